// Copyright (c) 2024, Jay Shah, Ganesh Bikshandi, Ying Zhang, Vijay Thakkar, Pradeep Ramani, Tri Dao.
// Splitting the different template instantiations to different files to speed up compilation.
// This file is auto-generated. See "generate_kernels.py"

#include "flash_fwd_launch_template.h"

#ifndef FLASHATTENTION_DISABLE_HDIM64
template void run_mha_fwd_<90, cutlass::half_t, 64, 512, false, true, false, true>(Flash_fwd_params &params, cudaStream_t stream);
#endif


// ===== COMPILED SASS (sm_90a) =====

	.target	sm_90a

	.elftype	@"ET_EXEC"


//--------------------- .note.nv.tkinfo           --------------------------
	.section	.note.nv.tkinfo,"",@"SHT_NOTE"
	.sectionflags	@"SHF_NOTE_NV_TKINFO"
	.tkinfo
        /*0018*/ 	.word	0x00000002
        /*0030*/ 	.string	""
        /*0030*/ 	.string	"ptxas"
        /*0030*/ 	.string	"Cuda compilation tools, release 13.0, V13.0.88"
        /*0030*/ 	.string	"Build cuda_13.0.r13.0/compiler.36424714_0"
        /*0030*/ 	.string	"-arch sm_90a -m 64 "



//--------------------- .note.nv.cuinfo           --------------------------
	.section	.note.nv.cuinfo,"",@"SHT_NOTE"
	.sectionflags	@"SHF_NOTE_NV_CUINFO"
        /*0018*/ 	.short	0x0002
        /*001a*/ 	.short	0x005a
        /*001c*/ 	.short	0x0082
	.zero		2


//--------------------- .nv.info                  --------------------------
	.section	.nv.info,"",@"SHT_CUDA_INFO"
	.align	4


	//----- nvinfo : EIATTR_REGCOUNT
	.align		4
        /*0000*/ 	.byte	0x04, 0x2f
        /*0002*/ 	.short	(.L_20 - .L_19)
	.align		4
.L_19:
        /*0004*/ 	.word	index@(_ZN7cutlass13device_kernelIN5flash11enable_sm90INS1_16FlashAttnFwdSm90INS1_25CollectiveMainloopFwdSm90ILi2EN4cute5tupleIJNS5_1CILi1EEES8_S8_EEENS6_IJNS7_ILi64EEESA_SA_EEELi512ENS_6half_tEfNS_4arch4Sm90ELb1ELb0ELb0ELb1ELb1ELb1ELb1ELb0ELb0ELb1ELb0ELb0EEENS1_21CollectiveEpilogueFwdINS6_IJSA_NS7_ILi512EEESA_EEES9_SC_SE_Li256ELb1ELb1ELb0ELb0EEENS1_36VarlenDynamicPersistentTileSchedulerILi64ELi64ELi256ELi128ELb0ELb1ELb1ELb1ELb1ELb1EEEEEEEEEvNT_6ParamsE)
        /*0008*/ 	.word	0x000000a8


	//----- nvinfo : EIATTR_FRAME_SIZE
	.align		4
.L_20:
        /*000c*/ 	.byte	0x04, 0x11
        /*000e*/ 	.short	(.L_22 - .L_21)
	.align		4
.L_21:
        /*0010*/ 	.word	index@(_ZN7cutlass13device_kernelIN5flash11enable_sm90INS1_16FlashAttnFwdSm90INS1_25CollectiveMainloopFwdSm90ILi2EN4cute5tupleIJNS5_1CILi1EEES8_S8_EEENS6_IJNS7_ILi64EEESA_SA_EEELi512ENS_6half_tEfNS_4arch4Sm90ELb1ELb0ELb0ELb1ELb1ELb1ELb1ELb0ELb0ELb1ELb0ELb0EEENS1_21CollectiveEpilogueFwdINS6_IJSA_NS7_ILi512EEESA_EEES9_SC_SE_Li256ELb1ELb1ELb0ELb0EEENS1_36VarlenDynamicPersistentTileSchedulerILi64ELi64ELi256ELi128ELb0ELb1ELb1ELb1ELb1ELb1EEEEEEEEEvNT_6ParamsE)
        /*0014*/ 	.word	0x00000078


	//----- nvinfo : EIATTR_REGCOUNT
	.align		4
.L_22:
        /*0018*/ 	.byte	0x04, 0x2f
        /*001a*/ 	.short	(.L_24 - .L_23)
	.align		4
.L_23:
        /*001c*/ 	.word	index@(_ZN7cutlass13device_kernelIN5flash11enable_sm90INS1_16FlashAttnFwdSm90INS1_25CollectiveMainloopFwdSm90ILi2EN4cute5tupleIJNS5_1CILi1EEES8_S8_EEENS6_IJNS7_ILi64EEESA_SA_EEELi512ENS_6half_tEfNS_4arch4Sm90ELb1ELb0ELb0ELb1ELb1ELb0ELb1ELb0ELb0ELb1ELb0ELb0EEENS1_21CollectiveEpilogueFwdINS6_IJSA_NS7_ILi512EEESA_EEES9_SC_SE_Li256ELb1ELb1ELb0ELb0EEENS1_36VarlenDynamicPersistentTileSchedulerILi64ELi64ELi256ELi128ELb0ELb1ELb1ELb1ELb1ELb1EEEEEEEEEvNT_6ParamsE)
        /*0020*/ 	.word	0x000000a8


	//----- nvinfo : EIATTR_FRAME_SIZE
	.align		4
.L_24:
        /*0024*/ 	.byte	0x04, 0x11
        /*0026*/ 	.short	(.L_26 - .L_25)
	.align		4
.L_25:
        /*0028*/ 	.word	index@(_ZN7cutlass13device_kernelIN5flash11enable_sm90INS1_16FlashAttnFwdSm90INS1_25CollectiveMainloopFwdSm90ILi2EN4cute5tupleIJNS5_1CILi1EEES8_S8_EEENS6_IJNS7_ILi64EEESA_SA_EEELi512ENS_6half_tEfNS_4arch4Sm90ELb1ELb0ELb0ELb1ELb1ELb0ELb1ELb0ELb0ELb1ELb0ELb0EEENS1_21CollectiveEpilogueFwdINS6_IJSA_NS7_ILi512EEESA_EEES9_SC_SE_Li256ELb1ELb1ELb0ELb0EEENS1_36VarlenDynamicPersistentTileSchedulerILi64ELi64ELi256ELi128ELb0ELb1ELb1ELb1ELb1ELb1EEEEEEEEEvNT_6ParamsE)
        /*002c*/ 	.word	0x00000028


	//----- nvinfo : EIATTR_REGCOUNT
	.align		4
.L_26:
        /*0030*/ 	.byte	0x04, 0x2f
        /*0032*/ 	.short	(.L_28 - .L_27)
	.align		4
.L_27:
        /*0034*/ 	.word	index@(_ZN7cutlass13device_kernelIN5flash11enable_sm90INS1_16FlashAttnFwdSm90INS1_25CollectiveMainloopFwdSm90ILi2EN4cute5tupleIJNS5_1CILi1EEES8_S8_EEENS6_IJNS7_ILi64EEESA_SA_EEELi512ENS_6half_tEfNS_4arch4Sm90ELb1ELb0ELb0ELb1ELb1ELb1ELb0ELb0ELb0ELb1ELb0ELb0EEENS1_21CollectiveEpilogueFwdINS6_IJSA_NS7_ILi512EEESA_EEES9_SC_SE_Li256ELb1ELb1ELb0ELb0EEENS1_36VarlenDynamicPersistentTileSchedulerILi64ELi64ELi256ELi128ELb0ELb1ELb1ELb1ELb1ELb1EEEEEEEEEvNT_6ParamsE)
        /*0038*/ 	.word	0x000000a8


	//----- nvinfo : EIATTR_FRAME_SIZE
	.align		4
.L_28:
        /*003c*/ 	.byte	0x04, 0x11
        /*003e*/ 	.short	(.L_30 - .L_29)
	.align		4
.L_29:
        /*0040*/ 	.word	index@(_ZN7cutlass13device_kernelIN5flash11enable_sm90INS1_16FlashAttnFwdSm90INS1_25CollectiveMainloopFwdSm90ILi2EN4cute5tupleIJNS5_1CILi1EEES8_S8_EEENS6_IJNS7_ILi64EEESA_SA_EEELi512ENS_6half_tEfNS_4arch4Sm90ELb1ELb0ELb0ELb1ELb1ELb1ELb0ELb0ELb0ELb1ELb0ELb0EEENS1_21CollectiveEpilogueFwdINS6_IJSA_NS7_ILi512EEESA_EEES9_SC_SE_Li256ELb1ELb1ELb0ELb0EEENS1_36VarlenDynamicPersistentTileSchedulerILi64ELi64ELi256ELi128ELb0ELb1ELb1ELb1ELb1ELb1EEEEEEEEEvNT_6ParamsE)
        /*0044*/ 	.word	0x00000060


	//----- nvinfo : EIATTR_REGCOUNT
	.align		4
.L_30:
        /*0048*/ 	.byte	0x04, 0x2f
        /*004a*/ 	.short	(.L_32 - .L_31)
	.align		4
.L_31:
        /*004c*/ 	.word	index@(_ZN7cutlass13device_kernelIN5flash11enable_sm90INS1_16FlashAttnFwdSm90INS1_25CollectiveMainloopFwdSm90ILi2EN4cute5tupleIJNS5_1CILi1EEES8_S8_EEENS6_IJNS7_ILi64EEESA_SA_EEELi512ENS_6half_tEfNS_4arch4Sm90ELb1ELb0ELb0ELb1ELb1ELb0ELb0ELb0ELb0ELb1ELb0ELb0EEENS1_21CollectiveEpilogueFwdINS6_IJSA_NS7_ILi512EEESA_EEES9_SC_SE_Li256ELb1ELb1ELb0ELb0EEENS1_36VarlenDynamicPersistentTileSchedulerILi64ELi64ELi256ELi128ELb0ELb1ELb1ELb1ELb1ELb1EEEEEEEEEvNT_6ParamsE)
        /*0050*/ 	.word	0x000000a8


	//----- nvinfo : EIATTR_FRAME_SIZE
	.align		4
.L_32:
        /*0054*/ 	.byte	0x04, 0x11
        /*0056*/ 	.short	(.L_34 - .L_33)
	.align		4
.L_33:
        /*0058*/ 	.word	index@(_ZN7cutlass13device_kernelIN5flash11enable_sm90INS1_16FlashAttnFwdSm90INS1_25CollectiveMainloopFwdSm90ILi2EN4cute5tupleIJNS5_1CILi1EEES8_S8_EEENS6_IJNS7_ILi64EEESA_SA_EEELi512ENS_6half_tEfNS_4arch4Sm90ELb1ELb0ELb0ELb1ELb1ELb0ELb0ELb0ELb0ELb1ELb0ELb0EEENS1_21CollectiveEpilogueFwdINS6_IJSA_NS7_ILi512EEESA_EEES9_SC_SE_Li256ELb1ELb1ELb0ELb0EEENS1_36VarlenDynamicPersistentTileSchedulerILi64ELi64ELi256ELi128ELb0ELb1ELb1ELb1ELb1ELb1EEEEEEEEEvNT_6ParamsE)
        /*005c*/ 	.word	0x00000030


	//----- nvinfo : EIATTR_REGCOUNT
	.align		4
.L_34:
        /*0060*/ 	.byte	0x04, 0x2f
        /*0062*/ 	.short	(.L_36 - .L_35)
	.align		4
.L_35:
        /*0064*/ 	.word	index@(_ZN7cutlass13device_kernelIN5flash11enable_sm90INS1_16FlashAttnFwdSm90INS1_25CollectiveMainloopFwdSm90ILi2EN4cute5tupleIJNS5_1CILi1EEES8_S8_EEENS6_IJNS7_ILi64EEESA_SA_EEELi512ENS_6half_tEfNS_4arch4Sm90ELb1ELb0ELb0ELb0ELb1ELb0ELb1ELb0ELb0ELb1ELb0ELb0EEENS1_21CollectiveEpilogueFwdINS6_IJSA_NS7_ILi512EEESA_EEES9_SC_SE_Li256ELb0ELb1ELb0ELb0EEENS1_30DynamicPersistentTileSchedulerILi256ELi128ELb0ELb1ELb1EEEEEEEEEvNT_6ParamsE)
        /*0068*/ 	.word	0x000000a8


	//----- nvinfo : EIATTR_FRAME_SIZE
	.align		4
.L_36:
        /*006c*/ 	.byte	0x04, 0x11
        /*006e*/ 	.short	(.L_38 - .L_37)
	.align		4
.L_37:
        /*0070*/ 	.word	index@(_ZN7cutlass13device_kernelIN5flash11enable_sm90INS1_16FlashAttnFwdSm90INS1_25CollectiveMainloopFwdSm90ILi2EN4cute5tupleIJNS5_1CILi1EEES8_S8_EEENS6_IJNS7_ILi64EEESA_SA_EEELi512ENS_6half_tEfNS_4arch4Sm90ELb1ELb0ELb0ELb0ELb1ELb0ELb1ELb0ELb0ELb1ELb0ELb0EEENS1_21CollectiveEpilogueFwdINS6_IJSA_NS7_ILi512EEESA_EEES9_SC_SE_Li256ELb0ELb1ELb0ELb0EEENS1_30DynamicPersistentTileSchedulerILi256ELi128ELb0ELb1ELb1EEEEEEEEEvNT_6ParamsE)
        /*0074*/ 	.word	0x00000018


	//----- nvinfo : EIATTR_REGCOUNT
	.align		4
.L_38:
        /*0078*/ 	.byte	0x04, 0x2f
        /*007a*/ 	.short	(.L_40 - .L_39)
	.align		4
.L_39:
        /*007c*/ 	.word	index@(_ZN7cutlass13device_kernelIN5flash11enable_sm90INS1_16FlashAttnFwdSm90INS1_25CollectiveMainloopFwdSm90ILi2EN4cute5tupleIJNS5_1CILi1EEES8_S8_EEENS6_IJNS7_ILi64EEESA_SA_EEELi512ENS_6half_tEfNS_4arch4Sm90ELb1ELb0ELb0ELb0ELb1ELb0ELb0ELb0ELb0ELb1ELb0ELb0EEENS1_21CollectiveEpilogueFwdINS6_IJSA_NS7_ILi512EEESA_EEES9_SC_SE_Li256ELb0ELb1ELb0ELb0EEENS1_30DynamicPersistentTileSchedulerILi256ELi128ELb0ELb1ELb1EEEEEEEEEvNT_6ParamsE)
        /*0080*/ 	.word	0x000000a8


	//----- nvinfo : EIATTR_FRAME_SIZE
	.align		4
.L_40:
        /*0084*/ 	.byte	0x04, 0x11
        /*0086*/ 	.short	(.L_42 - .L_41)
	.align		4
.L_41:
        /*0088*/ 	.word	index@(_ZN7cutlass13device_kernelIN5flash11enable_sm90INS1_16FlashAttnFwdSm90INS1_25CollectiveMainloopFwdSm90ILi2EN4cute5tupleIJNS5_1CILi1EEES8_S8_EEENS6_IJNS7_ILi64EEESA_SA_EEELi512ENS_6half_tEfNS_4arch4Sm90ELb1ELb0ELb0ELb0ELb1ELb0ELb0ELb0ELb0ELb1ELb0ELb0EEENS1_21CollectiveEpilogueFwdINS6_IJSA_NS7_ILi512EEESA_EEES9_SC_SE_Li256ELb0ELb1ELb0ELb0EEENS1_30DynamicPersistentTileSchedulerILi256ELi128ELb0ELb1ELb1EEEEEEEEEvNT_6ParamsE)
        /*008c*/ 	.word	0x00000010


	//----- nvinfo : EIATTR_REGCOUNT
	.align		4
.L_42:
        /*0090*/ 	.byte	0x04, 0x2f
        /*0092*/ 	.short	(.L_44 - .L_43)
	.align		4
.L_43:
        /*0094*/ 	.word	index@(_ZN7cutlass13device_kernelIN5flash11enable_sm90INS1_16FlashAttnFwdSm90INS1_25CollectiveMainloopFwdSm90ILi2EN4cute5tupleIJNS5_1CILi1EEES8_S8_EEENS6_IJNS7_ILi64EEESA_SA_EEELi512ENS_6half_tEfNS_4arch4Sm90ELb0ELb1ELb0ELb1ELb1ELb1ELb1ELb0ELb0ELb1ELb0ELb0EEENS1_21CollectiveEpilogueFwdINS6_IJSA_NS7_ILi512EEESA_EEES9_SC_SE_Li256ELb1ELb1ELb0ELb0EEENS1_36VarlenDynamicPersistentTileSchedulerILi64ELi64ELi256ELi128ELb0ELb1ELb1ELb1ELb0ELb1EEEEEEEEEvNT_6ParamsE)
        /*0098*/ 	.word	0x000000a8


	//----- nvinfo : EIATTR_FRAME_SIZE
	.align		4
.L_44:
        /*009c*/ 	.byte	0x04, 0x11
        /*009e*/ 	.short	(.L_46 - .L_45)
	.align		4
.L_45:
        /*00a0*/ 	.word	index@(_ZN7cutlass13device_kernelIN5flash11enable_sm90INS1_16FlashAttnFwdSm90INS1_25CollectiveMainloopFwdSm90ILi2EN4cute5tupleIJNS5_1CILi1EEES8_S8_EEENS6_IJNS7_ILi64EEESA_SA_EEELi512ENS_6half_tEfNS_4arch4Sm90ELb0ELb1ELb0ELb1ELb1ELb1ELb1ELb0ELb0ELb1ELb0ELb0EEENS1_21CollectiveEpilogueFwdINS6_IJSA_NS7_ILi512EEESA_EEES9_SC_SE_Li256ELb1ELb1ELb0ELb0EEENS1_36VarlenDynamicPersistentTileSchedulerILi64ELi64ELi256ELi128ELb0ELb1ELb1ELb1ELb0ELb1EEEEEEEEEvNT_6ParamsE)
        /*00a4*/ 	.word	0x00000070


	//----- nvinfo : EIATTR_REGCOUNT
	.align		4
.L_46:
        /*00a8*/ 	.byte	0x04, 0x2f
        /*00aa*/ 	.short	(.L_48 - .L_47)
	.align		4
.L_47:
        /*00ac*/ 	.word	index@(_ZN7cutlass13device_kernelIN5flash11enable_sm90INS1_16FlashAttnFwdSm90INS1_25CollectiveMainloopFwdSm90ILi2EN4cute5tupleIJNS5_1CILi1EEES8_S8_EEENS6_IJNS7_ILi64EEESA_SA_EEELi512ENS_6half_tEfNS_4arch4Sm90ELb0ELb1ELb0ELb1ELb1ELb0ELb1ELb0ELb0ELb1ELb0ELb0EEENS1_21CollectiveEpilogueFwdINS6_IJSA_NS7_ILi512EEESA_EEES9_SC_SE_Li256ELb1ELb1ELb0ELb0EEENS1_36VarlenDynamicPersistentTileSchedulerILi64ELi64ELi256ELi128ELb0ELb1ELb1ELb1ELb0ELb1EEEEEEEEEvNT_6ParamsE)
        /*00b0*/ 	.word	0x000000a8


	//----- nvinfo : EIATTR_FRAME_SIZE
	.align		4
.L_48:
        /*00b4*/ 	.byte	0x04, 0x11
        /*00b6*/ 	.short	(.L_50 - .L_49)
	.align		4
.L_49:
        /*00b8*/ 	.word	index@(_ZN7cutlass13device_kernelIN5flash11enable_sm90INS1_16FlashAttnFwdSm90INS1_25CollectiveMainloopFwdSm90ILi2EN4cute5tupleIJNS5_1CILi1EEES8_S8_EEENS6_IJNS7_ILi64EEESA_SA_EEELi512ENS_6half_tEfNS_4arch4Sm90ELb0ELb1ELb0ELb1ELb1ELb0ELb1ELb0ELb0ELb1ELb0ELb0EEENS1_21CollectiveEpilogueFwdINS6_IJSA_NS7_ILi512EEESA_EEES9_SC_SE_Li256ELb1ELb1ELb0ELb0EEENS1_36VarlenDynamicPersistentTileSchedulerILi64ELi64ELi256ELi128ELb0ELb1ELb1ELb1ELb0ELb1EEEEEEEEEvNT_6ParamsE)
        /*00bc*/ 	.word	0x00000038


	//----- nvinfo : EIATTR_REGCOUNT
	.align		4
.L_50:
        /*00c0*/ 	.byte	0x04, 0x2f
        /*00c2*/ 	.short	(.L_52 - .L_51)
	.align		4
.L_51:
        /*00c4*/ 	.word	index@(_ZN7cutlass13device_kernelIN5flash11enable_sm90INS1_16FlashAttnFwdSm90INS1_25CollectiveMainloopFwdSm90ILi2EN4cute5tupleIJNS5_1CILi1EEES8_S8_EEENS6_IJNS7_ILi64EEESA_SA_EEELi512ENS_6half_tEfNS_4arch4Sm90ELb0ELb1ELb0ELb1ELb1ELb1ELb0ELb0ELb0ELb1ELb0ELb0EEENS1_21CollectiveEpilogueFwdINS6_IJSA_NS7_ILi512EEESA_EEES9_SC_SE_Li256ELb1ELb1ELb0ELb0EEENS1_36VarlenDynamicPersistentTileSchedulerILi64ELi64ELi256ELi128ELb0ELb1ELb1ELb1ELb0ELb1EEEEEEEEEvNT_6ParamsE)
        /*00c8*/ 	.word	0x000000a8


	//----- nvinfo : EIATTR_FRAME_SIZE
	.align		4
.L_52:
        /*00cc*/ 	.byte	0x04, 0x11
        /*00ce*/ 	.short	(.L_54 - .L_53)
	.align		4
.L_53:
        /*00d0*/ 	.word	index@(_ZN7cutlass13device_kernelIN5flash11enable_sm90INS1_16FlashAttnFwdSm90INS1_25CollectiveMainloopFwdSm90ILi2EN4cute5tupleIJNS5_1CILi1EEES8_S8_EEENS6_IJNS7_ILi64EEESA_SA_EEELi512ENS_6half_tEfNS_4arch4Sm90ELb0ELb1ELb0ELb1ELb1ELb1ELb0ELb0ELb0ELb1ELb0ELb0EEENS1_21CollectiveEpilogueFwdINS6_IJSA_NS7_ILi512EEESA_EEES9_SC_SE_Li256ELb1ELb1ELb0ELb0EEENS1_36VarlenDynamicPersistentTileSchedulerILi64ELi64ELi256ELi128ELb0ELb1ELb1ELb1ELb0ELb1EEEEEEEEEvNT_6ParamsE)
        /*00d4*/ 	.word	0x00000068


	//----- nvinfo : EIATTR_REGCOUNT
	.align		4
.L_54:
        /*00d8*/ 	.byte	0x04, 0x2f
        /*00da*/ 	.short	(.L_56 - .L_55)
	.align		4
.L_55:
        /*00dc*/ 	.word	index@(_ZN7cutlass13device_kernelIN5flash11enable_sm90INS1_16FlashAttnFwdSm90INS1_25CollectiveMainloopFwdSm90ILi2EN4cute5tupleIJNS5_1CILi1EEES8_S8_EEENS6_IJNS7_ILi64EEESA_SA_EEELi512ENS_6half_tEfNS_4arch4Sm90ELb0ELb1ELb0ELb1ELb1ELb0ELb0ELb0ELb0ELb1ELb0ELb0EEENS1_21CollectiveEpilogueFwdINS6_IJSA_NS7_ILi512EEESA_EEES9_SC_SE_Li256ELb1ELb1ELb0ELb0EEENS1_36VarlenDynamicPersistentTileSchedulerILi64ELi64ELi256ELi128ELb0ELb1ELb1ELb1ELb0ELb1EEEEEEEEEvNT_6ParamsE)
        /*00e0*/ 	.word	0x000000a8


	//----- nvinfo : EIATTR_FRAME_SIZE
	.align		4
.L_56:
        /*00e4*/ 	.byte	0x04, 0x11
        /*00e6*/ 	.short	(.L_58 - .L_57)
	.align		4
.L_57:
        /*00e8*/ 	.word	index@(_ZN7cutlass13device_kernelIN5flash11enable_sm90INS1_16FlashAttnFwdSm90INS1_25CollectiveMainloopFwdSm90ILi2EN4cute5tupleIJNS5_1CILi1EEES8_S8_EEENS6_IJNS7_ILi64EEESA_SA_EEELi512ENS_6half_tEfNS_4arch4Sm90ELb0ELb1ELb0ELb1ELb1ELb0ELb0ELb0ELb0ELb1ELb0ELb0EEENS1_21CollectiveEpilogueFwdINS6_IJSA_NS7_ILi512EEESA_EEES9_SC_SE_Li256ELb1ELb1ELb0ELb0EEENS1_36VarlenDynamicPersistentTileSchedulerILi64ELi64ELi256ELi128ELb0ELb1ELb1ELb1ELb0ELb1EEEEEEEEEvNT_6ParamsE)
        /*00ec*/ 	.word	0x00000020


	//----- nvinfo : EIATTR_REGCOUNT
	.align		4
.L_58:
        /*00f0*/ 	.byte	0x04, 0x2f
        /*00f2*/ 	.short	(.L_60 - .L_59)
	.align		4
.L_59:
        /*00f4*/ 	.word	index@(_ZN7cutlass13device_kernelIN5flash11enable_sm90INS1_16FlashAttnFwdSm90INS1_25CollectiveMainloopFwdSm90ILi2EN4cute5tupleIJNS5_1CILi1EEES8_S8_EEENS6_IJNS7_ILi64EEESA_SA_EEELi512ENS_6half_tEfNS_4arch4Sm90ELb0ELb1ELb0ELb0ELb1ELb0ELb1ELb0ELb0ELb1ELb0ELb0EEENS1_21CollectiveEpilogueFwdINS6_IJSA_NS7_ILi512EEESA_EEES9_SC_SE_Li256ELb0ELb1ELb0ELb0EEENS1_30DynamicPersistentTileSchedulerILi256ELi128ELb0ELb1ELb1EEEEEEEEEvNT_6ParamsE)
        /*00f8*/ 	.word	0x000000a8


	//----- nvinfo : EIATTR_FRAME_SIZE
	.align		4
.L_60:
        /*00fc*/ 	.byte	0x04, 0x11
        /*00fe*/ 	.short	(.L_62 - .L_61)
	.align		4
.L_61:
        /*0100*/ 	.word	index@(_ZN7cutlass13device_kernelIN5flash11enable_sm90INS1_16FlashAttnFwdSm90INS1_25CollectiveMainloopFwdSm90ILi2EN4cute5tupleIJNS5_1CILi1EEES8_S8_EEENS6_IJNS7_ILi64EEESA_SA_EEELi512ENS_6half_tEfNS_4arch4Sm90ELb0ELb1ELb0ELb0ELb1ELb0ELb1ELb0ELb0ELb1ELb0ELb0EEENS1_21CollectiveEpilogueFwdINS6_IJSA_NS7_ILi512EEESA_EEES9_SC_SE_Li256ELb0ELb1ELb0ELb0EEENS1_30DynamicPersistentTileSchedulerILi256ELi128ELb0ELb1ELb1EEEEEEEEEvNT_6ParamsE)
        /*0104*/ 	.word	0x00000020


	//----- nvinfo : EIATTR_REGCOUNT
	.align		4
.L_62:
        /*0108*/ 	.byte	0x04, 0x2f
        /*010a*/ 	.short	(.L_64 - .L_63)
	.align		4
.L_63:
        /*010c*/ 	.word	index@(_ZN7cutlass13device_kernelIN5flash11enable_sm90INS1_16FlashAttnFwdSm90INS1_25CollectiveMainloopFwdSm90ILi2EN4cute5tupleIJNS5_1CILi1EEES8_S8_EEENS6_IJNS7_ILi64EEESA_SA_EEELi512ENS_6half_tEfNS_4arch4Sm90ELb0ELb1ELb0ELb0ELb1ELb0ELb0ELb0ELb0ELb1ELb0ELb0EEENS1_21CollectiveEpilogueFwdINS6_IJSA_NS7_ILi512EEESA_EEES9_SC_SE_Li256ELb0ELb1ELb0ELb0EEENS1_30DynamicPersistentTileSchedulerILi256ELi128ELb0ELb1ELb1EEEEEEEEEvNT_6ParamsE)
        /*0110*/ 	.word	0x000000a8


	//----- nvinfo : EIATTR_FRAME_SIZE
	.align		4
.L_64:
        /*0114*/ 	.byte	0x04, 0x11
        /*0116*/ 	.short	(.L_66 - .L_65)
	.align		4
.L_65:
        /*0118*/ 	.word	index@(_ZN7cutlass13device_kernelIN5flash11enable_sm90INS1_16FlashAttnFwdSm90INS1_25CollectiveMainloopFwdSm90ILi2EN4cute5tupleIJNS5_1CILi1EEES8_S8_EEENS6_IJNS7_ILi64EEESA_SA_EEELi512ENS_6half_tEfNS_4arch4Sm90ELb0ELb1ELb0ELb0ELb1ELb0ELb0ELb0ELb0ELb1ELb0ELb0EEENS1_21CollectiveEpilogueFwdINS6_IJSA_NS7_ILi512EEESA_EEES9_SC_SE_Li256ELb0ELb1ELb0ELb0EEENS1_30DynamicPersistentTileSchedulerILi256ELi128ELb0ELb1ELb1EEEEEEEEEvNT_6ParamsE)
        /*011c*/ 	.word	0x00000010


	//----- nvinfo : EIATTR_REGCOUNT
	.align		4
.L_66:
        /*0120*/ 	.byte	0x04, 0x2f
        /*0122*/ 	.short	(.L_68 - .L_67)
	.align		4
.L_67:
        /*0124*/ 	.word	index@(_ZN7cutlass13device_kernelIN5flash11enable_sm90INS1_16FlashAttnFwdSm90INS1_25CollectiveMainloopFwdSm90ILi2EN4cute5tupleIJNS5_1CILi1EEES8_S8_EEENS6_IJNS7_ILi64EEESA_SA_EEELi512ENS_6half_tEfNS_4arch4Sm90ELb0ELb0ELb0ELb1ELb1ELb1ELb1ELb0ELb0ELb1ELb0ELb0EEENS1_21CollectiveEpilogueFwdINS6_IJSA_NS7_ILi512EEESA_EEES9_SC_SE_Li256ELb1ELb1ELb0ELb0EEENS1_36VarlenDynamicPersistentTileSchedulerILi64ELi64ELi256ELi128ELb0ELb1ELb1ELb0ELb1ELb1EEEEEEEEEvNT_6ParamsE)
        /*0128*/ 	.word	0x000000a8


	//----- nvinfo : EIATTR_FRAME_SIZE
	.align		4
.L_68:
        /*012c*/ 	.byte	0x04, 0x11
        /*012e*/ 	.short	(.L_70 - .L_69)
	.align		4
.L_69:
        /*0130*/ 	.word	index@(_ZN7cutlass13device_kernelIN5flash11enable_sm90INS1_16FlashAttnFwdSm90INS1_25CollectiveMainloopFwdSm90ILi2EN4cute5tupleIJNS5_1CILi1EEES8_S8_EEENS6_IJNS7_ILi64EEESA_SA_EEELi512ENS_6half_tEfNS_4arch4Sm90ELb0ELb0ELb0ELb1ELb1ELb1ELb1ELb0ELb0ELb1ELb0ELb0EEENS1_21CollectiveEpilogueFwdINS6_IJSA_NS7_ILi512EEESA_EEES9_SC_SE_Li256ELb1ELb1ELb0ELb0EEENS1_36VarlenDynamicPersistentTileSchedulerILi64ELi64ELi256ELi128ELb0ELb1ELb1ELb0ELb1ELb1EEEEEEEEEvNT_6ParamsE)
        /*0134*/ 	.word	0x00000080


	//----- nvinfo : EIATTR_REGCOUNT
	.align		4
.L_70:
        /*0138*/ 	.byte	0x04, 0x2f
        /*013a*/ 	.short	(.L_72 - .L_71)
	.align		4
.L_71:
        /*013c*/ 	.word	index@(_ZN7cutlass13device_kernelIN5flash11enable_sm90INS1_16FlashAttnFwdSm90INS1_25CollectiveMainloopFwdSm90ILi2EN4cute5tupleIJNS5_1CILi1EEES8_S8_EEENS6_IJNS7_ILi64EEESA_SA_EEELi512ENS_6half_tEfNS_4arch4Sm90ELb0ELb0ELb0ELb1ELb1ELb0ELb1ELb0ELb0ELb1ELb0ELb0EEENS1_21CollectiveEpilogueFwdINS6_IJSA_NS7_ILi512EEESA_EEES9_SC_SE_Li256ELb1ELb1ELb0ELb0EEENS1_36VarlenDynamicPersistentTileSchedulerILi64ELi64ELi256ELi128ELb0ELb1ELb1ELb0ELb1ELb1EEEEEEEEEvNT_6ParamsE)
        /*0140*/ 	.word	0x000000a8


	//----- nvinfo : EIATTR_FRAME_SIZE
	.align		4
.L_72:
        /*0144*/ 	.byte	0x04, 0x11
        /*0146*/ 	.short	(.L_74 - .L_73)
	.align		4
.L_73:
        /*0148*/ 	.word	index@(_ZN7cutlass13device_kernelIN5flash11enable_sm90INS1_16FlashAttnFwdSm90INS1_25CollectiveMainloopFwdSm90ILi2EN4cute5tupleIJNS5_1CILi1EEES8_S8_EEENS6_IJNS7_ILi64EEESA_SA_EEELi512ENS_6half_tEfNS_4arch4Sm90ELb0ELb0ELb0ELb1ELb1ELb0ELb1ELb0ELb0ELb1ELb0ELb0EEENS1_21CollectiveEpilogueFwdINS6_IJSA_NS7_ILi512EEESA_EEES9_SC_SE_Li256ELb1ELb1ELb0ELb0EEENS1_36VarlenDynamicPersistentTileSchedulerILi64ELi64ELi256ELi128ELb0ELb1ELb1ELb0ELb1ELb1EEEEEEEEEvNT_6ParamsE)
        /*014c*/ 	.word	0x00000030


	//----- nvinfo : EIATTR_REGCOUNT
	.align		4
.L_74:
        /*0150*/ 	.byte	0x04, 0x2f
        /*0152*/ 	.short	(.L_76 - .L_75)
	.align		4
.L_75:
        /*0154*/ 	.word	index@(_ZN7cutlass13device_kernelIN5flash11enable_sm90INS1_16FlashAttnFwdSm90INS1_25CollectiveMainloopFwdSm90ILi2EN4cute5tupleIJNS5_1CILi1EEES8_S8_EEENS6_IJNS7_ILi64EEESA_SA_EEELi512ENS_6half_tEfNS_4arch4Sm90ELb0ELb0ELb0ELb1ELb1ELb1ELb0ELb0ELb0ELb1ELb0ELb0EEENS1_21CollectiveEpilogueFwdINS6_IJSA_NS7_ILi512EEESA_EEES9_SC_SE_Li256ELb1ELb1ELb0ELb0EEENS1_36VarlenDynamicPersistentTileSchedulerILi64ELi64ELi256ELi128ELb0ELb1ELb1ELb0ELb1ELb1EEEEEEEEEvNT_6ParamsE)
        /*0158*/ 	.word	0x000000a8


	//----- nvinfo : EIATTR_FRAME_SIZE
	.align		4
.L_76:
        /*015c*/ 	.byte	0x04, 0x11
        /*015e*/ 	.short	(.L_78 - .L_77)
	.align		4
.L_77:
        /*0160*/ 	.word	index@(_ZN7cutlass13device_kernelIN5flash11enable_sm90INS1_16FlashAttnFwdSm90INS1_25CollectiveMainloopFwdSm90ILi2EN4cute5tupleIJNS5_1CILi1EEES8_S8_EEENS6_IJNS7_ILi64EEESA_SA_EEELi512ENS_6half_tEfNS_4arch4Sm90ELb0ELb0ELb0ELb1ELb1ELb1ELb0ELb0ELb0ELb1ELb0ELb0EEENS1_21CollectiveEpilogueFwdINS6_IJSA_NS7_ILi512EEESA_EEES9_SC_SE_Li256ELb1ELb1ELb0ELb0EEENS1_36VarlenDynamicPersistentTileSchedulerILi64ELi64ELi256ELi128ELb0ELb1ELb1ELb0ELb1ELb1EEEEEEEEEvNT_6ParamsE)
        /*0164*/ 	.word	0x00000060


	//----- nvinfo : EIATTR_REGCOUNT
	.align		4
.L_78:
        /*0168*/ 	.byte	0x04, 0x2f
        /*016a*/ 	.short	(.L_80 - .L_79)
	.align		4
.L_79:
        /*016c*/ 	.word	index@(_ZN7cutlass13device_kernelIN5flash11enable_sm90INS1_16FlashAttnFwdSm90INS1_25CollectiveMainloopFwdSm90ILi2EN4cute5tupleIJNS5_1CILi1EEES8_S8_EEENS6_IJNS7_ILi64EEESA_SA_EEELi512ENS_6half_tEfNS_4arch4Sm90ELb0ELb0ELb0ELb1ELb1ELb0ELb0ELb0ELb0ELb1ELb0ELb0EEENS1_21CollectiveEpilogueFwdINS6_IJSA_NS7_ILi512EEESA_EEES9_SC_SE_Li256ELb1ELb1ELb0ELb0EEENS1_36VarlenDynamicPersistentTileSchedulerILi64ELi64ELi256ELi128ELb0ELb1ELb1ELb0ELb1ELb1EEEEEEEEEvNT_6ParamsE)
        /*0170*/ 	.word	0x000000a8


	//----- nvinfo : EIATTR_FRAME_SIZE
	.align		4
.L_80:
        /*0174*/ 	.byte	0x04, 0x11
        /*0176*/ 	.short	(.L_82 - .L_81)
	.align		4
.L_81:
        /*0178*/ 	.word	index@(_ZN7cutlass13device_kernelIN5flash11enable_sm90INS1_16FlashAttnFwdSm90INS1_25CollectiveMainloopFwdSm90ILi2EN4cute5tupleIJNS5_1CILi1EEES8_S8_EEENS6_IJNS7_ILi64EEESA_SA_EEELi512ENS_6half_tEfNS_4arch4Sm90ELb0ELb0ELb0ELb1ELb1ELb0ELb0ELb0ELb0ELb1ELb0ELb0EEENS1_21CollectiveEpilogueFwdINS6_IJSA_NS7_ILi512EEESA_EEES9_SC_SE_Li256ELb1ELb1ELb0ELb0EEENS1_36VarlenDynamicPersistentTileSchedulerILi64ELi64ELi256ELi128ELb0ELb1ELb1ELb0ELb1ELb1EEEEEEEEEvNT_6ParamsE)
        /*017c*/ 	.word	0x00000038


	//----- nvinfo : EIATTR_REGCOUNT
	.align		4
.L_82:
        /*0180*/ 	.byte	0x04, 0x2f
        /*0182*/ 	.short	(.L_84 - .L_83)
	.align		4
.L_83:
        /*0184*/ 	.word	index@(_ZN7cutlass13device_kernelIN5flash11enable_sm90INS1_16FlashAttnFwdSm90INS1_25CollectiveMainloopFwdSm90ILi2EN4cute5tupleIJNS5_1CILi1EEES8_S8_EEENS6_IJNS7_ILi64EEESA_SA_EEELi512ENS_6half_tEfNS_4arch4Sm90ELb0ELb0ELb0ELb0ELb1ELb0ELb1ELb0ELb0ELb1ELb0ELb0EEENS1_21CollectiveEpilogueFwdINS6_IJSA_NS7_ILi512EEESA_EEES9_SC_SE_Li256ELb0ELb1ELb0ELb0EEENS1_29StaticPersistentTileSchedulerILb0EEEEEEEEEvNT_6ParamsE)
        /*0188*/ 	.word	0x000000a8


	//----- nvinfo : EIATTR_FRAME_SIZE
	.align		4
.L_84:
        /*018c*/ 	.byte	0x04, 0x11
        /*018e*/ 	.short	(.L_86 - .L_85)
	.align		4
.L_85:
        /*0190*/ 	.word	index@(_ZN7cutlass13device_kernelIN5flash11enable_sm90INS1_16FlashAttnFwdSm90INS1_25CollectiveMainloopFwdSm90ILi2EN4cute5tupleIJNS5_1CILi1EEES8_S8_EEENS6_IJNS7_ILi64EEESA_SA_EEELi512ENS_6half_tEfNS_4arch4Sm90ELb0ELb0ELb0ELb0ELb1ELb0ELb1ELb0ELb0ELb1ELb0ELb0EEENS1_21CollectiveEpilogueFwdINS6_IJSA_NS7_ILi512EEESA_EEES9_SC_SE_Li256ELb0ELb1ELb0ELb0EEENS1_29StaticPersistentTileSchedulerILb0EEEEEEEEEvNT_6ParamsE)
        /*0194*/ 	.word	0x00000030


	//----- nvinfo : EIATTR_REGCOUNT
	.align		4
.L_86:
        /*0198*/ 	.byte	0x04, 0x2f
        /*019a*/ 	.short	(.L_88 - .L_87)
	.align		4
.L_87:
        /*019c*/ 	.word	index@(_ZN7cutlass13device_kernelIN5flash11enable_sm90INS1_16FlashAttnFwdSm90INS1_25CollectiveMainloopFwdSm90ILi2EN4cute5tupleIJNS5_1CILi1EEES8_S8_EEENS6_IJNS7_ILi64EEESA_SA_EEELi512ENS_6half_tEfNS_4arch4Sm90ELb0ELb0ELb0ELb0ELb1ELb0ELb0ELb0ELb0ELb1ELb0ELb0EEENS1_21CollectiveEpilogueFwdINS6_IJSA_NS7_ILi512EEESA_EEES9_SC_SE_Li256ELb0ELb1ELb0ELb0EEENS1_29StaticPersistentTileSchedulerILb0EEEEEEEEEvNT_6ParamsE)
        /*01a0*/ 	.word	0x000000a8


	//----- nvinfo : EIATTR_FRAME_SIZE
	.align		4
.L_88:
        /*01a4*/ 	.byte	0x04, 0x11
        /*01a6*/ 	.short	(.L_90 - .L_89)
	.align		4
.L_89:
        /*01a8*/ 	.word	index@(_ZN7cutlass13device_kernelIN5flash11enable_sm90INS1_16FlashAttnFwdSm90INS1_25CollectiveMainloopFwdSm90ILi2EN4cute5tupleIJNS5_1CILi1EEES8_S8_EEENS6_IJNS7_ILi64EEESA_SA_EEELi512ENS_6half_tEfNS_4arch4Sm90ELb0ELb0ELb0ELb0ELb1ELb0ELb0ELb0ELb0ELb1ELb0ELb0EEENS1_21CollectiveEpilogueFwdINS6_IJSA_NS7_ILi512EEESA_EEES9_SC_SE_Li256ELb0ELb1ELb0ELb0EEENS1_29StaticPersistentTileSchedulerILb0EEEEEEEEEvNT_6ParamsE)
        /*01ac*/ 	.word	0x00000030


	//----- nvinfo : EIATTR_MIN_STACK_SIZE
	.align		4
.L_90:
        /*01b0*/ 	.byte	0x04, 0x12
        /*01b2*/ 	.short	(.L_92 - .L_91)
	.align		4
.L_91:
        /*01b4*/ 	.word	index@(_ZN7cutlass13device_kernelIN5flash11enable_sm90INS1_16FlashAttnFwdSm90INS1_25CollectiveMainloopFwdSm90ILi2EN4cute5tupleIJNS5_1CILi1EEES8_S8_EEENS6_IJNS7_ILi64EEESA_SA_EEELi512ENS_6half_tEfNS_4arch4Sm90ELb0ELb0ELb0ELb0ELb1ELb0ELb0ELb0ELb0ELb1ELb0ELb0EEENS1_21CollectiveEpilogueFwdINS6_IJSA_NS7_ILi512EEESA_EEES9_SC_SE_Li256ELb0ELb1ELb0ELb0EEENS1_29StaticPersistentTileSchedulerILb0EEEEEEEEEvNT_6ParamsE)
        /*01b8*/ 	.word	0x00000030


	//----- nvinfo : EIATTR_MIN_STACK_SIZE
	.align		4
.L_92:
        /*01bc*/ 	.byte	0x04, 0x12
        /*01be*/ 	.short	(.L_94 - .L_93)
	.align		4
.L_93:
        /*01c0*/ 	.word	index@(_ZN7cutlass13device_kernelIN5flash11enable_sm90INS1_16FlashAttnFwdSm90INS1_25CollectiveMainloopFwdSm90ILi2EN4cute5tupleIJNS5_1CILi1EEES8_S8_EEENS6_IJNS7_ILi64EEESA_SA_EEELi512ENS_6half_tEfNS_4arch4Sm90ELb0ELb0ELb0ELb0ELb1ELb0ELb1ELb0ELb0ELb1ELb0ELb0EEENS1_21CollectiveEpilogueFwdINS6_IJSA_NS7_ILi512EEESA_EEES9_SC_SE_Li256ELb0ELb1ELb0ELb0EEENS1_29StaticPersistentTileSchedulerILb0EEEEEEEEEvNT_6ParamsE)
        /*01c4*/ 	.word	0x00000030


	//----- nvinfo : EIATTR_MIN_STACK_SIZE
	.align		4
.L_94:
        /*01c8*/ 	.byte	0x04, 0x12
        /*01ca*/ 	.short	(.L_96 - .L_95)
	.align		4
.L_95:
        /*01cc*/ 	.word	index@(_ZN7cutlass13device_kernelIN5flash11enable_sm90INS1_16FlashAttnFwdSm90INS1_25CollectiveMainloopFwdSm90ILi2EN4cute5tupleIJNS5_1CILi1EEES8_S8_EEENS6_IJNS7_ILi64EEESA_SA_EEELi512ENS_6half_tEfNS_4arch4Sm90ELb0ELb0ELb0ELb1ELb1ELb0ELb0ELb0ELb0ELb1ELb0ELb0EEENS1_21CollectiveEpilogueFwdINS6_IJSA_NS7_ILi512EEESA_EEES9_SC_SE_Li256ELb1ELb1ELb0ELb0EEENS1_36VarlenDynamicPersistentTileSchedulerILi64ELi64ELi256ELi128ELb0ELb1ELb1ELb0ELb1ELb1EEEEEEEEEvNT_6ParamsE)
        /*01d0*/ 	.word	0x00000038


	//----- nvinfo : EIATTR_MIN_STACK_SIZE
	.align		4
.L_96:
        /*01d4*/ 	.byte	0x04, 0x12
        /*01d6*/ 	.short	(.L_98 - .L_97)
	.align		4
.L_97:
        /*01d8*/ 	.word	index@(_ZN7cutlass13device_kernelIN5flash11enable_sm90INS1_16FlashAttnFwdSm90INS1_25CollectiveMainloopFwdSm90ILi2EN4cute5tupleIJNS5_1CILi1EEES8_S8_EEENS6_IJNS7_ILi64EEESA_SA_EEELi512ENS_6half_tEfNS_4arch4Sm90ELb0ELb0ELb0ELb1ELb1ELb1ELb0ELb0ELb0ELb1ELb0ELb0EEENS1_21CollectiveEpilogueFwdINS6_IJSA_NS7_ILi512EEESA_EEES9_SC_SE_Li256ELb1ELb1ELb0ELb0EEENS1_36VarlenDynamicPersistentTileSchedulerILi64ELi64ELi256ELi128ELb0ELb1ELb1ELb0ELb1ELb1EEEEEEEEEvNT_6ParamsE)
        /*01dc*/ 	.word	0x00000060


	//----- nvinfo : EIATTR_MIN_STACK_SIZE
	.align		4
.L_98:
        /*01e0*/ 	.byte	0x04, 0x12
        /*01e2*/ 	.short	(.L_100 - .L_99)
	.align		4
.L_99:
        /*01e4*/ 	.word	index@(_ZN7cutlass13device_kernelIN5flash11enable_sm90INS1_16FlashAttnFwdSm90INS1_25CollectiveMainloopFwdSm90ILi2EN4cute5tupleIJNS5_1CILi1EEES8_S8_EEENS6_IJNS7_ILi64EEESA_SA_EEELi512ENS_6half_tEfNS_4arch4Sm90ELb0ELb0ELb0ELb1ELb1ELb0ELb1ELb0ELb0ELb1ELb0ELb0EEENS1_21CollectiveEpilogueFwdINS6_IJSA_NS7_ILi512EEESA_EEES9_SC_SE_Li256ELb1ELb1ELb0ELb0EEENS1_36VarlenDynamicPersistentTileSchedulerILi64ELi64ELi256ELi128ELb0ELb1ELb1ELb0ELb1ELb1EEEEEEEEEvNT_6ParamsE)
        /*01e8*/ 	.word	0x00000030


	//----- nvinfo : EIATTR_MIN_STACK_SIZE
	.align		4
.L_100:
        /*01ec*/ 	.byte	0x04, 0x12
        /*01ee*/ 	.short	(.L_102 - .L_101)
	.align		4
.L_101:
        /*01f0*/ 	.word	index@(_ZN7cutlass13device_kernelIN5flash11enable_sm90INS1_16FlashAttnFwdSm90INS1_25CollectiveMainloopFwdSm90ILi2EN4cute5tupleIJNS5_1CILi1EEES8_S8_EEENS6_IJNS7_ILi64EEESA_SA_EEELi512ENS_6half_tEfNS_4arch4Sm90ELb0ELb0ELb0ELb1ELb1ELb1ELb1ELb0ELb0ELb1ELb0ELb0EEENS1_21CollectiveEpilogueFwdINS6_IJSA_NS7_ILi512EEESA_EEES9_SC_SE_Li256ELb1ELb1ELb0ELb0EEENS1_36VarlenDynamicPersistentTileSchedulerILi64ELi64ELi256ELi128ELb0ELb1ELb1ELb0ELb1ELb1EEEEEEEEEvNT_6ParamsE)
        /*01f4*/ 	.word	0x00000080


	//----- nvinfo : EIATTR_MIN_STACK_SIZE
	.align		4
.L_102:
        /*01f8*/ 	.byte	0x04, 0x12
        /*01fa*/ 	.short	(.L_104 - .L_103)
	.align		4
.L_103:
        /*01fc*/ 	.word	index@(_ZN7cutlass13device_kernelIN5flash11enable_sm90INS1_16FlashAttnFwdSm90INS1_25CollectiveMainloopFwdSm90ILi2EN4cute5tupleIJNS5_1CILi1EEES8_S8_EEENS6_IJNS7_ILi64EEESA_SA_EEELi512ENS_6half_tEfNS_4arch4Sm90ELb0ELb1ELb0ELb0ELb1ELb0ELb0ELb0ELb0ELb1ELb0ELb0EEENS1_21CollectiveEpilogueFwdINS6_IJSA_NS7_ILi512EEESA_EEES9_SC_SE_Li256ELb0ELb1ELb0ELb0EEENS1_30DynamicPersistentTileSchedulerILi256ELi128ELb0ELb1ELb1EEEEEEEEEvNT_6ParamsE)
        /*0200*/ 	.word	0x00000010


	//----- nvinfo : EIATTR_MIN_STACK_SIZE
	.align		4
.L_104:
        /*0204*/ 	.byte	0x04, 0x12
        /*0206*/ 	.short	(.L_106 - .L_105)
	.align		4
.L_105:
        /*0208*/ 	.word	index@(_ZN7cutlass13device_kernelIN5flash11enable_sm90INS1_16FlashAttnFwdSm90INS1_25CollectiveMainloopFwdSm90ILi2EN4cute5tupleIJNS5_1CILi1EEES8_S8_EEENS6_IJNS7_ILi64EEESA_SA_EEELi512ENS_6half_tEfNS_4arch4Sm90ELb0ELb1ELb0ELb0ELb1ELb0ELb1ELb0ELb0ELb1ELb0ELb0EEENS1_21CollectiveEpilogueFwdINS6_IJSA_NS7_ILi512EEESA_EEES9_SC_SE_Li256ELb0ELb1ELb0ELb0EEENS1_30DynamicPersistentTileSchedulerILi256ELi128ELb0ELb1ELb1EEEEEEEEEvNT_6ParamsE)
        /*020c*/ 	.word	0x00000020


	//----- nvinfo : EIATTR_MIN_STACK_SIZE
	.align		4
.L_106:
        /*0210*/ 	.byte	0x04, 0x12
        /*0212*/ 	.short	(.L_108 - .L_107)
	.align		4
.L_107:
        /*0214*/ 	.word	index@(_ZN7cutlass13device_kernelIN5flash11enable_sm90INS1_16FlashAttnFwdSm90INS1_25CollectiveMainloopFwdSm90ILi2EN4cute5tupleIJNS5_1CILi1EEES8_S8_EEENS6_IJNS7_ILi64EEESA_SA_EEELi512ENS_6half_tEfNS_4arch4Sm90ELb0ELb1ELb0ELb1ELb1ELb0ELb0ELb0ELb0ELb1ELb0ELb0EEENS1_21CollectiveEpilogueFwdINS6_IJSA_NS7_ILi512EEESA_EEES9_SC_SE_Li256ELb1ELb1ELb0ELb0EEENS1_36VarlenDynamicPersistentTileSchedulerILi64ELi64ELi256ELi128ELb0ELb1ELb1ELb1ELb0ELb1EEEEEEEEEvNT_6ParamsE)
        /*0218*/ 	.word	0x00000020


	//----- nvinfo : EIATTR_MIN_STACK_SIZE
	.align		4
.L_108:
        /*021c*/ 	.byte	0x04, 0x12
        /*021e*/ 	.short	(.L_110 - .L_109)
	.align		4
.L_109:
        /*0220*/ 	.word	index@(_ZN7cutlass13device_kernelIN5flash11enable_sm90INS1_16FlashAttnFwdSm90INS1_25CollectiveMainloopFwdSm90ILi2EN4cute5tupleIJNS5_1CILi1EEES8_S8_EEENS6_IJNS7_ILi64EEESA_SA_EEELi512ENS_6half_tEfNS_4arch4Sm90ELb0ELb1ELb0ELb1ELb1ELb1ELb0ELb0ELb0ELb1ELb0ELb0EEENS1_21CollectiveEpilogueFwdINS6_IJSA_NS7_ILi512EEESA_EEES9_SC_SE_Li256ELb1ELb1ELb0ELb0EEENS1_36VarlenDynamicPersistentTileSchedulerILi64ELi64ELi256ELi128ELb0ELb1ELb1ELb1ELb0ELb1EEEEEEEEEvNT_6ParamsE)
        /*0224*/ 	.word	0x00000068


	//----- nvinfo : EIATTR_MIN_STACK_SIZE
	.align		4
.L_110:
        /*0228*/ 	.byte	0x04, 0x12
        /*022a*/ 	.short	(.L_112 - .L_111)
	.align		4
.L_111:
        /*022c*/ 	.word	index@(_ZN7cutlass13device_kernelIN5flash11enable_sm90INS1_16FlashAttnFwdSm90INS1_25CollectiveMainloopFwdSm90ILi2EN4cute5tupleIJNS5_1CILi1EEES8_S8_EEENS6_IJNS7_ILi64EEESA_SA_EEELi512ENS_6half_tEfNS_4arch4Sm90ELb0ELb1ELb0ELb1ELb1ELb0ELb1ELb0ELb0ELb1ELb0ELb0EEENS1_21CollectiveEpilogueFwdINS6_IJSA_NS7_ILi512EEESA_EEES9_SC_SE_Li256ELb1ELb1ELb0ELb0EEENS1_36VarlenDynamicPersistentTileSchedulerILi64ELi64ELi256ELi128ELb0ELb1ELb1ELb1ELb0ELb1EEEEEEEEEvNT_6ParamsE)
        /*0230*/ 	.word	0x00000038


	//----- nvinfo : EIATTR_MIN_STACK_SIZE
	.align		4
.L_112:
        /*0234*/ 	.byte	0x04, 0x12
        /*0236*/ 	.short	(.L_114 - .L_113)
	.align		4
.L_113:
        /*0238*/ 	.word	index@(_ZN7cutlass13device_kernelIN5flash11enable_sm90INS1_16FlashAttnFwdSm90INS1_25CollectiveMainloopFwdSm90ILi2EN4cute5tupleIJNS5_1CILi1EEES8_S8_EEENS6_IJNS7_ILi64EEESA_SA_EEELi512ENS_6half_tEfNS_4arch4Sm90ELb0ELb1ELb0ELb1ELb1ELb1ELb1ELb0ELb0ELb1ELb0ELb0EEENS1_21CollectiveEpilogueFwdINS6_IJSA_NS7_ILi512EEESA_EEES9_SC_SE_Li256ELb1ELb1ELb0ELb0EEENS1_36VarlenDynamicPersistentTileSchedulerILi64ELi64ELi256ELi128ELb0ELb1ELb1ELb1ELb0ELb1EEEEEEEEEvNT_6ParamsE)
        /*023c*/ 	.word	0x00000070


	//----- nvinfo : EIATTR_MIN_STACK_SIZE
	.align		4
.L_114:
        /*0240*/ 	.byte	0x04, 0x12
        /*0242*/ 	.short	(.L_116 - .L_115)
	.align		4
.L_115:
        /*0244*/ 	.word	index@(_ZN7cutlass13device_kernelIN5flash11enable_sm90INS1_16FlashAttnFwdSm90INS1_25CollectiveMainloopFwdSm90ILi2EN4cute5tupleIJNS5_1CILi1EEES8_S8_EEENS6_IJNS7_ILi64EEESA_SA_EEELi512ENS_6half_tEfNS_4arch4Sm90ELb1ELb0ELb0ELb0ELb1ELb0ELb0ELb0ELb0ELb1ELb0ELb0EEENS1_21CollectiveEpilogueFwdINS6_IJSA_NS7_ILi512EEESA_EEES9_SC_SE_Li256ELb0ELb1ELb0ELb0EEENS1_30DynamicPersistentTileSchedulerILi256ELi128ELb0ELb1ELb1EEEEEEEEEvNT_6ParamsE)
        /*0248*/ 	.word	0x00000010


	//----- nvinfo : EIATTR_MIN_STACK_SIZE
	.align		4
.L_116:
        /*024c*/ 	.byte	0x04, 0x12
        /*024e*/ 	.short	(.L_118 - .L_117)
	.align		4
.L_117:
        /*0250*/ 	.word	index@(_ZN7cutlass13device_kernelIN5flash11enable_sm90INS1_16FlashAttnFwdSm90INS1_25CollectiveMainloopFwdSm90ILi2EN4cute5tupleIJNS5_1CILi1EEES8_S8_EEENS6_IJNS7_ILi64EEESA_SA_EEELi512ENS_6half_tEfNS_4arch4Sm90ELb1ELb0ELb0ELb0ELb1ELb0ELb1ELb0ELb0ELb1ELb0ELb0EEENS1_21CollectiveEpilogueFwdINS6_IJSA_NS7_ILi512EEESA_EEES9_SC_SE_Li256ELb0ELb1ELb0ELb0EEENS1_30DynamicPersistentTileSchedulerILi256ELi128ELb0ELb1ELb1EEEEEEEEEvNT_6ParamsE)
        /*0254*/ 	.word	0x00000018


	//----- nvinfo : EIATTR_MIN_STACK_SIZE
	.align		4
.L_118:
        /*0258*/ 	.byte	0x04, 0x12
        /*025a*/ 	.short	(.L_120 - .L_119)
	.align		4
.L_119:
        /*025c*/ 	.word	index@(_ZN7cutlass13device_kernelIN5flash11enable_sm90INS1_16FlashAttnFwdSm90INS1_25CollectiveMainloopFwdSm90ILi2EN4cute5tupleIJNS5_1CILi1EEES8_S8_EEENS6_IJNS7_ILi64EEESA_SA_EEELi512ENS_6half_tEfNS_4arch4Sm90ELb1ELb0ELb0ELb1ELb1ELb0ELb0ELb0ELb0ELb1ELb0ELb0EEENS1_21CollectiveEpilogueFwdINS6_IJSA_NS7_ILi512EEESA_EEES9_SC_SE_Li256ELb1ELb1ELb0ELb0EEENS1_36VarlenDynamicPersistentTileSchedulerILi64ELi64ELi256ELi128ELb0ELb1ELb1ELb1ELb1ELb1EEEEEEEEEvNT_6ParamsE)
        /*0260*/ 	.word	0x00000030


	//----- nvinfo : EIATTR_MIN_STACK_SIZE
	.align		4
.L_120:
        /*0264*/ 	.byte	0x04, 0x12
        /*0266*/ 	.short	(.L_122 - .L_121)
	.align		4
.L_121:
        /*0268*/ 	.word	index@(_ZN7cutlass13device_kernelIN5flash11enable_sm90INS1_16FlashAttnFwdSm90INS1_25CollectiveMainloopFwdSm90ILi2EN4cute5tupleIJNS5_1CILi1EEES8_S8_EEENS6_IJNS7_ILi64EEESA_SA_EEELi512ENS_6half_tEfNS_4arch4Sm90ELb1ELb0ELb0ELb1ELb1ELb1ELb0ELb0ELb0ELb1ELb0ELb0EEENS1_21CollectiveEpilogueFwdINS6_IJSA_NS7_ILi512EEESA_EEES9_SC_SE_Li256ELb1ELb1ELb0ELb0EEENS1_36VarlenDynamicPersistentTileSchedulerILi64ELi64ELi256ELi128ELb0ELb1ELb1ELb1ELb1ELb1EEEEEEEEEvNT_6ParamsE)
        /*026c*/ 	.word	0x00000060


	//----- nvinfo : EIATTR_MIN_STACK_SIZE
	.align		4
.L_122:
        /*0270*/ 	.byte	0x04, 0x12
        /*0272*/ 	.short	(.L_124 - .L_123)
	.align		4
.L_123:
        /*0274*/ 	.word	index@(_ZN7cutlass13device_kernelIN5flash11enable_sm90INS1_16FlashAttnFwdSm90INS1_25CollectiveMainloopFwdSm90ILi2EN4cute5tupleIJNS5_1CILi1EEES8_S8_EEENS6_IJNS7_ILi64EEESA_SA_EEELi512ENS_6half_tEfNS_4arch4Sm90ELb1ELb0ELb0ELb1ELb1ELb0ELb1ELb0ELb0ELb1ELb0ELb0EEENS1_21CollectiveEpilogueFwdINS6_IJSA_NS7_ILi512EEESA_EEES9_SC_SE_Li256ELb1ELb1ELb0ELb0EEENS1_36VarlenDynamicPersistentTileSchedulerILi64ELi64ELi256ELi128ELb0ELb1ELb1ELb1ELb1ELb1EEEEEEEEEvNT_6ParamsE)
        /*0278*/ 	.word	0x00000028


	//----- nvinfo : EIATTR_MIN_STACK_SIZE
	.align		4
.L_124:
        /*027c*/ 	.byte	0x04, 0x12
        /*027e*/ 	.short	(.L_126 - .L_125)
	.align		4
.L_125:
        /*0280*/ 	.word	index@(_ZN7cutlass13device_kernelIN5flash11enable_sm90INS1_16FlashAttnFwdSm90INS1_25CollectiveMainloopFwdSm90ILi2EN4cute5tupleIJNS5_1CILi1EEES8_S8_EEENS6_IJNS7_ILi64EEESA_SA_EEELi512ENS_6half_tEfNS_4arch4Sm90ELb1ELb0ELb0ELb1ELb1ELb1ELb1ELb0ELb0ELb1ELb0ELb0EEENS1_21CollectiveEpilogueFwdINS6_IJSA_NS7_ILi512EEESA_EEES9_SC_SE_Li256ELb1ELb1ELb0ELb0EEENS1_36VarlenDynamicPersistentTileSchedulerILi64ELi64ELi256ELi128ELb0ELb1ELb1ELb1ELb1ELb1EEEEEEEEEvNT_6ParamsE)
        /*0284*/ 	.word	0x00000078
.L_126:


//--------------------- .nv.compat                --------------------------
	.section	.nv.compat,"",@"SHT_CUDA_COMPAT_INFO"
	.align	4
        /*0000*/ 	.byte	0x02, 0x09, 0x01, 0x00, 0x02, 0x02, 0x04, 0x00, 0x02, 0x05, 0x05, 0x00, 0x03, 0x07, 0x01, 0x01
        /*0010*/ 	.byte	0x02, 0x03, 0x01, 0x00, 0x02, 0x06, 0x01, 0x00, 0x04, 0x0b, 0x08, 0x00, 0x00, 0x00, 0x00, 0x00
        /*0020*/ 	.byte	0x00, 0x00, 0x00, 0x00


//--------------------- .nv.info._ZN7cutlass13device_kernelIN5flash11enable_sm90INS1_16FlashAttnFwdSm90INS1_25CollectiveMainloopFwdSm90ILi2EN4cute5tupleIJNS5_1CILi1EEES8_S8_EEENS6_IJNS7_ILi64EEESA_SA_EEELi512ENS_6half_tEfNS_4arch4Sm90ELb0ELb0ELb0ELb0ELb1ELb0ELb0ELb0ELb0ELb1ELb0ELb0EEENS1_21CollectiveEpilogueFwdINS6_IJSA_NS7_ILi512EEESA_EEES9_SC_SE_Li256ELb0ELb1ELb0ELb0EEENS1_29StaticPersistentTileSchedulerILb0EEEEEEEEEvNT_6ParamsE --------------------------
	.section	.nv.info._ZN7cutlass13device_kernelIN5flash11enable_sm90INS1_16FlashAttnFwdSm90INS1_25CollectiveMainloopFwdSm90ILi2EN4cute5tupleIJNS5_1CILi1EEES8_S8_EEENS6_IJNS7_ILi64EEESA_SA_EEELi512ENS_6half_tEfNS_4arch4Sm90ELb0ELb0ELb0ELb0ELb1ELb0ELb0ELb0ELb0ELb1ELb0ELb0EEENS1_21CollectiveEpilogueFwdINS6_IJSA_NS7_ILi512EEESA_EEES9_SC_SE_Li256ELb0ELb1ELb0ELb0EEENS1_29StaticPersistentTileSchedulerILb0EEEEEEEEEvNT_6ParamsE,"",@"SHT_CUDA_INFO"
	.sectionflags	@""
	.align	4


	//----- nvinfo : EIATTR_CUDA_API_VERSION
	.align		4
        /*0000*/ 	.byte	0x04, 0x37
        /*0002*/ 	.short	(.L_128 - .L_127)
.L_127:
        /*0004*/ 	.word	0x00000082


	//----- nvinfo : EIATTR_KPARAM_INFO
	.align		4
.L_128:
        /*0008*/ 	.byte	0x04, 0x17
        /*000a*/ 	.short	(.L_130 - .L_129)
.L_129:
        /*000c*/ 	.word	0x00000000
        /*0010*/ 	.short	0x0000
        /*0012*/ 	.short	0x0070
        /*0014*/ 	.byte	0x00, 0xf0, 0x01, 0x28


	//----- nvinfo : EIATTR_SPARSE_MMA_MASK
	.align		4
.L_130:
        /*0018*/ 	.byte	0x03, 0x50
        /*001a*/ 	.short	0x0000


	//----- nvinfo : EIATTR_MAXREG_COUNT
	.align		4
        /*001c*/ 	.byte	0x03, 0x1b
        /*001e*/ 	.short	0x00a8


	//----- nvinfo : EIATTR_NUM_BARRIERS
	.align		4
        /*0020*/ 	.byte	0x02, 0x4c
        /*0022*/ 	.byte	0x10
	.zero		1


	//----- nvinfo : EIATTR_EXTERNS
	.align		4
        /*0024*/ 	.byte	0x04, 0x0f
        /*0026*/ 	.short	(.L_132 - .L_131)


	//   ....[0]....
	.align		4
.L_131:
        /*0028*/ 	.word	index@(__assertfail)


	//----- nvinfo : EIATTR_ANNOTATIONS
	.align		4
.L_132:
        /*002c*/ 	.byte	0x04, 0x55
        /*002e*/ 	.short	(.L_134 - .L_133)


	//   ....[0]....
.L_133:
        /*0030*/ 	.word	0x00000001
        /*0034*/ 	.byte	0x00, 0x88, 0x00, 0x00, 0x01, 0x00, 0x00, 0x00, 0x30, 0x88, 0x00, 0x00, 0x01, 0x00, 0x00, 0x00
        /* <DEDUP_REMOVED lines=12> */
        /*0104*/ 	.byte	0x40, 0xbf, 0x00, 0x00


	//----- nvinfo : EIATTR_MERCURY_ISA_VERSION
	.align		4
.L_134:
        /*0108*/ 	.byte	0x03, 0x5f
        /*010a*/ 	.short	0x0101


	//----- nvinfo : EIATTR_INT_WARP_WIDE_INSTR_OFFSETS
	.align		4
        /*010c*/ 	.byte	0x04, 0x31
        /*010e*/ 	.short	(.L_136 - .L_135)


	//   ....[0]....
.L_135:
        /*0110*/ 	.word	0x000000c0


	//   ....[1]....
        /*0114*/ 	.word	0x000000d0


	//   ....[2]....
        /*0118*/ 	.word	0x00000170


	//----- nvinfo : EIATTR_COOP_GROUP_MASK_REGIDS
	.align		4
.L_136:
        /*011c*/ 	.byte	0x04, 0x29
        /*011e*/ 	.short	(.L_138 - .L_137)


	//   ....[0]....
.L_137:
        /*0120*/ 	.word	0xffffffff


	//   ....[1]....
        /*0124*/ 	.word	0xffffffff


	//   ....[2]....
        /*0128*/ 	.word	0xffffffff


	//   ....[3]....
        /*012c*/ 	.word	0xffffffff


	//   ....[4]....
        /*0130*/ 	.word	0xffffffff


	//   ....[5]....
        /*0134*/ 	.word	0xffffffff


	//   ....[6]....
        /*0138*/ 	.word	0xffffffff


	//   ....[7]....
        /*013c*/ 	.word	0xffffffff


	//   ....[8]....
        /*0140*/ 	.word	0xffffffff


	//   ....[9]....
        /*0144*/ 	.word	0xffffffff


	//   ....[10]....
        /*0148*/ 	.word	0xffffffff


	//   ....[11]....
        /*014c*/ 	.word	0xffffffff


	//   ....[12]....
        /*0150*/ 	.word	0xffffffff


	//   ....[13]....
        /*0154*/ 	.word	0xffffffff


	//   ....[14]....
        /*0158*/ 	.word	0xffffffff


	//   ....[15]....
        /*015c*/ 	.word	0xffffffff


	//   ....[16]....
        /*0160*/ 	.word	0xffffffff


	//   ....[17]....
        /*0164*/ 	.word	0xffffffff


	//   ....[18]....
        /*0168*/ 	.word	0xffffffff


	//   ....[19]....
        /*016c*/ 	.word	0xffffffff


	//   ....[20]....
        /*0170*/ 	.word	0xffffffff


	//   ....[21]....
        /*0174*/ 	.word	0xffffffff


	//   ....[22]....
        /*0178*/ 	.word	0xffffffff


	//   ....[23]....
        /*017c*/ 	.word	0xffffffff


	//   ....[24]....
        /*0180*/ 	.word	0xffffffff


	//   ....[25]....
        /*0184*/ 	.word	0xffffffff


	//   ....[26]....
        /*0188*/ 	.word	0xffffffff


	//   ....[27]....
        /*018c*/ 	.word	0xffffffff


	//   ....[28]....
        /*0190*/ 	.word	0xffffffff


	//   ....[29]....
        /*0194*/ 	.word	0xffffffff


	//   ....[30]....
        /*0198*/ 	.word	0xffffffff


	//   ....[31]....
        /*019c*/ 	.word	0xffffffff


	//   ....[32]....
        /*01a0*/ 	.word	0xffffffff


	//   ....[33]....
        /*01a4*/ 	.word	0xffffffff


	//   ....[34]....
        /*01a8*/ 	.word	0xffffffff


	//   ....[35]....
        /*01ac*/ 	.word	0xffffffff


	//   ....[36]....
        /*01b0*/ 	.word	0xffffffff


	//   ....[37]....
        /*01b4*/ 	.word	0xffffffff


	//   ....[38]....
        /*01b8*/ 	.word	0xffffffff


	//   ....[39]....
        /*01bc*/ 	.word	0xffffffff


	//   ....[40]....
        /*01c0*/ 	.word	0xffffffff


	//   ....[41]....
        /*01c4*/ 	.word	0xffffffff


	//   ....[42]....
        /*01c8*/ 	.word	0xffffffff


	//   ....[43]....
        /*01cc*/ 	.word	0xffffffff


	//   ....[44]....
        /*01d0*/ 	.word	0xffffffff


	//   ....[45]....
        /*01d4*/ 	.word	0xffffffff


	//   ....[46]....
        /*01d8*/ 	.word	0xffffffff


	//   ....[47]....
        /*01dc*/ 	.word	0xffffffff


	//   ....[48]....
        /*01e0*/ 	.word	0xffffffff


	//   ....[49]....
        /*01e4*/ 	.word	0xffffffff


	//   ....[50]....
        /*01e8*/ 	.word	0xffffffff


	//   ....[51]....
        /*01ec*/ 	.word	0xffffffff


	//   ....[52]....
        /*01f0*/ 	.word	0xffffffff


	//   ....[53]....
        /*01f4*/ 	.word	0xffffffff


	//   ....[54]....
        /*01f8*/ 	.word	0xffffffff


	//   ....[55]....
        /*01fc*/ 	.word	0xffffffff


	//   ....[56]....
        /*0200*/ 	.word	0xffffffff


	//   ....[57]....
        /*0204*/ 	.word	0xffffffff


	//   ....[58]....
        /*0208*/ 	.word	0xffffffff


	//   ....[59]....
        /*020c*/ 	.word	0xffffffff


	//   ....[60]....
        /*0210*/ 	.word	0xffffffff


	//   ....[61]....
        /*0214*/ 	.word	0xffffffff


	//   ....[62]....
        /*0218*/ 	.word	0xffffffff


	//   ....[63]....
        /*021c*/ 	.word	0xffffffff


	//   ....[64]....
        /*0220*/ 	.word	0xffffffff


	//   ....[65]....
        /*0224*/ 	.word	0xffffffff


	//   ....[66]....
        /*0228*/ 	.word	0xffffffff


	//   ....[67]....
        /*022c*/ 	.word	0xffffffff


	//   ....[68]....
        /*0230*/ 	.word	0xffffffff


	//   ....[69]....
        /*0234*/ 	.word	0xffffffff


	//   ....[70]....
        /*0238*/ 	.word	0xffffffff


	//   ....[71]....
        /*023c*/ 	.word	0xffffffff


	//   ....[72]....
        /*0240*/ 	.word	0x0500000f


	//   ....[73]....
        /*0244*/ 	.word	0x0500000f


	//   ....[74]....
        /*0248*/ 	.word	0x0500000f


	//   ....[75]....
        /*024c*/ 	.word	0x0500000f


	//   ....[76]....
        /*0250*/ 	.word	0x0500000f


	//   ....[77]....
        /*0254*/ 	.word	0x0500000f


	//   ....[78]....
        /*0258*/ 	.word	0x0500000f


	//   ....[79]....
        /*025c*/ 	.word	0x0500000f


	//   ....[80]....
        /*0260*/ 	.word	0x0500000f


	//   ....[81]....
        /*0264*/ 	.word	0x0500000f


	//   ....[82]....
        /*0268*/ 	.word	0x0500000f


	//   ....[83]....
        /*026c*/ 	.word	0x0500000f


	//   ....[84]....
        /*0270*/ 	.word	0x0500000f


	//   ....[85]....
        /*0274*/ 	.word	0x0500000f


	//   ....[86]....
        /*0278*/ 	.word	0x0500000f


	//   ....[87]....
        /*027c*/ 	.word	0x0500000f


	//   ....[88]....
        /*0280*/ 	.word	0x0500000f


	//   ....[89]....
        /*0284*/ 	.word	0x0500000f


	//   ....[90]....
        /*0288*/ 	.word	0x0500000f


	//   ....[91]....
        /*028c*/ 	.word	0x0500000f


	//   ....[92]....
        /*0290*/ 	.word	0x0500000f


	//   ....[93]....
        /*0294*/ 	.word	0x0500000f


	//   ....[94]....
        /*0298*/ 	.word	0x0500000f


	//   ....[95]....
        /*029c*/ 	.word	0x0500000f


	//   ....[96]....
        /*02a0*/ 	.word	0x0500000f


	//   ....[97]....
        /*02a4*/ 	.word	0x0500000f


	//   ....[98]....
        /*02a8*/ 	.word	0x0500000f


	//   ....[99]....
        /*02ac*/ 	.word	0x0500000f


	//   ....[100]....
        /*02b0*/ 	.word	0x0500000f


	//   ....[101]....
        /*02b4*/ 	.word	0x0500000f


	//   ....[102]....
        /*02b8*/ 	.word	0x0500000f


	//   ....[103]....
        /*02bc*/ 	.word	0x0500000f


	//   ....[104]....
        /*02c0*/ 	.word	0x0500000f


	//   ....[105]....
        /*02c4*/ 	.word	0x0500000f


	//   ....[106]....
        /*02c8*/ 	.word	0x0500000f


	//   ....[107]....
        /*02cc*/ 	.word	0x0500000f


	//   ....[108]....
        /*02d0*/ 	.word	0x0500000f


	//   ....[109]....
        /*02d4*/ 	.word	0x0500000f


	//   ....[110]....
        /*02d8*/ 	.word	0x0500000f


	//   ....[111]....
        /*02dc*/ 	.word	0x0500000f


	//   ....[112]....
        /*02e0*/ 	.word	0x0500000f


	//   ....[113]....
        /*02e4*/ 	.word	0x0500000f


	//----- nvinfo : EIATTR_COOP_GROUP_INSTR_OFFSETS
	.align		4
.L_138:
        /*02e8*/ 	.byte	0x04, 0x28
        /*02ea*/ 	.short	(.L_140 - .L_139)


	//   ....[0]....
.L_139:
        /*02ec*/ 	.word	0x00000070


	//   ....[1]....
        /*02f0*/ 	.word	0x000000b0


	//   ....[2]....
        /*02f4*/ 	.word	0x00000290


	//   ....[3]....
        /*02f8*/ 	.word	0x000003f0


	//   ....[4]....
        /*02fc*/ 	.word	0x00000510


	//   ....[5]....
        /*0300*/ 	.word	0x00000670


	//   ....[6]....
        /*0304*/ 	.word	0x000010e0


	//   ....[7]....
        /*0308*/ 	.word	0x000029b0


	//   ....[8]....
        /*030c*/ 	.word	0x000033b0


	//   ....[9]....
        /*0310*/ 	.word	0x00003420


	//   ....[10]....
        /*0314*/ 	.word	0x00003600


	//   ....[11]....
        /*0318*/ 	.word	0x000036e0


	//   ....[12]....
        /*031c*/ 	.word	0x00003f50


	//   ....[13]....
        /*0320*/ 	.word	0x00004470


	//   ....[14]....
        /*0324*/ 	.word	0x000044a0


	//   ....[15]....
        /*0328*/ 	.word	0x000046e0


	//   ....[16]....
        /*032c*/ 	.word	0x00004880


	//   ....[17]....
        /*0330*/ 	.word	0x00005890


	//   ....[18]....
        /*0334*/ 	.word	0x00005940


	//   ....[19]....
        /*0338*/ 	.word	0x00005980


	//   ....[20]....
        /*033c*/ 	.word	0x00005a10


	//   ....[21]....
        /*0340*/ 	.word	0x00005a40


	//   ....[22]....
        /*0344*/ 	.word	0x00006470


	//   ....[23]....
        /*0348*/ 	.word	0x00007770


	//   ....[24]....
        /*034c*/ 	.word	0x000077a0


	//   ....[25]....
        /*0350*/ 	.word	0x000077d0


	//   ....[26]....
        /*0354*/ 	.word	0x000077e0


	//   ....[27]....
        /*0358*/ 	.word	0x00007e00


	//   ....[28]....
        /*035c*/ 	.word	0x00007e20


	//   ....[29]....
        /*0360*/ 	.word	0x00008070


	//   ....[30]....
        /*0364*/ 	.word	0x000080a0


	//   ....[31]....
        /*0368*/ 	.word	0x00009ad0


	//   ....[32]....
        /*036c*/ 	.word	0x00009b00


	//   ....[33]....
        /*0370*/ 	.word	0x00009b20


	//   ....[34]....
        /*0374*/ 	.word	0x00009b60


	//   ....[35]....
        /*0378*/ 	.word	0x00009bd0


	//   ....[36]....
        /*037c*/ 	.word	0x00009bf0


	//   ....[37]....
        /*0380*/ 	.word	0x00009c10


	//   ....[38]....
        /*0384*/ 	.word	0x00009c30


	//   ....[39]....
        /*0388*/ 	.word	0x0000a260


	//   ....[40]....
        /*038c*/ 	.word	0x0000a280


	//   ....[41]....
        /*0390*/ 	.word	0x0000a2b0


	//   ....[42]....
        /*0394*/ 	.word	0x0000a2f0


	//   ....[43]....
        /*0398*/ 	.word	0x0000a340


	//   ....[44]....
        /*039c*/ 	.word	0x0000a360


	//   ....[45]....
        /*03a0*/ 	.word	0x0000a390


	//   ....[46]....
        /*03a4*/ 	.word	0x0000a3b0


	//   ....[47]....
        /*03a8*/ 	.word	0x0000a880


	//   ....[48]....
        /*03ac*/ 	.word	0x0000a8b0


	//   ....[49]....
        /*03b0*/ 	.word	0x0000a990


	//   ....[50]....
        /*03b4*/ 	.word	0x0000a9d0


	//   ....[51]....
        /*03b8*/ 	.word	0x0000aa70


	//   ....[52]....
        /*03bc*/ 	.word	0x0000aaa0


	//   ....[53]....
        /*03c0*/ 	.word	0x0000adb0


	//   ....[54]....
        /*03c4*/ 	.word	0x0000ae20


	//   ....[55]....
        /*03c8*/ 	.word	0x0000b4d0


	//   ....[56]....
        /*03cc*/ 	.word	0x0000b4f0


	//   ....[57]....
        /*03d0*/ 	.word	0x0000b500


	//   ....[58]....
        /*03d4*/ 	.word	0x0000b510


	//   ....[59]....
        /*03d8*/ 	.word	0x0000b530


	//   ....[60]....
        /*03dc*/ 	.word	0x0000b590


	//   ....[61]....
        /*03e0*/ 	.word	0x0000b5a0


	//   ....[62]....
        /*03e4*/ 	.word	0x0000b5b0


	//   ....[63]....
        /*03e8*/ 	.word	0x0000b910


	//   ....[64]....
        /*03ec*/ 	.word	0x0000b940


	//   ....[65]....
        /*03f0*/ 	.word	0x0000b990


	//   ....[66]....
        /*03f4*/ 	.word	0x0000b9b0


	//   ....[67]....
        /*03f8*/ 	.word	0x0000ba40


	//   ....[68]....
        /*03fc*/ 	.word	0x0000ba60


	//   ....[69]....
        /*0400*/ 	.word	0x0000ba80


	//   ....[70]....
        /*0404*/ 	.word	0x0000baa0


	//   ....[71]....
        /*0408*/ 	.word	0x0000c040


	//   ....[72]....
        /*040c*/ 	.word	0x0000c5d0


	//   ....[73]....
        /*0410*/ 	.word	0x0000c6c0


	//   ....[74]....
        /*0414*/ 	.word	0x0000c760


	//   ....[75]....
        /*0418*/ 	.word	0x0000c7d0


	//   ....[76]....
        /*041c*/ 	.word	0x0000c8b0


	//   ....[77]....
        /*0420*/ 	.word	0x0000c920


	//   ....[78]....
        /*0424*/ 	.word	0x0000c9f0


	//   ....[79]....
        /*0428*/ 	.word	0x0000ca60


	//   ....[80]....
        /*042c*/ 	.word	0x0000cb20


	//   ....[81]....
        /*0430*/ 	.word	0x0000cbd0


	//   ....[82]....
        /*0434*/ 	.word	0x0000cc20


	//   ....[83]....
        /*0438*/ 	.word	0x0000cca0


	//   ....[84]....
        /*043c*/ 	.word	0x0000cd40


	//   ....[85]....
        /*0440*/ 	.word	0x0000cda0


	//   ....[86]....
        /*0444*/ 	.word	0x0000ce60


	//   ....[87]....
        /*0448*/ 	.word	0x0000cec0


	//   ....[88]....
        /*044c*/ 	.word	0x0000cf60


	//   ....[89]....
        /*0450*/ 	.word	0x0000d0a0


	//   ....[90]....
        /*0454*/ 	.word	0x0000d170


	//   ....[91]....
        /*0458*/ 	.word	0x0000d300


	//   ....[92]....
        /*045c*/ 	.word	0x0000d440


	//   ....[93]....
        /*0460*/ 	.word	0x0000d550


	//   ....[94]....
        /*0464*/ 	.word	0x0000d690


	//   ....[95]....
        /*0468*/ 	.word	0x0000d7a0


	//   ....[96]....
        /*046c*/ 	.word	0x0000d870


	//   ....[97]....
        /*0470*/ 	.word	0x0000d950


	//   ....[98]....
        /*0474*/ 	.word	0x0000d9f0


	//   ....[99]....
        /*0478*/ 	.word	0x0000da50


	//   ....[100]....
        /*047c*/ 	.word	0x0000daf0


	//   ....[101]....
        /*0480*/ 	.word	0x0000db50


	//   ....[102]....
        /*0484*/ 	.word	0x0000dc00


	//   ....[103]....
        /*0488*/ 	.word	0x0000dc60


	//   ....[104]....
        /*048c*/ 	.word	0x0000dd10


	//   ....[105]....
        /*0490*/ 	.word	0x0000ddf0


	//   ....[106]....
        /*0494*/ 	.word	0x0000dec0


	//   ....[107]....
        /*0498*/ 	.word	0x0000df90


	//   ....[108]....
        /*049c*/ 	.word	0x0000e0a0


	//   ....[109]....
        /*04a0*/ 	.word	0x0000e1b0


	//   ....[110]....
        /*04a4*/ 	.word	0x0000e290


	//   ....[111]....
        /*04a8*/ 	.word	0x0000e390


	//   ....[112]....
        /*04ac*/ 	.word	0x0000e460


	//   ....[113]....
        /*04b0*/ 	.word	0x0000e570


	//----- nvinfo : EIATTR_REG_RECONFIG
	.align		4
.L_140:
        /*04b4*/ 	.byte	0x01, 0x54
	.zero		2


	//----- nvinfo : EIATTR_SYSCALL_OFFSETS
	.align		4
        /*04b8*/ 	.byte	0x04, 0x46
        /*04ba*/ 	.short	(.L_142 - .L_141)


	//   ....[0]....
.L_141:
        /*04bc*/ 	.word	0x00002b70


	//   ....[1]....
        /*04c0*/ 	.word	0x00009380


	//   ....[2]....
        /*04c4*/ 	.word	0x000094c0


	//   ....[3]....
        /*04c8*/ 	.word	0x000095b0


	//   ....[4]....
        /*04cc*/ 	.word	0x00009f60


	//----- nvinfo : EIATTR_MBARRIER_INSTR_OFFSETS
	.align		4
.L_142:
        /*04d0*/ 	.byte	0x04, 0x39
        /*04d2*/ 	.short	(.L_144 - .L_143)


	//   ....[0]....
.L_143:
        /*04d4*/ 	.word	0x00000180
        /*04d8*/ 	.word	0x000000ff
        /*04dc*/ 	.word	0x00028c00
        /*04e0*/ 	.short	0x0100
        /*04e2*/ 	.byte	0x08
	.zero		1


	//   ....[1]....
        /*04e4*/ 	.word	0x00000190
        /*04e8*/ 	.word	0x000000ff
        /*04ec*/ 	.word	0x00028c20
        /*04f0*/ 	.short	0x0100
        /*04f2*/ 	.byte	0x08
	.zero		1


	//   ....[2]....
        /*04f4*/ 	.word	0x00000240
        /*04f8*/ 	.word	0x000000ff
        /*04fc*/ 	.word	0x00028c30
        /*0500*/ 	.short	0x0100
        /*0502*/ 	.byte	0x06
	.zero		1


	//   ....[3]....
        /*0504*/ 	.word	0x00000250
        /*0508*/ 	.word	0x000000ff
        /*050c*/ 	.word	0x00028c40
        /*0510*/ 	.short	0x0100
        /*0512*/ 	.byte	0x06
	.zero		1


	//   ....[4]....
        /*0514*/ 	.word	0x00000260
        /*0518*/ 	.word	0x000000ff
        /*051c*/ 	.word	0x00028c38
        /*0520*/ 	.short	0x0100
        /*0522*/ 	.byte	0x06
	.zero		1


	//   ....[5]....
        /*0524*/ 	.word	0x00000270
        /*0528*/ 	.word	0x000000ff
        /*052c*/ 	.word	0x00028c48
        /*0530*/ 	.short	0x0100
        /*0532*/ 	.byte	0x06
	.zero		1


	//   ....[6]....
        /*0534*/ 	.word	0x000003a0
        /*0538*/ 	.word	0x000000ff
        /*053c*/ 	.word	0x00028c50
        /*0540*/ 	.short	0x0100
        /*0542*/ 	.byte	0x08
	.zero		1


	//   ....[7]....
        /*0544*/ 	.word	0x000003b0
        /*0548*/ 	.word	0x000000ff
        /*054c*/ 	.word	0x00028c60
        /*0550*/ 	.short	0x0100
        /*0552*/ 	.byte	0x08
	.zero		1


	//   ....[8]....
        /*0554*/ 	.word	0x000003c0
        /*0558*/ 	.word	0x000000ff
        /*055c*/ 	.word	0x00028c58
        /*0560*/ 	.short	0x0100
        /*0562*/ 	.byte	0x08
	.zero		1


	//   ....[9]....
        /*0564*/ 	.word	0x000003d0
        /*0568*/ 	.word	0x000000ff
        /*056c*/ 	.word	0x00028c68
        /*0570*/ 	.short	0x0100
        /*0572*/ 	.byte	0x08
	.zero		1


	//   ....[10]....
        /*0574*/ 	.word	0x000004c0
        /*0578*/ 	.word	0x000000ff
        /*057c*/ 	.word	0x00028c70
        /*0580*/ 	.short	0x0100
        /*0582*/ 	.byte	0x06
	.zero		1


	//   ....[11]....
        /*0584*/ 	.word	0x000004d0
        /*0588*/ 	.word	0x000000ff
        /*058c*/ 	.word	0x00028c80
        /*0590*/ 	.short	0x0100
        /*0592*/ 	.byte	0x06
	.zero		1


	//   ....[12]....
        /*0594*/ 	.word	0x000004e0
        /*0598*/ 	.word	0x000000ff
        /*059c*/ 	.word	0x00028c78
        /*05a0*/ 	.short	0x0100
        /*05a2*/ 	.byte	0x06
	.zero		1


	//   ....[13]....
        /*05a4*/ 	.word	0x000004f0
        /*05a8*/ 	.word	0x000000ff
        /*05ac*/ 	.word	0x00028c88
        /*05b0*/ 	.short	0x0100
        /*05b2*/ 	.byte	0x06
	.zero		1


	//   ....[14]....
        /*05b4*/ 	.word	0x00000620
        /*05b8*/ 	.word	0x000000ff
        /*05bc*/ 	.word	0x00028c90
        /*05c0*/ 	.short	0x0100
        /*05c2*/ 	.byte	0x08
	.zero		1


	//   ....[15]....
        /*05c4*/ 	.word	0x00000630
        /*05c8*/ 	.word	0x000000ff
        /*05cc*/ 	.word	0x00028ca0
        /*05d0*/ 	.short	0x0100
        /*05d2*/ 	.byte	0x08
	.zero		1


	//   ....[16]....
        /*05d4*/ 	.word	0x00000640
        /*05d8*/ 	.word	0x000000ff
        /*05dc*/ 	.word	0x00028c98
        /*05e0*/ 	.short	0x0100
        /*05e2*/ 	.byte	0x08
	.zero		1


	//   ....[17]....
        /*05e4*/ 	.word	0x00000650
        /*05e8*/ 	.word	0x000000ff
        /*05ec*/ 	.word	0x00028ca8
        /*05f0*/ 	.short	0x0100
        /*05f2*/ 	.byte	0x08
	.zero		1


	//   ....[18]....
        /*05f4*/ 	.word	0x00000790
        /*05f8*/ 	.word	0x000000ff
        /*05fc*/ 	.word	0x00028cb0
        /*0600*/ 	.short	0x0100
        /*0602*/ 	.byte	0x08
	.zero		1


	//   ....[19]....
        /*0604*/ 	.word	0x000007a0
        /*0608*/ 	.word	0x000000ff
        /*060c*/ 	.word	0x00028cc0
        /*0610*/ 	.short	0x0100
        /*0612*/ 	.byte	0x08
	.zero		1


	//   ....[20]....
        /*0614*/ 	.word	0x000007b0
        /*0618*/ 	.word	0x000000ff
        /*061c*/ 	.word	0x00028cb8
        /*0620*/ 	.short	0x0100
        /*0622*/ 	.byte	0x08
	.zero		1


	//   ....[21]....
        /*0624*/ 	.word	0x000007c0
        /*0628*/ 	.word	0x000000ff
        /*062c*/ 	.word	0x00028cc8
        /*0630*/ 	.short	0x0100
        /*0632*/ 	.byte	0x08
	.zero		1


	//   ....[22]....
        /*0634*/ 	.word	0x000011f0
        /*0638*/ 	.word	0x000000ff
        /*063c*/ 	.word	0x00028c50
        /*0640*/ 	.short	0x010a
        /*0642*/ 	.byte	0x10
	.zero		1


	//   ....[23]....
        /*0644*/ 	.word	0x000014d0
        /*0648*/ 	.word	0x000000ff
        /*064c*/ 	.word	0x00000000
        /*0650*/ 	.short	0x0101
        /*0652*/ 	.byte	0x06
	.zero		1


	//   ....[24]....
        /*0654*/ 	.word	0x00001e10
        /*0658*/ 	.word	0x000000ff
        /*065c*/ 	.word	0x00028c50
        /*0660*/ 	.short	0x010a
        /*0662*/ 	.byte	0x06
	.zero		1


	//   ....[25]....
        /*0664*/ 	.word	0x00001e50
        /*0668*/ 	.word	0x000000ff
        /*066c*/ 	.word	0x00028c50
        /*0670*/ 	.short	0x010a
        /*0672*/ 	.byte	0x06
	.zero		1


	//   ....[26]....
        /*0674*/ 	.word	0x000020b0
        /*0678*/ 	.word	0x000000ff
        /*067c*/ 	.word	0x00000000
        /*0680*/ 	.short	0x0101
        /*0682*/ 	.byte	0x06
	.zero		1


	//   ....[27]....
        /*0684*/ 	.word	0x00002bf0
        /*0688*/ 	.word	0x000000ff
        /*068c*/ 	.word	0x00028c00
        /*0690*/ 	.short	0x010a
        /*0692*/ 	.byte	0x2a
	.zero		1


	//   ....[28]....
        /*0694*/ 	.word	0x00002c70
        /*0698*/ 	.word	0x00000007
        /*069c*/ 	.word	0x00028c30
        /*06a0*/ 	.short	0x010a
        /*06a2*/ 	.byte	0x3f
	.zero		1


	//   ....[29]....
        /*06a4*/ 	.word	0x00002cb0
        /*06a8*/ 	.word	0x00000007
        /*06ac*/ 	.word	0x00028c30
        /*06b0*/ 	.short	0x010a
        /*06b2*/ 	.byte	0x3f
	.zero		1


	//   ....[30]....
        /*06b4*/ 	.word	0x00003080
        /*06b8*/ 	.word	0x000000ff
        /*06bc*/ 	.word	0x00000000
        /*06c0*/ 	.short	0x0101
        /*06c2*/ 	.byte	0x06
	.zero		1


	//   ....[31]....
        /*06c4*/ 	.word	0x00003d00
        /*06c8*/ 	.word	0x00000007
        /*06cc*/ 	.word	0x00028c50
        /*06d0*/ 	.short	0x010a
        /*06d2*/ 	.byte	0x3f
	.zero		1


	//   ....[32]....
        /*06d4*/ 	.word	0x00003d50
        /*06d8*/ 	.word	0x00000007
        /*06dc*/ 	.word	0x00028c50
        /*06e0*/ 	.short	0x010a
        /*06e2*/ 	.byte	0x3f
	.zero		1


	//   ....[33]....
        /*06e4*/ 	.word	0x00003fe0
        /*06e8*/ 	.word	0x000000ff
        /*06ec*/ 	.word	0x00000000
        /*06f0*/ 	.short	0x0101
        /*06f2*/ 	.byte	0x06
	.zero		1


	//   ....[34]....
        /*06f4*/ 	.word	0x00004120
        /*06f8*/ 	.word	0x000000ff
        /*06fc*/ 	.word	0x00028c30
        /*0700*/ 	.short	0x010a
        /*0702*/ 	.byte	0x15
	.zero		1


	//   ....[35]....
        /*0704*/ 	.word	0x00004160
        /*0708*/ 	.word	0x000000ff
        /*070c*/ 	.word	0x00028c30
        /*0710*/ 	.short	0x010a
        /*0712*/ 	.byte	0x15
	.zero		1


	//   ....[36]....
        /*0714*/ 	.word	0x000043a0
        /*0718*/ 	.word	0x000000ff
        /*071c*/ 	.word	0x00000000
        /*0720*/ 	.short	0x0101
        /*0722*/ 	.byte	0x06
	.zero		1


	//   ....[37]....
        /*0724*/ 	.word	0x00005650
        /*0728*/ 	.word	0x000000ff
        /*072c*/ 	.word	0x00028c50
        /*0730*/ 	.short	0x010a
        /*0732*/ 	.byte	0x15
	.zero		1


	//   ....[38]....
        /*0734*/ 	.word	0x00005690
        /*0738*/ 	.word	0x000000ff
        /*073c*/ 	.word	0x00028c50
        /*0740*/ 	.short	0x010a
        /*0742*/ 	.byte	0x15
	.zero		1


	//   ....[39]....
        /*0744*/ 	.word	0x00005920
        /*0748*/ 	.word	0x000000ff
        /*074c*/ 	.word	0x00000000
        /*0750*/ 	.short	0x0101
        /*0752*/ 	.byte	0x15
	.zero		1


	//   ....[40]....
        /*0754*/ 	.word	0x00007e30
        /*0758*/ 	.word	0x000000ff
        /*075c*/ 	.word	0x00000000
        /*0760*/ 	.short	0x0101
        /*0762*/ 	.byte	0x04
	.zero		1


	//   ....[41]....
        /*0764*/ 	.word	0x000098d0
        /*0768*/ 	.word	0x00000013
        /*076c*/ 	.word	0x00028c40
        /*0770*/ 	.short	0x010a
        /*0772*/ 	.byte	0x3f
	.zero		1


	//   ....[42]....
        /*0774*/ 	.word	0x00009d40
        /*0778*/ 	.word	0x00000013
        /*077c*/ 	.word	0x00028c30
        /*0780*/ 	.short	0x0107
        /*0782*/ 	.byte	0x3f
	.zero		1


	//   ....[43]....
        /*0784*/ 	.word	0x00009e00
        /*0788*/ 	.word	0x00000013
        /*078c*/ 	.word	0x00028c30
        /*0790*/ 	.short	0x0101
        /*0792*/ 	.byte	0x3f
	.zero		1


	//   ....[44]....
        /*0794*/ 	.word	0x0000a470
        /*0798*/ 	.word	0x000000ff
        /*079c*/ 	.word	0x00028c00
        /*07a0*/ 	.short	0x0107
        /*07a2*/ 	.byte	0x27
	.zero		1


	//   ....[45]....
        /*07a4*/ 	.word	0x0000a4d0
        /*07a8*/ 	.word	0x000000ff
        /*07ac*/ 	.word	0x00028c00
        /*07b0*/ 	.short	0x0101
        /*07b2*/ 	.byte	0x27
	.zero		1


	//   ....[46]....
        /*07b4*/ 	.word	0x0000a4f0
        /*07b8*/ 	.word	0x000000ff
        /*07bc*/ 	.word	0x00028c20
        /*07c0*/ 	.short	0x010a
        /*07c2*/ 	.byte	0x27
	.zero		1


	//   ....[47]....
        /*07c4*/ 	.word	0x0000a580
        /*07c8*/ 	.word	0x00000013
        /*07cc*/ 	.word	0x00028c60
        /*07d0*/ 	.short	0x010a
        /*07d2*/ 	.byte	0x3f
	.zero		1


	//   ....[48]....
        /*07d4*/ 	.word	0x0000afb0
        /*07d8*/ 	.word	0x00000013
        /*07dc*/ 	.word	0x00028c50
        /*07e0*/ 	.short	0x0107
        /*07e2*/ 	.byte	0x3f
	.zero		1


	//   ....[49]....
        /*07e4*/ 	.word	0x0000b090
        /*07e8*/ 	.word	0x00000013
        /*07ec*/ 	.word	0x00028c50
        /*07f0*/ 	.short	0x0101
        /*07f2*/ 	.byte	0x3f
	.zero		1


	//   ....[50]....
        /*07f4*/ 	.word	0x0000b330
        /*07f8*/ 	.word	0x00000009
        /*07fc*/ 	.word	0x00028c40
        /*0800*/ 	.short	0x010a
        /*0802*/ 	.byte	0x3f
	.zero		1


	//   ....[51]....
        /*0804*/ 	.word	0x0000b660
        /*0808*/ 	.word	0x00000009
        /*080c*/ 	.word	0x00028c30
        /*0810*/ 	.short	0x0107
        /*0812*/ 	.byte	0x3f
	.zero		1


	//   ....[52]....
        /*0814*/ 	.word	0x0000b720
        /*0818*/ 	.word	0x00000009
        /*081c*/ 	.word	0x00028c30
        /*0820*/ 	.short	0x0101
        /*0822*/ 	.byte	0x3f
	.zero		1


	//   ....[53]....
        /*0824*/ 	.word	0x0000b750
        /*0828*/ 	.word	0x00000009
        /*082c*/ 	.word	0x00028c60
        /*0830*/ 	.short	0x010a
        /*0832*/ 	.byte	0x3f
	.zero		1


	//   ....[54]....
        /*0834*/ 	.word	0x0000bd60
        /*0838*/ 	.word	0x00000009
        /*083c*/ 	.word	0x00028c50
        /*0840*/ 	.short	0x0107
        /*0842*/ 	.byte	0x3f
	.zero		1


	//   ....[55]....
        /*0844*/ 	.word	0x0000be30
        /*0848*/ 	.word	0x00000009
        /*084c*/ 	.word	0x00028c50
        /*0850*/ 	.short	0x0101
        /*0852*/ 	.byte	0x3f
	.zero		1


	//   ....[56]....
        /*0854*/ 	.word	0x0000bfc0
        /*0858*/ 	.word	0x00000004
        /*085c*/ 	.word	0x00028c20
        /*0860*/ 	.short	0x010a
        /*0862*/ 	.byte	0x3f
	.zero		1


	//   ....[57]....
        /*0864*/ 	.word	0x0000c140
        /*0868*/ 	.word	0x00000005
        /*086c*/ 	.word	0x00028c40
        /*0870*/ 	.short	0x010a
        /*0872*/ 	.byte	0x3f
	.zero		1


	//   ....[58]....
        /*0874*/ 	.word	0x0000c1e0
        /*0878*/ 	.word	0x00000011
        /*087c*/ 	.word	0x00028c40
        /*0880*/ 	.short	0x010a
        /*0882*/ 	.byte	0x3f
	.zero		1


	//   ....[59]....
        /*0884*/ 	.word	0x0000c220
        /*0888*/ 	.word	0x00000005
        /*088c*/ 	.word	0x00028c60
        /*0890*/ 	.short	0x010a
        /*0892*/ 	.byte	0x3f
	.zero		1


	//   ....[60]....
        /*0894*/ 	.word	0x0000c260
        /*0898*/ 	.word	0x00000011
        /*089c*/ 	.word	0x00028c60
        /*08a0*/ 	.short	0x010a
        /*08a2*/ 	.byte	0x3f
	.zero		1


	//   ....[61]....
        /*08a4*/ 	.word	0x0000c2d0
        /*08a8*/ 	.word	0x00000003
        /*08ac*/ 	.word	0x00028c50
        /*08b0*/ 	.short	0x010a
        /*08b2*/ 	.byte	0x3f
	.zero		1


	//   ....[62]....
        /*08b4*/ 	.word	0x0000c330
        /*08b8*/ 	.word	0x00000004
        /*08bc*/ 	.word	0x00028c50
        /*08c0*/ 	.short	0x010a
        /*08c2*/ 	.byte	0x3f
	.zero		1


	//   ....[63]....
        /*08c4*/ 	.word	0x0000c390
        /*08c8*/ 	.word	0x00000003
        /*08cc*/ 	.word	0x00028c00
        /*08d0*/ 	.short	0x010a
        /*08d2*/ 	.byte	0x3f
	.zero		1


	//   ....[64]....
        /*08d4*/ 	.word	0x0000c3e0
        /*08d8*/ 	.word	0x00000007
        /*08dc*/ 	.word	0x00028c30
        /*08e0*/ 	.short	0x010a
        /*08e2*/ 	.byte	0x3f
	.zero		1


	//   ....[65]....
        /*08e4*/ 	.word	0x0000c430
        /*08e8*/ 	.word	0x00000007
        /*08ec*/ 	.word	0x00028c50
        /*08f0*/ 	.short	0x010a
        /*08f2*/ 	.byte	0x3f
	.zero		1


	//   ....[66]....
        /*08f4*/ 	.word	0x0000c490
        /*08f8*/ 	.word	0x00000003
        /*08fc*/ 	.word	0x00028c30
        /*0900*/ 	.short	0x010a
        /*0902*/ 	.byte	0x3f
	.zero		1


	//   ....[67]....
        /*0904*/ 	.word	0x0000c4f0
        /*0908*/ 	.word	0x00000007
        /*090c*/ 	.word	0x00028c50
        /*0910*/ 	.short	0x010a
        /*0912*/ 	.byte	0x3f
	.zero		1


	//   ....[68]....
        /*0914*/ 	.word	0x0000c610
        /*0918*/ 	.word	0x00000013
        /*091c*/ 	.word	0x00028c40
        /*0920*/ 	.short	0x010a
        /*0922*/ 	.byte	0x3f
	.zero		1


	//   ....[69]....
        /*0924*/ 	.word	0x0000cfa0
        /*0928*/ 	.word	0x00000003
        /*092c*/ 	.word	0x00028c20
        /*0930*/ 	.short	0x010a
        /*0932*/ 	.byte	0x3f
	.zero		1


	//   ....[70]....
        /*0934*/ 	.word	0x0000cff0
        /*0938*/ 	.word	0x00000013
        /*093c*/ 	.word	0x00028c60
        /*0940*/ 	.short	0x010a
        /*0942*/ 	.byte	0x3f
	.zero		1


	//   ....[71]....
        /*0944*/ 	.word	0x0000d8a0
        /*0948*/ 	.word	0x00000009
        /*094c*/ 	.word	0x00028c40
        /*0950*/ 	.short	0x010a
        /*0952*/ 	.byte	0x3f
	.zero		1


	//   ....[72]....
        /*0954*/ 	.word	0x0000dd40
        /*0958*/ 	.word	0x00000009
        /*095c*/ 	.word	0x00028c60
        /*0960*/ 	.short	0x010a
        /*0962*/ 	.byte	0x3f
	.zero		1


	//   ....[73]....
        /*0964*/ 	.word	0x0000e490
        /*0968*/ 	.word	0x00000004
        /*096c*/ 	.word	0x00028c20
        /*0970*/ 	.short	0x010a
        /*0972*/ 	.byte	0x3f
	.zero		1


	//   ....[74]....
        /*0974*/ 	.word	0x0000e630
        /*0978*/ 	.word	0x00000005
        /*097c*/ 	.word	0x00028c40
        /*0980*/ 	.short	0x010a
        /*0982*/ 	.byte	0x3f
	.zero		1


	//   ....[75]....
        /*0984*/ 	.word	0x0000e680
        /*0988*/ 	.word	0x00000011
        /*098c*/ 	.word	0x00028c40
        /*0990*/ 	.short	0x010a
        /*0992*/ 	.byte	0x3f
	.zero		1


	//   ....[76]....
        /*0994*/ 	.word	0x0000e6d0
        /*0998*/ 	.word	0x00000005
        /*099c*/ 	.word	0x00028c60
        /*09a0*/ 	.short	0x010a
        /*09a2*/ 	.byte	0x3f
	.zero		1


	//----- nvinfo : EIATTR_NUM_MBARRIERS
	.align		4
.L_144:
        /*09a4*/ 	.byte	0x03, 0x38
        /*09a6*/ 	.short	0x0016


	//----- nvinfo : EIATTR_EXIT_INSTR_OFFSETS
	.align		4
        /*09a8*/ 	.byte	0x04, 0x1c
        /*09aa*/ 	.short	(.L_146 - .L_145)


	//   ....[0]....
.L_145:
        /*09ac*/ 	.word	0x00000920


	//   ....[1]....
        /*09b0*/ 	.word	0x000082f0


	//   ....[2]....
        /*09b4*/ 	.word	0x0000c2b0


	//----- nvinfo : EIATTR_MAX_THREADS
	.align		4
.L_146:
        /*09b8*/ 	.byte	0x04, 0x05
        /*09ba*/ 	.short	(.L_148 - .L_147)
.L_147:
        /*09bc*/ 	.word	0x00000180
        /*09c0*/ 	.word	0x00000001
        /*09c4*/ 	.word	0x00000001


	//----- nvinfo : EIATTR_CRS_STACK_SIZE
	.align		4
.L_148:
        /*09c8*/ 	.byte	0x04, 0x1e
        /*09ca*/ 	.short	(.L_150 - .L_149)
.L_149:
        /*09cc*/ 	.word	0x00000000


	//----- nvinfo : EIATTR_CBANK_PARAM_SIZE
	.align		4
.L_150:
        /*09d0*/ 	.byte	0x03, 0x19
        /*09d2*/ 	.short	0x0a70


	//----- nvinfo : EIATTR_PARAM_CBANK
	.align		4
        /*09d4*/ 	.byte	0x04, 0x0a
        /*09d6*/ 	.short	(.L_152 - .L_151)
	.align		4
.L_151:
        /*09d8*/ 	.word	index@(.nv.constant0._ZN7cutlass13device_kernelIN5flash11enable_sm90INS1_16FlashAttnFwdSm90INS1_25CollectiveMainloopFwdSm90ILi2EN4cute5tupleIJNS5_1CILi1EEES8_S8_EEENS6_IJNS7_ILi64EEESA_SA_EEELi512ENS_6half_tEfNS_4arch4Sm90ELb0ELb0ELb0ELb0ELb1ELb0ELb0ELb0ELb0ELb1ELb0ELb0EEENS1_21CollectiveEpilogueFwdINS6_IJSA_NS7_ILi512EEESA_EEES9_SC_SE_Li256ELb0ELb1ELb0ELb0EEENS1_29StaticPersistentTileSchedulerILb0EEEEEEEEEvNT_6ParamsE)
        /*09dc*/ 	.short	0x0210
        /*09de*/ 	.short	0x0a70


	//----- nvinfo : EIATTR_SW_WAR
	.align		4
.L_152:
        /*09e0*/ 	.byte	0x04, 0x36
        /*09e2*/ 	.short	(.L_154 - .L_153)
.L_153:
        /*09e4*/ 	.word	0x00000008
.L_154:


//--------------------- .nv.info._ZN7cutlass13device_kernelIN5flash11enable_sm90INS1_16FlashAttnFwdSm90INS1_25CollectiveMainloopFwdSm90ILi2EN4cute5tupleIJNS5_1CILi1EEES8_S8_EEENS6_IJNS7_ILi64EEESA_SA_EEELi512ENS_6half_tEfNS_4arch4Sm90ELb0ELb0ELb0ELb0ELb1ELb0ELb1ELb0ELb0ELb1ELb0ELb0EEENS1_21CollectiveEpilogueFwdINS6_IJSA_NS7_ILi512EEESA_EEES9_SC_SE_Li256ELb0ELb1ELb0ELb0EEENS1_29StaticPersistentTileSchedulerILb0EEEEEEEEEvNT_6ParamsE --------------------------
	.section	.nv.info._ZN7cutlass13device_kernelIN5flash11enable_sm90INS1_16FlashAttnFwdSm90INS1_25CollectiveMainloopFwdSm90ILi2EN4cute5tupleIJNS5_1CILi1EEES8_S8_EEENS6_IJNS7_ILi64EEESA_SA_EEELi512ENS_6half_tEfNS_4arch4Sm90ELb0ELb0ELb0ELb0ELb1ELb0ELb1ELb0ELb0ELb1ELb0ELb0EEENS1_21CollectiveEpilogueFwdINS6_IJSA_NS7_ILi512EEESA_EEES9_SC_SE_Li256ELb0ELb1ELb0ELb0EEENS1_29StaticPersistentTileSchedulerILb0EEEEEEEEEvNT_6ParamsE,"",@"SHT_CUDA_INFO"
	.sectionflags	@""
	.align	4


	//----- nvinfo : EIATTR_CUDA_API_VERSION
	.align		4
        /*0000*/ 	.byte	0x04, 0x37
        /*0002*/ 	.short	(.L_156 - .L_155)
.L_155:
        /*0004*/ 	.word	0x00000082


	//----- nvinfo : EIATTR_KPARAM_INFO
	.align		4
.L_156:
        /*0008*/ 	.byte	0x04, 0x17
        /*000a*/ 	.short	(.L_158 - .L_157)
.L_157:
        /*000c*/ 	.word	0x00000000
        /*0010*/ 	.short	0x0000
        /*0012*/ 	.short	0x0070
        /*0014*/ 	.byte	0x00, 0xf0, 0x01, 0x2c


	//----- nvinfo : EIATTR_SPARSE_MMA_MASK
	.align		4
.L_158:
        /*0018*/ 	.byte	0x03, 0x50
        /*001a*/ 	.short	0x0000


	//----- nvinfo : EIATTR_MAXREG_COUNT
	.align		4
        /*001c*/ 	.byte	0x03, 0x1b
        /*001e*/ 	.short	0x00a8


	//----- nvinfo : EIATTR_NUM_BARRIERS
	.align		4
        /*0020*/ 	.byte	0x02, 0x4c
        /*0022*/ 	.byte	0x10
	.zero		1


	//----- nvinfo : EIATTR_EXTERNS
	.align		4
        /*0024*/ 	.byte	0x04, 0x0f
        /*0026*/ 	.short	(.L_160 - .L_159)


	//   ....[0]....
	.align		4
.L_159:
        /*0028*/ 	.word	index@(__assertfail)


	//----- nvinfo : EIATTR_ANNOTATIONS
	.align		4
.L_160:
        /*002c*/ 	.byte	0x04, 0x55
        /*002e*/ 	.short	(.L_162 - .L_161)


	//   ....[0]....
.L_161:
        /* <DEDUP_REMOVED lines=17> */


	//----- nvinfo : EIATTR_MERCURY_ISA_VERSION
	.align		4
.L_162:
        /*0128*/ 	.byte	0x03, 0x5f
        /*012a*/ 	.short	0x0101


	//----- nvinfo : EIATTR_INT_WARP_WIDE_INSTR_OFFSETS
	.align		4
        /*012c*/ 	.byte	0x04, 0x31
        /*012e*/ 	.short	(.L_164 - .L_163)


	//   ....[0]....
.L_163:
        /*0130*/ 	.word	0x000000d0


	//   ....[1]....
        /*0134*/ 	.word	0x000000e0


	//   ....[2]....
        /*0138*/ 	.word	0x000000f0


	//   ....[3]....
        /*013c*/ 	.word	0x00000190


	//----- nvinfo : EIATTR_COOP_GROUP_MASK_REGIDS
	.align		4
.L_164:
        /*0140*/ 	.byte	0x04, 0x29
        /*0142*/ 	.short	(.L_166 - .L_165)


	//   ....[0]....
.L_165:
        /*0144*/ 	.word	0xffffffff


	//   ....[1]....
        /*0148*/ 	.word	0xffffffff


	//   ....[2]....
        /*014c*/ 	.word	0xffffffff


	//   ....[3]....
        /*0150*/ 	.word	0xffffffff


	//   ....[4]....
        /*0154*/ 	.word	0xffffffff


	//   ....[5]....
        /*0158*/ 	.word	0xffffffff


	//   ....[6]....
        /*015c*/ 	.word	0xffffffff


	//   ....[7]....
        /*0160*/ 	.word	0xffffffff


	//   ....[8]....
        /*0164*/ 	.word	0xffffffff


	//   ....[9]....
        /*0168*/ 	.word	0xffffffff


	//   ....[10]....
        /*016c*/ 	.word	0xffffffff


	//   ....[11]....
        /*0170*/ 	.word	0xffffffff


	//   ....[12]....
        /*0174*/ 	.word	0xffffffff


	//   ....[13]....
        /*0178*/ 	.word	0xffffffff


	//   ....[14]....
        /*017c*/ 	.word	0xffffffff


	//   ....[15]....
        /*0180*/ 	.word	0xffffffff


	//   ....[16]....
        /*0184*/ 	.word	0xffffffff


	//   ....[17]....
        /*0188*/ 	.word	0xffffffff


	//   ....[18]....
        /*018c*/ 	.word	0xffffffff


	//   ....[19]....
        /*0190*/ 	.word	0xffffffff


	//   ....[20]....
        /*0194*/ 	.word	0xffffffff


	//   ....[21]....
        /*0198*/ 	.word	0xffffffff


	//   ....[22]....
        /*019c*/ 	.word	0xffffffff


	//   ....[23]....
        /*01a0*/ 	.word	0xffffffff


	//   ....[24]....
        /*01a4*/ 	.word	0xffffffff


	//   ....[25]....
        /*01a8*/ 	.word	0xffffffff


	//   ....[26]....
        /*01ac*/ 	.word	0xffffffff


	//   ....[27]....
        /*01b0*/ 	.word	0xffffffff


	//   ....[28]....
        /*01b4*/ 	.word	0xffffffff


	//   ....[29]....
        /*01b8*/ 	.word	0xffffffff


	//   ....[30]....
        /*01bc*/ 	.word	0xffffffff


	//   ....[31]....
        /*01c0*/ 	.word	0xffffffff


	//   ....[32]....
        /*01c4*/ 	.word	0xffffffff


	//   ....[33]....
        /*01c8*/ 	.word	0xffffffff


	//   ....[34]....
        /*01cc*/ 	.word	0xffffffff


	//   ....[35]....
        /*01d0*/ 	.word	0xffffffff


	//   ....[36]....
        /*01d4*/ 	.word	0xffffffff


	//   ....[37]....
        /*01d8*/ 	.word	0xffffffff


	//   ....[38]....
        /*01dc*/ 	.word	0xffffffff


	//   ....[39]....
        /*01e0*/ 	.word	0xffffffff


	//   ....[40]....
        /*01e4*/ 	.word	0xffffffff


	//   ....[41]....
        /*01e8*/ 	.word	0xffffffff


	//   ....[42]....
        /*01ec*/ 	.word	0xffffffff


	//   ....[43]....
        /*01f0*/ 	.word	0xffffffff


	//   ....[44]....
        /*01f4*/ 	.word	0xffffffff


	//   ....[45]....
        /*01f8*/ 	.word	0xffffffff


	//   ....[46]....
        /*01fc*/ 	.word	0xffffffff


	//   ....[47]....
        /*0200*/ 	.word	0xffffffff


	//   ....[48]....
        /*0204*/ 	.word	0xffffffff


	//   ....[49]....
        /*0208*/ 	.word	0xffffffff


	//   ....[50]....
        /*020c*/ 	.word	0xffffffff


	//   ....[51]....
        /*0210*/ 	.word	0xffffffff


	//   ....[52]....
        /*0214*/ 	.word	0xffffffff


	//   ....[53]....
        /*0218*/ 	.word	0xffffffff


	//   ....[54]....
        /*021c*/ 	.word	0xffffffff


	//   ....[55]....
        /*0220*/ 	.word	0xffffffff


	//   ....[56]....
        /*0224*/ 	.word	0xffffffff


	//   ....[57]....
        /*0228*/ 	.word	0xffffffff


	//   ....[58]....
        /*022c*/ 	.word	0xffffffff


	//   ....[59]....
        /*0230*/ 	.word	0xffffffff


	//   ....[60]....
        /*0234*/ 	.word	0xffffffff


	//   ....[61]....
        /*0238*/ 	.word	0xffffffff


	//   ....[62]....
        /*023c*/ 	.word	0xffffffff


	//   ....[63]....
        /*0240*/ 	.word	0xffffffff


	//   ....[64]....
        /*0244*/ 	.word	0xffffffff


	//   ....[65]....
        /*0248*/ 	.word	0xffffffff


	//   ....[66]....
        /*024c*/ 	.word	0xffffffff


	//   ....[67]....
        /*0250*/ 	.word	0xffffffff


	//   ....[68]....
        /*0254*/ 	.word	0xffffffff


	//   ....[69]....
        /*0258*/ 	.word	0xffffffff


	//   ....[70]....
        /*025c*/ 	.word	0xffffffff


	//   ....[71]....
        /*0260*/ 	.word	0xffffffff


	//   ....[72]....
        /*0264*/ 	.word	0xffffffff


	//   ....[73]....
        /*0268*/ 	.word	0xffffffff


	//   ....[74]....
        /*026c*/ 	.word	0xffffffff


	//   ....[75]....
        /*0270*/ 	.word	0xffffffff


	//   ....[76]....
        /*0274*/ 	.word	0xffffffff


	//   ....[77]....
        /*0278*/ 	.word	0xffffffff


	//   ....[78]....
        /*027c*/ 	.word	0xffffffff


	//   ....[79]....
        /*0280*/ 	.word	0xffffffff


	//   ....[80]....
        /*0284*/ 	.word	0xffffffff


	//   ....[81]....
        /*0288*/ 	.word	0xffffffff


	//   ....[82]....
        /*028c*/ 	.word	0x0500000f


	//   ....[83]....
        /*0290*/ 	.word	0x0500000f


	//   ....[84]....
        /*0294*/ 	.word	0x0500000f


	//   ....[85]....
        /*0298*/ 	.word	0x0500000f


	//   ....[86]....
        /*029c*/ 	.word	0x0500000f


	//   ....[87]....
        /*02a0*/ 	.word	0x0500000f


	//   ....[88]....
        /*02a4*/ 	.word	0x0500000f


	//   ....[89]....
        /*02a8*/ 	.word	0x0500000f


	//   ....[90]....
        /*02ac*/ 	.word	0x0500000f


	//   ....[91]....
        /*02b0*/ 	.word	0x0500000f


	//   ....[92]....
        /*02b4*/ 	.word	0x0500000f


	//   ....[93]....
        /*02b8*/ 	.word	0x0500000f


	//   ....[94]....
        /*02bc*/ 	.word	0x0500000f


	//   ....[95]....
        /*02c0*/ 	.word	0x0500000f


	//   ....[96]....
        /*02c4*/ 	.word	0x0500000f


	//   ....[97]....
        /*02c8*/ 	.word	0x0500000f


	//   ....[98]....
        /*02cc*/ 	.word	0x0500000f


	//   ....[99]....
        /*02d0*/ 	.word	0x0500000f


	//   ....[100]....
        /*02d4*/ 	.word	0x0500000f


	//   ....[101]....
        /*02d8*/ 	.word	0x0500000f


	//   ....[102]....
        /*02dc*/ 	.word	0x0500000f


	//   ....[103]....
        /*02e0*/ 	.word	0x0500000f


	//   ....[104]....
        /*02e4*/ 	.word	0x0500000f


	//   ....[105]....
        /*02e8*/ 	.word	0x0500000f


	//   ....[106]....
        /*02ec*/ 	.word	0x0500000f


	//   ....[107]....
        /*02f0*/ 	.word	0x0500000f


	//   ....[108]....
        /*02f4*/ 	.word	0x0500000f


	//   ....[109]....
        /*02f8*/ 	.word	0x0500000f


	//   ....[110]....
        /*02fc*/ 	.word	0x0500000f


	//   ....[111]....
        /*0300*/ 	.word	0x0500000f


	//   ....[112]....
        /*0304*/ 	.word	0x0500000f


	//   ....[113]....
        /*0308*/ 	.word	0x0500000f


	//   ....[114]....
        /*030c*/ 	.word	0x0500000f


	//   ....[115]....
        /*0310*/ 	.word	0x0500000f


	//   ....[116]....
        /*0314*/ 	.word	0x0500000f


	//   ....[117]....
        /*0318*/ 	.word	0x0500000f


	//   ....[118]....
        /*031c*/ 	.word	0x0500000f


	//   ....[119]....
        /*0320*/ 	.word	0x0500000f


	//   ....[120]....
        /*0324*/ 	.word	0x0500000f


	//   ....[121]....
        /*0328*/ 	.word	0x0500000f


	//   ....[122]....
        /*032c*/ 	.word	0x0500000f


	//   ....[123]....
        /*0330*/ 	.word	0x0500000f


	//   ....[124]....
        /*0334*/ 	.word	0x0500000f


	//   ....[125]....
        /*0338*/ 	.word	0x0500000f


	//   ....[126]....
        /*033c*/ 	.word	0x0500000f


	//   ....[127]....
        /*0340*/ 	.word	0x0500000f


	//   ....[128]....
        /*0344*/ 	.word	0x0500000f


	//   ....[129]....
        /*0348*/ 	.word	0x0500000f


	//   ....[130]....
        /*034c*/ 	.word	0x0500000f


	//   ....[131]....
        /*0350*/ 	.word	0x0500000f


	//----- nvinfo : EIATTR_COOP_GROUP_INSTR_OFFSETS
	.align		4
.L_166:
        /*0354*/ 	.byte	0x04, 0x28
        /*0356*/ 	.short	(.L_168 - .L_167)


	//   ....[0]....
.L_167:
        /*0358*/ 	.word	0x00000080


	//   ....[1]....
        /*035c*/ 	.word	0x00000090


	//   ....[2]....
        /*0360*/ 	.word	0x000002c0


	//   ....[3]....
        /*0364*/ 	.word	0x00000420


	//   ....[4]....
        /*0368*/ 	.word	0x00000540


	//   ....[5]....
        /*036c*/ 	.word	0x000006a0


	//   ....[6]....
        /*0370*/ 	.word	0x000010b0


	//   ....[7]....
        /*0374*/ 	.word	0x00002810


	//   ....[8]....
        /*0378*/ 	.word	0x00002fb0


	//   ....[9]....
        /*037c*/ 	.word	0x000043e0


	//   ....[10]....
        /*0380*/ 	.word	0x00004500


	//   ....[11]....
        /*0384*/ 	.word	0x00004690


	//   ....[12]....
        /*0388*/ 	.word	0x00004740


	//   ....[13]....
        /*038c*/ 	.word	0x00004e90


	//   ....[14]....
        /*0390*/ 	.word	0x00005430


	//   ....[15]....
        /*0394*/ 	.word	0x000065f0


	//   ....[16]....
        /*0398*/ 	.word	0x00006640


	//   ....[17]....
        /*039c*/ 	.word	0x000068f0


	//   ....[18]....
        /*03a0*/ 	.word	0x00006ac0


	//   ....[19]....
        /*03a4*/ 	.word	0x00007940


	//   ....[20]....
        /*03a8*/ 	.word	0x000079f0


	//   ....[21]....
        /*03ac*/ 	.word	0x00007a20


	//   ....[22]....
        /*03b0*/ 	.word	0x00007a90


	//   ....[23]....
        /*03b4*/ 	.word	0x00007ac0


	//   ....[24]....
        /*03b8*/ 	.word	0x00008af0


	//   ....[25]....
        /*03bc*/ 	.word	0x000097b0


	//   ....[26]....
        /*03c0*/ 	.word	0x000097f0


	//   ....[27]....
        /*03c4*/ 	.word	0x00009820


	//   ....[28]....
        /*03c8*/ 	.word	0x00009840


	//   ....[29]....
        /*03cc*/ 	.word	0x00009e70


	//   ....[30]....
        /*03d0*/ 	.word	0x00009e90


	//   ....[31]....
        /*03d4*/ 	.word	0x0000a0d0


	//   ....[32]....
        /*03d8*/ 	.word	0x0000a100


	//   ....[33]....
        /*03dc*/ 	.word	0x0000bde0


	//   ....[34]....
        /*03e0*/ 	.word	0x0000be10


	//   ....[35]....
        /*03e4*/ 	.word	0x0000beb0


	//   ....[36]....
        /*03e8*/ 	.word	0x0000bed0


	//   ....[37]....
        /*03ec*/ 	.word	0x0000bf40


	//   ....[38]....
        /*03f0*/ 	.word	0x0000bf60


	//   ....[39]....
        /*03f4*/ 	.word	0x0000bf70


	//   ....[40]....
        /*03f8*/ 	.word	0x0000bf80


	//   ....[41]....
        /*03fc*/ 	.word	0x0000c620


	//   ....[42]....
        /*0400*/ 	.word	0x0000c650


	//   ....[43]....
        /*0404*/ 	.word	0x0000c710


	//   ....[44]....
        /*0408*/ 	.word	0x0000c720


	//   ....[45]....
        /*040c*/ 	.word	0x0000c7b0


	//   ....[46]....
        /*0410*/ 	.word	0x0000c7c0


	//   ....[47]....
        /*0414*/ 	.word	0x0000c7e0


	//   ....[48]....
        /*0418*/ 	.word	0x0000c820


	//   ....[49]....
        /*041c*/ 	.word	0x0000cd80


	//   ....[50]....
        /*0420*/ 	.word	0x0000cdb0


	//   ....[51]....
        /*0424*/ 	.word	0x0000cdc0


	//   ....[52]....
        /*0428*/ 	.word	0x0000cde0


	//   ....[53]....
        /*042c*/ 	.word	0x0000cf50


	//   ....[54]....
        /*0430*/ 	.word	0x0000cf90


	//   ....[55]....
        /*0434*/ 	.word	0x0000cfb0


	//   ....[56]....
        /*0438*/ 	.word	0x0000d080


	//   ....[57]....
        /*043c*/ 	.word	0x0000d5a0


	//   ....[58]....
        /*0440*/ 	.word	0x0000d5d0


	//   ....[59]....
        /*0444*/ 	.word	0x0000d600


	//   ....[60]....
        /*0448*/ 	.word	0x0000d6c0


	//   ....[61]....
        /*044c*/ 	.word	0x0000d700


	//   ....[62]....
        /*0450*/ 	.word	0x0000d720


	//   ....[63]....
        /*0454*/ 	.word	0x0000d740


	//   ....[64]....
        /*0458*/ 	.word	0x0000dad0


	//   ....[65]....
        /*045c*/ 	.word	0x0000e330


	//   ....[66]....
        /*0460*/ 	.word	0x0000e350


	//   ....[67]....
        /*0464*/ 	.word	0x0000e3a0


	//   ....[68]....
        /*0468*/ 	.word	0x0000e3b0


	//   ....[69]....
        /*046c*/ 	.word	0x0000e3f0


	//   ....[70]....
        /*0470*/ 	.word	0x0000e400


	//   ....[71]....
        /*0474*/ 	.word	0x0000e410


	//   ....[72]....
        /*0478*/ 	.word	0x0000e450


	//   ....[73]....
        /*047c*/ 	.word	0x0000e780


	//   ....[74]....
        /*0480*/ 	.word	0x0000e7b0


	//   ....[75]....
        /*0484*/ 	.word	0x0000e7e0


	//   ....[76]....
        /*0488*/ 	.word	0x0000e820


	//   ....[77]....
        /*048c*/ 	.word	0x0000e840


	//   ....[78]....
        /*0490*/ 	.word	0x0000e900


	//   ....[79]....
        /*0494*/ 	.word	0x0000e920


	//   ....[80]....
        /*0498*/ 	.word	0x0000e9a0


	//   ....[81]....
        /*049c*/ 	.word	0x0000eee0


	//   ....[82]....
        /*04a0*/ 	.word	0x0000f400


	//   ....[83]....
        /*04a4*/ 	.word	0x0000f4f0


	//   ....[84]....
        /*04a8*/ 	.word	0x0000f590


	//   ....[85]....
        /*04ac*/ 	.word	0x0000f600


	//   ....[86]....
        /*04b0*/ 	.word	0x0000f6f0


	//   ....[87]....
        /*04b4*/ 	.word	0x0000f760


	//   ....[88]....
        /*04b8*/ 	.word	0x0000f850


	//   ....[89]....
        /*04bc*/ 	.word	0x0000f8c0


	//   ....[90]....
        /*04c0*/ 	.word	0x0000f960


	//   ....[91]....
        /*04c4*/ 	.word	0x0000fa50


	//   ....[92]....
        /*04c8*/ 	.word	0x0000fad0


	//   ....[93]....
        /*04cc*/ 	.word	0x0000fb30


	//   ....[94]....
        /*04d0*/ 	.word	0x0000fc20


	//   ....[95]....
        /*04d4*/ 	.word	0x0000fca0


	//   ....[96]....
        /*04d8*/ 	.word	0x0000fd80


	//   ....[97]....
        /*04dc*/ 	.word	0x0000fdf0


	//   ....[98]....
        /*04e0*/ 	.word	0x0000feb0


	//   ....[99]....
        /*04e4*/ 	.word	0x0000ff50


	//   ....[100]....
        /*04e8*/ 	.word	0x00010010


	//   ....[101]....
        /*04ec*/ 	.word	0x00010140


	//   ....[102]....
        /*04f0*/ 	.word	0x00010230


	//   ....[103]....
        /*04f4*/ 	.word	0x000103e0


	//   ....[104]....
        /*04f8*/ 	.word	0x00010430


	//   ....[105]....
        /*04fc*/ 	.word	0x00010540


	//   ....[106]....
        /*0500*/ 	.word	0x00010620


	//   ....[107]....
        /*0504*/ 	.word	0x000107a0


	//   ....[108]....
        /*0508*/ 	.word	0x00010890


	//   ....[109]....
        /*050c*/ 	.word	0x000109f0


	//   ....[110]....
        /*0510*/ 	.word	0x00010b30


	//   ....[111]....
        /*0514*/ 	.word	0x00010c40


	//   ....[112]....
        /*0518*/ 	.word	0x00010d80


	//   ....[113]....
        /*051c*/ 	.word	0x00010e80


	//   ....[114]....
        /*0520*/ 	.word	0x00010f50


	//   ....[115]....
        /*0524*/ 	.word	0x00011030


	//   ....[116]....
        /*0528*/ 	.word	0x000110d0


	//   ....[117]....
        /*052c*/ 	.word	0x00011130


	//   ....[118]....
        /*0530*/ 	.word	0x000111e0


	//   ....[119]....
        /*0534*/ 	.word	0x00011240


	//   ....[120]....
        /*0538*/ 	.word	0x000112f0


	//   ....[121]....
        /*053c*/ 	.word	0x00011350


	//   ....[122]....
        /*0540*/ 	.word	0x00011400


	//   ....[123]....
        /*0544*/ 	.word	0x000114f0


	//   ....[124]....
        /*0548*/ 	.word	0x000115c0


	//   ....[125]....
        /*054c*/ 	.word	0x00011690


	//   ....[126]....
        /*0550*/ 	.word	0x000117a0


	//   ....[127]....
        /*0554*/ 	.word	0x000118c0


	//   ....[128]....
        /*0558*/ 	.word	0x000119a0


	//   ....[129]....
        /*055c*/ 	.word	0x00011aa0


	//   ....[130]....
        /*0560*/ 	.word	0x00011b70


	//   ....[131]....
        /*0564*/ 	.word	0x00011c80


	//----- nvinfo : EIATTR_REG_RECONFIG
	.align		4
.L_168:
        /*0568*/ 	.byte	0x01, 0x54
	.zero		2


	//----- nvinfo : EIATTR_SYSCALL_OFFSETS
	.align		4
        /*056c*/ 	.byte	0x04, 0x46
        /*056e*/ 	.short	(.L_170 - .L_169)


	//   ....[0]....
.L_169:
        /*0570*/ 	.word	0x00002a10


	//   ....[1]....
        /*0574*/ 	.word	0x0000b680


	//   ....[2]....
        /*0578*/ 	.word	0x0000b7c0


	//   ....[3]....
        /*057c*/ 	.word	0x0000b8b0


	//   ....[4]....
        /*0580*/ 	.word	0x0000c2c0


	//   ....[5]....
        /*0584*/ 	.word	0x0000ca60


	//----- nvinfo : EIATTR_MBARRIER_INSTR_OFFSETS
	.align		4
.L_170:
        /*0588*/ 	.byte	0x04, 0x39
        /*058a*/ 	.short	(.L_172 - .L_171)


	//   ....[0]....
.L_171:
        /*058c*/ 	.word	0x000001a0
        /*0590*/ 	.word	0x000000ff
        /*0594*/ 	.word	0x00038800
        /*0598*/ 	.short	0x0100
        /*059a*/ 	.byte	0x08
	.zero		1


	//   ....[1]....
        /*059c*/ 	.word	0x000001b0
        /*05a0*/ 	.word	0x000000ff
        /*05a4*/ 	.word	0x00038810
        /*05a8*/ 	.short	0x0100
        /*05aa*/ 	.byte	0x08
	.zero		1


	//   ....[2]....
        /*05ac*/ 	.word	0x000001c0
        /*05b0*/ 	.word	0x000000ff
        /*05b4*/ 	.word	0x00038820
        /*05b8*/ 	.short	0x0100
        /*05ba*/ 	.byte	0x08
	.zero		1


	//   ....[3]....
        /*05bc*/ 	.word	0x00000270
        /*05c0*/ 	.word	0x000000ff
        /*05c4*/ 	.word	0x00038830
        /*05c8*/ 	.short	0x0100
        /*05ca*/ 	.byte	0x06
	.zero		1


	//   ....[4]....
        /*05cc*/ 	.word	0x00000280
        /*05d0*/ 	.word	0x000000ff
        /*05d4*/ 	.word	0x00038840
        /*05d8*/ 	.short	0x0100
        /*05da*/ 	.byte	0x06
	.zero		1


	//   ....[5]....
        /*05dc*/ 	.word	0x00000290
        /*05e0*/ 	.word	0x000000ff
        /*05e4*/ 	.word	0x00038838
        /*05e8*/ 	.short	0x0100
        /*05ea*/ 	.byte	0x06
	.zero		1


	//   ....[6]....
        /*05ec*/ 	.word	0x000002a0
        /*05f0*/ 	.word	0x000000ff
        /*05f4*/ 	.word	0x00038848
        /*05f8*/ 	.short	0x0100
        /*05fa*/ 	.byte	0x06
	.zero		1


	//   ....[7]....
        /*05fc*/ 	.word	0x000003d0
        /*0600*/ 	.word	0x000000ff
        /*0604*/ 	.word	0x00038850
        /*0608*/ 	.short	0x0100
        /*060a*/ 	.byte	0x08
	.zero		1


	//   ....[8]....
        /*060c*/ 	.word	0x000003e0
        /*0610*/ 	.word	0x000000ff
        /*0614*/ 	.word	0x00038860
        /*0618*/ 	.short	0x0100
        /*061a*/ 	.byte	0x08
	.zero		1


	//   ....[9]....
        /*061c*/ 	.word	0x000003f0
        /*0620*/ 	.word	0x000000ff
        /*0624*/ 	.word	0x00038858
        /*0628*/ 	.short	0x0100
        /*062a*/ 	.byte	0x08
	.zero		1


	//   ....[10]....
        /*062c*/ 	.word	0x00000400
        /*0630*/ 	.word	0x000000ff
        /*0634*/ 	.word	0x00038868
        /*0638*/ 	.short	0x0100
        /*063a*/ 	.byte	0x08
	.zero		1


	//   ....[11]....
        /*063c*/ 	.word	0x000004f0
        /*0640*/ 	.word	0x000000ff
        /*0644*/ 	.word	0x00038870
        /*0648*/ 	.short	0x0100
        /*064a*/ 	.byte	0x06
	.zero		1


	//   ....[12]....
        /*064c*/ 	.word	0x00000500
        /*0650*/ 	.word	0x000000ff
        /*0654*/ 	.word	0x00038880
        /*0658*/ 	.short	0x0100
        /*065a*/ 	.byte	0x06
	.zero		1


	//   ....[13]....
        /*065c*/ 	.word	0x00000510
        /*0660*/ 	.word	0x000000ff
        /*0664*/ 	.word	0x00038878
        /*0668*/ 	.short	0x0100
        /*066a*/ 	.byte	0x06
	.zero		1


	//   ....[14]....
        /*066c*/ 	.word	0x00000520
        /*0670*/ 	.word	0x000000ff
        /*0674*/ 	.word	0x00038888
        /*0678*/ 	.short	0x0100
        /*067a*/ 	.byte	0x06
	.zero		1


	//   ....[15]....
        /*067c*/ 	.word	0x00000650
        /*0680*/ 	.word	0x000000ff
        /*0684*/ 	.word	0x00038890
        /*0688*/ 	.short	0x0100
        /*068a*/ 	.byte	0x08
	.zero		1


	//   ....[16]....
        /*068c*/ 	.word	0x00000660
        /*0690*/ 	.word	0x000000ff
        /*0694*/ 	.word	0x000388a0
        /*0698*/ 	.short	0x0100
        /*069a*/ 	.byte	0x08
	.zero		1


	//   ....[17]....
        /*069c*/ 	.word	0x00000670
        /*06a0*/ 	.word	0x000000ff
        /*06a4*/ 	.word	0x00038898
        /*06a8*/ 	.short	0x0100
        /*06aa*/ 	.byte	0x08
	.zero		1


	//   ....[18]....
        /*06ac*/ 	.word	0x00000680
        /*06b0*/ 	.word	0x000000ff
        /*06b4*/ 	.word	0x000388a8
        /*06b8*/ 	.short	0x0100
        /*06ba*/ 	.byte	0x08
	.zero		1


	//   ....[19]....
        /*06bc*/ 	.word	0x000007b0
        /*06c0*/ 	.word	0x000000ff
        /*06c4*/ 	.word	0x000388b0
        /*06c8*/ 	.short	0x0100
        /*06ca*/ 	.byte	0x08
	.zero		1


	//   ....[20]....
        /*06cc*/ 	.word	0x000007c0
        /*06d0*/ 	.word	0x000000ff
        /*06d4*/ 	.word	0x000388c0
        /*06d8*/ 	.short	0x0100
        /*06da*/ 	.byte	0x08
	.zero		1


	//   ....[21]....
        /*06dc*/ 	.word	0x000007d0
        /*06e0*/ 	.word	0x000000ff
        /*06e4*/ 	.word	0x000388b8
        /*06e8*/ 	.short	0x0100
        /*06ea*/ 	.byte	0x08
	.zero		1


	//   ....[22]....
        /*06ec*/ 	.word	0x000007e0
        /*06f0*/ 	.word	0x000000ff
        /*06f4*/ 	.word	0x000388c8
        /*06f8*/ 	.short	0x0100
        /*06fa*/ 	.byte	0x08
	.zero		1


	//   ....[23]....
        /*06fc*/ 	.word	0x00001400
        /*0700*/ 	.word	0x000000ff
        /*0704*/ 	.word	0x00000000
        /*0708*/ 	.short	0x0101
        /*070a*/ 	.byte	0x06
	.zero		1


	//   ....[24]....
        /*070c*/ 	.word	0x00001f00
        /*0710*/ 	.word	0x000000ff
        /*0714*/ 	.word	0x00000000
        /*0718*/ 	.short	0x0101
        /*071a*/ 	.byte	0x06
	.zero		1


	//   ....[25]....
        /*071c*/ 	.word	0x00002a70
        /*0720*/ 	.word	0x000000ff
        /*0724*/ 	.word	0x00038800
        /*0728*/ 	.short	0x010a
        /*072a*/ 	.byte	0x26
	.zero		1


	//   ....[26]....
        /*072c*/ 	.word	0x00002ae0
        /*0730*/ 	.word	0x00000008
        /*0734*/ 	.word	0x00038830
        /*0738*/ 	.short	0x010a
        /*073a*/ 	.byte	0x3f
	.zero		1


	//   ....[27]....
        /*073c*/ 	.word	0x00002b20
        /*0740*/ 	.word	0x00000008
        /*0744*/ 	.word	0x00038830
        /*0748*/ 	.short	0x010a
        /*074a*/ 	.byte	0x3f
	.zero		1


	//   ....[28]....
        /*074c*/ 	.word	0x00002da0
        /*0750*/ 	.word	0x000000ff
        /*0754*/ 	.word	0x00038810
        /*0758*/ 	.short	0x010a
        /*075a*/ 	.byte	0x26
	.zero		1


	//   ....[29]....
        /*075c*/ 	.word	0x00002de0
        /*0760*/ 	.word	0x00000008
        /*0764*/ 	.word	0x00038850
        /*0768*/ 	.short	0x010a
        /*076a*/ 	.byte	0x3f
	.zero		1


	//   ....[30]....
        /*076c*/ 	.word	0x00002e20
        /*0770*/ 	.word	0x00000008
        /*0774*/ 	.word	0x00038850
        /*0778*/ 	.short	0x010a
        /*077a*/ 	.byte	0x3f
	.zero		1


	//   ....[31]....
        /*077c*/ 	.word	0x000040b0
        /*0780*/ 	.word	0x000000ff
        /*0784*/ 	.word	0x00000000
        /*0788*/ 	.short	0x0101
        /*078a*/ 	.byte	0x07
	.zero		1


	//   ....[32]....
        /*078c*/ 	.word	0x00004f10
        /*0790*/ 	.word	0x000000ff
        /*0794*/ 	.word	0x00000000
        /*0798*/ 	.short	0x0101
        /*079a*/ 	.byte	0x07
	.zero		1


	//   ....[33]....
        /*079c*/ 	.word	0x00005020
        /*07a0*/ 	.word	0x000000ff
        /*07a4*/ 	.word	0x00038830
        /*07a8*/ 	.short	0x010a
        /*07aa*/ 	.byte	0x07
	.zero		1


	//   ....[34]....
        /*07ac*/ 	.word	0x00005060
        /*07b0*/ 	.word	0x000000ff
        /*07b4*/ 	.word	0x00038830
        /*07b8*/ 	.short	0x010a
        /*07ba*/ 	.byte	0x07
	.zero		1


	//   ....[35]....
        /*07bc*/ 	.word	0x00005270
        /*07c0*/ 	.word	0x000000ff
        /*07c4*/ 	.word	0x00038850
        /*07c8*/ 	.short	0x010a
        /*07ca*/ 	.byte	0x07
	.zero		1


	//   ....[36]....
        /*07cc*/ 	.word	0x000052b0
        /*07d0*/ 	.word	0x000000ff
        /*07d4*/ 	.word	0x00038850
        /*07d8*/ 	.short	0x010a
        /*07da*/ 	.byte	0x07
	.zero		1


	//   ....[37]....
        /*07dc*/ 	.word	0x000064f0
        /*07e0*/ 	.word	0x000000ff
        /*07e4*/ 	.word	0x00000000
        /*07e8*/ 	.short	0x0101
        /*07ea*/ 	.byte	0x0b
	.zero		1


	//   ....[38]....
        /*07ec*/ 	.word	0x000079d0
        /*07f0*/ 	.word	0x000000ff
        /*07f4*/ 	.word	0x00000000
        /*07f8*/ 	.short	0x0101
        /*07fa*/ 	.byte	0x07
	.zero		1


	//   ....[39]....
        /*07fc*/ 	.word	0x00009e80
        /*0800*/ 	.word	0x000000ff
        /*0804*/ 	.word	0x00000000
        /*0808*/ 	.short	0x0101
        /*080a*/ 	.byte	0x04
	.zero		1


	//   ....[40]....
        /*080c*/ 	.word	0x0000bbd0
        /*0810*/ 	.word	0x00000019
        /*0814*/ 	.word	0x00038840
        /*0818*/ 	.short	0x010a
        /*081a*/ 	.byte	0x3f
	.zero		1


	//   ....[41]....
        /*081c*/ 	.word	0x0000c080
        /*0820*/ 	.word	0x00000019
        /*0824*/ 	.word	0x00038830
        /*0828*/ 	.short	0x0107
        /*082a*/ 	.byte	0x3f
	.zero		1


	//   ....[42]....
        /*082c*/ 	.word	0x0000c140
        /*0830*/ 	.word	0x00000019
        /*0834*/ 	.word	0x00038830
        /*0838*/ 	.short	0x0101
        /*083a*/ 	.byte	0x3f
	.zero		1


	//   ....[43]....
        /*083c*/ 	.word	0x0000c8e0
        /*0840*/ 	.word	0x000000ff
        /*0844*/ 	.word	0x00038800
        /*0848*/ 	.short	0x0107
        /*084a*/ 	.byte	0x25
	.zero		1


	//   ....[44]....
        /*084c*/ 	.word	0x0000c930
        /*0850*/ 	.word	0x000000ff
        /*0854*/ 	.word	0x00038800
        /*0858*/ 	.short	0x0101
        /*085a*/ 	.byte	0x25
	.zero		1


	//   ....[45]....
        /*085c*/ 	.word	0x0000d2a0
        /*0860*/ 	.word	0x000000ff
        /*0864*/ 	.word	0x00038810
        /*0868*/ 	.short	0x0107
        /*086a*/ 	.byte	0x25
	.zero		1


	//   ....[46]....
        /*086c*/ 	.word	0x0000d300
        /*0870*/ 	.word	0x000000ff
        /*0874*/ 	.word	0x00038810
        /*0878*/ 	.short	0x0101
        /*087a*/ 	.byte	0x25
	.zero		1


	//   ....[47]....
        /*087c*/ 	.word	0x0000d320
        /*0880*/ 	.word	0x000000ff
        /*0884*/ 	.word	0x00038820
        /*0888*/ 	.short	0x010a
        /*088a*/ 	.byte	0x25
	.zero		1


	//   ....[48]....
        /*088c*/ 	.word	0x0000d3b0
        /*0890*/ 	.word	0x00000019
        /*0894*/ 	.word	0x00038860
        /*0898*/ 	.short	0x010a
        /*089a*/ 	.byte	0x3f
	.zero		1


	//   ....[49]....
        /*089c*/ 	.word	0x0000de10
        /*08a0*/ 	.word	0x00000019
        /*08a4*/ 	.word	0x00038850
        /*08a8*/ 	.short	0x0107
        /*08aa*/ 	.byte	0x3f
	.zero		1


	//   ....[50]....
        /*08ac*/ 	.word	0x0000def0
        /*08b0*/ 	.word	0x00000019
        /*08b4*/ 	.word	0x00038850
        /*08b8*/ 	.short	0x0101
        /*08ba*/ 	.byte	0x3f
	.zero		1


	//   ....[51]....
        /*08bc*/ 	.word	0x0000e190
        /*08c0*/ 	.word	0x00000008
        /*08c4*/ 	.word	0x00038840
        /*08c8*/ 	.short	0x010a
        /*08ca*/ 	.byte	0x3f
	.zero		1


	//   ....[52]....
        /*08cc*/ 	.word	0x0000e4d0
        /*08d0*/ 	.word	0x00000008
        /*08d4*/ 	.word	0x00038830
        /*08d8*/ 	.short	0x0107
        /*08da*/ 	.byte	0x3f
	.zero		1


	//   ....[53]....
        /*08dc*/ 	.word	0x0000e590
        /*08e0*/ 	.word	0x00000008
        /*08e4*/ 	.word	0x00038830
        /*08e8*/ 	.short	0x0101
        /*08ea*/ 	.byte	0x3f
	.zero		1


	//   ....[54]....
        /*08ec*/ 	.word	0x0000e5c0
        /*08f0*/ 	.word	0x00000008
        /*08f4*/ 	.word	0x00038860
        /*08f8*/ 	.short	0x010a
        /*08fa*/ 	.byte	0x3f
	.zero		1


	//   ....[55]....
        /*08fc*/ 	.word	0x0000ec00
        /*0900*/ 	.word	0x00000008
        /*0904*/ 	.word	0x00038850
        /*0908*/ 	.short	0x0107
        /*090a*/ 	.byte	0x3f
	.zero		1


	//   ....[56]....
        /*090c*/ 	.word	0x0000ecd0
        /*0910*/ 	.word	0x00000008
        /*0914*/ 	.word	0x00038850
        /*0918*/ 	.short	0x0101
        /*091a*/ 	.byte	0x3f
	.zero		1


	//   ....[57]....
        /*091c*/ 	.word	0x0000ee60
        /*0920*/ 	.word	0x00000005
        /*0924*/ 	.word	0x00038820
        /*0928*/ 	.short	0x010a
        /*092a*/ 	.byte	0x3f
	.zero		1


	//   ....[58]....
        /*092c*/ 	.word	0x0000efd0
        /*0930*/ 	.word	0x00000003
        /*0934*/ 	.word	0x00038840
        /*0938*/ 	.short	0x010a
        /*093a*/ 	.byte	0x3f
	.zero		1


	//   ....[59]....
        /*093c*/ 	.word	0x0000f070
        /*0940*/ 	.word	0x00000005
        /*0944*/ 	.word	0x00038840
        /*0948*/ 	.short	0x010a
        /*094a*/ 	.byte	0x3f
	.zero		1


	//   ....[60]....
        /*094c*/ 	.word	0x0000f0b0
        /*0950*/ 	.word	0x00000003
        /*0954*/ 	.word	0x00038860
        /*0958*/ 	.short	0x010a
        /*095a*/ 	.byte	0x3f
	.zero		1


	//   ....[61]....
        /*095c*/ 	.word	0x0000f0f0
        /*0960*/ 	.word	0x00000005
        /*0964*/ 	.word	0x00038860
        /*0968*/ 	.short	0x010a
        /*096a*/ 	.byte	0x3f
	.zero		1


	//   ....[62]....
        /*096c*/ 	.word	0x0000f160
        /*0970*/ 	.word	0x00000000
        /*0974*/ 	.word	0x00038800
        /*0978*/ 	.short	0x010a
        /*097a*/ 	.byte	0x3f
	.zero		1


	//   ....[63]....
        /*097c*/ 	.word	0x0000f1b0
        /*0980*/ 	.word	0x00000008
        /*0984*/ 	.word	0x00038830
        /*0988*/ 	.short	0x010a
        /*098a*/ 	.byte	0x3f
	.zero		1


	//   ....[64]....
        /*098c*/ 	.word	0x0000f210
        /*0990*/ 	.word	0x00000004
        /*0994*/ 	.word	0x00038810
        /*0998*/ 	.short	0x010a
        /*099a*/ 	.byte	0x3f
	.zero		1


	//   ....[65]....
        /*099c*/ 	.word	0x0000f260
        /*09a0*/ 	.word	0x00000008
        /*09a4*/ 	.word	0x00038850
        /*09a8*/ 	.short	0x010a
        /*09aa*/ 	.byte	0x3f
	.zero		1


	//   ....[66]....
        /*09ac*/ 	.word	0x0000f2c0
        /*09b0*/ 	.word	0x00000004
        /*09b4*/ 	.word	0x00038830
        /*09b8*/ 	.short	0x010a
        /*09ba*/ 	.byte	0x3f
	.zero		1


	//   ....[67]....
        /*09bc*/ 	.word	0x0000f320
        /*09c0*/ 	.word	0x00000004
        /*09c4*/ 	.word	0x00038850
        /*09c8*/ 	.short	0x010a
        /*09ca*/ 	.byte	0x3f
	.zero		1


	//   ....[68]....
        /*09cc*/ 	.word	0x0000f440
        /*09d0*/ 	.word	0x00000019
        /*09d4*/ 	.word	0x00038840
        /*09d8*/ 	.short	0x010a
        /*09da*/ 	.byte	0x3f
	.zero		1


	//   ....[69]....
        /*09dc*/ 	.word	0x000106a0
        /*09e0*/ 	.word	0x00000003
        /*09e4*/ 	.word	0x00038820
        /*09e8*/ 	.short	0x010a
        /*09ea*/ 	.byte	0x3f
	.zero		1


	//   ....[70]....
        /*09ec*/ 	.word	0x000106f0
        /*09f0*/ 	.word	0x00000019
        /*09f4*/ 	.word	0x00038860
        /*09f8*/ 	.short	0x010a
        /*09fa*/ 	.byte	0x3f
	.zero		1


	//   ....[71]....
        /*09fc*/ 	.word	0x00010f80
        /*0a00*/ 	.word	0x00000008
        /*0a04*/ 	.word	0x00038840
        /*0a08*/ 	.short	0x010a
        /*0a0a*/ 	.byte	0x3f
	.zero		1


	//   ....[72]....
        /*0a0c*/ 	.word	0x00011440
        /*0a10*/ 	.word	0x00000008
        /*0a14*/ 	.word	0x00038860
        /*0a18*/ 	.short	0x010a
        /*0a1a*/ 	.byte	0x3f
	.zero		1


	//   ....[73]....
        /*0a1c*/ 	.word	0x00011ba0
        /*0a20*/ 	.word	0x00000005
        /*0a24*/ 	.word	0x00038820
        /*0a28*/ 	.short	0x010a
        /*0a2a*/ 	.byte	0x3f
	.zero		1


	//   ....[74]....
        /*0a2c*/ 	.word	0x00011d40
        /*0a30*/ 	.word	0x00000003
        /*0a34*/ 	.word	0x00038840
        /*0a38*/ 	.short	0x010a
        /*0a3a*/ 	.byte	0x3f
	.zero		1


	//   ....[75]....
        /*0a3c*/ 	.word	0x00011d90
        /*0a40*/ 	.word	0x00000005
        /*0a44*/ 	.word	0x00038840
        /*0a48*/ 	.short	0x010a
        /*0a4a*/ 	.byte	0x3f
	.zero		1


	//   ....[76]....
        /*0a4c*/ 	.word	0x00011de0
        /*0a50*/ 	.word	0x00000003
        /*0a54*/ 	.word	0x00038860
        /*0a58*/ 	.short	0x010a
        /*0a5a*/ 	.byte	0x3f
	.zero		1


	//----- nvinfo : EIATTR_NUM_MBARRIERS
	.align		4
.L_172:
        /*0a5c*/ 	.byte	0x03, 0x38
        /*0a5e*/ 	.short	0x0017


	//----- nvinfo : EIATTR_EXIT_INSTR_OFFSETS
	.align		4
        /*0a60*/ 	.byte	0x04, 0x1c
        /*0a62*/ 	.short	(.L_174 - .L_173)


	//   ....[0]....
.L_173:
        /*0a64*/ 	.word	0x00000930


	//   ....[1]....
        /*0a68*/ 	.word	0x0000a350


	//   ....[2]....
        /*0a6c*/ 	.word	0x0000f140


	//----- nvinfo : EIATTR_MAX_THREADS
	.align		4
.L_174:
        /*0a70*/ 	.byte	0x04, 0x05
        /*0a72*/ 	.short	(.L_176 - .L_175)
.L_175:
        /*0a74*/ 	.word	0x00000180
        /*0a78*/ 	.word	0x00000001
        /*0a7c*/ 	.word	0x00000001


	//----- nvinfo : EIATTR_CRS_STACK_SIZE
	.align		4
.L_176:
        /*0a80*/ 	.byte	0x04, 0x1e
        /*0a82*/ 	.short	(.L_178 - .L_177)
.L_177:
        /*0a84*/ 	.word	0x00000000


	//----- nvinfo : EIATTR_CBANK_PARAM_SIZE
	.align		4
.L_178:
        /*0a88*/ 	.byte	0x03, 0x19
        /*0a8a*/ 	.short	0x0b70


	//----- nvinfo : EIATTR_PARAM_CBANK
	.align		4
        /*0a8c*/ 	.byte	0x04, 0x0a
        /*0a8e*/ 	.short	(.L_180 - .L_179)
	.align		4
.L_179:
        /*0a90*/ 	.word	index@(.nv.constant0._ZN7cutlass13device_kernelIN5flash11enable_sm90INS1_16FlashAttnFwdSm90INS1_25CollectiveMainloopFwdSm90ILi2EN4cute5tupleIJNS5_1CILi1EEES8_S8_EEENS6_IJNS7_ILi64EEESA_SA_EEELi512ENS_6half_tEfNS_4arch4Sm90ELb0ELb0ELb0ELb0ELb1ELb0ELb1ELb0ELb0ELb1ELb0ELb0EEENS1_21CollectiveEpilogueFwdINS6_IJSA_NS7_ILi512EEESA_EEES9_SC_SE_Li256ELb0ELb1ELb0ELb0EEENS1_29StaticPersistentTileSchedulerILb0EEEEEEEEEvNT_6ParamsE)
        /*0a94*/ 	.short	0x0210
        /*0a96*/ 	.short	0x0b70


	//----- nvinfo : EIATTR_SW_WAR
	.align		4
.L_180:
        /*0a98*/ 	.byte	0x04, 0x36
        /*0a9a*/ 	.short	(.L_182 - .L_181)
.L_181:
        /*0a9c*/ 	.word	0x00000008
.L_182:


//--------------------- .nv.info._ZN7cutlass13device_kernelIN5flash11enable_sm90INS1_16FlashAttnFwdSm90INS1_25CollectiveMainloopFwdSm90ILi2EN4cute5tupleIJNS5_1CILi1EEES8_S8_EEENS6_IJNS7_ILi64EEESA_SA_EEELi512ENS_6half_tEfNS_4arch4Sm90ELb0ELb0ELb0ELb1ELb1ELb0ELb0ELb0ELb0ELb1ELb0ELb0EEENS1_21CollectiveEpilogueFwdINS6_IJSA_NS7_ILi512EEESA_EEES9_SC_SE_Li256ELb1ELb1ELb0ELb0EEENS1_36VarlenDynamicPersistentTileSchedulerILi64ELi64ELi256ELi128ELb0ELb1ELb1ELb0ELb1ELb1EEEEEEEEEvNT_6ParamsE --------------------------
	.section	.nv.info._ZN7cutlass13device_kernelIN5flash11enable_sm90INS1_16FlashAttnFwdSm90INS1_25CollectiveMainloopFwdSm90ILi2EN4cute5tupleIJNS5_1CILi1EEES8_S8_EEENS6_IJNS7_ILi64EEESA_SA_EEELi512ENS_6half_tEfNS_4arch4Sm90ELb0ELb0ELb0ELb1ELb1ELb0ELb0ELb0ELb0ELb1ELb0ELb0EEENS1_21CollectiveEpilogueFwdINS6_IJSA_NS7_ILi512EEESA_EEES9_SC_SE_Li256ELb1ELb1ELb0ELb0EEENS1_36VarlenDynamicPersistentTileSchedulerILi64ELi64ELi256ELi128ELb0ELb1ELb1ELb0ELb1ELb1EEEEEEEEEvNT_6ParamsE,"",@"SHT_CUDA_INFO"
	.sectionflags	@""
	.align	4


	//----- nvinfo : EIATTR_CUDA_API_VERSION
	.align		4
        /*0000*/ 	.byte	0x04, 0x37
        /*0002*/ 	.short	(.L_184 - .L_183)
.L_183:
        /*0004*/ 	.word	0x00000082


	//----- nvinfo : EIATTR_KPARAM_INFO
	.align		4
.L_184:
        /*0008*/ 	.byte	0x04, 0x17
        /*000a*/ 	.short	(.L_186 - .L_185)
.L_185:
        /*000c*/ 	.word	0x00000000
        /*0010*/ 	.short	0x0000
        /*0012*/ 	.short	0x0070
        /*0014*/ 	.byte	0x00, 0xf0, 0x01, 0x2a


	//----- nvinfo : EIATTR_SPARSE_MMA_MASK
	.align		4
.L_186:
        /*0018*/ 	.byte	0x03, 0x50
        /*001a*/ 	.short	0x0000


	//----- nvinfo : EIATTR_MAXREG_COUNT
	.align		4
        /*001c*/ 	.byte	0x03, 0x1b
        /*001e*/ 	.short	0x00a8


	//----- nvinfo : EIATTR_NUM_BARRIERS
	.align		4
        /*0020*/ 	.byte	0x02, 0x4c
        /*0022*/ 	.byte	0x10
	.zero		1


	//----- nvinfo : EIATTR_EXTERNS
	.align		4
        /*0024*/ 	.byte	0x04, 0x0f
        /*0026*/ 	.short	(.L_188 - .L_187)


	//   ....[0]....
	.align		4
.L_187:
        /*0028*/ 	.word	index@(__assertfail)


	//----- nvinfo : EIATTR_ANNOTATIONS
	.align		4
.L_188:
        /*002c*/ 	.byte	0x04, 0x55
        /*002e*/ 	.short	(.L_190 - .L_189)


	//   ....[0]....
.L_189:
        /* <DEDUP_REMOVED lines=18> */
        /*0144*/ 	.byte	0x60, 0xeb, 0x00, 0x00, 0x01, 0x00, 0x00, 0x00, 0x10, 0xfe, 0x00, 0x00


	//----- nvinfo : EIATTR_MERCURY_ISA_VERSION
	.align		4
.L_190:
        /*0150*/ 	.byte	0x03, 0x5f
        /*0152*/ 	.short	0x0101


	//----- nvinfo : EIATTR_UNUSED_LOAD_BYTE_OFFSET
	.align		4
        /*0154*/ 	.byte	0x04, 0x44
        /*0156*/ 	.short	(.L_192 - .L_191)


	//   ....[0]....
.L_191:
        /*0158*/ 	.word	0x00000950
        /*015c*/ 	.word	0x0000fff0


	//   ....[1]....
        /*0160*/ 	.word	0x00006b60
        /*0164*/ 	.word	0x0000fff0


	//----- nvinfo : EIATTR_INT_WARP_WIDE_INSTR_OFFSETS
	.align		4
.L_192:
        /*0168*/ 	.byte	0x04, 0x31
        /*016a*/ 	.short	(.L_194 - .L_193)


	//   ....[0]....
.L_193:
        /*016c*/ 	.word	0x000000c0


	//   ....[1]....
        /*0170*/ 	.word	0x000000d0


	//   ....[2]....
        /*0174*/ 	.word	0x00000170


	//   ....[3]....
        /*0178*/ 	.word	0x0000ab70


	//   ....[4]....
        /*017c*/ 	.word	0x0000ac00


	//   ....[5]....
        /*0180*/ 	.word	0x0000e090


	//   ....[6]....
        /*0184*/ 	.word	0x0000e120


	//----- nvinfo : EIATTR_COOP_GROUP_MASK_REGIDS
	.align		4
.L_194:
        /*0188*/ 	.byte	0x04, 0x29
        /*018a*/ 	.short	(.L_196 - .L_195)


	//   ....[0]....
.L_195:
        /*018c*/ 	.word	0xffffffff


	//   ....[1]....
        /*0190*/ 	.word	0xffffffff


	//   ....[2]....
        /*0194*/ 	.word	0xffffffff


	//   ....[3]....
        /*0198*/ 	.word	0xffffffff


	//   ....[4]....
        /*019c*/ 	.word	0xffffffff


	//   ....[5]....
        /*01a0*/ 	.word	0xffffffff


	//   ....[6]....
        /*01a4*/ 	.word	0xffffffff


	//   ....[7]....
        /*01a8*/ 	.word	0xffffffff


	//   ....[8]....
        /*01ac*/ 	.word	0xffffffff


	//   ....[9]....
        /*01b0*/ 	.word	0xffffffff


	//   ....[10]....
        /*01b4*/ 	.word	0xffffffff


	//   ....[11]....
        /*01b8*/ 	.word	0xffffffff


	//   ....[12]....
        /*01bc*/ 	.word	0xffffffff


	//   ....[13]....
        /*01c0*/ 	.word	0xffffffff


	//   ....[14]....
        /*01c4*/ 	.word	0xffffffff


	//   ....[15]....
        /*01c8*/ 	.word	0xffffffff


	//   ....[16]....
        /*01cc*/ 	.word	0xffffffff


	//   ....[17]....
        /*01d0*/ 	.word	0xffffffff


	//   ....[18]....
        /*01d4*/ 	.word	0xffffffff


	//   ....[19]....
        /*01d8*/ 	.word	0xffffffff


	//   ....[20]....
        /*01dc*/ 	.word	0xffffffff


	//   ....[21]....
        /*01e0*/ 	.word	0xffffffff


	//   ....[22]....
        /*01e4*/ 	.word	0xffffffff


	//   ....[23]....
        /*01e8*/ 	.word	0xffffffff


	//   ....[24]....
        /*01ec*/ 	.word	0xffffffff


	//   ....[25]....
        /*01f0*/ 	.word	0xffffffff


	//   ....[26]....
        /*01f4*/ 	.word	0xffffffff


	//   ....[27]....
        /*01f8*/ 	.word	0xffffffff


	//   ....[28]....
        /*01fc*/ 	.word	0xffffffff


	//   ....[29]....
        /*0200*/ 	.word	0xffffffff


	//   ....[30]....
        /*0204*/ 	.word	0xffffffff


	//   ....[31]....
        /*0208*/ 	.word	0xffffffff


	//   ....[32]....
        /*020c*/ 	.word	0xffffffff


	//   ....[33]....
        /*0210*/ 	.word	0xffffffff


	//   ....[34]....
        /*0214*/ 	.word	0xffffffff


	//   ....[35]....
        /*0218*/ 	.word	0xffffffff


	//   ....[36]....
        /*021c*/ 	.word	0xffffffff


	//   ....[37]....
        /*0220*/ 	.word	0xffffffff


	//   ....[38]....
        /*0224*/ 	.word	0xffffffff


	//   ....[39]....
        /*0228*/ 	.word	0xffffffff


	//   ....[40]....
        /*022c*/ 	.word	0xffffffff


	//   ....[41]....
        /*0230*/ 	.word	0xffffffff


	//   ....[42]....
        /*0234*/ 	.word	0xffffffff


	//   ....[43]....
        /*0238*/ 	.word	0xffffffff


	//   ....[44]....
        /*023c*/ 	.word	0xffffffff


	//   ....[45]....
        /*0240*/ 	.word	0xffffffff


	//   ....[46]....
        /*0244*/ 	.word	0xffffffff


	//   ....[47]....
        /*0248*/ 	.word	0xffffffff


	//   ....[48]....
        /*024c*/ 	.word	0xffffffff


	//   ....[49]....
        /*0250*/ 	.word	0xffffffff


	//   ....[50]....
        /*0254*/ 	.word	0xffffffff


	//   ....[51]....
        /*0258*/ 	.word	0xffffffff


	//   ....[52]....
        /*025c*/ 	.word	0xffffffff


	//   ....[53]....
        /*0260*/ 	.word	0xffffffff


	//   ....[54]....
        /*0264*/ 	.word	0xffffffff


	//   ....[55]....
        /*0268*/ 	.word	0xffffffff


	//   ....[56]....
        /*026c*/ 	.word	0xffffffff


	//   ....[57]....
        /*0270*/ 	.word	0xffffffff


	//   ....[58]....
        /*0274*/ 	.word	0xffffffff


	//   ....[59]....
        /*0278*/ 	.word	0xffffffff


	//   ....[60]....
        /*027c*/ 	.word	0xffffffff


	//   ....[61]....
        /*0280*/ 	.word	0xffffffff


	//   ....[62]....
        /*0284*/ 	.word	0xffffffff


	//   ....[63]....
        /*0288*/ 	.word	0xffffffff


	//   ....[64]....
        /*028c*/ 	.word	0xffffffff


	//   ....[65]....
        /*0290*/ 	.word	0xffffffff


	//   ....[66]....
        /*0294*/ 	.word	0xffffffff


	//   ....[67]....
        /*0298*/ 	.word	0xffffffff


	//   ....[68]....
        /*029c*/ 	.word	0xffffffff


	//   ....[69]....
        /*02a0*/ 	.word	0xffffffff


	//   ....[70]....
        /*02a4*/ 	.word	0xffffffff


	//   ....[71]....
        /*02a8*/ 	.word	0xffffffff


	//   ....[72]....
        /*02ac*/ 	.word	0xffffffff


	//   ....[73]....
        /*02b0*/ 	.word	0xffffffff


	//   ....[74]....
        /*02b4*/ 	.word	0xffffffff


	//   ....[75]....
        /*02b8*/ 	.word	0xffffffff


	//   ....[76]....
        /*02bc*/ 	.word	0xffffffff


	//   ....[77]....
        /*02c0*/ 	.word	0xffffffff


	//   ....[78]....
        /*02c4*/ 	.word	0xffffffff


	//   ....[79]....
        /*02c8*/ 	.word	0xffffffff


	//   ....[80]....
        /*02cc*/ 	.word	0xffffffff


	//   ....[81]....
        /*02d0*/ 	.word	0xffffffff


	//   ....[82]....
        /*02d4*/ 	.word	0xffffffff


	//   ....[83]....
        /*02d8*/ 	.word	0xffffffff


	//   ....[84]....
        /*02dc*/ 	.word	0xffffffff


	//   ....[85]....
        /*02e0*/ 	.word	0xffffffff


	//   ....[86]....
        /*02e4*/ 	.word	0xffffffff


	//   ....[87]....
        /*02e8*/ 	.word	0xffffffff


	//   ....[88]....
        /*02ec*/ 	.word	0xffffffff


	//   ....[89]....
        /*02f0*/ 	.word	0xffffffff


	//   ....[90]....
        /*02f4*/ 	.word	0xffffffff


	//   ....[91]....
        /*02f8*/ 	.word	0xffffffff


	//   ....[92]....
        /*02fc*/ 	.word	0xffffffff


	//   ....[93]....
        /*0300*/ 	.word	0xffffffff


	//   ....[94]....
        /*0304*/ 	.word	0xffffffff


	//   ....[95]....
        /*0308*/ 	.word	0xffffffff


	//   ....[96]....
        /*030c*/ 	.word	0xffffffff


	//   ....[97]....
        /*0310*/ 	.word	0xffffffff


	//   ....[98]....
        /*0314*/ 	.word	0xffffffff


	//   ....[99]....
        /*0318*/ 	.word	0xffffffff


	//   ....[100]....
        /*031c*/ 	.word	0xffffffff


	//   ....[101]....
        /*0320*/ 	.word	0xffffffff


	//   ....[102]....
        /*0324*/ 	.word	0xffffffff


	//   ....[103]....
        /*0328*/ 	.word	0xffffffff


	//   ....[104]....
        /*032c*/ 	.word	0xffffffff


	//   ....[105]....
        /*0330*/ 	.word	0xffffffff


	//   ....[106]....
        /*0334*/ 	.word	0xffffffff


	//   ....[107]....
        /*0338*/ 	.word	0xffffffff


	//   ....[108]....
        /*033c*/ 	.word	0xffffffff


	//   ....[109]....
        /*0340*/ 	.word	0x0500000f


	//   ....[110]....
        /*0344*/ 	.word	0x0500000f


	//   ....[111]....
        /*0348*/ 	.word	0x0500000f


	//   ....[112]....
        /*034c*/ 	.word	0x0500000f


	//   ....[113]....
        /*0350*/ 	.word	0x0500000f


	//   ....[114]....
        /*0354*/ 	.word	0x0500000f


	//   ....[115]....
        /*0358*/ 	.word	0x0500000f


	//   ....[116]....
        /*035c*/ 	.word	0x0500000f


	//   ....[117]....
        /*0360*/ 	.word	0x0500000f


	//   ....[118]....
        /*0364*/ 	.word	0x0500000f


	//   ....[119]....
        /*0368*/ 	.word	0x0500000f


	//   ....[120]....
        /*036c*/ 	.word	0x0500000f


	//   ....[121]....
        /*0370*/ 	.word	0x0500000f


	//   ....[122]....
        /*0374*/ 	.word	0x0500000f


	//   ....[123]....
        /*0378*/ 	.word	0x0500000f


	//   ....[124]....
        /*037c*/ 	.word	0x0500000f


	//   ....[125]....
        /*0380*/ 	.word	0x0500000f


	//   ....[126]....
        /*0384*/ 	.word	0x0500000f


	//   ....[127]....
        /*0388*/ 	.word	0x0500000f


	//   ....[128]....
        /*038c*/ 	.word	0x0500000f


	//   ....[129]....
        /*0390*/ 	.word	0x0500000f


	//   ....[130]....
        /*0394*/ 	.word	0x0500000f


	//   ....[131]....
        /*0398*/ 	.word	0x0500000f


	//   ....[132]....
        /*039c*/ 	.word	0x0500000f


	//   ....[133]....
        /*03a0*/ 	.word	0x0500000f


	//   ....[134]....
        /*03a4*/ 	.word	0x0500000f


	//   ....[135]....
        /*03a8*/ 	.word	0x0500000f


	//   ....[136]....
        /*03ac*/ 	.word	0x0500000f


	//   ....[137]....
        /*03b0*/ 	.word	0x0500000f


	//   ....[138]....
        /*03b4*/ 	.word	0x0500000f


	//   ....[139]....
        /*03b8*/ 	.word	0x0500000f


	//   ....[140]....
        /*03bc*/ 	.word	0x0500000f


	//   ....[141]....
        /*03c0*/ 	.word	0x0500000f


	//   ....[142]....
        /*03c4*/ 	.word	0x0500000f


	//   ....[143]....
        /*03c8*/ 	.word	0x0500000f


	//   ....[144]....
        /*03cc*/ 	.word	0x0500000f


	//   ....[145]....
        /*03d0*/ 	.word	0x0500000f


	//   ....[146]....
        /*03d4*/ 	.word	0x0500000f


	//   ....[147]....
        /*03d8*/ 	.word	0x0500000f


	//   ....[148]....
        /*03dc*/ 	.word	0x0500000f


	//   ....[149]....
        /*03e0*/ 	.word	0x0500000f


	//   ....[150]....
        /*03e4*/ 	.word	0x0500000f


	//   ....[151]....
        /*03e8*/ 	.word	0x0500000f


	//   ....[152]....
        /*03ec*/ 	.word	0x0500000f


	//   ....[153]....
        /*03f0*/ 	.word	0x0500000f


	//   ....[154]....
        /*03f4*/ 	.word	0x0500000f


	//   ....[155]....
        /*03f8*/ 	.word	0x0500000f


	//   ....[156]....
        /*03fc*/ 	.word	0x0500000f


	//   ....[157]....
        /*0400*/ 	.word	0x0500000f


	//   ....[158]....
        /*0404*/ 	.word	0x0500000f


	//   ....[159]....
        /*0408*/ 	.word	0x0500000f


	//   ....[160]....
        /*040c*/ 	.word	0x0500000f


	//   ....[161]....
        /*0410*/ 	.word	0x0500000f


	//   ....[162]....
        /*0414*/ 	.word	0x0500000f


	//   ....[163]....
        /*0418*/ 	.word	0x0500000f


	//   ....[164]....
        /*041c*/ 	.word	0x0500000f


	//   ....[165]....
        /*0420*/ 	.word	0x0500000f


	//   ....[166]....
        /*0424*/ 	.word	0x0500000f


	//   ....[167]....
        /*0428*/ 	.word	0x0500000f


	//----- nvinfo : EIATTR_COOP_GROUP_INSTR_OFFSETS
	.align		4
.L_196:
        /*042c*/ 	.byte	0x04, 0x28
        /*042e*/ 	.short	(.L_198 - .L_197)


	//   ....[0]....
.L_197:
        /*0430*/ 	.word	0x00000070


	//   ....[1]....
        /*0434*/ 	.word	0x000000b0


	//   ....[2]....
        /*0438*/ 	.word	0x00000290


	//   ....[3]....
        /*043c*/ 	.word	0x000003f0


	//   ....[4]....
        /*0440*/ 	.word	0x00000510


	//   ....[5]....
        /*0444*/ 	.word	0x00000670


	//   ....[6]....
        /*0448*/ 	.word	0x000017c0


	//   ....[7]....
        /*044c*/ 	.word	0x000030d0


	//   ....[8]....
        /*0450*/ 	.word	0x00003ae0


	//   ....[9]....
        /*0454*/ 	.word	0x00003b40


	//   ....[10]....
        /*0458*/ 	.word	0x00003d50


	//   ....[11]....
        /*045c*/ 	.word	0x00003e10


	//   ....[12]....
        /*0460*/ 	.word	0x00004670


	//   ....[13]....
        /*0464*/ 	.word	0x00004ba0


	//   ....[14]....
        /*0468*/ 	.word	0x00004bd0


	//   ....[15]....
        /*046c*/ 	.word	0x00004ea0


	//   ....[16]....
        /*0470*/ 	.word	0x00005070


	//   ....[17]....
        /*0474*/ 	.word	0x00005fb0


	//   ....[18]....
        /*0478*/ 	.word	0x00006060


	//   ....[19]....
        /*047c*/ 	.word	0x000060a0


	//   ....[20]....
        /*0480*/ 	.word	0x00006120


	//   ....[21]....
        /*0484*/ 	.word	0x00006140


	//   ....[22]....
        /*0488*/ 	.word	0x00007aa0


	//   ....[23]....
        /*048c*/ 	.word	0x000080e0


	//   ....[24]....
        /*0490*/ 	.word	0x00008120


	//   ....[25]....
        /*0494*/ 	.word	0x00008140


	//   ....[26]....
        /*0498*/ 	.word	0x00008160


	//   ....[27]....
        /*049c*/ 	.word	0x00008810


	//   ....[28]....
        /*04a0*/ 	.word	0x00008820


	//   ....[29]....
        /*04a4*/ 	.word	0x00008a50


	//   ....[30]....
        /*04a8*/ 	.word	0x00008a70


	//   ....[31]....
        /*04ac*/ 	.word	0x00009640


	//   ....[32]....
        /*04b0*/ 	.word	0x00009660


	//   ....[33]....
        /*04b4*/ 	.word	0x000098a0


	//   ....[34]....
        /*04b8*/ 	.word	0x000098c0


	//   ....[35]....
        /*04bc*/ 	.word	0x00009b70


	//   ....[36]....
        /*04c0*/ 	.word	0x00009d40


	//   ....[37]....
        /*04c4*/ 	.word	0x00009d70


	//   ....[38]....
        /*04c8*/ 	.word	0x00009da0


	//   ....[39]....
        /*04cc*/ 	.word	0x00009dd0


	//   ....[40]....
        /*04d0*/ 	.word	0x00009e00


	//   ....[41]....
        /*04d4*/ 	.word	0x00009e30


	//   ....[42]....
        /*04d8*/ 	.word	0x00009f80


	//   ....[43]....
        /*04dc*/ 	.word	0x00009fb0


	//   ....[44]....
        /*04e0*/ 	.word	0x00009fe0


	//   ....[45]....
        /*04e4*/ 	.word	0x0000a010


	//   ....[46]....
        /*04e8*/ 	.word	0x0000a040


	//   ....[47]....
        /*04ec*/ 	.word	0x0000a070


	//   ....[48]....
        /*04f0*/ 	.word	0x0000a100


	//   ....[49]....
        /*04f4*/ 	.word	0x0000a130


	//   ....[50]....
        /*04f8*/ 	.word	0x0000a1b0


	//   ....[51]....
        /*04fc*/ 	.word	0x0000b900


	//   ....[52]....
        /*0500*/ 	.word	0x0000b920


	//   ....[53]....
        /*0504*/ 	.word	0x0000b9b0


	//   ....[54]....
        /*0508*/ 	.word	0x0000b9d0


	//   ....[55]....
        /*050c*/ 	.word	0x0000ba50


	//   ....[56]....
        /*0510*/ 	.word	0x0000ba70


	//   ....[57]....
        /*0514*/ 	.word	0x0000ba80


	//   ....[58]....
        /*0518*/ 	.word	0x0000ba90


	//   ....[59]....
        /*051c*/ 	.word	0x0000c230


	//   ....[60]....
        /*0520*/ 	.word	0x0000c260


	//   ....[61]....
        /*0524*/ 	.word	0x0000c300


	//   ....[62]....
        /*0528*/ 	.word	0x0000c320


	//   ....[63]....
        /*052c*/ 	.word	0x0000c3a0


	//   ....[64]....
        /*0530*/ 	.word	0x0000c3c0


	//   ....[65]....
        /*0534*/ 	.word	0x0000c3d0


	//   ....[66]....
        /*0538*/ 	.word	0x0000c3e0


	//   ....[67]....
        /*053c*/ 	.word	0x0000c880


	//   ....[68]....
        /*0540*/ 	.word	0x0000c940


	//   ....[69]....
        /*0544*/ 	.word	0x0000ca90


	//   ....[70]....
        /*0548*/ 	.word	0x0000cad0


	//   ....[71]....
        /*054c*/ 	.word	0x0000cae0


	//   ....[72]....
        /*0550*/ 	.word	0x0000caf0


	//   ....[73]....
        /*0554*/ 	.word	0x0000cc40


	//   ....[74]....
        /*0558*/ 	.word	0x0000cd90


	//   ....[75]....
        /*055c*/ 	.word	0x0000d5a0


	//   ....[76]....
        /*0560*/ 	.word	0x0000d5c0


	//   ....[77]....
        /*0564*/ 	.word	0x0000d610


	//   ....[78]....
        /*0568*/ 	.word	0x0000d620


	//   ....[79]....
        /*056c*/ 	.word	0x0000d660


	//   ....[80]....
        /*0570*/ 	.word	0x0000d670


	//   ....[81]....
        /*0574*/ 	.word	0x0000d680


	//   ....[82]....
        /*0578*/ 	.word	0x0000d6c0


	//   ....[83]....
        /*057c*/ 	.word	0x0000d9e0


	//   ....[84]....
        /*0580*/ 	.word	0x0000da20


	//   ....[85]....
        /*0584*/ 	.word	0x0000da40


	//   ....[86]....
        /*0588*/ 	.word	0x0000da60


	//   ....[87]....
        /*058c*/ 	.word	0x0000da90


	//   ....[88]....
        /*0590*/ 	.word	0x0000dab0


	//   ....[89]....
        /*0594*/ 	.word	0x0000dbb0


	//   ....[90]....
        /*0598*/ 	.word	0x0000dd00


	//   ....[91]....
        /*059c*/ 	.word	0x0000e300


	//   ....[92]....
        /*05a0*/ 	.word	0x0000e330


	//   ....[93]....
        /*05a4*/ 	.word	0x0000e360


	//   ....[94]....
        /*05a8*/ 	.word	0x0000e390


	//   ....[95]....
        /*05ac*/ 	.word	0x0000e3c0


	//   ....[96]....
        /*05b0*/ 	.word	0x0000e3f0


	//   ....[97]....
        /*05b4*/ 	.word	0x0000e420


	//   ....[98]....
        /*05b8*/ 	.word	0x0000e450


	//   ....[99]....
        /*05bc*/ 	.word	0x0000e5d0


	//   ....[100]....
        /*05c0*/ 	.word	0x0000e600


	//   ....[101]....
        /*05c4*/ 	.word	0x0000e630


	//   ....[102]....
        /*05c8*/ 	.word	0x0000e660


	//   ....[103]....
        /*05cc*/ 	.word	0x0000e690


	//   ....[104]....
        /*05d0*/ 	.word	0x0000e6c0


	//   ....[105]....
        /*05d4*/ 	.word	0x0000e780


	//   ....[106]....
        /*05d8*/ 	.word	0x0000e7a0


	//   ....[107]....
        /*05dc*/ 	.word	0x0000e810


	//   ....[108]....
        /*05e0*/ 	.word	0x0000ec80


	//   ....[109]....
        /*05e4*/ 	.word	0x0000f200


	//   ....[110]....
        /*05e8*/ 	.word	0x0000f2f0


	//   ....[111]....
        /*05ec*/ 	.word	0x0000f390


	//   ....[112]....
        /*05f0*/ 	.word	0x0000f3f0


	//   ....[113]....
        /*05f4*/ 	.word	0x0000f4e0


	//   ....[114]....
        /*05f8*/ 	.word	0x0000f550


	//   ....[115]....
        /*05fc*/ 	.word	0x0000f640


	//   ....[116]....
        /*0600*/ 	.word	0x0000f6b0


	//   ....[117]....
        /*0604*/ 	.word	0x0000f790


	//   ....[118]....
        /*0608*/ 	.word	0x0000f840


	//   ....[119]....
        /*060c*/ 	.word	0x0000f8b0


	//   ....[120]....
        /*0610*/ 	.word	0x0000f910


	//   ....[121]....
        /*0614*/ 	.word	0x0000fa00


	//   ....[122]....
        /*0618*/ 	.word	0x0000fa60


	//   ....[123]....
        /*061c*/ 	.word	0x0000fb60


	//   ....[124]....
        /*0620*/ 	.word	0x0000fbc0


	//   ....[125]....
        /*0624*/ 	.word	0x0000fc60


	//   ....[126]....
        /*0628*/ 	.word	0x0000fde0


	//   ....[127]....
        /*062c*/ 	.word	0x0000fee0


	//   ....[128]....
        /*0630*/ 	.word	0x00010160


	//   ....[129]....
        /*0634*/ 	.word	0x000101b0


	//   ....[130]....
        /*0638*/ 	.word	0x00010380


	//   ....[131]....
        /*063c*/ 	.word	0x000103d0


	//   ....[132]....
        /*0640*/ 	.word	0x000105a0


	//   ....[133]....
        /*0644*/ 	.word	0x000105f0


	//   ....[134]....
        /*0648*/ 	.word	0x000106e0


	//   ....[135]....
        /*064c*/ 	.word	0x00010780


	//   ....[136]....
        /*0650*/ 	.word	0x000107e0


	//   ....[137]....
        /*0654*/ 	.word	0x00010890


	//   ....[138]....
        /*0658*/ 	.word	0x000108f0


	//   ....[139]....
        /*065c*/ 	.word	0x000109a0


	//   ....[140]....
        /*0660*/ 	.word	0x00010a00


	//   ....[141]....
        /*0664*/ 	.word	0x00010ab0


	//   ....[142]....
        /*0668*/ 	.word	0x00010ba0


	//   ....[143]....
        /*066c*/ 	.word	0x00010c70


	//   ....[144]....
        /*0670*/ 	.word	0x00010d90


	//   ....[145]....
        /*0674*/ 	.word	0x00010e90


	//   ....[146]....
        /*0678*/ 	.word	0x00010fc0


	//   ....[147]....
        /*067c*/ 	.word	0x000110a0


	//   ....[148]....
        /*0680*/ 	.word	0x000111a0


	//   ....[149]....
        /*0684*/ 	.word	0x00011280


	//   ....[150]....
        /*0688*/ 	.word	0x00011310


	//   ....[151]....
        /*068c*/ 	.word	0x000113b0


	//   ....[152]....
        /*0690*/ 	.word	0x000114d0


	//   ....[153]....
        /*0694*/ 	.word	0x00011540


	//   ....[154]....
        /*0698*/ 	.word	0x000115b0


	//   ....[155]....
        /*069c*/ 	.word	0x00011620


	//   ....[156]....
        /*06a0*/ 	.word	0x00011690


	//   ....[157]....
        /*06a4*/ 	.word	0x00011710


	//   ....[158]....
        /*06a8*/ 	.word	0x000117a0


	//   ....[159]....
        /*06ac*/ 	.word	0x00011830


	//   ....[160]....
        /*06b0*/ 	.word	0x000118a0


	//   ....[161]....
        /*06b4*/ 	.word	0x00011910


	//   ....[162]....
        /*06b8*/ 	.word	0x00011980


	//   ....[163]....
        /*06bc*/ 	.word	0x00011a00


	//   ....[164]....
        /*06c0*/ 	.word	0x00011a70


	//   ....[165]....
        /*06c4*/ 	.word	0x00011b10


	//   ....[166]....
        /*06c8*/ 	.word	0x00011ba0


	//   ....[167]....
        /*06cc*/ 	.word	0x00011cc0


	//----- nvinfo : EIATTR_REG_RECONFIG
	.align		4
.L_198:
        /*06d0*/ 	.byte	0x01, 0x54
	.zero		2


	//----- nvinfo : EIATTR_SYSCALL_OFFSETS
	.align		4
        /*06d4*/ 	.byte	0x04, 0x46
        /*06d6*/ 	.short	(.L_200 - .L_199)


	//   ....[0]....
.L_199:
        /*06d8*/ 	.word	0x00003290


	//   ....[1]....
        /*06dc*/ 	.word	0x0000ad60


	//   ....[2]....
        /*06e0*/ 	.word	0x0000aeb0


	//   ....[3]....
        /*06e4*/ 	.word	0x0000afa0


	//   ....[4]....
        /*06e8*/ 	.word	0x0000bed0


	//----- nvinfo : EIATTR_MBARRIER_INSTR_OFFSETS
	.align		4
.L_200:
        /*06ec*/ 	.byte	0x04, 0x39
        /*06ee*/ 	.short	(.L_202 - .L_201)


	//   ....[0]....
.L_201:
        /*06f0*/ 	.word	0x00000180
        /*06f4*/ 	.word	0x000000ff
        /*06f8*/ 	.word	0x00028c00
        /*06fc*/ 	.short	0x0100
        /*06fe*/ 	.byte	0x08
	.zero		1


	//   ....[1]....
        /*0700*/ 	.word	0x00000190
        /*0704*/ 	.word	0x000000ff
        /*0708*/ 	.word	0x00028c20
        /*070c*/ 	.short	0x0100
        /*070e*/ 	.byte	0x08
	.zero		1


	//   ....[2]....
        /*0710*/ 	.word	0x00000240
        /*0714*/ 	.word	0x000000ff
        /*0718*/ 	.word	0x00028c30
        /*071c*/ 	.short	0x0100
        /*071e*/ 	.byte	0x06
	.zero		1


	//   ....[3]....
        /*0720*/ 	.word	0x00000250
        /*0724*/ 	.word	0x000000ff
        /*0728*/ 	.word	0x00028c40
        /*072c*/ 	.short	0x0100
        /*072e*/ 	.byte	0x06
	.zero		1


	//   ....[4]....
        /*0730*/ 	.word	0x00000260
        /*0734*/ 	.word	0x000000ff
        /*0738*/ 	.word	0x00028c38
        /*073c*/ 	.short	0x0100
        /*073e*/ 	.byte	0x06
	.zero		1


	//   ....[5]....
        /*0740*/ 	.word	0x00000270
        /*0744*/ 	.word	0x000000ff
        /*0748*/ 	.word	0x00028c48
        /*074c*/ 	.short	0x0100
        /*074e*/ 	.byte	0x06
	.zero		1


	//   ....[6]....
        /*0750*/ 	.word	0x000003a0
        /*0754*/ 	.word	0x000000ff
        /*0758*/ 	.word	0x00028c50
        /*075c*/ 	.short	0x0100
        /*075e*/ 	.byte	0x08
	.zero		1


	//   ....[7]....
        /*0760*/ 	.word	0x000003b0
        /*0764*/ 	.word	0x000000ff
        /*0768*/ 	.word	0x00028c60
        /*076c*/ 	.short	0x0100
        /*076e*/ 	.byte	0x08
	.zero		1


	//   ....[8]....
        /*0770*/ 	.word	0x000003c0
        /*0774*/ 	.word	0x000000ff
        /*0778*/ 	.word	0x00028c58
        /*077c*/ 	.short	0x0100
        /*077e*/ 	.byte	0x08
	.zero		1


	//   ....[9]....
        /*0780*/ 	.word	0x000003d0
        /*0784*/ 	.word	0x000000ff
        /*0788*/ 	.word	0x00028c68
        /*078c*/ 	.short	0x0100
        /*078e*/ 	.byte	0x08
	.zero		1


	//   ....[10]....
        /*0790*/ 	.word	0x000004c0
        /*0794*/ 	.word	0x000000ff
        /*0798*/ 	.word	0x00028c70
        /*079c*/ 	.short	0x0100
        /*079e*/ 	.byte	0x06
	.zero		1


	//   ....[11]....
        /*07a0*/ 	.word	0x000004d0
        /*07a4*/ 	.word	0x000000ff
        /*07a8*/ 	.word	0x00028c80
        /*07ac*/ 	.short	0x0100
        /*07ae*/ 	.byte	0x06
	.zero		1


	//   ....[12]....
        /*07b0*/ 	.word	0x000004e0
        /*07b4*/ 	.word	0x000000ff
        /*07b8*/ 	.word	0x00028c78
        /*07bc*/ 	.short	0x0100
        /*07be*/ 	.byte	0x06
	.zero		1


	//   ....[13]....
        /*07c0*/ 	.word	0x000004f0
        /*07c4*/ 	.word	0x000000ff
        /*07c8*/ 	.word	0x00028c88
        /*07cc*/ 	.short	0x0100
        /*07ce*/ 	.byte	0x06
	.zero		1


	//   ....[14]....
        /*07d0*/ 	.word	0x00000620
        /*07d4*/ 	.word	0x000000ff
        /*07d8*/ 	.word	0x00028c90
        /*07dc*/ 	.short	0x0100
        /*07de*/ 	.byte	0x08
	.zero		1


	//   ....[15]....
        /*07e0*/ 	.word	0x00000630
        /*07e4*/ 	.word	0x000000ff
        /*07e8*/ 	.word	0x00028ca0
        /*07ec*/ 	.short	0x0100
        /*07ee*/ 	.byte	0x08
	.zero		1


	//   ....[16]....
        /*07f0*/ 	.word	0x00000640
        /*07f4*/ 	.word	0x000000ff
        /*07f8*/ 	.word	0x00028c98
        /*07fc*/ 	.short	0x0100
        /*07fe*/ 	.byte	0x08
	.zero		1


	//   ....[17]....
        /*0800*/ 	.word	0x00000650
        /*0804*/ 	.word	0x000000ff
        /*0808*/ 	.word	0x00028ca8
        /*080c*/ 	.short	0x0100
        /*080e*/ 	.byte	0x08
	.zero		1


	//   ....[18]....
        /*0810*/ 	.word	0x00000790
        /*0814*/ 	.word	0x000000ff
        /*0818*/ 	.word	0x00028cb0
        /*081c*/ 	.short	0x0100
        /*081e*/ 	.byte	0x08
	.zero		1


	//   ....[19]....
        /*0820*/ 	.word	0x000007a0
        /*0824*/ 	.word	0x000000ff
        /*0828*/ 	.word	0x00028cc0
        /*082c*/ 	.short	0x0100
        /*082e*/ 	.byte	0x08
	.zero		1


	//   ....[20]....
        /*0830*/ 	.word	0x000007b0
        /*0834*/ 	.word	0x000000ff
        /*0838*/ 	.word	0x00028cb8
        /*083c*/ 	.short	0x0100
        /*083e*/ 	.byte	0x08
	.zero		1


	//   ....[21]....
        /*0840*/ 	.word	0x000007c0
        /*0844*/ 	.word	0x000000ff
        /*0848*/ 	.word	0x00028cc8
        /*084c*/ 	.short	0x0100
        /*084e*/ 	.byte	0x08
	.zero		1


	//   ....[22]....
        /*0850*/ 	.word	0x000018d0
        /*0854*/ 	.word	0x000000ff
        /*0858*/ 	.word	0x00028c50
        /*085c*/ 	.short	0x010a
        /*085e*/ 	.byte	0x10
	.zero		1


	//   ....[23]....
        /*0860*/ 	.word	0x00001bb0
        /*0864*/ 	.word	0x000000ff
        /*0868*/ 	.word	0x00000000
        /*086c*/ 	.short	0x0101
        /*086e*/ 	.byte	0x06
	.zero		1


	//   ....[24]....
        /*0870*/ 	.word	0x00002510
        /*0874*/ 	.word	0x000000ff
        /*0878*/ 	.word	0x00028c50
        /*087c*/ 	.short	0x010a
        /*087e*/ 	.byte	0x15
	.zero		1


	//   ....[25]....
        /*0880*/ 	.word	0x00002550
        /*0884*/ 	.word	0x000000ff
        /*0888*/ 	.word	0x00028c50
        /*088c*/ 	.short	0x010a
        /*088e*/ 	.byte	0x15
	.zero		1


	//   ....[26]....
        /*0890*/ 	.word	0x00002780
        /*0894*/ 	.word	0x000000ff
        /*0898*/ 	.word	0x00000000
        /*089c*/ 	.short	0x0101
        /*089e*/ 	.byte	0x06
	.zero		1


	//   ....[27]....
        /*08a0*/ 	.word	0x00003310
        /*08a4*/ 	.word	0x000000ff
        /*08a8*/ 	.word	0x00028c00
        /*08ac*/ 	.short	0x010a
        /*08ae*/ 	.byte	0x29
	.zero		1


	//   ....[28]....
        /*08b0*/ 	.word	0x00003390
        /*08b4*/ 	.word	0x00000007
        /*08b8*/ 	.word	0x00028c30
        /*08bc*/ 	.short	0x010a
        /*08be*/ 	.byte	0x3f
	.zero		1


	//   ....[29]....
        /*08c0*/ 	.word	0x000033d0
        /*08c4*/ 	.word	0x00000007
        /*08c8*/ 	.word	0x00028c30
        /*08cc*/ 	.short	0x010a
        /*08ce*/ 	.byte	0x3f
	.zero		1


	//   ....[30]....
        /*08d0*/ 	.word	0x000037a0
        /*08d4*/ 	.word	0x000000ff
        /*08d8*/ 	.word	0x00000000
        /*08dc*/ 	.short	0x0101
        /*08de*/ 	.byte	0x06
	.zero		1


	//   ....[31]....
        /*08e0*/ 	.word	0x00004420
        /*08e4*/ 	.word	0x00000007
        /*08e8*/ 	.word	0x00028c50
        /*08ec*/ 	.short	0x010a
        /*08ee*/ 	.byte	0x3f
	.zero		1


	//   ....[32]....
        /*08f0*/ 	.word	0x00004470
        /*08f4*/ 	.word	0x00000007
        /*08f8*/ 	.word	0x00028c50
        /*08fc*/ 	.short	0x010a
        /*08fe*/ 	.byte	0x3f
	.zero		1


	//   ....[33]....
        /*0900*/ 	.word	0x00004700
        /*0904*/ 	.word	0x000000ff
        /*0908*/ 	.word	0x00000000
        /*090c*/ 	.short	0x0101
        /*090e*/ 	.byte	0x06
	.zero		1


	//   ....[34]....
        /*0910*/ 	.word	0x00004840
        /*0914*/ 	.word	0x000000ff
        /*0918*/ 	.word	0x00028c30
        /*091c*/ 	.short	0x010a
        /*091e*/ 	.byte	0x15
	.zero		1


	//   ....[35]....
        /*0920*/ 	.word	0x00004880
        /*0924*/ 	.word	0x000000ff
        /*0928*/ 	.word	0x00028c30
        /*092c*/ 	.short	0x010a
        /*092e*/ 	.byte	0x15
	.zero		1


	//   ....[36]....
        /*0930*/ 	.word	0x00004ac0
        /*0934*/ 	.word	0x000000ff
        /*0938*/ 	.word	0x00000000
        /*093c*/ 	.short	0x0101
        /*093e*/ 	.byte	0x06
	.zero		1


	//   ....[37]....
        /*0940*/ 	.word	0x00005d70
        /*0944*/ 	.word	0x000000ff
        /*0948*/ 	.word	0x00028c50
        /*094c*/ 	.short	0x010a
        /*094e*/ 	.byte	0x15
	.zero		1


	//   ....[38]....
        /*0950*/ 	.word	0x00005db0
        /*0954*/ 	.word	0x000000ff
        /*0958*/ 	.word	0x00028c50
        /*095c*/ 	.short	0x010a
        /*095e*/ 	.byte	0x15
	.zero		1


	//   ....[39]....
        /*0960*/ 	.word	0x00006040
        /*0964*/ 	.word	0x000000ff
        /*0968*/ 	.word	0x00000000
        /*096c*/ 	.short	0x0101
        /*096e*/ 	.byte	0x15
	.zero		1


	//   ....[40]....
        /*0970*/ 	.word	0x00008800
        /*0974*/ 	.word	0x000000ff
        /*0978*/ 	.word	0x00000000
        /*097c*/ 	.short	0x0101
        /*097e*/ 	.byte	0x04
	.zero		1


	//   ....[41]....
        /*0980*/ 	.word	0x0000b6b0
        /*0984*/ 	.word	0x0000001b
        /*0988*/ 	.word	0x00028c40
        /*098c*/ 	.short	0x010a
        /*098e*/ 	.byte	0x3f
	.zero		1


	//   ....[42]....
        /*0990*/ 	.word	0x0000bb90
        /*0994*/ 	.word	0x0000001b
        /*0998*/ 	.word	0x00028c30
        /*099c*/ 	.short	0x0107
        /*099e*/ 	.byte	0x3f
	.zero		1


	//   ....[43]....
        /*09a0*/ 	.word	0x0000bc70
        /*09a4*/ 	.word	0x0000001b
        /*09a8*/ 	.word	0x00028c30
        /*09ac*/ 	.short	0x0101
        /*09ae*/ 	.byte	0x3f
	.zero		1


	//   ....[44]....
        /*09b0*/ 	.word	0x0000c4e0
        /*09b4*/ 	.word	0x00000017
        /*09b8*/ 	.word	0x00028c00
        /*09bc*/ 	.short	0x0107
        /*09be*/ 	.byte	0x3f
	.zero		1


	//   ....[45]....
        /*09c0*/ 	.word	0x0000c5d0
        /*09c4*/ 	.word	0x00000017
        /*09c8*/ 	.word	0x00028c00
        /*09cc*/ 	.short	0x0101
        /*09ce*/ 	.byte	0x3f
	.zero		1


	//   ....[46]....
        /*09d0*/ 	.word	0x0000c5f0
        /*09d4*/ 	.word	0x00000017
        /*09d8*/ 	.word	0x00028c20
        /*09dc*/ 	.short	0x010a
        /*09de*/ 	.byte	0x3f
	.zero		1


	//   ....[47]....
        /*09e0*/ 	.word	0x0000c680
        /*09e4*/ 	.word	0x0000001b
        /*09e8*/ 	.word	0x00028c60
        /*09ec*/ 	.short	0x010a
        /*09ee*/ 	.byte	0x3f
	.zero		1


	//   ....[48]....
        /*09f0*/ 	.word	0x0000cfb0
        /*09f4*/ 	.word	0x0000001b
        /*09f8*/ 	.word	0x00028c50
        /*09fc*/ 	.short	0x0107
        /*09fe*/ 	.byte	0x3f
	.zero		1


	//   ....[49]....
        /*0a00*/ 	.word	0x0000d080
        /*0a04*/ 	.word	0x0000001b
        /*0a08*/ 	.word	0x00028c50
        /*0a0c*/ 	.short	0x0101
        /*0a0e*/ 	.byte	0x3f
	.zero		1


	//   ....[50]....
        /*0a10*/ 	.word	0x0000d400
        /*0a14*/ 	.word	0x00000006
        /*0a18*/ 	.word	0x00028c40
        /*0a1c*/ 	.short	0x010a
        /*0a1e*/ 	.byte	0x3f
	.zero		1


	//   ....[51]....
        /*0a20*/ 	.word	0x0000d740
        /*0a24*/ 	.word	0x00000006
        /*0a28*/ 	.word	0x00028c30
        /*0a2c*/ 	.short	0x0107
        /*0a2e*/ 	.byte	0x3f
	.zero		1


	//   ....[52]....
        /*0a30*/ 	.word	0x0000d800
        /*0a34*/ 	.word	0x00000006
        /*0a38*/ 	.word	0x00028c30
        /*0a3c*/ 	.short	0x0101
        /*0a3e*/ 	.byte	0x3f
	.zero		1


	//   ....[53]....
        /*0a40*/ 	.word	0x0000d830
        /*0a44*/ 	.word	0x00000006
        /*0a48*/ 	.word	0x00028c60
        /*0a4c*/ 	.short	0x010a
        /*0a4e*/ 	.byte	0x3f
	.zero		1


	//   ....[54]....
        /*0a50*/ 	.word	0x0000df00
        /*0a54*/ 	.word	0x00000006
        /*0a58*/ 	.word	0x00028c50
        /*0a5c*/ 	.short	0x0107
        /*0a5e*/ 	.byte	0x3f
	.zero		1


	//   ....[55]....
        /*0a60*/ 	.word	0x0000dfc0
        /*0a64*/ 	.word	0x00000006
        /*0a68*/ 	.word	0x00028c50
        /*0a6c*/ 	.short	0x0101
        /*0a6e*/ 	.byte	0x3f
	.zero		1


	//   ....[56]....
        /*0a70*/ 	.word	0x0000ec00
        /*0a74*/ 	.word	0x00000005
        /*0a78*/ 	.word	0x00028c20
        /*0a7c*/ 	.short	0x010a
        /*0a7e*/ 	.byte	0x3f
	.zero		1


	//   ....[57]....
        /*0a80*/ 	.word	0x0000ed80
        /*0a84*/ 	.word	0x00000003
        /*0a88*/ 	.word	0x00028c40
        /*0a8c*/ 	.short	0x010a
        /*0a8e*/ 	.byte	0x3f
	.zero		1


	//   ....[58]....
        /*0a90*/ 	.word	0x0000ee20
        /*0a94*/ 	.word	0x00000005
        /*0a98*/ 	.word	0x00028c40
        /*0a9c*/ 	.short	0x010a
        /*0a9e*/ 	.byte	0x3f
	.zero		1


	//   ....[59]....
        /*0aa0*/ 	.word	0x0000ee60
        /*0aa4*/ 	.word	0x00000003
        /*0aa8*/ 	.word	0x00028c60
        /*0aac*/ 	.short	0x010a
        /*0aae*/ 	.byte	0x3f
	.zero		1


	//   ....[60]....
        /*0ab0*/ 	.word	0x0000eea0
        /*0ab4*/ 	.word	0x00000005
        /*0ab8*/ 	.word	0x00028c60
        /*0abc*/ 	.short	0x010a
        /*0abe*/ 	.byte	0x3f
	.zero		1


	//   ....[61]....
        /*0ac0*/ 	.word	0x0000ef10
        /*0ac4*/ 	.word	0x00000003
        /*0ac8*/ 	.word	0x00028c50
        /*0acc*/ 	.short	0x010a
        /*0ace*/ 	.byte	0x3f
	.zero		1


	//   ....[62]....
        /*0ad0*/ 	.word	0x0000ef70
        /*0ad4*/ 	.word	0x00000004
        /*0ad8*/ 	.word	0x00028c50
        /*0adc*/ 	.short	0x010a
        /*0ade*/ 	.byte	0x3f
	.zero		1


	//   ....[63]....
        /*0ae0*/ 	.word	0x0000efd0
        /*0ae4*/ 	.word	0x00000003
        /*0ae8*/ 	.word	0x00028c00
        /*0aec*/ 	.short	0x010a
        /*0aee*/ 	.byte	0x3f
	.zero		1


	//   ....[64]....
        /*0af0*/ 	.word	0x0000f020
        /*0af4*/ 	.word	0x00000007
        /*0af8*/ 	.word	0x00028c30
        /*0afc*/ 	.short	0x010a
        /*0afe*/ 	.byte	0x3f
	.zero		1


	//   ....[65]....
        /*0b00*/ 	.word	0x0000f070
        /*0b04*/ 	.word	0x00000007
        /*0b08*/ 	.word	0x00028c50
        /*0b0c*/ 	.short	0x010a
        /*0b0e*/ 	.byte	0x3f
	.zero		1


	//   ....[66]....
        /*0b10*/ 	.word	0x0000f0d0
        /*0b14*/ 	.word	0x00000004
        /*0b18*/ 	.word	0x00028c30
        /*0b1c*/ 	.short	0x010a
        /*0b1e*/ 	.byte	0x3f
	.zero		1


	//   ....[67]....
        /*0b20*/ 	.word	0x0000f130
        /*0b24*/ 	.word	0x00000008
        /*0b28*/ 	.word	0x00028c50
        /*0b2c*/ 	.short	0x010a
        /*0b2e*/ 	.byte	0x3f
	.zero		1


	//   ....[68]....
        /*0b30*/ 	.word	0x0000f240
        /*0b34*/ 	.word	0x0000001b
        /*0b38*/ 	.word	0x00028c40
        /*0b3c*/ 	.short	0x010a
        /*0b3e*/ 	.byte	0x3f
	.zero		1


	//   ....[69]....
        /*0b40*/ 	.word	0x0000fce0
        /*0b44*/ 	.word	0x00000017
        /*0b48*/ 	.word	0x00028c20
        /*0b4c*/ 	.short	0x010a
        /*0b4e*/ 	.byte	0x3f
	.zero		1


	//   ....[70]....
        /*0b50*/ 	.word	0x0000fd30
        /*0b54*/ 	.word	0x0000001b
        /*0b58*/ 	.word	0x00028c60
        /*0b5c*/ 	.short	0x010a
        /*0b5e*/ 	.byte	0x3f
	.zero		1


	//   ....[71]....
        /*0b60*/ 	.word	0x00010630
        /*0b64*/ 	.word	0x00000006
        /*0b68*/ 	.word	0x00028c40
        /*0b6c*/ 	.short	0x010a
        /*0b6e*/ 	.byte	0x3f
	.zero		1


	//   ....[72]....
        /*0b70*/ 	.word	0x00010af0
        /*0b74*/ 	.word	0x00000006
        /*0b78*/ 	.word	0x00028c60
        /*0b7c*/ 	.short	0x010a
        /*0b7e*/ 	.byte	0x3f
	.zero		1


	//   ....[73]....
        /*0b80*/ 	.word	0x00011be0
        /*0b84*/ 	.word	0x00000005
        /*0b88*/ 	.word	0x00028c20
        /*0b8c*/ 	.short	0x010a
        /*0b8e*/ 	.byte	0x3f
	.zero		1


	//   ....[74]....
        /*0b90*/ 	.word	0x00011d80
        /*0b94*/ 	.word	0x00000003
        /*0b98*/ 	.word	0x00028c40
        /*0b9c*/ 	.short	0x010a
        /*0b9e*/ 	.byte	0x3f
	.zero		1


	//   ....[75]....
        /*0ba0*/ 	.word	0x00011dd0
        /*0ba4*/ 	.word	0x00000005
        /*0ba8*/ 	.word	0x00028c40
        /*0bac*/ 	.short	0x010a
        /*0bae*/ 	.byte	0x3f
	.zero		1


	//   ....[76]....
        /*0bb0*/ 	.word	0x00011e20
        /*0bb4*/ 	.word	0x00000003
        /*0bb8*/ 	.word	0x00028c60
        /*0bbc*/ 	.short	0x010a
        /*0bbe*/ 	.byte	0x3f
	.zero		1


	//----- nvinfo : EIATTR_NUM_MBARRIERS
	.align		4
.L_202:
        /*0bc0*/ 	.byte	0x03, 0x38
        /*0bc2*/ 	.short	0x0016


	//----- nvinfo : EIATTR_EXIT_INSTR_OFFSETS
	.align		4
        /*0bc4*/ 	.byte	0x04, 0x1c
        /*0bc6*/ 	.short	(.L_204 - .L_203)


	//   ....[0]....
.L_203:
        /*0bc8*/ 	.word	0x00000980


	//   ....[1]....
        /*0bcc*/ 	.word	0x00009b20


	//   ....[2]....
        /*0bd0*/ 	.word	0x0000eef0


	//----- nvinfo : EIATTR_MAX_THREADS
	.align		4
.L_204:
        /*0bd4*/ 	.byte	0x04, 0x05
        /*0bd6*/ 	.short	(.L_206 - .L_205)
.L_205:
        /*0bd8*/ 	.word	0x00000180
        /*0bdc*/ 	.word	0x00000001
        /*0be0*/ 	.word	0x00000001


	//----- nvinfo : EIATTR_CRS_STACK_SIZE
	.align		4
.L_206:
        /*0be4*/ 	.byte	0x04, 0x1e
        /*0be6*/ 	.short	(.L_208 - .L_207)
.L_207:
        /*0be8*/ 	.word	0x00000000


	//----- nvinfo : EIATTR_CBANK_PARAM_SIZE
	.align		4
.L_208:
        /*0bec*/ 	.byte	0x03, 0x19
        /*0bee*/ 	.short	0x0af0


	//----- nvinfo : EIATTR_PARAM_CBANK
	.align		4
        /*0bf0*/ 	.byte	0x04, 0x0a
        /*0bf2*/ 	.short	(.L_210 - .L_209)
	.align		4
.L_209:
        /*0bf4*/ 	.word	index@(.nv.constant0._ZN7cutlass13device_kernelIN5flash11enable_sm90INS1_16FlashAttnFwdSm90INS1_25CollectiveMainloopFwdSm90ILi2EN4cute5tupleIJNS5_1CILi1EEES8_S8_EEENS6_IJNS7_ILi64EEESA_SA_EEELi512ENS_6half_tEfNS_4arch4Sm90ELb0ELb0ELb0ELb1ELb1ELb0ELb0ELb0ELb0ELb1ELb0ELb0EEENS1_21CollectiveEpilogueFwdINS6_IJSA_NS7_ILi512EEESA_EEES9_SC_SE_Li256ELb1ELb1ELb0ELb0EEENS1_36VarlenDynamicPersistentTileSchedulerILi64ELi64ELi256ELi128ELb0ELb1ELb1ELb0ELb1ELb1EEEEEEEEEvNT_6ParamsE)
        /*0bf8*/ 	.short	0x0210
        /*0bfa*/ 	.short	0x0af0


	//----- nvinfo : EIATTR_SW_WAR
	.align		4
.L_210:
        /*0bfc*/ 	.byte	0x04, 0x36
        /*0bfe*/ 	.short	(.L_212 - .L_211)
.L_211:
        /*0c00*/ 	.word	0x00000008
.L_212:


//--------------------- .nv.info._ZN7cutlass13device_kernelIN5flash11enable_sm90INS1_16FlashAttnFwdSm90INS1_25CollectiveMainloopFwdSm90ILi2EN4cute5tupleIJNS5_1CILi1EEES8_S8_EEENS6_IJNS7_ILi64EEESA_SA_EEELi512ENS_6half_tEfNS_4arch4Sm90ELb0ELb0ELb0ELb1ELb1ELb1ELb0ELb0ELb0ELb1ELb0ELb0EEENS1_21CollectiveEpilogueFwdINS6_IJSA_NS7_ILi512EEESA_EEES9_SC_SE_Li256ELb1ELb1ELb0ELb0EEENS1_36VarlenDynamicPersistentTileSchedulerILi64ELi64ELi256ELi128ELb0ELb1ELb1ELb0ELb1ELb1EEEEEEEEEvNT_6ParamsE --------------------------
	.section	.nv.info._ZN7cutlass13device_kernelIN5flash11enable_sm90INS1_16FlashAttnFwdSm90INS1_25CollectiveMainloopFwdSm90ILi2EN4cute5tupleIJNS5_1CILi1EEES8_S8_EEENS6_IJNS7_ILi64EEESA_SA_EEELi512ENS_6half_tEfNS_4arch4Sm90ELb0ELb0ELb0ELb1ELb1ELb1ELb0ELb0ELb0ELb1ELb0ELb0EEENS1_21CollectiveEpilogueFwdINS6_IJSA_NS7_ILi512EEESA_EEES9_SC_SE_Li256ELb1ELb1ELb0ELb0EEENS1_36VarlenDynamicPersistentTileSchedulerILi64ELi64ELi256ELi128ELb0ELb1ELb1ELb0ELb1ELb1EEEEEEEEEvNT_6ParamsE,"",@"SHT_CUDA_INFO"
	.sectionflags	@""
	.align	4


	//----- nvinfo : EIATTR_CUDA_API_VERSION
	.align		4
        /*0000*/ 	.byte	0x04, 0x37
        /*0002*/ 	.short	(.L_214 - .L_213)
.L_213:
        /*0004*/ 	.word	0x00000082


	//----- nvinfo : EIATTR_KPARAM_INFO
	.align		4
.L_214:
        /*0008*/ 	.byte	0x04, 0x17
        /*000a*/ 	.short	(.L_216 - .L_215)
.L_215:
        /*000c*/ 	.word	0x00000000
        /*0010*/ 	.short	0x0000
        /*0012*/ 	.short	0x0070
        /*0014*/ 	.byte	0x00, 0xf0, 0x01, 0x2a


	//----- nvinfo : EIATTR_SPARSE_MMA_MASK
	.align		4
.L_216:
        /*0018*/ 	.byte	0x03, 0x50
        /*001a*/ 	.short	0x0000


	//----- nvinfo : EIATTR_MAXREG_COUNT
	.align		4
        /*001c*/ 	.byte	0x03, 0x1b
        /*001e*/ 	.short	0x00a8


	//----- nvinfo : EIATTR_NUM_BARRIERS
	.align		4
        /*0020*/ 	.byte	0x02, 0x4c
        /*0022*/ 	.byte	0x10
	.zero		1


	//----- nvinfo : EIATTR_EXTERNS
	.align		4
        /*0024*/ 	.byte	0x04, 0x0f
        /*0026*/ 	.short	(.L_218 - .L_217)


	//   ....[0]....
	.align		4
.L_217:
        /*0028*/ 	.word	index@(__assertfail)


	//----- nvinfo : EIATTR_ANNOTATIONS
	.align		4
.L_218:
        /*002c*/ 	.byte	0x04, 0x55
        /*002e*/ 	.short	(.L_220 - .L_219)


	//   ....[0]....
.L_219:
        /* <DEDUP_REMOVED lines=47> */


	//----- nvinfo : EIATTR_MERCURY_ISA_VERSION
	.align		4
.L_220:
        /*0310*/ 	.byte	0x03, 0x5f
        /*0312*/ 	.short	0x0101


	//----- nvinfo : EIATTR_UNUSED_LOAD_BYTE_OFFSET
	.align		4
        /*0314*/ 	.byte	0x04, 0x44
        /*0316*/ 	.short	(.L_222 - .L_221)


	//   ....[0]....
.L_221:
        /*0318*/ 	.word	0x00000a20
        /*031c*/ 	.word	0x0000fff0


	//   ....[1]....
        /*0320*/ 	.word	0x0000c9f0
        /*0324*/ 	.word	0x0000fff0


	//----- nvinfo : EIATTR_INT_WARP_WIDE_INSTR_OFFSETS
	.align		4
.L_222:
        /*0328*/ 	.byte	0x04, 0x31
        /*032a*/ 	.short	(.L_224 - .L_223)


	//   ....[0]....
.L_223:
        /*032c*/ 	.word	0x00000130


	//   ....[1]....
        /*0330*/ 	.word	0x00000170


	//   ....[2]....
        /*0334*/ 	.word	0x00000240


	//   ....[3]....
        /*0338*/ 	.word	0x00012820


	//   ....[4]....
        /*033c*/ 	.word	0x000128b0


	//   ....[5]....
        /*0340*/ 	.word	0x00015e50


	//   ....[6]....
        /*0344*/ 	.word	0x00015ee0


	//----- nvinfo : EIATTR_COOP_GROUP_MASK_REGIDS
	.align		4
.L_224:
        /*0348*/ 	.byte	0x04, 0x29
        /*034a*/ 	.short	(.L_226 - .L_225)


	//   ....[0]....
.L_225:
        /*034c*/ 	.word	0xffffffff


	//   ....[1]....
        /*0350*/ 	.word	0xffffffff


	//   ....[2]....
        /*0354*/ 	.word	0xffffffff


	//   ....[3]....
        /*0358*/ 	.word	0xffffffff


	//   ....[4]....
        /*035c*/ 	.word	0xffffffff


	//   ....[5]....
        /*0360*/ 	.word	0xffffffff


	//   ....[6]....
        /*0364*/ 	.word	0xffffffff


	//   ....[7]....
        /*0368*/ 	.word	0xffffffff


	//   ....[8]....
        /*036c*/ 	.word	0xffffffff


	//   ....[9]....
        /*0370*/ 	.word	0xffffffff


	//   ....[10]....
        /*0374*/ 	.word	0xffffffff


	//   ....[11]....
        /*0378*/ 	.word	0xffffffff


	//   ....[12]....
        /*037c*/ 	.word	0xffffffff


	//   ....[13]....
        /*0380*/ 	.word	0xffffffff


	//   ....[14]....
        /*0384*/ 	.word	0xffffffff


	//   ....[15]....
        /*0388*/ 	.word	0xffffffff


	//   ....[16]....
        /*038c*/ 	.word	0xffffffff


	//   ....[17]....
        /*0390*/ 	.word	0xffffffff


	//   ....[18]....
        /*0394*/ 	.word	0xffffffff


	//   ....[19]....
        /*0398*/ 	.word	0xffffffff


	//   ....[20]....
        /*039c*/ 	.word	0xffffffff


	//   ....[21]....
        /*03a0*/ 	.word	0xffffffff


	//   ....[22]....
        /*03a4*/ 	.word	0xffffffff


	//   ....[23]....
        /*03a8*/ 	.word	0xffffffff


	//   ....[24]....
        /*03ac*/ 	.word	0xffffffff


	//   ....[25]....
        /*03b0*/ 	.word	0xffffffff


	//   ....[26]....
        /*03b4*/ 	.word	0xffffffff


	//   ....[27]....
        /*03b8*/ 	.word	0xffffffff


	//   ....[28]....
        /*03bc*/ 	.word	0xffffffff


	//   ....[29]....
        /*03c0*/ 	.word	0xffffffff


	//   ....[30]....
        /*03c4*/ 	.word	0xffffffff


	//   ....[31]....
        /*03c8*/ 	.word	0xffffffff


	//   ....[32]....
        /*03cc*/ 	.word	0xffffffff


	//   ....[33]....
        /*03d0*/ 	.word	0xffffffff


	//   ....[34]....
        /*03d4*/ 	.word	0xffffffff


	//   ....[35]....
        /*03d8*/ 	.word	0xffffffff


	//   ....[36]....
        /*03dc*/ 	.word	0xffffffff


	//   ....[37]....
        /*03e0*/ 	.word	0xffffffff


	//   ....[38]....
        /*03e4*/ 	.word	0xffffffff


	//   ....[39]....
        /*03e8*/ 	.word	0xffffffff


	//   ....[40]....
        /*03ec*/ 	.word	0xffffffff


	//   ....[41]....
        /*03f0*/ 	.word	0xffffffff


	//   ....[42]....
        /*03f4*/ 	.word	0xffffffff


	//   ....[43]....
        /*03f8*/ 	.word	0xffffffff


	//   ....[44]....
        /*03fc*/ 	.word	0xffffffff


	//   ....[45]....
        /*0400*/ 	.word	0xffffffff


	//   ....[46]....
        /*0404*/ 	.word	0xffffffff


	//   ....[47]....
        /*0408*/ 	.word	0xffffffff


	//   ....[48]....
        /*040c*/ 	.word	0xffffffff


	//   ....[49]....
        /*0410*/ 	.word	0xffffffff


	//   ....[50]....
        /*0414*/ 	.word	0xffffffff


	//   ....[51]....
        /*0418*/ 	.word	0xffffffff


	//   ....[52]....
        /*041c*/ 	.word	0xffffffff


	//   ....[53]....
        /*0420*/ 	.word	0xffffffff


	//   ....[54]....
        /*0424*/ 	.word	0xffffffff


	//   ....[55]....
        /*0428*/ 	.word	0xffffffff


	//   ....[56]....
        /*042c*/ 	.word	0xffffffff


	//   ....[57]....
        /*0430*/ 	.word	0xffffffff


	//   ....[58]....
        /*0434*/ 	.word	0xffffffff


	//   ....[59]....
        /*0438*/ 	.word	0xffffffff


	//   ....[60]....
        /*043c*/ 	.word	0xffffffff


	//   ....[61]....
        /*0440*/ 	.word	0xffffffff


	//   ....[62]....
        /*0444*/ 	.word	0xffffffff


	//   ....[63]....
        /*0448*/ 	.word	0xffffffff


	//   ....[64]....
        /*044c*/ 	.word	0xffffffff


	//   ....[65]....
        /*0450*/ 	.word	0xffffffff


	//   ....[66]....
        /*0454*/ 	.word	0xffffffff


	//   ....[67]....
        /*0458*/ 	.word	0xffffffff


	//   ....[68]....
        /*045c*/ 	.word	0xffffffff


	//   ....[69]....
        /*0460*/ 	.word	0xffffffff


	//   ....[70]....
        /*0464*/ 	.word	0xffffffff


	//   ....[71]....
        /*0468*/ 	.word	0xffffffff


	//   ....[72]....
        /*046c*/ 	.word	0xffffffff


	//   ....[73]....
        /*0470*/ 	.word	0xffffffff


	//   ....[74]....
        /*0474*/ 	.word	0xffffffff


	//   ....[75]....
        /*0478*/ 	.word	0xffffffff


	//   ....[76]....
        /*047c*/ 	.word	0xffffffff


	//   ....[77]....
        /*0480*/ 	.word	0xffffffff


	//   ....[78]....
        /*0484*/ 	.word	0xffffffff


	//   ....[79]....
        /*0488*/ 	.word	0xffffffff


	//   ....[80]....
        /*048c*/ 	.word	0xffffffff


	//   ....[81]....
        /*0490*/ 	.word	0xffffffff


	//   ....[82]....
        /*0494*/ 	.word	0xffffffff


	//   ....[83]....
        /*0498*/ 	.word	0xffffffff


	//   ....[84]....
        /*049c*/ 	.word	0xffffffff


	//   ....[85]....
        /*04a0*/ 	.word	0xffffffff


	//   ....[86]....
        /*04a4*/ 	.word	0xffffffff


	//   ....[87]....
        /*04a8*/ 	.word	0xffffffff


	//   ....[88]....
        /*04ac*/ 	.word	0xffffffff


	//   ....[89]....
        /*04b0*/ 	.word	0xffffffff


	//   ....[90]....
        /*04b4*/ 	.word	0xffffffff


	//   ....[91]....
        /*04b8*/ 	.word	0xffffffff


	//   ....[92]....
        /*04bc*/ 	.word	0xffffffff


	//   ....[93]....
        /*04c0*/ 	.word	0xffffffff


	//   ....[94]....
        /*04c4*/ 	.word	0xffffffff


	//   ....[95]....
        /*04c8*/ 	.word	0xffffffff


	//   ....[96]....
        /*04cc*/ 	.word	0xffffffff


	//   ....[97]....
        /*04d0*/ 	.word	0xffffffff


	//   ....[98]....
        /*04d4*/ 	.word	0xffffffff


	//   ....[99]....
        /*04d8*/ 	.word	0xffffffff


	//   ....[100]....
        /*04dc*/ 	.word	0xffffffff


	//   ....[101]....
        /*04e0*/ 	.word	0xffffffff


	//   ....[102]....
        /*04e4*/ 	.word	0xffffffff


	//   ....[103]....
        /*04e8*/ 	.word	0xffffffff


	//   ....[104]....
        /*04ec*/ 	.word	0xffffffff


	//   ....[105]....
        /*04f0*/ 	.word	0xffffffff


	//   ....[106]....
        /*04f4*/ 	.word	0xffffffff


	//   ....[107]....
        /*04f8*/ 	.word	0xffffffff


	//   ....[108]....
        /*04fc*/ 	.word	0xffffffff


	//   ....[109]....
        /*0500*/ 	.word	0xffffffff


	//   ....[110]....
        /*0504*/ 	.word	0xffffffff


	//   ....[111]....
        /*0508*/ 	.word	0xffffffff


	//   ....[112]....
        /*050c*/ 	.word	0xffffffff


	//   ....[113]....
        /*0510*/ 	.word	0xffffffff


	//   ....[114]....
        /*0514*/ 	.word	0xffffffff


	//   ....[115]....
        /*0518*/ 	.word	0xffffffff


	//   ....[116]....
        /*051c*/ 	.word	0xffffffff


	//   ....[117]....
        /*0520*/ 	.word	0xffffffff


	//   ....[118]....
        /*0524*/ 	.word	0xffffffff


	//   ....[119]....
        /*0528*/ 	.word	0xffffffff


	//   ....[120]....
        /*052c*/ 	.word	0xffffffff


	//   ....[121]....
        /*0530*/ 	.word	0xffffffff


	//   ....[122]....
        /*0534*/ 	.word	0xffffffff


	//   ....[123]....
        /*0538*/ 	.word	0xffffffff


	//   ....[124]....
        /*053c*/ 	.word	0xffffffff


	//   ....[125]....
        /*0540*/ 	.word	0xffffffff


	//   ....[126]....
        /*0544*/ 	.word	0xffffffff


	//   ....[127]....
        /*0548*/ 	.word	0x0500000f


	//   ....[128]....
        /*054c*/ 	.word	0x0500000f


	//   ....[129]....
        /*0550*/ 	.word	0x0500000f


	//   ....[130]....
        /*0554*/ 	.word	0x0500000f


	//   ....[131]....
        /*0558*/ 	.word	0x0500000f


	//   ....[132]....
        /*055c*/ 	.word	0x0500000f


	//   ....[133]....
        /*0560*/ 	.word	0x0500000f


	//   ....[134]....
        /*0564*/ 	.word	0x0500000f


	//   ....[135]....
        /*0568*/ 	.word	0x0500000f


	//   ....[136]....
        /*056c*/ 	.word	0x0500000f


	//   ....[137]....
        /*0570*/ 	.word	0x0500000f


	//   ....[138]....
        /*0574*/ 	.word	0x0500000f


	//   ....[139]....
        /*0578*/ 	.word	0x0500000f


	//   ....[140]....
        /*057c*/ 	.word	0x0500000f


	//   ....[141]....
        /*0580*/ 	.word	0x0500000f


	//   ....[142]....
        /*0584*/ 	.word	0x0500000f


	//   ....[143]....
        /*0588*/ 	.word	0x0500000f


	//   ....[144]....
        /*058c*/ 	.word	0x0500000f


	//   ....[145]....
        /*0590*/ 	.word	0x0500000f


	//   ....[146]....
        /*0594*/ 	.word	0x0500000f


	//   ....[147]....
        /*0598*/ 	.word	0x0500000f


	//   ....[148]....
        /*059c*/ 	.word	0x0500000f


	//   ....[149]....
        /*05a0*/ 	.word	0x0500000f


	//   ....[150]....
        /*05a4*/ 	.word	0x0500000f


	//   ....[151]....
        /*05a8*/ 	.word	0x0500000f


	//   ....[152]....
        /*05ac*/ 	.word	0x0500000f


	//   ....[153]....
        /*05b0*/ 	.word	0x0500000f


	//   ....[154]....
        /*05b4*/ 	.word	0x0500000f


	//   ....[155]....
        /*05b8*/ 	.word	0x0500000f


	//   ....[156]....
        /*05bc*/ 	.word	0x0500000f


	//   ....[157]....
        /*05c0*/ 	.word	0x0500000f


	//   ....[158]....
        /*05c4*/ 	.word	0x0500000f


	//   ....[159]....
        /*05c8*/ 	.word	0x0500000f


	//   ....[160]....
        /*05cc*/ 	.word	0x0500000f


	//   ....[161]....
        /*05d0*/ 	.word	0x0500000f


	//   ....[162]....
        /*05d4*/ 	.word	0x0500000f


	//   ....[163]....
        /*05d8*/ 	.word	0x0500000f


	//   ....[164]....
        /*05dc*/ 	.word	0x0500000f


	//   ....[165]....
        /*05e0*/ 	.word	0x0500000f


	//   ....[166]....
        /*05e4*/ 	.word	0x0500000f


	//   ....[167]....
        /*05e8*/ 	.word	0x0500000f


	//   ....[168]....
        /*05ec*/ 	.word	0x0500000f


	//   ....[169]....
        /*05f0*/ 	.word	0x0500000f


	//   ....[170]....
        /*05f4*/ 	.word	0x0500000f


	//   ....[171]....
        /*05f8*/ 	.word	0x0500000f


	//   ....[172]....
        /*05fc*/ 	.word	0x0500000f


	//   ....[173]....
        /*0600*/ 	.word	0x0500000f


	//   ....[174]....
        /*0604*/ 	.word	0x0500000f


	//   ....[175]....
        /*0608*/ 	.word	0x0500000f


	//   ....[176]....
        /*060c*/ 	.word	0x0500000f


	//   ....[177]....
        /*0610*/ 	.word	0x0500000f


	//   ....[178]....
        /*0614*/ 	.word	0x0500000f


	//   ....[179]....
        /*0618*/ 	.word	0x0500000f


	//   ....[180]....
        /*061c*/ 	.word	0x0500000f


	//   ....[181]....
        /*0620*/ 	.word	0x0500000f


	//   ....[182]....
        /*0624*/ 	.word	0x0500000f


	//   ....[183]....
        /*0628*/ 	.word	0x0500000f


	//   ....[184]....
        /*062c*/ 	.word	0x0500000f


	//   ....[185]....
        /*0630*/ 	.word	0x0500000f


	//   ....[186]....
        /*0634*/ 	.word	0x0500000f


	//   ....[187]....
        /*0638*/ 	.word	0x0500000f


	//   ....[188]....
        /*063c*/ 	.word	0x0500000f


	//   ....[189]....
        /*0640*/ 	.word	0x0500000f


	//   ....[190]....
        /*0644*/ 	.word	0x0500000f


	//   ....[191]....
        /*0648*/ 	.word	0x0500000f


	//   ....[192]....
        /*064c*/ 	.word	0x0500000f


	//   ....[193]....
        /*0650*/ 	.word	0x0500000f


	//   ....[194]....
        /*0654*/ 	.word	0x0500000f


	//   ....[195]....
        /*0658*/ 	.word	0x0500000f


	//   ....[196]....
        /*065c*/ 	.word	0x0500000f


	//   ....[197]....
        /*0660*/ 	.word	0x0500000f


	//   ....[198]....
        /*0664*/ 	.word	0x0500000f


	//   ....[199]....
        /*0668*/ 	.word	0x0500000f


	//   ....[200]....
        /*066c*/ 	.word	0x0500000f


	//----- nvinfo : EIATTR_COOP_GROUP_INSTR_OFFSETS
	.align		4
.L_226:
        /*0670*/ 	.byte	0x04, 0x28
        /*0672*/ 	.short	(.L_228 - .L_227)


	//   ....[0]....
.L_227:
        /*0674*/ 	.word	0x00000060


	//   ....[1]....
        /*0678*/ 	.word	0x00000140


	//   ....[2]....
        /*067c*/ 	.word	0x00000180


	//   ....[3]....
        /*0680*/ 	.word	0x00000370


	//   ....[4]....
        /*0684*/ 	.word	0x000004d0


	//   ....[5]....
        /*0688*/ 	.word	0x000005f0


	//   ....[6]....
        /*068c*/ 	.word	0x00000750


	//   ....[7]....
        /*0690*/ 	.word	0x000029f0


	//   ....[8]....
        /*0694*/ 	.word	0x00002a00


	//   ....[9]....
        /*0698*/ 	.word	0x000033f0


	//   ....[10]....
        /*069c*/ 	.word	0x00003400


	//   ....[11]....
        /*06a0*/ 	.word	0x00003d50


	//   ....[12]....
        /*06a4*/ 	.word	0x00003d60


	//   ....[13]....
        /*06a8*/ 	.word	0x00004140


	//   ....[14]....
        /*06ac*/ 	.word	0x00004150


	//   ....[15]....
        /*06b0*/ 	.word	0x00004e50


	//   ....[16]....
        /*06b4*/ 	.word	0x00006930


	//   ....[17]....
        /*06b8*/ 	.word	0x00006ef0


	//   ....[18]....
        /*06bc*/ 	.word	0x00006f00


	//   ....[19]....
        /*06c0*/ 	.word	0x00006f10


	//   ....[20]....
        /*06c4*/ 	.word	0x00006f20


	//   ....[21]....
        /*06c8*/ 	.word	0x00007f10


	//   ....[22]....
        /*06cc*/ 	.word	0x00007f20


	//   ....[23]....
        /*06d0*/ 	.word	0x00007f30


	//   ....[24]....
        /*06d4*/ 	.word	0x00007f40


	//   ....[25]....
        /*06d8*/ 	.word	0x00009700


	//   ....[26]....
        /*06dc*/ 	.word	0x000097e0


	//   ....[27]....
        /*06e0*/ 	.word	0x00009980


	//   ....[28]....
        /*06e4*/ 	.word	0x00009a50


	//   ....[29]....
        /*06e8*/ 	.word	0x0000a380


	//   ....[30]....
        /*06ec*/ 	.word	0x0000a940


	//   ....[31]....
        /*06f0*/ 	.word	0x0000a960


	//   ....[32]....
        /*06f4*/ 	.word	0x0000af30


	//   ....[33]....
        /*06f8*/ 	.word	0x0000b100


	//   ....[34]....
        /*06fc*/ 	.word	0x0000be20


	//   ....[35]....
        /*0700*/ 	.word	0x0000bf00


	//   ....[36]....
        /*0704*/ 	.word	0x0000bf10


	//   ....[37]....
        /*0708*/ 	.word	0x0000bf40


	//   ....[38]....
        /*070c*/ 	.word	0x0000bf50


	//   ....[39]....
        /*0710*/ 	.word	0x0000dae0


	//   ....[40]....
        /*0714*/ 	.word	0x0000dfc0


	//   ....[41]....
        /*0718*/ 	.word	0x0000dfe0


	//   ....[42]....
        /*071c*/ 	.word	0x0000e010


	//   ....[43]....
        /*0720*/ 	.word	0x0000e020


	//   ....[44]....
        /*0724*/ 	.word	0x0000e770


	//   ....[45]....
        /*0728*/ 	.word	0x0000e7b0


	//   ....[46]....
        /*072c*/ 	.word	0x0000ea50


	//   ....[47]....
        /*0730*/ 	.word	0x0000ea70


	//   ....[48]....
        /*0734*/ 	.word	0x0000f740


	//   ....[49]....
        /*0738*/ 	.word	0x0000f770


	//   ....[50]....
        /*073c*/ 	.word	0x0000fa00


	//   ....[51]....
        /*0740*/ 	.word	0x0000fa20


	//   ....[52]....
        /*0744*/ 	.word	0x0000fcd0


	//   ....[53]....
        /*0748*/ 	.word	0x0000fe80


	//   ....[54]....
        /*074c*/ 	.word	0x0000feb0


	//   ....[55]....
        /*0750*/ 	.word	0x0000fee0


	//   ....[56]....
        /*0754*/ 	.word	0x0000ff10


	//   ....[57]....
        /*0758*/ 	.word	0x0000ff40


	//   ....[58]....
        /*075c*/ 	.word	0x0000ff70


	//   ....[59]....
        /*0760*/ 	.word	0x000100e0


	//   ....[60]....
        /*0764*/ 	.word	0x00010110


	//   ....[61]....
        /*0768*/ 	.word	0x00010140


	//   ....[62]....
        /*076c*/ 	.word	0x00010170


	//   ....[63]....
        /*0770*/ 	.word	0x000101a0


	//   ....[64]....
        /*0774*/ 	.word	0x000101d0


	//   ....[65]....
        /*0778*/ 	.word	0x00010260


	//   ....[66]....
        /*077c*/ 	.word	0x00010290


	//   ....[67]....
        /*0780*/ 	.word	0x00010310


	//   ....[68]....
        /*0784*/ 	.word	0x00010e40


	//   ....[69]....
        /*0788*/ 	.word	0x00013610


	//   ....[70]....
        /*078c*/ 	.word	0x00013630


	//   ....[71]....
        /*0790*/ 	.word	0x000136c0


	//   ....[72]....
        /*0794*/ 	.word	0x000136e0


	//   ....[73]....
        /*0798*/ 	.word	0x00013760


	//   ....[74]....
        /*079c*/ 	.word	0x00013780


	//   ....[75]....
        /*07a0*/ 	.word	0x00013790


	//   ....[76]....
        /*07a4*/ 	.word	0x000137a0


	//   ....[77]....
        /*07a8*/ 	.word	0x00013fc0


	//   ....[78]....
        /*07ac*/ 	.word	0x00013ff0


	//   ....[79]....
        /*07b0*/ 	.word	0x00014090


	//   ....[80]....
        /*07b4*/ 	.word	0x000140b0


	//   ....[81]....
        /*07b8*/ 	.word	0x00014130


	//   ....[82]....
        /*07bc*/ 	.word	0x00014150


	//   ....[83]....
        /*07c0*/ 	.word	0x00014160


	//   ....[84]....
        /*07c4*/ 	.word	0x000141d0


	//   ....[85]....
        /*07c8*/ 	.word	0x00014620


	//   ....[86]....
        /*07cc*/ 	.word	0x000146e0


	//   ....[87]....
        /*07d0*/ 	.word	0x00014830


	//   ....[88]....
        /*07d4*/ 	.word	0x00014870


	//   ....[89]....
        /*07d8*/ 	.word	0x00014880


	//   ....[90]....
        /*07dc*/ 	.word	0x00014890


	//   ....[91]....
        /*07e0*/ 	.word	0x000149e0


	//   ....[92]....
        /*07e4*/ 	.word	0x00014b30


	//   ....[93]....
        /*07e8*/ 	.word	0x00015360


	//   ....[94]....
        /*07ec*/ 	.word	0x00015380


	//   ....[95]....
        /*07f0*/ 	.word	0x000153d0


	//   ....[96]....
        /*07f4*/ 	.word	0x000153e0


	//   ....[97]....
        /*07f8*/ 	.word	0x00015420


	//   ....[98]....
        /*07fc*/ 	.word	0x00015430


	//   ....[99]....
        /*0800*/ 	.word	0x00015440


	//   ....[100]....
        /*0804*/ 	.word	0x00015480


	//   ....[101]....
        /*0808*/ 	.word	0x000157a0


	//   ....[102]....
        /*080c*/ 	.word	0x000157e0


	//   ....[103]....
        /*0810*/ 	.word	0x00015800


	//   ....[104]....
        /*0814*/ 	.word	0x00015820


	//   ....[105]....
        /*0818*/ 	.word	0x00015850


	//   ....[106]....
        /*081c*/ 	.word	0x00015870


	//   ....[107]....
        /*0820*/ 	.word	0x00015970


	//   ....[108]....
        /*0824*/ 	.word	0x00015ac0


	//   ....[109]....
        /*0828*/ 	.word	0x000160b0


	//   ....[110]....
        /*082c*/ 	.word	0x000160e0


	//   ....[111]....
        /*0830*/ 	.word	0x00016120


	//   ....[112]....
        /*0834*/ 	.word	0x00016150


	//   ....[113]....
        /*0838*/ 	.word	0x00016180


	//   ....[114]....
        /*083c*/ 	.word	0x000161b0


	//   ....[115]....
        /*0840*/ 	.word	0x000161e0


	//   ....[116]....
        /*0844*/ 	.word	0x00016210


	//   ....[117]....
        /*0848*/ 	.word	0x00016390


	//   ....[118]....
        /*084c*/ 	.word	0x000163c0


	//   ....[119]....
        /*0850*/ 	.word	0x000163f0


	//   ....[120]....
        /*0854*/ 	.word	0x00016420


	//   ....[121]....
        /*0858*/ 	.word	0x00016450


	//   ....[122]....
        /*085c*/ 	.word	0x00016480


	//   ....[123]....
        /*0860*/ 	.word	0x00016540


	//   ....[124]....
        /*0864*/ 	.word	0x00016560


	//   ....[125]....
        /*0868*/ 	.word	0x000165d0


	//   ....[126]....
        /*086c*/ 	.word	0x00016a40


	//   ....[127]....
        /*0870*/ 	.word	0x00016d50


	//   ....[128]....
        /*0874*/ 	.word	0x00016de0


	//   ....[129]....
        /*0878*/ 	.word	0x00016ec0


	//   ....[130]....
        /*087c*/ 	.word	0x00016f50


	//   ....[131]....
        /*0880*/ 	.word	0x00017030


	//   ....[132]....
        /*0884*/ 	.word	0x000170c0


	//   ....[133]....
        /*0888*/ 	.word	0x00017240


	//   ....[134]....
        /*088c*/ 	.word	0x000172d0


	//   ....[135]....
        /*0890*/ 	.word	0x00017320


	//   ....[136]....
        /*0894*/ 	.word	0x00017370


	//   ....[137]....
        /*0898*/ 	.word	0x00017450


	//   ....[138]....
        /*089c*/ 	.word	0x000174e0


	//   ....[139]....
        /*08a0*/ 	.word	0x00017530


	//   ....[140]....
        /*08a4*/ 	.word	0x00017580


	//   ....[141]....
        /*08a8*/ 	.word	0x000177d0


	//   ....[142]....
        /*08ac*/ 	.word	0x00017ab0


	//   ....[143]....
        /*08b0*/ 	.word	0x00017ba0


	//   ....[144]....
        /*08b4*/ 	.word	0x00017c40


	//   ....[145]....
        /*08b8*/ 	.word	0x00017ca0


	//   ....[146]....
        /*08bc*/ 	.word	0x00017d90


	//   ....[147]....
        /*08c0*/ 	.word	0x00017e00


	//   ....[148]....
        /*08c4*/ 	.word	0x00017ef0


	//   ....[149]....
        /*08c8*/ 	.word	0x00017f60


	//   ....[150]....
        /*08cc*/ 	.word	0x00018000


	//   ....[151]....
        /*08d0*/ 	.word	0x000180f0


	//   ....[152]....
        /*08d4*/ 	.word	0x00018160


	//   ....[153]....
        /*08d8*/ 	.word	0x000181c0


	//   ....[154]....
        /*08dc*/ 	.word	0x000182b0


	//   ....[155]....
        /*08e0*/ 	.word	0x00018310


	//   ....[156]....
        /*08e4*/ 	.word	0x00018410


	//   ....[157]....
        /*08e8*/ 	.word	0x00018470


	//   ....[158]....
        /*08ec*/ 	.word	0x00018550


	//   ....[159]....
        /*08f0*/ 	.word	0x00018690


	//   ....[160]....
        /*08f4*/ 	.word	0x00018790


	//   ....[161]....
        /*08f8*/ 	.word	0x00018a10


	//   ....[162]....
        /*08fc*/ 	.word	0x00018a60


	//   ....[163]....
        /*0900*/ 	.word	0x00018c30


	//   ....[164]....
        /*0904*/ 	.word	0x00018c80


	//   ....[165]....
        /*0908*/ 	.word	0x00018e50


	//   ....[166]....
        /*090c*/ 	.word	0x00018ea0


	//   ....[167]....
        /*0910*/ 	.word	0x00018f90


	//   ....[168]....
        /*0914*/ 	.word	0x00019030


	//   ....[169]....
        /*0918*/ 	.word	0x00019090


	//   ....[170]....
        /*091c*/ 	.word	0x00019140


	//   ....[171]....
        /*0920*/ 	.word	0x000191a0


	//   ....[172]....
        /*0924*/ 	.word	0x00019250


	//   ....[173]....
        /*0928*/ 	.word	0x000192b0


	//   ....[174]....
        /*092c*/ 	.word	0x00019360


	//   ....[175]....
        /*0930*/ 	.word	0x00019450


	//   ....[176]....
        /*0934*/ 	.word	0x00019520


	//   ....[177]....
        /*0938*/ 	.word	0x00019640


	//   ....[178]....
        /*093c*/ 	.word	0x00019740


	//   ....[179]....
        /*0940*/ 	.word	0x00019870


	//   ....[180]....
        /*0944*/ 	.word	0x00019950


	//   ....[181]....
        /*0948*/ 	.word	0x00019a50


	//   ....[182]....
        /*094c*/ 	.word	0x00019b30


	//   ....[183]....
        /*0950*/ 	.word	0x00019bc0


	//   ....[184]....
        /*0954*/ 	.word	0x00019c60


	//   ....[185]....
        /*0958*/ 	.word	0x00019d80


	//   ....[186]....
        /*095c*/ 	.word	0x00019df0


	//   ....[187]....
        /*0960*/ 	.word	0x00019e60


	//   ....[188]....
        /*0964*/ 	.word	0x00019ed0


	//   ....[189]....
        /*0968*/ 	.word	0x00019f40


	//   ....[190]....
        /*096c*/ 	.word	0x00019fc0


	//   ....[191]....
        /*0970*/ 	.word	0x0001a050


	//   ....[192]....
        /*0974*/ 	.word	0x0001a0e0


	//   ....[193]....
        /*0978*/ 	.word	0x0001a150


	//   ....[194]....
        /*097c*/ 	.word	0x0001a1c0


	//   ....[195]....
        /*0980*/ 	.word	0x0001a230


	//   ....[196]....
        /*0984*/ 	.word	0x0001a2b0


	//   ....[197]....
        /*0988*/ 	.word	0x0001a320


	//   ....[198]....
        /*098c*/ 	.word	0x0001a3c0


	//   ....[199]....
        /*0990*/ 	.word	0x0001a450


	//   ....[200]....
        /*0994*/ 	.word	0x0001a570


	//----- nvinfo : EIATTR_REG_RECONFIG
	.align		4
.L_228:
        /*0998*/ 	.byte	0x01, 0x54
	.zero		2


	//----- nvinfo : EIATTR_SYSCALL_OFFSETS
	.align		4
        /*099c*/ 	.byte	0x04, 0x46
        /*099e*/ 	.short	(.L_230 - .L_229)


	//   ....[0]....
.L_229:
        /*09a0*/ 	.word	0x00001ca0


	//   ....[1]....
        /*09a4*/ 	.word	0x00001df0


	//   ....[2]....
        /*09a8*/ 	.word	0x00006ad0


	//   ....[3]....
        /*09ac*/ 	.word	0x00006e60


	//   ....[4]....
        /*09b0*/ 	.word	0x00012a10


	//   ....[5]....
        /*09b4*/ 	.word	0x00012b60


	//   ....[6]....
        /*09b8*/ 	.word	0x00012c50


	//   ....[7]....
        /*09bc*/ 	.word	0x00013c00


	//----- nvinfo : EIATTR_MBARRIER_INSTR_OFFSETS
	.align		4
.L_230:
        /*09c0*/ 	.byte	0x04, 0x39
        /*09c2*/ 	.short	(.L_232 - .L_231)


	//   ....[0]....
.L_231:
        /*09c4*/ 	.word	0x00000260
        /*09c8*/ 	.word	0x000000ff
        /*09cc*/ 	.word	0x00028c00
        /*09d0*/ 	.short	0x0100
        /*09d2*/ 	.byte	0x08
	.zero		1


	//   ....[1]....
        /*09d4*/ 	.word	0x00000270
        /*09d8*/ 	.word	0x000000ff
        /*09dc*/ 	.word	0x00028c20
        /*09e0*/ 	.short	0x0100
        /*09e2*/ 	.byte	0x08
	.zero		1


	//   ....[2]....
        /*09e4*/ 	.word	0x00000320
        /*09e8*/ 	.word	0x000000ff
        /*09ec*/ 	.word	0x00028c30
        /*09f0*/ 	.short	0x0100
        /*09f2*/ 	.byte	0x06
	.zero		1


	//   ....[3]....
        /*09f4*/ 	.word	0x00000330
        /*09f8*/ 	.word	0x000000ff
        /*09fc*/ 	.word	0x00028c40
        /*0a00*/ 	.short	0x0100
        /*0a02*/ 	.byte	0x06
	.zero		1


	//   ....[4]....
        /*0a04*/ 	.word	0x00000340
        /*0a08*/ 	.word	0x000000ff
        /*0a0c*/ 	.word	0x00028c38
        /*0a10*/ 	.short	0x0100
        /*0a12*/ 	.byte	0x06
	.zero		1


	//   ....[5]....
        /*0a14*/ 	.word	0x00000350
        /*0a18*/ 	.word	0x000000ff
        /*0a1c*/ 	.word	0x00028c48
        /*0a20*/ 	.short	0x0100
        /*0a22*/ 	.byte	0x06
	.zero		1


	//   ....[6]....
        /*0a24*/ 	.word	0x00000480
        /*0a28*/ 	.word	0x000000ff
        /*0a2c*/ 	.word	0x00028c50
        /*0a30*/ 	.short	0x0100
        /*0a32*/ 	.byte	0x08
	.zero		1


	//   ....[7]....
        /*0a34*/ 	.word	0x00000490
        /*0a38*/ 	.word	0x000000ff
        /*0a3c*/ 	.word	0x00028c60
        /*0a40*/ 	.short	0x0100
        /*0a42*/ 	.byte	0x08
	.zero		1


	//   ....[8]....
        /*0a44*/ 	.word	0x000004a0
        /*0a48*/ 	.word	0x000000ff
        /*0a4c*/ 	.word	0x00028c58
        /*0a50*/ 	.short	0x0100
        /*0a52*/ 	.byte	0x08
	.zero		1


	//   ....[9]....
        /*0a54*/ 	.word	0x000004b0
        /*0a58*/ 	.word	0x000000ff
        /*0a5c*/ 	.word	0x00028c68
        /*0a60*/ 	.short	0x0100
        /*0a62*/ 	.byte	0x08
	.zero		1


	//   ....[10]....
        /*0a64*/ 	.word	0x000005a0
        /*0a68*/ 	.word	0x000000ff
        /*0a6c*/ 	.word	0x00028c70
        /*0a70*/ 	.short	0x0100
        /*0a72*/ 	.byte	0x06
	.zero		1


	//   ....[11]....
        /*0a74*/ 	.word	0x000005b0
        /*0a78*/ 	.word	0x000000ff
        /*0a7c*/ 	.word	0x00028c80
        /*0a80*/ 	.short	0x0100
        /*0a82*/ 	.byte	0x06
	.zero		1


	//   ....[12]....
        /*0a84*/ 	.word	0x000005c0
        /*0a88*/ 	.word	0x000000ff
        /*0a8c*/ 	.word	0x00028c78
        /*0a90*/ 	.short	0x0100
        /*0a92*/ 	.byte	0x06
	.zero		1


	//   ....[13]....
        /*0a94*/ 	.word	0x000005d0
        /*0a98*/ 	.word	0x000000ff
        /*0a9c*/ 	.word	0x00028c88
        /*0aa0*/ 	.short	0x0100
        /*0aa2*/ 	.byte	0x06
	.zero		1


	//   ....[14]....
        /*0aa4*/ 	.word	0x00000700
        /*0aa8*/ 	.word	0x000000ff
        /*0aac*/ 	.word	0x00028c90
        /*0ab0*/ 	.short	0x0100
        /*0ab2*/ 	.byte	0x08
	.zero		1


	//   ....[15]....
        /*0ab4*/ 	.word	0x00000710
        /*0ab8*/ 	.word	0x000000ff
        /*0abc*/ 	.word	0x00028ca0
        /*0ac0*/ 	.short	0x0100
        /*0ac2*/ 	.byte	0x08
	.zero		1


	//   ....[16]....
        /*0ac4*/ 	.word	0x00000720
        /*0ac8*/ 	.word	0x000000ff
        /*0acc*/ 	.word	0x00028c98
        /*0ad0*/ 	.short	0x0100
        /*0ad2*/ 	.byte	0x08
	.zero		1


	//   ....[17]....
        /*0ad4*/ 	.word	0x00000730
        /*0ad8*/ 	.word	0x000000ff
        /*0adc*/ 	.word	0x00028ca8
        /*0ae0*/ 	.short	0x0100
        /*0ae2*/ 	.byte	0x08
	.zero		1


	//   ....[18]....
        /*0ae4*/ 	.word	0x00000860
        /*0ae8*/ 	.word	0x000000ff
        /*0aec*/ 	.word	0x00028cb0
        /*0af0*/ 	.short	0x0100
        /*0af2*/ 	.byte	0x08
	.zero		1


	//   ....[19]....
        /*0af4*/ 	.word	0x00000870
        /*0af8*/ 	.word	0x000000ff
        /*0afc*/ 	.word	0x00028cc0
        /*0b00*/ 	.short	0x0100
        /*0b02*/ 	.byte	0x08
	.zero		1


	//   ....[20]....
        /*0b04*/ 	.word	0x00000880
        /*0b08*/ 	.word	0x000000ff
        /*0b0c*/ 	.word	0x00028cb8
        /*0b10*/ 	.short	0x0100
        /*0b12*/ 	.byte	0x08
	.zero		1


	//   ....[21]....
        /*0b14*/ 	.word	0x00000890
        /*0b18*/ 	.word	0x000000ff
        /*0b1c*/ 	.word	0x00028cc8
        /*0b20*/ 	.short	0x0100
        /*0b22*/ 	.byte	0x08
	.zero		1


	//   ....[22]....
        /*0b24*/ 	.word	0x000029a0
        /*0b28*/ 	.word	0x0000003f
        /*0b2c*/ 	.word	0x00028c90
        /*0b30*/ 	.short	0x010a
        /*0b32*/ 	.byte	0x3f
	.zero		1


	//   ....[23]....
        /*0b34*/ 	.word	0x000033a0
        /*0b38*/ 	.word	0x0000003f
        /*0b3c*/ 	.word	0x00028c90
        /*0b40*/ 	.short	0x010a
        /*0b42*/ 	.byte	0x3f
	.zero		1


	//   ....[24]....
        /*0b44*/ 	.word	0x00003ba0
        /*0b48*/ 	.word	0x0000003f
        /*0b4c*/ 	.word	0x00028c90
        /*0b50*/ 	.short	0x010a
        /*0b52*/ 	.byte	0x3f
	.zero		1


	//   ....[25]....
        /*0b54*/ 	.word	0x00003f80
        /*0b58*/ 	.word	0x00000004
        /*0b5c*/ 	.word	0x00000000
        /*0b60*/ 	.short	0x0101
        /*0b62*/ 	.byte	0x3f
	.zero		1


	//   ....[26]....
        /*0b64*/ 	.word	0x00003fc0
        /*0b68*/ 	.word	0x0000003f
        /*0b6c*/ 	.word	0x00028cb0
        /*0b70*/ 	.short	0x010a
        /*0b72*/ 	.byte	0x3f
	.zero		1


	//   ....[27]....
        /*0b74*/ 	.word	0x00004820
        /*0b78*/ 	.word	0x0000003f
        /*0b7c*/ 	.word	0x00000000
        /*0b80*/ 	.short	0x0101
        /*0b82*/ 	.byte	0x3f
	.zero		1


	//   ....[28]....
        /*0b84*/ 	.word	0x00004f40
        /*0b88*/ 	.word	0x00000003
        /*0b8c*/ 	.word	0x00028c50
        /*0b90*/ 	.short	0x010a
        /*0b92*/ 	.byte	0x3f
	.zero		1


	//   ....[29]....
        /*0b94*/ 	.word	0x000052f0
        /*0b98*/ 	.word	0x0000000a
        /*0b9c*/ 	.word	0x00000000
        /*0ba0*/ 	.short	0x0101
        /*0ba2*/ 	.byte	0x3f
	.zero		1


	//   ....[30]....
        /*0ba4*/ 	.word	0x00005c20
        /*0ba8*/ 	.word	0x00000003
        /*0bac*/ 	.word	0x00028c50
        /*0bb0*/ 	.short	0x010a
        /*0bb2*/ 	.byte	0x3f
	.zero		1


	//   ....[31]....
        /*0bb4*/ 	.word	0x00005c70
        /*0bb8*/ 	.word	0x00000003
        /*0bbc*/ 	.word	0x00028c50
        /*0bc0*/ 	.short	0x010a
        /*0bc2*/ 	.byte	0x3f
	.zero		1


	//   ....[32]....
        /*0bc4*/ 	.word	0x00005f80
        /*0bc8*/ 	.word	0x0000000a
        /*0bcc*/ 	.word	0x00000000
        /*0bd0*/ 	.short	0x0101
        /*0bd2*/ 	.byte	0x3f
	.zero		1


	//   ....[33]....
        /*0bd4*/ 	.word	0x00006b70
        /*0bd8*/ 	.word	0x00000002
        /*0bdc*/ 	.word	0x00028c00
        /*0be0*/ 	.short	0x010a
        /*0be2*/ 	.byte	0x3f
	.zero		1


	//   ....[34]....
        /*0be4*/ 	.word	0x00006bc0
        /*0be8*/ 	.word	0x00000002
        /*0bec*/ 	.word	0x00028c00
        /*0bf0*/ 	.short	0x010a
        /*0bf2*/ 	.byte	0x3f
	.zero		1


	//   ....[35]....
        /*0bf4*/ 	.word	0x00007210
        /*0bf8*/ 	.word	0x00000002
        /*0bfc*/ 	.word	0x00028c00
        /*0c00*/ 	.short	0x010a
        /*0c02*/ 	.byte	0x3f
	.zero		1


	//   ....[36]....
        /*0c04*/ 	.word	0x00008110
        /*0c08*/ 	.word	0x00000002
        /*0c0c*/ 	.word	0x00028c00
        /*0c10*/ 	.short	0x010a
        /*0c12*/ 	.byte	0x3f
	.zero		1


	//   ....[37]....
        /*0c14*/ 	.word	0x00008f50
        /*0c18*/ 	.word	0x0000000e
        /*0c1c*/ 	.word	0x00028c30
        /*0c20*/ 	.short	0x010a
        /*0c22*/ 	.byte	0x3f
	.zero		1


	//   ....[38]....
        /*0c24*/ 	.word	0x00009000
        /*0c28*/ 	.word	0x0000000e
        /*0c2c*/ 	.word	0x00028c30
        /*0c30*/ 	.short	0x010a
        /*0c32*/ 	.byte	0x3f
	.zero		1


	//   ....[39]....
        /*0c34*/ 	.word	0x00009cb0
        /*0c38*/ 	.word	0x0000000a
        /*0c3c*/ 	.word	0x00000000
        /*0c40*/ 	.short	0x0101
        /*0c42*/ 	.byte	0x3f
	.zero		1


	//   ....[40]....
        /*0c44*/ 	.word	0x0000a090
        /*0c48*/ 	.word	0x0000000e
        /*0c4c*/ 	.word	0x00028c50
        /*0c50*/ 	.short	0x010a
        /*0c52*/ 	.byte	0x3f
	.zero		1


	//   ....[41]....
        /*0c54*/ 	.word	0x0000a120
        /*0c58*/ 	.word	0x0000000e
        /*0c5c*/ 	.word	0x00028c50
        /*0c60*/ 	.short	0x010a
        /*0c62*/ 	.byte	0x3f
	.zero		1


	//   ....[42]....
        /*0c64*/ 	.word	0x0000a400
        /*0c68*/ 	.word	0x0000000e
        /*0c6c*/ 	.word	0x00000000
        /*0c70*/ 	.short	0x0101
        /*0c72*/ 	.byte	0x3f
	.zero		1


	//   ....[43]....
        /*0c74*/ 	.word	0x0000a520
        /*0c78*/ 	.word	0x00000015
        /*0c7c*/ 	.word	0x00028c30
        /*0c80*/ 	.short	0x010a
        /*0c82*/ 	.byte	0x3f
	.zero		1


	//   ....[44]....
        /*0c84*/ 	.word	0x0000a5d0
        /*0c88*/ 	.word	0x00000015
        /*0c8c*/ 	.word	0x00028c30
        /*0c90*/ 	.short	0x010a
        /*0c92*/ 	.byte	0x3f
	.zero		1


	//   ....[45]....
        /*0c94*/ 	.word	0x0000ab20
        /*0c98*/ 	.word	0x00000014
        /*0c9c*/ 	.word	0x00000000
        /*0ca0*/ 	.short	0x0101
        /*0ca2*/ 	.byte	0x3f
	.zero		1


	//   ....[46]....
        /*0ca4*/ 	.word	0x0000bb50
        /*0ca8*/ 	.word	0x00000015
        /*0cac*/ 	.word	0x00028c50
        /*0cb0*/ 	.short	0x010a
        /*0cb2*/ 	.byte	0x3f
	.zero		1


	//   ....[47]....
        /*0cb4*/ 	.word	0x0000bba0
        /*0cb8*/ 	.word	0x00000015
        /*0cbc*/ 	.word	0x00028c50
        /*0cc0*/ 	.short	0x010a
        /*0cc2*/ 	.byte	0x3f
	.zero		1


	//   ....[48]....
        /*0cc4*/ 	.word	0x0000beb0
        /*0cc8*/ 	.word	0x00000015
        /*0ccc*/ 	.word	0x00000000
        /*0cd0*/ 	.short	0x0101
        /*0cd2*/ 	.byte	0x3f
	.zero		1


	//   ....[49]....
        /*0cd4*/ 	.word	0x0000e750
        /*0cd8*/ 	.word	0x00000000
        /*0cdc*/ 	.word	0x00000000
        /*0ce0*/ 	.short	0x0101
        /*0ce2*/ 	.byte	0x3f
	.zero		1


	//   ....[50]....
        /*0ce4*/ 	.word	0x00010f20
        /*0ce8*/ 	.word	0x00000017
        /*0cec*/ 	.word	0x00028c20
        /*0cf0*/ 	.short	0x010a
        /*0cf2*/ 	.byte	0x3f
	.zero		1


	//   ....[51]....
        /*0cf4*/ 	.word	0x00010fb0
        /*0cf8*/ 	.word	0x00000003
        /*0cfc*/ 	.word	0x00028ca0
        /*0d00*/ 	.short	0x010a
        /*0d02*/ 	.byte	0x3f
	.zero		1


	//   ....[52]....
        /*0d04*/ 	.word	0x00011200
        /*0d08*/ 	.word	0x00000003
        /*0d0c*/ 	.word	0x00028cc0
        /*0d10*/ 	.short	0x010a
        /*0d12*/ 	.byte	0x3f
	.zero		1


	//   ....[53]....
        /*0d14*/ 	.word	0x00011bd0
        /*0d18*/ 	.word	0x00000006
        /*0d1c*/ 	.word	0x00028ca0
        /*0d20*/ 	.short	0x010a
        /*0d22*/ 	.byte	0x3f
	.zero		1


	//   ....[54]....
        /*0d24*/ 	.word	0x00011e10
        /*0d28*/ 	.word	0x00000006
        /*0d2c*/ 	.word	0x00028cc0
        /*0d30*/ 	.short	0x010a
        /*0d32*/ 	.byte	0x3f
	.zero		1


	//   ....[55]....
        /*0d34*/ 	.word	0x00013370
        /*0d38*/ 	.word	0x0000001b
        /*0d3c*/ 	.word	0x00028c40
        /*0d40*/ 	.short	0x010a
        /*0d42*/ 	.byte	0x3f
	.zero		1


	//   ....[56]....
        /*0d44*/ 	.word	0x000138a0
        /*0d48*/ 	.word	0x0000001b
        /*0d4c*/ 	.word	0x00028c30
        /*0d50*/ 	.short	0x0107
        /*0d52*/ 	.byte	0x3f
	.zero		1


	//   ....[57]....
        /*0d54*/ 	.word	0x00013970
        /*0d58*/ 	.word	0x0000001b
        /*0d5c*/ 	.word	0x00028c30
        /*0d60*/ 	.short	0x0101
        /*0d62*/ 	.byte	0x3f
	.zero		1


	//   ....[58]....
        /*0d64*/ 	.word	0x00014270
        /*0d68*/ 	.word	0x00000017
        /*0d6c*/ 	.word	0x00028c00
        /*0d70*/ 	.short	0x0107
        /*0d72*/ 	.byte	0x3f
	.zero		1


	//   ....[59]....
        /*0d74*/ 	.word	0x00014360
        /*0d78*/ 	.word	0x00000017
        /*0d7c*/ 	.word	0x00028c00
        /*0d80*/ 	.short	0x0101
        /*0d82*/ 	.byte	0x3f
	.zero		1


	//   ....[60]....
        /*0d84*/ 	.word	0x00014380
        /*0d88*/ 	.word	0x00000017
        /*0d8c*/ 	.word	0x00028c20
        /*0d90*/ 	.short	0x010a
        /*0d92*/ 	.byte	0x3f
	.zero		1


	//   ....[61]....
        /*0d94*/ 	.word	0x00014410
        /*0d98*/ 	.word	0x0000001b
        /*0d9c*/ 	.word	0x00028c60
        /*0da0*/ 	.short	0x010a
        /*0da2*/ 	.byte	0x3f
	.zero		1


	//   ....[62]....
        /*0da4*/ 	.word	0x00014d50
        /*0da8*/ 	.word	0x0000001b
        /*0dac*/ 	.word	0x00028c50
        /*0db0*/ 	.short	0x0107
        /*0db2*/ 	.byte	0x3f
	.zero		1


	//   ....[63]....
        /*0db4*/ 	.word	0x00014e20
        /*0db8*/ 	.word	0x0000001b
        /*0dbc*/ 	.word	0x00028c50
        /*0dc0*/ 	.short	0x0101
        /*0dc2*/ 	.byte	0x3f
	.zero		1


	//   ....[64]....
        /*0dc4*/ 	.word	0x000151c0
        /*0dc8*/ 	.word	0x00000006
        /*0dcc*/ 	.word	0x00028c40
        /*0dd0*/ 	.short	0x010a
        /*0dd2*/ 	.byte	0x3f
	.zero		1


	//   ....[65]....
        /*0dd4*/ 	.word	0x00015500
        /*0dd8*/ 	.word	0x00000006
        /*0ddc*/ 	.word	0x00028c30
        /*0de0*/ 	.short	0x0107
        /*0de2*/ 	.byte	0x3f
	.zero		1


	//   ....[66]....
        /*0de4*/ 	.word	0x000155c0
        /*0de8*/ 	.word	0x00000006
        /*0dec*/ 	.word	0x00028c30
        /*0df0*/ 	.short	0x0101
        /*0df2*/ 	.byte	0x3f
	.zero		1


	//   ....[67]....
        /*0df4*/ 	.word	0x000155f0
        /*0df8*/ 	.word	0x00000006
        /*0dfc*/ 	.word	0x00028c60
        /*0e00*/ 	.short	0x010a
        /*0e02*/ 	.byte	0x3f
	.zero		1


	//   ....[68]....
        /*0e04*/ 	.word	0x00015cc0
        /*0e08*/ 	.word	0x00000006
        /*0e0c*/ 	.word	0x00028c50
        /*0e10*/ 	.short	0x0107
        /*0e12*/ 	.byte	0x3f
	.zero		1


	//   ....[69]....
        /*0e14*/ 	.word	0x00015d80
        /*0e18*/ 	.word	0x00000006
        /*0e1c*/ 	.word	0x00028c50
        /*0e20*/ 	.short	0x0101
        /*0e22*/ 	.byte	0x3f
	.zero		1


	//   ....[70]....
        /*0e24*/ 	.word	0x000169c0
        /*0e28*/ 	.word	0x00000004
        /*0e2c*/ 	.word	0x00028c20
        /*0e30*/ 	.short	0x010a
        /*0e32*/ 	.byte	0x3f
	.zero		1


	//   ....[71]....
        /*0e34*/ 	.word	0x00016b20
        /*0e38*/ 	.word	0x00000005
        /*0e3c*/ 	.word	0x00028c40
        /*0e40*/ 	.short	0x010a
        /*0e42*/ 	.byte	0x3f
	.zero		1


	//   ....[72]....
        /*0e44*/ 	.word	0x00016bc0
        /*0e48*/ 	.word	0x00000019
        /*0e4c*/ 	.word	0x00028c40
        /*0e50*/ 	.short	0x010a
        /*0e52*/ 	.byte	0x3f
	.zero		1


	//   ....[73]....
        /*0e54*/ 	.word	0x00016c00
        /*0e58*/ 	.word	0x00000005
        /*0e5c*/ 	.word	0x00028c60
        /*0e60*/ 	.short	0x010a
        /*0e62*/ 	.byte	0x3f
	.zero		1


	//   ....[74]....
        /*0e64*/ 	.word	0x00016c40
        /*0e68*/ 	.word	0x00000019
        /*0e6c*/ 	.word	0x00028c60
        /*0e70*/ 	.short	0x010a
        /*0e72*/ 	.byte	0x3f
	.zero		1


	//   ....[75]....
        /*0e74*/ 	.word	0x00016ca0
        /*0e78*/ 	.word	0x0000003f
        /*0e7c*/ 	.word	0x00028c90
        /*0e80*/ 	.short	0x010a
        /*0e82*/ 	.byte	0x3f
	.zero		1


	//   ....[76]....
        /*0e84*/ 	.word	0x00016e10
        /*0e88*/ 	.word	0x0000003f
        /*0e8c*/ 	.word	0x00028c90
        /*0e90*/ 	.short	0x010a
        /*0e92*/ 	.byte	0x3f
	.zero		1


	//   ....[77]....
        /*0e94*/ 	.word	0x00016f90
        /*0e98*/ 	.word	0x0000003f
        /*0e9c*/ 	.word	0x00028c90
        /*0ea0*/ 	.short	0x010a
        /*0ea2*/ 	.byte	0x3f
	.zero		1


	//   ....[78]....
        /*0ea4*/ 	.word	0x000170f0
        /*0ea8*/ 	.word	0x0000003f
        /*0eac*/ 	.word	0x00028cb0
        /*0eb0*/ 	.short	0x010a
        /*0eb2*/ 	.byte	0x3f
	.zero		1


	//   ....[79]....
        /*0eb4*/ 	.word	0x00017140
        /*0eb8*/ 	.word	0x00000003
        /*0ebc*/ 	.word	0x00028c50
        /*0ec0*/ 	.short	0x010a
        /*0ec2*/ 	.byte	0x3f
	.zero		1


	//   ....[80]....
        /*0ec4*/ 	.word	0x00017190
        /*0ec8*/ 	.word	0x00000003
        /*0ecc*/ 	.word	0x00028c50
        /*0ed0*/ 	.short	0x010a
        /*0ed2*/ 	.byte	0x3f
	.zero		1


	//   ....[81]....
        /*0ed4*/ 	.word	0x000173a0
        /*0ed8*/ 	.word	0x00000002
        /*0edc*/ 	.word	0x00028c00
        /*0ee0*/ 	.short	0x010a
        /*0ee2*/ 	.byte	0x3f
	.zero		1


	//   ....[82]....
        /*0ee4*/ 	.word	0x000175b0
        /*0ee8*/ 	.word	0x00000002
        /*0eec*/ 	.word	0x00028c00
        /*0ef0*/ 	.short	0x010a
        /*0ef2*/ 	.byte	0x3f
	.zero		1


	//   ....[83]....
        /*0ef4*/ 	.word	0x00017600
        /*0ef8*/ 	.word	0x0000000e
        /*0efc*/ 	.word	0x00028c30
        /*0f00*/ 	.short	0x010a
        /*0f02*/ 	.byte	0x3f
	.zero		1


	//   ....[84]....
        /*0f04*/ 	.word	0x00017650
        /*0f08*/ 	.word	0x0000000e
        /*0f0c*/ 	.word	0x00028c50
        /*0f10*/ 	.short	0x010a
        /*0f12*/ 	.byte	0x3f
	.zero		1


	//   ....[85]....
        /*0f14*/ 	.word	0x000176a0
        /*0f18*/ 	.word	0x00000015
        /*0f1c*/ 	.word	0x00028c30
        /*0f20*/ 	.short	0x010a
        /*0f22*/ 	.byte	0x3f
	.zero		1


	//   ....[86]....
        /*0f24*/ 	.word	0x000176f0
        /*0f28*/ 	.word	0x00000015
        /*0f2c*/ 	.word	0x00028c50
        /*0f30*/ 	.short	0x010a
        /*0f32*/ 	.byte	0x3f
	.zero		1


	//   ....[87]....
        /*0f34*/ 	.word	0x00017890
        /*0f38*/ 	.word	0x00000017
        /*0f3c*/ 	.word	0x00028c20
        /*0f40*/ 	.short	0x010a
        /*0f42*/ 	.byte	0x3f
	.zero		1


	//   ....[88]....
        /*0f44*/ 	.word	0x000178e0
        /*0f48*/ 	.word	0x00000003
        /*0f4c*/ 	.word	0x00028ca0
        /*0f50*/ 	.short	0x010a
        /*0f52*/ 	.byte	0x3f
	.zero		1


	//   ....[89]....
        /*0f54*/ 	.word	0x00017930
        /*0f58*/ 	.word	0x00000003
        /*0f5c*/ 	.word	0x00028cc0
        /*0f60*/ 	.short	0x010a
        /*0f62*/ 	.byte	0x3f
	.zero		1


	//   ....[90]....
        /*0f64*/ 	.word	0x00017980
        /*0f68*/ 	.word	0x00000006
        /*0f6c*/ 	.word	0x00028ca0
        /*0f70*/ 	.short	0x010a
        /*0f72*/ 	.byte	0x3f
	.zero		1


	//   ....[91]....
        /*0f74*/ 	.word	0x000179d0
        /*0f78*/ 	.word	0x00000006
        /*0f7c*/ 	.word	0x00028cc0
        /*0f80*/ 	.short	0x010a
        /*0f82*/ 	.byte	0x3f
	.zero		1


	//   ....[92]....
        /*0f84*/ 	.word	0x00017af0
        /*0f88*/ 	.word	0x0000001b
        /*0f8c*/ 	.word	0x00028c40
        /*0f90*/ 	.short	0x010a
        /*0f92*/ 	.byte	0x3f
	.zero		1


	//   ....[93]....
        /*0f94*/ 	.word	0x00018590
        /*0f98*/ 	.word	0x00000017
        /*0f9c*/ 	.word	0x00028c20
        /*0fa0*/ 	.short	0x010a
        /*0fa2*/ 	.byte	0x3f
	.zero		1


	//   ....[94]....
        /*0fa4*/ 	.word	0x000185e0
        /*0fa8*/ 	.word	0x0000001b
        /*0fac*/ 	.word	0x00028c60
        /*0fb0*/ 	.short	0x010a
        /*0fb2*/ 	.byte	0x3f
	.zero		1


	//   ....[95]....
        /*0fb4*/ 	.word	0x00018ee0
        /*0fb8*/ 	.word	0x00000006
        /*0fbc*/ 	.word	0x00028c40
        /*0fc0*/ 	.short	0x010a
        /*0fc2*/ 	.byte	0x3f
	.zero		1


	//   ....[96]....
        /*0fc4*/ 	.word	0x000193a0
        /*0fc8*/ 	.word	0x00000006
        /*0fcc*/ 	.word	0x00028c60
        /*0fd0*/ 	.short	0x010a
        /*0fd2*/ 	.byte	0x3f
	.zero		1


	//   ....[97]....
        /*0fd4*/ 	.word	0x0001a490
        /*0fd8*/ 	.word	0x00000004
        /*0fdc*/ 	.word	0x00028c20
        /*0fe0*/ 	.short	0x010a
        /*0fe2*/ 	.byte	0x3f
	.zero		1


	//   ....[98]....
        /*0fe4*/ 	.word	0x0001a630
        /*0fe8*/ 	.word	0x00000005
        /*0fec*/ 	.word	0x00028c40
        /*0ff0*/ 	.short	0x010a
        /*0ff2*/ 	.byte	0x3f
	.zero		1


	//   ....[99]....
        /*0ff4*/ 	.word	0x0001a680
        /*0ff8*/ 	.word	0x00000019
        /*0ffc*/ 	.word	0x00028c40
        /*1000*/ 	.short	0x010a
        /*1002*/ 	.byte	0x3f
	.zero		1


	//   ....[100]....
        /*1004*/ 	.word	0x0001a6d0
        /*1008*/ 	.word	0x00000005
        /*100c*/ 	.word	0x00028c60
        /*1010*/ 	.short	0x010a
        /*1012*/ 	.byte	0x3f
	.zero		1


	//----- nvinfo : EIATTR_NUM_MBARRIERS
	.align		4
.L_232:
        /*1014*/ 	.byte	0x03, 0x38
        /*1016*/ 	.short	0x0016


	//----- nvinfo : EIATTR_EXIT_INSTR_OFFSETS
	.align		4
        /*1018*/ 	.byte	0x04, 0x1c
        /*101a*/ 	.short	(.L_234 - .L_233)


	//   ....[0]....
.L_233:
        /*101c*/ 	.word	0x00016c90


	//----- nvinfo : EIATTR_MAX_THREADS
	.align		4
.L_234:
        /*1020*/ 	.byte	0x04, 0x05
        /*1022*/ 	.short	(.L_236 - .L_235)
.L_235:
        /*1024*/ 	.word	0x00000180
        /*1028*/ 	.word	0x00000001
        /*102c*/ 	.word	0x00000001


	//----- nvinfo : EIATTR_CRS_STACK_SIZE
	.align		4
.L_236:
        /*1030*/ 	.byte	0x04, 0x1e
        /*1032*/ 	.short	(.L_238 - .L_237)
.L_237:
        /*1034*/ 	.word	0x00000000


	//----- nvinfo : EIATTR_CBANK_PARAM_SIZE
	.align		4
.L_238:
        /*1038*/ 	.byte	0x03, 0x19
        /*103a*/ 	.short	0x0af0


	//----- nvinfo : EIATTR_PARAM_CBANK
	.align		4
        /*103c*/ 	.byte	0x04, 0x0a
        /*103e*/ 	.short	(.L_240 - .L_239)
	.align		4
.L_239:
        /*1040*/ 	.word	index@(.nv.constant0._ZN7cutlass13device_kernelIN5flash11enable_sm90INS1_16FlashAttnFwdSm90INS1_25CollectiveMainloopFwdSm90ILi2EN4cute5tupleIJNS5_1CILi1EEES8_S8_EEENS6_IJNS7_ILi64EEESA_SA_EEELi512ENS_6half_tEfNS_4arch4Sm90ELb0ELb0ELb0ELb1ELb1ELb1ELb0ELb0ELb0ELb1ELb0ELb0EEENS1_21CollectiveEpilogueFwdINS6_IJSA_NS7_ILi512EEESA_EEES9_SC_SE_Li256ELb1ELb1ELb0ELb0EEENS1_36VarlenDynamicPersistentTileSchedulerILi64ELi64ELi256ELi128ELb0ELb1ELb1ELb0ELb1ELb1EEEEEEEEEvNT_6ParamsE)
        /*1044*/ 	.short	0x0210
        /*1046*/ 	.short	0x0af0


	//----- nvinfo : EIATTR_SW_WAR
	.align		4
.L_240:
        /*1048*/ 	.byte	0x04, 0x36
        /*104a*/ 	.short	(.L_242 - .L_241)
.L_241:
        /*104c*/ 	.word	0x00000008
.L_242:


//--------------------- .nv.info._ZN7cutlass13device_kernelIN5flash11enable_sm90INS1_16FlashAttnFwdSm90INS1_25CollectiveMainloopFwdSm90ILi2EN4cute5tupleIJNS5_1CILi1EEES8_S8_EEENS6_IJNS7_ILi64EEESA_SA_EEELi512ENS_6half_tEfNS_4arch4Sm90ELb0ELb0ELb0ELb1ELb1ELb0ELb1ELb0ELb0ELb1ELb0ELb0EEENS1_21CollectiveEpilogueFwdINS6_IJSA_NS7_ILi512EEESA_EEES9_SC_SE_Li256ELb1ELb1ELb0ELb0EEENS1_36VarlenDynamicPersistentTileSchedulerILi64ELi64ELi256ELi128ELb0ELb1ELb1ELb0ELb1ELb1EEEEEEEEEvNT_6ParamsE --------------------------
	.section	.nv.info._ZN7cutlass13device_kernelIN5flash11enable_sm90INS1_16FlashAttnFwdSm90INS1_25CollectiveMainloopFwdSm90ILi2EN4cute5tupleIJNS5_1CILi1EEES8_S8_EEENS6_IJNS7_ILi64EEESA_SA_EEELi512ENS_6half_tEfNS_4arch4Sm90ELb0ELb0ELb0ELb1ELb1ELb0ELb1ELb0ELb0ELb1ELb0ELb0EEENS1_21CollectiveEpilogueFwdINS6_IJSA_NS7_ILi512EEESA_EEES9_SC_SE_Li256ELb1ELb1ELb0ELb0EEENS1_36VarlenDynamicPersistentTileSchedulerILi64ELi64ELi256ELi128ELb0ELb1ELb1ELb0ELb1ELb1EEEEEEEEEvNT_6ParamsE,"",@"SHT_CUDA_INFO"
	.sectionflags	@""
	.align	4


	//----- nvinfo : EIATTR_CUDA_API_VERSION
	.align		4
        /*0000*/ 	.byte	0x04, 0x37
        /*0002*/ 	.short	(.L_244 - .L_243)
.L_243:
        /*0004*/ 	.word	0x00000082


	//----- nvinfo : EIATTR_KPARAM_INFO
	.align		4
.L_244:
        /*0008*/ 	.byte	0x04, 0x17
        /*000a*/ 	.short	(.L_246 - .L_245)
.L_245:
        /*000c*/ 	.word	0x00000000
        /*0010*/ 	.short	0x0000
        /*0012*/ 	.short	0x0070
        /*0014*/ 	.byte	0x00, 0xf0, 0x01, 0x2e


	//----- nvinfo : EIATTR_SPARSE_MMA_MASK
	.align		4
.L_246:
        /*0018*/ 	.byte	0x03, 0x50
        /*001a*/ 	.short	0x0000


	//----- nvinfo : EIATTR_MAXREG_COUNT
	.align		4
        /*001c*/ 	.byte	0x03, 0x1b
        /*001e*/ 	.short	0x00a8


	//----- nvinfo : EIATTR_NUM_BARRIERS
	.align		4
        /*0020*/ 	.byte	0x02, 0x4c
        /*0022*/ 	.byte	0x10
	.zero		1


	//----- nvinfo : EIATTR_EXTERNS
	.align		4
        /*0024*/ 	.byte	0x04, 0x0f
        /*0026*/ 	.short	(.L_248 - .L_247)


	//   ....[0]....
	.align		4
.L_247:
        /*0028*/ 	.word	index@(__assertfail)


	//----- nvinfo : EIATTR_ANNOTATIONS
	.align		4
.L_248:
        /*002c*/ 	.byte	0x04, 0x55
        /*002e*/ 	.short	(.L_250 - .L_249)


	//   ....[0]....
.L_249:
        /* <DEDUP_REMOVED lines=18> */


	//----- nvinfo : EIATTR_MERCURY_ISA_VERSION
	.align		4
.L_250:
        /*0140*/ 	.byte	0x03, 0x5f
        /*0142*/ 	.short	0x0101


	//----- nvinfo : EIATTR_UNUSED_LOAD_BYTE_OFFSET
	.align		4
        /*0144*/ 	.byte	0x04, 0x44
        /*0146*/ 	.short	(.L_252 - .L_251)


	//   ....[0]....
.L_251:
        /*0148*/ 	.word	0x00000970
        /*014c*/ 	.word	0x0000fff0


	//   ....[1]....
        /*0150*/ 	.word	0x00008a70
        /*0154*/ 	.word	0x0000fff0


	//----- nvinfo : EIATTR_INT_WARP_WIDE_INSTR_OFFSETS
	.align		4
.L_252:
        /*0158*/ 	.byte	0x04, 0x31
        /*015a*/ 	.short	(.L_254 - .L_253)


	//   ....[0]....
.L_253:
        /*015c*/ 	.word	0x000000c0


	//   ....[1]....
        /*0160*/ 	.word	0x000000d0


	//   ....[2]....
        /*0164*/ 	.word	0x000000e0


	//   ....[3]....
        /*0168*/ 	.word	0x00000180


	//   ....[4]....
        /*016c*/ 	.word	0x0000c900


	//   ....[5]....
        /*0170*/ 	.word	0x0000c990


	//   ....[6]....
        /*0174*/ 	.word	0x00010cf0


	//   ....[7]....
        /*0178*/ 	.word	0x00010d80


	//----- nvinfo : EIATTR_COOP_GROUP_MASK_REGIDS
	.align		4
.L_254:
        /*017c*/ 	.byte	0x04, 0x29
        /*017e*/ 	.short	(.L_256 - .L_255)


	//   ....[0]....
.L_255:
        /*0180*/ 	.word	0xffffffff


	//   ....[1]....
        /*0184*/ 	.word	0xffffffff


	//   ....[2]....
        /*0188*/ 	.word	0xffffffff


	//   ....[3]....
        /*018c*/ 	.word	0xffffffff


	//   ....[4]....
        /*0190*/ 	.word	0xffffffff


	//   ....[5]....
        /*0194*/ 	.word	0xffffffff


	//   ....[6]....
        /*0198*/ 	.word	0xffffffff


	//   ....[7]....
        /*019c*/ 	.word	0xffffffff


	//   ....[8]....
        /*01a0*/ 	.word	0xffffffff


	//   ....[9]....
        /*01a4*/ 	.word	0xffffffff


	//   ....[10]....
        /*01a8*/ 	.word	0xffffffff


	//   ....[11]....
        /*01ac*/ 	.word	0xffffffff


	//   ....[12]....
        /*01b0*/ 	.word	0xffffffff


	//   ....[13]....
        /*01b4*/ 	.word	0xffffffff


	//   ....[14]....
        /*01b8*/ 	.word	0xffffffff


	//   ....[15]....
        /*01bc*/ 	.word	0xffffffff


	//   ....[16]....
        /*01c0*/ 	.word	0xffffffff


	//   ....[17]....
        /*01c4*/ 	.word	0xffffffff


	//   ....[18]....
        /*01c8*/ 	.word	0xffffffff


	//   ....[19]....
        /*01cc*/ 	.word	0xffffffff


	//   ....[20]....
        /*01d0*/ 	.word	0xffffffff


	//   ....[21]....
        /*01d4*/ 	.word	0xffffffff


	//   ....[22]....
        /*01d8*/ 	.word	0xffffffff


	//   ....[23]....
        /*01dc*/ 	.word	0xffffffff


	//   ....[24]....
        /*01e0*/ 	.word	0xffffffff


	//   ....[25]....
        /*01e4*/ 	.word	0xffffffff


	//   ....[26]....
        /*01e8*/ 	.word	0xffffffff


	//   ....[27]....
        /*01ec*/ 	.word	0xffffffff


	//   ....[28]....
        /*01f0*/ 	.word	0xffffffff


	//   ....[29]....
        /*01f4*/ 	.word	0xffffffff


	//   ....[30]....
        /*01f8*/ 	.word	0xffffffff


	//   ....[31]....
        /*01fc*/ 	.word	0xffffffff


	//   ....[32]....
        /*0200*/ 	.word	0xffffffff


	//   ....[33]....
        /*0204*/ 	.word	0xffffffff


	//   ....[34]....
        /*0208*/ 	.word	0xffffffff


	//   ....[35]....
        /*020c*/ 	.word	0xffffffff


	//   ....[36]....
        /*0210*/ 	.word	0xffffffff


	//   ....[37]....
        /*0214*/ 	.word	0xffffffff


	//   ....[38]....
        /*0218*/ 	.word	0xffffffff


	//   ....[39]....
        /*021c*/ 	.word	0xffffffff


	//   ....[40]....
        /*0220*/ 	.word	0xffffffff


	//   ....[41]....
        /*0224*/ 	.word	0xffffffff


	//   ....[42]....
        /*0228*/ 	.word	0xffffffff


	//   ....[43]....
        /*022c*/ 	.word	0xffffffff


	//   ....[44]....
        /*0230*/ 	.word	0xffffffff


	//   ....[45]....
        /*0234*/ 	.word	0xffffffff


	//   ....[46]....
        /*0238*/ 	.word	0xffffffff


	//   ....[47]....
        /*023c*/ 	.word	0xffffffff


	//   ....[48]....
        /*0240*/ 	.word	0xffffffff


	//   ....[49]....
        /*0244*/ 	.word	0xffffffff


	//   ....[50]....
        /*0248*/ 	.word	0xffffffff


	//   ....[51]....
        /*024c*/ 	.word	0xffffffff


	//   ....[52]....
        /*0250*/ 	.word	0xffffffff


	//   ....[53]....
        /*0254*/ 	.word	0xffffffff


	//   ....[54]....
        /*0258*/ 	.word	0xffffffff


	//   ....[55]....
        /*025c*/ 	.word	0xffffffff


	//   ....[56]....
        /*0260*/ 	.word	0xffffffff


	//   ....[57]....
        /*0264*/ 	.word	0xffffffff


	//   ....[58]....
        /*0268*/ 	.word	0xffffffff


	//   ....[59]....
        /*026c*/ 	.word	0xffffffff


	//   ....[60]....
        /*0270*/ 	.word	0xffffffff


	//   ....[61]....
        /*0274*/ 	.word	0xffffffff


	//   ....[62]....
        /*0278*/ 	.word	0xffffffff


	//   ....[63]....
        /*027c*/ 	.word	0xffffffff


	//   ....[64]....
        /*0280*/ 	.word	0xffffffff


	//   ....[65]....
        /*0284*/ 	.word	0xffffffff


	//   ....[66]....
        /*0288*/ 	.word	0xffffffff


	//   ....[67]....
        /*028c*/ 	.word	0xffffffff


	//   ....[68]....
        /*0290*/ 	.word	0xffffffff


	//   ....[69]....
        /*0294*/ 	.word	0xffffffff


	//   ....[70]....
        /*0298*/ 	.word	0xffffffff


	//   ....[71]....
        /*029c*/ 	.word	0xffffffff


	//   ....[72]....
        /*02a0*/ 	.word	0xffffffff


	//   ....[73]....
        /*02a4*/ 	.word	0xffffffff


	//   ....[74]....
        /*02a8*/ 	.word	0xffffffff


	//   ....[75]....
        /*02ac*/ 	.word	0xffffffff


	//   ....[76]....
        /*02b0*/ 	.word	0xffffffff


	//   ....[77]....
        /*02b4*/ 	.word	0xffffffff


	//   ....[78]....
        /*02b8*/ 	.word	0xffffffff


	//   ....[79]....
        /*02bc*/ 	.word	0xffffffff


	//   ....[80]....
        /*02c0*/ 	.word	0xffffffff


	//   ....[81]....
        /*02c4*/ 	.word	0xffffffff


	//   ....[82]....
        /*02c8*/ 	.word	0xffffffff


	//   ....[83]....
        /*02cc*/ 	.word	0xffffffff


	//   ....[84]....
        /*02d0*/ 	.word	0xffffffff


	//   ....[85]....
        /*02d4*/ 	.word	0xffffffff


	//   ....[86]....
        /*02d8*/ 	.word	0xffffffff


	//   ....[87]....
        /*02dc*/ 	.word	0xffffffff


	//   ....[88]....
        /*02e0*/ 	.word	0xffffffff


	//   ....[89]....
        /*02e4*/ 	.word	0xffffffff


	//   ....[90]....
        /*02e8*/ 	.word	0xffffffff


	//   ....[91]....
        /*02ec*/ 	.word	0xffffffff


	//   ....[92]....
        /*02f0*/ 	.word	0xffffffff


	//   ....[93]....
        /*02f4*/ 	.word	0xffffffff


	//   ....[94]....
        /*02f8*/ 	.word	0xffffffff


	//   ....[95]....
        /*02fc*/ 	.word	0xffffffff


	//   ....[96]....
        /*0300*/ 	.word	0xffffffff


	//   ....[97]....
        /*0304*/ 	.word	0xffffffff


	//   ....[98]....
        /*0308*/ 	.word	0xffffffff


	//   ....[99]....
        /*030c*/ 	.word	0xffffffff


	//   ....[100]....
        /*0310*/ 	.word	0xffffffff


	//   ....[101]....
        /*0314*/ 	.word	0xffffffff


	//   ....[102]....
        /*0318*/ 	.word	0xffffffff


	//   ....[103]....
        /*031c*/ 	.word	0xffffffff


	//   ....[104]....
        /*0320*/ 	.word	0xffffffff


	//   ....[105]....
        /*0324*/ 	.word	0xffffffff


	//   ....[106]....
        /*0328*/ 	.word	0xffffffff


	//   ....[107]....
        /*032c*/ 	.word	0xffffffff


	//   ....[108]....
        /*0330*/ 	.word	0xffffffff


	//   ....[109]....
        /*0334*/ 	.word	0xffffffff


	//   ....[110]....
        /*0338*/ 	.word	0xffffffff


	//   ....[111]....
        /*033c*/ 	.word	0xffffffff


	//   ....[112]....
        /*0340*/ 	.word	0xffffffff


	//   ....[113]....
        /*0344*/ 	.word	0xffffffff


	//   ....[114]....
        /*0348*/ 	.word	0xffffffff


	//   ....[115]....
        /*034c*/ 	.word	0xffffffff


	//   ....[116]....
        /*0350*/ 	.word	0xffffffff


	//   ....[117]....
        /*0354*/ 	.word	0xffffffff


	//   ....[118]....
        /*0358*/ 	.word	0xffffffff


	//   ....[119]....
        /*035c*/ 	.word	0x0500000f


	//   ....[120]....
        /*0360*/ 	.word	0x0500000f


	//   ....[121]....
        /*0364*/ 	.word	0x0500000f


	//   ....[122]....
        /*0368*/ 	.word	0x0500000f


	//   ....[123]....
        /*036c*/ 	.word	0x0500000f


	//   ....[124]....
        /*0370*/ 	.word	0x0500000f


	//   ....[125]....
        /*0374*/ 	.word	0x0500000f


	//   ....[126]....
        /*0378*/ 	.word	0x0500000f


	//   ....[127]....
        /*037c*/ 	.word	0x0500000f


	//   ....[128]....
        /*0380*/ 	.word	0x0500000f


	//   ....[129]....
        /*0384*/ 	.word	0x0500000f


	//   ....[130]....
        /*0388*/ 	.word	0x0500000f


	//   ....[131]....
        /*038c*/ 	.word	0x0500000f


	//   ....[132]....
        /*0390*/ 	.word	0x0500000f


	//   ....[133]....
        /*0394*/ 	.word	0x0500000f


	//   ....[134]....
        /*0398*/ 	.word	0x0500000f


	//   ....[135]....
        /*039c*/ 	.word	0x0500000f


	//   ....[136]....
        /*03a0*/ 	.word	0x0500000f


	//   ....[137]....
        /*03a4*/ 	.word	0x0500000f


	//   ....[138]....
        /*03a8*/ 	.word	0x0500000f


	//   ....[139]....
        /*03ac*/ 	.word	0x0500000f


	//   ....[140]....
        /*03b0*/ 	.word	0x0500000f


	//   ....[141]....
        /*03b4*/ 	.word	0x0500000f


	//   ....[142]....
        /*03b8*/ 	.word	0x0500000f


	//   ....[143]....
        /*03bc*/ 	.word	0x0500000f


	//   ....[144]....
        /*03c0*/ 	.word	0x0500000f


	//   ....[145]....
        /*03c4*/ 	.word	0x0500000f


	//   ....[146]....
        /*03c8*/ 	.word	0x0500000f


	//   ....[147]....
        /*03cc*/ 	.word	0x0500000f


	//   ....[148]....
        /*03d0*/ 	.word	0x0500000f


	//   ....[149]....
        /*03d4*/ 	.word	0x0500000f


	//   ....[150]....
        /*03d8*/ 	.word	0x0500000f


	//   ....[151]....
        /*03dc*/ 	.word	0x0500000f


	//   ....[152]....
        /*03e0*/ 	.word	0x0500000f


	//   ....[153]....
        /*03e4*/ 	.word	0x0500000f


	//   ....[154]....
        /*03e8*/ 	.word	0x0500000f


	//   ....[155]....
        /*03ec*/ 	.word	0x0500000f


	//   ....[156]....
        /*03f0*/ 	.word	0x0500000f


	//   ....[157]....
        /*03f4*/ 	.word	0x0500000f


	//   ....[158]....
        /*03f8*/ 	.word	0x0500000f


	//   ....[159]....
        /*03fc*/ 	.word	0x0500000f


	//   ....[160]....
        /*0400*/ 	.word	0x0500000f


	//   ....[161]....
        /*0404*/ 	.word	0x0500000f


	//   ....[162]....
        /*0408*/ 	.word	0x0500000f


	//   ....[163]....
        /*040c*/ 	.word	0x0500000f


	//   ....[164]....
        /*0410*/ 	.word	0x0500000f


	//   ....[165]....
        /*0414*/ 	.word	0x0500000f


	//   ....[166]....
        /*0418*/ 	.word	0x0500000f


	//   ....[167]....
        /*041c*/ 	.word	0x0500000f


	//   ....[168]....
        /*0420*/ 	.word	0x0500000f


	//   ....[169]....
        /*0424*/ 	.word	0x0500000f


	//   ....[170]....
        /*0428*/ 	.word	0x0500000f


	//   ....[171]....
        /*042c*/ 	.word	0x0500000f


	//   ....[172]....
        /*0430*/ 	.word	0x0500000f


	//   ....[173]....
        /*0434*/ 	.word	0x0500000f


	//   ....[174]....
        /*0438*/ 	.word	0x0500000f


	//   ....[175]....
        /*043c*/ 	.word	0x0500000f


	//   ....[176]....
        /*0440*/ 	.word	0x0500000f


	//   ....[177]....
        /*0444*/ 	.word	0x0500000f


	//   ....[178]....
        /*0448*/ 	.word	0x0500000f


	//   ....[179]....
        /*044c*/ 	.word	0x0500000f


	//   ....[180]....
        /*0450*/ 	.word	0x0500000f


	//   ....[181]....
        /*0454*/ 	.word	0x0500000f


	//   ....[182]....
        /*0458*/ 	.word	0x0500000f


	//   ....[183]....
        /*045c*/ 	.word	0x0500000f


	//   ....[184]....
        /*0460*/ 	.word	0x0500000f


	//   ....[185]....
        /*0464*/ 	.word	0x0500000f


	//----- nvinfo : EIATTR_COOP_GROUP_INSTR_OFFSETS
	.align		4
.L_256:
        /*0468*/ 	.byte	0x04, 0x28
        /*046a*/ 	.short	(.L_258 - .L_257)


	//   ....[0]....
.L_257:
        /*046c*/ 	.word	0x00000080


	//   ....[1]....
        /*0470*/ 	.word	0x00000090


	//   ....[2]....
        /*0474*/ 	.word	0x000002b0


	//   ....[3]....
        /*0478*/ 	.word	0x00000410


	//   ....[4]....
        /*047c*/ 	.word	0x00000530


	//   ....[5]....
        /*0480*/ 	.word	0x00000690


	//   ....[6]....
        /*0484*/ 	.word	0x00001700


	//   ....[7]....
        /*0488*/ 	.word	0x00002e60


	//   ....[8]....
        /*048c*/ 	.word	0x000035d0


	//   ....[9]....
        /*0490*/ 	.word	0x00004a30


	//   ....[10]....
        /*0494*/ 	.word	0x00004a90


	//   ....[11]....
        /*0498*/ 	.word	0x00004cc0


	//   ....[12]....
        /*049c*/ 	.word	0x00004d40


	//   ....[13]....
        /*04a0*/ 	.word	0x000054a0


	//   ....[14]....
        /*04a4*/ 	.word	0x00005a20


	//   ....[15]....
        /*04a8*/ 	.word	0x00006b80


	//   ....[16]....
        /*04ac*/ 	.word	0x00006bb0


	//   ....[17]....
        /*04b0*/ 	.word	0x00006df0


	//   ....[18]....
        /*04b4*/ 	.word	0x00006f40


	//   ....[19]....
        /*04b8*/ 	.word	0x00007ec0


	//   ....[20]....
        /*04bc*/ 	.word	0x00007f70


	//   ....[21]....
        /*04c0*/ 	.word	0x00007fa0


	//   ....[22]....
        /*04c4*/ 	.word	0x00008050


	//   ....[23]....
        /*04c8*/ 	.word	0x00008060


	//   ....[24]....
        /*04cc*/ 	.word	0x00009a70


	//   ....[25]....
        /*04d0*/ 	.word	0x00009f60


	//   ....[26]....
        /*04d4*/ 	.word	0x00009f90


	//   ....[27]....
        /*04d8*/ 	.word	0x00009fc0


	//   ....[28]....
        /*04dc*/ 	.word	0x00009fe0


	//   ....[29]....
        /*04e0*/ 	.word	0x0000a650


	//   ....[30]....
        /*04e4*/ 	.word	0x0000a670


	//   ....[31]....
        /*04e8*/ 	.word	0x0000a8a0


	//   ....[32]....
        /*04ec*/ 	.word	0x0000a8c0


	//   ....[33]....
        /*04f0*/ 	.word	0x0000b3d0


	//   ....[34]....
        /*04f4*/ 	.word	0x0000b400


	//   ....[35]....
        /*04f8*/ 	.word	0x0000b640


	//   ....[36]....
        /*04fc*/ 	.word	0x0000b660


	//   ....[37]....
        /*0500*/ 	.word	0x0000b910


	//   ....[38]....
        /*0504*/ 	.word	0x0000bae0


	//   ....[39]....
        /*0508*/ 	.word	0x0000bb10


	//   ....[40]....
        /*050c*/ 	.word	0x0000bb40


	//   ....[41]....
        /*0510*/ 	.word	0x0000bb70


	//   ....[42]....
        /*0514*/ 	.word	0x0000bba0


	//   ....[43]....
        /*0518*/ 	.word	0x0000bbd0


	//   ....[44]....
        /*051c*/ 	.word	0x0000bd20


	//   ....[45]....
        /*0520*/ 	.word	0x0000bd50


	//   ....[46]....
        /*0524*/ 	.word	0x0000bd80


	//   ....[47]....
        /*0528*/ 	.word	0x0000bdb0


	//   ....[48]....
        /*052c*/ 	.word	0x0000bde0


	//   ....[49]....
        /*0530*/ 	.word	0x0000be10


	//   ....[50]....
        /*0534*/ 	.word	0x0000bea0


	//   ....[51]....
        /*0538*/ 	.word	0x0000bed0


	//   ....[52]....
        /*053c*/ 	.word	0x0000bf50


	//   ....[53]....
        /*0540*/ 	.word	0x0000d720


	//   ....[54]....
        /*0544*/ 	.word	0x0000d740


	//   ....[55]....
        /*0548*/ 	.word	0x0000d7d0


	//   ....[56]....
        /*054c*/ 	.word	0x0000d7f0


	//   ....[57]....
        /*0550*/ 	.word	0x0000d870


	//   ....[58]....
        /*0554*/ 	.word	0x0000d890


	//   ....[59]....
        /*0558*/ 	.word	0x0000d8a0


	//   ....[60]....
        /*055c*/ 	.word	0x0000d8b0


	//   ....[61]....
        /*0560*/ 	.word	0x0000e040


	//   ....[62]....
        /*0564*/ 	.word	0x0000e080


	//   ....[63]....
        /*0568*/ 	.word	0x0000e140


	//   ....[64]....
        /*056c*/ 	.word	0x0000e160


	//   ....[65]....
        /*0570*/ 	.word	0x0000e200


	//   ....[66]....
        /*0574*/ 	.word	0x0000e220


	//   ....[67]....
        /*0578*/ 	.word	0x0000e230


	//   ....[68]....
        /*057c*/ 	.word	0x0000e2b0


	//   ....[69]....
        /*0580*/ 	.word	0x0000eb20


	//   ....[70]....
        /*0584*/ 	.word	0x0000eb40


	//   ....[71]....
        /*0588*/ 	.word	0x0000ece0


	//   ....[72]....
        /*058c*/ 	.word	0x0000ed10


	//   ....[73]....
        /*0590*/ 	.word	0x0000ee20


	//   ....[74]....
        /*0594*/ 	.word	0x0000ee30


	//   ....[75]....
        /*0598*/ 	.word	0x0000ee60


	//   ....[76]....
        /*059c*/ 	.word	0x0000ee70


	//   ....[77]....
        /*05a0*/ 	.word	0x0000f4a0


	//   ....[78]....
        /*05a4*/ 	.word	0x0000f500


	//   ....[79]....
        /*05a8*/ 	.word	0x0000f6c0


	//   ....[80]....
        /*05ac*/ 	.word	0x0000f700


	//   ....[81]....
        /*05b0*/ 	.word	0x0000f710


	//   ....[82]....
        /*05b4*/ 	.word	0x0000f720


	//   ....[83]....
        /*05b8*/ 	.word	0x0000f870


	//   ....[84]....
        /*05bc*/ 	.word	0x0000f9c0


	//   ....[85]....
        /*05c0*/ 	.word	0x00010200


	//   ....[86]....
        /*05c4*/ 	.word	0x00010220


	//   ....[87]....
        /*05c8*/ 	.word	0x00010270


	//   ....[88]....
        /*05cc*/ 	.word	0x00010280


	//   ....[89]....
        /*05d0*/ 	.word	0x000102c0


	//   ....[90]....
        /*05d4*/ 	.word	0x000102d0


	//   ....[91]....
        /*05d8*/ 	.word	0x000102e0


	//   ....[92]....
        /*05dc*/ 	.word	0x00010320


	//   ....[93]....
        /*05e0*/ 	.word	0x00010640


	//   ....[94]....
        /*05e4*/ 	.word	0x00010680


	//   ....[95]....
        /*05e8*/ 	.word	0x000106a0


	//   ....[96]....
        /*05ec*/ 	.word	0x000106c0


	//   ....[97]....
        /*05f0*/ 	.word	0x000106f0


	//   ....[98]....
        /*05f4*/ 	.word	0x00010710


	//   ....[99]....
        /*05f8*/ 	.word	0x00010810


	//   ....[100]....
        /*05fc*/ 	.word	0x00010960


	//   ....[101]....
        /*0600*/ 	.word	0x00010f60


	//   ....[102]....
        /*0604*/ 	.word	0x00010f90


	//   ....[103]....
        /*0608*/ 	.word	0x00010fc0


	//   ....[104]....
        /*060c*/ 	.word	0x00010ff0


	//   ....[105]....
        /*0610*/ 	.word	0x00011020


	//   ....[106]....
        /*0614*/ 	.word	0x00011050


	//   ....[107]....
        /*0618*/ 	.word	0x00011080


	//   ....[108]....
        /*061c*/ 	.word	0x000110b0


	//   ....[109]....
        /*0620*/ 	.word	0x00011230


	//   ....[110]....
        /*0624*/ 	.word	0x00011260


	//   ....[111]....
        /*0628*/ 	.word	0x00011290


	//   ....[112]....
        /*062c*/ 	.word	0x000112c0


	//   ....[113]....
        /*0630*/ 	.word	0x000112f0


	//   ....[114]....
        /*0634*/ 	.word	0x00011320


	//   ....[115]....
        /*0638*/ 	.word	0x000113e0


	//   ....[116]....
        /*063c*/ 	.word	0x00011400


	//   ....[117]....
        /*0640*/ 	.word	0x00011470


	//   ....[118]....
        /*0644*/ 	.word	0x000118e0


	//   ....[119]....
        /*0648*/ 	.word	0x00011e00


	//   ....[120]....
        /*064c*/ 	.word	0x00011ef0


	//   ....[121]....
        /*0650*/ 	.word	0x00011f90


	//   ....[122]....
        /*0654*/ 	.word	0x00011ff0


	//   ....[123]....
        /*0658*/ 	.word	0x000120e0


	//   ....[124]....
        /*065c*/ 	.word	0x00012150


	//   ....[125]....
        /*0660*/ 	.word	0x00012240


	//   ....[126]....
        /*0664*/ 	.word	0x000122b0


	//   ....[127]....
        /*0668*/ 	.word	0x00012350


	//   ....[128]....
        /*066c*/ 	.word	0x00012450


	//   ....[129]....
        /*0670*/ 	.word	0x000124e0


	//   ....[130]....
        /*0674*/ 	.word	0x00012540


	//   ....[131]....
        /*0678*/ 	.word	0x00012630


	//   ....[132]....
        /*067c*/ 	.word	0x000126b0


	//   ....[133]....
        /*0680*/ 	.word	0x000127b0


	//   ....[134]....
        /*0684*/ 	.word	0x00012820


	//   ....[135]....
        /*0688*/ 	.word	0x00012900


	//   ....[136]....
        /*068c*/ 	.word	0x00012c10


	//   ....[137]....
        /*0690*/ 	.word	0x00012cd0


	//   ....[138]....
        /*0694*/ 	.word	0x00012f40


	//   ....[139]....
        /*0698*/ 	.word	0x00012f90


	//   ....[140]....
        /*069c*/ 	.word	0x000131a0


	//   ....[141]....
        /*06a0*/ 	.word	0x000131f0


	//   ....[142]....
        /*06a4*/ 	.word	0x000133a0


	//   ....[143]....
        /*06a8*/ 	.word	0x000133f0


	//   ....[144]....
        /*06ac*/ 	.word	0x00013530


	//   ....[145]....
        /*06b0*/ 	.word	0x00013630


	//   ....[146]....
        /*06b4*/ 	.word	0x000138a0


	//   ....[147]....
        /*06b8*/ 	.word	0x000138f0


	//   ....[148]....
        /*06bc*/ 	.word	0x00013ac0


	//   ....[149]....
        /*06c0*/ 	.word	0x00013b10


	//   ....[150]....
        /*06c4*/ 	.word	0x00013ce0


	//   ....[151]....
        /*06c8*/ 	.word	0x00013d30


	//   ....[152]....
        /*06cc*/ 	.word	0x00013e20


	//   ....[153]....
        /*06d0*/ 	.word	0x00013ec0


	//   ....[154]....
        /*06d4*/ 	.word	0x00013f20


	//   ....[155]....
        /*06d8*/ 	.word	0x00013fd0


	//   ....[156]....
        /*06dc*/ 	.word	0x00014030


	//   ....[157]....
        /*06e0*/ 	.word	0x000140e0


	//   ....[158]....
        /*06e4*/ 	.word	0x00014140


	//   ....[159]....
        /*06e8*/ 	.word	0x000141f0


	//   ....[160]....
        /*06ec*/ 	.word	0x000142e0


	//   ....[161]....
        /*06f0*/ 	.word	0x000143b0


	//   ....[162]....
        /*06f4*/ 	.word	0x000144d0


	//   ....[163]....
        /*06f8*/ 	.word	0x000145d0


	//   ....[164]....
        /*06fc*/ 	.word	0x00014700


	//   ....[165]....
        /*0700*/ 	.word	0x000147e0


	//   ....[166]....
        /*0704*/ 	.word	0x000148e0


	//   ....[167]....
        /*0708*/ 	.word	0x000149c0


	//   ....[168]....
        /*070c*/ 	.word	0x00014a50


	//   ....[169]....
        /*0710*/ 	.word	0x00014af0


	//   ....[170]....
        /*0714*/ 	.word	0x00014c10


	//   ....[171]....
        /*0718*/ 	.word	0x00014c80


	//   ....[172]....
        /*071c*/ 	.word	0x00014cf0


	//   ....[173]....
        /*0720*/ 	.word	0x00014d60


	//   ....[174]....
        /*0724*/ 	.word	0x00014dd0


	//   ....[175]....
        /*0728*/ 	.word	0x00014e50


	//   ....[176]....
        /*072c*/ 	.word	0x00014ee0


	//   ....[177]....
        /*0730*/ 	.word	0x00014f70


	//   ....[178]....
        /*0734*/ 	.word	0x00014fe0


	//   ....[179]....
        /*0738*/ 	.word	0x00015050


	//   ....[180]....
        /*073c*/ 	.word	0x000150c0


	//   ....[181]....
        /*0740*/ 	.word	0x00015140


	//   ....[182]....
        /*0744*/ 	.word	0x000151b0


	//   ....[183]....
        /*0748*/ 	.word	0x00015250


	//   ....[184]....
        /*074c*/ 	.word	0x000152e0


	//   ....[185]....
        /*0750*/ 	.word	0x00015400


	//----- nvinfo : EIATTR_REG_RECONFIG
	.align		4
.L_258:
        /*0754*/ 	.byte	0x01, 0x54
	.zero		2


	//----- nvinfo : EIATTR_SYSCALL_OFFSETS
	.align		4
        /*0758*/ 	.byte	0x04, 0x46
        /*075a*/ 	.short	(.L_260 - .L_259)


	//   ....[0]....
.L_259:
        /*075c*/ 	.word	0x00003020


	//   ....[1]....
        /*0760*/ 	.word	0x0000caf0


	//   ....[2]....
        /*0764*/ 	.word	0x0000cc40


	//   ....[3]....
        /*0768*/ 	.word	0x0000cd30


	//   ....[4]....
        /*076c*/ 	.word	0x0000dc50


	//   ....[5]....
        /*0770*/ 	.word	0x0000e530


	//----- nvinfo : EIATTR_MBARRIER_INSTR_OFFSETS
	.align		4
.L_260:
        /*0774*/ 	.byte	0x04, 0x39
        /*0776*/ 	.short	(.L_262 - .L_261)


	//   ....[0]....
.L_261:
        /*0778*/ 	.word	0x00000190
        /*077c*/ 	.word	0x000000ff
        /*0780*/ 	.word	0x00038800
        /*0784*/ 	.short	0x0100
        /*0786*/ 	.byte	0x08
	.zero		1


	//   ....[1]....
        /*0788*/ 	.word	0x000001a0
        /*078c*/ 	.word	0x000000ff
        /*0790*/ 	.word	0x00038810
        /*0794*/ 	.short	0x0100
        /*0796*/ 	.byte	0x08
	.zero		1


	//   ....[2]....
        /*0798*/ 	.word	0x000001b0
        /*079c*/ 	.word	0x000000ff
        /*07a0*/ 	.word	0x00038820
        /*07a4*/ 	.short	0x0100
        /*07a6*/ 	.byte	0x08
	.zero		1


	//   ....[3]....
        /*07a8*/ 	.word	0x00000260
        /*07ac*/ 	.word	0x000000ff
        /*07b0*/ 	.word	0x00038830
        /*07b4*/ 	.short	0x0100
        /*07b6*/ 	.byte	0x06
	.zero		1


	//   ....[4]....
        /*07b8*/ 	.word	0x00000270
        /*07bc*/ 	.word	0x000000ff
        /*07c0*/ 	.word	0x00038840
        /*07c4*/ 	.short	0x0100
        /*07c6*/ 	.byte	0x06
	.zero		1


	//   ....[5]....
        /*07c8*/ 	.word	0x00000280
        /*07cc*/ 	.word	0x000000ff
        /*07d0*/ 	.word	0x00038838
        /*07d4*/ 	.short	0x0100
        /*07d6*/ 	.byte	0x06
	.zero		1


	//   ....[6]....
        /*07d8*/ 	.word	0x00000290
        /*07dc*/ 	.word	0x000000ff
        /*07e0*/ 	.word	0x00038848
        /*07e4*/ 	.short	0x0100
        /*07e6*/ 	.byte	0x06
	.zero		1


	//   ....[7]....
        /*07e8*/ 	.word	0x000003c0
        /*07ec*/ 	.word	0x000000ff
        /*07f0*/ 	.word	0x00038850
        /*07f4*/ 	.short	0x0100
        /*07f6*/ 	.byte	0x08
	.zero		1


	//   ....[8]....
        /*07f8*/ 	.word	0x000003d0
        /*07fc*/ 	.word	0x000000ff
        /*0800*/ 	.word	0x00038860
        /*0804*/ 	.short	0x0100
        /*0806*/ 	.byte	0x08
	.zero		1


	//   ....[9]....
        /*0808*/ 	.word	0x000003e0
        /*080c*/ 	.word	0x000000ff
        /*0810*/ 	.word	0x00038858
        /*0814*/ 	.short	0x0100
        /*0816*/ 	.byte	0x08
	.zero		1


	//   ....[10]....
        /*0818*/ 	.word	0x000003f0
        /*081c*/ 	.word	0x000000ff
        /*0820*/ 	.word	0x00038868
        /*0824*/ 	.short	0x0100
        /*0826*/ 	.byte	0x08
	.zero		1


	//   ....[11]....
        /*0828*/ 	.word	0x000004e0
        /*082c*/ 	.word	0x000000ff
        /*0830*/ 	.word	0x00038870
        /*0834*/ 	.short	0x0100
        /*0836*/ 	.byte	0x06
	.zero		1


	//   ....[12]....
        /*0838*/ 	.word	0x000004f0
        /*083c*/ 	.word	0x000000ff
        /*0840*/ 	.word	0x00038880
        /*0844*/ 	.short	0x0100
        /*0846*/ 	.byte	0x06
	.zero		1


	//   ....[13]....
        /*0848*/ 	.word	0x00000500
        /*084c*/ 	.word	0x000000ff
        /*0850*/ 	.word	0x00038878
        /*0854*/ 	.short	0x0100
        /*0856*/ 	.byte	0x06
	.zero		1


	//   ....[14]....
        /*0858*/ 	.word	0x00000510
        /*085c*/ 	.word	0x000000ff
        /*0860*/ 	.word	0x00038888
        /*0864*/ 	.short	0x0100
        /*0866*/ 	.byte	0x06
	.zero		1


	//   ....[15]....
        /*0868*/ 	.word	0x00000640
        /*086c*/ 	.word	0x000000ff
        /*0870*/ 	.word	0x00038890
        /*0874*/ 	.short	0x0100
        /*0876*/ 	.byte	0x08
	.zero		1


	//   ....[16]....
        /*0878*/ 	.word	0x00000650
        /*087c*/ 	.word	0x000000ff
        /*0880*/ 	.word	0x000388a0
        /*0884*/ 	.short	0x0100
        /*0886*/ 	.byte	0x08
	.zero		1


	//   ....[17]....
        /*0888*/ 	.word	0x00000660
        /*088c*/ 	.word	0x000000ff
        /*0890*/ 	.word	0x00038898
        /*0894*/ 	.short	0x0100
        /*0896*/ 	.byte	0x08
	.zero		1


	//   ....[18]....
        /*0898*/ 	.word	0x00000670
        /*089c*/ 	.word	0x000000ff
        /*08a0*/ 	.word	0x000388a8
        /*08a4*/ 	.short	0x0100
        /*08a6*/ 	.byte	0x08
	.zero		1


	//   ....[19]....
        /*08a8*/ 	.word	0x000007b0
        /*08ac*/ 	.word	0x000000ff
        /*08b0*/ 	.word	0x000388b0
        /*08b4*/ 	.short	0x0100
        /*08b6*/ 	.byte	0x08
	.zero		1


	//   ....[20]....
        /*08b8*/ 	.word	0x000007c0
        /*08bc*/ 	.word	0x000000ff
        /*08c0*/ 	.word	0x000388c0
        /*08c4*/ 	.short	0x0100
        /*08c6*/ 	.byte	0x08
	.zero		1


	//   ....[21]....
        /*08c8*/ 	.word	0x000007d0
        /*08cc*/ 	.word	0x000000ff
        /*08d0*/ 	.word	0x000388b8
        /*08d4*/ 	.short	0x0100
        /*08d6*/ 	.byte	0x08
	.zero		1


	//   ....[22]....
        /*08d8*/ 	.word	0x000007e0
        /*08dc*/ 	.word	0x000000ff
        /*08e0*/ 	.word	0x000388c8
        /*08e4*/ 	.short	0x0100
        /*08e6*/ 	.byte	0x08
	.zero		1


	//   ....[23]....
        /*08e8*/ 	.word	0x00001a60
        /*08ec*/ 	.word	0x000000ff
        /*08f0*/ 	.word	0x00000000
        /*08f4*/ 	.short	0x0101
        /*08f6*/ 	.byte	0x06
	.zero		1


	//   ....[24]....
        /*08f8*/ 	.word	0x00002530
        /*08fc*/ 	.word	0x000000ff
        /*0900*/ 	.word	0x00000000
        /*0904*/ 	.short	0x0101
        /*0906*/ 	.byte	0x06
	.zero		1


	//   ....[25]....
        /*0908*/ 	.word	0x00003090
        /*090c*/ 	.word	0x000000ff
        /*0910*/ 	.word	0x00038800
        /*0914*/ 	.short	0x010a
        /*0916*/ 	.byte	0x28
	.zero		1


	//   ....[26]....
        /*0918*/ 	.word	0x00003100
        /*091c*/ 	.word	0x00000005
        /*0920*/ 	.word	0x00038830
        /*0924*/ 	.short	0x010a
        /*0926*/ 	.byte	0x3f
	.zero		1


	//   ....[27]....
        /*0928*/ 	.word	0x00003140
        /*092c*/ 	.word	0x00000005
        /*0930*/ 	.word	0x00038830
        /*0934*/ 	.short	0x010a
        /*0936*/ 	.byte	0x3f
	.zero		1


	//   ....[28]....
        /*0938*/ 	.word	0x000033c0
        /*093c*/ 	.word	0x000000ff
        /*0940*/ 	.word	0x00038810
        /*0944*/ 	.short	0x010a
        /*0946*/ 	.byte	0x28
	.zero		1


	//   ....[29]....
        /*0948*/ 	.word	0x00003400
        /*094c*/ 	.word	0x00000005
        /*0950*/ 	.word	0x00038850
        /*0954*/ 	.short	0x010a
        /*0956*/ 	.byte	0x3f
	.zero		1


	//   ....[30]....
        /*0958*/ 	.word	0x00003440
        /*095c*/ 	.word	0x00000005
        /*0960*/ 	.word	0x00038850
        /*0964*/ 	.short	0x010a
        /*0966*/ 	.byte	0x3f
	.zero		1


	//   ....[31]....
        /*0968*/ 	.word	0x00004700
        /*096c*/ 	.word	0x000000ff
        /*0970*/ 	.word	0x00000000
        /*0974*/ 	.short	0x0101
        /*0976*/ 	.byte	0x05
	.zero		1


	//   ....[32]....
        /*0978*/ 	.word	0x00005520
        /*097c*/ 	.word	0x000000ff
        /*0980*/ 	.word	0x00000000
        /*0984*/ 	.short	0x0101
        /*0986*/ 	.byte	0x05
	.zero		1


	//   ....[33]....
        /*0988*/ 	.word	0x00005630
        /*098c*/ 	.word	0x000000ff
        /*0990*/ 	.word	0x00038830
        /*0994*/ 	.short	0x010a
        /*0996*/ 	.byte	0x05
	.zero		1


	//   ....[34]....
        /*0998*/ 	.word	0x00005670
        /*099c*/ 	.word	0x000000ff
        /*09a0*/ 	.word	0x00038830
        /*09a4*/ 	.short	0x010a
        /*09a6*/ 	.byte	0x05
	.zero		1


	//   ....[35]....
        /*09a8*/ 	.word	0x00005850
        /*09ac*/ 	.word	0x000000ff
        /*09b0*/ 	.word	0x00038850
        /*09b4*/ 	.short	0x010a
        /*09b6*/ 	.byte	0x05
	.zero		1


	//   ....[36]....
        /*09b8*/ 	.word	0x00005890
        /*09bc*/ 	.word	0x000000ff
        /*09c0*/ 	.word	0x00038850
        /*09c4*/ 	.short	0x010a
        /*09c6*/ 	.byte	0x05
	.zero		1


	//   ....[37]....
        /*09c8*/ 	.word	0x00006aa0
        /*09cc*/ 	.word	0x000000ff
        /*09d0*/ 	.word	0x00000000
        /*09d4*/ 	.short	0x0101
        /*09d6*/ 	.byte	0x0a
	.zero		1


	//   ....[38]....
        /*09d8*/ 	.word	0x00007f50
        /*09dc*/ 	.word	0x000000ff
        /*09e0*/ 	.word	0x00000000
        /*09e4*/ 	.short	0x0101
        /*09e6*/ 	.byte	0x05
	.zero		1


	//   ....[39]....
        /*09e8*/ 	.word	0x0000a660
        /*09ec*/ 	.word	0x000000ff
        /*09f0*/ 	.word	0x00000000
        /*09f4*/ 	.short	0x0101
        /*09f6*/ 	.byte	0x06
	.zero		1


	//   ....[40]....
        /*09f8*/ 	.word	0x0000d480
        /*09fc*/ 	.word	0x0000001e
        /*0a00*/ 	.word	0x00038840
        /*0a04*/ 	.short	0x010a
        /*0a06*/ 	.byte	0x3f
	.zero		1


	//   ....[41]....
        /*0a08*/ 	.word	0x0000d9b0
        /*0a0c*/ 	.word	0x0000001e
        /*0a10*/ 	.word	0x00038830
        /*0a14*/ 	.short	0x0107
        /*0a16*/ 	.byte	0x3f
	.zero		1


	//   ....[42]....
        /*0a18*/ 	.word	0x0000da90
        /*0a1c*/ 	.word	0x0000001e
        /*0a20*/ 	.word	0x00038830
        /*0a24*/ 	.short	0x0101
        /*0a26*/ 	.byte	0x3f
	.zero		1


	//   ....[43]....
        /*0a28*/ 	.word	0x0000e370
        /*0a2c*/ 	.word	0x00000017
        /*0a30*/ 	.word	0x00038800
        /*0a34*/ 	.short	0x0107
        /*0a36*/ 	.byte	0x3f
	.zero		1


	//   ....[44]....
        /*0a38*/ 	.word	0x0000e400
        /*0a3c*/ 	.word	0x00000017
        /*0a40*/ 	.word	0x00038800
        /*0a44*/ 	.short	0x0101
        /*0a46*/ 	.byte	0x3f
	.zero		1


	//   ....[45]....
        /*0a48*/ 	.word	0x0000f110
        /*0a4c*/ 	.word	0x00000017
        /*0a50*/ 	.word	0x00038810
        /*0a54*/ 	.short	0x0107
        /*0a56*/ 	.byte	0x3f
	.zero		1


	//   ....[46]....
        /*0a58*/ 	.word	0x0000f210
        /*0a5c*/ 	.word	0x00000017
        /*0a60*/ 	.word	0x00038810
        /*0a64*/ 	.short	0x0101
        /*0a66*/ 	.byte	0x3f
	.zero		1


	//   ....[47]....
        /*0a68*/ 	.word	0x0000f230
        /*0a6c*/ 	.word	0x00000017
        /*0a70*/ 	.word	0x00038820
        /*0a74*/ 	.short	0x010a
        /*0a76*/ 	.byte	0x3f
	.zero		1


	//   ....[48]....
        /*0a78*/ 	.word	0x0000f2c0
        /*0a7c*/ 	.word	0x0000001e
        /*0a80*/ 	.word	0x00038860
        /*0a84*/ 	.short	0x010a
        /*0a86*/ 	.byte	0x3f
	.zero		1


	//   ....[49]....
        /*0a88*/ 	.word	0x0000fbe0
        /*0a8c*/ 	.word	0x0000001e
        /*0a90*/ 	.word	0x00038850
        /*0a94*/ 	.short	0x0107
        /*0a96*/ 	.byte	0x3f
	.zero		1


	//   ....[50]....
        /*0a98*/ 	.word	0x0000fcb0
        /*0a9c*/ 	.word	0x0000001e
        /*0aa0*/ 	.word	0x00038850
        /*0aa4*/ 	.short	0x0101
        /*0aa6*/ 	.byte	0x3f
	.zero		1


	//   ....[51]....
        /*0aa8*/ 	.word	0x00010060
        /*0aac*/ 	.word	0x00000006
        /*0ab0*/ 	.word	0x00038840
        /*0ab4*/ 	.short	0x010a
        /*0ab6*/ 	.byte	0x3f
	.zero		1


	//   ....[52]....
        /*0ab8*/ 	.word	0x000103a0
        /*0abc*/ 	.word	0x00000006
        /*0ac0*/ 	.word	0x00038830
        /*0ac4*/ 	.short	0x0107
        /*0ac6*/ 	.byte	0x3f
	.zero		1


	//   ....[53]....
        /*0ac8*/ 	.word	0x00010460
        /*0acc*/ 	.word	0x00000006
        /*0ad0*/ 	.word	0x00038830
        /*0ad4*/ 	.short	0x0101
        /*0ad6*/ 	.byte	0x3f
	.zero		1


	//   ....[54]....
        /*0ad8*/ 	.word	0x00010490
        /*0adc*/ 	.word	0x00000006
        /*0ae0*/ 	.word	0x00038860
        /*0ae4*/ 	.short	0x010a
        /*0ae6*/ 	.byte	0x3f
	.zero		1


	//   ....[55]....
        /*0ae8*/ 	.word	0x00010b60
        /*0aec*/ 	.word	0x00000006
        /*0af0*/ 	.word	0x00038850
        /*0af4*/ 	.short	0x0107
        /*0af6*/ 	.byte	0x3f
	.zero		1


	//   ....[56]....
        /*0af8*/ 	.word	0x00010c20
        /*0afc*/ 	.word	0x00000006
        /*0b00*/ 	.word	0x00038850
        /*0b04*/ 	.short	0x0101
        /*0b06*/ 	.byte	0x3f
	.zero		1


	//   ....[57]....
        /*0b08*/ 	.word	0x00011860
        /*0b0c*/ 	.word	0x00000007
        /*0b10*/ 	.word	0x00038820
        /*0b14*/ 	.short	0x010a
        /*0b16*/ 	.byte	0x3f
	.zero		1


	//   ....[58]....
        /*0b18*/ 	.word	0x000119e0
        /*0b1c*/ 	.word	0x00000005
        /*0b20*/ 	.word	0x00038840
        /*0b24*/ 	.short	0x010a
        /*0b26*/ 	.byte	0x3f
	.zero		1


	//   ....[59]....
        /*0b28*/ 	.word	0x00011a80
        /*0b2c*/ 	.word	0x00000003
        /*0b30*/ 	.word	0x00038840
        /*0b34*/ 	.short	0x010a
        /*0b36*/ 	.byte	0x3f
	.zero		1


	//   ....[60]....
        /*0b38*/ 	.word	0x00011ac0
        /*0b3c*/ 	.word	0x00000005
        /*0b40*/ 	.word	0x00038860
        /*0b44*/ 	.short	0x010a
        /*0b46*/ 	.byte	0x3f
	.zero		1


	//   ....[61]....
        /*0b48*/ 	.word	0x00011b00
        /*0b4c*/ 	.word	0x00000003
        /*0b50*/ 	.word	0x00038860
        /*0b54*/ 	.short	0x010a
        /*0b56*/ 	.byte	0x3f
	.zero		1


	//   ....[62]....
        /*0b58*/ 	.word	0x00011b70
        /*0b5c*/ 	.word	0x00000000
        /*0b60*/ 	.word	0x00038800
        /*0b64*/ 	.short	0x010a
        /*0b66*/ 	.byte	0x3f
	.zero		1


	//   ....[63]....
        /*0b68*/ 	.word	0x00011bc0
        /*0b6c*/ 	.word	0x00000005
        /*0b70*/ 	.word	0x00038830
        /*0b74*/ 	.short	0x010a
        /*0b76*/ 	.byte	0x3f
	.zero		1


	//   ....[64]....
        /*0b78*/ 	.word	0x00011c20
        /*0b7c*/ 	.word	0x00000006
        /*0b80*/ 	.word	0x00038810
        /*0b84*/ 	.short	0x010a
        /*0b86*/ 	.byte	0x3f
	.zero		1


	//   ....[65]....
        /*0b88*/ 	.word	0x00011c70
        /*0b8c*/ 	.word	0x00000005
        /*0b90*/ 	.word	0x00038850
        /*0b94*/ 	.short	0x010a
        /*0b96*/ 	.byte	0x3f
	.zero		1


	//   ....[66]....
        /*0b98*/ 	.word	0x00011cd0
        /*0b9c*/ 	.word	0x00000004
        /*0ba0*/ 	.word	0x00038830
        /*0ba4*/ 	.short	0x010a
        /*0ba6*/ 	.byte	0x3f
	.zero		1


	//   ....[67]....
        /*0ba8*/ 	.word	0x00011d30
        /*0bac*/ 	.word	0x00000004
        /*0bb0*/ 	.word	0x00038850
        /*0bb4*/ 	.short	0x010a
        /*0bb6*/ 	.byte	0x3f
	.zero		1


	//   ....[68]....
        /*0bb8*/ 	.word	0x00011e40
        /*0bbc*/ 	.word	0x0000001e
        /*0bc0*/ 	.word	0x00038840
        /*0bc4*/ 	.short	0x010a
        /*0bc6*/ 	.byte	0x3f
	.zero		1


	//   ....[69]....
        /*0bc8*/ 	.word	0x00013430
        /*0bcc*/ 	.word	0x00000017
        /*0bd0*/ 	.word	0x00038820
        /*0bd4*/ 	.short	0x010a
        /*0bd6*/ 	.byte	0x3f
	.zero		1


	//   ....[70]....
        /*0bd8*/ 	.word	0x00013480
        /*0bdc*/ 	.word	0x0000001e
        /*0be0*/ 	.word	0x00038860
        /*0be4*/ 	.short	0x010a
        /*0be6*/ 	.byte	0x3f
	.zero		1


	//   ....[71]....
        /*0be8*/ 	.word	0x00013d70
        /*0bec*/ 	.word	0x00000006
        /*0bf0*/ 	.word	0x00038840
        /*0bf4*/ 	.short	0x010a
        /*0bf6*/ 	.byte	0x3f
	.zero		1


	//   ....[72]....
        /*0bf8*/ 	.word	0x00014230
        /*0bfc*/ 	.word	0x00000006
        /*0c00*/ 	.word	0x00038860
        /*0c04*/ 	.short	0x010a
        /*0c06*/ 	.byte	0x3f
	.zero		1


	//   ....[73]....
        /*0c08*/ 	.word	0x00015320
        /*0c0c*/ 	.word	0x00000007
        /*0c10*/ 	.word	0x00038820
        /*0c14*/ 	.short	0x010a
        /*0c16*/ 	.byte	0x3f
	.zero		1


	//   ....[74]....
        /*0c18*/ 	.word	0x000154c0
        /*0c1c*/ 	.word	0x00000005
        /*0c20*/ 	.word	0x00038840
        /*0c24*/ 	.short	0x010a
        /*0c26*/ 	.byte	0x3f
	.zero		1


	//   ....[75]....
        /*0c28*/ 	.word	0x00015510
        /*0c2c*/ 	.word	0x00000003
        /*0c30*/ 	.word	0x00038840
        /*0c34*/ 	.short	0x010a
        /*0c36*/ 	.byte	0x3f
	.zero		1


	//   ....[76]....
        /*0c38*/ 	.word	0x00015560
        /*0c3c*/ 	.word	0x00000005
        /*0c40*/ 	.word	0x00038860
        /*0c44*/ 	.short	0x010a
        /*0c46*/ 	.byte	0x3f
	.zero		1


	//----- nvinfo : EIATTR_NUM_MBARRIERS
	.align		4
.L_262:
        /*0c48*/ 	.byte	0x03, 0x38
        /*0c4a*/ 	.short	0x0017


	//----- nvinfo : EIATTR_EXIT_INSTR_OFFSETS
	.align		4
        /*0c4c*/ 	.byte	0x04, 0x1c
        /*0c4e*/ 	.short	(.L_264 - .L_263)


	//   ....[0]....
.L_263:
        /*0c50*/ 	.word	0x000009a0


	//   ....[1]....
        /*0c54*/ 	.word	0x0000b8c0


	//   ....[2]....
        /*0c58*/ 	.word	0x00011b50


	//----- nvinfo : EIATTR_MAX_THREADS
	.align		4
.L_264:
        /*0c5c*/ 	.byte	0x04, 0x05
        /*0c5e*/ 	.short	(.L_266 - .L_265)
.L_265:
        /*0c60*/ 	.word	0x00000180
        /*0c64*/ 	.word	0x00000001
        /*0c68*/ 	.word	0x00000001


	//----- nvinfo : EIATTR_CRS_STACK_SIZE
	.align		4
.L_266:
        /*0c6c*/ 	.byte	0x04, 0x1e
        /*0c6e*/ 	.short	(.L_268 - .L_267)
.L_267:
        /*0c70*/ 	.word	0x00000000


	//----- nvinfo : EIATTR_CBANK_PARAM_SIZE
	.align		4
.L_268:
        /*0c74*/ 	.byte	0x03, 0x19
        /*0c76*/ 	.short	0x0bf0


	//----- nvinfo : EIATTR_PARAM_CBANK
	.align		4
        /*0c78*/ 	.byte	0x04, 0x0a
        /*0c7a*/ 	.short	(.L_270 - .L_269)
	.align		4
.L_269:
        /*0c7c*/ 	.word	index@(.nv.constant0._ZN7cutlass13device_kernelIN5flash11enable_sm90INS1_16FlashAttnFwdSm90INS1_25CollectiveMainloopFwdSm90ILi2EN4cute5tupleIJNS5_1CILi1EEES8_S8_EEENS6_IJNS7_ILi64EEESA_SA_EEELi512ENS_6half_tEfNS_4arch4Sm90ELb0ELb0ELb0ELb1ELb1ELb0ELb1ELb0ELb0ELb1ELb0ELb0EEENS1_21CollectiveEpilogueFwdINS6_IJSA_NS7_ILi512EEESA_EEES9_SC_SE_Li256ELb1ELb1ELb0ELb0EEENS1_36VarlenDynamicPersistentTileSchedulerILi64ELi64ELi256ELi128ELb0ELb1ELb1ELb0ELb1ELb1EEEEEEEEEvNT_6ParamsE)
        /*0c80*/ 	.short	0x0210
        /*0c82*/ 	.short	0x0bf0


	//----- nvinfo : EIATTR_SW_WAR
	.align		4
.L_270:
        /*0c84*/ 	.byte	0x04, 0x36
        /*0c86*/ 	.short	(.L_272 - .L_271)
.L_271:
        /*0c88*/ 	.word	0x00000008
.L_272:


//--------------------- .nv.info._ZN7cutlass13device_kernelIN5flash11enable_sm90INS1_16FlashAttnFwdSm90INS1_25CollectiveMainloopFwdSm90ILi2EN4cute5tupleIJNS5_1CILi1EEES8_S8_EEENS6_IJNS7_ILi64EEESA_SA_EEELi512ENS_6half_tEfNS_4arch4Sm90ELb0ELb0ELb0ELb1ELb1ELb1ELb1ELb0ELb0ELb1ELb0ELb0EEENS1_21CollectiveEpilogueFwdINS6_IJSA_NS7_ILi512EEESA_EEES9_SC_SE_Li256ELb1ELb1ELb0ELb0EEENS1_36VarlenDynamicPersistentTileSchedulerILi64ELi64ELi256ELi128ELb0ELb1ELb1ELb0ELb1ELb1EEEEEEEEEvNT_6ParamsE --------------------------
	.section	.nv.info._ZN7cutlass13device_kernelIN5flash11enable_sm90INS1_16FlashAttnFwdSm90INS1_25CollectiveMainloopFwdSm90ILi2EN4cute5tupleIJNS5_1CILi1EEES8_S8_EEENS6_IJNS7_ILi64EEESA_SA_EEELi512ENS_6half_tEfNS_4arch4Sm90ELb0ELb0ELb0ELb1ELb1ELb1ELb1ELb0ELb0ELb1ELb0ELb0EEENS1_21CollectiveEpilogueFwdINS6_IJSA_NS7_ILi512EEESA_EEES9_SC_SE_Li256ELb1ELb1ELb0ELb0EEENS1_36VarlenDynamicPersistentTileSchedulerILi64ELi64ELi256ELi128ELb0ELb1ELb1ELb0ELb1ELb1EEEEEEEEEvNT_6ParamsE,"",@"SHT_CUDA_INFO"
	.sectionflags	@""
	.align	4


	//----- nvinfo : EIATTR_CUDA_API_VERSION
	.align		4
        /*0000*/ 	.byte	0x04, 0x37
        /*0002*/ 	.short	(.L_274 - .L_273)
.L_273:
        /*0004*/ 	.word	0x00000082


	//----- nvinfo : EIATTR_KPARAM_INFO
	.align		4
.L_274:
        /*0008*/ 	.byte	0x04, 0x17
        /*000a*/ 	.short	(.L_276 - .L_275)
.L_275:
        /*000c*/ 	.word	0x00000000
        /*0010*/ 	.short	0x0000
        /*0012*/ 	.short	0x0070
        /*0014*/ 	.byte	0x00, 0xf0, 0x01, 0x2e


	//----- nvinfo : EIATTR_SPARSE_MMA_MASK
	.align		4
.L_276:
        /*0018*/ 	.byte	0x03, 0x50
        /*001a*/ 	.short	0x0000


	//----- nvinfo : EIATTR_MAXREG_COUNT
	.align		4
        /*001c*/ 	.byte	0x03, 0x1b
        /*001e*/ 	.short	0x00a8


	//----- nvinfo : EIATTR_NUM_BARRIERS
	.align		4
        /*0020*/ 	.byte	0x02, 0x4c
        /*0022*/ 	.byte	0x10
	.zero		1


	//----- nvinfo : EIATTR_EXTERNS
	.align		4
        /*0024*/ 	.byte	0x04, 0x0f
        /*0026*/ 	.short	(.L_278 - .L_277)


	//   ....[0]....
	.align		4
.L_277:
        /*0028*/ 	.word	index@(__assertfail)


	//----- nvinfo : EIATTR_ANNOTATIONS
	.align		4
.L_278:
        /*002c*/ 	.byte	0x04, 0x55
        /*002e*/ 	.short	(.L_280 - .L_279)


	//   ....[0]....
.L_279:
        /* <DEDUP_REMOVED lines=66> */


	//----- nvinfo : EIATTR_MERCURY_ISA_VERSION
	.align		4
.L_280:
        /*0440*/ 	.byte	0x03, 0x5f
        /*0442*/ 	.short	0x0101


	//----- nvinfo : EIATTR_UNUSED_LOAD_BYTE_OFFSET
	.align		4
        /*0444*/ 	.byte	0x04, 0x44
        /*0446*/ 	.short	(.L_282 - .L_281)


	//   ....[0]....
.L_281:
        /*0448*/ 	.word	0x00000a50
        /*044c*/ 	.word	0x0000fff0


	//   ....[1]....
        /*0450*/ 	.word	0x0000fbb0
        /*0454*/ 	.word	0x0000fff0


	//----- nvinfo : EIATTR_INT_WARP_WIDE_INSTR_OFFSETS
	.align		4
.L_282:
        /*0458*/ 	.byte	0x04, 0x31
        /*045a*/ 	.short	(.L_284 - .L_283)


	//   ....[0]....
.L_283:
        /*045c*/ 	.word	0x00000130


	//   ....[1]....
        /*0460*/ 	.word	0x00000170


	//   ....[2]....
        /*0464*/ 	.word	0x000001e0


	//   ....[3]....
        /*0468*/ 	.word	0x00000250


	//   ....[4]....
        /*046c*/ 	.word	0x000159f0


	//   ....[5]....
        /*0470*/ 	.word	0x00015a80


	//   ....[6]....
        /*0474*/ 	.word	0x00019f60


	//   ....[7]....
        /*0478*/ 	.word	0x00019ff0


	//----- nvinfo : EIATTR_COOP_GROUP_MASK_REGIDS
	.align		4
.L_284:
        /*047c*/ 	.byte	0x04, 0x29
        /*047e*/ 	.short	(.L_286 - .L_285)


	//   ....[0]....
.L_285:
        /*0480*/ 	.word	0xffffffff


	//   ....[1]....
        /*0484*/ 	.word	0xffffffff


	//   ....[2]....
        /*0488*/ 	.word	0xffffffff


	//   ....[3]....
        /*048c*/ 	.word	0xffffffff


	//   ....[4]....
        /*0490*/ 	.word	0xffffffff


	//   ....[5]....
        /*0494*/ 	.word	0xffffffff


	//   ....[6]....
        /*0498*/ 	.word	0xffffffff


	//   ....[7]....
        /*049c*/ 	.word	0xffffffff


	//   ....[8]....
        /*04a0*/ 	.word	0xffffffff


	//   ....[9]....
        /*04a4*/ 	.word	0xffffffff


	//   ....[10]....
        /*04a8*/ 	.word	0xffffffff


	//   ....[11]....
        /*04ac*/ 	.word	0xffffffff


	//   ....[12]....
        /*04b0*/ 	.word	0xffffffff


	//   ....[13]....
        /*04b4*/ 	.word	0xffffffff


	//   ....[14]....
        /*04b8*/ 	.word	0xffffffff


	//   ....[15]....
        /*04bc*/ 	.word	0xffffffff


	//   ....[16]....
        /*04c0*/ 	.word	0xffffffff


	//   ....[17]....
        /*04c4*/ 	.word	0xffffffff


	//   ....[18]....
        /*04c8*/ 	.word	0xffffffff


	//   ....[19]....
        /*04cc*/ 	.word	0xffffffff


	//   ....[20]....
        /*04d0*/ 	.word	0xffffffff


	//   ....[21]....
        /*04d4*/ 	.word	0xffffffff


	//   ....[22]....
        /*04d8*/ 	.word	0xffffffff


	//   ....[23]....
        /*04dc*/ 	.word	0xffffffff


	//   ....[24]....
        /*04e0*/ 	.word	0xffffffff


	//   ....[25]....
        /*04e4*/ 	.word	0xffffffff


	//   ....[26]....
        /*04e8*/ 	.word	0xffffffff


	//   ....[27]....
        /*04ec*/ 	.word	0xffffffff


	//   ....[28]....
        /*04f0*/ 	.word	0xffffffff


	//   ....[29]....
        /*04f4*/ 	.word	0xffffffff


	//   ....[30]....
        /*04f8*/ 	.word	0xffffffff


	//   ....[31]....
        /*04fc*/ 	.word	0xffffffff


	//   ....[32]....
        /*0500*/ 	.word	0xffffffff


	//   ....[33]....
        /*0504*/ 	.word	0xffffffff


	//   ....[34]....
        /*0508*/ 	.word	0xffffffff


	//   ....[35]....
        /*050c*/ 	.word	0xffffffff


	//   ....[36]....
        /*0510*/ 	.word	0xffffffff


	//   ....[37]....
        /*0514*/ 	.word	0xffffffff


	//   ....[38]....
        /*0518*/ 	.word	0xffffffff


	//   ....[39]....
        /*051c*/ 	.word	0xffffffff


	//   ....[40]....
        /*0520*/ 	.word	0xffffffff


	//   ....[41]....
        /*0524*/ 	.word	0xffffffff


	//   ....[42]....
        /*0528*/ 	.word	0xffffffff


	//   ....[43]....
        /*052c*/ 	.word	0xffffffff


	//   ....[44]....
        /*0530*/ 	.word	0xffffffff


	//   ....[45]....
        /*0534*/ 	.word	0xffffffff


	//   ....[46]....
        /*0538*/ 	.word	0xffffffff


	//   ....[47]....
        /*053c*/ 	.word	0xffffffff


	//   ....[48]....
        /*0540*/ 	.word	0xffffffff


	//   ....[49]....
        /*0544*/ 	.word	0xffffffff


	//   ....[50]....
        /*0548*/ 	.word	0xffffffff


	//   ....[51]....
        /*054c*/ 	.word	0xffffffff


	//   ....[52]....
        /*0550*/ 	.word	0xffffffff


	//   ....[53]....
        /*0554*/ 	.word	0xffffffff


	//   ....[54]....
        /*0558*/ 	.word	0xffffffff


	//   ....[55]....
        /*055c*/ 	.word	0xffffffff


	//   ....[56]....
        /*0560*/ 	.word	0xffffffff


	//   ....[57]....
        /*0564*/ 	.word	0xffffffff


	//   ....[58]....
        /*0568*/ 	.word	0xffffffff


	//   ....[59]....
        /*056c*/ 	.word	0xffffffff


	//   ....[60]....
        /*0570*/ 	.word	0xffffffff


	//   ....[61]....
        /*0574*/ 	.word	0xffffffff


	//   ....[62]....
        /*0578*/ 	.word	0xffffffff


	//   ....[63]....
        /*057c*/ 	.word	0xffffffff


	//   ....[64]....
        /*0580*/ 	.word	0xffffffff


	//   ....[65]....
        /*0584*/ 	.word	0xffffffff


	//   ....[66]....
        /*0588*/ 	.word	0xffffffff


	//   ....[67]....
        /*058c*/ 	.word	0xffffffff


	//   ....[68]....
        /*0590*/ 	.word	0xffffffff


	//   ....[69]....
        /*0594*/ 	.word	0xffffffff


	//   ....[70]....
        /*0598*/ 	.word	0xffffffff


	//   ....[71]....
        /*059c*/ 	.word	0xffffffff


	//   ....[72]....
        /*05a0*/ 	.word	0xffffffff


	//   ....[73]....
        /*05a4*/ 	.word	0xffffffff


	//   ....[74]....
        /*05a8*/ 	.word	0xffffffff


	//   ....[75]....
        /*05ac*/ 	.word	0xffffffff


	//   ....[76]....
        /*05b0*/ 	.word	0xffffffff


	//   ....[77]....
        /*05b4*/ 	.word	0xffffffff


	//   ....[78]....
        /*05b8*/ 	.word	0xffffffff


	//   ....[79]....
        /*05bc*/ 	.word	0xffffffff


	//   ....[80]....
        /*05c0*/ 	.word	0xffffffff


	//   ....[81]....
        /*05c4*/ 	.word	0xffffffff


	//   ....[82]....
        /*05c8*/ 	.word	0xffffffff


	//   ....[83]....
        /*05cc*/ 	.word	0xffffffff


	//   ....[84]....
        /*05d0*/ 	.word	0xffffffff


	//   ....[85]....
        /*05d4*/ 	.word	0xffffffff


	//   ....[86]....
        /*05d8*/ 	.word	0xffffffff


	//   ....[87]....
        /*05dc*/ 	.word	0xffffffff


	//   ....[88]....
        /*05e0*/ 	.word	0xffffffff


	//   ....[89]....
        /*05e4*/ 	.word	0xffffffff


	//   ....[90]....
        /*05e8*/ 	.word	0xffffffff


	//   ....[91]....
        /*05ec*/ 	.word	0xffffffff


	//   ....[92]....
        /*05f0*/ 	.word	0xffffffff


	//   ....[93]....
        /*05f4*/ 	.word	0xffffffff


	//   ....[94]....
        /*05f8*/ 	.word	0xffffffff


	//   ....[95]....
        /*05fc*/ 	.word	0xffffffff


	//   ....[96]....
        /*0600*/ 	.word	0xffffffff


	//   ....[97]....
        /*0604*/ 	.word	0xffffffff


	//   ....[98]....
        /*0608*/ 	.word	0xffffffff


	//   ....[99]....
        /*060c*/ 	.word	0xffffffff


	//   ....[100]....
        /*0610*/ 	.word	0xffffffff


	//   ....[101]....
        /*0614*/ 	.word	0xffffffff


	//   ....[102]....
        /*0618*/ 	.word	0xffffffff


	//   ....[103]....
        /*061c*/ 	.word	0xffffffff


	//   ....[104]....
        /*0620*/ 	.word	0xffffffff


	//   ....[105]....
        /*0624*/ 	.word	0xffffffff


	//   ....[106]....
        /*0628*/ 	.word	0xffffffff


	//   ....[107]....
        /*062c*/ 	.word	0xffffffff


	//   ....[108]....
        /*0630*/ 	.word	0xffffffff


	//   ....[109]....
        /*0634*/ 	.word	0xffffffff


	//   ....[110]....
        /*0638*/ 	.word	0xffffffff


	//   ....[111]....
        /*063c*/ 	.word	0xffffffff


	//   ....[112]....
        /*0640*/ 	.word	0xffffffff


	//   ....[113]....
        /*0644*/ 	.word	0xffffffff


	//   ....[114]....
        /*0648*/ 	.word	0xffffffff


	//   ....[115]....
        /*064c*/ 	.word	0xffffffff


	//   ....[116]....
        /*0650*/ 	.word	0xffffffff


	//   ....[117]....
        /*0654*/ 	.word	0xffffffff


	//   ....[118]....
        /*0658*/ 	.word	0xffffffff


	//   ....[119]....
        /*065c*/ 	.word	0xffffffff


	//   ....[120]....
        /*0660*/ 	.word	0xffffffff


	//   ....[121]....
        /*0664*/ 	.word	0xffffffff


	//   ....[122]....
        /*0668*/ 	.word	0xffffffff


	//   ....[123]....
        /*066c*/ 	.word	0xffffffff


	//   ....[124]....
        /*0670*/ 	.word	0xffffffff


	//   ....[125]....
        /*0674*/ 	.word	0xffffffff


	//   ....[126]....
        /*0678*/ 	.word	0xffffffff


	//   ....[127]....
        /*067c*/ 	.word	0xffffffff


	//   ....[128]....
        /*0680*/ 	.word	0xffffffff


	//   ....[129]....
        /*0684*/ 	.word	0xffffffff


	//   ....[130]....
        /*0688*/ 	.word	0xffffffff


	//   ....[131]....
        /*068c*/ 	.word	0xffffffff


	//   ....[132]....
        /*0690*/ 	.word	0xffffffff


	//   ....[133]....
        /*0694*/ 	.word	0xffffffff


	//   ....[134]....
        /*0698*/ 	.word	0xffffffff


	//   ....[135]....
        /*069c*/ 	.word	0xffffffff


	//   ....[136]....
        /*06a0*/ 	.word	0xffffffff


	//   ....[137]....
        /*06a4*/ 	.word	0x0500000f


	//   ....[138]....
        /*06a8*/ 	.word	0x0500000f


	//   ....[139]....
        /*06ac*/ 	.word	0x0500000f


	//   ....[140]....
        /*06b0*/ 	.word	0x0500000f


	//   ....[141]....
        /*06b4*/ 	.word	0x0500000f


	//   ....[142]....
        /*06b8*/ 	.word	0x0500000f


	//   ....[143]....
        /*06bc*/ 	.word	0x0500000f


	//   ....[144]....
        /*06c0*/ 	.word	0x0500000f


	//   ....[145]....
        /*06c4*/ 	.word	0x0500000f


	//   ....[146]....
        /*06c8*/ 	.word	0x0500000f


	//   ....[147]....
        /*06cc*/ 	.word	0x0500000f


	//   ....[148]....
        /*06d0*/ 	.word	0x0500000f


	//   ....[149]....
        /*06d4*/ 	.word	0x0500000f


	//   ....[150]....
        /*06d8*/ 	.word	0x0500000f


	//   ....[151]....
        /*06dc*/ 	.word	0x0500000f


	//   ....[152]....
        /*06e0*/ 	.word	0x0500000f


	//   ....[153]....
        /*06e4*/ 	.word	0x0500000f


	//   ....[154]....
        /*06e8*/ 	.word	0x0500000f


	//   ....[155]....
        /*06ec*/ 	.word	0x0500000f


	//   ....[156]....
        /*06f0*/ 	.word	0x0500000f


	//   ....[157]....
        /*06f4*/ 	.word	0x0500000f


	//   ....[158]....
        /*06f8*/ 	.word	0x0500000f


	//   ....[159]....
        /*06fc*/ 	.word	0x0500000f


	//   ....[160]....
        /*0700*/ 	.word	0x0500000f


	//   ....[161]....
        /*0704*/ 	.word	0x0500000f


	//   ....[162]....
        /*0708*/ 	.word	0x0500000f


	//   ....[163]....
        /*070c*/ 	.word	0x0500000f


	//   ....[164]....
        /*0710*/ 	.word	0x0500000f


	//   ....[165]....
        /*0714*/ 	.word	0x0500000f


	//   ....[166]....
        /*0718*/ 	.word	0x0500000f


	//   ....[167]....
        /*071c*/ 	.word	0x0500000f


	//   ....[168]....
        /*0720*/ 	.word	0x0500000f


	//   ....[169]....
        /*0724*/ 	.word	0x0500000f


	//   ....[170]....
        /*0728*/ 	.word	0x0500000f


	//   ....[171]....
        /*072c*/ 	.word	0x0500000f


	//   ....[172]....
        /*0730*/ 	.word	0x0500000f


	//   ....[173]....
        /*0734*/ 	.word	0x0500000f


	//   ....[174]....
        /*0738*/ 	.word	0x0500000f


	//   ....[175]....
        /*073c*/ 	.word	0x0500000f


	//   ....[176]....
        /*0740*/ 	.word	0x0500000f


	//   ....[177]....
        /*0744*/ 	.word	0x0500000f


	//   ....[178]....
        /*0748*/ 	.word	0x0500000f


	//   ....[179]....
        /*074c*/ 	.word	0x0500000f


	//   ....[180]....
        /*0750*/ 	.word	0x0500000f


	//   ....[181]....
        /*0754*/ 	.word	0x0500000f


	//   ....[182]....
        /*0758*/ 	.word	0x0500000f


	//   ....[183]....
        /*075c*/ 	.word	0x0500000f


	//   ....[184]....
        /*0760*/ 	.word	0x0500000f


	//   ....[185]....
        /*0764*/ 	.word	0x0500000f


	//   ....[186]....
        /*0768*/ 	.word	0x0500000f


	//   ....[187]....
        /*076c*/ 	.word	0x0500000f


	//   ....[188]....
        /*0770*/ 	.word	0x0500000f


	//   ....[189]....
        /*0774*/ 	.word	0x0500000f


	//   ....[190]....
        /*0778*/ 	.word	0x0500000f


	//   ....[191]....
        /*077c*/ 	.word	0x0500000f


	//   ....[192]....
        /*0780*/ 	.word	0x0500000f


	//   ....[193]....
        /*0784*/ 	.word	0x0500000f


	//   ....[194]....
        /*0788*/ 	.word	0x0500000f


	//   ....[195]....
        /*078c*/ 	.word	0x0500000f


	//   ....[196]....
        /*0790*/ 	.word	0x0500000f


	//   ....[197]....
        /*0794*/ 	.word	0x0500000f


	//   ....[198]....
        /*0798*/ 	.word	0x0500000f


	//   ....[199]....
        /*079c*/ 	.word	0x0500000f


	//   ....[200]....
        /*07a0*/ 	.word	0x0500000f


	//   ....[201]....
        /*07a4*/ 	.word	0x0500000f


	//   ....[202]....
        /*07a8*/ 	.word	0x0500000f


	//   ....[203]....
        /*07ac*/ 	.word	0x0500000f


	//   ....[204]....
        /*07b0*/ 	.word	0x0500000f


	//   ....[205]....
        /*07b4*/ 	.word	0x0500000f


	//   ....[206]....
        /*07b8*/ 	.word	0x0500000f


	//   ....[207]....
        /*07bc*/ 	.word	0x0500000f


	//   ....[208]....
        /*07c0*/ 	.word	0x0500000f


	//   ....[209]....
        /*07c4*/ 	.word	0x0500000f


	//   ....[210]....
        /*07c8*/ 	.word	0x0500000f


	//   ....[211]....
        /*07cc*/ 	.word	0x0500000f


	//   ....[212]....
        /*07d0*/ 	.word	0x0500000f


	//   ....[213]....
        /*07d4*/ 	.word	0x0500000f


	//   ....[214]....
        /*07d8*/ 	.word	0x0500000f


	//   ....[215]....
        /*07dc*/ 	.word	0x0500000f


	//   ....[216]....
        /*07e0*/ 	.word	0x0500000f


	//   ....[217]....
        /*07e4*/ 	.word	0x0500000f


	//   ....[218]....
        /*07e8*/ 	.word	0x0500000f


	//----- nvinfo : EIATTR_COOP_GROUP_INSTR_OFFSETS
	.align		4
.L_286:
        /*07ec*/ 	.byte	0x04, 0x28
        /*07ee*/ 	.short	(.L_288 - .L_287)


	//   ....[0]....
.L_287:
        /*07f0*/ 	.word	0x00000060


	//   ....[1]....
        /*07f4*/ 	.word	0x00000140


	//   ....[2]....
        /*07f8*/ 	.word	0x00000180


	//   ....[3]....
        /*07fc*/ 	.word	0x00000390


	//   ....[4]....
        /*0800*/ 	.word	0x000004f0


	//   ....[5]....
        /*0804*/ 	.word	0x00000610


	//   ....[6]....
        /*0808*/ 	.word	0x00000770


	//   ....[7]....
        /*080c*/ 	.word	0x00002ab0


	//   ....[8]....
        /*0810*/ 	.word	0x00002ac0


	//   ....[9]....
        /*0814*/ 	.word	0x000034b0


	//   ....[10]....
        /*0818*/ 	.word	0x000034c0


	//   ....[11]....
        /*081c*/ 	.word	0x00003e10


	//   ....[12]....
        /*0820*/ 	.word	0x00003e20


	//   ....[13]....
        /*0824*/ 	.word	0x00004200


	//   ....[14]....
        /*0828*/ 	.word	0x00004210


	//   ....[15]....
        /*082c*/ 	.word	0x00005060


	//   ....[16]....
        /*0830*/ 	.word	0x00006910


	//   ....[17]....
        /*0834*/ 	.word	0x00006ed0


	//   ....[18]....
        /*0838*/ 	.word	0x00006ee0


	//   ....[19]....
        /*083c*/ 	.word	0x00006ef0


	//   ....[20]....
        /*0840*/ 	.word	0x00006f00


	//   ....[21]....
        /*0844*/ 	.word	0x00007ef0


	//   ....[22]....
        /*0848*/ 	.word	0x00007f00


	//   ....[23]....
        /*084c*/ 	.word	0x00007f10


	//   ....[24]....
        /*0850*/ 	.word	0x00007f20


	//   ....[25]....
        /*0854*/ 	.word	0x000095d0


	//   ....[26]....
        /*0858*/ 	.word	0x0000b0d0


	//   ....[27]....
        /*085c*/ 	.word	0x0000b1a0


	//   ....[28]....
        /*0860*/ 	.word	0x0000b350


	//   ....[29]....
        /*0864*/ 	.word	0x0000b3f0


	//   ....[30]....
        /*0868*/ 	.word	0x0000bc80


	//   ....[31]....
        /*086c*/ 	.word	0x0000c3b0


	//   ....[32]....
        /*0870*/ 	.word	0x0000dbb0


	//   ....[33]....
        /*0874*/ 	.word	0x0000dbd0


	//   ....[34]....
        /*0878*/ 	.word	0x0000e390


	//   ....[35]....
        /*087c*/ 	.word	0x0000e4c0


	//   ....[36]....
        /*0880*/ 	.word	0x0000efe0


	//   ....[37]....
        /*0884*/ 	.word	0x0000f0d0


	//   ....[38]....
        /*0888*/ 	.word	0x0000f0e0


	//   ....[39]....
        /*088c*/ 	.word	0x0000f110


	//   ....[40]....
        /*0890*/ 	.word	0x0000f120


	//   ....[41]....
        /*0894*/ 	.word	0x00010cb0


	//   ....[42]....
        /*0898*/ 	.word	0x00011170


	//   ....[43]....
        /*089c*/ 	.word	0x000111a0


	//   ....[44]....
        /*08a0*/ 	.word	0x000111d0


	//   ....[45]....
        /*08a4*/ 	.word	0x000111e0


	//   ....[46]....
        /*08a8*/ 	.word	0x00011950


	//   ....[47]....
        /*08ac*/ 	.word	0x00011980


	//   ....[48]....
        /*08b0*/ 	.word	0x00011c10


	//   ....[49]....
        /*08b4*/ 	.word	0x00011c30


	//   ....[50]....
        /*08b8*/ 	.word	0x000128e0


	//   ....[51]....
        /*08bc*/ 	.word	0x00012920


	//   ....[52]....
        /*08c0*/ 	.word	0x00012bc0


	//   ....[53]....
        /*08c4*/ 	.word	0x00012be0


	//   ....[54]....
        /*08c8*/ 	.word	0x00012e90


	//   ....[55]....
        /*08cc*/ 	.word	0x00013040


	//   ....[56]....
        /*08d0*/ 	.word	0x00013070


	//   ....[57]....
        /*08d4*/ 	.word	0x000130a0


	//   ....[58]....
        /*08d8*/ 	.word	0x000130d0


	//   ....[59]....
        /*08dc*/ 	.word	0x00013100


	//   ....[60]....
        /*08e0*/ 	.word	0x00013130


	//   ....[61]....
        /*08e4*/ 	.word	0x000132a0


	//   ....[62]....
        /*08e8*/ 	.word	0x000132d0


	//   ....[63]....
        /*08ec*/ 	.word	0x00013300


	//   ....[64]....
        /*08f0*/ 	.word	0x00013330


	//   ....[65]....
        /*08f4*/ 	.word	0x00013360


	//   ....[66]....
        /*08f8*/ 	.word	0x00013390


	//   ....[67]....
        /*08fc*/ 	.word	0x00013420


	//   ....[68]....
        /*0900*/ 	.word	0x00013450


	//   ....[69]....
        /*0904*/ 	.word	0x000134d0


	//   ....[70]....
        /*0908*/ 	.word	0x00014010


	//   ....[71]....
        /*090c*/ 	.word	0x000167e0


	//   ....[72]....
        /*0910*/ 	.word	0x00016800


	//   ....[73]....
        /*0914*/ 	.word	0x00016890


	//   ....[74]....
        /*0918*/ 	.word	0x000168b0


	//   ....[75]....
        /*091c*/ 	.word	0x00016930


	//   ....[76]....
        /*0920*/ 	.word	0x00016950


	//   ....[77]....
        /*0924*/ 	.word	0x00016960


	//   ....[78]....
        /*0928*/ 	.word	0x00016970


	//   ....[79]....
        /*092c*/ 	.word	0x00017140


	//   ....[80]....
        /*0930*/ 	.word	0x00017170


	//   ....[81]....
        /*0934*/ 	.word	0x00017220


	//   ....[82]....
        /*0938*/ 	.word	0x00017230


	//   ....[83]....
        /*093c*/ 	.word	0x00017240


	//   ....[84]....
        /*0940*/ 	.word	0x00017250


	//   ....[85]....
        /*0944*/ 	.word	0x000172d0


	//   ....[86]....
        /*0948*/ 	.word	0x000172e0


	//   ....[87]....
        /*094c*/ 	.word	0x00017c50


	//   ....[88]....
        /*0950*/ 	.word	0x00017ce0


	//   ....[89]....
        /*0954*/ 	.word	0x00017d60


	//   ....[90]....
        /*0958*/ 	.word	0x00017eb0


	//   ....[91]....
        /*095c*/ 	.word	0x00017f10


	//   ....[92]....
        /*0960*/ 	.word	0x00017f30


	//   ....[93]....
        /*0964*/ 	.word	0x00017f40


	//   ....[94]....
        /*0968*/ 	.word	0x000181d0


	//   ....[95]....
        /*096c*/ 	.word	0x00018730


	//   ....[96]....
        /*0970*/ 	.word	0x00018760


	//   ....[97]....
        /*0974*/ 	.word	0x00018950


	//   ....[98]....
        /*0978*/ 	.word	0x00018990


	//   ....[99]....
        /*097c*/ 	.word	0x000189a0


	//   ....[100]....
        /*0980*/ 	.word	0x000189b0


	//   ....[101]....
        /*0984*/ 	.word	0x00018b00


	//   ....[102]....
        /*0988*/ 	.word	0x00018c50


	//   ....[103]....
        /*098c*/ 	.word	0x00019470


	//   ....[104]....
        /*0990*/ 	.word	0x00019490


	//   ....[105]....
        /*0994*/ 	.word	0x000194e0


	//   ....[106]....
        /*0998*/ 	.word	0x000194f0


	//   ....[107]....
        /*099c*/ 	.word	0x00019530


	//   ....[108]....
        /*09a0*/ 	.word	0x00019540


	//   ....[109]....
        /*09a4*/ 	.word	0x00019550


	//   ....[110]....
        /*09a8*/ 	.word	0x00019590


	//   ....[111]....
        /*09ac*/ 	.word	0x000198b0


	//   ....[112]....
        /*09b0*/ 	.word	0x000198f0


	//   ....[113]....
        /*09b4*/ 	.word	0x00019910


	//   ....[114]....
        /*09b8*/ 	.word	0x00019930


	//   ....[115]....
        /*09bc*/ 	.word	0x00019960


	//   ....[116]....
        /*09c0*/ 	.word	0x00019980


	//   ....[117]....
        /*09c4*/ 	.word	0x00019a80


	//   ....[118]....
        /*09c8*/ 	.word	0x00019bd0


	//   ....[119]....
        /*09cc*/ 	.word	0x0001a1c0


	//   ....[120]....
        /*09d0*/ 	.word	0x0001a1f0


	//   ....[121]....
        /*09d4*/ 	.word	0x0001a230


	//   ....[122]....
        /*09d8*/ 	.word	0x0001a260


	//   ....[123]....
        /*09dc*/ 	.word	0x0001a290


	//   ....[124]....
        /*09e0*/ 	.word	0x0001a2c0


	//   ....[125]....
        /*09e4*/ 	.word	0x0001a2f0


	//   ....[126]....
        /*09e8*/ 	.word	0x0001a320


	//   ....[127]....
        /*09ec*/ 	.word	0x0001a4a0


	//   ....[128]....
        /*09f0*/ 	.word	0x0001a4d0


	//   ....[129]....
        /*09f4*/ 	.word	0x0001a500


	//   ....[130]....
        /*09f8*/ 	.word	0x0001a530


	//   ....[131]....
        /*09fc*/ 	.word	0x0001a560


	//   ....[132]....
        /*0a00*/ 	.word	0x0001a590


	//   ....[133]....
        /*0a04*/ 	.word	0x0001a650


	//   ....[134]....
        /*0a08*/ 	.word	0x0001a670


	//   ....[135]....
        /*0a0c*/ 	.word	0x0001a6e0


	//   ....[136]....
        /*0a10*/ 	.word	0x0001ab50


	//   ....[137]....
        /*0a14*/ 	.word	0x0001ae70


	//   ....[138]....
        /*0a18*/ 	.word	0x0001af00


	//   ....[139]....
        /*0a1c*/ 	.word	0x0001afe0


	//   ....[140]....
        /*0a20*/ 	.word	0x0001b070


	//   ....[141]....
        /*0a24*/ 	.word	0x0001b150


	//   ....[142]....
        /*0a28*/ 	.word	0x0001b1e0


	//   ....[143]....
        /*0a2c*/ 	.word	0x0001b2c0


	//   ....[144]....
        /*0a30*/ 	.word	0x0001b350


	//   ....[145]....
        /*0a34*/ 	.word	0x0001b3a0


	//   ....[146]....
        /*0a38*/ 	.word	0x0001b3f0


	//   ....[147]....
        /*0a3c*/ 	.word	0x0001b4d0


	//   ....[148]....
        /*0a40*/ 	.word	0x0001b560


	//   ....[149]....
        /*0a44*/ 	.word	0x0001b5b0


	//   ....[150]....
        /*0a48*/ 	.word	0x0001b600


	//   ....[151]....
        /*0a4c*/ 	.word	0x0001b8a0


	//   ....[152]....
        /*0a50*/ 	.word	0x0001bb80


	//   ....[153]....
        /*0a54*/ 	.word	0x0001bc70


	//   ....[154]....
        /*0a58*/ 	.word	0x0001bd10


	//   ....[155]....
        /*0a5c*/ 	.word	0x0001bd70


	//   ....[156]....
        /*0a60*/ 	.word	0x0001be60


	//   ....[157]....
        /*0a64*/ 	.word	0x0001bed0


	//   ....[158]....
        /*0a68*/ 	.word	0x0001bfc0


	//   ....[159]....
        /*0a6c*/ 	.word	0x0001c030


	//   ....[160]....
        /*0a70*/ 	.word	0x0001c0d0


	//   ....[161]....
        /*0a74*/ 	.word	0x0001c1c0


	//   ....[162]....
        /*0a78*/ 	.word	0x0001c260


	//   ....[163]....
        /*0a7c*/ 	.word	0x0001c2c0


	//   ....[164]....
        /*0a80*/ 	.word	0x0001c380


	//   ....[165]....
        /*0a84*/ 	.word	0x0001c3e0


	//   ....[166]....
        /*0a88*/ 	.word	0x0001c480


	//   ....[167]....
        /*0a8c*/ 	.word	0x0001c530


	//   ....[168]....
        /*0a90*/ 	.word	0x0001c5d0


	//   ....[169]....
        /*0a94*/ 	.word	0x0001c900


	//   ....[170]....
        /*0a98*/ 	.word	0x0001c9c0


	//   ....[171]....
        /*0a9c*/ 	.word	0x0001cc30


	//   ....[172]....
        /*0aa0*/ 	.word	0x0001ccb0


	//   ....[173]....
        /*0aa4*/ 	.word	0x0001cec0


	//   ....[174]....
        /*0aa8*/ 	.word	0x0001cf10


	//   ....[175]....
        /*0aac*/ 	.word	0x0001d080


	//   ....[176]....
        /*0ab0*/ 	.word	0x0001d110


	//   ....[177]....
        /*0ab4*/ 	.word	0x0001d250


	//   ....[178]....
        /*0ab8*/ 	.word	0x0001d350


	//   ....[179]....
        /*0abc*/ 	.word	0x0001d5c0


	//   ....[180]....
        /*0ac0*/ 	.word	0x0001d610


	//   ....[181]....
        /*0ac4*/ 	.word	0x0001d7e0


	//   ....[182]....
        /*0ac8*/ 	.word	0x0001d830


	//   ....[183]....
        /*0acc*/ 	.word	0x0001da00


	//   ....[184]....
        /*0ad0*/ 	.word	0x0001da50


	//   ....[185]....
        /*0ad4*/ 	.word	0x0001db40


	//   ....[186]....
        /*0ad8*/ 	.word	0x0001dbe0


	//   ....[187]....
        /*0adc*/ 	.word	0x0001dc40


	//   ....[188]....
        /*0ae0*/ 	.word	0x0001dcf0


	//   ....[189]....
        /*0ae4*/ 	.word	0x0001dd50


	//   ....[190]....
        /*0ae8*/ 	.word	0x0001de00


	//   ....[191]....
        /*0aec*/ 	.word	0x0001de60


	//   ....[192]....
        /*0af0*/ 	.word	0x0001df10


	//   ....[193]....
        /*0af4*/ 	.word	0x0001e000


	//   ....[194]....
        /*0af8*/ 	.word	0x0001e0e0


	//   ....[195]....
        /*0afc*/ 	.word	0x0001e1f0


	//   ....[196]....
        /*0b00*/ 	.word	0x0001e2f0


	//   ....[197]....
        /*0b04*/ 	.word	0x0001e420


	//   ....[198]....
        /*0b08*/ 	.word	0x0001e500


	//   ....[199]....
        /*0b0c*/ 	.word	0x0001e600


	//   ....[200]....
        /*0b10*/ 	.word	0x0001e6e0


	//   ....[201]....
        /*0b14*/ 	.word	0x0001e770


	//   ....[202]....
        /*0b18*/ 	.word	0x0001e810


	//   ....[203]....
        /*0b1c*/ 	.word	0x0001e930


	//   ....[204]....
        /*0b20*/ 	.word	0x0001e9a0


	//   ....[205]....
        /*0b24*/ 	.word	0x0001ea10


	//   ....[206]....
        /*0b28*/ 	.word	0x0001ea80


	//   ....[207]....
        /*0b2c*/ 	.word	0x0001eaf0


	//   ....[208]....
        /*0b30*/ 	.word	0x0001eb70


	//   ....[209]....
        /*0b34*/ 	.word	0x0001ec00


	//   ....[210]....
        /*0b38*/ 	.word	0x0001ec90


	//   ....[211]....
        /*0b3c*/ 	.word	0x0001ed00


	//   ....[212]....
        /*0b40*/ 	.word	0x0001ed70


	//   ....[213]....
        /*0b44*/ 	.word	0x0001ede0


	//   ....[214]....
        /*0b48*/ 	.word	0x0001ee60


	//   ....[215]....
        /*0b4c*/ 	.word	0x0001eed0


	//   ....[216]....
        /*0b50*/ 	.word	0x0001ef70


	//   ....[217]....
        /*0b54*/ 	.word	0x0001f000


	//   ....[218]....
        /*0b58*/ 	.word	0x0001f120


	//----- nvinfo : EIATTR_REG_RECONFIG
	.align		4
.L_288:
        /*0b5c*/ 	.byte	0x01, 0x54
	.zero		2


	//----- nvinfo : EIATTR_SYSCALL_OFFSETS
	.align		4
        /*0b60*/ 	.byte	0x04, 0x46
        /*0b62*/ 	.short	(.L_290 - .L_289)


	//   ....[0]....
.L_289:
        /*0b64*/ 	.word	0x00001d60


	//   ....[1]....
        /*0b68*/ 	.word	0x00001eb0


	//   ....[2]....
        /*0b6c*/ 	.word	0x00006ab0


	//   ....[3]....
        /*0b70*/ 	.word	0x00006e40


	//   ....[4]....
        /*0b74*/ 	.word	0x00015be0


	//   ....[5]....
        /*0b78*/ 	.word	0x00015d30


	//   ....[6]....
        /*0b7c*/ 	.word	0x00015e20


	//   ....[7]....
        /*0b80*/ 	.word	0x00016d40


	//   ....[8]....
        /*0b84*/ 	.word	0x000175b0


	//----- nvinfo : EIATTR_MBARRIER_INSTR_OFFSETS
	.align		4
.L_290:
        /*0b88*/ 	.byte	0x04, 0x39
        /*0b8a*/ 	.short	(.L_292 - .L_291)


	//   ....[0]....
.L_291:
        /*0b8c*/ 	.word	0x00000270
        /*0b90*/ 	.word	0x000000ff
        /*0b94*/ 	.word	0x00038800
        /*0b98*/ 	.short	0x0100
        /*0b9a*/ 	.byte	0x08
	.zero		1


	//   ....[1]....
        /*0b9c*/ 	.word	0x00000280
        /*0ba0*/ 	.word	0x000000ff
        /*0ba4*/ 	.word	0x00038810
        /*0ba8*/ 	.short	0x0100
        /*0baa*/ 	.byte	0x08
	.zero		1


	//   ....[2]....
        /*0bac*/ 	.word	0x00000290
        /*0bb0*/ 	.word	0x000000ff
        /*0bb4*/ 	.word	0x00038820
        /*0bb8*/ 	.short	0x0100
        /*0bba*/ 	.byte	0x08
	.zero		1


	//   ....[3]....
        /*0bbc*/ 	.word	0x00000340
        /*0bc0*/ 	.word	0x000000ff
        /*0bc4*/ 	.word	0x00038830
        /*0bc8*/ 	.short	0x0100
        /*0bca*/ 	.byte	0x06
	.zero		1


	//   ....[4]....
        /*0bcc*/ 	.word	0x00000350
        /*0bd0*/ 	.word	0x000000ff
        /*0bd4*/ 	.word	0x00038840
        /*0bd8*/ 	.short	0x0100
        /*0bda*/ 	.byte	0x06
	.zero		1


	//   ....[5]....
        /*0bdc*/ 	.word	0x00000360
        /*0be0*/ 	.word	0x000000ff
        /*0be4*/ 	.word	0x00038838
        /*0be8*/ 	.short	0x0100
        /*0bea*/ 	.byte	0x06
	.zero		1


	//   ....[6]....
        /*0bec*/ 	.word	0x00000370
        /*0bf0*/ 	.word	0x000000ff
        /*0bf4*/ 	.word	0x00038848
        /*0bf8*/ 	.short	0x0100
        /*0bfa*/ 	.byte	0x06
	.zero		1


	//   ....[7]....
        /*0bfc*/ 	.word	0x000004a0
        /*0c00*/ 	.word	0x000000ff
        /*0c04*/ 	.word	0x00038850
        /*0c08*/ 	.short	0x0100
        /*0c0a*/ 	.byte	0x08
	.zero		1


	//   ....[8]....
        /*0c0c*/ 	.word	0x000004b0
        /*0c10*/ 	.word	0x000000ff
        /*0c14*/ 	.word	0x00038860
        /*0c18*/ 	.short	0x0100
        /*0c1a*/ 	.byte	0x08
	.zero		1


	//   ....[9]....
        /*0c1c*/ 	.word	0x000004c0
        /*0c20*/ 	.word	0x000000ff
        /*0c24*/ 	.word	0x00038858
        /*0c28*/ 	.short	0x0100
        /*0c2a*/ 	.byte	0x08
	.zero		1


	//   ....[10]....
        /*0c2c*/ 	.word	0x000004d0
        /*0c30*/ 	.word	0x000000ff
        /*0c34*/ 	.word	0x00038868
        /*0c38*/ 	.short	0x0100
        /*0c3a*/ 	.byte	0x08
	.zero		1


	//   ....[11]....
        /*0c3c*/ 	.word	0x000005c0
        /*0c40*/ 	.word	0x000000ff
        /*0c44*/ 	.word	0x00038870
        /*0c48*/ 	.short	0x0100
        /*0c4a*/ 	.byte	0x06
	.zero		1


	//   ....[12]....
        /*0c4c*/ 	.word	0x000005d0
        /*0c50*/ 	.word	0x000000ff
        /*0c54*/ 	.word	0x00038880
        /*0c58*/ 	.short	0x0100
        /*0c5a*/ 	.byte	0x06
	.zero		1


	//   ....[13]....
        /*0c5c*/ 	.word	0x000005e0
        /*0c60*/ 	.word	0x000000ff
        /*0c64*/ 	.word	0x00038878
        /*0c68*/ 	.short	0x0100
        /*0c6a*/ 	.byte	0x06
	.zero		1


	//   ....[14]....
        /*0c6c*/ 	.word	0x000005f0
        /*0c70*/ 	.word	0x000000ff
        /*0c74*/ 	.word	0x00038888
        /*0c78*/ 	.short	0x0100
        /*0c7a*/ 	.byte	0x06
	.zero		1


	//   ....[15]....
        /*0c7c*/ 	.word	0x00000720
        /*0c80*/ 	.word	0x000000ff
        /*0c84*/ 	.word	0x00038890
        /*0c88*/ 	.short	0x0100
        /*0c8a*/ 	.byte	0x08
	.zero		1


	//   ....[16]....
        /*0c8c*/ 	.word	0x00000730
        /*0c90*/ 	.word	0x000000ff
        /*0c94*/ 	.word	0x000388a0
        /*0c98*/ 	.short	0x0100
        /*0c9a*/ 	.byte	0x08
	.zero		1


	//   ....[17]....
        /*0c9c*/ 	.word	0x00000740
        /*0ca0*/ 	.word	0x000000ff
        /*0ca4*/ 	.word	0x00038898
        /*0ca8*/ 	.short	0x0100
        /*0caa*/ 	.byte	0x08
	.zero		1


	//   ....[18]....
        /*0cac*/ 	.word	0x00000750
        /*0cb0*/ 	.word	0x000000ff
        /*0cb4*/ 	.word	0x000388a8
        /*0cb8*/ 	.short	0x0100
        /*0cba*/ 	.byte	0x08
	.zero		1


	//   ....[19]....
        /*0cbc*/ 	.word	0x00000880
        /*0cc0*/ 	.word	0x000000ff
        /*0cc4*/ 	.word	0x000388b0
        /*0cc8*/ 	.short	0x0100
        /*0cca*/ 	.byte	0x08
	.zero		1


	//   ....[20]....
        /*0ccc*/ 	.word	0x00000890
        /*0cd0*/ 	.word	0x000000ff
        /*0cd4*/ 	.word	0x000388c0
        /*0cd8*/ 	.short	0x0100
        /*0cda*/ 	.byte	0x08
	.zero		1


	//   ....[21]....
        /*0cdc*/ 	.word	0x000008a0
        /*0ce0*/ 	.word	0x000000ff
        /*0ce4*/ 	.word	0x000388b8
        /*0ce8*/ 	.short	0x0100
        /*0cea*/ 	.byte	0x08
	.zero		1


	//   ....[22]....
        /*0cec*/ 	.word	0x000008b0
        /*0cf0*/ 	.word	0x000000ff
        /*0cf4*/ 	.word	0x000388c8
        /*0cf8*/ 	.short	0x0100
        /*0cfa*/ 	.byte	0x08
	.zero		1


	//   ....[23]....
        /*0cfc*/ 	.word	0x00002a60
        /*0d00*/ 	.word	0x0000003f
        /*0d04*/ 	.word	0x00038890
        /*0d08*/ 	.short	0x010a
        /*0d0a*/ 	.byte	0x3f
	.zero		1


	//   ....[24]....
        /*0d0c*/ 	.word	0x00003460
        /*0d10*/ 	.word	0x0000003f
        /*0d14*/ 	.word	0x00038890
        /*0d18*/ 	.short	0x010a
        /*0d1a*/ 	.byte	0x3f
	.zero		1


	//   ....[25]....
        /*0d1c*/ 	.word	0x00003c60
        /*0d20*/ 	.word	0x0000003f
        /*0d24*/ 	.word	0x00038890
        /*0d28*/ 	.short	0x010a
        /*0d2a*/ 	.byte	0x3f
	.zero		1


	//   ....[26]....
        /*0d2c*/ 	.word	0x00004040
        /*0d30*/ 	.word	0x00000004
        /*0d34*/ 	.word	0x00000000
        /*0d38*/ 	.short	0x0101
        /*0d3a*/ 	.byte	0x3f
	.zero		1


	//   ....[27]....
        /*0d3c*/ 	.word	0x00004080
        /*0d40*/ 	.word	0x0000003f
        /*0d44*/ 	.word	0x000388b0
        /*0d48*/ 	.short	0x010a
        /*0d4a*/ 	.byte	0x3f
	.zero		1


	//   ....[28]....
        /*0d4c*/ 	.word	0x00004960
        /*0d50*/ 	.word	0x0000003f
        /*0d54*/ 	.word	0x00000000
        /*0d58*/ 	.short	0x0101
        /*0d5a*/ 	.byte	0x3f
	.zero		1


	//   ....[29]....
        /*0d5c*/ 	.word	0x000053b0
        /*0d60*/ 	.word	0x00000003
        /*0d64*/ 	.word	0x00000000
        /*0d68*/ 	.short	0x0101
        /*0d6a*/ 	.byte	0x3f
	.zero		1


	//   ....[30]....
        /*0d6c*/ 	.word	0x00005f80
        /*0d70*/ 	.word	0x00000003
        /*0d74*/ 	.word	0x00000000
        /*0d78*/ 	.short	0x0101
        /*0d7a*/ 	.byte	0x3f
	.zero		1


	//   ....[31]....
        /*0d7c*/ 	.word	0x00006b50
        /*0d80*/ 	.word	0x00000002
        /*0d84*/ 	.word	0x00038800
        /*0d88*/ 	.short	0x010a
        /*0d8a*/ 	.byte	0x3f
	.zero		1


	//   ....[32]....
        /*0d8c*/ 	.word	0x00006ba0
        /*0d90*/ 	.word	0x00000002
        /*0d94*/ 	.word	0x00038800
        /*0d98*/ 	.short	0x010a
        /*0d9a*/ 	.byte	0x3f
	.zero		1


	//   ....[33]....
        /*0d9c*/ 	.word	0x000071f0
        /*0da0*/ 	.word	0x00000002
        /*0da4*/ 	.word	0x00038800
        /*0da8*/ 	.short	0x010a
        /*0daa*/ 	.byte	0x3f
	.zero		1


	//   ....[34]....
        /*0dac*/ 	.word	0x000080f0
        /*0db0*/ 	.word	0x00000002
        /*0db4*/ 	.word	0x00038800
        /*0db8*/ 	.short	0x010a
        /*0dba*/ 	.byte	0x3f
	.zero		1


	//   ....[35]....
        /*0dbc*/ 	.word	0x00008f30
        /*0dc0*/ 	.word	0x0000000d
        /*0dc4*/ 	.word	0x00038830
        /*0dc8*/ 	.short	0x010a
        /*0dca*/ 	.byte	0x3f
	.zero		1


	//   ....[36]....
        /*0dcc*/ 	.word	0x00008fe0
        /*0dd0*/ 	.word	0x0000000d
        /*0dd4*/ 	.word	0x00038830
        /*0dd8*/ 	.short	0x010a
        /*0dda*/ 	.byte	0x3f
	.zero		1


	//   ....[37]....
        /*0ddc*/ 	.word	0x000092f0
        /*0de0*/ 	.word	0x00000002
        /*0de4*/ 	.word	0x00038810
        /*0de8*/ 	.short	0x010a
        /*0dea*/ 	.byte	0x3f
	.zero		1


	//   ....[38]....
        /*0dec*/ 	.word	0x00009340
        /*0df0*/ 	.word	0x0000000d
        /*0df4*/ 	.word	0x00038850
        /*0df8*/ 	.short	0x010a
        /*0dfa*/ 	.byte	0x3f
	.zero		1


	//   ....[39]....
        /*0dfc*/ 	.word	0x000093f0
        /*0e00*/ 	.word	0x0000000d
        /*0e04*/ 	.word	0x00038850
        /*0e08*/ 	.short	0x010a
        /*0e0a*/ 	.byte	0x3f
	.zero		1


	//   ....[40]....
        /*0e0c*/ 	.word	0x0000b580
        /*0e10*/ 	.word	0x0000000c
        /*0e14*/ 	.word	0x00000000
        /*0e18*/ 	.short	0x0101
        /*0e1a*/ 	.byte	0x3f
	.zero		1


	//   ....[41]....
        /*0e1c*/ 	.word	0x0000bd10
        /*0e20*/ 	.word	0x0000000d
        /*0e24*/ 	.word	0x00000000
        /*0e28*/ 	.short	0x0101
        /*0e2a*/ 	.byte	0x3f
	.zero		1


	//   ....[42]....
        /*0e2c*/ 	.word	0x0000be30
        /*0e30*/ 	.word	0x0000000e
        /*0e34*/ 	.word	0x00038830
        /*0e38*/ 	.short	0x010a
        /*0e3a*/ 	.byte	0x3f
	.zero		1


	//   ....[43]....
        /*0e3c*/ 	.word	0x0000bee0
        /*0e40*/ 	.word	0x0000000e
        /*0e44*/ 	.word	0x00038830
        /*0e48*/ 	.short	0x010a
        /*0e4a*/ 	.byte	0x3f
	.zero		1


	//   ....[44]....
        /*0e4c*/ 	.word	0x0000c150
        /*0e50*/ 	.word	0x0000000e
        /*0e54*/ 	.word	0x00038850
        /*0e58*/ 	.short	0x010a
        /*0e5a*/ 	.byte	0x3f
	.zero		1


	//   ....[45]....
        /*0e5c*/ 	.word	0x0000c1c0
        /*0e60*/ 	.word	0x0000000e
        /*0e64*/ 	.word	0x00038850
        /*0e68*/ 	.short	0x010a
        /*0e6a*/ 	.byte	0x3f
	.zero		1


	//   ....[46]....
        /*0e6c*/ 	.word	0x0000df00
        /*0e70*/ 	.word	0x00000099
        /*0e74*/ 	.word	0x00000000
        /*0e78*/ 	.short	0x0101
        /*0e7a*/ 	.byte	0x3f
	.zero		1


	//   ....[47]....
        /*0e7c*/ 	.word	0x0000f070
        /*0e80*/ 	.word	0x0000000e
        /*0e84*/ 	.word	0x00000000
        /*0e88*/ 	.short	0x0101
        /*0e8a*/ 	.byte	0x3f
	.zero		1


	//   ....[48]....
        /*0e8c*/ 	.word	0x00011930
        /*0e90*/ 	.word	0x00000000
        /*0e94*/ 	.word	0x00000000
        /*0e98*/ 	.short	0x0101
        /*0e9a*/ 	.byte	0x3f
	.zero		1


	//   ....[49]....
        /*0e9c*/ 	.word	0x000140f0
        /*0ea0*/ 	.word	0x00000017
        /*0ea4*/ 	.word	0x00038820
        /*0ea8*/ 	.short	0x010a
        /*0eaa*/ 	.byte	0x3f
	.zero		1


	//   ....[50]....
        /*0eac*/ 	.word	0x00014180
        /*0eb0*/ 	.word	0x00000003
        /*0eb4*/ 	.word	0x000388a0
        /*0eb8*/ 	.short	0x010a
        /*0eba*/ 	.byte	0x3f
	.zero		1


	//   ....[51]....
        /*0ebc*/ 	.word	0x000143d0
        /*0ec0*/ 	.word	0x00000003
        /*0ec4*/ 	.word	0x000388c0
        /*0ec8*/ 	.short	0x010a
        /*0eca*/ 	.byte	0x3f
	.zero		1


	//   ....[52]....
        /*0ecc*/ 	.word	0x00014da0
        /*0ed0*/ 	.word	0x00000006
        /*0ed4*/ 	.word	0x000388a0
        /*0ed8*/ 	.short	0x010a
        /*0eda*/ 	.byte	0x3f
	.zero		1


	//   ....[53]....
        /*0edc*/ 	.word	0x00014fe0
        /*0ee0*/ 	.word	0x00000006
        /*0ee4*/ 	.word	0x000388c0
        /*0ee8*/ 	.short	0x010a
        /*0eea*/ 	.byte	0x3f
	.zero		1


	//   ....[54]....
        /*0eec*/ 	.word	0x00016530
        /*0ef0*/ 	.word	0x0000001b
        /*0ef4*/ 	.word	0x00038840
        /*0ef8*/ 	.short	0x010a
        /*0efa*/ 	.byte	0x3f
	.zero		1


	//   ....[55]....
        /*0efc*/ 	.word	0x00016a70
        /*0f00*/ 	.word	0x0000001b
        /*0f04*/ 	.word	0x00038830
        /*0f08*/ 	.short	0x0107
        /*0f0a*/ 	.byte	0x3f
	.zero		1


	//   ....[56]....
        /*0f0c*/ 	.word	0x00016b40
        /*0f10*/ 	.word	0x0000001b
        /*0f14*/ 	.word	0x00038830
        /*0f18*/ 	.short	0x0101
        /*0f1a*/ 	.byte	0x3f
	.zero		1


	//   ....[57]....
        /*0f1c*/ 	.word	0x000173f0
        /*0f20*/ 	.word	0x00000017
        /*0f24*/ 	.word	0x00038800
        /*0f28*/ 	.short	0x0107
        /*0f2a*/ 	.byte	0x3f
	.zero		1


	//   ....[58]....
        /*0f2c*/ 	.word	0x00017480
        /*0f30*/ 	.word	0x00000017
        /*0f34*/ 	.word	0x00038800
        /*0f38*/ 	.short	0x0101
        /*0f3a*/ 	.byte	0x3f
	.zero		1


	//   ....[59]....
        /*0f3c*/ 	.word	0x00018390
        /*0f40*/ 	.word	0x00000017
        /*0f44*/ 	.word	0x00038810
        /*0f48*/ 	.short	0x0107
        /*0f4a*/ 	.byte	0x3f
	.zero		1


	//   ....[60]....
        /*0f4c*/ 	.word	0x00018490
        /*0f50*/ 	.word	0x00000017
        /*0f54*/ 	.word	0x00038810
        /*0f58*/ 	.short	0x0101
        /*0f5a*/ 	.byte	0x3f
	.zero		1


	//   ....[61]....
        /*0f5c*/ 	.word	0x000184b0
        /*0f60*/ 	.word	0x00000017
        /*0f64*/ 	.word	0x00038820
        /*0f68*/ 	.short	0x010a
        /*0f6a*/ 	.byte	0x3f
	.zero		1


	//   ....[62]....
        /*0f6c*/ 	.word	0x00018540
        /*0f70*/ 	.word	0x0000001b
        /*0f74*/ 	.word	0x00038860
        /*0f78*/ 	.short	0x010a
        /*0f7a*/ 	.byte	0x3f
	.zero		1


	//   ....[63]....
        /*0f7c*/ 	.word	0x00018e70
        /*0f80*/ 	.word	0x0000001b
        /*0f84*/ 	.word	0x00038850
        /*0f88*/ 	.short	0x0107
        /*0f8a*/ 	.byte	0x3f
	.zero		1


	//   ....[64]....
        /*0f8c*/ 	.word	0x00018f40
        /*0f90*/ 	.word	0x0000001b
        /*0f94*/ 	.word	0x00038850
        /*0f98*/ 	.short	0x0101
        /*0f9a*/ 	.byte	0x3f
	.zero		1


	//   ....[65]....
        /*0f9c*/ 	.word	0x000192d0
        /*0fa0*/ 	.word	0x00000006
        /*0fa4*/ 	.word	0x00038840
        /*0fa8*/ 	.short	0x010a
        /*0faa*/ 	.byte	0x3f
	.zero		1


	//   ....[66]....
        /*0fac*/ 	.word	0x00019610
        /*0fb0*/ 	.word	0x00000006
        /*0fb4*/ 	.word	0x00038830
        /*0fb8*/ 	.short	0x0107
        /*0fba*/ 	.byte	0x3f
	.zero		1


	//   ....[67]....
        /*0fbc*/ 	.word	0x000196d0
        /*0fc0*/ 	.word	0x00000006
        /*0fc4*/ 	.word	0x00038830
        /*0fc8*/ 	.short	0x0101
        /*0fca*/ 	.byte	0x3f
	.zero		1


	//   ....[68]....
        /*0fcc*/ 	.word	0x00019700
        /*0fd0*/ 	.word	0x00000006
        /*0fd4*/ 	.word	0x00038860
        /*0fd8*/ 	.short	0x010a
        /*0fda*/ 	.byte	0x3f
	.zero		1


	//   ....[69]....
        /*0fdc*/ 	.word	0x00019dd0
        /*0fe0*/ 	.word	0x00000006
        /*0fe4*/ 	.word	0x00038850
        /*0fe8*/ 	.short	0x0107
        /*0fea*/ 	.byte	0x3f
	.zero		1


	//   ....[70]....
        /*0fec*/ 	.word	0x00019e90
        /*0ff0*/ 	.word	0x00000006
        /*0ff4*/ 	.word	0x00038850
        /*0ff8*/ 	.short	0x0101
        /*0ffa*/ 	.byte	0x3f
	.zero		1


	//   ....[71]....
        /*0ffc*/ 	.word	0x0001aad0
        /*1000*/ 	.word	0x00000004
        /*1004*/ 	.word	0x00038820
        /*1008*/ 	.short	0x010a
        /*100a*/ 	.byte	0x3f
	.zero		1


	//   ....[72]....
        /*100c*/ 	.word	0x0001ac40
        /*1010*/ 	.word	0x00000005
        /*1014*/ 	.word	0x00038840
        /*1018*/ 	.short	0x010a
        /*101a*/ 	.byte	0x3f
	.zero		1


	//   ....[73]....
        /*101c*/ 	.word	0x0001ace0
        /*1020*/ 	.word	0x00000019
        /*1024*/ 	.word	0x00038840
        /*1028*/ 	.short	0x010a
        /*102a*/ 	.byte	0x3f
	.zero		1


	//   ....[74]....
        /*102c*/ 	.word	0x0001ad20
        /*1030*/ 	.word	0x00000005
        /*1034*/ 	.word	0x00038860
        /*1038*/ 	.short	0x010a
        /*103a*/ 	.byte	0x3f
	.zero		1


	//   ....[75]....
        /*103c*/ 	.word	0x0001ad60
        /*1040*/ 	.word	0x00000019
        /*1044*/ 	.word	0x00038860
        /*1048*/ 	.short	0x010a
        /*104a*/ 	.byte	0x3f
	.zero		1


	//   ....[76]....
        /*104c*/ 	.word	0x0001adc0
        /*1050*/ 	.word	0x0000003f
        /*1054*/ 	.word	0x00038890
        /*1058*/ 	.short	0x010a
        /*105a*/ 	.byte	0x3f
	.zero		1


	//   ....[77]....
        /*105c*/ 	.word	0x0001af30
        /*1060*/ 	.word	0x0000003f
        /*1064*/ 	.word	0x00038890
        /*1068*/ 	.short	0x010a
        /*106a*/ 	.byte	0x3f
	.zero		1


	//   ....[78]....
        /*106c*/ 	.word	0x0001b0b0
        /*1070*/ 	.word	0x0000003f
        /*1074*/ 	.word	0x00038890
        /*1078*/ 	.short	0x010a
        /*107a*/ 	.byte	0x3f
	.zero		1


	//   ....[79]....
        /*107c*/ 	.word	0x0001b210
        /*1080*/ 	.word	0x0000003f
        /*1084*/ 	.word	0x000388b0
        /*1088*/ 	.short	0x010a
        /*108a*/ 	.byte	0x3f
	.zero		1


	//   ....[80]....
        /*108c*/ 	.word	0x0001b420
        /*1090*/ 	.word	0x00000002
        /*1094*/ 	.word	0x00038800
        /*1098*/ 	.short	0x010a
        /*109a*/ 	.byte	0x3f
	.zero		1


	//   ....[81]....
        /*109c*/ 	.word	0x0001b630
        /*10a0*/ 	.word	0x00000002
        /*10a4*/ 	.word	0x00038800
        /*10a8*/ 	.short	0x010a
        /*10aa*/ 	.byte	0x3f
	.zero		1


	//   ....[82]....
        /*10ac*/ 	.word	0x0001b680
        /*10b0*/ 	.word	0x0000000d
        /*10b4*/ 	.word	0x00038830
        /*10b8*/ 	.short	0x010a
        /*10ba*/ 	.byte	0x3f
	.zero		1


	//   ....[83]....
        /*10bc*/ 	.word	0x0001b6d0
        /*10c0*/ 	.word	0x00000002
        /*10c4*/ 	.word	0x00038810
        /*10c8*/ 	.short	0x010a
        /*10ca*/ 	.byte	0x3f
	.zero		1


	//   ....[84]....
        /*10cc*/ 	.word	0x0001b720
        /*10d0*/ 	.word	0x0000000d
        /*10d4*/ 	.word	0x00038850
        /*10d8*/ 	.short	0x010a
        /*10da*/ 	.byte	0x3f
	.zero		1


	//   ....[85]....
        /*10dc*/ 	.word	0x0001b770
        /*10e0*/ 	.word	0x0000000e
        /*10e4*/ 	.word	0x00038830
        /*10e8*/ 	.short	0x010a
        /*10ea*/ 	.byte	0x3f
	.zero		1


	//   ....[86]....
        /*10ec*/ 	.word	0x0001b7c0
        /*10f0*/ 	.word	0x0000000e
        /*10f4*/ 	.word	0x00038850
        /*10f8*/ 	.short	0x010a
        /*10fa*/ 	.byte	0x3f
	.zero		1


	//   ....[87]....
        /*10fc*/ 	.word	0x0001b960
        /*1100*/ 	.word	0x00000017
        /*1104*/ 	.word	0x00038820
        /*1108*/ 	.short	0x010a
        /*110a*/ 	.byte	0x3f
	.zero		1


	//   ....[88]....
        /*110c*/ 	.word	0x0001b9b0
        /*1110*/ 	.word	0x00000003
        /*1114*/ 	.word	0x000388a0
        /*1118*/ 	.short	0x010a
        /*111a*/ 	.byte	0x3f
	.zero		1


	//   ....[89]....
        /*111c*/ 	.word	0x0001ba00
        /*1120*/ 	.word	0x00000003
        /*1124*/ 	.word	0x000388c0
        /*1128*/ 	.short	0x010a
        /*112a*/ 	.byte	0x3f
	.zero		1


	//   ....[90]....
        /*112c*/ 	.word	0x0001ba50
        /*1130*/ 	.word	0x00000006
        /*1134*/ 	.word	0x000388a0
        /*1138*/ 	.short	0x010a
        /*113a*/ 	.byte	0x3f
	.zero		1


	//   ....[91]....
        /*113c*/ 	.word	0x0001baa0
        /*1140*/ 	.word	0x00000006
        /*1144*/ 	.word	0x000388c0
        /*1148*/ 	.short	0x010a
        /*114a*/ 	.byte	0x3f
	.zero		1


	//   ....[92]....
        /*114c*/ 	.word	0x0001bbc0
        /*1150*/ 	.word	0x0000001b
        /*1154*/ 	.word	0x00038840
        /*1158*/ 	.short	0x010a
        /*115a*/ 	.byte	0x3f
	.zero		1


	//   ....[93]....
        /*115c*/ 	.word	0x0001d150
        /*1160*/ 	.word	0x00000017
        /*1164*/ 	.word	0x00038820
        /*1168*/ 	.short	0x010a
        /*116a*/ 	.byte	0x3f
	.zero		1


	//   ....[94]....
        /*116c*/ 	.word	0x0001d1a0
        /*1170*/ 	.word	0x0000001b
        /*1174*/ 	.word	0x00038860
        /*1178*/ 	.short	0x010a
        /*117a*/ 	.byte	0x3f
	.zero		1


	//   ....[95]....
        /*117c*/ 	.word	0x0001da90
        /*1180*/ 	.word	0x00000006
        /*1184*/ 	.word	0x00038840
        /*1188*/ 	.short	0x010a
        /*118a*/ 	.byte	0x3f
	.zero		1


	//   ....[96]....
        /*118c*/ 	.word	0x0001df50
        /*1190*/ 	.word	0x00000006
        /*1194*/ 	.word	0x00038860
        /*1198*/ 	.short	0x010a
        /*119a*/ 	.byte	0x3f
	.zero		1


	//   ....[97]....
        /*119c*/ 	.word	0x0001f040
        /*11a0*/ 	.word	0x00000004
        /*11a4*/ 	.word	0x00038820
        /*11a8*/ 	.short	0x010a
        /*11aa*/ 	.byte	0x3f
	.zero		1


	//   ....[98]....
        /*11ac*/ 	.word	0x0001f1e0
        /*11b0*/ 	.word	0x00000005
        /*11b4*/ 	.word	0x00038840
        /*11b8*/ 	.short	0x010a
        /*11ba*/ 	.byte	0x3f
	.zero		1


	//   ....[99]....
        /*11bc*/ 	.word	0x0001f230
        /*11c0*/ 	.word	0x00000019
        /*11c4*/ 	.word	0x00038840
        /*11c8*/ 	.short	0x010a
        /*11ca*/ 	.byte	0x3f
	.zero		1


	//   ....[100]....
        /*11cc*/ 	.word	0x0001f280
        /*11d0*/ 	.word	0x00000005
        /*11d4*/ 	.word	0x00038860
        /*11d8*/ 	.short	0x010a
        /*11da*/ 	.byte	0x3f
	.zero		1


	//----- nvinfo : EIATTR_NUM_MBARRIERS
	.align		4
.L_292:
        /*11dc*/ 	.byte	0x03, 0x38
        /*11de*/ 	.short	0x0017


	//----- nvinfo : EIATTR_EXIT_INSTR_OFFSETS
	.align		4
        /*11e0*/ 	.byte	0x04, 0x1c
        /*11e2*/ 	.short	(.L_294 - .L_293)


	//   ....[0]....
.L_293:
        /*11e4*/ 	.word	0x0001adb0


	//----- nvinfo : EIATTR_MAX_THREADS
	.align		4
.L_294:
        /*11e8*/ 	.byte	0x04, 0x05
        /*11ea*/ 	.short	(.L_296 - .L_295)
.L_295:
        /*11ec*/ 	.word	0x00000180
        /*11f0*/ 	.word	0x00000001
        /*11f4*/ 	.word	0x00000001


	//----- nvinfo : EIATTR_CRS_STACK_SIZE
	.align		4
.L_296:
        /*11f8*/ 	.byte	0x04, 0x1e
        /*11fa*/ 	.short	(.L_298 - .L_297)
.L_297:
        /*11fc*/ 	.word	0x00000000


	//----- nvinfo : EIATTR_CBANK_PARAM_SIZE
	.align		4
.L_298:
        /*1200*/ 	.byte	0x03, 0x19
        /*1202*/ 	.short	0x0bf0


	//----- nvinfo : EIATTR_PARAM_CBANK
	.align		4
        /*1204*/ 	.byte	0x04, 0x0a
        /*1206*/ 	.short	(.L_300 - .L_299)
	.align		4
.L_299:
        /*1208*/ 	.word	index@(.nv.constant0._ZN7cutlass13device_kernelIN5flash11enable_sm90INS1_16FlashAttnFwdSm90INS1_25CollectiveMainloopFwdSm90ILi2EN4cute5tupleIJNS5_1CILi1EEES8_S8_EEENS6_IJNS7_ILi64EEESA_SA_EEELi512ENS_6half_tEfNS_4arch4Sm90ELb0ELb0ELb0ELb1ELb1ELb1ELb1ELb0ELb0ELb1ELb0ELb0EEENS1_21CollectiveEpilogueFwdINS6_IJSA_NS7_ILi512EEESA_EEES9_SC_SE_Li256ELb1ELb1ELb0ELb0EEENS1_36VarlenDynamicPersistentTileSchedulerILi64ELi64ELi256ELi128ELb0ELb1ELb1ELb0ELb1ELb1EEEEEEEEEvNT_6ParamsE)
        /*120c*/ 	.short	0x0210
        /*120e*/ 	.short	0x0bf0


	//----- nvinfo : EIATTR_SW_WAR
	.align		4
.L_300:
        /*1210*/ 	.byte	0x04, 0x36
        /*1212*/ 	.short	(.L_302 - .L_301)
.L_301:
        /*1214*/ 	.word	0x00000008
.L_302:


//--------------------- .nv.info._ZN7cutlass13device_kernelIN5flash11enable_sm90INS1_16FlashAttnFwdSm90INS1_25CollectiveMainloopFwdSm90ILi2EN4cute5tupleIJNS5_1CILi1EEES8_S8_EEENS6_IJNS7_ILi64EEESA_SA_EEELi512ENS_6half_tEfNS_4arch4Sm90ELb0ELb1ELb0ELb0ELb1ELb0ELb0ELb0ELb0ELb1ELb0ELb0EEENS1_21CollectiveEpilogueFwdINS6_IJSA_NS7_ILi512EEESA_EEES9_SC_SE_Li256ELb0ELb1ELb0ELb0EEENS1_30DynamicPersistentTileSchedulerILi256ELi128ELb0ELb1ELb1EEEEEEEEEvNT_6ParamsE --------------------------
	.section	.nv.info._ZN7cutlass13device_kernelIN5flash11enable_sm90INS1_16FlashAttnFwdSm90INS1_25CollectiveMainloopFwdSm90ILi2EN4cute5tupleIJNS5_1CILi1EEES8_S8_EEENS6_IJNS7_ILi64EEESA_SA_EEELi512ENS_6half_tEfNS_4arch4Sm90ELb0ELb1ELb0ELb0ELb1ELb0ELb0ELb0ELb0ELb1ELb0ELb0EEENS1_21CollectiveEpilogueFwdINS6_IJSA_NS7_ILi512EEESA_EEES9_SC_SE_Li256ELb0ELb1ELb0ELb0EEENS1_30DynamicPersistentTileSchedulerILi256ELi128ELb0ELb1ELb1EEEEEEEEEvNT_6ParamsE,"",@"SHT_CUDA_INFO"
	.sectionflags	@""
	.align	4


	//----- nvinfo : EIATTR_CUDA_API_VERSION
	.align		4
        /*0000*/ 	.byte	0x04, 0x37
        /*0002*/ 	.short	(.L_304 - .L_303)
.L_303:
        /*0004*/ 	.word	0x00000082


	//----- nvinfo : EIATTR_KPARAM_INFO
	.align		4
.L_304:
        /*0008*/ 	.byte	0x04, 0x17
        /*000a*/ 	.short	(.L_306 - .L_305)
.L_305:
        /*000c*/ 	.word	0x00000000
        /*0010*/ 	.short	0x0000
        /*0012*/ 	.short	0x0070
        /*0014*/ 	.byte	0x00, 0xf0, 0x01, 0x2a


	//----- nvinfo : EIATTR_SPARSE_MMA_MASK
	.align		4
.L_306:
        /*0018*/ 	.byte	0x03, 0x50
        /*001a*/ 	.short	0x0000


	//----- nvinfo : EIATTR_MAXREG_COUNT
	.align		4
        /*001c*/ 	.byte	0x03, 0x1b
        /*001e*/ 	.short	0x00a8


	//----- nvinfo : EIATTR_NUM_BARRIERS
	.align		4
        /*0020*/ 	.byte	0x02, 0x4c
        /*0022*/ 	.byte	0x10
	.zero		1


	//----- nvinfo : EIATTR_EXTERNS
	.align		4
        /*0024*/ 	.byte	0x04, 0x0f
        /*0026*/ 	.short	(.L_308 - .L_307)


	//   ....[0]....
	.align		4
.L_307:
        /*0028*/ 	.word	index@(__assertfail)


	//----- nvinfo : EIATTR_ANNOTATIONS
	.align		4
.L_308:
        /*002c*/ 	.byte	0x04, 0x55
        /*002e*/ 	.short	(.L_310 - .L_309)


	//   ....[0]....
.L_309:
        /*0030*/ 	.word	0x00000001
        /*0034*/ 	.byte	0xd0, 0xf9, 0x00, 0x00, 0x01, 0x00, 0x00, 0x00, 0xe0, 0xfa, 0x00, 0x00, 0x01, 0x00, 0x00, 0x00
        /*0044*/ 	.byte	0xe0, 0xfe, 0x00, 0x00, 0x01, 0x00, 0x00, 0x00, 0x30, 0x11, 0x01, 0x00, 0x01, 0x00, 0x00, 0x00
        /*0054*/ 	.byte	0xf0, 0x16, 0x01, 0x00, 0x01, 0x00, 0x00, 0x00, 0xd0, 0x1c, 0x01, 0x00, 0x01, 0x00, 0x00, 0x00
        /*0064*/ 	.byte	0xf0, 0x1c, 0x01, 0x00, 0x01, 0x00, 0x00, 0x00, 0x30, 0x1e, 0x01, 0x00, 0x01, 0x00, 0x00, 0x00
        /*0074*/ 	.byte	0xe0, 0x38, 0x01, 0x00


	//----- nvinfo : EIATTR_MERCURY_ISA_VERSION
	.align		4
.L_310:
        /*0078*/ 	.byte	0x03, 0x5f
        /*007a*/ 	.short	0x0101


	//----- nvinfo : EIATTR_INT_WARP_WIDE_INSTR_OFFSETS
	.align		4
        /*007c*/ 	.byte	0x04, 0x31
        /*007e*/ 	.short	(.L_312 - .L_311)


	//   ....[0]....
.L_311:
        /*0080*/ 	.word	0x000000c0


	//   ....[1]....
        /*0084*/ 	.word	0x000000d0


	//   ....[2]....
        /*0088*/ 	.word	0x00000170


	//   ....[3]....
        /*008c*/ 	.word	0x00010850


	//   ....[4]....
        /*0090*/ 	.word	0x000108e0


	//   ....[5]....
        /*0094*/ 	.word	0x00013670


	//   ....[6]....
        /*0098*/ 	.word	0x00013700


	//----- nvinfo : EIATTR_COOP_GROUP_MASK_REGIDS
	.align		4
.L_312:
        /*009c*/ 	.byte	0x04, 0x29
        /*009e*/ 	.short	(.L_314 - .L_313)


	//   ....[0]....
.L_313:
        /*00a0*/ 	.word	0xffffffff


	//   ....[1]....
        /*00a4*/ 	.word	0xffffffff


	//   ....[2]....
        /*00a8*/ 	.word	0xffffffff


	//   ....[3]....
        /*00ac*/ 	.word	0xffffffff


	//   ....[4]....
        /*00b0*/ 	.word	0xffffffff


	//   ....[5]....
        /*00b4*/ 	.word	0xffffffff


	//   ....[6]....
        /*00b8*/ 	.word	0xffffffff


	//   ....[7]....
        /*00bc*/ 	.word	0xffffffff


	//   ....[8]....
        /*00c0*/ 	.word	0xffffffff


	//   ....[9]....
        /*00c4*/ 	.word	0xffffffff


	//   ....[10]....
        /*00c8*/ 	.word	0xffffffff


	//   ....[11]....
        /*00cc*/ 	.word	0xffffffff


	//   ....[12]....
        /*00d0*/ 	.word	0xffffffff


	//   ....[13]....
        /*00d4*/ 	.word	0xffffffff


	//   ....[14]....
        /*00d8*/ 	.word	0xffffffff


	//   ....[15]....
        /*00dc*/ 	.word	0xffffffff


	//   ....[16]....
        /*00e0*/ 	.word	0xffffffff


	//   ....[17]....
        /*00e4*/ 	.word	0xffffffff


	//   ....[18]....
        /*00e8*/ 	.word	0xffffffff


	//   ....[19]....
        /*00ec*/ 	.word	0xffffffff


	//   ....[20]....
        /*00f0*/ 	.word	0xffffffff


	//   ....[21]....
        /*00f4*/ 	.word	0xffffffff


	//   ....[22]....
        /*00f8*/ 	.word	0xffffffff


	//   ....[23]....
        /*00fc*/ 	.word	0xffffffff


	//   ....[24]....
        /*0100*/ 	.word	0xffffffff


	//   ....[25]....
        /*0104*/ 	.word	0xffffffff


	//   ....[26]....
        /*0108*/ 	.word	0xffffffff


	//   ....[27]....
        /*010c*/ 	.word	0xffffffff


	//   ....[28]....
        /*0110*/ 	.word	0xffffffff


	//   ....[29]....
        /*0114*/ 	.word	0xffffffff


	//   ....[30]....
        /*0118*/ 	.word	0xffffffff


	//   ....[31]....
        /*011c*/ 	.word	0xffffffff


	//   ....[32]....
        /*0120*/ 	.word	0xffffffff


	//   ....[33]....
        /*0124*/ 	.word	0xffffffff


	//   ....[34]....
        /*0128*/ 	.word	0xffffffff


	//   ....[35]....
        /*012c*/ 	.word	0xffffffff


	//   ....[36]....
        /*0130*/ 	.word	0xffffffff


	//   ....[37]....
        /*0134*/ 	.word	0xffffffff


	//   ....[38]....
        /*0138*/ 	.word	0xffffffff


	//   ....[39]....
        /*013c*/ 	.word	0xffffffff


	//   ....[40]....
        /*0140*/ 	.word	0xffffffff


	//   ....[41]....
        /*0144*/ 	.word	0xffffffff


	//   ....[42]....
        /*0148*/ 	.word	0xffffffff


	//   ....[43]....
        /*014c*/ 	.word	0xffffffff


	//   ....[44]....
        /*0150*/ 	.word	0xffffffff


	//   ....[45]....
        /*0154*/ 	.word	0xffffffff


	//   ....[46]....
        /*0158*/ 	.word	0xffffffff


	//   ....[47]....
        /*015c*/ 	.word	0xffffffff


	//   ....[48]....
        /*0160*/ 	.word	0xffffffff


	//   ....[49]....
        /*0164*/ 	.word	0xffffffff


	//   ....[50]....
        /*0168*/ 	.word	0xffffffff


	//   ....[51]....
        /*016c*/ 	.word	0xffffffff


	//   ....[52]....
        /*0170*/ 	.word	0xffffffff


	//   ....[53]....
        /*0174*/ 	.word	0xffffffff


	//   ....[54]....
        /*0178*/ 	.word	0xffffffff


	//   ....[55]....
        /*017c*/ 	.word	0xffffffff


	//   ....[56]....
        /*0180*/ 	.word	0xffffffff


	//   ....[57]....
        /*0184*/ 	.word	0xffffffff


	//   ....[58]....
        /*0188*/ 	.word	0xffffffff


	//   ....[59]....
        /*018c*/ 	.word	0xffffffff


	//   ....[60]....
        /*0190*/ 	.word	0xffffffff


	//   ....[61]....
        /*0194*/ 	.word	0xffffffff


	//   ....[62]....
        /*0198*/ 	.word	0xffffffff


	//   ....[63]....
        /*019c*/ 	.word	0xffffffff


	//   ....[64]....
        /*01a0*/ 	.word	0xffffffff


	//   ....[65]....
        /*01a4*/ 	.word	0xffffffff


	//   ....[66]....
        /*01a8*/ 	.word	0xffffffff


	//   ....[67]....
        /*01ac*/ 	.word	0xffffffff


	//   ....[68]....
        /*01b0*/ 	.word	0xffffffff


	//   ....[69]....
        /*01b4*/ 	.word	0xffffffff


	//   ....[70]....
        /*01b8*/ 	.word	0xffffffff


	//   ....[71]....
        /*01bc*/ 	.word	0xffffffff


	//   ....[72]....
        /*01c0*/ 	.word	0xffffffff


	//   ....[73]....
        /*01c4*/ 	.word	0xffffffff


	//   ....[74]....
        /*01c8*/ 	.word	0xffffffff


	//   ....[75]....
        /*01cc*/ 	.word	0xffffffff


	//   ....[76]....
        /*01d0*/ 	.word	0xffffffff


	//   ....[77]....
        /*01d4*/ 	.word	0xffffffff


	//   ....[78]....
        /*01d8*/ 	.word	0xffffffff


	//   ....[79]....
        /*01dc*/ 	.word	0xffffffff


	//   ....[80]....
        /*01e0*/ 	.word	0xffffffff


	//   ....[81]....
        /*01e4*/ 	.word	0xffffffff


	//   ....[82]....
        /*01e8*/ 	.word	0xffffffff


	//   ....[83]....
        /*01ec*/ 	.word	0xffffffff


	//   ....[84]....
        /*01f0*/ 	.word	0xffffffff


	//   ....[85]....
        /*01f4*/ 	.word	0xffffffff


	//   ....[86]....
        /*01f8*/ 	.word	0xffffffff


	//   ....[87]....
        /*01fc*/ 	.word	0xffffffff


	//   ....[88]....
        /*0200*/ 	.word	0xffffffff


	//   ....[89]....
        /*0204*/ 	.word	0xffffffff


	//   ....[90]....
        /*0208*/ 	.word	0xffffffff


	//   ....[91]....
        /*020c*/ 	.word	0xffffffff


	//   ....[92]....
        /*0210*/ 	.word	0xffffffff


	//   ....[93]....
        /*0214*/ 	.word	0xffffffff


	//   ....[94]....
        /*0218*/ 	.word	0x0500000f


	//   ....[95]....
        /*021c*/ 	.word	0x0500000f


	//   ....[96]....
        /*0220*/ 	.word	0x0500000f


	//   ....[97]....
        /*0224*/ 	.word	0x0500000f


	//   ....[98]....
        /*0228*/ 	.word	0x0500000f


	//   ....[99]....
        /*022c*/ 	.word	0x0500000f


	//   ....[100]....
        /*0230*/ 	.word	0x0500000f


	//   ....[101]....
        /*0234*/ 	.word	0x0500000f


	//   ....[102]....
        /*0238*/ 	.word	0x0500000f


	//   ....[103]....
        /*023c*/ 	.word	0x0500000f


	//   ....[104]....
        /*0240*/ 	.word	0x0500000f


	//   ....[105]....
        /*0244*/ 	.word	0x0500000f


	//   ....[106]....
        /*0248*/ 	.word	0x0500000f


	//   ....[107]....
        /*024c*/ 	.word	0x0500000f


	//   ....[108]....
        /*0250*/ 	.word	0x0500000f


	//   ....[109]....
        /*0254*/ 	.word	0x0500000f


	//   ....[110]....
        /*0258*/ 	.word	0x0500000f


	//   ....[111]....
        /*025c*/ 	.word	0x0500000f


	//   ....[112]....
        /*0260*/ 	.word	0x0500000f


	//   ....[113]....
        /*0264*/ 	.word	0x0500000f


	//   ....[114]....
        /*0268*/ 	.word	0x0500000f


	//   ....[115]....
        /*026c*/ 	.word	0x0500000f


	//   ....[116]....
        /*0270*/ 	.word	0x0500000f


	//   ....[117]....
        /*0274*/ 	.word	0x0500000f


	//   ....[118]....
        /*0278*/ 	.word	0x0500000f


	//   ....[119]....
        /*027c*/ 	.word	0x0500000f


	//   ....[120]....
        /*0280*/ 	.word	0x0500000f


	//   ....[121]....
        /*0284*/ 	.word	0x0500000f


	//   ....[122]....
        /*0288*/ 	.word	0x0500000f


	//   ....[123]....
        /*028c*/ 	.word	0x0500000f


	//   ....[124]....
        /*0290*/ 	.word	0x0500000f


	//   ....[125]....
        /*0294*/ 	.word	0x0500000f


	//   ....[126]....
        /*0298*/ 	.word	0x0500000f


	//   ....[127]....
        /*029c*/ 	.word	0x0500000f


	//   ....[128]....
        /*02a0*/ 	.word	0x0500000f


	//   ....[129]....
        /*02a4*/ 	.word	0x0500000f


	//   ....[130]....
        /*02a8*/ 	.word	0x0500000f


	//   ....[131]....
        /*02ac*/ 	.word	0x0500000f


	//   ....[132]....
        /*02b0*/ 	.word	0x0500000f


	//   ....[133]....
        /*02b4*/ 	.word	0x0500000f


	//   ....[134]....
        /*02b8*/ 	.word	0x0500000f


	//   ....[135]....
        /*02bc*/ 	.word	0x0500000f


	//   ....[136]....
        /*02c0*/ 	.word	0x0500000f


	//----- nvinfo : EIATTR_COOP_GROUP_INSTR_OFFSETS
	.align		4
.L_314:
        /*02c4*/ 	.byte	0x04, 0x28
        /*02c6*/ 	.short	(.L_316 - .L_315)


	//   ....[0]....
.L_315:
        /*02c8*/ 	.word	0x00000070


	//   ....[1]....
        /*02cc*/ 	.word	0x000000b0


	//   ....[2]....
        /*02d0*/ 	.word	0x00000290


	//   ....[3]....
        /*02d4*/ 	.word	0x000003f0


	//   ....[4]....
        /*02d8*/ 	.word	0x00000510


	//   ....[5]....
        /*02dc*/ 	.word	0x00000670


	//   ....[6]....
        /*02e0*/ 	.word	0x00001b50


	//   ....[7]....
        /*02e4*/ 	.word	0x00003cc0


	//   ....[8]....
        /*02e8*/ 	.word	0x000043c0


	//   ....[9]....
        /*02ec*/ 	.word	0x00004630


	//   ....[10]....
        /*02f0*/ 	.word	0x00004f70


	//   ....[11]....
        /*02f4*/ 	.word	0x00005070


	//   ....[12]....
        /*02f8*/ 	.word	0x000053c0


	//   ....[13]....
        /*02fc*/ 	.word	0x00005490


	//   ....[14]....
        /*0300*/ 	.word	0x00005cd0


	//   ....[15]....
        /*0304*/ 	.word	0x000063c0


	//   ....[16]....
        /*0308*/ 	.word	0x00006600


	//   ....[17]....
        /*030c*/ 	.word	0x00006cf0


	//   ....[18]....
        /*0310*/ 	.word	0x00006df0


	//   ....[19]....
        /*0314*/ 	.word	0x000071a0


	//   ....[20]....
        /*0318*/ 	.word	0x000072b0


	//   ....[21]....
        /*031c*/ 	.word	0x00008360


	//   ....[22]....
        /*0320*/ 	.word	0x00008aa0


	//   ....[23]....
        /*0324*/ 	.word	0x00008ad0


	//   ....[24]....
        /*0328*/ 	.word	0x00008d70


	//   ....[25]....
        /*032c*/ 	.word	0x00008f40


	//   ....[26]....
        /*0330*/ 	.word	0x00009eb0


	//   ....[27]....
        /*0334*/ 	.word	0x0000a350


	//   ....[28]....
        /*0338*/ 	.word	0x0000a580


	//   ....[29]....
        /*033c*/ 	.word	0x0000ac70


	//   ....[30]....
        /*0340*/ 	.word	0x0000ad70


	//   ....[31]....
        /*0344*/ 	.word	0x0000b160


	//   ....[32]....
        /*0348*/ 	.word	0x0000b2f0


	//   ....[33]....
        /*034c*/ 	.word	0x0000c2e0


	//   ....[34]....
        /*0350*/ 	.word	0x0000c3b0


	//   ....[35]....
        /*0354*/ 	.word	0x0000c3f0


	//   ....[36]....
        /*0358*/ 	.word	0x0000c480


	//   ....[37]....
        /*035c*/ 	.word	0x0000c4c0


	//   ....[38]....
        /*0360*/ 	.word	0x0000d760


	//   ....[39]....
        /*0364*/ 	.word	0x0000e1d0


	//   ....[40]....
        /*0368*/ 	.word	0x0000e200


	//   ....[41]....
        /*036c*/ 	.word	0x0000e230


	//   ....[42]....
        /*0370*/ 	.word	0x0000e250


	//   ....[43]....
        /*0374*/ 	.word	0x0000e8a0


	//   ....[44]....
        /*0378*/ 	.word	0x0000e8b0


	//   ....[45]....
        /*037c*/ 	.word	0x0000eae0


	//   ....[46]....
        /*0380*/ 	.word	0x0000eb00


	//   ....[47]....
        /*0384*/ 	.word	0x0000f470


	//   ....[48]....
        /*0388*/ 	.word	0x0000f4b0


	//   ....[49]....
        /*038c*/ 	.word	0x0000f6f0


	//   ....[50]....
        /*0390*/ 	.word	0x0000f710


	//   ....[51]....
        /*0394*/ 	.word	0x0000fa00


	//   ....[52]....
        /*0398*/ 	.word	0x00011290


	//   ....[53]....
        /*039c*/ 	.word	0x000112b0


	//   ....[54]....
        /*03a0*/ 	.word	0x000112f0


	//   ....[55]....
        /*03a4*/ 	.word	0x00011320


	//   ....[56]....
        /*03a8*/ 	.word	0x00011370


	//   ....[57]....
        /*03ac*/ 	.word	0x000113a0


	//   ....[58]....
        /*03b0*/ 	.word	0x000113c0


	//   ....[59]....
        /*03b4*/ 	.word	0x00011400


	//   ....[60]....
        /*03b8*/ 	.word	0x00011a30


	//   ....[61]....
        /*03bc*/ 	.word	0x00011a50


	//   ....[62]....
        /*03c0*/ 	.word	0x00011ab0


	//   ....[63]....
        /*03c4*/ 	.word	0x00011af0


	//   ....[64]....
        /*03c8*/ 	.word	0x00011b30


	//   ....[65]....
        /*03cc*/ 	.word	0x00011b60


	//   ....[66]....
        /*03d0*/ 	.word	0x00011b70


	//   ....[67]....
        /*03d4*/ 	.word	0x00011bb0


	//   ....[68]....
        /*03d8*/ 	.word	0x00012010


	//   ....[69]....
        /*03dc*/ 	.word	0x00012040


	//   ....[70]....
        /*03e0*/ 	.word	0x00012070


	//   ....[71]....
        /*03e4*/ 	.word	0x000120d0


	//   ....[72]....
        /*03e8*/ 	.word	0x00012220


	//   ....[73]....
        /*03ec*/ 	.word	0x00012240


	//   ....[74]....
        /*03f0*/ 	.word	0x00012250


	//   ....[75]....
        /*03f4*/ 	.word	0x000123a0


	//   ....[76]....
        /*03f8*/ 	.word	0x00012c00


	//   ....[77]....
        /*03fc*/ 	.word	0x00012c20


	//   ....[78]....
        /*0400*/ 	.word	0x00012c40


	//   ....[79]....
        /*0404*/ 	.word	0x00012c70


	//   ....[80]....
        /*0408*/ 	.word	0x00012c90


	//   ....[81]....
        /*040c*/ 	.word	0x00012cc0


	//   ....[82]....
        /*0410*/ 	.word	0x00012ce0


	//   ....[83]....
        /*0414*/ 	.word	0x00012cf0


	//   ....[84]....
        /*0418*/ 	.word	0x00013030


	//   ....[85]....
        /*041c*/ 	.word	0x00013070


	//   ....[86]....
        /*0420*/ 	.word	0x000130a0


	//   ....[87]....
        /*0424*/ 	.word	0x000130e0


	//   ....[88]....
        /*0428*/ 	.word	0x00013100


	//   ....[89]....
        /*042c*/ 	.word	0x000131b0


	//   ....[90]....
        /*0430*/ 	.word	0x000131d0


	//   ....[91]....
        /*0434*/ 	.word	0x000131e0


	//   ....[92]....
        /*0438*/ 	.word	0x00013820


	//   ....[93]....
        /*043c*/ 	.word	0x00013a00


	//   ....[94]....
        /*0440*/ 	.word	0x00014100


	//   ....[95]....
        /*0444*/ 	.word	0x000141e0


	//   ....[96]....
        /*0448*/ 	.word	0x00014280


	//   ....[97]....
        /*044c*/ 	.word	0x00014300


	//   ....[98]....
        /*0450*/ 	.word	0x000143b0


	//   ....[99]....
        /*0454*/ 	.word	0x00014430


	//   ....[100]....
        /*0458*/ 	.word	0x000144e0


	//   ....[101]....
        /*045c*/ 	.word	0x00014560


	//   ....[102]....
        /*0460*/ 	.word	0x000145f0


	//   ....[103]....
        /*0464*/ 	.word	0x00014680


	//   ....[104]....
        /*0468*/ 	.word	0x000146f0


	//   ....[105]....
        /*046c*/ 	.word	0x00014770


	//   ....[106]....
        /*0470*/ 	.word	0x00014820


	//   ....[107]....
        /*0474*/ 	.word	0x000148a0


	//   ....[108]....
        /*0478*/ 	.word	0x00014940


	//   ....[109]....
        /*047c*/ 	.word	0x000149c0


	//   ....[110]....
        /*0480*/ 	.word	0x00014a50


	//   ....[111]....
        /*0484*/ 	.word	0x00014b80


	//   ....[112]....
        /*0488*/ 	.word	0x00014c80


	//   ....[113]....
        /*048c*/ 	.word	0x00014ea0


	//   ....[114]....
        /*0490*/ 	.word	0x00014ef0


	//   ....[115]....
        /*0494*/ 	.word	0x000150b0


	//   ....[116]....
        /*0498*/ 	.word	0x00015100


	//   ....[117]....
        /*049c*/ 	.word	0x000152c0


	//   ....[118]....
        /*04a0*/ 	.word	0x00015310


	//   ....[119]....
        /*04a4*/ 	.word	0x000153f0


	//   ....[120]....
        /*04a8*/ 	.word	0x00015490


	//   ....[121]....
        /*04ac*/ 	.word	0x000154f0


	//   ....[122]....
        /*04b0*/ 	.word	0x00015590


	//   ....[123]....
        /*04b4*/ 	.word	0x000155f0


	//   ....[124]....
        /*04b8*/ 	.word	0x00015690


	//   ....[125]....
        /*04bc*/ 	.word	0x000156f0


	//   ....[126]....
        /*04c0*/ 	.word	0x00015790


	//   ....[127]....
        /*04c4*/ 	.word	0x00015870


	//   ....[128]....
        /*04c8*/ 	.word	0x00015940


	//   ....[129]....
        /*04cc*/ 	.word	0x00015a30


	//   ....[130]....
        /*04d0*/ 	.word	0x00015b40


	//   ....[131]....
        /*04d4*/ 	.word	0x00015c50


	//   ....[132]....
        /*04d8*/ 	.word	0x00015d30


	//   ....[133]....
        /*04dc*/ 	.word	0x00015e40


	//   ....[134]....
        /*04e0*/ 	.word	0x00015f20


	//   ....[135]....
        /*04e4*/ 	.word	0x00015fb0


	//   ....[136]....
        /*04e8*/ 	.word	0x000160d0


	//----- nvinfo : EIATTR_REG_RECONFIG
	.align		4
.L_316:
        /*04ec*/ 	.byte	0x01, 0x54
	.zero		2


	//----- nvinfo : EIATTR_SYSCALL_OFFSETS
	.align		4
        /*04f0*/ 	.byte	0x04, 0x46
        /*04f2*/ 	.short	(.L_318 - .L_317)


	//   ....[0]....
.L_317:
        /*04f4*/ 	.word	0x00003e90


	//   ....[1]....
        /*04f8*/ 	.word	0x00010a40


	//   ....[2]....
        /*04fc*/ 	.word	0x00010b90


	//   ....[3]....
        /*0500*/ 	.word	0x00010c80


	//   ....[4]....
        /*0504*/ 	.word	0x000116d0


	//----- nvinfo : EIATTR_MBARRIER_INSTR_OFFSETS
	.align		4
.L_318:
        /*0508*/ 	.byte	0x04, 0x39
        /*050a*/ 	.short	(.L_320 - .L_319)


	//   ....[0]....
.L_319:
        /*050c*/ 	.word	0x00000180
        /*0510*/ 	.word	0x000000ff
        /*0514*/ 	.word	0x00028c00
        /*0518*/ 	.short	0x0100
        /*051a*/ 	.byte	0x08
	.zero		1


	//   ....[1]....
        /*051c*/ 	.word	0x00000190
        /*0520*/ 	.word	0x000000ff
        /*0524*/ 	.word	0x00028c20
        /*0528*/ 	.short	0x0100
        /*052a*/ 	.byte	0x08
	.zero		1


	//   ....[2]....
        /*052c*/ 	.word	0x00000240
        /*0530*/ 	.word	0x000000ff
        /*0534*/ 	.word	0x00028c30
        /*0538*/ 	.short	0x0100
        /*053a*/ 	.byte	0x06
	.zero		1


	//   ....[3]....
        /*053c*/ 	.word	0x00000250
        /*0540*/ 	.word	0x000000ff
        /*0544*/ 	.word	0x00028c40
        /*0548*/ 	.short	0x0100
        /*054a*/ 	.byte	0x06
	.zero		1


	//   ....[4]....
        /*054c*/ 	.word	0x00000260
        /*0550*/ 	.word	0x000000ff
        /*0554*/ 	.word	0x00028c38
        /*0558*/ 	.short	0x0100
        /*055a*/ 	.byte	0x06
	.zero		1


	//   ....[5]....
        /*055c*/ 	.word	0x00000270
        /*0560*/ 	.word	0x000000ff
        /*0564*/ 	.word	0x00028c48
        /*0568*/ 	.short	0x0100
        /*056a*/ 	.byte	0x06
	.zero		1


	//   ....[6]....
        /*056c*/ 	.word	0x000003a0
        /*0570*/ 	.word	0x000000ff
        /*0574*/ 	.word	0x00028c50
        /*0578*/ 	.short	0x0100
        /*057a*/ 	.byte	0x08
	.zero		1


	//   ....[7]....
        /*057c*/ 	.word	0x000003b0
        /*0580*/ 	.word	0x000000ff
        /*0584*/ 	.word	0x00028c60
        /*0588*/ 	.short	0x0100
        /*058a*/ 	.byte	0x08
	.zero		1


	//   ....[8]....
        /*058c*/ 	.word	0x000003c0
        /*0590*/ 	.word	0x000000ff
        /*0594*/ 	.word	0x00028c58
        /*0598*/ 	.short	0x0100
        /*059a*/ 	.byte	0x08
	.zero		1


	//   ....[9]....
        /*059c*/ 	.word	0x000003d0
        /*05a0*/ 	.word	0x000000ff
        /*05a4*/ 	.word	0x00028c68
        /*05a8*/ 	.short	0x0100
        /*05aa*/ 	.byte	0x08
	.zero		1


	//   ....[10]....
        /*05ac*/ 	.word	0x000004c0
        /*05b0*/ 	.word	0x000000ff
        /*05b4*/ 	.word	0x00028c70
        /*05b8*/ 	.short	0x0100
        /*05ba*/ 	.byte	0x06
	.zero		1


	//   ....[11]....
        /*05bc*/ 	.word	0x000004d0
        /*05c0*/ 	.word	0x000000ff
        /*05c4*/ 	.word	0x00028c80
        /*05c8*/ 	.short	0x0100
        /*05ca*/ 	.byte	0x06
	.zero		1


	//   ....[12]....
        /*05cc*/ 	.word	0x000004e0
        /*05d0*/ 	.word	0x000000ff
        /*05d4*/ 	.word	0x00028c78
        /*05d8*/ 	.short	0x0100
        /*05da*/ 	.byte	0x06
	.zero		1


	//   ....[13]....
        /*05dc*/ 	.word	0x000004f0
        /*05e0*/ 	.word	0x000000ff
        /*05e4*/ 	.word	0x00028c88
        /*05e8*/ 	.short	0x0100
        /*05ea*/ 	.byte	0x06
	.zero		1


	//   ....[14]....
        /*05ec*/ 	.word	0x00000620
        /*05f0*/ 	.word	0x000000ff
        /*05f4*/ 	.word	0x00028c90
        /*05f8*/ 	.short	0x0100
        /*05fa*/ 	.byte	0x08
	.zero		1


	//   ....[15]....
        /*05fc*/ 	.word	0x00000630
        /*0600*/ 	.word	0x000000ff
        /*0604*/ 	.word	0x00028ca0
        /*0608*/ 	.short	0x0100
        /*060a*/ 	.byte	0x08
	.zero		1


	//   ....[16]....
        /*060c*/ 	.word	0x00000640
        /*0610*/ 	.word	0x000000ff
        /*0614*/ 	.word	0x00028c98
        /*0618*/ 	.short	0x0100
        /*061a*/ 	.byte	0x08
	.zero		1


	//   ....[17]....
        /*061c*/ 	.word	0x00000650
        /*0620*/ 	.word	0x000000ff
        /*0624*/ 	.word	0x00028ca8
        /*0628*/ 	.short	0x0100
        /*062a*/ 	.byte	0x08
	.zero		1


	//   ....[18]....
        /*062c*/ 	.word	0x00000790
        /*0630*/ 	.word	0x000000ff
        /*0634*/ 	.word	0x00028cb0
        /*0638*/ 	.short	0x0100
        /*063a*/ 	.byte	0x08
	.zero		1


	//   ....[19]....
        /*063c*/ 	.word	0x000007a0
        /*0640*/ 	.word	0x000000ff
        /*0644*/ 	.word	0x00028cc0
        /*0648*/ 	.short	0x0100
        /*064a*/ 	.byte	0x08
	.zero		1


	//   ....[20]....
        /*064c*/ 	.word	0x000007b0
        /*0650*/ 	.word	0x000000ff
        /*0654*/ 	.word	0x00028cb8
        /*0658*/ 	.short	0x0100
        /*065a*/ 	.byte	0x08
	.zero		1


	//   ....[21]....
        /*065c*/ 	.word	0x000007c0
        /*0660*/ 	.word	0x000000ff
        /*0664*/ 	.word	0x00028cc8
        /*0668*/ 	.short	0x0100
        /*066a*/ 	.byte	0x08
	.zero		1


	//   ....[22]....
        /*066c*/ 	.word	0x00001c60
        /*0670*/ 	.word	0x000000ff
        /*0674*/ 	.word	0x00028c50
        /*0678*/ 	.short	0x010a
        /*067a*/ 	.byte	0x15
	.zero		1


	//   ....[23]....
        /*067c*/ 	.word	0x00001f20
        /*0680*/ 	.word	0x000000ff
        /*0684*/ 	.word	0x00000000
        /*0688*/ 	.short	0x0101
        /*068a*/ 	.byte	0x06
	.zero		1


	//   ....[24]....
        /*068c*/ 	.word	0x00002860
        /*0690*/ 	.word	0x000000ff
        /*0694*/ 	.word	0x00028c50
        /*0698*/ 	.short	0x010a
        /*069a*/ 	.byte	0x15
	.zero		1


	//   ....[25]....
        /*069c*/ 	.word	0x000028a0
        /*06a0*/ 	.word	0x000000ff
        /*06a4*/ 	.word	0x00028c50
        /*06a8*/ 	.short	0x010a
        /*06aa*/ 	.byte	0x15
	.zero		1


	//   ....[26]....
        /*06ac*/ 	.word	0x00002a80
        /*06b0*/ 	.word	0x000000ff
        /*06b4*/ 	.word	0x00000000
        /*06b8*/ 	.short	0x0101
        /*06ba*/ 	.byte	0x06
	.zero		1


	//   ....[27]....
        /*06bc*/ 	.word	0x00003f10
        /*06c0*/ 	.word	0x000000ff
        /*06c4*/ 	.word	0x00028c00
        /*06c8*/ 	.short	0x010a
        /*06ca*/ 	.byte	0x2a
	.zero		1


	//   ....[28]....
        /*06cc*/ 	.word	0x00003f90
        /*06d0*/ 	.word	0x00000009
        /*06d4*/ 	.word	0x00028c30
        /*06d8*/ 	.short	0x010a
        /*06da*/ 	.byte	0x3f
	.zero		1


	//   ....[29]....
        /*06dc*/ 	.word	0x00003fd0
        /*06e0*/ 	.word	0x00000009
        /*06e4*/ 	.word	0x00028c30
        /*06e8*/ 	.short	0x010a
        /*06ea*/ 	.byte	0x3f
	.zero		1


	//   ....[30]....
        /*06ec*/ 	.word	0x000043d0
        /*06f0*/ 	.word	0x000000ff
        /*06f4*/ 	.word	0x00000000
        /*06f8*/ 	.short	0x0101
        /*06fa*/ 	.byte	0x06
	.zero		1


	//   ....[31]....
        /*06fc*/ 	.word	0x00005a90
        /*0700*/ 	.word	0x00000009
        /*0704*/ 	.word	0x00028c50
        /*0708*/ 	.short	0x010a
        /*070a*/ 	.byte	0x3f
	.zero		1


	//   ....[32]....
        /*070c*/ 	.word	0x00005ad0
        /*0710*/ 	.word	0x00000009
        /*0714*/ 	.word	0x00028c50
        /*0718*/ 	.short	0x010a
        /*071a*/ 	.byte	0x3f
	.zero		1


	//   ....[33]....
        /*071c*/ 	.word	0x00005e00
        /*0720*/ 	.word	0x000000ff
        /*0724*/ 	.word	0x00000000
        /*0728*/ 	.short	0x0101
        /*072a*/ 	.byte	0x0e
	.zero		1


	//   ....[34]....
        /*072c*/ 	.word	0x00006100
        /*0730*/ 	.word	0x000000ff
        /*0734*/ 	.word	0x00028c30
        /*0738*/ 	.short	0x010a
        /*073a*/ 	.byte	0x15
	.zero		1


	//   ....[35]....
        /*073c*/ 	.word	0x00006140
        /*0740*/ 	.word	0x000000ff
        /*0744*/ 	.word	0x00028c30
        /*0748*/ 	.short	0x010a
        /*074a*/ 	.byte	0x15
	.zero		1


	//   ....[36]....
        /*074c*/ 	.word	0x00006400
        /*0750*/ 	.word	0x000000ff
        /*0754*/ 	.word	0x00000000
        /*0758*/ 	.short	0x0101
        /*075a*/ 	.byte	0x06
	.zero		1


	//   ....[37]....
        /*075c*/ 	.word	0x00008120
        /*0760*/ 	.word	0x000000ff
        /*0764*/ 	.word	0x00028c50
        /*0768*/ 	.short	0x010a
        /*076a*/ 	.byte	0x15
	.zero		1


	//   ....[38]....
        /*076c*/ 	.word	0x00008160
        /*0770*/ 	.word	0x000000ff
        /*0774*/ 	.word	0x00028c50
        /*0778*/ 	.short	0x010a
        /*077a*/ 	.byte	0x15
	.zero		1


	//   ....[39]....
        /*077c*/ 	.word	0x00008410
        /*0780*/ 	.word	0x000000ff
        /*0784*/ 	.word	0x00000000
        /*0788*/ 	.short	0x0101
        /*078a*/ 	.byte	0x15
	.zero		1


	//   ....[40]....
        /*078c*/ 	.word	0x00008780
        /*0790*/ 	.word	0x000000ff
        /*0794*/ 	.word	0x00028c30
        /*0798*/ 	.short	0x010a
        /*079a*/ 	.byte	0x15
	.zero		1


	//   ....[41]....
        /*079c*/ 	.word	0x000087c0
        /*07a0*/ 	.word	0x000000ff
        /*07a4*/ 	.word	0x00028c30
        /*07a8*/ 	.short	0x010a
        /*07aa*/ 	.byte	0x15
	.zero		1


	//   ....[42]....
        /*07ac*/ 	.word	0x000089c0
        /*07b0*/ 	.word	0x000000ff
        /*07b4*/ 	.word	0x00000000
        /*07b8*/ 	.short	0x0101
        /*07ba*/ 	.byte	0x06
	.zero		1


	//   ....[43]....
        /*07bc*/ 	.word	0x00009c70
        /*07c0*/ 	.word	0x000000ff
        /*07c4*/ 	.word	0x00028c50
        /*07c8*/ 	.short	0x010a
        /*07ca*/ 	.byte	0x15
	.zero		1


	//   ....[44]....
        /*07cc*/ 	.word	0x00009cb0
        /*07d0*/ 	.word	0x000000ff
        /*07d4*/ 	.word	0x00028c50
        /*07d8*/ 	.short	0x010a
        /*07da*/ 	.byte	0x15
	.zero		1


	//   ....[45]....
        /*07dc*/ 	.word	0x00009f40
        /*07e0*/ 	.word	0x000000ff
        /*07e4*/ 	.word	0x00000000
        /*07e8*/ 	.short	0x0101
        /*07ea*/ 	.byte	0x15
	.zero		1


	//   ....[46]....
        /*07ec*/ 	.word	0x0000a0a0
        /*07f0*/ 	.word	0x000000ff
        /*07f4*/ 	.word	0x00028c30
        /*07f8*/ 	.short	0x010a
        /*07fa*/ 	.byte	0x15
	.zero		1


	//   ....[47]....
        /*07fc*/ 	.word	0x0000a0e0
        /*0800*/ 	.word	0x000000ff
        /*0804*/ 	.word	0x00028c30
        /*0808*/ 	.short	0x010a
        /*080a*/ 	.byte	0x15
	.zero		1


	//   ....[48]....
        /*080c*/ 	.word	0x0000a380
        /*0810*/ 	.word	0x000000ff
        /*0814*/ 	.word	0x00000000
        /*0818*/ 	.short	0x0101
        /*081a*/ 	.byte	0x06
	.zero		1


	//   ....[49]....
        /*081c*/ 	.word	0x0000c0a0
        /*0820*/ 	.word	0x000000ff
        /*0824*/ 	.word	0x00028c50
        /*0828*/ 	.short	0x010a
        /*082a*/ 	.byte	0x15
	.zero		1


	//   ....[50]....
        /*082c*/ 	.word	0x0000c0e0
        /*0830*/ 	.word	0x000000ff
        /*0834*/ 	.word	0x00028c50
        /*0838*/ 	.short	0x010a
        /*083a*/ 	.byte	0x15
	.zero		1


	//   ....[51]....
        /*083c*/ 	.word	0x0000c390
        /*0840*/ 	.word	0x000000ff
        /*0844*/ 	.word	0x00000000
        /*0848*/ 	.short	0x0101
        /*084a*/ 	.byte	0x15
	.zero		1


	//   ....[52]....
        /*084c*/ 	.word	0x0000e870
        /*0850*/ 	.word	0x000000ff
        /*0854*/ 	.word	0x00000000
        /*0858*/ 	.short	0x0101
        /*085a*/ 	.byte	0x05
	.zero		1


	//   ....[53]....
        /*085c*/ 	.word	0x00011080
        /*0860*/ 	.word	0x00000019
        /*0864*/ 	.word	0x00028c40
        /*0868*/ 	.short	0x010a
        /*086a*/ 	.byte	0x3f
	.zero		1


	//   ....[54]....
        /*086c*/ 	.word	0x000114b0
        /*0870*/ 	.word	0x00000019
        /*0874*/ 	.word	0x00028c30
        /*0878*/ 	.short	0x0107
        /*087a*/ 	.byte	0x3f
	.zero		1


	//   ....[55]....
        /*087c*/ 	.word	0x00011580
        /*0880*/ 	.word	0x00000019
        /*0884*/ 	.word	0x00028c30
        /*0888*/ 	.short	0x0101
        /*088a*/ 	.byte	0x3f
	.zero		1


	//   ....[56]....
        /*088c*/ 	.word	0x00011c60
        /*0890*/ 	.word	0x00000011
        /*0894*/ 	.word	0x00028c00
        /*0898*/ 	.short	0x0107
        /*089a*/ 	.byte	0x3f
	.zero		1


	//   ....[57]....
        /*089c*/ 	.word	0x00011d50
        /*08a0*/ 	.word	0x00000011
        /*08a4*/ 	.word	0x00028c00
        /*08a8*/ 	.short	0x0101
        /*08aa*/ 	.byte	0x3f
	.zero		1


	//   ....[58]....
        /*08ac*/ 	.word	0x00011d70
        /*08b0*/ 	.word	0x00000011
        /*08b4*/ 	.word	0x00028c20
        /*08b8*/ 	.short	0x010a
        /*08ba*/ 	.byte	0x3f
	.zero		1


	//   ....[59]....
        /*08bc*/ 	.word	0x00011e00
        /*08c0*/ 	.word	0x00000019
        /*08c4*/ 	.word	0x00028c60
        /*08c8*/ 	.short	0x010a
        /*08ca*/ 	.byte	0x3f
	.zero		1


	//   ....[60]....
        /*08cc*/ 	.word	0x00012660
        /*08d0*/ 	.word	0x00000019
        /*08d4*/ 	.word	0x00028c50
        /*08d8*/ 	.short	0x0107
        /*08da*/ 	.byte	0x3f
	.zero		1


	//   ....[61]....
        /*08dc*/ 	.word	0x00012730
        /*08e0*/ 	.word	0x00000019
        /*08e4*/ 	.word	0x00028c50
        /*08e8*/ 	.short	0x0101
        /*08ea*/ 	.byte	0x3f
	.zero		1


	//   ....[62]....
        /*08ec*/ 	.word	0x00012a60
        /*08f0*/ 	.word	0x00000008
        /*08f4*/ 	.word	0x00028c40
        /*08f8*/ 	.short	0x010a
        /*08fa*/ 	.byte	0x3f
	.zero		1


	//   ....[63]....
        /*08fc*/ 	.word	0x00012d90
        /*0900*/ 	.word	0x00000008
        /*0904*/ 	.word	0x00028c30
        /*0908*/ 	.short	0x0107
        /*090a*/ 	.byte	0x3f
	.zero		1


	//   ....[64]....
        /*090c*/ 	.word	0x00012e50
        /*0910*/ 	.word	0x00000008
        /*0914*/ 	.word	0x00028c30
        /*0918*/ 	.short	0x0101
        /*091a*/ 	.byte	0x3f
	.zero		1


	//   ....[65]....
        /*091c*/ 	.word	0x00012e80
        /*0920*/ 	.word	0x00000008
        /*0924*/ 	.word	0x00028c60
        /*0928*/ 	.short	0x010a
        /*092a*/ 	.byte	0x3f
	.zero		1


	//   ....[66]....
        /*092c*/ 	.word	0x000134e0
        /*0930*/ 	.word	0x00000008
        /*0934*/ 	.word	0x00028c50
        /*0938*/ 	.short	0x0107
        /*093a*/ 	.byte	0x3f
	.zero		1


	//   ....[67]....
        /*093c*/ 	.word	0x000135a0
        /*0940*/ 	.word	0x00000008
        /*0944*/ 	.word	0x00028c50
        /*0948*/ 	.short	0x0101
        /*094a*/ 	.byte	0x3f
	.zero		1


	//   ....[68]....
        /*094c*/ 	.word	0x00013980
        /*0950*/ 	.word	0x00000007
        /*0954*/ 	.word	0x00028c20
        /*0958*/ 	.short	0x010a
        /*095a*/ 	.byte	0x3f
	.zero		1


	//   ....[69]....
        /*095c*/ 	.word	0x00013b00
        /*0960*/ 	.word	0x00000005
        /*0964*/ 	.word	0x00028c40
        /*0968*/ 	.short	0x010a
        /*096a*/ 	.byte	0x3f
	.zero		1


	//   ....[70]....
        /*096c*/ 	.word	0x00013ba0
        /*0970*/ 	.word	0x00000003
        /*0974*/ 	.word	0x00028c40
        /*0978*/ 	.short	0x010a
        /*097a*/ 	.byte	0x3f
	.zero		1


	//   ....[71]....
        /*097c*/ 	.word	0x00013be0
        /*0980*/ 	.word	0x00000005
        /*0984*/ 	.word	0x00028c60
        /*0988*/ 	.short	0x010a
        /*098a*/ 	.byte	0x3f
	.zero		1


	//   ....[72]....
        /*098c*/ 	.word	0x00013c20
        /*0990*/ 	.word	0x00000003
        /*0994*/ 	.word	0x00028c60
        /*0998*/ 	.short	0x010a
        /*099a*/ 	.byte	0x3f
	.zero		1


	//   ....[73]....
        /*099c*/ 	.word	0x00013c90
        /*09a0*/ 	.word	0x00000003
        /*09a4*/ 	.word	0x00028c50
        /*09a8*/ 	.short	0x010a
        /*09aa*/ 	.byte	0x3f
	.zero		1


	//   ....[74]....
        /*09ac*/ 	.word	0x00013cf0
        /*09b0*/ 	.word	0x00000003
        /*09b4*/ 	.word	0x00028c50
        /*09b8*/ 	.short	0x010a
        /*09ba*/ 	.byte	0x3f
	.zero		1


	//   ....[75]....
        /*09bc*/ 	.word	0x00013d50
        /*09c0*/ 	.word	0x00000003
        /*09c4*/ 	.word	0x00028c00
        /*09c8*/ 	.short	0x010a
        /*09ca*/ 	.byte	0x3f
	.zero		1


	//   ....[76]....
        /*09cc*/ 	.word	0x00013da0
        /*09d0*/ 	.word	0x00000009
        /*09d4*/ 	.word	0x00028c30
        /*09d8*/ 	.short	0x010a
        /*09da*/ 	.byte	0x3f
	.zero		1


	//   ....[77]....
        /*09dc*/ 	.word	0x00013df0
        /*09e0*/ 	.word	0x00000009
        /*09e4*/ 	.word	0x00028c50
        /*09e8*/ 	.short	0x010a
        /*09ea*/ 	.byte	0x3f
	.zero		1


	//   ....[78]....
        /*09ec*/ 	.word	0x00013e50
        /*09f0*/ 	.word	0x00000006
        /*09f4*/ 	.word	0x00028c30
        /*09f8*/ 	.short	0x010a
        /*09fa*/ 	.byte	0x3f
	.zero		1


	//   ....[79]....
        /*09fc*/ 	.word	0x00013eb0
        /*0a00*/ 	.word	0x0000000a
        /*0a04*/ 	.word	0x00028c50
        /*0a08*/ 	.short	0x010a
        /*0a0a*/ 	.byte	0x3f
	.zero		1


	//   ....[80]....
        /*0a0c*/ 	.word	0x00013f10
        /*0a10*/ 	.word	0x00000006
        /*0a14*/ 	.word	0x00028c30
        /*0a18*/ 	.short	0x010a
        /*0a1a*/ 	.byte	0x3f
	.zero		1


	//   ....[81]....
        /*0a1c*/ 	.word	0x00013f70
        /*0a20*/ 	.word	0x00000008
        /*0a24*/ 	.word	0x00028c50
        /*0a28*/ 	.short	0x010a
        /*0a2a*/ 	.byte	0x3f
	.zero		1


	//   ....[82]....
        /*0a2c*/ 	.word	0x00013fd0
        /*0a30*/ 	.word	0x00000005
        /*0a34*/ 	.word	0x00028c30
        /*0a38*/ 	.short	0x010a
        /*0a3a*/ 	.byte	0x3f
	.zero		1


	//   ....[83]....
        /*0a3c*/ 	.word	0x00014030
        /*0a40*/ 	.word	0x00000007
        /*0a44*/ 	.word	0x00028c50
        /*0a48*/ 	.short	0x010a
        /*0a4a*/ 	.byte	0x3f
	.zero		1


	//   ....[84]....
        /*0a4c*/ 	.word	0x00014130
        /*0a50*/ 	.word	0x00000019
        /*0a54*/ 	.word	0x00028c40
        /*0a58*/ 	.short	0x010a
        /*0a5a*/ 	.byte	0x3f
	.zero		1


	//   ....[85]....
        /*0a5c*/ 	.word	0x00014a80
        /*0a60*/ 	.word	0x00000011
        /*0a64*/ 	.word	0x00028c20
        /*0a68*/ 	.short	0x010a
        /*0a6a*/ 	.byte	0x3f
	.zero		1


	//   ....[86]....
        /*0a6c*/ 	.word	0x00014ad0
        /*0a70*/ 	.word	0x00000019
        /*0a74*/ 	.word	0x00028c60
        /*0a78*/ 	.short	0x010a
        /*0a7a*/ 	.byte	0x3f
	.zero		1


	//   ....[87]....
        /*0a7c*/ 	.word	0x00015340
        /*0a80*/ 	.word	0x00000008
        /*0a84*/ 	.word	0x00028c40
        /*0a88*/ 	.short	0x010a
        /*0a8a*/ 	.byte	0x3f
	.zero		1


	//   ....[88]....
        /*0a8c*/ 	.word	0x000157c0
        /*0a90*/ 	.word	0x00000008
        /*0a94*/ 	.word	0x00028c60
        /*0a98*/ 	.short	0x010a
        /*0a9a*/ 	.byte	0x3f
	.zero		1


	//   ....[89]....
        /*0a9c*/ 	.word	0x00015ff0
        /*0aa0*/ 	.word	0x00000007
        /*0aa4*/ 	.word	0x00028c20
        /*0aa8*/ 	.short	0x010a
        /*0aaa*/ 	.byte	0x3f
	.zero		1


	//   ....[90]....
        /*0aac*/ 	.word	0x00016190
        /*0ab0*/ 	.word	0x00000005
        /*0ab4*/ 	.word	0x00028c40
        /*0ab8*/ 	.short	0x010a
        /*0aba*/ 	.byte	0x3f
	.zero		1


	//   ....[91]....
        /*0abc*/ 	.word	0x000161e0
        /*0ac0*/ 	.word	0x00000003
        /*0ac4*/ 	.word	0x00028c40
        /*0ac8*/ 	.short	0x010a
        /*0aca*/ 	.byte	0x3f
	.zero		1


	//   ....[92]....
        /*0acc*/ 	.word	0x00016230
        /*0ad0*/ 	.word	0x00000005
        /*0ad4*/ 	.word	0x00028c60
        /*0ad8*/ 	.short	0x010a
        /*0ada*/ 	.byte	0x3f
	.zero		1


	//----- nvinfo : EIATTR_NUM_MBARRIERS
	.align		4
.L_320:
        /*0adc*/ 	.byte	0x03, 0x38
        /*0ade*/ 	.short	0x0016


	//----- nvinfo : EIATTR_EXIT_INSTR_OFFSETS
	.align		4
        /*0ae0*/ 	.byte	0x04, 0x1c
        /*0ae2*/ 	.short	(.L_322 - .L_321)


	//   ....[0]....
.L_321:
        /*0ae4*/ 	.word	0x00000930


	//   ....[1]....
        /*0ae8*/ 	.word	0x0000f970


	//   ....[2]....
        /*0aec*/ 	.word	0x00013c70


	//----- nvinfo : EIATTR_MAX_THREADS
	.align		4
.L_322:
        /*0af0*/ 	.byte	0x04, 0x05
        /*0af2*/ 	.short	(.L_324 - .L_323)
.L_323:
        /*0af4*/ 	.word	0x00000180
        /*0af8*/ 	.word	0x00000001
        /*0afc*/ 	.word	0x00000001


	//----- nvinfo : EIATTR_CRS_STACK_SIZE
	.align		4
.L_324:
        /*0b00*/ 	.byte	0x04, 0x1e
        /*0b02*/ 	.short	(.L_326 - .L_325)
.L_325:
        /*0b04*/ 	.word	0x00000000


	//----- nvinfo : EIATTR_CBANK_PARAM_SIZE
	.align		4
.L_326:
        /*0b08*/ 	.byte	0x03, 0x19
        /*0b0a*/ 	.short	0x0af0


	//----- nvinfo : EIATTR_PARAM_CBANK
	.align		4
        /*0b0c*/ 	.byte	0x04, 0x0a
        /*0b0e*/ 	.short	(.L_328 - .L_327)
	.align		4
.L_327:
        /*0b10*/ 	.word	index@(.nv.constant0._ZN7cutlass13device_kernelIN5flash11enable_sm90INS1_16FlashAttnFwdSm90INS1_25CollectiveMainloopFwdSm90ILi2EN4cute5tupleIJNS5_1CILi1EEES8_S8_EEENS6_IJNS7_ILi64EEESA_SA_EEELi512ENS_6half_tEfNS_4arch4Sm90ELb0ELb1ELb0ELb0ELb1ELb0ELb0ELb0ELb0ELb1ELb0ELb0EEENS1_21CollectiveEpilogueFwdINS6_IJSA_NS7_ILi512EEESA_EEES9_SC_SE_Li256ELb0ELb1ELb0ELb0EEENS1_30DynamicPersistentTileSchedulerILi256ELi128ELb0ELb1ELb1EEEEEEEEEvNT_6ParamsE)
        /*0b14*/ 	.short	0x0210
        /*0b16*/ 	.short	0x0af0


	//----- nvinfo : EIATTR_SW_WAR
	.align		4
.L_328:
        /*0b18*/ 	.byte	0x04, 0x36
        /*0b1a*/ 	.short	(.L_330 - .L_329)
.L_329:
        /*0b1c*/ 	.word	0x00000008
.L_330:


//--------------------- .nv.info._ZN7cutlass13device_kernelIN5flash11enable_sm90INS1_16FlashAttnFwdSm90INS1_25CollectiveMainloopFwdSm90ILi2EN4cute5tupleIJNS5_1CILi1EEES8_S8_EEENS6_IJNS7_ILi64EEESA_SA_EEELi512ENS_6half_tEfNS_4arch4Sm90ELb0ELb1ELb0ELb0ELb1ELb0ELb1ELb0ELb0ELb1ELb0ELb0EEENS1_21CollectiveEpilogueFwdINS6_IJSA_NS7_ILi512EEESA_EEES9_SC_SE_Li256ELb0ELb1ELb0ELb0EEENS1_30DynamicPersistentTileSchedulerILi256ELi128ELb0ELb1ELb1EEEEEEEEEvNT_6ParamsE --------------------------
	.section	.nv.info._ZN7cutlass13device_kernelIN5flash11enable_sm90INS1_16FlashAttnFwdSm90INS1_25CollectiveMainloopFwdSm90ILi2EN4cute5tupleIJNS5_1CILi1EEES8_S8_EEENS6_IJNS7_ILi64EEESA_SA_EEELi512ENS_6half_tEfNS_4arch4Sm90ELb0ELb1ELb0ELb0ELb1ELb0ELb1ELb0ELb0ELb1ELb0ELb0EEENS1_21CollectiveEpilogueFwdINS6_IJSA_NS7_ILi512EEESA_EEES9_SC_SE_Li256ELb0ELb1ELb0ELb0EEENS1_30DynamicPersistentTileSchedulerILi256ELi128ELb0ELb1ELb1EEEEEEEEEvNT_6ParamsE,"",@"SHT_CUDA_INFO"
	.sectionflags	@""
	.align	4


	//----- nvinfo : EIATTR_CUDA_API_VERSION
	.align		4
        /*0000*/ 	.byte	0x04, 0x37
        /*0002*/ 	.short	(.L_332 - .L_331)
.L_331:
        /*0004*/ 	.word	0x00000082


	//----- nvinfo : EIATTR_KPARAM_INFO
	.align		4
.L_332:
        /*0008*/ 	.byte	0x04, 0x17
        /*000a*/ 	.short	(.L_334 - .L_333)
.L_333:
        /*000c*/ 	.word	0x00000000
        /*0010*/ 	.short	0x0000
        /*0012*/ 	.short	0x0070
        /*0014*/ 	.byte	0x00, 0xf0, 0x01, 0x2e


	//----- nvinfo : EIATTR_SPARSE_MMA_MASK
	.align		4
.L_334:
        /*0018*/ 	.byte	0x03, 0x50
        /*001a*/ 	.short	0x0000


	//----- nvinfo : EIATTR_MAXREG_COUNT
	.align		4
        /*001c*/ 	.byte	0x03, 0x1b
        /*001e*/ 	.short	0x00a8


	//----- nvinfo : EIATTR_NUM_BARRIERS
	.align		4
        /*0020*/ 	.byte	0x02, 0x4c
        /*0022*/ 	.byte	0x10
	.zero		1


	//----- nvinfo : EIATTR_EXTERNS
	.align		4
        /*0024*/ 	.byte	0x04, 0x0f
        /*0026*/ 	.short	(.L_336 - .L_335)


	//   ....[0]....
	.align		4
.L_335:
        /*0028*/ 	.word	index@(__assertfail)


	//----- nvinfo : EIATTR_ANNOTATIONS
	.align		4
.L_336:
        /*002c*/ 	.byte	0x04, 0x55
        /*002e*/ 	.short	(.L_338 - .L_337)


	//   ....[0]....
.L_337:
        /* <DEDUP_REMOVED lines=10> */


	//----- nvinfo : EIATTR_MERCURY_ISA_VERSION
	.align		4
.L_338:
        /*00c0*/ 	.byte	0x03, 0x5f
        /*00c2*/ 	.short	0x0101


	//----- nvinfo : EIATTR_INT_WARP_WIDE_INSTR_OFFSETS
	.align		4
        /*00c4*/ 	.byte	0x04, 0x31
        /*00c6*/ 	.short	(.L_340 - .L_339)


	//   ....[0]....
.L_339:
        /*00c8*/ 	.word	0x000000d0


	//   ....[1]....
        /*00cc*/ 	.word	0x000000e0


	//   ....[2]....
        /*00d0*/ 	.word	0x000000f0


	//   ....[3]....
        /*00d4*/ 	.word	0x00000190


	//   ....[4]....
        /*00d8*/ 	.word	0x00014a30


	//   ....[5]....
        /*00dc*/ 	.word	0x00014ac0


	//   ....[6]....
        /*00e0*/ 	.word	0x00018550


	//   ....[7]....
        /*00e4*/ 	.word	0x000185e0


	//----- nvinfo : EIATTR_COOP_GROUP_MASK_REGIDS
	.align		4
.L_340:
        /*00e8*/ 	.byte	0x04, 0x29
        /*00ea*/ 	.short	(.L_342 - .L_341)


	//   ....[0]....
.L_341:
        /*00ec*/ 	.word	0xffffffff


	//   ....[1]....
        /*00f0*/ 	.word	0xffffffff


	//   ....[2]....
        /*00f4*/ 	.word	0xffffffff


	//   ....[3]....
        /*00f8*/ 	.word	0xffffffff


	//   ....[4]....
        /*00fc*/ 	.word	0xffffffff


	//   ....[5]....
        /*0100*/ 	.word	0xffffffff


	//   ....[6]....
        /*0104*/ 	.word	0xffffffff


	//   ....[7]....
        /*0108*/ 	.word	0xffffffff


	//   ....[8]....
        /*010c*/ 	.word	0xffffffff


	//   ....[9]....
        /*0110*/ 	.word	0xffffffff


	//   ....[10]....
        /*0114*/ 	.word	0xffffffff


	//   ....[11]....
        /*0118*/ 	.word	0xffffffff


	//   ....[12]....
        /*011c*/ 	.word	0xffffffff


	//   ....[13]....
        /*0120*/ 	.word	0xffffffff


	//   ....[14]....
        /*0124*/ 	.word	0xffffffff


	//   ....[15]....
        /*0128*/ 	.word	0xffffffff


	//   ....[16]....
        /*012c*/ 	.word	0xffffffff


	//   ....[17]....
        /*0130*/ 	.word	0xffffffff


	//   ....[18]....
        /*0134*/ 	.word	0xffffffff


	//   ....[19]....
        /*0138*/ 	.word	0xffffffff


	//   ....[20]....
        /*013c*/ 	.word	0xffffffff


	//   ....[21]....
        /*0140*/ 	.word	0xffffffff


	//   ....[22]....
        /*0144*/ 	.word	0xffffffff


	//   ....[23]....
        /*0148*/ 	.word	0xffffffff


	//   ....[24]....
        /*014c*/ 	.word	0xffffffff


	//   ....[25]....
        /*0150*/ 	.word	0xffffffff


	//   ....[26]....
        /*0154*/ 	.word	0xffffffff


	//   ....[27]....
        /*0158*/ 	.word	0xffffffff


	//   ....[28]....
        /*015c*/ 	.word	0xffffffff


	//   ....[29]....
        /*0160*/ 	.word	0xffffffff


	//   ....[30]....
        /*0164*/ 	.word	0xffffffff


	//   ....[31]....
        /*0168*/ 	.word	0xffffffff


	//   ....[32]....
        /*016c*/ 	.word	0xffffffff


	//   ....[33]....
        /*0170*/ 	.word	0xffffffff


	//   ....[34]....
        /*0174*/ 	.word	0xffffffff


	//   ....[35]....
        /*0178*/ 	.word	0xffffffff


	//   ....[36]....
        /*017c*/ 	.word	0xffffffff


	//   ....[37]....
        /*0180*/ 	.word	0xffffffff


	//   ....[38]....
        /*0184*/ 	.word	0xffffffff


	//   ....[39]....
        /*0188*/ 	.word	0xffffffff


	//   ....[40]....
        /*018c*/ 	.word	0xffffffff


	//   ....[41]....
        /*0190*/ 	.word	0xffffffff


	//   ....[42]....
        /*0194*/ 	.word	0xffffffff


	//   ....[43]....
        /*0198*/ 	.word	0xffffffff


	//   ....[44]....
        /*019c*/ 	.word	0xffffffff


	//   ....[45]....
        /*01a0*/ 	.word	0xffffffff


	//   ....[46]....
        /*01a4*/ 	.word	0xffffffff


	//   ....[47]....
        /*01a8*/ 	.word	0xffffffff


	//   ....[48]....
        /*01ac*/ 	.word	0xffffffff


	//   ....[49]....
        /*01b0*/ 	.word	0xffffffff


	//   ....[50]....
        /*01b4*/ 	.word	0xffffffff


	//   ....[51]....
        /*01b8*/ 	.word	0xffffffff


	//   ....[52]....
        /*01bc*/ 	.word	0xffffffff


	//   ....[53]....
        /*01c0*/ 	.word	0xffffffff


	//   ....[54]....
        /*01c4*/ 	.word	0xffffffff


	//   ....[55]....
        /*01c8*/ 	.word	0xffffffff


	//   ....[56]....
        /*01cc*/ 	.word	0xffffffff


	//   ....[57]....
        /*01d0*/ 	.word	0xffffffff


	//   ....[58]....
        /*01d4*/ 	.word	0xffffffff


	//   ....[59]....
        /*01d8*/ 	.word	0xffffffff


	//   ....[60]....
        /*01dc*/ 	.word	0xffffffff


	//   ....[61]....
        /*01e0*/ 	.word	0xffffffff


	//   ....[62]....
        /*01e4*/ 	.word	0xffffffff


	//   ....[63]....
        /*01e8*/ 	.word	0xffffffff


	//   ....[64]....
        /*01ec*/ 	.word	0xffffffff


	//   ....[65]....
        /*01f0*/ 	.word	0xffffffff


	//   ....[66]....
        /*01f4*/ 	.word	0xffffffff


	//   ....[67]....
        /*01f8*/ 	.word	0xffffffff


	//   ....[68]....
        /*01fc*/ 	.word	0xffffffff


	//   ....[69]....
        /*0200*/ 	.word	0xffffffff


	//   ....[70]....
        /*0204*/ 	.word	0xffffffff


	//   ....[71]....
        /*0208*/ 	.word	0xffffffff


	//   ....[72]....
        /*020c*/ 	.word	0xffffffff


	//   ....[73]....
        /*0210*/ 	.word	0xffffffff


	//   ....[74]....
        /*0214*/ 	.word	0xffffffff


	//   ....[75]....
        /*0218*/ 	.word	0xffffffff


	//   ....[76]....
        /*021c*/ 	.word	0xffffffff


	//   ....[77]....
        /*0220*/ 	.word	0xffffffff


	//   ....[78]....
        /*0224*/ 	.word	0xffffffff


	//   ....[79]....
        /*0228*/ 	.word	0xffffffff


	//   ....[80]....
        /*022c*/ 	.word	0xffffffff


	//   ....[81]....
        /*0230*/ 	.word	0xffffffff


	//   ....[82]....
        /*0234*/ 	.word	0xffffffff


	//   ....[83]....
        /*0238*/ 	.word	0xffffffff


	//   ....[84]....
        /*023c*/ 	.word	0xffffffff


	//   ....[85]....
        /*0240*/ 	.word	0xffffffff


	//   ....[86]....
        /*0244*/ 	.word	0xffffffff


	//   ....[87]....
        /*0248*/ 	.word	0xffffffff


	//   ....[88]....
        /*024c*/ 	.word	0xffffffff


	//   ....[89]....
        /*0250*/ 	.word	0xffffffff


	//   ....[90]....
        /*0254*/ 	.word	0xffffffff


	//   ....[91]....
        /*0258*/ 	.word	0xffffffff


	//   ....[92]....
        /*025c*/ 	.word	0xffffffff


	//   ....[93]....
        /*0260*/ 	.word	0xffffffff


	//   ....[94]....
        /*0264*/ 	.word	0xffffffff


	//   ....[95]....
        /*0268*/ 	.word	0xffffffff


	//   ....[96]....
        /*026c*/ 	.word	0xffffffff


	//   ....[97]....
        /*0270*/ 	.word	0xffffffff


	//   ....[98]....
        /*0274*/ 	.word	0xffffffff


	//   ....[99]....
        /*0278*/ 	.word	0xffffffff


	//   ....[100]....
        /*027c*/ 	.word	0xffffffff


	//   ....[101]....
        /*0280*/ 	.word	0xffffffff


	//   ....[102]....
        /*0284*/ 	.word	0xffffffff


	//   ....[103]....
        /*0288*/ 	.word	0xffffffff


	//   ....[104]....
        /*028c*/ 	.word	0xffffffff


	//   ....[105]....
        /*0290*/ 	.word	0xffffffff


	//   ....[106]....
        /*0294*/ 	.word	0x0500000f


	//   ....[107]....
        /*0298*/ 	.word	0x0500000f


	//   ....[108]....
        /*029c*/ 	.word	0x0500000f


	//   ....[109]....
        /*02a0*/ 	.word	0x0500000f


	//   ....[110]....
        /*02a4*/ 	.word	0x0500000f


	//   ....[111]....
        /*02a8*/ 	.word	0x0500000f


	//   ....[112]....
        /*02ac*/ 	.word	0x0500000f


	//   ....[113]....
        /*02b0*/ 	.word	0x0500000f


	//   ....[114]....
        /*02b4*/ 	.word	0x0500000f


	//   ....[115]....
        /*02b8*/ 	.word	0x0500000f


	//   ....[116]....
        /*02bc*/ 	.word	0x0500000f


	//   ....[117]....
        /*02c0*/ 	.word	0x0500000f


	//   ....[118]....
        /*02c4*/ 	.word	0x0500000f


	//   ....[119]....
        /*02c8*/ 	.word	0x0500000f


	//   ....[120]....
        /*02cc*/ 	.word	0x0500000f


	//   ....[121]....
        /*02d0*/ 	.word	0x0500000f


	//   ....[122]....
        /*02d4*/ 	.word	0x0500000f


	//   ....[123]....
        /*02d8*/ 	.word	0x0500000f


	//   ....[124]....
        /*02dc*/ 	.word	0x0500000f


	//   ....[125]....
        /*02e0*/ 	.word	0x0500000f


	//   ....[126]....
        /*02e4*/ 	.word	0x0500000f


	//   ....[127]....
        /*02e8*/ 	.word	0x0500000f


	//   ....[128]....
        /*02ec*/ 	.word	0x0500000f


	//   ....[129]....
        /*02f0*/ 	.word	0x0500000f


	//   ....[130]....
        /*02f4*/ 	.word	0x0500000f


	//   ....[131]....
        /*02f8*/ 	.word	0x0500000f


	//   ....[132]....
        /*02fc*/ 	.word	0x0500000f


	//   ....[133]....
        /*0300*/ 	.word	0x0500000f


	//   ....[134]....
        /*0304*/ 	.word	0x0500000f


	//   ....[135]....
        /*0308*/ 	.word	0x0500000f


	//   ....[136]....
        /*030c*/ 	.word	0x0500000f


	//   ....[137]....
        /*0310*/ 	.word	0x0500000f


	//   ....[138]....
        /*0314*/ 	.word	0x0500000f


	//   ....[139]....
        /*0318*/ 	.word	0x0500000f


	//   ....[140]....
        /*031c*/ 	.word	0x0500000f


	//   ....[141]....
        /*0320*/ 	.word	0x0500000f


	//   ....[142]....
        /*0324*/ 	.word	0x0500000f


	//   ....[143]....
        /*0328*/ 	.word	0x0500000f


	//   ....[144]....
        /*032c*/ 	.word	0x0500000f


	//   ....[145]....
        /*0330*/ 	.word	0x0500000f


	//   ....[146]....
        /*0334*/ 	.word	0x0500000f


	//   ....[147]....
        /*0338*/ 	.word	0x0500000f


	//   ....[148]....
        /*033c*/ 	.word	0x0500000f


	//   ....[149]....
        /*0340*/ 	.word	0x0500000f


	//   ....[150]....
        /*0344*/ 	.word	0x0500000f


	//   ....[151]....
        /*0348*/ 	.word	0x0500000f


	//   ....[152]....
        /*034c*/ 	.word	0x0500000f


	//   ....[153]....
        /*0350*/ 	.word	0x0500000f


	//   ....[154]....
        /*0354*/ 	.word	0x0500000f


	//   ....[155]....
        /*0358*/ 	.word	0x0500000f


	//   ....[156]....
        /*035c*/ 	.word	0x0500000f


	//----- nvinfo : EIATTR_COOP_GROUP_INSTR_OFFSETS
	.align		4
.L_342:
        /*0360*/ 	.byte	0x04, 0x28
        /*0362*/ 	.short	(.L_344 - .L_343)


	//   ....[0]....
.L_343:
        /*0364*/ 	.word	0x00000080


	//   ....[1]....
        /*0368*/ 	.word	0x00000090


	//   ....[2]....
        /*036c*/ 	.word	0x000002c0


	//   ....[3]....
        /*0370*/ 	.word	0x00000420


	//   ....[4]....
        /*0374*/ 	.word	0x00000540


	//   ....[5]....
        /*0378*/ 	.word	0x000006a0


	//   ....[6]....
        /*037c*/ 	.word	0x00001b50


	//   ....[7]....
        /*0380*/ 	.word	0x00003b50


	//   ....[8]....
        /*0384*/ 	.word	0x000042b0


	//   ....[9]....
        /*0388*/ 	.word	0x000053b0


	//   ....[10]....
        /*038c*/ 	.word	0x00005610


	//   ....[11]....
        /*0390*/ 	.word	0x00005f10


	//   ....[12]....
        /*0394*/ 	.word	0x00006020


	//   ....[13]....
        /*0398*/ 	.word	0x00006420


	//   ....[14]....
        /*039c*/ 	.word	0x000064e0


	//   ....[15]....
        /*03a0*/ 	.word	0x00006c10


	//   ....[16]....
        /*03a4*/ 	.word	0x00007270


	//   ....[17]....
        /*03a8*/ 	.word	0x00008340


	//   ....[18]....
        /*03ac*/ 	.word	0x00008560


	//   ....[19]....
        /*03b0*/ 	.word	0x00008c70


	//   ....[20]....
        /*03b4*/ 	.word	0x00008d70


	//   ....[21]....
        /*03b8*/ 	.word	0x00009140


	//   ....[22]....
        /*03bc*/ 	.word	0x000091f0


	//   ....[23]....
        /*03c0*/ 	.word	0x0000a250


	//   ....[24]....
        /*03c4*/ 	.word	0x0000a950


	//   ....[25]....
        /*03c8*/ 	.word	0x0000bac0


	//   ....[26]....
        /*03cc*/ 	.word	0x0000baf0


	//   ....[27]....
        /*03d0*/ 	.word	0x0000bdb0


	//   ....[28]....
        /*03d4*/ 	.word	0x0000bf80


	//   ....[29]....
        /*03d8*/ 	.word	0x0000ce10


	//   ....[30]....
        /*03dc*/ 	.word	0x0000d290


	//   ....[31]....
        /*03e0*/ 	.word	0x0000e360


	//   ....[32]....
        /*03e4*/ 	.word	0x0000e580


	//   ....[33]....
        /*03e8*/ 	.word	0x0000ec80


	//   ....[34]....
        /*03ec*/ 	.word	0x0000ed80


	//   ....[35]....
        /*03f0*/ 	.word	0x0000f160


	//   ....[36]....
        /*03f4*/ 	.word	0x0000f210


	//   ....[37]....
        /*03f8*/ 	.word	0x00010240


	//   ....[38]....
        /*03fc*/ 	.word	0x00010310


	//   ....[39]....
        /*0400*/ 	.word	0x00010340


	//   ....[40]....
        /*0404*/ 	.word	0x000103b0


	//   ....[41]....
        /*0408*/ 	.word	0x000103c0


	//   ....[42]....
        /*040c*/ 	.word	0x00011530


	//   ....[43]....
        /*0410*/ 	.word	0x00012110


	//   ....[44]....
        /*0414*/ 	.word	0x00012150


	//   ....[45]....
        /*0418*/ 	.word	0x00012180


	//   ....[46]....
        /*041c*/ 	.word	0x000121a0


	//   ....[47]....
        /*0420*/ 	.word	0x000127b0


	//   ....[48]....
        /*0424*/ 	.word	0x000127d0


	//   ....[49]....
        /*0428*/ 	.word	0x00012a50


	//   ....[50]....
        /*042c*/ 	.word	0x00012a70


	//   ....[51]....
        /*0430*/ 	.word	0x000133e0


	//   ....[52]....
        /*0434*/ 	.word	0x00013410


	//   ....[53]....
        /*0438*/ 	.word	0x00013650


	//   ....[54]....
        /*043c*/ 	.word	0x00013670


	//   ....[55]....
        /*0440*/ 	.word	0x00013950


	//   ....[56]....
        /*0444*/ 	.word	0x000154f0


	//   ....[57]....
        /*0448*/ 	.word	0x00015510


	//   ....[58]....
        /*044c*/ 	.word	0x00015530


	//   ....[59]....
        /*0450*/ 	.word	0x000155a0


	//   ....[60]....
        /*0454*/ 	.word	0x000155d0


	//   ....[61]....
        /*0458*/ 	.word	0x00015640


	//   ....[62]....
        /*045c*/ 	.word	0x00015670


	//   ....[63]....
        /*0460*/ 	.word	0x00015680


	//   ....[64]....
        /*0464*/ 	.word	0x00015d70


	//   ....[65]....
        /*0468*/ 	.word	0x00015da0


	//   ....[66]....
        /*046c*/ 	.word	0x00015dd0


	//   ....[67]....
        /*0470*/ 	.word	0x00015e80


	//   ....[68]....
        /*0474*/ 	.word	0x00015ea0


	//   ....[69]....
        /*0478*/ 	.word	0x00015f30


	//   ....[70]....
        /*047c*/ 	.word	0x00015f50


	//   ....[71]....
        /*0480*/ 	.word	0x00015f60


	//   ....[72]....
        /*0484*/ 	.word	0x000165a0


	//   ....[73]....
        /*0488*/ 	.word	0x000165d0


	//   ....[74]....
        /*048c*/ 	.word	0x000165e0


	//   ....[75]....
        /*0490*/ 	.word	0x00016680


	//   ....[76]....
        /*0494*/ 	.word	0x00016790


	//   ....[77]....
        /*0498*/ 	.word	0x000167a0


	//   ....[78]....
        /*049c*/ 	.word	0x000167b0


	//   ....[79]....
        /*04a0*/ 	.word	0x000168c0


	//   ....[80]....
        /*04a4*/ 	.word	0x00016e70


	//   ....[81]....
        /*04a8*/ 	.word	0x00016ea0


	//   ....[82]....
        /*04ac*/ 	.word	0x00016ed0


	//   ....[83]....
        /*04b0*/ 	.word	0x00016f30


	//   ....[84]....
        /*04b4*/ 	.word	0x00017080


	//   ....[85]....
        /*04b8*/ 	.word	0x000170a0


	//   ....[86]....
        /*04bc*/ 	.word	0x000170b0


	//   ....[87]....
        /*04c0*/ 	.word	0x00017200


	//   ....[88]....
        /*04c4*/ 	.word	0x00017a90


	//   ....[89]....
        /*04c8*/ 	.word	0x00017ab0


	//   ....[90]....
        /*04cc*/ 	.word	0x00017b00


	//   ....[91]....
        /*04d0*/ 	.word	0x00017b10


	//   ....[92]....
        /*04d4*/ 	.word	0x00017b50


	//   ....[93]....
        /*04d8*/ 	.word	0x00017b60


	//   ....[94]....
        /*04dc*/ 	.word	0x00017b70


	//   ....[95]....
        /*04e0*/ 	.word	0x00017bb0


	//   ....[96]....
        /*04e4*/ 	.word	0x00017ed0


	//   ....[97]....
        /*04e8*/ 	.word	0x00017f10


	//   ....[98]....
        /*04ec*/ 	.word	0x00017f30


	//   ....[99]....
        /*04f0*/ 	.word	0x00017fa0


	//   ....[100]....
        /*04f4*/ 	.word	0x00017fc0


	//   ....[101]....
        /*04f8*/ 	.word	0x00017fe0


	//   ....[102]....
        /*04fc*/ 	.word	0x00018070


	//   ....[103]....
        /*0500*/ 	.word	0x00018110


	//   ....[104]....
        /*0504*/ 	.word	0x00018700


	//   ....[105]....
        /*0508*/ 	.word	0x000188e0


	//   ....[106]....
        /*050c*/ 	.word	0x00018f70


	//   ....[107]....
        /*0510*/ 	.word	0x00019050


	//   ....[108]....
        /*0514*/ 	.word	0x000190f0


	//   ....[109]....
        /*0518*/ 	.word	0x00019150


	//   ....[110]....
        /*051c*/ 	.word	0x00019230


	//   ....[111]....
        /*0520*/ 	.word	0x000192a0


	//   ....[112]....
        /*0524*/ 	.word	0x00019380


	//   ....[113]....
        /*0528*/ 	.word	0x000193f0


	//   ....[114]....
        /*052c*/ 	.word	0x000194c0


	//   ....[115]....
        /*0530*/ 	.word	0x00019560


	//   ....[116]....
        /*0534*/ 	.word	0x000195f0


	//   ....[117]....
        /*0538*/ 	.word	0x00019650


	//   ....[118]....
        /*053c*/ 	.word	0x00019750


	//   ....[119]....
        /*0540*/ 	.word	0x000197d0


	//   ....[120]....
        /*0544*/ 	.word	0x000198c0


	//   ....[121]....
        /*0548*/ 	.word	0x00019930


	//   ....[122]....
        /*054c*/ 	.word	0x00019a10


	//   ....[123]....
        /*0550*/ 	.word	0x00019aa0


	//   ....[124]....
        /*0554*/ 	.word	0x00019b40


	//   ....[125]....
        /*0558*/ 	.word	0x00019c60


	//   ....[126]....
        /*055c*/ 	.word	0x00019d50


	//   ....[127]....
        /*0560*/ 	.word	0x00019f00


	//   ....[128]....
        /*0564*/ 	.word	0x00019f50


	//   ....[129]....
        /*0568*/ 	.word	0x0001a060


	//   ....[130]....
        /*056c*/ 	.word	0x0001a140


	//   ....[131]....
        /*0570*/ 	.word	0x0001a2b0


	//   ....[132]....
        /*0574*/ 	.word	0x0001a3b0


	//   ....[133]....
        /*0578*/ 	.word	0x0001a5d0


	//   ....[134]....
        /*057c*/ 	.word	0x0001a620


	//   ....[135]....
        /*0580*/ 	.word	0x0001a7e0


	//   ....[136]....
        /*0584*/ 	.word	0x0001a830


	//   ....[137]....
        /*0588*/ 	.word	0x0001a9f0


	//   ....[138]....
        /*058c*/ 	.word	0x0001aa40


	//   ....[139]....
        /*0590*/ 	.word	0x0001ab20


	//   ....[140]....
        /*0594*/ 	.word	0x0001abc0


	//   ....[141]....
        /*0598*/ 	.word	0x0001ac20


	//   ....[142]....
        /*059c*/ 	.word	0x0001acd0


	//   ....[143]....
        /*05a0*/ 	.word	0x0001ad30


	//   ....[144]....
        /*05a4*/ 	.word	0x0001ade0


	//   ....[145]....
        /*05a8*/ 	.word	0x0001ae40


	//   ....[146]....
        /*05ac*/ 	.word	0x0001aef0


	//   ....[147]....
        /*05b0*/ 	.word	0x0001afe0


	//   ....[148]....
        /*05b4*/ 	.word	0x0001b0c0


	//   ....[149]....
        /*05b8*/ 	.word	0x0001b1a0


	//   ....[150]....
        /*05bc*/ 	.word	0x0001b2b0


	//   ....[151]....
        /*05c0*/ 	.word	0x0001b3d0


	//   ....[152]....
        /*05c4*/ 	.word	0x0001b4b0


	//   ....[153]....
        /*05c8*/ 	.word	0x0001b5c0


	//   ....[154]....
        /*05cc*/ 	.word	0x0001b6a0


	//   ....[155]....
        /*05d0*/ 	.word	0x0001b730


	//   ....[156]....
        /*05d4*/ 	.word	0x0001b850


	//----- nvinfo : EIATTR_REG_RECONFIG
	.align		4
.L_344:
        /*05d8*/ 	.byte	0x01, 0x54
	.zero		2


	//----- nvinfo : EIATTR_SYSCALL_OFFSETS
	.align		4
        /*05dc*/ 	.byte	0x04, 0x46
        /*05de*/ 	.short	(.L_346 - .L_345)


	//   ....[0]....
.L_345:
        /*05e0*/ 	.word	0x00003d20


	//   ....[1]....
        /*05e4*/ 	.word	0x00014c20


	//   ....[2]....
        /*05e8*/ 	.word	0x00014d70


	//   ....[3]....
        /*05ec*/ 	.word	0x00014e60


	//   ....[4]....
        /*05f0*/ 	.word	0x000159a0


	//   ....[5]....
        /*05f4*/ 	.word	0x00016240


	//----- nvinfo : EIATTR_MBARRIER_INSTR_OFFSETS
	.align		4
.L_346:
        /*05f8*/ 	.byte	0x04, 0x39
        /*05fa*/ 	.short	(.L_348 - .L_347)


	//   ....[0]....
.L_347:
        /*05fc*/ 	.word	0x000001a0
        /*0600*/ 	.word	0x000000ff
        /*0604*/ 	.word	0x00038800
        /*0608*/ 	.short	0x0100
        /*060a*/ 	.byte	0x08
	.zero		1


	//   ....[1]....
        /*060c*/ 	.word	0x000001b0
        /*0610*/ 	.word	0x000000ff
        /*0614*/ 	.word	0x00038810
        /*0618*/ 	.short	0x0100
        /*061a*/ 	.byte	0x08
	.zero		1


	//   ....[2]....
        /*061c*/ 	.word	0x000001c0
        /*0620*/ 	.word	0x000000ff
        /*0624*/ 	.word	0x00038820
        /*0628*/ 	.short	0x0100
        /*062a*/ 	.byte	0x08
	.zero		1


	//   ....[3]....
        /*062c*/ 	.word	0x00000270
        /*0630*/ 	.word	0x000000ff
        /*0634*/ 	.word	0x00038830
        /*0638*/ 	.short	0x0100
        /*063a*/ 	.byte	0x06
	.zero		1


	//   ....[4]....
        /*063c*/ 	.word	0x00000280
        /*0640*/ 	.word	0x000000ff
        /*0644*/ 	.word	0x00038840
        /*0648*/ 	.short	0x0100
        /*064a*/ 	.byte	0x06
	.zero		1


	//   ....[5]....
        /*064c*/ 	.word	0x00000290
        /*0650*/ 	.word	0x000000ff
        /*0654*/ 	.word	0x00038838
        /*0658*/ 	.short	0x0100
        /*065a*/ 	.byte	0x06
	.zero		1


	//   ....[6]....
        /*065c*/ 	.word	0x000002a0
        /*0660*/ 	.word	0x000000ff
        /*0664*/ 	.word	0x00038848
        /*0668*/ 	.short	0x0100
        /*066a*/ 	.byte	0x06
	.zero		1


	//   ....[7]....
        /*066c*/ 	.word	0x000003d0
        /*0670*/ 	.word	0x000000ff
        /*0674*/ 	.word	0x00038850
        /*0678*/ 	.short	0x0100
        /*067a*/ 	.byte	0x08
	.zero		1


	//   ....[8]....
        /*067c*/ 	.word	0x000003e0
        /*0680*/ 	.word	0x000000ff
        /*0684*/ 	.word	0x00038860
        /*0688*/ 	.short	0x0100
        /*068a*/ 	.byte	0x08
	.zero		1


	//   ....[9]....
        /*068c*/ 	.word	0x000003f0
        /*0690*/ 	.word	0x000000ff
        /*0694*/ 	.word	0x00038858
        /*0698*/ 	.short	0x0100
        /*069a*/ 	.byte	0x08
	.zero		1


	//   ....[10]....
        /*069c*/ 	.word	0x00000400
        /*06a0*/ 	.word	0x000000ff
        /*06a4*/ 	.word	0x00038868
        /*06a8*/ 	.short	0x0100
        /*06aa*/ 	.byte	0x08
	.zero		1


	//   ....[11]....
        /*06ac*/ 	.word	0x000004f0
        /*06b0*/ 	.word	0x000000ff
        /*06b4*/ 	.word	0x00038870
        /*06b8*/ 	.short	0x0100
        /*06ba*/ 	.byte	0x06
	.zero		1


	//   ....[12]....
        /*06bc*/ 	.word	0x00000500
        /*06c0*/ 	.word	0x000000ff
        /*06c4*/ 	.word	0x00038880
        /*06c8*/ 	.short	0x0100
        /*06ca*/ 	.byte	0x06
	.zero		1


	//   ....[13]....
        /*06cc*/ 	.word	0x00000510
        /*06d0*/ 	.word	0x000000ff
        /*06d4*/ 	.word	0x00038878
        /*06d8*/ 	.short	0x0100
        /*06da*/ 	.byte	0x06
	.zero		1


	//   ....[14]....
        /*06dc*/ 	.word	0x00000520
        /*06e0*/ 	.word	0x000000ff
        /*06e4*/ 	.word	0x00038888
        /*06e8*/ 	.short	0x0100
        /*06ea*/ 	.byte	0x06
	.zero		1


	//   ....[15]....
        /*06ec*/ 	.word	0x00000650
        /*06f0*/ 	.word	0x000000ff
        /*06f4*/ 	.word	0x00038890
        /*06f8*/ 	.short	0x0100
        /*06fa*/ 	.byte	0x08
	.zero		1


	//   ....[16]....
        /*06fc*/ 	.word	0x00000660
        /*0700*/ 	.word	0x000000ff
        /*0704*/ 	.word	0x000388a0
        /*0708*/ 	.short	0x0100
        /*070a*/ 	.byte	0x08
	.zero		1


	//   ....[17]....
        /*070c*/ 	.word	0x00000670
        /*0710*/ 	.word	0x000000ff
        /*0714*/ 	.word	0x00038898
        /*0718*/ 	.short	0x0100
        /*071a*/ 	.byte	0x08
	.zero		1


	//   ....[18]....
        /*071c*/ 	.word	0x00000680
        /*0720*/ 	.word	0x000000ff
        /*0724*/ 	.word	0x000388a8
        /*0728*/ 	.short	0x0100
        /*072a*/ 	.byte	0x08
	.zero		1


	//   ....[19]....
        /*072c*/ 	.word	0x000007b0
        /*0730*/ 	.word	0x000000ff
        /*0734*/ 	.word	0x000388b0
        /*0738*/ 	.short	0x0100
        /*073a*/ 	.byte	0x08
	.zero		1


	//   ....[20]....
        /*073c*/ 	.word	0x000007c0
        /*0740*/ 	.word	0x000000ff
        /*0744*/ 	.word	0x000388c0
        /*0748*/ 	.short	0x0100
        /*074a*/ 	.byte	0x08
	.zero		1


	//   ....[21]....
        /*074c*/ 	.word	0x000007d0
        /*0750*/ 	.word	0x000000ff
        /*0754*/ 	.word	0x000388b8
        /*0758*/ 	.short	0x0100
        /*075a*/ 	.byte	0x08
	.zero		1


	//   ....[22]....
        /*075c*/ 	.word	0x000007e0
        /*0760*/ 	.word	0x000000ff
        /*0764*/ 	.word	0x000388c8
        /*0768*/ 	.short	0x0100
        /*076a*/ 	.byte	0x08
	.zero		1


	//   ....[23]....
        /*076c*/ 	.word	0x00001eb0
        /*0770*/ 	.word	0x000000ff
        /*0774*/ 	.word	0x00000000
        /*0778*/ 	.short	0x0101
        /*077a*/ 	.byte	0x06
	.zero		1


	//   ....[24]....
        /*077c*/ 	.word	0x00002970
        /*0780*/ 	.word	0x000000ff
        /*0784*/ 	.word	0x00000000
        /*0788*/ 	.short	0x0101
        /*078a*/ 	.byte	0x06
	.zero		1


	//   ....[25]....
        /*078c*/ 	.word	0x00003d80
        /*0790*/ 	.word	0x000000ff
        /*0794*/ 	.word	0x00038800
        /*0798*/ 	.short	0x010a
        /*079a*/ 	.byte	0x26
	.zero		1


	//   ....[26]....
        /*079c*/ 	.word	0x00003df0
        /*07a0*/ 	.word	0x00000008
        /*07a4*/ 	.word	0x00038830
        /*07a8*/ 	.short	0x010a
        /*07aa*/ 	.byte	0x3f
	.zero		1


	//   ....[27]....
        /*07ac*/ 	.word	0x00003e30
        /*07b0*/ 	.word	0x00000008
        /*07b4*/ 	.word	0x00038830
        /*07b8*/ 	.short	0x010a
        /*07ba*/ 	.byte	0x3f
	.zero		1


	//   ....[28]....
        /*07bc*/ 	.word	0x000040b0
        /*07c0*/ 	.word	0x000000ff
        /*07c4*/ 	.word	0x00038810
        /*07c8*/ 	.short	0x010a
        /*07ca*/ 	.byte	0x26
	.zero		1


	//   ....[29]....
        /*07cc*/ 	.word	0x000040f0
        /*07d0*/ 	.word	0x00000008
        /*07d4*/ 	.word	0x00038850
        /*07d8*/ 	.short	0x010a
        /*07da*/ 	.byte	0x3f
	.zero		1


	//   ....[30]....
        /*07dc*/ 	.word	0x00004130
        /*07e0*/ 	.word	0x00000008
        /*07e4*/ 	.word	0x00038850
        /*07e8*/ 	.short	0x010a
        /*07ea*/ 	.byte	0x3f
	.zero		1


	//   ....[31]....
        /*07ec*/ 	.word	0x00005340
        /*07f0*/ 	.word	0x000000ff
        /*07f4*/ 	.word	0x00000000
        /*07f8*/ 	.short	0x0101
        /*07fa*/ 	.byte	0x05
	.zero		1


	//   ....[32]....
        /*07fc*/ 	.word	0x00006cd0
        /*0800*/ 	.word	0x000000ff
        /*0804*/ 	.word	0x00000000
        /*0808*/ 	.short	0x0101
        /*080a*/ 	.byte	0x05
	.zero		1


	//   ....[33]....
        /*080c*/ 	.word	0x00006f80
        /*0810*/ 	.word	0x000000ff
        /*0814*/ 	.word	0x00038830
        /*0818*/ 	.short	0x010a
        /*081a*/ 	.byte	0x05
	.zero		1


	//   ....[34]....
        /*081c*/ 	.word	0x00006fc0
        /*0820*/ 	.word	0x000000ff
        /*0824*/ 	.word	0x00038830
        /*0828*/ 	.short	0x010a
        /*082a*/ 	.byte	0x05
	.zero		1


	//   ....[35]....
        /*082c*/ 	.word	0x00007150
        /*0830*/ 	.word	0x000000ff
        /*0834*/ 	.word	0x00038850
        /*0838*/ 	.short	0x010a
        /*083a*/ 	.byte	0x05
	.zero		1


	//   ....[36]....
        /*083c*/ 	.word	0x00007190
        /*0840*/ 	.word	0x000000ff
        /*0844*/ 	.word	0x00038850
        /*0848*/ 	.short	0x010a
        /*084a*/ 	.byte	0x05
	.zero		1


	//   ....[37]....
        /*084c*/ 	.word	0x000082e0
        /*0850*/ 	.word	0x000000ff
        /*0854*/ 	.word	0x00000000
        /*0858*/ 	.short	0x0101
        /*085a*/ 	.byte	0x0a
	.zero		1


	//   ....[38]....
        /*085c*/ 	.word	0x0000a300
        /*0860*/ 	.word	0x000000ff
        /*0864*/ 	.word	0x00000000
        /*0868*/ 	.short	0x0101
        /*086a*/ 	.byte	0x05
	.zero		1


	//   ....[39]....
        /*086c*/ 	.word	0x0000a660
        /*0870*/ 	.word	0x000000ff
        /*0874*/ 	.word	0x00038830
        /*0878*/ 	.short	0x010a
        /*087a*/ 	.byte	0x05
	.zero		1


	//   ....[40]....
        /*087c*/ 	.word	0x0000a6a0
        /*0880*/ 	.word	0x000000ff
        /*0884*/ 	.word	0x00038830
        /*0888*/ 	.short	0x010a
        /*088a*/ 	.byte	0x05
	.zero		1


	//   ....[41]....
        /*088c*/ 	.word	0x0000a830
        /*0890*/ 	.word	0x000000ff
        /*0894*/ 	.word	0x00038850
        /*0898*/ 	.short	0x010a
        /*089a*/ 	.byte	0x05
	.zero		1


	//   ....[42]....
        /*089c*/ 	.word	0x0000a870
        /*08a0*/ 	.word	0x000000ff
        /*08a4*/ 	.word	0x00038850
        /*08a8*/ 	.short	0x010a
        /*08aa*/ 	.byte	0x05
	.zero		1


	//   ....[43]....
        /*08ac*/ 	.word	0x0000b9d0
        /*08b0*/ 	.word	0x000000ff
        /*08b4*/ 	.word	0x00000000
        /*08b8*/ 	.short	0x0101
        /*08ba*/ 	.byte	0x0a
	.zero		1


	//   ....[44]....
        /*08bc*/ 	.word	0x0000cea0
        /*08c0*/ 	.word	0x000000ff
        /*08c4*/ 	.word	0x00000000
        /*08c8*/ 	.short	0x0101
        /*08ca*/ 	.byte	0x05
	.zero		1


	//   ....[45]....
        /*08cc*/ 	.word	0x0000cfa0
        /*08d0*/ 	.word	0x000000ff
        /*08d4*/ 	.word	0x00038830
        /*08d8*/ 	.short	0x010a
        /*08da*/ 	.byte	0x07
	.zero		1


	//   ....[46]....
        /*08dc*/ 	.word	0x0000cfe0
        /*08e0*/ 	.word	0x000000ff
        /*08e4*/ 	.word	0x00038830
        /*08e8*/ 	.short	0x010a
        /*08ea*/ 	.byte	0x07
	.zero		1


	//   ....[47]....
        /*08ec*/ 	.word	0x0000d170
        /*08f0*/ 	.word	0x000000ff
        /*08f4*/ 	.word	0x00038850
        /*08f8*/ 	.short	0x010a
        /*08fa*/ 	.byte	0x07
	.zero		1


	//   ....[48]....
        /*08fc*/ 	.word	0x0000d1b0
        /*0900*/ 	.word	0x000000ff
        /*0904*/ 	.word	0x00038850
        /*0908*/ 	.short	0x010a
        /*090a*/ 	.byte	0x07
	.zero		1


	//   ....[49]....
        /*090c*/ 	.word	0x0000e300
        /*0910*/ 	.word	0x000000ff
        /*0914*/ 	.word	0x00000000
        /*0918*/ 	.short	0x0101
        /*091a*/ 	.byte	0x0a
	.zero		1


	//   ....[50]....
        /*091c*/ 	.word	0x000102f0
        /*0920*/ 	.word	0x000000ff
        /*0924*/ 	.word	0x00000000
        /*0928*/ 	.short	0x0101
        /*092a*/ 	.byte	0x07
	.zero		1


	//   ....[51]....
        /*092c*/ 	.word	0x000127a0
        /*0930*/ 	.word	0x000000ff
        /*0934*/ 	.word	0x00000000
        /*0938*/ 	.short	0x0101
        /*093a*/ 	.byte	0x04
	.zero		1


	//   ....[52]....
        /*093c*/ 	.word	0x00015290
        /*0940*/ 	.word	0x0000001b
        /*0944*/ 	.word	0x00038840
        /*0948*/ 	.short	0x010a
        /*094a*/ 	.byte	0x3f
	.zero		1


	//   ....[53]....
        /*094c*/ 	.word	0x00015770
        /*0950*/ 	.word	0x0000001b
        /*0954*/ 	.word	0x00038830
        /*0958*/ 	.short	0x0107
        /*095a*/ 	.byte	0x3f
	.zero		1


	//   ....[54]....
        /*095c*/ 	.word	0x00015830
        /*0960*/ 	.word	0x0000001b
        /*0964*/ 	.word	0x00038830
        /*0968*/ 	.short	0x0101
        /*096a*/ 	.byte	0x3f
	.zero		1


	//   ....[55]....
        /*096c*/ 	.word	0x00016080
        /*0970*/ 	.word	0x00000011
        /*0974*/ 	.word	0x00038800
        /*0978*/ 	.short	0x0107
        /*097a*/ 	.byte	0x3f
	.zero		1


	//   ....[56]....
        /*097c*/ 	.word	0x00016110
        /*0980*/ 	.word	0x00000011
        /*0984*/ 	.word	0x00038800
        /*0988*/ 	.short	0x0101
        /*098a*/ 	.byte	0x3f
	.zero		1


	//   ....[57]....
        /*098c*/ 	.word	0x00016aa0
        /*0990*/ 	.word	0x00000011
        /*0994*/ 	.word	0x00038810
        /*0998*/ 	.short	0x0107
        /*099a*/ 	.byte	0x3f
	.zero		1


	//   ....[58]....
        /*099c*/ 	.word	0x00016b90
        /*09a0*/ 	.word	0x00000011
        /*09a4*/ 	.word	0x00038810
        /*09a8*/ 	.short	0x0101
        /*09aa*/ 	.byte	0x3f
	.zero		1


	//   ....[59]....
        /*09ac*/ 	.word	0x00016bb0
        /*09b0*/ 	.word	0x00000011
        /*09b4*/ 	.word	0x00038820
        /*09b8*/ 	.short	0x010a
        /*09ba*/ 	.byte	0x3f
	.zero		1


	//   ....[60]....
        /*09bc*/ 	.word	0x00016c40
        /*09c0*/ 	.word	0x0000001b
        /*09c4*/ 	.word	0x00038860
        /*09c8*/ 	.short	0x010a
        /*09ca*/ 	.byte	0x3f
	.zero		1


	//   ....[61]....
        /*09cc*/ 	.word	0x000174c0
        /*09d0*/ 	.word	0x0000001b
        /*09d4*/ 	.word	0x00038850
        /*09d8*/ 	.short	0x0107
        /*09da*/ 	.byte	0x3f
	.zero		1


	//   ....[62]....
        /*09dc*/ 	.word	0x00017590
        /*09e0*/ 	.word	0x0000001b
        /*09e4*/ 	.word	0x00038850
        /*09e8*/ 	.short	0x0101
        /*09ea*/ 	.byte	0x3f
	.zero		1


	//   ....[63]....
        /*09ec*/ 	.word	0x000178f0
        /*09f0*/ 	.word	0x00000008
        /*09f4*/ 	.word	0x00038840
        /*09f8*/ 	.short	0x010a
        /*09fa*/ 	.byte	0x3f
	.zero		1


	//   ....[64]....
        /*09fc*/ 	.word	0x00017c30
        /*0a00*/ 	.word	0x00000008
        /*0a04*/ 	.word	0x00038830
        /*0a08*/ 	.short	0x0107
        /*0a0a*/ 	.byte	0x3f
	.zero		1


	//   ....[65]....
        /*0a0c*/ 	.word	0x00017cf0
        /*0a10*/ 	.word	0x00000008
        /*0a14*/ 	.word	0x00038830
        /*0a18*/ 	.short	0x0101
        /*0a1a*/ 	.byte	0x3f
	.zero		1


	//   ....[66]....
        /*0a1c*/ 	.word	0x00017d20
        /*0a20*/ 	.word	0x00000008
        /*0a24*/ 	.word	0x00038860
        /*0a28*/ 	.short	0x010a
        /*0a2a*/ 	.byte	0x3f
	.zero		1


	//   ....[67]....
        /*0a2c*/ 	.word	0x000183c0
        /*0a30*/ 	.word	0x00000008
        /*0a34*/ 	.word	0x00038850
        /*0a38*/ 	.short	0x0107
        /*0a3a*/ 	.byte	0x3f
	.zero		1


	//   ....[68]....
        /*0a3c*/ 	.word	0x00018480
        /*0a40*/ 	.word	0x00000008
        /*0a44*/ 	.word	0x00038850
        /*0a48*/ 	.short	0x0101
        /*0a4a*/ 	.byte	0x3f
	.zero		1


	//   ....[69]....
        /*0a4c*/ 	.word	0x00018860
        /*0a50*/ 	.word	0x00000005
        /*0a54*/ 	.word	0x00038820
        /*0a58*/ 	.short	0x010a
        /*0a5a*/ 	.byte	0x3f
	.zero		1


	//   ....[70]....
        /*0a5c*/ 	.word	0x000189d0
        /*0a60*/ 	.word	0x00000003
        /*0a64*/ 	.word	0x00038840
        /*0a68*/ 	.short	0x010a
        /*0a6a*/ 	.byte	0x3f
	.zero		1


	//   ....[71]....
        /*0a6c*/ 	.word	0x00018a70
        /*0a70*/ 	.word	0x00000005
        /*0a74*/ 	.word	0x00038840
        /*0a78*/ 	.short	0x010a
        /*0a7a*/ 	.byte	0x3f
	.zero		1


	//   ....[72]....
        /*0a7c*/ 	.word	0x00018ab0
        /*0a80*/ 	.word	0x00000003
        /*0a84*/ 	.word	0x00038860
        /*0a88*/ 	.short	0x010a
        /*0a8a*/ 	.byte	0x3f
	.zero		1


	//   ....[73]....
        /*0a8c*/ 	.word	0x00018af0
        /*0a90*/ 	.word	0x00000005
        /*0a94*/ 	.word	0x00038860
        /*0a98*/ 	.short	0x010a
        /*0a9a*/ 	.byte	0x3f
	.zero		1


	//   ....[74]....
        /*0a9c*/ 	.word	0x00018b60
        /*0aa0*/ 	.word	0x00000003
        /*0aa4*/ 	.word	0x00038800
        /*0aa8*/ 	.short	0x010a
        /*0aaa*/ 	.byte	0x3f
	.zero		1


	//   ....[75]....
        /*0aac*/ 	.word	0x00018bb0
        /*0ab0*/ 	.word	0x00000008
        /*0ab4*/ 	.word	0x00038830
        /*0ab8*/ 	.short	0x010a
        /*0aba*/ 	.byte	0x3f
	.zero		1


	//   ....[76]....
        /*0abc*/ 	.word	0x00018c10
        /*0ac0*/ 	.word	0x00000005
        /*0ac4*/ 	.word	0x00038810
        /*0ac8*/ 	.short	0x010a
        /*0aca*/ 	.byte	0x3f
	.zero		1


	//   ....[77]....
        /*0acc*/ 	.word	0x00018c60
        /*0ad0*/ 	.word	0x00000008
        /*0ad4*/ 	.word	0x00038850
        /*0ad8*/ 	.short	0x010a
        /*0ada*/ 	.byte	0x3f
	.zero		1


	//   ....[78]....
        /*0adc*/ 	.word	0x00018cc0
        /*0ae0*/ 	.word	0x00000006
        /*0ae4*/ 	.word	0x00038830
        /*0ae8*/ 	.short	0x010a
        /*0aea*/ 	.byte	0x3f
	.zero		1


	//   ....[79]....
        /*0aec*/ 	.word	0x00018d20
        /*0af0*/ 	.word	0x00000006
        /*0af4*/ 	.word	0x00038850
        /*0af8*/ 	.short	0x010a
        /*0afa*/ 	.byte	0x3f
	.zero		1


	//   ....[80]....
        /*0afc*/ 	.word	0x00018d80
        /*0b00*/ 	.word	0x0000000a
        /*0b04*/ 	.word	0x00038830
        /*0b08*/ 	.short	0x010a
        /*0b0a*/ 	.byte	0x3f
	.zero		1


	//   ....[81]....
        /*0b0c*/ 	.word	0x00018de0
        /*0b10*/ 	.word	0x0000000a
        /*0b14*/ 	.word	0x00038850
        /*0b18*/ 	.short	0x010a
        /*0b1a*/ 	.byte	0x3f
	.zero		1


	//   ....[82]....
        /*0b1c*/ 	.word	0x00018e40
        /*0b20*/ 	.word	0x00000006
        /*0b24*/ 	.word	0x00038830
        /*0b28*/ 	.short	0x010a
        /*0b2a*/ 	.byte	0x3f
	.zero		1


	//   ....[83]....
        /*0b2c*/ 	.word	0x00018ea0
        /*0b30*/ 	.word	0x00000006
        /*0b34*/ 	.word	0x00038850
        /*0b38*/ 	.short	0x010a
        /*0b3a*/ 	.byte	0x3f
	.zero		1


	//   ....[84]....
        /*0b3c*/ 	.word	0x00018fa0
        /*0b40*/ 	.word	0x0000001b
        /*0b44*/ 	.word	0x00038840
        /*0b48*/ 	.short	0x010a
        /*0b4a*/ 	.byte	0x3f
	.zero		1


	//   ....[85]....
        /*0b4c*/ 	.word	0x0001a1b0
        /*0b50*/ 	.word	0x00000011
        /*0b54*/ 	.word	0x00038820
        /*0b58*/ 	.short	0x010a
        /*0b5a*/ 	.byte	0x3f
	.zero		1


	//   ....[86]....
        /*0b5c*/ 	.word	0x0001a200
        /*0b60*/ 	.word	0x0000001b
        /*0b64*/ 	.word	0x00038860
        /*0b68*/ 	.short	0x010a
        /*0b6a*/ 	.byte	0x3f
	.zero		1


	//   ....[87]....
        /*0b6c*/ 	.word	0x0001aa70
        /*0b70*/ 	.word	0x00000008
        /*0b74*/ 	.word	0x00038840
        /*0b78*/ 	.short	0x010a
        /*0b7a*/ 	.byte	0x3f
	.zero		1


	//   ....[88]....
        /*0b7c*/ 	.word	0x0001af30
        /*0b80*/ 	.word	0x00000008
        /*0b84*/ 	.word	0x00038860
        /*0b88*/ 	.short	0x010a
        /*0b8a*/ 	.byte	0x3f
	.zero		1


	//   ....[89]....
        /*0b8c*/ 	.word	0x0001b770
        /*0b90*/ 	.word	0x00000005
        /*0b94*/ 	.word	0x00038820
        /*0b98*/ 	.short	0x010a
        /*0b9a*/ 	.byte	0x3f
	.zero		1


	//   ....[90]....
        /*0b9c*/ 	.word	0x0001b910
        /*0ba0*/ 	.word	0x00000003
        /*0ba4*/ 	.word	0x00038840
        /*0ba8*/ 	.short	0x010a
        /*0baa*/ 	.byte	0x3f
	.zero		1


	//   ....[91]....
        /*0bac*/ 	.word	0x0001b960
        /*0bb0*/ 	.word	0x00000005
        /*0bb4*/ 	.word	0x00038840
        /*0bb8*/ 	.short	0x010a
        /*0bba*/ 	.byte	0x3f
	.zero		1


	//   ....[92]....
        /*0bbc*/ 	.word	0x0001b9b0
        /*0bc0*/ 	.word	0x00000003
        /*0bc4*/ 	.word	0x00038860
        /*0bc8*/ 	.short	0x010a
        /*0bca*/ 	.byte	0x3f
	.zero		1


	//----- nvinfo : EIATTR_NUM_MBARRIERS
	.align		4
.L_348:
        /*0bcc*/ 	.byte	0x03, 0x38
        /*0bce*/ 	.short	0x0017


	//----- nvinfo : EIATTR_EXIT_INSTR_OFFSETS
	.align		4
        /*0bd0*/ 	.byte	0x04, 0x1c
        /*0bd2*/ 	.short	(.L_350 - .L_349)


	//   ....[0]....
.L_349:
        /*0bd4*/ 	.word	0x00000940


	//   ....[1]....
        /*0bd8*/ 	.word	0x000138c0


	//   ....[2]....
        /*0bdc*/ 	.word	0x00018b40


	//----- nvinfo : EIATTR_MAX_THREADS
	.align		4
.L_350:
        /*0be0*/ 	.byte	0x04, 0x05
        /*0be2*/ 	.short	(.L_352 - .L_351)
.L_351:
        /*0be4*/ 	.word	0x00000180
        /*0be8*/ 	.word	0x00000001
        /*0bec*/ 	.word	0x00000001


	//----- nvinfo : EIATTR_CRS_STACK_SIZE
	.align		4
.L_352:
        /*0bf0*/ 	.byte	0x04, 0x1e
        /*0bf2*/ 	.short	(.L_354 - .L_353)
.L_353:
        /*0bf4*/ 	.word	0x00000000


	//----- nvinfo : EIATTR_CBANK_PARAM_SIZE
	.align		4
.L_354:
        /*0bf8*/ 	.byte	0x03, 0x19
        /*0bfa*/ 	.short	0x0bf0


	//----- nvinfo : EIATTR_PARAM_CBANK
	.align		4
        /*0bfc*/ 	.byte	0x04, 0x0a
        /*0bfe*/ 	.short	(.L_356 - .L_355)
	.align		4
.L_355:
        /*0c00*/ 	.word	index@(.nv.constant0._ZN7cutlass13device_kernelIN5flash11enable_sm90INS1_16FlashAttnFwdSm90INS1_25CollectiveMainloopFwdSm90ILi2EN4cute5tupleIJNS5_1CILi1EEES8_S8_EEENS6_IJNS7_ILi64EEESA_SA_EEELi512ENS_6half_tEfNS_4arch4Sm90ELb0ELb1ELb0ELb0ELb1ELb0ELb1ELb0ELb0ELb1ELb0ELb0EEENS1_21CollectiveEpilogueFwdINS6_IJSA_NS7_ILi512EEESA_EEES9_SC_SE_Li256ELb0ELb1ELb0ELb0EEENS1_30DynamicPersistentTileSchedulerILi256ELi128ELb0ELb1ELb1EEEEEEEEEvNT_6ParamsE)
        /*0c04*/ 	.short	0x0210
        /*0c06*/ 	.short	0x0bf0


	//----- nvinfo : EIATTR_SW_WAR
	.align		4
.L_356:
        /*0c08*/ 	.byte	0x04, 0x36
        /*0c0a*/ 	.short	(.L_358 - .L_357)
.L_357:
        /*0c0c*/ 	.word	0x00000008
.L_358:


//--------------------- .nv.info._ZN7cutlass13device_kernelIN5flash11enable_sm90INS1_16FlashAttnFwdSm90INS1_25CollectiveMainloopFwdSm90ILi2EN4cute5tupleIJNS5_1CILi1EEES8_S8_EEENS6_IJNS7_ILi64EEESA_SA_EEELi512ENS_6half_tEfNS_4arch4Sm90ELb0ELb1ELb0ELb1ELb1ELb0ELb0ELb0ELb0ELb1ELb0ELb0EEENS1_21CollectiveEpilogueFwdINS6_IJSA_NS7_ILi512EEESA_EEES9_SC_SE_Li256ELb1ELb1ELb0ELb0EEENS1_36VarlenDynamicPersistentTileSchedulerILi64ELi64ELi256ELi128ELb0ELb1ELb1ELb1ELb0ELb1EEEEEEEEEvNT_6ParamsE --------------------------
	.section	.nv.info._ZN7cutlass13device_kernelIN5flash11enable_sm90INS1_16FlashAttnFwdSm90INS1_25CollectiveMainloopFwdSm90ILi2EN4cute5tupleIJNS5_1CILi1EEES8_S8_EEENS6_IJNS7_ILi64EEESA_SA_EEELi512ENS_6half_tEfNS_4arch4Sm90ELb0ELb1ELb0ELb1ELb1ELb0ELb0ELb0ELb0ELb1ELb0ELb0EEENS1_21CollectiveEpilogueFwdINS6_IJSA_NS7_ILi512EEESA_EEES9_SC_SE_Li256ELb1ELb1ELb0ELb0EEENS1_36VarlenDynamicPersistentTileSchedulerILi64ELi64ELi256ELi128ELb0ELb1ELb1ELb1ELb0ELb1EEEEEEEEEvNT_6ParamsE,"",@"SHT_CUDA_INFO"
	.sectionflags	@""
	.align	4


	//----- nvinfo : EIATTR_CUDA_API_VERSION
	.align		4
        /*0000*/ 	.byte	0x04, 0x37
        /*0002*/ 	.short	(.L_360 - .L_359)
.L_359:
        /*0004*/ 	.word	0x00000082


	//----- nvinfo : EIATTR_KPARAM_INFO
	.align		4
.L_360:
        /*0008*/ 	.byte	0x04, 0x17
        /*000a*/ 	.short	(.L_362 - .L_361)
.L_361:
        /*000c*/ 	.word	0x00000000
        /*0010*/ 	.short	0x0000
        /*0012*/ 	.short	0x0070
        /*0014*/ 	.byte	0x00, 0xf0, 0x01, 0x2a


	//----- nvinfo : EIATTR_SPARSE_MMA_MASK
	.align		4
.L_362:
        /*0018*/ 	.byte	0x03, 0x50
        /*001a*/ 	.short	0x0000


	//----- nvinfo : EIATTR_MAXREG_COUNT
	.align		4
        /*001c*/ 	.byte	0x03, 0x1b
        /*001e*/ 	.short	0x00a8


	//----- nvinfo : EIATTR_NUM_BARRIERS
	.align		4
        /*0020*/ 	.byte	0x02, 0x4c
        /*0022*/ 	.byte	0x10
	.zero		1


	//----- nvinfo : EIATTR_EXTERNS
	.align		4
        /*0024*/ 	.byte	0x04, 0x0f
        /*0026*/ 	.short	(.L_364 - .L_363)


	//   ....[0]....
	.align		4
.L_363:
        /*0028*/ 	.word	index@(__assertfail)


	//----- nvinfo : EIATTR_ANNOTATIONS
	.align		4
.L_364:
        /*002c*/ 	.byte	0x04, 0x55
        /*002e*/ 	.short	(.L_366 - .L_365)


	//   ....[0]....
.L_365:
        /* <DEDUP_REMOVED lines=10> */


	//----- nvinfo : EIATTR_MERCURY_ISA_VERSION
	.align		4
.L_366:
        /*00b8*/ 	.byte	0x03, 0x5f
        /*00ba*/ 	.short	0x0101


	//----- nvinfo : EIATTR_UNUSED_LOAD_BYTE_OFFSET
	.align		4
        /*00bc*/ 	.byte	0x04, 0x44
        /*00be*/ 	.short	(.L_368 - .L_367)


	//   ....[0]....
.L_367:
        /*00c0*/ 	.word	0x00000940
        /*00c4*/ 	.word	0x0000fff0


	//   ....[1]....
        /*00c8*/ 	.word	0x0000cf30
        /*00cc*/ 	.word	0x0000fff0


	//----- nvinfo : EIATTR_INT_WARP_WIDE_INSTR_OFFSETS
	.align		4
.L_368:
        /*00d0*/ 	.byte	0x04, 0x31
        /*00d2*/ 	.short	(.L_370 - .L_369)


	//   ....[0]....
.L_369:
        /*00d4*/ 	.word	0x000000c0


	//   ....[1]....
        /*00d8*/ 	.word	0x000000d0


	//   ....[2]....
        /*00dc*/ 	.word	0x00000170


	//   ....[3]....
        /*00e0*/ 	.word	0x00011480


	//   ....[4]....
        /*00e4*/ 	.word	0x00011510


	//   ....[5]....
        /*00e8*/ 	.word	0x000149d0


	//   ....[6]....
        /*00ec*/ 	.word	0x00014a60


	//----- nvinfo : EIATTR_COOP_GROUP_MASK_REGIDS
	.align		4
.L_370:
        /*00f0*/ 	.byte	0x04, 0x29
        /*00f2*/ 	.short	(.L_372 - .L_371)


	//   ....[0]....
.L_371:
        /*00f4*/ 	.word	0xffffffff


	//   ....[1]....
        /*00f8*/ 	.word	0xffffffff


	//   ....[2]....
        /*00fc*/ 	.word	0xffffffff


	//   ....[3]....
        /*0100*/ 	.word	0xffffffff


	//   ....[4]....
        /*0104*/ 	.word	0xffffffff


	//   ....[5]....
        /*0108*/ 	.word	0xffffffff


	//   ....[6]....
        /*010c*/ 	.word	0xffffffff


	//   ....[7]....
        /*0110*/ 	.word	0xffffffff


	//   ....[8]....
        /*0114*/ 	.word	0xffffffff


	//   ....[9]....
        /*0118*/ 	.word	0xffffffff


	//   ....[10]....
        /*011c*/ 	.word	0xffffffff


	//   ....[11]....
        /*0120*/ 	.word	0xffffffff


	//   ....[12]....
        /*0124*/ 	.word	0xffffffff


	//   ....[13]....
        /*0128*/ 	.word	0xffffffff


	//   ....[14]....
        /*012c*/ 	.word	0xffffffff


	//   ....[15]....
        /*0130*/ 	.word	0xffffffff


	//   ....[16]....
        /*0134*/ 	.word	0xffffffff


	//   ....[17]....
        /*0138*/ 	.word	0xffffffff


	//   ....[18]....
        /*013c*/ 	.word	0xffffffff


	//   ....[19]....
        /*0140*/ 	.word	0xffffffff


	//   ....[20]....
        /*0144*/ 	.word	0xffffffff


	//   ....[21]....
        /*0148*/ 	.word	0xffffffff


	//   ....[22]....
        /*014c*/ 	.word	0xffffffff


	//   ....[23]....
        /*0150*/ 	.word	0xffffffff


	//   ....[24]....
        /*0154*/ 	.word	0xffffffff


	//   ....[25]....
        /*0158*/ 	.word	0xffffffff


	//   ....[26]....
        /*015c*/ 	.word	0xffffffff


	//   ....[27]....
        /*0160*/ 	.word	0xffffffff


	//   ....[28]....
        /*0164*/ 	.word	0xffffffff


	//   ....[29]....
        /*0168*/ 	.word	0xffffffff


	//   ....[30]....
        /*016c*/ 	.word	0xffffffff


	//   ....[31]....
        /*0170*/ 	.word	0xffffffff


	//   ....[32]....
        /*0174*/ 	.word	0xffffffff


	//   ....[33]....
        /*0178*/ 	.word	0xffffffff


	//   ....[34]....
        /*017c*/ 	.word	0xffffffff


	//   ....[35]....
        /*0180*/ 	.word	0xffffffff


	//   ....[36]....
        /*0184*/ 	.word	0xffffffff


	//   ....[37]....
        /*0188*/ 	.word	0xffffffff


	//   ....[38]....
        /*018c*/ 	.word	0xffffffff


	//   ....[39]....
        /*0190*/ 	.word	0xffffffff


	//   ....[40]....
        /*0194*/ 	.word	0xffffffff


	//   ....[41]....
        /*0198*/ 	.word	0xffffffff


	//   ....[42]....
        /*019c*/ 	.word	0xffffffff


	//   ....[43]....
        /*01a0*/ 	.word	0xffffffff


	//   ....[44]....
        /*01a4*/ 	.word	0xffffffff


	//   ....[45]....
        /*01a8*/ 	.word	0xffffffff


	//   ....[46]....
        /*01ac*/ 	.word	0xffffffff


	//   ....[47]....
        /*01b0*/ 	.word	0xffffffff


	//   ....[48]....
        /*01b4*/ 	.word	0xffffffff


	//   ....[49]....
        /*01b8*/ 	.word	0xffffffff


	//   ....[50]....
        /*01bc*/ 	.word	0xffffffff


	//   ....[51]....
        /*01c0*/ 	.word	0xffffffff


	//   ....[52]....
        /*01c4*/ 	.word	0xffffffff


	//   ....[53]....
        /*01c8*/ 	.word	0xffffffff


	//   ....[54]....
        /*01cc*/ 	.word	0xffffffff


	//   ....[55]....
        /*01d0*/ 	.word	0xffffffff


	//   ....[56]....
        /*01d4*/ 	.word	0xffffffff


	//   ....[57]....
        /*01d8*/ 	.word	0xffffffff


	//   ....[58]....
        /*01dc*/ 	.word	0xffffffff


	//   ....[59]....
        /*01e0*/ 	.word	0xffffffff


	//   ....[60]....
        /*01e4*/ 	.word	0xffffffff


	//   ....[61]....
        /*01e8*/ 	.word	0xffffffff


	//   ....[62]....
        /*01ec*/ 	.word	0xffffffff


	//   ....[63]....
        /*01f0*/ 	.word	0xffffffff


	//   ....[64]....
        /*01f4*/ 	.word	0xffffffff


	//   ....[65]....
        /*01f8*/ 	.word	0xffffffff


	//   ....[66]....
        /*01fc*/ 	.word	0xffffffff


	//   ....[67]....
        /*0200*/ 	.word	0xffffffff


	//   ....[68]....
        /*0204*/ 	.word	0xffffffff


	//   ....[69]....
        /*0208*/ 	.word	0xffffffff


	//   ....[70]....
        /*020c*/ 	.word	0xffffffff


	//   ....[71]....
        /*0210*/ 	.word	0xffffffff


	//   ....[72]....
        /*0214*/ 	.word	0xffffffff


	//   ....[73]....
        /*0218*/ 	.word	0xffffffff


	//   ....[74]....
        /*021c*/ 	.word	0xffffffff


	//   ....[75]....
        /*0220*/ 	.word	0xffffffff


	//   ....[76]....
        /*0224*/ 	.word	0xffffffff


	//   ....[77]....
        /*0228*/ 	.word	0xffffffff


	//   ....[78]....
        /*022c*/ 	.word	0xffffffff


	//   ....[79]....
        /*0230*/ 	.word	0xffffffff


	//   ....[80]....
        /*0234*/ 	.word	0xffffffff


	//   ....[81]....
        /*0238*/ 	.word	0xffffffff


	//   ....[82]....
        /*023c*/ 	.word	0xffffffff


	//   ....[83]....
        /*0240*/ 	.word	0xffffffff


	//   ....[84]....
        /*0244*/ 	.word	0xffffffff


	//   ....[85]....
        /*0248*/ 	.word	0xffffffff


	//   ....[86]....
        /*024c*/ 	.word	0xffffffff


	//   ....[87]....
        /*0250*/ 	.word	0xffffffff


	//   ....[88]....
        /*0254*/ 	.word	0xffffffff


	//   ....[89]....
        /*0258*/ 	.word	0xffffffff


	//   ....[90]....
        /*025c*/ 	.word	0xffffffff


	//   ....[91]....
        /*0260*/ 	.word	0xffffffff


	//   ....[92]....
        /*0264*/ 	.word	0xffffffff


	//   ....[93]....
        /*0268*/ 	.word	0xffffffff


	//   ....[94]....
        /*026c*/ 	.word	0xffffffff


	//   ....[95]....
        /*0270*/ 	.word	0xffffffff


	//   ....[96]....
        /*0274*/ 	.word	0xffffffff


	//   ....[97]....
        /*0278*/ 	.word	0xffffffff


	//   ....[98]....
        /*027c*/ 	.word	0xffffffff


	//   ....[99]....
        /*0280*/ 	.word	0xffffffff


	//   ....[100]....
        /*0284*/ 	.word	0xffffffff


	//   ....[101]....
        /*0288*/ 	.word	0xffffffff


	//   ....[102]....
        /*028c*/ 	.word	0xffffffff


	//   ....[103]....
        /*0290*/ 	.word	0xffffffff


	//   ....[104]....
        /*0294*/ 	.word	0xffffffff


	//   ....[105]....
        /*0298*/ 	.word	0xffffffff


	//   ....[106]....
        /*029c*/ 	.word	0xffffffff


	//   ....[107]....
        /*02a0*/ 	.word	0xffffffff


	//   ....[108]....
        /*02a4*/ 	.word	0xffffffff


	//   ....[109]....
        /*02a8*/ 	.word	0xffffffff


	//   ....[110]....
        /*02ac*/ 	.word	0xffffffff


	//   ....[111]....
        /*02b0*/ 	.word	0xffffffff


	//   ....[112]....
        /*02b4*/ 	.word	0xffffffff


	//   ....[113]....
        /*02b8*/ 	.word	0xffffffff


	//   ....[114]....
        /*02bc*/ 	.word	0xffffffff


	//   ....[115]....
        /*02c0*/ 	.word	0xffffffff


	//   ....[116]....
        /*02c4*/ 	.word	0xffffffff


	//   ....[117]....
        /*02c8*/ 	.word	0xffffffff


	//   ....[118]....
        /*02cc*/ 	.word	0xffffffff


	//   ....[119]....
        /*02d0*/ 	.word	0xffffffff


	//   ....[120]....
        /*02d4*/ 	.word	0xffffffff


	//   ....[121]....
        /*02d8*/ 	.word	0xffffffff


	//   ....[122]....
        /*02dc*/ 	.word	0xffffffff


	//   ....[123]....
        /*02e0*/ 	.word	0xffffffff


	//   ....[124]....
        /*02e4*/ 	.word	0xffffffff


	//   ....[125]....
        /*02e8*/ 	.word	0x0500000f


	//   ....[126]....
        /*02ec*/ 	.word	0x0500000f


	//   ....[127]....
        /*02f0*/ 	.word	0x0500000f


	//   ....[128]....
        /*02f4*/ 	.word	0x0500000f


	//   ....[129]....
        /*02f8*/ 	.word	0x0500000f


	//   ....[130]....
        /*02fc*/ 	.word	0x0500000f


	//   ....[131]....
        /*0300*/ 	.word	0x0500000f


	//   ....[132]....
        /*0304*/ 	.word	0x0500000f


	//   ....[133]....
        /*0308*/ 	.word	0x0500000f


	//   ....[134]....
        /*030c*/ 	.word	0x0500000f


	//   ....[135]....
        /*0310*/ 	.word	0x0500000f


	//   ....[136]....
        /*0314*/ 	.word	0x0500000f


	//   ....[137]....
        /*0318*/ 	.word	0x0500000f


	//   ....[138]....
        /*031c*/ 	.word	0x0500000f


	//   ....[139]....
        /*0320*/ 	.word	0x0500000f


	//   ....[140]....
        /*0324*/ 	.word	0x0500000f


	//   ....[141]....
        /*0328*/ 	.word	0x0500000f


	//   ....[142]....
        /*032c*/ 	.word	0x0500000f


	//   ....[143]....
        /*0330*/ 	.word	0x0500000f


	//   ....[144]....
        /*0334*/ 	.word	0x0500000f


	//   ....[145]....
        /*0338*/ 	.word	0x0500000f


	//   ....[146]....
        /*033c*/ 	.word	0x0500000f


	//   ....[147]....
        /*0340*/ 	.word	0x0500000f


	//   ....[148]....
        /*0344*/ 	.word	0x0500000f


	//   ....[149]....
        /*0348*/ 	.word	0x0500000f


	//   ....[150]....
        /*034c*/ 	.word	0x0500000f


	//   ....[151]....
        /*0350*/ 	.word	0x0500000f


	//   ....[152]....
        /*0354*/ 	.word	0x0500000f


	//   ....[153]....
        /*0358*/ 	.word	0x0500000f


	//   ....[154]....
        /*035c*/ 	.word	0x0500000f


	//   ....[155]....
        /*0360*/ 	.word	0x0500000f


	//   ....[156]....
        /*0364*/ 	.word	0x0500000f


	//   ....[157]....
        /*0368*/ 	.word	0x0500000f


	//   ....[158]....
        /*036c*/ 	.word	0x0500000f


	//   ....[159]....
        /*0370*/ 	.word	0x0500000f


	//   ....[160]....
        /*0374*/ 	.word	0x0500000f


	//   ....[161]....
        /*0378*/ 	.word	0x0500000f


	//   ....[162]....
        /*037c*/ 	.word	0x0500000f


	//   ....[163]....
        /*0380*/ 	.word	0x0500000f


	//   ....[164]....
        /*0384*/ 	.word	0x0500000f


	//   ....[165]....
        /*0388*/ 	.word	0x0500000f


	//   ....[166]....
        /*038c*/ 	.word	0x0500000f


	//   ....[167]....
        /*0390*/ 	.word	0x0500000f


	//   ....[168]....
        /*0394*/ 	.word	0x0500000f


	//   ....[169]....
        /*0398*/ 	.word	0x0500000f


	//   ....[170]....
        /*039c*/ 	.word	0x0500000f


	//   ....[171]....
        /*03a0*/ 	.word	0x0500000f


	//   ....[172]....
        /*03a4*/ 	.word	0x0500000f


	//   ....[173]....
        /*03a8*/ 	.word	0x0500000f


	//   ....[174]....
        /*03ac*/ 	.word	0x0500000f


	//   ....[175]....
        /*03b0*/ 	.word	0x0500000f


	//   ....[176]....
        /*03b4*/ 	.word	0x0500000f


	//   ....[177]....
        /*03b8*/ 	.word	0x0500000f


	//   ....[178]....
        /*03bc*/ 	.word	0x0500000f


	//   ....[179]....
        /*03c0*/ 	.word	0x0500000f


	//   ....[180]....
        /*03c4*/ 	.word	0x0500000f


	//   ....[181]....
        /*03c8*/ 	.word	0x0500000f


	//   ....[182]....
        /*03cc*/ 	.word	0x0500000f


	//   ....[183]....
        /*03d0*/ 	.word	0x0500000f


	//----- nvinfo : EIATTR_COOP_GROUP_INSTR_OFFSETS
	.align		4
.L_372:
        /*03d4*/ 	.byte	0x04, 0x28
        /*03d6*/ 	.short	(.L_374 - .L_373)


	//   ....[0]....
.L_373:
        /*03d8*/ 	.word	0x00000070


	//   ....[1]....
        /*03dc*/ 	.word	0x000000b0


	//   ....[2]....
        /*03e0*/ 	.word	0x00000290


	//   ....[3]....
        /*03e4*/ 	.word	0x000003f0


	//   ....[4]....
        /*03e8*/ 	.word	0x00000510


	//   ....[5]....
        /*03ec*/ 	.word	0x00000670


	//   ....[6]....
        /*03f0*/ 	.word	0x00001cc0


	//   ....[7]....
        /*03f4*/ 	.word	0x00003df0


	//   ....[8]....
        /*03f8*/ 	.word	0x00004510


	//   ....[9]....
        /*03fc*/ 	.word	0x00004b90


	//   ....[10]....
        /*0400*/ 	.word	0x00005060


	//   ....[11]....
        /*0404*/ 	.word	0x00005160


	//   ....[12]....
        /*0408*/ 	.word	0x000054f0


	//   ....[13]....
        /*040c*/ 	.word	0x00005560


	//   ....[14]....
        /*0410*/ 	.word	0x00005dc0


	//   ....[15]....
        /*0414*/ 	.word	0x00006460


	//   ....[16]....
        /*0418*/ 	.word	0x00006680


	//   ....[17]....
        /*041c*/ 	.word	0x00006d70


	//   ....[18]....
        /*0420*/ 	.word	0x00006e70


	//   ....[19]....
        /*0424*/ 	.word	0x00007240


	//   ....[20]....
        /*0428*/ 	.word	0x000072c0


	//   ....[21]....
        /*042c*/ 	.word	0x000083e0


	//   ....[22]....
        /*0430*/ 	.word	0x00008b40


	//   ....[23]....
        /*0434*/ 	.word	0x00008b70


	//   ....[24]....
        /*0438*/ 	.word	0x00008dd0


	//   ....[25]....
        /*043c*/ 	.word	0x00008fa0


	//   ....[26]....
        /*0440*/ 	.word	0x00009f50


	//   ....[27]....
        /*0444*/ 	.word	0x0000a3e0


	//   ....[28]....
        /*0448*/ 	.word	0x0000a600


	//   ....[29]....
        /*044c*/ 	.word	0x0000acf0


	//   ....[30]....
        /*0450*/ 	.word	0x0000adf0


	//   ....[31]....
        /*0454*/ 	.word	0x0000b1c0


	//   ....[32]....
        /*0458*/ 	.word	0x0000b240


	//   ....[33]....
        /*045c*/ 	.word	0x0000c360


	//   ....[34]....
        /*0460*/ 	.word	0x0000c430


	//   ....[35]....
        /*0464*/ 	.word	0x0000c470


	//   ....[36]....
        /*0468*/ 	.word	0x0000c510


	//   ....[37]....
        /*046c*/ 	.word	0x0000c540


	//   ....[38]....
        /*0470*/ 	.word	0x0000de50


	//   ....[39]....
        /*0474*/ 	.word	0x0000e490


	//   ....[40]....
        /*0478*/ 	.word	0x0000e4c0


	//   ....[41]....
        /*047c*/ 	.word	0x0000e4e0


	//   ....[42]....
        /*0480*/ 	.word	0x0000e500


	//   ....[43]....
        /*0484*/ 	.word	0x0000eb90


	//   ....[44]....
        /*0488*/ 	.word	0x0000eba0


	//   ....[45]....
        /*048c*/ 	.word	0x0000edd0


	//   ....[46]....
        /*0490*/ 	.word	0x0000edf0


	//   ....[47]....
        /*0494*/ 	.word	0x0000f990


	//   ....[48]....
        /*0498*/ 	.word	0x0000f9c0


	//   ....[49]....
        /*049c*/ 	.word	0x0000fc00


	//   ....[50]....
        /*04a0*/ 	.word	0x0000fc20


	//   ....[51]....
        /*04a4*/ 	.word	0x0000fee0


	//   ....[52]....
        /*04a8*/ 	.word	0x00010090


	//   ....[53]....
        /*04ac*/ 	.word	0x000100c0


	//   ....[54]....
        /*04b0*/ 	.word	0x000100f0


	//   ....[55]....
        /*04b4*/ 	.word	0x00010120


	//   ....[56]....
        /*04b8*/ 	.word	0x00010150


	//   ....[57]....
        /*04bc*/ 	.word	0x00010180


	//   ....[58]....
        /*04c0*/ 	.word	0x000102d0


	//   ....[59]....
        /*04c4*/ 	.word	0x00010300


	//   ....[60]....
        /*04c8*/ 	.word	0x00010330


	//   ....[61]....
        /*04cc*/ 	.word	0x00010360


	//   ....[62]....
        /*04d0*/ 	.word	0x00010390


	//   ....[63]....
        /*04d4*/ 	.word	0x000103c0


	//   ....[64]....
        /*04d8*/ 	.word	0x00010450


	//   ....[65]....
        /*04dc*/ 	.word	0x000104b0


	//   ....[66]....
        /*04e0*/ 	.word	0x00010540


	//   ....[67]....
        /*04e4*/ 	.word	0x000122a0


	//   ....[68]....
        /*04e8*/ 	.word	0x000122c0


	//   ....[69]....
        /*04ec*/ 	.word	0x00012350


	//   ....[70]....
        /*04f0*/ 	.word	0x00012370


	//   ....[71]....
        /*04f4*/ 	.word	0x000123f0


	//   ....[72]....
        /*04f8*/ 	.word	0x00012410


	//   ....[73]....
        /*04fc*/ 	.word	0x00012420


	//   ....[74]....
        /*0500*/ 	.word	0x00012430


	//   ....[75]....
        /*0504*/ 	.word	0x00012b70


	//   ....[76]....
        /*0508*/ 	.word	0x00012ba0


	//   ....[77]....
        /*050c*/ 	.word	0x00012c40


	//   ....[78]....
        /*0510*/ 	.word	0x00012c60


	//   ....[79]....
        /*0514*/ 	.word	0x00012ce0


	//   ....[80]....
        /*0518*/ 	.word	0x00012d00


	//   ....[81]....
        /*051c*/ 	.word	0x00012d10


	//   ....[82]....
        /*0520*/ 	.word	0x00012d20


	//   ....[83]....
        /*0524*/ 	.word	0x00013190


	//   ....[84]....
        /*0528*/ 	.word	0x000131c0


	//   ....[85]....
        /*052c*/ 	.word	0x000133b0


	//   ....[86]....
        /*0530*/ 	.word	0x000133f0


	//   ....[87]....
        /*0534*/ 	.word	0x00013400


	//   ....[88]....
        /*0538*/ 	.word	0x00013410


	//   ....[89]....
        /*053c*/ 	.word	0x00013560


	//   ....[90]....
        /*0540*/ 	.word	0x000136b0


	//   ....[91]....
        /*0544*/ 	.word	0x00013ee0


	//   ....[92]....
        /*0548*/ 	.word	0x00013f00


	//   ....[93]....
        /*054c*/ 	.word	0x00013f50


	//   ....[94]....
        /*0550*/ 	.word	0x00013f60


	//   ....[95]....
        /*0554*/ 	.word	0x00013fa0


	//   ....[96]....
        /*0558*/ 	.word	0x00013fb0


	//   ....[97]....
        /*055c*/ 	.word	0x00013fc0


	//   ....[98]....
        /*0560*/ 	.word	0x00014000


	//   ....[99]....
        /*0564*/ 	.word	0x00014320


	//   ....[100]....
        /*0568*/ 	.word	0x00014360


	//   ....[101]....
        /*056c*/ 	.word	0x00014380


	//   ....[102]....
        /*0570*/ 	.word	0x000143a0


	//   ....[103]....
        /*0574*/ 	.word	0x000143d0


	//   ....[104]....
        /*0578*/ 	.word	0x000143f0


	//   ....[105]....
        /*057c*/ 	.word	0x000144f0


	//   ....[106]....
        /*0580*/ 	.word	0x00014640


	//   ....[107]....
        /*0584*/ 	.word	0x00014c40


	//   ....[108]....
        /*0588*/ 	.word	0x00014c90


	//   ....[109]....
        /*058c*/ 	.word	0x00014cc0


	//   ....[110]....
        /*0590*/ 	.word	0x00014cf0


	//   ....[111]....
        /*0594*/ 	.word	0x00014d00


	//   ....[112]....
        /*0598*/ 	.word	0x00014d30


	//   ....[113]....
        /*059c*/ 	.word	0x00014d60


	//   ....[114]....
        /*05a0*/ 	.word	0x00014d90


	//   ....[115]....
        /*05a4*/ 	.word	0x00014f10


	//   ....[116]....
        /*05a8*/ 	.word	0x00014f40


	//   ....[117]....
        /*05ac*/ 	.word	0x00014f70


	//   ....[118]....
        /*05b0*/ 	.word	0x00014fa0


	//   ....[119]....
        /*05b4*/ 	.word	0x00014fd0


	//   ....[120]....
        /*05b8*/ 	.word	0x00015000


	//   ....[121]....
        /*05bc*/ 	.word	0x000150c0


	//   ....[122]....
        /*05c0*/ 	.word	0x000150e0


	//   ....[123]....
        /*05c4*/ 	.word	0x00015150


	//   ....[124]....
        /*05c8*/ 	.word	0x000157f0


	//   ....[125]....
        /*05cc*/ 	.word	0x00015f00


	//   ....[126]....
        /*05d0*/ 	.word	0x00015ff0


	//   ....[127]....
        /*05d4*/ 	.word	0x00016090


	//   ....[128]....
        /*05d8*/ 	.word	0x000160f0


	//   ....[129]....
        /*05dc*/ 	.word	0x000161e0


	//   ....[130]....
        /*05e0*/ 	.word	0x00016250


	//   ....[131]....
        /*05e4*/ 	.word	0x00016340


	//   ....[132]....
        /*05e8*/ 	.word	0x000163b0


	//   ....[133]....
        /*05ec*/ 	.word	0x00016450


	//   ....[134]....
        /*05f0*/ 	.word	0x00016540


	//   ....[135]....
        /*05f4*/ 	.word	0x000165b0


	//   ....[136]....
        /*05f8*/ 	.word	0x00016610


	//   ....[137]....
        /*05fc*/ 	.word	0x00016700


	//   ....[138]....
        /*0600*/ 	.word	0x00016760


	//   ....[139]....
        /*0604*/ 	.word	0x00016860


	//   ....[140]....
        /*0608*/ 	.word	0x000168c0


	//   ....[141]....
        /*060c*/ 	.word	0x00016960


	//   ....[142]....
        /*0610*/ 	.word	0x00016ae0


	//   ....[143]....
        /*0614*/ 	.word	0x00016be0


	//   ....[144]....
        /*0618*/ 	.word	0x00016e50


	//   ....[145]....
        /*061c*/ 	.word	0x00016ea0


	//   ....[146]....
        /*0620*/ 	.word	0x00017070


	//   ....[147]....
        /*0624*/ 	.word	0x000170c0


	//   ....[148]....
        /*0628*/ 	.word	0x00017290


	//   ....[149]....
        /*062c*/ 	.word	0x000172e0


	//   ....[150]....
        /*0630*/ 	.word	0x000173d0


	//   ....[151]....
        /*0634*/ 	.word	0x00017470


	//   ....[152]....
        /*0638*/ 	.word	0x000174d0


	//   ....[153]....
        /*063c*/ 	.word	0x00017580


	//   ....[154]....
        /*0640*/ 	.word	0x000175e0


	//   ....[155]....
        /*0644*/ 	.word	0x00017690


	//   ....[156]....
        /*0648*/ 	.word	0x000176f0


	//   ....[157]....
        /*064c*/ 	.word	0x000177a0


	//   ....[158]....
        /*0650*/ 	.word	0x00017890


	//   ....[159]....
        /*0654*/ 	.word	0x00017970


	//   ....[160]....
        /*0658*/ 	.word	0x00017a80


	//   ....[161]....
        /*065c*/ 	.word	0x00017b80


	//   ....[162]....
        /*0660*/ 	.word	0x00017cb0


	//   ....[163]....
        /*0664*/ 	.word	0x00017d90


	//   ....[164]....
        /*0668*/ 	.word	0x00017e90


	//   ....[165]....
        /*066c*/ 	.word	0x00017f70


	//   ....[166]....
        /*0670*/ 	.word	0x00018000


	//   ....[167]....
        /*0674*/ 	.word	0x000180a0


	//   ....[168]....
        /*0678*/ 	.word	0x000181c0


	//   ....[169]....
        /*067c*/ 	.word	0x00018230


	//   ....[170]....
        /*0680*/ 	.word	0x000182a0


	//   ....[171]....
        /*0684*/ 	.word	0x00018310


	//   ....[172]....
        /*0688*/ 	.word	0x00018380


	//   ....[173]....
        /*068c*/ 	.word	0x00018400


	//   ....[174]....
        /*0690*/ 	.word	0x00018490


	//   ....[175]....
        /*0694*/ 	.word	0x00018520


	//   ....[176]....
        /*0698*/ 	.word	0x00018590


	//   ....[177]....
        /*069c*/ 	.word	0x00018600


	//   ....[178]....
        /*06a0*/ 	.word	0x00018670


	//   ....[179]....
        /*06a4*/ 	.word	0x000186f0


	//   ....[180]....
        /*06a8*/ 	.word	0x00018760


	//   ....[181]....
        /*06ac*/ 	.word	0x00018800


	//   ....[182]....
        /*06b0*/ 	.word	0x00018890


	//   ....[183]....
        /*06b4*/ 	.word	0x000189b0


	//----- nvinfo : EIATTR_REG_RECONFIG
	.align		4
.L_374:
        /*06b8*/ 	.byte	0x01, 0x54
	.zero		2


	//----- nvinfo : EIATTR_SYSCALL_OFFSETS
	.align		4
        /*06bc*/ 	.byte	0x04, 0x46
        /*06be*/ 	.short	(.L_376 - .L_375)


	//   ....[0]....
.L_375:
        /*06c0*/ 	.word	0x00003fc0


	//   ....[1]....
        /*06c4*/ 	.word	0x00011670


	//   ....[2]....
        /*06c8*/ 	.word	0x000117c0


	//   ....[3]....
        /*06cc*/ 	.word	0x000118b0


	//   ....[4]....
        /*06d0*/ 	.word	0x00012750


	//----- nvinfo : EIATTR_MBARRIER_INSTR_OFFSETS
	.align		4
.L_376:
        /*06d4*/ 	.byte	0x04, 0x39
        /*06d6*/ 	.short	(.L_378 - .L_377)


	//   ....[0]....
.L_377:
        /*06d8*/ 	.word	0x00000180
        /*06dc*/ 	.word	0x000000ff
        /*06e0*/ 	.word	0x00028c00
        /*06e4*/ 	.short	0x0100
        /*06e6*/ 	.byte	0x08
	.zero		1


	//   ....[1]....
        /*06e8*/ 	.word	0x00000190
        /*06ec*/ 	.word	0x000000ff
        /*06f0*/ 	.word	0x00028c20
        /*06f4*/ 	.short	0x0100
        /*06f6*/ 	.byte	0x08
	.zero		1


	//   ....[2]....
        /*06f8*/ 	.word	0x00000240
        /*06fc*/ 	.word	0x000000ff
        /*0700*/ 	.word	0x00028c30
        /*0704*/ 	.short	0x0100
        /*0706*/ 	.byte	0x06
	.zero		1


	//   ....[3]....
        /*0708*/ 	.word	0x00000250
        /*070c*/ 	.word	0x000000ff
        /*0710*/ 	.word	0x00028c40
        /*0714*/ 	.short	0x0100
        /*0716*/ 	.byte	0x06
	.zero		1


	//   ....[4]....
        /*0718*/ 	.word	0x00000260
        /*071c*/ 	.word	0x000000ff
        /*0720*/ 	.word	0x00028c38
        /*0724*/ 	.short	0x0100
        /*0726*/ 	.byte	0x06
	.zero		1


	//   ....[5]....
        /*0728*/ 	.word	0x00000270
        /*072c*/ 	.word	0x000000ff
        /*0730*/ 	.word	0x00028c48
        /*0734*/ 	.short	0x0100
        /*0736*/ 	.byte	0x06
	.zero		1


	//   ....[6]....
        /*0738*/ 	.word	0x000003a0
        /*073c*/ 	.word	0x000000ff
        /*0740*/ 	.word	0x00028c50
        /*0744*/ 	.short	0x0100
        /*0746*/ 	.byte	0x08
	.zero		1


	//   ....[7]....
        /*0748*/ 	.word	0x000003b0
        /*074c*/ 	.word	0x000000ff
        /*0750*/ 	.word	0x00028c60
        /*0754*/ 	.short	0x0100
        /*0756*/ 	.byte	0x08
	.zero		1


	//   ....[8]....
        /*0758*/ 	.word	0x000003c0
        /*075c*/ 	.word	0x000000ff
        /*0760*/ 	.word	0x00028c58
        /*0764*/ 	.short	0x0100
        /*0766*/ 	.byte	0x08
	.zero		1


	//   ....[9]....
        /*0768*/ 	.word	0x000003d0
        /*076c*/ 	.word	0x000000ff
        /*0770*/ 	.word	0x00028c68
        /*0774*/ 	.short	0x0100
        /*0776*/ 	.byte	0x08
	.zero		1


	//   ....[10]....
        /*0778*/ 	.word	0x000004c0
        /*077c*/ 	.word	0x000000ff
        /*0780*/ 	.word	0x00028c70
        /*0784*/ 	.short	0x0100
        /*0786*/ 	.byte	0x06
	.zero		1


	//   ....[11]....
        /*0788*/ 	.word	0x000004d0
        /*078c*/ 	.word	0x000000ff
        /*0790*/ 	.word	0x00028c80
        /*0794*/ 	.short	0x0100
        /*0796*/ 	.byte	0x06
	.zero		1


	//   ....[12]....
        /*0798*/ 	.word	0x000004e0
        /*079c*/ 	.word	0x000000ff
        /*07a0*/ 	.word	0x00028c78
        /*07a4*/ 	.short	0x0100
        /*07a6*/ 	.byte	0x06
	.zero		1


	//   ....[13]....
        /*07a8*/ 	.word	0x000004f0
        /*07ac*/ 	.word	0x000000ff
        /*07b0*/ 	.word	0x00028c88
        /*07b4*/ 	.short	0x0100
        /*07b6*/ 	.byte	0x06
	.zero		1


	//   ....[14]....
        /*07b8*/ 	.word	0x00000620
        /*07bc*/ 	.word	0x000000ff
        /*07c0*/ 	.word	0x00028c90
        /*07c4*/ 	.short	0x0100
        /*07c6*/ 	.byte	0x08
	.zero		1


	//   ....[15]....
        /*07c8*/ 	.word	0x00000630
        /*07cc*/ 	.word	0x000000ff
        /*07d0*/ 	.word	0x00028ca0
        /*07d4*/ 	.short	0x0100
        /*07d6*/ 	.byte	0x08
	.zero		1


	//   ....[16]....
        /*07d8*/ 	.word	0x00000640
        /*07dc*/ 	.word	0x000000ff
        /*07e0*/ 	.word	0x00028c98
        /*07e4*/ 	.short	0x0100
        /*07e6*/ 	.byte	0x08
	.zero		1


	//   ....[17]....
        /*07e8*/ 	.word	0x00000650
        /*07ec*/ 	.word	0x000000ff
        /*07f0*/ 	.word	0x00028ca8
        /*07f4*/ 	.short	0x0100
        /*07f6*/ 	.byte	0x08
	.zero		1


	//   ....[18]....
        /*07f8*/ 	.word	0x00000790
        /*07fc*/ 	.word	0x000000ff
        /*0800*/ 	.word	0x00028cb0
        /*0804*/ 	.short	0x0100
        /*0806*/ 	.byte	0x08
	.zero		1


	//   ....[19]....
        /*0808*/ 	.word	0x000007a0
        /*080c*/ 	.word	0x000000ff
        /*0810*/ 	.word	0x00028cc0
        /*0814*/ 	.short	0x0100
        /*0816*/ 	.byte	0x08
	.zero		1


	//   ....[20]....
        /*0818*/ 	.word	0x000007b0
        /*081c*/ 	.word	0x000000ff
        /*0820*/ 	.word	0x00028cb8
        /*0824*/ 	.short	0x0100
        /*0826*/ 	.byte	0x08
	.zero		1


	//   ....[21]....
        /*0828*/ 	.word	0x000007c0
        /*082c*/ 	.word	0x000000ff
        /*0830*/ 	.word	0x00028cc8
        /*0834*/ 	.short	0x0100
        /*0836*/ 	.byte	0x08
	.zero		1


	//   ....[22]....
        /*0838*/ 	.word	0x00001dd0
        /*083c*/ 	.word	0x000000ff
        /*0840*/ 	.word	0x00028c50
        /*0844*/ 	.short	0x010a
        /*0846*/ 	.byte	0x15
	.zero		1


	//   ....[23]....
        /*0848*/ 	.word	0x00002090
        /*084c*/ 	.word	0x000000ff
        /*0850*/ 	.word	0x00000000
        /*0854*/ 	.short	0x0101
        /*0856*/ 	.byte	0x06
	.zero		1


	//   ....[24]....
        /*0858*/ 	.word	0x000029d0
        /*085c*/ 	.word	0x000000ff
        /*0860*/ 	.word	0x00028c50
        /*0864*/ 	.short	0x010a
        /*0866*/ 	.byte	0x15
	.zero		1


	//   ....[25]....
        /*0868*/ 	.word	0x00002a10
        /*086c*/ 	.word	0x000000ff
        /*0870*/ 	.word	0x00028c50
        /*0874*/ 	.short	0x010a
        /*0876*/ 	.byte	0x15
	.zero		1


	//   ....[26]....
        /*0878*/ 	.word	0x00002bf0
        /*087c*/ 	.word	0x000000ff
        /*0880*/ 	.word	0x00000000
        /*0884*/ 	.short	0x0101
        /*0886*/ 	.byte	0x06
	.zero		1


	//   ....[27]....
        /*0888*/ 	.word	0x00004040
        /*088c*/ 	.word	0x000000ff
        /*0890*/ 	.word	0x00028c00
        /*0894*/ 	.short	0x010a
        /*0896*/ 	.byte	0x29
	.zero		1


	//   ....[28]....
        /*0898*/ 	.word	0x000040c0
        /*089c*/ 	.word	0x00000007
        /*08a0*/ 	.word	0x00028c30
        /*08a4*/ 	.short	0x010a
        /*08a6*/ 	.byte	0x3f
	.zero		1


	//   ....[29]....
        /*08a8*/ 	.word	0x00004100
        /*08ac*/ 	.word	0x00000007
        /*08b0*/ 	.word	0x00028c30
        /*08b4*/ 	.short	0x010a
        /*08b6*/ 	.byte	0x3f
	.zero		1


	//   ....[30]....
        /*08b8*/ 	.word	0x000044f0
        /*08bc*/ 	.word	0x000000ff
        /*08c0*/ 	.word	0x00000000
        /*08c4*/ 	.short	0x0101
        /*08c6*/ 	.byte	0x06
	.zero		1


	//   ....[31]....
        /*08c8*/ 	.word	0x00005b80
        /*08cc*/ 	.word	0x00000007
        /*08d0*/ 	.word	0x00028c50
        /*08d4*/ 	.short	0x010a
        /*08d6*/ 	.byte	0x3f
	.zero		1


	//   ....[32]....
        /*08d8*/ 	.word	0x00005bc0
        /*08dc*/ 	.word	0x00000007
        /*08e0*/ 	.word	0x00028c50
        /*08e4*/ 	.short	0x010a
        /*08e6*/ 	.byte	0x3f
	.zero		1


	//   ....[33]....
        /*08e8*/ 	.word	0x00005ea0
        /*08ec*/ 	.word	0x000000ff
        /*08f0*/ 	.word	0x00000000
        /*08f4*/ 	.short	0x0101
        /*08f6*/ 	.byte	0x0b
	.zero		1


	//   ....[34]....
        /*08f8*/ 	.word	0x000061b0
        /*08fc*/ 	.word	0x000000ff
        /*0900*/ 	.word	0x00028c30
        /*0904*/ 	.short	0x010a
        /*0906*/ 	.byte	0x15
	.zero		1


	//   ....[35]....
        /*0908*/ 	.word	0x000061f0
        /*090c*/ 	.word	0x000000ff
        /*0910*/ 	.word	0x00028c30
        /*0914*/ 	.short	0x010a
        /*0916*/ 	.byte	0x15
	.zero		1


	//   ....[36]....
        /*0918*/ 	.word	0x00006480
        /*091c*/ 	.word	0x000000ff
        /*0920*/ 	.word	0x00000000
        /*0924*/ 	.short	0x0101
        /*0926*/ 	.byte	0x06
	.zero		1


	//   ....[37]....
        /*0928*/ 	.word	0x000081a0
        /*092c*/ 	.word	0x000000ff
        /*0930*/ 	.word	0x00028c50
        /*0934*/ 	.short	0x010a
        /*0936*/ 	.byte	0x15
	.zero		1


	//   ....[38]....
        /*0938*/ 	.word	0x000081e0
        /*093c*/ 	.word	0x000000ff
        /*0940*/ 	.word	0x00028c50
        /*0944*/ 	.short	0x010a
        /*0946*/ 	.byte	0x15
	.zero		1


	//   ....[39]....
        /*0948*/ 	.word	0x00008490
        /*094c*/ 	.word	0x000000ff
        /*0950*/ 	.word	0x00000000
        /*0954*/ 	.short	0x0101
        /*0956*/ 	.byte	0x15
	.zero		1


	//   ....[40]....
        /*0958*/ 	.word	0x00008820
        /*095c*/ 	.word	0x000000ff
        /*0960*/ 	.word	0x00028c30
        /*0964*/ 	.short	0x010a
        /*0966*/ 	.byte	0x16
	.zero		1


	//   ....[41]....
        /*0968*/ 	.word	0x00008860
        /*096c*/ 	.word	0x000000ff
        /*0970*/ 	.word	0x00028c30
        /*0974*/ 	.short	0x010a
        /*0976*/ 	.byte	0x16
	.zero		1


	//   ....[42]....
        /*0978*/ 	.word	0x00008a60
        /*097c*/ 	.word	0x000000ff
        /*0980*/ 	.word	0x00000000
        /*0984*/ 	.short	0x0101
        /*0986*/ 	.byte	0x06
	.zero		1


	//   ....[43]....
        /*0988*/ 	.word	0x00009d10
        /*098c*/ 	.word	0x000000ff
        /*0990*/ 	.word	0x00028c50
        /*0994*/ 	.short	0x010a
        /*0996*/ 	.byte	0x16
	.zero		1


	//   ....[44]....
        /*0998*/ 	.word	0x00009d50
        /*099c*/ 	.word	0x000000ff
        /*09a0*/ 	.word	0x00028c50
        /*09a4*/ 	.short	0x010a
        /*09a6*/ 	.byte	0x16
	.zero		1


	//   ....[45]....
        /*09a8*/ 	.word	0x00009fe0
        /*09ac*/ 	.word	0x000000ff
        /*09b0*/ 	.word	0x00000000
        /*09b4*/ 	.short	0x0101
        /*09b6*/ 	.byte	0x16
	.zero		1


	//   ....[46]....
        /*09b8*/ 	.word	0x0000a130
        /*09bc*/ 	.word	0x000000ff
        /*09c0*/ 	.word	0x00028c30
        /*09c4*/ 	.short	0x010a
        /*09c6*/ 	.byte	0x15
	.zero		1


	//   ....[47]....
        /*09c8*/ 	.word	0x0000a170
        /*09cc*/ 	.word	0x000000ff
        /*09d0*/ 	.word	0x00028c30
        /*09d4*/ 	.short	0x010a
        /*09d6*/ 	.byte	0x15
	.zero		1


	//   ....[48]....
        /*09d8*/ 	.word	0x0000a400
        /*09dc*/ 	.word	0x000000ff
        /*09e0*/ 	.word	0x00000000
        /*09e4*/ 	.short	0x0101
        /*09e6*/ 	.byte	0x06
	.zero		1


	//   ....[49]....
        /*09e8*/ 	.word	0x0000c120
        /*09ec*/ 	.word	0x000000ff
        /*09f0*/ 	.word	0x00028c50
        /*09f4*/ 	.short	0x010a
        /*09f6*/ 	.byte	0x15
	.zero		1


	//   ....[50]....
        /*09f8*/ 	.word	0x0000c160
        /*09fc*/ 	.word	0x000000ff
        /*0a00*/ 	.word	0x00028c50
        /*0a04*/ 	.short	0x010a
        /*0a06*/ 	.byte	0x15
	.zero		1


	//   ....[51]....
        /*0a08*/ 	.word	0x0000c410
        /*0a0c*/ 	.word	0x000000ff
        /*0a10*/ 	.word	0x00000000
        /*0a14*/ 	.short	0x0101
        /*0a16*/ 	.byte	0x15
	.zero		1


	//   ....[52]....
        /*0a18*/ 	.word	0x0000eb70
        /*0a1c*/ 	.word	0x000000ff
        /*0a20*/ 	.word	0x00000000
        /*0a24*/ 	.short	0x0101
        /*0a26*/ 	.byte	0x04
	.zero		1


	//   ....[53]....
        /*0a28*/ 	.word	0x00012060
        /*0a2c*/ 	.word	0x0000001b
        /*0a30*/ 	.word	0x00028c40
        /*0a34*/ 	.short	0x010a
        /*0a36*/ 	.byte	0x3f
	.zero		1


	//   ....[54]....
        /*0a38*/ 	.word	0x00012530
        /*0a3c*/ 	.word	0x0000001b
        /*0a40*/ 	.word	0x00028c30
        /*0a44*/ 	.short	0x0107
        /*0a46*/ 	.byte	0x3f
	.zero		1


	//   ....[55]....
        /*0a48*/ 	.word	0x00012600
        /*0a4c*/ 	.word	0x0000001b
        /*0a50*/ 	.word	0x00028c30
        /*0a54*/ 	.short	0x0101
        /*0a56*/ 	.byte	0x3f
	.zero		1


	//   ....[56]....
        /*0a58*/ 	.word	0x00012e20
        /*0a5c*/ 	.word	0x00000017
        /*0a60*/ 	.word	0x00028c00
        /*0a64*/ 	.short	0x0107
        /*0a66*/ 	.byte	0x3f
	.zero		1


	//   ....[57]....
        /*0a68*/ 	.word	0x00012f10
        /*0a6c*/ 	.word	0x00000017
        /*0a70*/ 	.word	0x00028c00
        /*0a74*/ 	.short	0x0101
        /*0a76*/ 	.byte	0x3f
	.zero		1


	//   ....[58]....
        /*0a78*/ 	.word	0x00012f30
        /*0a7c*/ 	.word	0x00000017
        /*0a80*/ 	.word	0x00028c20
        /*0a84*/ 	.short	0x010a
        /*0a86*/ 	.byte	0x3f
	.zero		1


	//   ....[59]....
        /*0a88*/ 	.word	0x00012fc0
        /*0a8c*/ 	.word	0x0000001b
        /*0a90*/ 	.word	0x00028c60
        /*0a94*/ 	.short	0x010a
        /*0a96*/ 	.byte	0x3f
	.zero		1


	//   ....[60]....
        /*0a98*/ 	.word	0x000138d0
        /*0a9c*/ 	.word	0x0000001b
        /*0aa0*/ 	.word	0x00028c50
        /*0aa4*/ 	.short	0x0107
        /*0aa6*/ 	.byte	0x3f
	.zero		1


	//   ....[61]....
        /*0aa8*/ 	.word	0x000139a0
        /*0aac*/ 	.word	0x0000001b
        /*0ab0*/ 	.word	0x00028c50
        /*0ab4*/ 	.short	0x0101
        /*0ab6*/ 	.byte	0x3f
	.zero		1


	//   ....[62]....
        /*0ab8*/ 	.word	0x00013d40
        /*0abc*/ 	.word	0x00000006
        /*0ac0*/ 	.word	0x00028c40
        /*0ac4*/ 	.short	0x010a
        /*0ac6*/ 	.byte	0x3f
	.zero		1


	//   ....[63]....
        /*0ac8*/ 	.word	0x00014080
        /*0acc*/ 	.word	0x00000006
        /*0ad0*/ 	.word	0x00028c30
        /*0ad4*/ 	.short	0x0107
        /*0ad6*/ 	.byte	0x3f
	.zero		1


	//   ....[64]....
        /*0ad8*/ 	.word	0x00014140
        /*0adc*/ 	.word	0x00000006
        /*0ae0*/ 	.word	0x00028c30
        /*0ae4*/ 	.short	0x0101
        /*0ae6*/ 	.byte	0x3f
	.zero		1


	//   ....[65]....
        /*0ae8*/ 	.word	0x00014170
        /*0aec*/ 	.word	0x00000006
        /*0af0*/ 	.word	0x00028c60
        /*0af4*/ 	.short	0x010a
        /*0af6*/ 	.byte	0x3f
	.zero		1


	//   ....[66]....
        /*0af8*/ 	.word	0x00014840
        /*0afc*/ 	.word	0x00000006
        /*0b00*/ 	.word	0x00028c50
        /*0b04*/ 	.short	0x0107
        /*0b06*/ 	.byte	0x3f
	.zero		1


	//   ....[67]....
        /*0b08*/ 	.word	0x00014900
        /*0b0c*/ 	.word	0x00000006
        /*0b10*/ 	.word	0x00028c50
        /*0b14*/ 	.short	0x0101
        /*0b16*/ 	.byte	0x3f
	.zero		1


	//   ....[68]....
        /*0b18*/ 	.word	0x00015770
        /*0b1c*/ 	.word	0x00000005
        /*0b20*/ 	.word	0x00028c20
        /*0b24*/ 	.short	0x010a
        /*0b26*/ 	.byte	0x3f
	.zero		1


	//   ....[69]....
        /*0b28*/ 	.word	0x000158f0
        /*0b2c*/ 	.word	0x00000003
        /*0b30*/ 	.word	0x00028c40
        /*0b34*/ 	.short	0x010a
        /*0b36*/ 	.byte	0x3f
	.zero		1


	//   ....[70]....
        /*0b38*/ 	.word	0x00015990
        /*0b3c*/ 	.word	0x00000005
        /*0b40*/ 	.word	0x00028c40
        /*0b44*/ 	.short	0x010a
        /*0b46*/ 	.byte	0x3f
	.zero		1


	//   ....[71]....
        /*0b48*/ 	.word	0x000159d0
        /*0b4c*/ 	.word	0x00000003
        /*0b50*/ 	.word	0x00028c60
        /*0b54*/ 	.short	0x010a
        /*0b56*/ 	.byte	0x3f
	.zero		1


	//   ....[72]....
        /*0b58*/ 	.word	0x00015a10
        /*0b5c*/ 	.word	0x00000005
        /*0b60*/ 	.word	0x00028c60
        /*0b64*/ 	.short	0x010a
        /*0b66*/ 	.byte	0x3f
	.zero		1


	//   ....[73]....
        /*0b68*/ 	.word	0x00015a80
        /*0b6c*/ 	.word	0x00000006
        /*0b70*/ 	.word	0x00028c50
        /*0b74*/ 	.short	0x010a
        /*0b76*/ 	.byte	0x3f
	.zero		1


	//   ....[74]....
        /*0b78*/ 	.word	0x00015ae0
        /*0b7c*/ 	.word	0x00000005
        /*0b80*/ 	.word	0x00028c50
        /*0b84*/ 	.short	0x010a
        /*0b86*/ 	.byte	0x3f
	.zero		1


	//   ....[75]....
        /*0b88*/ 	.word	0x00015b40
        /*0b8c*/ 	.word	0x00000003
        /*0b90*/ 	.word	0x00028c00
        /*0b94*/ 	.short	0x010a
        /*0b96*/ 	.byte	0x3f
	.zero		1


	//   ....[76]....
        /*0b98*/ 	.word	0x00015b90
        /*0b9c*/ 	.word	0x00000007
        /*0ba0*/ 	.word	0x00028c30
        /*0ba4*/ 	.short	0x010a
        /*0ba6*/ 	.byte	0x3f
	.zero		1


	//   ....[77]....
        /*0ba8*/ 	.word	0x00015be0
        /*0bac*/ 	.word	0x00000007
        /*0bb0*/ 	.word	0x00028c50
        /*0bb4*/ 	.short	0x010a
        /*0bb6*/ 	.byte	0x3f
	.zero		1


	//   ....[78]....
        /*0bb8*/ 	.word	0x00015c40
        /*0bbc*/ 	.word	0x00000005
        /*0bc0*/ 	.word	0x00028c30
        /*0bc4*/ 	.short	0x010a
        /*0bc6*/ 	.byte	0x3f
	.zero		1


	//   ....[79]....
        /*0bc8*/ 	.word	0x00015ca0
        /*0bcc*/ 	.word	0x00000007
        /*0bd0*/ 	.word	0x00028c50
        /*0bd4*/ 	.short	0x010a
        /*0bd6*/ 	.byte	0x3f
	.zero		1


	//   ....[80]....
        /*0bd8*/ 	.word	0x00015d00
        /*0bdc*/ 	.word	0x00000006
        /*0be0*/ 	.word	0x00028c30
        /*0be4*/ 	.short	0x010a
        /*0be6*/ 	.byte	0x3f
	.zero		1


	//   ....[81]....
        /*0be8*/ 	.word	0x00015d60
        /*0bec*/ 	.word	0x00000008
        /*0bf0*/ 	.word	0x00028c50
        /*0bf4*/ 	.short	0x010a
        /*0bf6*/ 	.byte	0x3f
	.zero		1


	//   ....[82]....
        /*0bf8*/ 	.word	0x00015dc0
        /*0bfc*/ 	.word	0x00000005
        /*0c00*/ 	.word	0x00028c30
        /*0c04*/ 	.short	0x010a
        /*0c06*/ 	.byte	0x3f
	.zero		1


	//   ....[83]....
        /*0c08*/ 	.word	0x00015e20
        /*0c0c*/ 	.word	0x00000007
        /*0c10*/ 	.word	0x00028c50
        /*0c14*/ 	.short	0x010a
        /*0c16*/ 	.byte	0x3f
	.zero		1


	//   ....[84]....
        /*0c18*/ 	.word	0x00015f40
        /*0c1c*/ 	.word	0x0000001b
        /*0c20*/ 	.word	0x00028c40
        /*0c24*/ 	.short	0x010a
        /*0c26*/ 	.byte	0x3f
	.zero		1


	//   ....[85]....
        /*0c28*/ 	.word	0x000169e0
        /*0c2c*/ 	.word	0x00000017
        /*0c30*/ 	.word	0x00028c20
        /*0c34*/ 	.short	0x010a
        /*0c36*/ 	.byte	0x3f
	.zero		1


	//   ....[86]....
        /*0c38*/ 	.word	0x00016a30
        /*0c3c*/ 	.word	0x0000001b
        /*0c40*/ 	.word	0x00028c60
        /*0c44*/ 	.short	0x010a
        /*0c46*/ 	.byte	0x3f
	.zero		1


	//   ....[87]....
        /*0c48*/ 	.word	0x00017320
        /*0c4c*/ 	.word	0x00000006
        /*0c50*/ 	.word	0x00028c40
        /*0c54*/ 	.short	0x010a
        /*0c56*/ 	.byte	0x3f
	.zero		1


	//   ....[88]....
        /*0c58*/ 	.word	0x000177e0
        /*0c5c*/ 	.word	0x00000006
        /*0c60*/ 	.word	0x00028c60
        /*0c64*/ 	.short	0x010a
        /*0c66*/ 	.byte	0x3f
	.zero		1


	//   ....[89]....
        /*0c68*/ 	.word	0x000188d0
        /*0c6c*/ 	.word	0x00000005
        /*0c70*/ 	.word	0x00028c20
        /*0c74*/ 	.short	0x010a
        /*0c76*/ 	.byte	0x3f
	.zero		1


	//   ....[90]....
        /*0c78*/ 	.word	0x00018a70
        /*0c7c*/ 	.word	0x00000003
        /*0c80*/ 	.word	0x00028c40
        /*0c84*/ 	.short	0x010a
        /*0c86*/ 	.byte	0x3f
	.zero		1


	//   ....[91]....
        /*0c88*/ 	.word	0x00018ac0
        /*0c8c*/ 	.word	0x00000005
        /*0c90*/ 	.word	0x00028c40
        /*0c94*/ 	.short	0x010a
        /*0c96*/ 	.byte	0x3f
	.zero		1


	//   ....[92]....
        /*0c98*/ 	.word	0x00018b10
        /*0c9c*/ 	.word	0x00000003
        /*0ca0*/ 	.word	0x00028c60
        /*0ca4*/ 	.short	0x010a
        /*0ca6*/ 	.byte	0x3f
	.zero		1


	//----- nvinfo : EIATTR_NUM_MBARRIERS
	.align		4
.L_378:
        /*0ca8*/ 	.byte	0x03, 0x38
        /*0caa*/ 	.short	0x0016


	//----- nvinfo : EIATTR_EXIT_INSTR_OFFSETS
	.align		4
        /*0cac*/ 	.byte	0x04, 0x1c
        /*0cae*/ 	.short	(.L_380 - .L_379)


	//   ....[0]....
.L_379:
        /*0cb0*/ 	.word	0x00000970


	//   ....[1]....
        /*0cb4*/ 	.word	0x0000fe80


	//   ....[2]....
        /*0cb8*/ 	.word	0x00015a60


	//----- nvinfo : EIATTR_MAX_THREADS
	.align		4
.L_380:
        /*0cbc*/ 	.byte	0x04, 0x05
        /*0cbe*/ 	.short	(.L_382 - .L_381)
.L_381:
        /*0cc0*/ 	.word	0x00000180
        /*0cc4*/ 	.word	0x00000001
        /*0cc8*/ 	.word	0x00000001


	//----- nvinfo : EIATTR_CRS_STACK_SIZE
	.align		4
.L_382:
        /*0ccc*/ 	.byte	0x04, 0x1e
        /*0cce*/ 	.short	(.L_384 - .L_383)
.L_383:
        /*0cd0*/ 	.word	0x00000000


	//----- nvinfo : EIATTR_CBANK_PARAM_SIZE
	.align		4
.L_384:
        /*0cd4*/ 	.byte	0x03, 0x19
        /*0cd6*/ 	.short	0x0af0


	//----- nvinfo : EIATTR_PARAM_CBANK
	.align		4
        /*0cd8*/ 	.byte	0x04, 0x0a
        /*0cda*/ 	.short	(.L_386 - .L_385)
	.align		4
.L_385:
        /*0cdc*/ 	.word	index@(.nv.constant0._ZN7cutlass13device_kernelIN5flash11enable_sm90INS1_16FlashAttnFwdSm90INS1_25CollectiveMainloopFwdSm90ILi2EN4cute5tupleIJNS5_1CILi1EEES8_S8_EEENS6_IJNS7_ILi64EEESA_SA_EEELi512ENS_6half_tEfNS_4arch4Sm90ELb0ELb1ELb0ELb1ELb1ELb0ELb0ELb0ELb0ELb1ELb0ELb0EEENS1_21CollectiveEpilogueFwdINS6_IJSA_NS7_ILi512EEESA_EEES9_SC_SE_Li256ELb1ELb1ELb0ELb0EEENS1_36VarlenDynamicPersistentTileSchedulerILi64ELi64ELi256ELi128ELb0ELb1ELb1ELb1ELb0ELb1EEEEEEEEEvNT_6ParamsE)
        /*0ce0*/ 	.short	0x0210
        /*0ce2*/ 	.short	0x0af0


	//----- nvinfo : EIATTR_SW_WAR
	.align		4
.L_386:
        /*0ce4*/ 	.byte	0x04, 0x36
        /*0ce6*/ 	.short	(.L_388 - .L_387)
.L_387:
        /*0ce8*/ 	.word	0x00000008
.L_388:


//--------------------- .nv.info._ZN7cutlass13device_kernelIN5flash11enable_sm90INS1_16FlashAttnFwdSm90INS1_25CollectiveMainloopFwdSm90ILi2EN4cute5tupleIJNS5_1CILi1EEES8_S8_EEENS6_IJNS7_ILi64EEESA_SA_EEELi512ENS_6half_tEfNS_4arch4Sm90ELb0ELb1ELb0ELb1ELb1ELb1ELb0ELb0ELb0ELb1ELb0ELb0EEENS1_21CollectiveEpilogueFwdINS6_IJSA_NS7_ILi512EEESA_EEES9_SC_SE_Li256ELb1ELb1ELb0ELb0EEENS1_36VarlenDynamicPersistentTileSchedulerILi64ELi64ELi256ELi128ELb0ELb1ELb1ELb1ELb0ELb1EEEEEEEEEvNT_6ParamsE --------------------------
	.section	.nv.info._ZN7cutlass13device_kernelIN5flash11enable_sm90INS1_16FlashAttnFwdSm90INS1_25CollectiveMainloopFwdSm90ILi2EN4cute5tupleIJNS5_1CILi1EEES8_S8_EEENS6_IJNS7_ILi64EEESA_SA_EEELi512ENS_6half_tEfNS_4arch4Sm90ELb0ELb1ELb0ELb1ELb1ELb1ELb0ELb0ELb0ELb1ELb0ELb0EEENS1_21CollectiveEpilogueFwdINS6_IJSA_NS7_ILi512EEESA_EEES9_SC_SE_Li256ELb1ELb1ELb0ELb0EEENS1_36VarlenDynamicPersistentTileSchedulerILi64ELi64ELi256ELi128ELb0ELb1ELb1ELb1ELb0ELb1EEEEEEEEEvNT_6ParamsE,"",@"SHT_CUDA_INFO"
	.sectionflags	@""
	.align	4


	//----- nvinfo : EIATTR_CUDA_API_VERSION
	.align		4
        /*0000*/ 	.byte	0x04, 0x37
        /*0002*/ 	.short	(.L_390 - .L_389)
.L_389:
        /*0004*/ 	.word	0x00000082


	//----- nvinfo : EIATTR_KPARAM_INFO
	.align		4
.L_390:
        /*0008*/ 	.byte	0x04, 0x17
        /*000a*/ 	.short	(.L_392 - .L_391)
.L_391:
        /*000c*/ 	.word	0x00000000
        /*0010*/ 	.short	0x0000
        /*0012*/ 	.short	0x0070
        /*0014*/ 	.byte	0x00, 0xf0, 0x01, 0x2a


	//----- nvinfo : EIATTR_SPARSE_MMA_MASK
	.align		4
.L_392:
        /*0018*/ 	.byte	0x03, 0x50
        /*001a*/ 	.short	0x0000


	//----- nvinfo : EIATTR_MAXREG_COUNT
	.align		4
        /*001c*/ 	.byte	0x03, 0x1b
        /*001e*/ 	.short	0x00a8


	//----- nvinfo : EIATTR_NUM_BARRIERS
	.align		4
        /*0020*/ 	.byte	0x02, 0x4c
        /*0022*/ 	.byte	0x10
	.zero		1


	//----- nvinfo : EIATTR_EXTERNS
	.align		4
        /*0024*/ 	.byte	0x04, 0x0f
        /*0026*/ 	.short	(.L_394 - .L_393)


	//   ....[0]....
	.align		4
.L_393:
        /*0028*/ 	.word	index@(__assertfail)


	//----- nvinfo : EIATTR_ANNOTATIONS
	.align		4
.L_394:
        /*002c*/ 	.byte	0x04, 0x55
        /*002e*/ 	.short	(.L_396 - .L_395)


	//   ....[0]....
.L_395:
        /* <DEDUP_REMOVED lines=50> */


	//----- nvinfo : EIATTR_MERCURY_ISA_VERSION
	.align		4
.L_396:
        /*0340*/ 	.byte	0x03, 0x5f
        /*0342*/ 	.short	0x0101


	//----- nvinfo : EIATTR_UNUSED_LOAD_BYTE_OFFSET
	.align		4
        /*0344*/ 	.byte	0x04, 0x44
        /*0346*/ 	.short	(.L_398 - .L_397)


	//   ....[0]....
.L_397:
        /*0348*/ 	.word	0x00000a20
        /*034c*/ 	.word	0x0000fff0


	//   ....[1]....
        /*0350*/ 	.word	0x00014350
        /*0354*/ 	.word	0x0000fff0


	//----- nvinfo : EIATTR_INT_WARP_WIDE_INSTR_OFFSETS
	.align		4
.L_398:
        /*0358*/ 	.byte	0x04, 0x31
        /*035a*/ 	.short	(.L_400 - .L_399)


	//   ....[0]....
.L_399:
        /*035c*/ 	.word	0x00000130


	//   ....[1]....
        /*0360*/ 	.word	0x00000170


	//   ....[2]....
        /*0364*/ 	.word	0x000001e0


	//   ....[3]....
        /*0368*/ 	.word	0x0001aae0


	//   ....[4]....
        /*036c*/ 	.word	0x0001ab70


	//   ....[5]....
        /*0370*/ 	.word	0x0001e0e0


	//   ....[6]....
        /*0374*/ 	.word	0x0001e170


	//----- nvinfo : EIATTR_COOP_GROUP_MASK_REGIDS
	.align		4
.L_400:
        /*0378*/ 	.byte	0x04, 0x29
        /*037a*/ 	.short	(.L_402 - .L_401)


	//   ....[0]....
.L_401:
        /*037c*/ 	.word	0xffffffff


	//   ....[1]....
        /*0380*/ 	.word	0xffffffff


	//   ....[2]....
        /*0384*/ 	.word	0xffffffff


	//   ....[3]....
        /*0388*/ 	.word	0xffffffff


	//   ....[4]....
        /*038c*/ 	.word	0xffffffff


	//   ....[5]....
        /*0390*/ 	.word	0xffffffff


	//   ....[6]....
        /*0394*/ 	.word	0xffffffff


	//   ....[7]....
        /*0398*/ 	.word	0xffffffff


	//   ....[8]....
        /*039c*/ 	.word	0xffffffff


	//   ....[9]....
        /*03a0*/ 	.word	0xffffffff


	//   ....[10]....
        /*03a4*/ 	.word	0xffffffff


	//   ....[11]....
        /*03a8*/ 	.word	0xffffffff


	//   ....[12]....
        /*03ac*/ 	.word	0xffffffff


	//   ....[13]....
        /*03b0*/ 	.word	0xffffffff


	//   ....[14]....
        /*03b4*/ 	.word	0xffffffff


	//   ....[15]....
        /*03b8*/ 	.word	0xffffffff


	//   ....[16]....
        /*03bc*/ 	.word	0xffffffff


	//   ....[17]....
        /*03c0*/ 	.word	0xffffffff


	//   ....[18]....
        /*03c4*/ 	.word	0xffffffff


	//   ....[19]....
        /*03c8*/ 	.word	0xffffffff


	//   ....[20]....
        /*03cc*/ 	.word	0xffffffff


	//   ....[21]....
        /*03d0*/ 	.word	0xffffffff


	//   ....[22]....
        /*03d4*/ 	.word	0xffffffff


	//   ....[23]....
        /*03d8*/ 	.word	0xffffffff


	//   ....[24]....
        /*03dc*/ 	.word	0xffffffff


	//   ....[25]....
        /*03e0*/ 	.word	0xffffffff


	//   ....[26]....
        /*03e4*/ 	.word	0xffffffff


	//   ....[27]....
        /*03e8*/ 	.word	0xffffffff


	//   ....[28]....
        /*03ec*/ 	.word	0xffffffff


	//   ....[29]....
        /*03f0*/ 	.word	0xffffffff


	//   ....[30]....
        /*03f4*/ 	.word	0xffffffff


	//   ....[31]....
        /*03f8*/ 	.word	0xffffffff


	//   ....[32]....
        /*03fc*/ 	.word	0xffffffff


	//   ....[33]....
        /*0400*/ 	.word	0xffffffff


	//   ....[34]....
        /*0404*/ 	.word	0xffffffff


	//   ....[35]....
        /*0408*/ 	.word	0xffffffff


	//   ....[36]....
        /*040c*/ 	.word	0xffffffff


	//   ....[37]....
        /*0410*/ 	.word	0xffffffff


	//   ....[38]....
        /*0414*/ 	.word	0xffffffff


	//   ....[39]....
        /*0418*/ 	.word	0xffffffff


	//   ....[40]....
        /*041c*/ 	.word	0xffffffff


	//   ....[41]....
        /*0420*/ 	.word	0xffffffff


	//   ....[42]....
        /*0424*/ 	.word	0xffffffff


	//   ....[43]....
        /*0428*/ 	.word	0xffffffff


	//   ....[44]....
        /*042c*/ 	.word	0xffffffff


	//   ....[45]....
        /*0430*/ 	.word	0xffffffff


	//   ....[46]....
        /*0434*/ 	.word	0xffffffff


	//   ....[47]....
        /*0438*/ 	.word	0xffffffff


	//   ....[48]....
        /*043c*/ 	.word	0xffffffff


	//   ....[49]....
        /*0440*/ 	.word	0xffffffff


	//   ....[50]....
        /*0444*/ 	.word	0xffffffff


	//   ....[51]....
        /*0448*/ 	.word	0xffffffff


	//   ....[52]....
        /*044c*/ 	.word	0xffffffff


	//   ....[53]....
        /*0450*/ 	.word	0xffffffff


	//   ....[54]....
        /*0454*/ 	.word	0xffffffff


	//   ....[55]....
        /*0458*/ 	.word	0xffffffff


	//   ....[56]....
        /*045c*/ 	.word	0xffffffff


	//   ....[57]....
        /*0460*/ 	.word	0xffffffff


	//   ....[58]....
        /*0464*/ 	.word	0xffffffff


	//   ....[59]....
        /*0468*/ 	.word	0xffffffff


	//   ....[60]....
        /*046c*/ 	.word	0xffffffff


	//   ....[61]....
        /*0470*/ 	.word	0xffffffff


	//   ....[62]....
        /*0474*/ 	.word	0xffffffff


	//   ....[63]....
        /*0478*/ 	.word	0xffffffff


	//   ....[64]....
        /*047c*/ 	.word	0xffffffff


	//   ....[65]....
        /*0480*/ 	.word	0xffffffff


	//   ....[66]....
        /*0484*/ 	.word	0xffffffff


	//   ....[67]....
        /*0488*/ 	.word	0xffffffff


	//   ....[68]....
        /*048c*/ 	.word	0xffffffff


	//   ....[69]....
        /*0490*/ 	.word	0xffffffff


	//   ....[70]....
        /*0494*/ 	.word	0xffffffff


	//   ....[71]....
        /*0498*/ 	.word	0xffffffff


	//   ....[72]....
        /*049c*/ 	.word	0xffffffff


	//   ....[73]....
        /*04a0*/ 	.word	0xffffffff


	//   ....[74]....
        /*04a4*/ 	.word	0xffffffff


	//   ....[75]....
        /*04a8*/ 	.word	0xffffffff


	//   ....[76]....
        /*04ac*/ 	.word	0xffffffff


	//   ....[77]....
        /*04b0*/ 	.word	0xffffffff


	//   ....[78]....
        /*04b4*/ 	.word	0xffffffff


	//   ....[79]....
        /*04b8*/ 	.word	0xffffffff


	//   ....[80]....
        /*04bc*/ 	.word	0xffffffff


	//   ....[81]....
        /*04c0*/ 	.word	0xffffffff


	//   ....[82]....
        /*04c4*/ 	.word	0xffffffff


	//   ....[83]....
        /*04c8*/ 	.word	0xffffffff


	//   ....[84]....
        /*04cc*/ 	.word	0xffffffff


	//   ....[85]....
        /*04d0*/ 	.word	0xffffffff


	//   ....[86]....
        /*04d4*/ 	.word	0xffffffff


	//   ....[87]....
        /*04d8*/ 	.word	0xffffffff


	//   ....[88]....
        /*04dc*/ 	.word	0xffffffff


	//   ....[89]....
        /*04e0*/ 	.word	0xffffffff


	//   ....[90]....
        /*04e4*/ 	.word	0xffffffff


	//   ....[91]....
        /*04e8*/ 	.word	0xffffffff


	//   ....[92]....
        /*04ec*/ 	.word	0xffffffff


	//   ....[93]....
        /*04f0*/ 	.word	0xffffffff


	//   ....[94]....
        /*04f4*/ 	.word	0xffffffff


	//   ....[95]....
        /*04f8*/ 	.word	0xffffffff


	//   ....[96]....
        /*04fc*/ 	.word	0xffffffff


	//   ....[97]....
        /*0500*/ 	.word	0xffffffff


	//   ....[98]....
        /*0504*/ 	.word	0xffffffff


	//   ....[99]....
        /*0508*/ 	.word	0xffffffff


	//   ....[100]....
        /*050c*/ 	.word	0xffffffff


	//   ....[101]....
        /*0510*/ 	.word	0xffffffff


	//   ....[102]....
        /*0514*/ 	.word	0xffffffff


	//   ....[103]....
        /*0518*/ 	.word	0xffffffff


	//   ....[104]....
        /*051c*/ 	.word	0xffffffff


	//   ....[105]....
        /*0520*/ 	.word	0xffffffff


	//   ....[106]....
        /*0524*/ 	.word	0xffffffff


	//   ....[107]....
        /*0528*/ 	.word	0xffffffff


	//   ....[108]....
        /*052c*/ 	.word	0xffffffff


	//   ....[109]....
        /*0530*/ 	.word	0xffffffff


	//   ....[110]....
        /*0534*/ 	.word	0xffffffff


	//   ....[111]....
        /*0538*/ 	.word	0xffffffff


	//   ....[112]....
        /*053c*/ 	.word	0xffffffff


	//   ....[113]....
        /*0540*/ 	.word	0xffffffff


	//   ....[114]....
        /*0544*/ 	.word	0xffffffff


	//   ....[115]....
        /*0548*/ 	.word	0xffffffff


	//   ....[116]....
        /*054c*/ 	.word	0xffffffff


	//   ....[117]....
        /*0550*/ 	.word	0xffffffff


	//   ....[118]....
        /*0554*/ 	.word	0xffffffff


	//   ....[119]....
        /*0558*/ 	.word	0xffffffff


	//   ....[120]....
        /*055c*/ 	.word	0xffffffff


	//   ....[121]....
        /*0560*/ 	.word	0xffffffff


	//   ....[122]....
        /*0564*/ 	.word	0xffffffff


	//   ....[123]....
        /*0568*/ 	.word	0xffffffff


	//   ....[124]....
        /*056c*/ 	.word	0xffffffff


	//   ....[125]....
        /*0570*/ 	.word	0xffffffff


	//   ....[126]....
        /*0574*/ 	.word	0xffffffff


	//   ....[127]....
        /*0578*/ 	.word	0xffffffff


	//   ....[128]....
        /*057c*/ 	.word	0xffffffff


	//   ....[129]....
        /*0580*/ 	.word	0xffffffff


	//   ....[130]....
        /*0584*/ 	.word	0xffffffff


	//   ....[131]....
        /*0588*/ 	.word	0xffffffff


	//   ....[132]....
        /*058c*/ 	.word	0xffffffff


	//   ....[133]....
        /*0590*/ 	.word	0xffffffff


	//   ....[134]....
        /*0594*/ 	.word	0xffffffff


	//   ....[135]....
        /*0598*/ 	.word	0xffffffff


	//   ....[136]....
        /*059c*/ 	.word	0xffffffff


	//   ....[137]....
        /*05a0*/ 	.word	0xffffffff


	//   ....[138]....
        /*05a4*/ 	.word	0xffffffff


	//   ....[139]....
        /*05a8*/ 	.word	0xffffffff


	//   ....[140]....
        /*05ac*/ 	.word	0xffffffff


	//   ....[141]....
        /*05b0*/ 	.word	0xffffffff


	//   ....[142]....
        /*05b4*/ 	.word	0xffffffff


	//   ....[143]....
        /*05b8*/ 	.word	0xffffffff


	//   ....[144]....
        /*05bc*/ 	.word	0xffffffff


	//   ....[145]....
        /*05c0*/ 	.word	0xffffffff


	//   ....[146]....
        /*05c4*/ 	.word	0xffffffff


	//   ....[147]....
        /*05c8*/ 	.word	0xffffffff


	//   ....[148]....
        /*05cc*/ 	.word	0xffffffff


	//   ....[149]....
        /*05d0*/ 	.word	0xffffffff


	//   ....[150]....
        /*05d4*/ 	.word	0xffffffff


	//   ....[151]....
        /*05d8*/ 	.word	0x0500000f


	//   ....[152]....
        /*05dc*/ 	.word	0x0500000f


	//   ....[153]....
        /*05e0*/ 	.word	0x0500000f


	//   ....[154]....
        /*05e4*/ 	.word	0x0500000f


	//   ....[155]....
        /*05e8*/ 	.word	0x0500000f


	//   ....[156]....
        /*05ec*/ 	.word	0x0500000f


	//   ....[157]....
        /*05f0*/ 	.word	0x0500000f


	//   ....[158]....
        /*05f4*/ 	.word	0x0500000f


	//   ....[159]....
        /*05f8*/ 	.word	0x0500000f


	//   ....[160]....
        /*05fc*/ 	.word	0x0500000f


	//   ....[161]....
        /*0600*/ 	.word	0x0500000f


	//   ....[162]....
        /*0604*/ 	.word	0x0500000f


	//   ....[163]....
        /*0608*/ 	.word	0x0500000f


	//   ....[164]....
        /*060c*/ 	.word	0x0500000f


	//   ....[165]....
        /*0610*/ 	.word	0x0500000f


	//   ....[166]....
        /*0614*/ 	.word	0x0500000f


	//   ....[167]....
        /*0618*/ 	.word	0x0500000f


	//   ....[168]....
        /*061c*/ 	.word	0x0500000f


	//   ....[169]....
        /*0620*/ 	.word	0x0500000f


	//   ....[170]....
        /*0624*/ 	.word	0x0500000f


	//   ....[171]....
        /*0628*/ 	.word	0x0500000f


	//   ....[172]....
        /*062c*/ 	.word	0x0500000f


	//   ....[173]....
        /*0630*/ 	.word	0x0500000f


	//   ....[174]....
        /*0634*/ 	.word	0x0500000f


	//   ....[175]....
        /*0638*/ 	.word	0x0500000f


	//   ....[176]....
        /*063c*/ 	.word	0x0500000f


	//   ....[177]....
        /*0640*/ 	.word	0x0500000f


	//   ....[178]....
        /*0644*/ 	.word	0x0500000f


	//   ....[179]....
        /*0648*/ 	.word	0x0500000f


	//   ....[180]....
        /*064c*/ 	.word	0x0500000f


	//   ....[181]....
        /*0650*/ 	.word	0x0500000f


	//   ....[182]....
        /*0654*/ 	.word	0x0500000f


	//   ....[183]....
        /*0658*/ 	.word	0x0500000f


	//   ....[184]....
        /*065c*/ 	.word	0x0500000f


	//   ....[185]....
        /*0660*/ 	.word	0x0500000f


	//   ....[186]....
        /*0664*/ 	.word	0x0500000f


	//   ....[187]....
        /*0668*/ 	.word	0x0500000f


	//   ....[188]....
        /*066c*/ 	.word	0x0500000f


	//   ....[189]....
        /*0670*/ 	.word	0x0500000f


	//   ....[190]....
        /*0674*/ 	.word	0x0500000f


	//   ....[191]....
        /*0678*/ 	.word	0x0500000f


	//   ....[192]....
        /*067c*/ 	.word	0x0500000f


	//   ....[193]....
        /*0680*/ 	.word	0x0500000f


	//   ....[194]....
        /*0684*/ 	.word	0x0500000f


	//   ....[195]....
        /*0688*/ 	.word	0x0500000f


	//   ....[196]....
        /*068c*/ 	.word	0x0500000f


	//   ....[197]....
        /*0690*/ 	.word	0x0500000f


	//   ....[198]....
        /*0694*/ 	.word	0x0500000f


	//   ....[199]....
        /*0698*/ 	.word	0x0500000f


	//   ....[200]....
        /*069c*/ 	.word	0x0500000f


	//   ....[201]....
        /*06a0*/ 	.word	0x0500000f


	//   ....[202]....
        /*06a4*/ 	.word	0x0500000f


	//   ....[203]....
        /*06a8*/ 	.word	0x0500000f


	//   ....[204]....
        /*06ac*/ 	.word	0x0500000f


	//   ....[205]....
        /*06b0*/ 	.word	0x0500000f


	//   ....[206]....
        /*06b4*/ 	.word	0x0500000f


	//   ....[207]....
        /*06b8*/ 	.word	0x0500000f


	//   ....[208]....
        /*06bc*/ 	.word	0x0500000f


	//   ....[209]....
        /*06c0*/ 	.word	0x0500000f


	//   ....[210]....
        /*06c4*/ 	.word	0x0500000f


	//   ....[211]....
        /*06c8*/ 	.word	0x0500000f


	//   ....[212]....
        /*06cc*/ 	.word	0x0500000f


	//   ....[213]....
        /*06d0*/ 	.word	0x0500000f


	//   ....[214]....
        /*06d4*/ 	.word	0x0500000f


	//   ....[215]....
        /*06d8*/ 	.word	0x0500000f


	//   ....[216]....
        /*06dc*/ 	.word	0x0500000f


	//   ....[217]....
        /*06e0*/ 	.word	0x0500000f


	//   ....[218]....
        /*06e4*/ 	.word	0x0500000f


	//   ....[219]....
        /*06e8*/ 	.word	0x0500000f


	//   ....[220]....
        /*06ec*/ 	.word	0x0500000f


	//   ....[221]....
        /*06f0*/ 	.word	0x0500000f


	//   ....[222]....
        /*06f4*/ 	.word	0x0500000f


	//   ....[223]....
        /*06f8*/ 	.word	0x0500000f


	//   ....[224]....
        /*06fc*/ 	.word	0x0500000f


	//   ....[225]....
        /*0700*/ 	.word	0x0500000f


	//   ....[226]....
        /*0704*/ 	.word	0x0500000f


	//   ....[227]....
        /*0708*/ 	.word	0x0500000f


	//   ....[228]....
        /*070c*/ 	.word	0x0500000f


	//   ....[229]....
        /*0710*/ 	.word	0x0500000f


	//   ....[230]....
        /*0714*/ 	.word	0x0500000f


	//   ....[231]....
        /*0718*/ 	.word	0x0500000f


	//   ....[232]....
        /*071c*/ 	.word	0x0500000f


	//----- nvinfo : EIATTR_COOP_GROUP_INSTR_OFFSETS
	.align		4
.L_402:
        /*0720*/ 	.byte	0x04, 0x28
        /*0722*/ 	.short	(.L_404 - .L_403)


	//   ....[0]....
.L_403:
        /*0724*/ 	.word	0x00000060


	//   ....[1]....
        /*0728*/ 	.word	0x00000140


	//   ....[2]....
        /*072c*/ 	.word	0x00000190


	//   ....[3]....
        /*0730*/ 	.word	0x00000380


	//   ....[4]....
        /*0734*/ 	.word	0x000004e0


	//   ....[5]....
        /*0738*/ 	.word	0x00000600


	//   ....[6]....
        /*073c*/ 	.word	0x00000760


	//   ....[7]....
        /*0740*/ 	.word	0x00002e70


	//   ....[8]....
        /*0744*/ 	.word	0x00002e80


	//   ....[9]....
        /*0748*/ 	.word	0x00003880


	//   ....[10]....
        /*074c*/ 	.word	0x00003890


	//   ....[11]....
        /*0750*/ 	.word	0x00004270


	//   ....[12]....
        /*0754*/ 	.word	0x00004280


	//   ....[13]....
        /*0758*/ 	.word	0x00004650


	//   ....[14]....
        /*075c*/ 	.word	0x00004670


	//   ....[15]....
        /*0760*/ 	.word	0x000057e0


	//   ....[16]....
        /*0764*/ 	.word	0x00007b90


	//   ....[17]....
        /*0768*/ 	.word	0x00008320


	//   ....[18]....
        /*076c*/ 	.word	0x00008330


	//   ....[19]....
        /*0770*/ 	.word	0x00008340


	//   ....[20]....
        /*0774*/ 	.word	0x00008350


	//   ....[21]....
        /*0778*/ 	.word	0x00008650


	//   ....[22]....
        /*077c*/ 	.word	0x00008660


	//   ....[23]....
        /*0780*/ 	.word	0x00008670


	//   ....[24]....
        /*0784*/ 	.word	0x00008680


	//   ....[25]....
        /*0788*/ 	.word	0x00009920


	//   ....[26]....
        /*078c*/ 	.word	0x00009940


	//   ....[27]....
        /*0790*/ 	.word	0x00009950


	//   ....[28]....
        /*0794*/ 	.word	0x00009960


	//   ....[29]....
        /*0798*/ 	.word	0x00009a50


	//   ....[30]....
        /*079c*/ 	.word	0x00009a70


	//   ....[31]....
        /*07a0*/ 	.word	0x00009b00


	//   ....[32]....
        /*07a4*/ 	.word	0x00009b30


	//   ....[33]....
        /*07a8*/ 	.word	0x0000b190


	//   ....[34]....
        /*07ac*/ 	.word	0x0000b870


	//   ....[35]....
        /*07b0*/ 	.word	0x0000bd70


	//   ....[36]....
        /*07b4*/ 	.word	0x0000be80


	//   ....[37]....
        /*07b8*/ 	.word	0x0000c160


	//   ....[38]....
        /*07bc*/ 	.word	0x0000c220


	//   ....[39]....
        /*07c0*/ 	.word	0x0000cb40


	//   ....[40]....
        /*07c4*/ 	.word	0x0000d270


	//   ....[41]....
        /*07c8*/ 	.word	0x0000d4c0


	//   ....[42]....
        /*07cc*/ 	.word	0x0000dc00


	//   ....[43]....
        /*07d0*/ 	.word	0x0000dd20


	//   ....[44]....
        /*07d4*/ 	.word	0x0000e290


	//   ....[45]....
        /*07d8*/ 	.word	0x0000e2f0


	//   ....[46]....
        /*07dc*/ 	.word	0x0000f460


	//   ....[47]....
        /*07e0*/ 	.word	0x0000fd00


	//   ....[48]....
        /*07e4*/ 	.word	0x0000fd20


	//   ....[49]....
        /*07e8*/ 	.word	0x000102f0


	//   ....[50]....
        /*07ec*/ 	.word	0x000104c0


	//   ....[51]....
        /*07f0*/ 	.word	0x000111e0


	//   ....[52]....
        /*07f4*/ 	.word	0x00011770


	//   ....[53]....
        /*07f8*/ 	.word	0x00011980


	//   ....[54]....
        /*07fc*/ 	.word	0x00012060


	//   ....[55]....
        /*0800*/ 	.word	0x00012110


	//   ....[56]....
        /*0804*/ 	.word	0x00012730


	//   ....[57]....
        /*0808*/ 	.word	0x00012900


	//   ....[58]....
        /*080c*/ 	.word	0x00013750


	//   ....[59]....
        /*0810*/ 	.word	0x00013850


	//   ....[60]....
        /*0814*/ 	.word	0x00013860


	//   ....[61]....
        /*0818*/ 	.word	0x000138a0


	//   ....[62]....
        /*081c*/ 	.word	0x000138b0


	//   ....[63]....
        /*0820*/ 	.word	0x000153d0


	//   ....[64]....
        /*0824*/ 	.word	0x000158d0


	//   ....[65]....
        /*0828*/ 	.word	0x000158f0


	//   ....[66]....
        /*082c*/ 	.word	0x00015920


	//   ....[67]....
        /*0830*/ 	.word	0x00015930


	//   ....[68]....
        /*0834*/ 	.word	0x000160a0


	//   ....[69]....
        /*0838*/ 	.word	0x000160d0


	//   ....[70]....
        /*083c*/ 	.word	0x00016360


	//   ....[71]....
        /*0840*/ 	.word	0x00016380


	//   ....[72]....
        /*0844*/ 	.word	0x00017010


	//   ....[73]....
        /*0848*/ 	.word	0x00017040


	//   ....[74]....
        /*084c*/ 	.word	0x000172d0


	//   ....[75]....
        /*0850*/ 	.word	0x000172f0


	//   ....[76]....
        /*0854*/ 	.word	0x000175a0


	//   ....[77]....
        /*0858*/ 	.word	0x00017750


	//   ....[78]....
        /*085c*/ 	.word	0x00017780


	//   ....[79]....
        /*0860*/ 	.word	0x000177b0


	//   ....[80]....
        /*0864*/ 	.word	0x000177e0


	//   ....[81]....
        /*0868*/ 	.word	0x00017810


	//   ....[82]....
        /*086c*/ 	.word	0x00017840


	//   ....[83]....
        /*0870*/ 	.word	0x000179b0


	//   ....[84]....
        /*0874*/ 	.word	0x000179e0


	//   ....[85]....
        /*0878*/ 	.word	0x00017a10


	//   ....[86]....
        /*087c*/ 	.word	0x00017a40


	//   ....[87]....
        /*0880*/ 	.word	0x00017a70


	//   ....[88]....
        /*0884*/ 	.word	0x00017aa0


	//   ....[89]....
        /*0888*/ 	.word	0x00017b30


	//   ....[90]....
        /*088c*/ 	.word	0x00017b90


	//   ....[91]....
        /*0890*/ 	.word	0x00017c20


	//   ....[92]....
        /*0894*/ 	.word	0x00018cf0


	//   ....[93]....
        /*0898*/ 	.word	0x0001b8c0


	//   ....[94]....
        /*089c*/ 	.word	0x0001b8e0


	//   ....[95]....
        /*08a0*/ 	.word	0x0001b970


	//   ....[96]....
        /*08a4*/ 	.word	0x0001b990


	//   ....[97]....
        /*08a8*/ 	.word	0x0001ba10


	//   ....[98]....
        /*08ac*/ 	.word	0x0001ba30


	//   ....[99]....
        /*08b0*/ 	.word	0x0001ba40


	//   ....[100]....
        /*08b4*/ 	.word	0x0001ba50


	//   ....[101]....
        /*08b8*/ 	.word	0x0001c260


	//   ....[102]....
        /*08bc*/ 	.word	0x0001c290


	//   ....[103]....
        /*08c0*/ 	.word	0x0001c330


	//   ....[104]....
        /*08c4*/ 	.word	0x0001c350


	//   ....[105]....
        /*08c8*/ 	.word	0x0001c3d0


	//   ....[106]....
        /*08cc*/ 	.word	0x0001c3f0


	//   ....[107]....
        /*08d0*/ 	.word	0x0001c400


	//   ....[108]....
        /*08d4*/ 	.word	0x0001c470


	//   ....[109]....
        /*08d8*/ 	.word	0x0001c8c0


	//   ....[110]....
        /*08dc*/ 	.word	0x0001c980


	//   ....[111]....
        /*08e0*/ 	.word	0x0001cad0


	//   ....[112]....
        /*08e4*/ 	.word	0x0001cb10


	//   ....[113]....
        /*08e8*/ 	.word	0x0001cb20


	//   ....[114]....
        /*08ec*/ 	.word	0x0001cb30


	//   ....[115]....
        /*08f0*/ 	.word	0x0001cc80


	//   ....[116]....
        /*08f4*/ 	.word	0x0001cdd0


	//   ....[117]....
        /*08f8*/ 	.word	0x0001d5f0


	//   ....[118]....
        /*08fc*/ 	.word	0x0001d610


	//   ....[119]....
        /*0900*/ 	.word	0x0001d660


	//   ....[120]....
        /*0904*/ 	.word	0x0001d670


	//   ....[121]....
        /*0908*/ 	.word	0x0001d6b0


	//   ....[122]....
        /*090c*/ 	.word	0x0001d6c0


	//   ....[123]....
        /*0910*/ 	.word	0x0001d6d0


	//   ....[124]....
        /*0914*/ 	.word	0x0001d710


	//   ....[125]....
        /*0918*/ 	.word	0x0001da30


	//   ....[126]....
        /*091c*/ 	.word	0x0001da70


	//   ....[127]....
        /*0920*/ 	.word	0x0001da90


	//   ....[128]....
        /*0924*/ 	.word	0x0001dab0


	//   ....[129]....
        /*0928*/ 	.word	0x0001dae0


	//   ....[130]....
        /*092c*/ 	.word	0x0001db00


	//   ....[131]....
        /*0930*/ 	.word	0x0001dc00


	//   ....[132]....
        /*0934*/ 	.word	0x0001dd50


	//   ....[133]....
        /*0938*/ 	.word	0x0001e350


	//   ....[134]....
        /*093c*/ 	.word	0x0001e3a0


	//   ....[135]....
        /*0940*/ 	.word	0x0001e3d0


	//   ....[136]....
        /*0944*/ 	.word	0x0001e400


	//   ....[137]....
        /*0948*/ 	.word	0x0001e410


	//   ....[138]....
        /*094c*/ 	.word	0x0001e440


	//   ....[139]....
        /*0950*/ 	.word	0x0001e470


	//   ....[140]....
        /*0954*/ 	.word	0x0001e4a0


	//   ....[141]....
        /*0958*/ 	.word	0x0001e620


	//   ....[142]....
        /*095c*/ 	.word	0x0001e650


	//   ....[143]....
        /*0960*/ 	.word	0x0001e680


	//   ....[144]....
        /*0964*/ 	.word	0x0001e6b0


	//   ....[145]....
        /*0968*/ 	.word	0x0001e6e0


	//   ....[146]....
        /*096c*/ 	.word	0x0001e710


	//   ....[147]....
        /*0970*/ 	.word	0x0001e7d0


	//   ....[148]....
        /*0974*/ 	.word	0x0001e7f0


	//   ....[149]....
        /*0978*/ 	.word	0x0001e860


	//   ....[150]....
        /*097c*/ 	.word	0x0001ef00


	//   ....[151]....
        /*0980*/ 	.word	0x0001f220


	//   ....[152]....
        /*0984*/ 	.word	0x0001f2b0


	//   ....[153]....
        /*0988*/ 	.word	0x0001f390


	//   ....[154]....
        /*098c*/ 	.word	0x0001f420


	//   ....[155]....
        /*0990*/ 	.word	0x0001f500


	//   ....[156]....
        /*0994*/ 	.word	0x0001f590


	//   ....[157]....
        /*0998*/ 	.word	0x0001f710


	//   ....[158]....
        /*099c*/ 	.word	0x0001f7a0


	//   ....[159]....
        /*09a0*/ 	.word	0x0001f7f0


	//   ....[160]....
        /*09a4*/ 	.word	0x0001f840


	//   ....[161]....
        /*09a8*/ 	.word	0x0001f8d0


	//   ....[162]....
        /*09ac*/ 	.word	0x0001f960


	//   ....[163]....
        /*09b0*/ 	.word	0x0001f9b0


	//   ....[164]....
        /*09b4*/ 	.word	0x0001fa00


	//   ....[165]....
        /*09b8*/ 	.word	0x0001faf0


	//   ....[166]....
        /*09bc*/ 	.word	0x0001fba0


	//   ....[167]....
        /*09c0*/ 	.word	0x0001fc20


	//   ....[168]....
        /*09c4*/ 	.word	0x0001fc90


	//   ....[169]....
        /*09c8*/ 	.word	0x0001fdc0


	//   ....[170]....
        /*09cc*/ 	.word	0x0001fee0


	//   ....[171]....
        /*09d0*/ 	.word	0x0001ffa0


	//   ....[172]....
        /*09d4*/ 	.word	0x0001fff0


	//   ....[173]....
        /*09d8*/ 	.word	0x00020380


	//   ....[174]....
        /*09dc*/ 	.word	0x00020660


	//   ....[175]....
        /*09e0*/ 	.word	0x00020750


	//   ....[176]....
        /*09e4*/ 	.word	0x000207f0


	//   ....[177]....
        /*09e8*/ 	.word	0x00020850


	//   ....[178]....
        /*09ec*/ 	.word	0x00020940


	//   ....[179]....
        /*09f0*/ 	.word	0x000209b0


	//   ....[180]....
        /*09f4*/ 	.word	0x00020aa0


	//   ....[181]....
        /*09f8*/ 	.word	0x00020b10


	//   ....[182]....
        /*09fc*/ 	.word	0x00020bb0


	//   ....[183]....
        /*0a00*/ 	.word	0x00020ca0


	//   ....[184]....
        /*0a04*/ 	.word	0x00020d10


	//   ....[185]....
        /*0a08*/ 	.word	0x00020d70


	//   ....[186]....
        /*0a0c*/ 	.word	0x00020e60


	//   ....[187]....
        /*0a10*/ 	.word	0x00020ec0


	//   ....[188]....
        /*0a14*/ 	.word	0x00020fc0


	//   ....[189]....
        /*0a18*/ 	.word	0x00021020


	//   ....[190]....
        /*0a1c*/ 	.word	0x00021100


	//   ....[191]....
        /*0a20*/ 	.word	0x00021240


	//   ....[192]....
        /*0a24*/ 	.word	0x00021340


	//   ....[193]....
        /*0a28*/ 	.word	0x000215c0


	//   ....[194]....
        /*0a2c*/ 	.word	0x00021610


	//   ....[195]....
        /*0a30*/ 	.word	0x000217e0


	//   ....[196]....
        /*0a34*/ 	.word	0x00021830


	//   ....[197]....
        /*0a38*/ 	.word	0x00021a00


	//   ....[198]....
        /*0a3c*/ 	.word	0x00021a50


	//   ....[199]....
        /*0a40*/ 	.word	0x00021b40


	//   ....[200]....
        /*0a44*/ 	.word	0x00021be0


	//   ....[201]....
        /*0a48*/ 	.word	0x00021c40


	//   ....[202]....
        /*0a4c*/ 	.word	0x00021cf0


	//   ....[203]....
        /*0a50*/ 	.word	0x00021d50


	//   ....[204]....
        /*0a54*/ 	.word	0x00021e00


	//   ....[205]....
        /*0a58*/ 	.word	0x00021e60


	//   ....[206]....
        /*0a5c*/ 	.word	0x00021f10


	//   ....[207]....
        /*0a60*/ 	.word	0x00022000


	//   ....[208]....
        /*0a64*/ 	.word	0x000220e0


	//   ....[209]....
        /*0a68*/ 	.word	0x000221f0


	//   ....[210]....
        /*0a6c*/ 	.word	0x000222f0


	//   ....[211]....
        /*0a70*/ 	.word	0x00022420


	//   ....[212]....
        /*0a74*/ 	.word	0x00022500


	//   ....[213]....
        /*0a78*/ 	.word	0x00022600


	//   ....[214]....
        /*0a7c*/ 	.word	0x000226e0


	//   ....[215]....
        /*0a80*/ 	.word	0x00022770


	//   ....[216]....
        /*0a84*/ 	.word	0x00022810


	//   ....[217]....
        /*0a88*/ 	.word	0x00022930


	//   ....[218]....
        /*0a8c*/ 	.word	0x000229a0


	//   ....[219]....
        /*0a90*/ 	.word	0x00022a10


	//   ....[220]....
        /*0a94*/ 	.word	0x00022a80


	//   ....[221]....
        /*0a98*/ 	.word	0x00022af0


	//   ....[222]....
        /*0a9c*/ 	.word	0x00022b70


	//   ....[223]....
        /*0aa0*/ 	.word	0x00022c00


	//   ....[224]....
        /*0aa4*/ 	.word	0x00022c90


	//   ....[225]....
        /*0aa8*/ 	.word	0x00022d00


	//   ....[226]....
        /*0aac*/ 	.word	0x00022d70


	//   ....[227]....
        /*0ab0*/ 	.word	0x00022de0


	//   ....[228]....
        /*0ab4*/ 	.word	0x00022e60


	//   ....[229]....
        /*0ab8*/ 	.word	0x00022ed0


	//   ....[230]....
        /*0abc*/ 	.word	0x00022f70


	//   ....[231]....
        /*0ac0*/ 	.word	0x00023000


	//   ....[232]....
        /*0ac4*/ 	.word	0x00023120


	//----- nvinfo : EIATTR_REG_RECONFIG
	.align		4
.L_404:
        /*0ac8*/ 	.byte	0x01, 0x54
	.zero		2


	//----- nvinfo : EIATTR_SYSCALL_OFFSETS
	.align		4
        /*0acc*/ 	.byte	0x04, 0x46
        /*0ace*/ 	.short	(.L_406 - .L_405)


	//   ....[0]....
.L_405:
        /*0ad0*/ 	.word	0x000020c0


	//   ....[1]....
        /*0ad4*/ 	.word	0x00002210


	//   ....[2]....
        /*0ad8*/ 	.word	0x00007d40


	//   ....[3]....
        /*0adc*/ 	.word	0x00008070


	//   ....[4]....
        /*0ae0*/ 	.word	0x0001acd0


	//   ....[5]....
        /*0ae4*/ 	.word	0x0001ae20


	//   ....[6]....
        /*0ae8*/ 	.word	0x0001af10


	//   ....[7]....
        /*0aec*/ 	.word	0x0001bea0


	//----- nvinfo : EIATTR_MBARRIER_INSTR_OFFSETS
	.align		4
.L_406:
        /*0af0*/ 	.byte	0x04, 0x39
        /*0af2*/ 	.short	(.L_408 - .L_407)


	//   ....[0]....
.L_407:
        /*0af4*/ 	.word	0x00000270
        /*0af8*/ 	.word	0x000000ff
        /*0afc*/ 	.word	0x00028c00
        /*0b00*/ 	.short	0x0100
        /*0b02*/ 	.byte	0x08
	.zero		1


	//   ....[1]....
        /*0b04*/ 	.word	0x00000280
        /*0b08*/ 	.word	0x000000ff
        /*0b0c*/ 	.word	0x00028c20
        /*0b10*/ 	.short	0x0100
        /*0b12*/ 	.byte	0x08
	.zero		1


	//   ....[2]....
        /*0b14*/ 	.word	0x00000330
        /*0b18*/ 	.word	0x000000ff
        /*0b1c*/ 	.word	0x00028c30
        /*0b20*/ 	.short	0x0100
        /*0b22*/ 	.byte	0x06
	.zero		1


	//   ....[3]....
        /*0b24*/ 	.word	0x00000340
        /*0b28*/ 	.word	0x000000ff
        /*0b2c*/ 	.word	0x00028c40
        /*0b30*/ 	.short	0x0100
        /*0b32*/ 	.byte	0x06
	.zero		1


	//   ....[4]....
        /*0b34*/ 	.word	0x00000350
        /*0b38*/ 	.word	0x000000ff
        /*0b3c*/ 	.word	0x00028c38
        /*0b40*/ 	.short	0x0100
        /*0b42*/ 	.byte	0x06
	.zero		1


	//   ....[5]....
        /*0b44*/ 	.word	0x00000360
        /*0b48*/ 	.word	0x000000ff
        /*0b4c*/ 	.word	0x00028c48
        /*0b50*/ 	.short	0x0100
        /*0b52*/ 	.byte	0x06
	.zero		1


	//   ....[6]....
        /*0b54*/ 	.word	0x00000490
        /*0b58*/ 	.word	0x000000ff
        /*0b5c*/ 	.word	0x00028c50
        /*0b60*/ 	.short	0x0100
        /*0b62*/ 	.byte	0x08
	.zero		1


	//   ....[7]....
        /*0b64*/ 	.word	0x000004a0
        /*0b68*/ 	.word	0x000000ff
        /*0b6c*/ 	.word	0x00028c60
        /*0b70*/ 	.short	0x0100
        /*0b72*/ 	.byte	0x08
	.zero		1


	//   ....[8]....
        /*0b74*/ 	.word	0x000004b0
        /*0b78*/ 	.word	0x000000ff
        /*0b7c*/ 	.word	0x00028c58
        /*0b80*/ 	.short	0x0100
        /*0b82*/ 	.byte	0x08
	.zero		1


	//   ....[9]....
        /*0b84*/ 	.word	0x000004c0
        /*0b88*/ 	.word	0x000000ff
        /*0b8c*/ 	.word	0x00028c68
        /*0b90*/ 	.short	0x0100
        /*0b92*/ 	.byte	0x08
	.zero		1


	//   ....[10]....
        /*0b94*/ 	.word	0x000005b0
        /*0b98*/ 	.word	0x000000ff
        /*0b9c*/ 	.word	0x00028c70
        /*0ba0*/ 	.short	0x0100
        /*0ba2*/ 	.byte	0x06
	.zero		1


	//   ....[11]....
        /*0ba4*/ 	.word	0x000005c0
        /*0ba8*/ 	.word	0x000000ff
        /*0bac*/ 	.word	0x00028c80
        /*0bb0*/ 	.short	0x0100
        /*0bb2*/ 	.byte	0x06
	.zero		1


	//   ....[12]....
        /*0bb4*/ 	.word	0x000005d0
        /*0bb8*/ 	.word	0x000000ff
        /*0bbc*/ 	.word	0x00028c78
        /*0bc0*/ 	.short	0x0100
        /*0bc2*/ 	.byte	0x06
	.zero		1


	//   ....[13]....
        /*0bc4*/ 	.word	0x000005e0
        /*0bc8*/ 	.word	0x000000ff
        /*0bcc*/ 	.word	0x00028c88
        /*0bd0*/ 	.short	0x0100
        /*0bd2*/ 	.byte	0x06
	.zero		1


	//   ....[14]....
        /*0bd4*/ 	.word	0x00000710
        /*0bd8*/ 	.word	0x000000ff
        /*0bdc*/ 	.word	0x00028c90
        /*0be0*/ 	.short	0x0100
        /*0be2*/ 	.byte	0x08
	.zero		1


	//   ....[15]....
        /*0be4*/ 	.word	0x00000720
        /*0be8*/ 	.word	0x000000ff
        /*0bec*/ 	.word	0x00028ca0
        /*0bf0*/ 	.short	0x0100
        /*0bf2*/ 	.byte	0x08
	.zero		1


	//   ....[16]....
        /*0bf4*/ 	.word	0x00000730
        /*0bf8*/ 	.word	0x000000ff
        /*0bfc*/ 	.word	0x00028c98
        /*0c00*/ 	.short	0x0100
        /*0c02*/ 	.byte	0x08
	.zero		1


	//   ....[17]....
        /*0c04*/ 	.word	0x00000740
        /*0c08*/ 	.word	0x000000ff
        /*0c0c*/ 	.word	0x00028ca8
        /*0c10*/ 	.short	0x0100
        /*0c12*/ 	.byte	0x08
	.zero		1


	//   ....[18]....
        /*0c14*/ 	.word	0x00000870
        /*0c18*/ 	.word	0x000000ff
        /*0c1c*/ 	.word	0x00028cb0
        /*0c20*/ 	.short	0x0100
        /*0c22*/ 	.byte	0x08
	.zero		1


	//   ....[19]....
        /*0c24*/ 	.word	0x00000880
        /*0c28*/ 	.word	0x000000ff
        /*0c2c*/ 	.word	0x00028cc0
        /*0c30*/ 	.short	0x0100
        /*0c32*/ 	.byte	0x08
	.zero		1


	//   ....[20]....
        /*0c34*/ 	.word	0x00000890
        /*0c38*/ 	.word	0x000000ff
        /*0c3c*/ 	.word	0x00028cb8
        /*0c40*/ 	.short	0x0100
        /*0c42*/ 	.byte	0x08
	.zero		1


	//   ....[21]....
        /*0c44*/ 	.word	0x000008a0
        /*0c48*/ 	.word	0x000000ff
        /*0c4c*/ 	.word	0x00028cc8
        /*0c50*/ 	.short	0x0100
        /*0c52*/ 	.byte	0x08
	.zero		1


	//   ....[22]....
        /*0c54*/ 	.word	0x00002e20
        /*0c58*/ 	.word	0x0000003e
        /*0c5c*/ 	.word	0x00028c90
        /*0c60*/ 	.short	0x010a
        /*0c62*/ 	.byte	0x3f
	.zero		1


	//   ....[23]....
        /*0c64*/ 	.word	0x00003830
        /*0c68*/ 	.word	0x0000003e
        /*0c6c*/ 	.word	0x00028c90
        /*0c70*/ 	.short	0x010a
        /*0c72*/ 	.byte	0x3f
	.zero		1


	//   ....[24]....
        /*0c74*/ 	.word	0x000040c0
        /*0c78*/ 	.word	0x0000003e
        /*0c7c*/ 	.word	0x00028c90
        /*0c80*/ 	.short	0x010a
        /*0c82*/ 	.byte	0x3f
	.zero		1


	//   ....[25]....
        /*0c84*/ 	.word	0x000044a0
        /*0c88*/ 	.word	0x00000004
        /*0c8c*/ 	.word	0x00000000
        /*0c90*/ 	.short	0x0101
        /*0c92*/ 	.byte	0x3f
	.zero		1


	//   ....[26]....
        /*0c94*/ 	.word	0x000044e0
        /*0c98*/ 	.word	0x0000003e
        /*0c9c*/ 	.word	0x00028cb0
        /*0ca0*/ 	.short	0x010a
        /*0ca2*/ 	.byte	0x3f
	.zero		1


	//   ....[27]....
        /*0ca4*/ 	.word	0x00004df0
        /*0ca8*/ 	.word	0x0000003e
        /*0cac*/ 	.word	0x00000000
        /*0cb0*/ 	.short	0x0101
        /*0cb2*/ 	.byte	0x3f
	.zero		1


	//   ....[28]....
        /*0cb4*/ 	.word	0x00005900
        /*0cb8*/ 	.word	0x00000003
        /*0cbc*/ 	.word	0x00028c50
        /*0cc0*/ 	.short	0x010a
        /*0cc2*/ 	.byte	0x3f
	.zero		1


	//   ....[29]....
        /*0cc4*/ 	.word	0x00005cc0
        /*0cc8*/ 	.word	0x0000000e
        /*0ccc*/ 	.word	0x00000000
        /*0cd0*/ 	.short	0x0101
        /*0cd2*/ 	.byte	0x3f
	.zero		1


	//   ....[30]....
        /*0cd4*/ 	.word	0x000065e0
        /*0cd8*/ 	.word	0x00000007
        /*0cdc*/ 	.word	0x00028c50
        /*0ce0*/ 	.short	0x010a
        /*0ce2*/ 	.byte	0x3f
	.zero		1


	//   ....[31]....
        /*0ce4*/ 	.word	0x00006630
        /*0ce8*/ 	.word	0x00000007
        /*0cec*/ 	.word	0x00028c50
        /*0cf0*/ 	.short	0x010a
        /*0cf2*/ 	.byte	0x3f
	.zero		1


	//   ....[32]....
        /*0cf4*/ 	.word	0x00006920
        /*0cf8*/ 	.word	0x0000000e
        /*0cfc*/ 	.word	0x00000000
        /*0d00*/ 	.short	0x0101
        /*0d02*/ 	.byte	0x3f
	.zero		1


	//   ....[33]....
        /*0d04*/ 	.word	0x00007de0
        /*0d08*/ 	.word	0x00000002
        /*0d0c*/ 	.word	0x00028c00
        /*0d10*/ 	.short	0x010a
        /*0d12*/ 	.byte	0x3f
	.zero		1


	//   ....[34]....
        /*0d14*/ 	.word	0x00007e30
        /*0d18*/ 	.word	0x00000002
        /*0d1c*/ 	.word	0x00028c00
        /*0d20*/ 	.short	0x010a
        /*0d22*/ 	.byte	0x3f
	.zero		1


	//   ....[35]....
        /*0d24*/ 	.word	0x000088f0
        /*0d28*/ 	.word	0x00000002
        /*0d2c*/ 	.word	0x00028c00
        /*0d30*/ 	.short	0x010a
        /*0d32*/ 	.byte	0x3f
	.zero		1


	//   ....[36]....
        /*0d34*/ 	.word	0x00009da0
        /*0d38*/ 	.word	0x00000002
        /*0d3c*/ 	.word	0x00028c00
        /*0d40*/ 	.short	0x010a
        /*0d42*/ 	.byte	0x3f
	.zero		1


	//   ....[37]....
        /*0d44*/ 	.word	0x0000ac80
        /*0d48*/ 	.word	0x0000000f
        /*0d4c*/ 	.word	0x00028c30
        /*0d50*/ 	.short	0x010a
        /*0d52*/ 	.byte	0x3f
	.zero		1


	//   ....[38]....
        /*0d54*/ 	.word	0x0000ad30
        /*0d58*/ 	.word	0x0000000f
        /*0d5c*/ 	.word	0x00028c30
        /*0d60*/ 	.short	0x010a
        /*0d62*/ 	.byte	0x3f
	.zero		1


	//   ....[39]....
        /*0d64*/ 	.word	0x0000b1d0
        /*0d68*/ 	.word	0x00000000
        /*0d6c*/ 	.word	0x00000000
        /*0d70*/ 	.short	0x0101
        /*0d72*/ 	.byte	0x3f
	.zero		1


	//   ....[40]....
        /*0d74*/ 	.word	0x0000c830
        /*0d78*/ 	.word	0x0000000f
        /*0d7c*/ 	.word	0x00028c50
        /*0d80*/ 	.short	0x010a
        /*0d82*/ 	.byte	0x3f
	.zero		1


	//   ....[41]....
        /*0d84*/ 	.word	0x0000c8e0
        /*0d88*/ 	.word	0x0000000f
        /*0d8c*/ 	.word	0x00028c50
        /*0d90*/ 	.short	0x010a
        /*0d92*/ 	.byte	0x3f
	.zero		1


	//   ....[42]....
        /*0d94*/ 	.word	0x0000cbd0
        /*0d98*/ 	.word	0x0000000f
        /*0d9c*/ 	.word	0x00000000
        /*0da0*/ 	.short	0x0101
        /*0da2*/ 	.byte	0x3f
	.zero		1


	//   ....[43]....
        /*0da4*/ 	.word	0x0000cef0
        /*0da8*/ 	.word	0x000000d1
        /*0dac*/ 	.word	0x00028c30
        /*0db0*/ 	.short	0x010a
        /*0db2*/ 	.byte	0x3f
	.zero		1


	//   ....[44]....
        /*0db4*/ 	.word	0x0000cf60
        /*0db8*/ 	.word	0x000000d1
        /*0dbc*/ 	.word	0x00028c30
        /*0dc0*/ 	.short	0x010a
        /*0dc2*/ 	.byte	0x3f
	.zero		1


	//   ....[45]....
        /*0dc4*/ 	.word	0x0000d290
        /*0dc8*/ 	.word	0x00000007
        /*0dcc*/ 	.word	0x00000000
        /*0dd0*/ 	.short	0x0101
        /*0dd2*/ 	.byte	0x3f
	.zero		1


	//   ....[46]....
        /*0dd4*/ 	.word	0x0000f1a0
        /*0dd8*/ 	.word	0x000000d1
        /*0ddc*/ 	.word	0x00028c50
        /*0de0*/ 	.short	0x010a
        /*0de2*/ 	.byte	0x3f
	.zero		1


	//   ....[47]....
        /*0de4*/ 	.word	0x0000f1f0
        /*0de8*/ 	.word	0x000000d1
        /*0dec*/ 	.word	0x00028c50
        /*0df0*/ 	.short	0x010a
        /*0df2*/ 	.byte	0x3f
	.zero		1


	//   ....[48]....
        /*0df4*/ 	.word	0x0000f510
        /*0df8*/ 	.word	0x000000d1
        /*0dfc*/ 	.word	0x00000000
        /*0e00*/ 	.short	0x0101
        /*0e02*/ 	.byte	0x3f
	.zero		1


	//   ....[49]....
        /*0e04*/ 	.word	0x0000f910
        /*0e08*/ 	.word	0x0000000f
        /*0e0c*/ 	.word	0x00028c30
        /*0e10*/ 	.short	0x010a
        /*0e12*/ 	.byte	0x3f
	.zero		1


	//   ....[50]....
        /*0e14*/ 	.word	0x0000f980
        /*0e18*/ 	.word	0x0000000f
        /*0e1c*/ 	.word	0x00028c30
        /*0e20*/ 	.short	0x010a
        /*0e22*/ 	.byte	0x3f
	.zero		1


	//   ....[51]....
        /*0e24*/ 	.word	0x0000fee0
        /*0e28*/ 	.word	0x0000000e
        /*0e2c*/ 	.word	0x00000000
        /*0e30*/ 	.short	0x0101
        /*0e32*/ 	.byte	0x3f
	.zero		1


	//   ....[52]....
        /*0e34*/ 	.word	0x00010f10
        /*0e38*/ 	.word	0x0000000f
        /*0e3c*/ 	.word	0x00028c50
        /*0e40*/ 	.short	0x010a
        /*0e42*/ 	.byte	0x3f
	.zero		1


	//   ....[53]....
        /*0e44*/ 	.word	0x00010f60
        /*0e48*/ 	.word	0x0000000f
        /*0e4c*/ 	.word	0x00028c50
        /*0e50*/ 	.short	0x010a
        /*0e52*/ 	.byte	0x3f
	.zero		1


	//   ....[54]....
        /*0e54*/ 	.word	0x00011270
        /*0e58*/ 	.word	0x0000000f
        /*0e5c*/ 	.word	0x00000000
        /*0e60*/ 	.short	0x0101
        /*0e62*/ 	.byte	0x3f
	.zero		1


	//   ....[55]....
        /*0e64*/ 	.word	0x000113c0
        /*0e68*/ 	.word	0x00000014
        /*0e6c*/ 	.word	0x00028c30
        /*0e70*/ 	.short	0x010a
        /*0e72*/ 	.byte	0x3f
	.zero		1


	//   ....[56]....
        /*0e74*/ 	.word	0x00011430
        /*0e78*/ 	.word	0x00000014
        /*0e7c*/ 	.word	0x00028c30
        /*0e80*/ 	.short	0x010a
        /*0e82*/ 	.byte	0x3f
	.zero		1


	//   ....[57]....
        /*0e84*/ 	.word	0x000117b0
        /*0e88*/ 	.word	0x00000006
        /*0e8c*/ 	.word	0x00000000
        /*0e90*/ 	.short	0x0101
        /*0e92*/ 	.byte	0x3f
	.zero		1


	//   ....[58]....
        /*0e94*/ 	.word	0x00013490
        /*0e98*/ 	.word	0x00000014
        /*0e9c*/ 	.word	0x00028c50
        /*0ea0*/ 	.short	0x010a
        /*0ea2*/ 	.byte	0x3f
	.zero		1


	//   ....[59]....
        /*0ea4*/ 	.word	0x000134e0
        /*0ea8*/ 	.word	0x00000014
        /*0eac*/ 	.word	0x00028c50
        /*0eb0*/ 	.short	0x010a
        /*0eb2*/ 	.byte	0x3f
	.zero		1


	//   ....[60]....
        /*0eb4*/ 	.word	0x000137f0
        /*0eb8*/ 	.word	0x00000014
        /*0ebc*/ 	.word	0x00000000
        /*0ec0*/ 	.short	0x0101
        /*0ec2*/ 	.byte	0x3f
	.zero		1


	//   ....[61]....
        /*0ec4*/ 	.word	0x00016080
        /*0ec8*/ 	.word	0x00000000
        /*0ecc*/ 	.word	0x00000000
        /*0ed0*/ 	.short	0x0101
        /*0ed2*/ 	.byte	0x3f
	.zero		1


	//   ....[62]....
        /*0ed4*/ 	.word	0x00018dd0
        /*0ed8*/ 	.word	0x00000017
        /*0edc*/ 	.word	0x00028c20
        /*0ee0*/ 	.short	0x010a
        /*0ee2*/ 	.byte	0x3f
	.zero		1


	//   ....[63]....
        /*0ee4*/ 	.word	0x00018e60
        /*0ee8*/ 	.word	0x0000000c
        /*0eec*/ 	.word	0x00028ca0
        /*0ef0*/ 	.short	0x010a
        /*0ef2*/ 	.byte	0x3f
	.zero		1


	//   ....[64]....
        /*0ef4*/ 	.word	0x000190b0
        /*0ef8*/ 	.word	0x0000000c
        /*0efc*/ 	.word	0x00028cc0
        /*0f00*/ 	.short	0x010a
        /*0f02*/ 	.byte	0x3f
	.zero		1


	//   ....[65]....
        /*0f04*/ 	.word	0x00019a80
        /*0f08*/ 	.word	0x0000000a
        /*0f0c*/ 	.word	0x00028ca0
        /*0f10*/ 	.short	0x010a
        /*0f12*/ 	.byte	0x3f
	.zero		1


	//   ....[66]....
        /*0f14*/ 	.word	0x00019cc0
        /*0f18*/ 	.word	0x0000000a
        /*0f1c*/ 	.word	0x00028cc0
        /*0f20*/ 	.short	0x010a
        /*0f22*/ 	.byte	0x3f
	.zero		1


	//   ....[67]....
        /*0f24*/ 	.word	0x0001b670
        /*0f28*/ 	.word	0x0000001b
        /*0f2c*/ 	.word	0x00028c40
        /*0f30*/ 	.short	0x010a
        /*0f32*/ 	.byte	0x3f
	.zero		1


	//   ....[68]....
        /*0f34*/ 	.word	0x0001bb50
        /*0f38*/ 	.word	0x0000001b
        /*0f3c*/ 	.word	0x00028c30
        /*0f40*/ 	.short	0x0107
        /*0f42*/ 	.byte	0x3f
	.zero		1


	//   ....[69]....
        /*0f44*/ 	.word	0x0001bc20
        /*0f48*/ 	.word	0x0000001b
        /*0f4c*/ 	.word	0x00028c30
        /*0f50*/ 	.short	0x0101
        /*0f52*/ 	.byte	0x3f
	.zero		1


	//   ....[70]....
        /*0f54*/ 	.word	0x0001c510
        /*0f58*/ 	.word	0x00000017
        /*0f5c*/ 	.word	0x00028c00
        /*0f60*/ 	.short	0x0107
        /*0f62*/ 	.byte	0x3f
	.zero		1


	//   ....[71]....
        /*0f64*/ 	.word	0x0001c600
        /*0f68*/ 	.word	0x00000017
        /*0f6c*/ 	.word	0x00028c00
        /*0f70*/ 	.short	0x0101
        /*0f72*/ 	.byte	0x3f
	.zero		1


	//   ....[72]....
        /*0f74*/ 	.word	0x0001c620
        /*0f78*/ 	.word	0x00000017
        /*0f7c*/ 	.word	0x00028c20
        /*0f80*/ 	.short	0x010a
        /*0f82*/ 	.byte	0x3f
	.zero		1


	//   ....[73]....
        /*0f84*/ 	.word	0x0001c6b0
        /*0f88*/ 	.word	0x0000001b
        /*0f8c*/ 	.word	0x00028c60
        /*0f90*/ 	.short	0x010a
        /*0f92*/ 	.byte	0x3f
	.zero		1


	//   ....[74]....
        /*0f94*/ 	.word	0x0001cff0
        /*0f98*/ 	.word	0x0000001b
        /*0f9c*/ 	.word	0x00028c50
        /*0fa0*/ 	.short	0x0107
        /*0fa2*/ 	.byte	0x3f
	.zero		1


	//   ....[75]....
        /*0fa4*/ 	.word	0x0001d0c0
        /*0fa8*/ 	.word	0x0000001b
        /*0fac*/ 	.word	0x00028c50
        /*0fb0*/ 	.short	0x0101
        /*0fb2*/ 	.byte	0x3f
	.zero		1


	//   ....[76]....
        /*0fb4*/ 	.word	0x0001d450
        /*0fb8*/ 	.word	0x00000006
        /*0fbc*/ 	.word	0x00028c40
        /*0fc0*/ 	.short	0x010a
        /*0fc2*/ 	.byte	0x3f
	.zero		1


	//   ....[77]....
        /*0fc4*/ 	.word	0x0001d790
        /*0fc8*/ 	.word	0x00000006
        /*0fcc*/ 	.word	0x00028c30
        /*0fd0*/ 	.short	0x0107
        /*0fd2*/ 	.byte	0x3f
	.zero		1


	//   ....[78]....
        /*0fd4*/ 	.word	0x0001d850
        /*0fd8*/ 	.word	0x00000006
        /*0fdc*/ 	.word	0x00028c30
        /*0fe0*/ 	.short	0x0101
        /*0fe2*/ 	.byte	0x3f
	.zero		1


	//   ....[79]....
        /*0fe4*/ 	.word	0x0001d880
        /*0fe8*/ 	.word	0x00000006
        /*0fec*/ 	.word	0x00028c60
        /*0ff0*/ 	.short	0x010a
        /*0ff2*/ 	.byte	0x3f
	.zero		1


	//   ....[80]....
        /*0ff4*/ 	.word	0x0001df50
        /*0ff8*/ 	.word	0x00000006
        /*0ffc*/ 	.word	0x00028c50
        /*1000*/ 	.short	0x0107
        /*1002*/ 	.byte	0x3f
	.zero		1


	//   ....[81]....
        /*1004*/ 	.word	0x0001e010
        /*1008*/ 	.word	0x00000006
        /*100c*/ 	.word	0x00028c50
        /*1010*/ 	.short	0x0101
        /*1012*/ 	.byte	0x3f
	.zero		1


	//   ....[82]....
        /*1014*/ 	.word	0x0001ee80
        /*1018*/ 	.word	0x00000004
        /*101c*/ 	.word	0x00028c20
        /*1020*/ 	.short	0x010a
        /*1022*/ 	.byte	0x3f
	.zero		1


	//   ....[83]....
        /*1024*/ 	.word	0x0001eff0
        /*1028*/ 	.word	0x00000005
        /*102c*/ 	.word	0x00028c40
        /*1030*/ 	.short	0x010a
        /*1032*/ 	.byte	0x3f
	.zero		1


	//   ....[84]....
        /*1034*/ 	.word	0x0001f090
        /*1038*/ 	.word	0x00000019
        /*103c*/ 	.word	0x00028c40
        /*1040*/ 	.short	0x010a
        /*1042*/ 	.byte	0x3f
	.zero		1


	//   ....[85]....
        /*1044*/ 	.word	0x0001f0d0
        /*1048*/ 	.word	0x00000005
        /*104c*/ 	.word	0x00028c60
        /*1050*/ 	.short	0x010a
        /*1052*/ 	.byte	0x3f
	.zero		1


	//   ....[86]....
        /*1054*/ 	.word	0x0001f110
        /*1058*/ 	.word	0x00000019
        /*105c*/ 	.word	0x00028c60
        /*1060*/ 	.short	0x010a
        /*1062*/ 	.byte	0x3f
	.zero		1


	//   ....[87]....
        /*1064*/ 	.word	0x0001f170
        /*1068*/ 	.word	0x0000003e
        /*106c*/ 	.word	0x00028c90
        /*1070*/ 	.short	0x010a
        /*1072*/ 	.byte	0x3f
	.zero		1


	//   ....[88]....
        /*1074*/ 	.word	0x0001f2e0
        /*1078*/ 	.word	0x0000003e
        /*107c*/ 	.word	0x00028c90
        /*1080*/ 	.short	0x010a
        /*1082*/ 	.byte	0x3f
	.zero		1


	//   ....[89]....
        /*1084*/ 	.word	0x0001f460
        /*1088*/ 	.word	0x0000003e
        /*108c*/ 	.word	0x00028c90
        /*1090*/ 	.short	0x010a
        /*1092*/ 	.byte	0x3f
	.zero		1


	//   ....[90]....
        /*1094*/ 	.word	0x0001f5c0
        /*1098*/ 	.word	0x0000003e
        /*109c*/ 	.word	0x00028cb0
        /*10a0*/ 	.short	0x010a
        /*10a2*/ 	.byte	0x3f
	.zero		1


	//   ....[91]....
        /*10a4*/ 	.word	0x0001f610
        /*10a8*/ 	.word	0x00000003
        /*10ac*/ 	.word	0x00028c50
        /*10b0*/ 	.short	0x010a
        /*10b2*/ 	.byte	0x3f
	.zero		1


	//   ....[92]....
        /*10b4*/ 	.word	0x0001f660
        /*10b8*/ 	.word	0x00000007
        /*10bc*/ 	.word	0x00028c50
        /*10c0*/ 	.short	0x010a
        /*10c2*/ 	.byte	0x3f
	.zero		1


	//   ....[93]....
        /*10c4*/ 	.word	0x0001fa30
        /*10c8*/ 	.word	0x00000002
        /*10cc*/ 	.word	0x00028c00
        /*10d0*/ 	.short	0x010a
        /*10d2*/ 	.byte	0x3f
	.zero		1


	//   ....[94]....
        /*10d4*/ 	.word	0x00020020
        /*10d8*/ 	.word	0x00000002
        /*10dc*/ 	.word	0x00028c00
        /*10e0*/ 	.short	0x010a
        /*10e2*/ 	.byte	0x3f
	.zero		1


	//   ....[95]....
        /*10e4*/ 	.word	0x00020070
        /*10e8*/ 	.word	0x0000000f
        /*10ec*/ 	.word	0x00028c30
        /*10f0*/ 	.short	0x010a
        /*10f2*/ 	.byte	0x3f
	.zero		1


	//   ....[96]....
        /*10f4*/ 	.word	0x000200c0
        /*10f8*/ 	.word	0x0000000f
        /*10fc*/ 	.word	0x00028c50
        /*1100*/ 	.short	0x010a
        /*1102*/ 	.byte	0x3f
	.zero		1


	//   ....[97]....
        /*1104*/ 	.word	0x00020110
        /*1108*/ 	.word	0x000000d1
        /*110c*/ 	.word	0x00028c30
        /*1110*/ 	.short	0x010a
        /*1112*/ 	.byte	0x3f
	.zero		1


	//   ....[98]....
        /*1114*/ 	.word	0x00020160
        /*1118*/ 	.word	0x000000d1
        /*111c*/ 	.word	0x00028c50
        /*1120*/ 	.short	0x010a
        /*1122*/ 	.byte	0x3f
	.zero		1


	//   ....[99]....
        /*1124*/ 	.word	0x000201b0
        /*1128*/ 	.word	0x0000000f
        /*112c*/ 	.word	0x00028c30
        /*1130*/ 	.short	0x010a
        /*1132*/ 	.byte	0x3f
	.zero		1


	//   ....[100]....
        /*1134*/ 	.word	0x00020200
        /*1138*/ 	.word	0x0000000f
        /*113c*/ 	.word	0x00028c50
        /*1140*/ 	.short	0x010a
        /*1142*/ 	.byte	0x3f
	.zero		1


	//   ....[101]....
        /*1144*/ 	.word	0x00020250
        /*1148*/ 	.word	0x00000014
        /*114c*/ 	.word	0x00028c30
        /*1150*/ 	.short	0x010a
        /*1152*/ 	.byte	0x3f
	.zero		1


	//   ....[102]....
        /*1154*/ 	.word	0x000202a0
        /*1158*/ 	.word	0x00000014
        /*115c*/ 	.word	0x00028c50
        /*1160*/ 	.short	0x010a
        /*1162*/ 	.byte	0x3f
	.zero		1


	//   ....[103]....
        /*1164*/ 	.word	0x00020440
        /*1168*/ 	.word	0x00000017
        /*116c*/ 	.word	0x00028c20
        /*1170*/ 	.short	0x010a
        /*1172*/ 	.byte	0x3f
	.zero		1


	//   ....[104]....
        /*1174*/ 	.word	0x00020490
        /*1178*/ 	.word	0x0000000c
        /*117c*/ 	.word	0x00028ca0
        /*1180*/ 	.short	0x010a
        /*1182*/ 	.byte	0x3f
	.zero		1


	//   ....[105]....
        /*1184*/ 	.word	0x000204e0
        /*1188*/ 	.word	0x0000000c
        /*118c*/ 	.word	0x00028cc0
        /*1190*/ 	.short	0x010a
        /*1192*/ 	.byte	0x3f
	.zero		1


	//   ....[106]....
        /*1194*/ 	.word	0x00020530
        /*1198*/ 	.word	0x0000000a
        /*119c*/ 	.word	0x00028ca0
        /*11a0*/ 	.short	0x010a
        /*11a2*/ 	.byte	0x3f
	.zero		1


	//   ....[107]....
        /*11a4*/ 	.word	0x00020580
        /*11a8*/ 	.word	0x0000000a
        /*11ac*/ 	.word	0x00028cc0
        /*11b0*/ 	.short	0x010a
        /*11b2*/ 	.byte	0x3f
	.zero		1


	//   ....[108]....
        /*11b4*/ 	.word	0x000206a0
        /*11b8*/ 	.word	0x0000001b
        /*11bc*/ 	.word	0x00028c40
        /*11c0*/ 	.short	0x010a
        /*11c2*/ 	.byte	0x3f
	.zero		1


	//   ....[109]....
        /*11c4*/ 	.word	0x00021140
        /*11c8*/ 	.word	0x00000017
        /*11cc*/ 	.word	0x00028c20
        /*11d0*/ 	.short	0x010a
        /*11d2*/ 	.byte	0x3f
	.zero		1


	//   ....[110]....
        /*11d4*/ 	.word	0x00021190
        /*11d8*/ 	.word	0x0000001b
        /*11dc*/ 	.word	0x00028c60
        /*11e0*/ 	.short	0x010a
        /*11e2*/ 	.byte	0x3f
	.zero		1


	//   ....[111]....
        /*11e4*/ 	.word	0x00021a90
        /*11e8*/ 	.word	0x00000006
        /*11ec*/ 	.word	0x00028c40
        /*11f0*/ 	.short	0x010a
        /*11f2*/ 	.byte	0x3f
	.zero		1


	//   ....[112]....
        /*11f4*/ 	.word	0x00021f50
        /*11f8*/ 	.word	0x00000006
        /*11fc*/ 	.word	0x00028c60
        /*1200*/ 	.short	0x010a
        /*1202*/ 	.byte	0x3f
	.zero		1


	//   ....[113]....
        /*1204*/ 	.word	0x00023040
        /*1208*/ 	.word	0x00000004
        /*120c*/ 	.word	0x00028c20
        /*1210*/ 	.short	0x010a
        /*1212*/ 	.byte	0x3f
	.zero		1


	//   ....[114]....
        /*1214*/ 	.word	0x000231e0
        /*1218*/ 	.word	0x00000005
        /*121c*/ 	.word	0x00028c40
        /*1220*/ 	.short	0x010a
        /*1222*/ 	.byte	0x3f
	.zero		1


	//   ....[115]....
        /*1224*/ 	.word	0x00023230
        /*1228*/ 	.word	0x00000019
        /*122c*/ 	.word	0x00028c40
        /*1230*/ 	.short	0x010a
        /*1232*/ 	.byte	0x3f
	.zero		1


	//   ....[116]....
        /*1234*/ 	.word	0x00023280
        /*1238*/ 	.word	0x00000005
        /*123c*/ 	.word	0x00028c60
        /*1240*/ 	.short	0x010a
        /*1242*/ 	.byte	0x3f
	.zero		1


	//----- nvinfo : EIATTR_NUM_MBARRIERS
	.align		4
.L_408:
        /*1244*/ 	.byte	0x03, 0x38
        /*1246*/ 	.short	0x0016


	//----- nvinfo : EIATTR_EXIT_INSTR_OFFSETS
	.align		4
        /*1248*/ 	.byte	0x04, 0x1c
        /*124a*/ 	.short	(.L_410 - .L_409)


	//   ....[0]....
.L_409:
        /*124c*/ 	.word	0x0001f160


	//----- nvinfo : EIATTR_MAX_THREADS
	.align		4
.L_410:
        /*1250*/ 	.byte	0x04, 0x05
        /*1252*/ 	.short	(.L_412 - .L_411)
.L_411:
        /*1254*/ 	.word	0x00000180
        /*1258*/ 	.word	0x00000001
        /*125c*/ 	.word	0x00000001


	//----- nvinfo : EIATTR_CRS_STACK_SIZE
	.align		4
.L_412:
        /*1260*/ 	.byte	0x04, 0x1e
        /*1262*/ 	.short	(.L_414 - .L_413)
.L_413:
        /*1264*/ 	.word	0x00000000


	//----- nvinfo : EIATTR_CBANK_PARAM_SIZE
	.align		4
.L_414:
        /*1268*/ 	.byte	0x03, 0x19
        /*126a*/ 	.short	0x0af0


	//----- nvinfo : EIATTR_PARAM_CBANK
	.align		4
        /*126c*/ 	.byte	0x04, 0x0a
        /*126e*/ 	.short	(.L_416 - .L_415)
	.align		4
.L_415:
        /*1270*/ 	.word	index@(.nv.constant0._ZN7cutlass13device_kernelIN5flash11enable_sm90INS1_16FlashAttnFwdSm90INS1_25CollectiveMainloopFwdSm90ILi2EN4cute5tupleIJNS5_1CILi1EEES8_S8_EEENS6_IJNS7_ILi64EEESA_SA_EEELi512ENS_6half_tEfNS_4arch4Sm90ELb0ELb1ELb0ELb1ELb1ELb1ELb0ELb0ELb0ELb1ELb0ELb0EEENS1_21CollectiveEpilogueFwdINS6_IJSA_NS7_ILi512EEESA_EEES9_SC_SE_Li256ELb1ELb1ELb0ELb0EEENS1_36VarlenDynamicPersistentTileSchedulerILi64ELi64ELi256ELi128ELb0ELb1ELb1ELb1ELb0ELb1EEEEEEEEEvNT_6ParamsE)
        /*1274*/ 	.short	0x0210
        /*1276*/ 	.short	0x0af0


	//----- nvinfo : EIATTR_SW_WAR
	.align		4
.L_416:
        /*1278*/ 	.byte	0x04, 0x36
        /*127a*/ 	.short	(.L_418 - .L_417)
.L_417:
        /*127c*/ 	.word	0x00000008
.L_418:


//--------------------- .nv.info._ZN7cutlass13device_kernelIN5flash11enable_sm90INS1_16FlashAttnFwdSm90INS1_25CollectiveMainloopFwdSm90ILi2EN4cute5tupleIJNS5_1CILi1EEES8_S8_EEENS6_IJNS7_ILi64EEESA_SA_EEELi512ENS_6half_tEfNS_4arch4Sm90ELb0ELb1ELb0ELb1ELb1ELb0ELb1ELb0ELb0ELb1ELb0ELb0EEENS1_21CollectiveEpilogueFwdINS6_IJSA_NS7_ILi512EEESA_EEES9_SC_SE_Li256ELb1ELb1ELb0ELb0EEENS1_36VarlenDynamicPersistentTileSchedulerILi64ELi64ELi256ELi128ELb0ELb1ELb1ELb1ELb0ELb1EEEEEEEEEvNT_6ParamsE --------------------------
	.section	.nv.info._ZN7cutlass13device_kernelIN5flash11enable_sm90INS1_16FlashAttnFwdSm90INS1_25CollectiveMainloopFwdSm90ILi2EN4cute5tupleIJNS5_1CILi1EEES8_S8_EEENS6_IJNS7_ILi64EEESA_SA_EEELi512ENS_6half_tEfNS_4arch4Sm90ELb0ELb1ELb0ELb1ELb1ELb0ELb1ELb0ELb0ELb1ELb0ELb0EEENS1_21CollectiveEpilogueFwdINS6_IJSA_NS7_ILi512EEESA_EEES9_SC_SE_Li256ELb1ELb1ELb0ELb0EEENS1_36VarlenDynamicPersistentTileSchedulerILi64ELi64ELi256ELi128ELb0ELb1ELb1ELb1ELb0ELb1EEEEEEEEEvNT_6ParamsE,"",@"SHT_CUDA_INFO"
	.sectionflags	@""
	.align	4


	//----- nvinfo : EIATTR_CUDA_API_VERSION
	.align		4
        /*0000*/ 	.byte	0x04, 0x37
        /*0002*/ 	.short	(.L_420 - .L_419)
.L_419:
        /*0004*/ 	.word	0x00000082


	//----- nvinfo : EIATTR_KPARAM_INFO
	.align		4
.L_420:
        /*0008*/ 	.byte	0x04, 0x17
        /*000a*/ 	.short	(.L_422 - .L_421)
.L_421:
        /*000c*/ 	.word	0x00000000
        /*0010*/ 	.short	0x0000
        /*0012*/ 	.short	0x0070
        /*0014*/ 	.byte	0x00, 0xf0, 0x01, 0x2e


	//----- nvinfo : EIATTR_SPARSE_MMA_MASK
	.align		4
.L_422:
        /*0018*/ 	.byte	0x03, 0x50
        /*001a*/ 	.short	0x0000


	//----- nvinfo : EIATTR_MAXREG_COUNT
	.align		4
        /*001c*/ 	.byte	0x03, 0x1b
        /*001e*/ 	.short	0x00a8


	//----- nvinfo : EIATTR_NUM_BARRIERS
	.align		4
        /*0020*/ 	.byte	0x02, 0x4c
        /*0022*/ 	.byte	0x10
	.zero		1


	//----- nvinfo : EIATTR_EXTERNS
	.align		4
        /*0024*/ 	.byte	0x04, 0x0f
        /*0026*/ 	.short	(.L_424 - .L_423)


	//   ....[0]....
	.align		4
.L_423:
        /*0028*/ 	.word	index@(__assertfail)


	//----- nvinfo : EIATTR_ANNOTATIONS
	.align		4
.L_424:
        /*002c*/ 	.byte	0x04, 0x55
        /*002e*/ 	.short	(.L_426 - .L_425)


	//   ....[0]....
.L_425:
        /* <DEDUP_REMOVED lines=24> */


	//----- nvinfo : EIATTR_MERCURY_ISA_VERSION
	.align		4
.L_426:
        /*0198*/ 	.byte	0x03, 0x5f
        /*019a*/ 	.short	0x0101


	//----- nvinfo : EIATTR_UNUSED_LOAD_BYTE_OFFSET
	.align		4
        /*019c*/ 	.byte	0x04, 0x44
        /*019e*/ 	.short	(.L_428 - .L_427)


	//   ....[0]....
.L_427:
        /*01a0*/ 	.word	0x00000960
        /*01a4*/ 	.word	0x0000fff0


	//   ....[1]....
        /*01a8*/ 	.word	0x00010c70
        /*01ac*/ 	.word	0x0000fff0


	//----- nvinfo : EIATTR_INT_WARP_WIDE_INSTR_OFFSETS
	.align		4
.L_428:
        /*01b0*/ 	.byte	0x04, 0x31
        /*01b2*/ 	.short	(.L_430 - .L_429)


	//   ....[0]....
.L_429:
        /*01b4*/ 	.word	0x000000d0


	//   ....[1]....
        /*01b8*/ 	.word	0x000000e0


	//   ....[2]....
        /*01bc*/ 	.word	0x000000f0


	//   ....[3]....
        /*01c0*/ 	.word	0x00000190


	//   ....[4]....
        /*01c4*/ 	.word	0x00015060


	//   ....[5]....
        /*01c8*/ 	.word	0x000150f0


	//   ....[6]....
        /*01cc*/ 	.word	0x00019430


	//   ....[7]....
        /*01d0*/ 	.word	0x000194c0


	//----- nvinfo : EIATTR_COOP_GROUP_MASK_REGIDS
	.align		4
.L_430:
        /*01d4*/ 	.byte	0x04, 0x29
        /*01d6*/ 	.short	(.L_432 - .L_431)


	//   ....[0]....
.L_431:
        /*01d8*/ 	.word	0xffffffff


	//   ....[1]....
        /*01dc*/ 	.word	0xffffffff


	//   ....[2]....
        /*01e0*/ 	.word	0xffffffff


	//   ....[3]....
        /*01e4*/ 	.word	0xffffffff


	//   ....[4]....
        /*01e8*/ 	.word	0xffffffff


	//   ....[5]....
        /*01ec*/ 	.word	0xffffffff


	//   ....[6]....
        /*01f0*/ 	.word	0xffffffff


	//   ....[7]....
        /*01f4*/ 	.word	0xffffffff


	//   ....[8]....
        /*01f8*/ 	.word	0xffffffff


	//   ....[9]....
        /*01fc*/ 	.word	0xffffffff


	//   ....[10]....
        /*0200*/ 	.word	0xffffffff


	//   ....[11]....
        /*0204*/ 	.word	0xffffffff


	//   ....[12]....
        /*0208*/ 	.word	0xffffffff


	//   ....[13]....
        /*020c*/ 	.word	0xffffffff


	//   ....[14]....
        /*0210*/ 	.word	0xffffffff


	//   ....[15]....
        /*0214*/ 	.word	0xffffffff


	//   ....[16]....
        /*0218*/ 	.word	0xffffffff


	//   ....[17]....
        /*021c*/ 	.word	0xffffffff


	//   ....[18]....
        /*0220*/ 	.word	0xffffffff


	//   ....[19]....
        /*0224*/ 	.word	0xffffffff


	//   ....[20]....
        /*0228*/ 	.word	0xffffffff


	//   ....[21]....
        /*022c*/ 	.word	0xffffffff


	//   ....[22]....
        /*0230*/ 	.word	0xffffffff


	//   ....[23]....
        /*0234*/ 	.word	0xffffffff


	//   ....[24]....
        /*0238*/ 	.word	0xffffffff


	//   ....[25]....
        /*023c*/ 	.word	0xffffffff


	//   ....[26]....
        /*0240*/ 	.word	0xffffffff


	//   ....[27]....
        /*0244*/ 	.word	0xffffffff


	//   ....[28]....
        /*0248*/ 	.word	0xffffffff


	//   ....[29]....
        /*024c*/ 	.word	0xffffffff


	//   ....[30]....
        /*0250*/ 	.word	0xffffffff


	//   ....[31]....
        /*0254*/ 	.word	0xffffffff


	//   ....[32]....
        /*0258*/ 	.word	0xffffffff


	//   ....[33]....
        /*025c*/ 	.word	0xffffffff


	//   ....[34]....
        /*0260*/ 	.word	0xffffffff


	//   ....[35]....
        /*0264*/ 	.word	0xffffffff


	//   ....[36]....
        /*0268*/ 	.word	0xffffffff


	//   ....[37]....
        /*026c*/ 	.word	0xffffffff


	//   ....[38]....
        /*0270*/ 	.word	0xffffffff


	//   ....[39]....
        /*0274*/ 	.word	0xffffffff


	//   ....[40]....
        /*0278*/ 	.word	0xffffffff


	//   ....[41]....
        /*027c*/ 	.word	0xffffffff


	//   ....[42]....
        /*0280*/ 	.word	0xffffffff


	//   ....[43]....
        /*0284*/ 	.word	0xffffffff


	//   ....[44]....
        /*0288*/ 	.word	0xffffffff


	//   ....[45]....
        /*028c*/ 	.word	0xffffffff


	//   ....[46]....
        /*0290*/ 	.word	0xffffffff


	//   ....[47]....
        /*0294*/ 	.word	0xffffffff


	//   ....[48]....
        /*0298*/ 	.word	0xffffffff


	//   ....[49]....
        /*029c*/ 	.word	0xffffffff


	//   ....[50]....
        /*02a0*/ 	.word	0xffffffff


	//   ....[51]....
        /*02a4*/ 	.word	0xffffffff


	//   ....[52]....
        /*02a8*/ 	.word	0xffffffff


	//   ....[53]....
        /*02ac*/ 	.word	0xffffffff


	//   ....[54]....
        /*02b0*/ 	.word	0xffffffff


	//   ....[55]....
        /*02b4*/ 	.word	0xffffffff


	//   ....[56]....
        /*02b8*/ 	.word	0xffffffff


	//   ....[57]....
        /*02bc*/ 	.word	0xffffffff


	//   ....[58]....
        /*02c0*/ 	.word	0xffffffff


	//   ....[59]....
        /*02c4*/ 	.word	0xffffffff


	//   ....[60]....
        /*02c8*/ 	.word	0xffffffff


	//   ....[61]....
        /*02cc*/ 	.word	0xffffffff


	//   ....[62]....
        /*02d0*/ 	.word	0xffffffff


	//   ....[63]....
        /*02d4*/ 	.word	0xffffffff


	//   ....[64]....
        /*02d8*/ 	.word	0xffffffff


	//   ....[65]....
        /*02dc*/ 	.word	0xffffffff


	//   ....[66]....
        /*02e0*/ 	.word	0xffffffff


	//   ....[67]....
        /*02e4*/ 	.word	0xffffffff


	//   ....[68]....
        /*02e8*/ 	.word	0xffffffff


	//   ....[69]....
        /*02ec*/ 	.word	0xffffffff


	//   ....[70]....
        /*02f0*/ 	.word	0xffffffff


	//   ....[71]....
        /*02f4*/ 	.word	0xffffffff


	//   ....[72]....
        /*02f8*/ 	.word	0xffffffff


	//   ....[73]....
        /*02fc*/ 	.word	0xffffffff


	//   ....[74]....
        /*0300*/ 	.word	0xffffffff


	//   ....[75]....
        /*0304*/ 	.word	0xffffffff


	//   ....[76]....
        /*0308*/ 	.word	0xffffffff


	//   ....[77]....
        /*030c*/ 	.word	0xffffffff


	//   ....[78]....
        /*0310*/ 	.word	0xffffffff


	//   ....[79]....
        /*0314*/ 	.word	0xffffffff


	//   ....[80]....
        /*0318*/ 	.word	0xffffffff


	//   ....[81]....
        /*031c*/ 	.word	0xffffffff


	//   ....[82]....
        /*0320*/ 	.word	0xffffffff


	//   ....[83]....
        /*0324*/ 	.word	0xffffffff


	//   ....[84]....
        /*0328*/ 	.word	0xffffffff


	//   ....[85]....
        /*032c*/ 	.word	0xffffffff


	//   ....[86]....
        /*0330*/ 	.word	0xffffffff


	//   ....[87]....
        /*0334*/ 	.word	0xffffffff


	//   ....[88]....
        /*0338*/ 	.word	0xffffffff


	//   ....[89]....
        /*033c*/ 	.word	0xffffffff


	//   ....[90]....
        /*0340*/ 	.word	0xffffffff


	//   ....[91]....
        /*0344*/ 	.word	0xffffffff


	//   ....[92]....
        /*0348*/ 	.word	0xffffffff


	//   ....[93]....
        /*034c*/ 	.word	0xffffffff


	//   ....[94]....
        /*0350*/ 	.word	0xffffffff


	//   ....[95]....
        /*0354*/ 	.word	0xffffffff


	//   ....[96]....
        /*0358*/ 	.word	0xffffffff


	//   ....[97]....
        /*035c*/ 	.word	0xffffffff


	//   ....[98]....
        /*0360*/ 	.word	0xffffffff


	//   ....[99]....
        /*0364*/ 	.word	0xffffffff


	//   ....[100]....
        /*0368*/ 	.word	0xffffffff


	//   ....[101]....
        /*036c*/ 	.word	0xffffffff


	//   ....[102]....
        /*0370*/ 	.word	0xffffffff


	//   ....[103]....
        /*0374*/ 	.word	0xffffffff


	//   ....[104]....
        /*0378*/ 	.word	0xffffffff


	//   ....[105]....
        /*037c*/ 	.word	0xffffffff


	//   ....[106]....
        /*0380*/ 	.word	0xffffffff


	//   ....[107]....
        /*0384*/ 	.word	0xffffffff


	//   ....[108]....
        /*0388*/ 	.word	0xffffffff


	//   ....[109]....
        /*038c*/ 	.word	0xffffffff


	//   ....[110]....
        /*0390*/ 	.word	0xffffffff


	//   ....[111]....
        /*0394*/ 	.word	0xffffffff


	//   ....[112]....
        /*0398*/ 	.word	0xffffffff


	//   ....[113]....
        /*039c*/ 	.word	0xffffffff


	//   ....[114]....
        /*03a0*/ 	.word	0xffffffff


	//   ....[115]....
        /*03a4*/ 	.word	0xffffffff


	//   ....[116]....
        /*03a8*/ 	.word	0xffffffff


	//   ....[117]....
        /*03ac*/ 	.word	0xffffffff


	//   ....[118]....
        /*03b0*/ 	.word	0xffffffff


	//   ....[119]....
        /*03b4*/ 	.word	0xffffffff


	//   ....[120]....
        /*03b8*/ 	.word	0xffffffff


	//   ....[121]....
        /*03bc*/ 	.word	0xffffffff


	//   ....[122]....
        /*03c0*/ 	.word	0xffffffff


	//   ....[123]....
        /*03c4*/ 	.word	0xffffffff


	//   ....[124]....
        /*03c8*/ 	.word	0xffffffff


	//   ....[125]....
        /*03cc*/ 	.word	0xffffffff


	//   ....[126]....
        /*03d0*/ 	.word	0xffffffff


	//   ....[127]....
        /*03d4*/ 	.word	0xffffffff


	//   ....[128]....
        /*03d8*/ 	.word	0xffffffff


	//   ....[129]....
        /*03dc*/ 	.word	0xffffffff


	//   ....[130]....
        /*03e0*/ 	.word	0xffffffff


	//   ....[131]....
        /*03e4*/ 	.word	0xffffffff


	//   ....[132]....
        /*03e8*/ 	.word	0xffffffff


	//   ....[133]....
        /*03ec*/ 	.word	0xffffffff


	//   ....[134]....
        /*03f0*/ 	.word	0xffffffff


	//   ....[135]....
        /*03f4*/ 	.word	0xffffffff


	//   ....[136]....
        /*03f8*/ 	.word	0xffffffff


	//   ....[137]....
        /*03fc*/ 	.word	0x0500000f


	//   ....[138]....
        /*0400*/ 	.word	0x0500000f


	//   ....[139]....
        /*0404*/ 	.word	0x0500000f


	//   ....[140]....
        /*0408*/ 	.word	0x0500000f


	//   ....[141]....
        /*040c*/ 	.word	0x0500000f


	//   ....[142]....
        /*0410*/ 	.word	0x0500000f


	//   ....[143]....
        /*0414*/ 	.word	0x0500000f


	//   ....[144]....
        /*0418*/ 	.word	0x0500000f


	//   ....[145]....
        /*041c*/ 	.word	0x0500000f


	//   ....[146]....
        /*0420*/ 	.word	0x0500000f


	//   ....[147]....
        /*0424*/ 	.word	0x0500000f


	//   ....[148]....
        /*0428*/ 	.word	0x0500000f


	//   ....[149]....
        /*042c*/ 	.word	0x0500000f


	//   ....[150]....
        /*0430*/ 	.word	0x0500000f


	//   ....[151]....
        /*0434*/ 	.word	0x0500000f


	//   ....[152]....
        /*0438*/ 	.word	0x0500000f


	//   ....[153]....
        /*043c*/ 	.word	0x0500000f


	//   ....[154]....
        /*0440*/ 	.word	0x0500000f


	//   ....[155]....
        /*0444*/ 	.word	0x0500000f


	//   ....[156]....
        /*0448*/ 	.word	0x0500000f


	//   ....[157]....
        /*044c*/ 	.word	0x0500000f


	//   ....[158]....
        /*0450*/ 	.word	0x0500000f


	//   ....[159]....
        /*0454*/ 	.word	0x0500000f


	//   ....[160]....
        /*0458*/ 	.word	0x0500000f


	//   ....[161]....
        /*045c*/ 	.word	0x0500000f


	//   ....[162]....
        /*0460*/ 	.word	0x0500000f


	//   ....[163]....
        /*0464*/ 	.word	0x0500000f


	//   ....[164]....
        /*0468*/ 	.word	0x0500000f


	//   ....[165]....
        /*046c*/ 	.word	0x0500000f


	//   ....[166]....
        /*0470*/ 	.word	0x0500000f


	//   ....[167]....
        /*0474*/ 	.word	0x0500000f


	//   ....[168]....
        /*0478*/ 	.word	0x0500000f


	//   ....[169]....
        /*047c*/ 	.word	0x0500000f


	//   ....[170]....
        /*0480*/ 	.word	0x0500000f


	//   ....[171]....
        /*0484*/ 	.word	0x0500000f


	//   ....[172]....
        /*0488*/ 	.word	0x0500000f


	//   ....[173]....
        /*048c*/ 	.word	0x0500000f


	//   ....[174]....
        /*0490*/ 	.word	0x0500000f


	//   ....[175]....
        /*0494*/ 	.word	0x0500000f


	//   ....[176]....
        /*0498*/ 	.word	0x0500000f


	//   ....[177]....
        /*049c*/ 	.word	0x0500000f


	//   ....[178]....
        /*04a0*/ 	.word	0x0500000f


	//   ....[179]....
        /*04a4*/ 	.word	0x0500000f


	//   ....[180]....
        /*04a8*/ 	.word	0x0500000f


	//   ....[181]....
        /*04ac*/ 	.word	0x0500000f


	//   ....[182]....
        /*04b0*/ 	.word	0x0500000f


	//   ....[183]....
        /*04b4*/ 	.word	0x0500000f


	//   ....[184]....
        /*04b8*/ 	.word	0x0500000f


	//   ....[185]....
        /*04bc*/ 	.word	0x0500000f


	//   ....[186]....
        /*04c0*/ 	.word	0x0500000f


	//   ....[187]....
        /*04c4*/ 	.word	0x0500000f


	//   ....[188]....
        /*04c8*/ 	.word	0x0500000f


	//   ....[189]....
        /*04cc*/ 	.word	0x0500000f


	//   ....[190]....
        /*04d0*/ 	.word	0x0500000f


	//   ....[191]....
        /*04d4*/ 	.word	0x0500000f


	//   ....[192]....
        /*04d8*/ 	.word	0x0500000f


	//   ....[193]....
        /*04dc*/ 	.word	0x0500000f


	//   ....[194]....
        /*04e0*/ 	.word	0x0500000f


	//   ....[195]....
        /*04e4*/ 	.word	0x0500000f


	//   ....[196]....
        /*04e8*/ 	.word	0x0500000f


	//   ....[197]....
        /*04ec*/ 	.word	0x0500000f


	//   ....[198]....
        /*04f0*/ 	.word	0x0500000f


	//   ....[199]....
        /*04f4*/ 	.word	0x0500000f


	//   ....[200]....
        /*04f8*/ 	.word	0x0500000f


	//   ....[201]....
        /*04fc*/ 	.word	0x0500000f


	//   ....[202]....
        /*0500*/ 	.word	0x0500000f


	//   ....[203]....
        /*0504*/ 	.word	0x0500000f


	//----- nvinfo : EIATTR_COOP_GROUP_INSTR_OFFSETS
	.align		4
.L_432:
        /*0508*/ 	.byte	0x04, 0x28
        /*050a*/ 	.short	(.L_434 - .L_433)


	//   ....[0]....
.L_433:
        /*050c*/ 	.word	0x00000080


	//   ....[1]....
        /*0510*/ 	.word	0x00000090


	//   ....[2]....
        /*0514*/ 	.word	0x000002c0


	//   ....[3]....
        /*0518*/ 	.word	0x00000420


	//   ....[4]....
        /*051c*/ 	.word	0x00000540


	//   ....[5]....
        /*0520*/ 	.word	0x000006a0


	//   ....[6]....
        /*0524*/ 	.word	0x00001ba0


	//   ....[7]....
        /*0528*/ 	.word	0x00003b70


	//   ....[8]....
        /*052c*/ 	.word	0x000042d0


	//   ....[9]....
        /*0530*/ 	.word	0x000053b0


	//   ....[10]....
        /*0534*/ 	.word	0x000055e0


	//   ....[11]....
        /*0538*/ 	.word	0x00005f20


	//   ....[12]....
        /*053c*/ 	.word	0x00006030


	//   ....[13]....
        /*0540*/ 	.word	0x00006420


	//   ....[14]....
        /*0544*/ 	.word	0x000064c0


	//   ....[15]....
        /*0548*/ 	.word	0x00006bc0


	//   ....[16]....
        /*054c*/ 	.word	0x00007220


	//   ....[17]....
        /*0550*/ 	.word	0x000082e0


	//   ....[18]....
        /*0554*/ 	.word	0x000084d0


	//   ....[19]....
        /*0558*/ 	.word	0x00008bb0


	//   ....[20]....
        /*055c*/ 	.word	0x00008cb0


	//   ....[21]....
        /*0560*/ 	.word	0x00009080


	//   ....[22]....
        /*0564*/ 	.word	0x000091d0


	//   ....[23]....
        /*0568*/ 	.word	0x0000a190


	//   ....[24]....
        /*056c*/ 	.word	0x0000a870


	//   ....[25]....
        /*0570*/ 	.word	0x0000b9e0


	//   ....[26]....
        /*0574*/ 	.word	0x0000ba40


	//   ....[27]....
        /*0578*/ 	.word	0x0000bc90


	//   ....[28]....
        /*057c*/ 	.word	0x0000be60


	//   ....[29]....
        /*0580*/ 	.word	0x0000cd00


	//   ....[30]....
        /*0584*/ 	.word	0x0000d180


	//   ....[31]....
        /*0588*/ 	.word	0x0000e240


	//   ....[32]....
        /*058c*/ 	.word	0x0000e430


	//   ....[33]....
        /*0590*/ 	.word	0x0000eb20


	//   ....[34]....
        /*0594*/ 	.word	0x0000ec20


	//   ....[35]....
        /*0598*/ 	.word	0x0000efc0


	//   ....[36]....
        /*059c*/ 	.word	0x0000f060


	//   ....[37]....
        /*05a0*/ 	.word	0x000100c0


	//   ....[38]....
        /*05a4*/ 	.word	0x00010190


	//   ....[39]....
        /*05a8*/ 	.word	0x000101c0


	//   ....[40]....
        /*05ac*/ 	.word	0x00010240


	//   ....[41]....
        /*05b0*/ 	.word	0x00010260


	//   ....[42]....
        /*05b4*/ 	.word	0x00011c20


	//   ....[43]....
        /*05b8*/ 	.word	0x00012120


	//   ....[44]....
        /*05bc*/ 	.word	0x00012150


	//   ....[45]....
        /*05c0*/ 	.word	0x00012180


	//   ....[46]....
        /*05c4*/ 	.word	0x00012190


	//   ....[47]....
        /*05c8*/ 	.word	0x000127e0


	//   ....[48]....
        /*05cc*/ 	.word	0x00012800


	//   ....[49]....
        /*05d0*/ 	.word	0x00012a30


	//   ....[50]....
        /*05d4*/ 	.word	0x00012a50


	//   ....[51]....
        /*05d8*/ 	.word	0x00013530


	//   ....[52]....
        /*05dc*/ 	.word	0x00013560


	//   ....[53]....
        /*05e0*/ 	.word	0x000137a0


	//   ....[54]....
        /*05e4*/ 	.word	0x000137c0


	//   ....[55]....
        /*05e8*/ 	.word	0x00013a70


	//   ....[56]....
        /*05ec*/ 	.word	0x00013c20


	//   ....[57]....
        /*05f0*/ 	.word	0x00013c50


	//   ....[58]....
        /*05f4*/ 	.word	0x00013c80


	//   ....[59]....
        /*05f8*/ 	.word	0x00013cb0


	//   ....[60]....
        /*05fc*/ 	.word	0x00013ce0


	//   ....[61]....
        /*0600*/ 	.word	0x00013d10


	//   ....[62]....
        /*0604*/ 	.word	0x00013e60


	//   ....[63]....
        /*0608*/ 	.word	0x00013e90


	//   ....[64]....
        /*060c*/ 	.word	0x00013ec0


	//   ....[65]....
        /*0610*/ 	.word	0x00013ef0


	//   ....[66]....
        /*0614*/ 	.word	0x00013f20


	//   ....[67]....
        /*0618*/ 	.word	0x00013f50


	//   ....[68]....
        /*061c*/ 	.word	0x00013fe0


	//   ....[69]....
        /*0620*/ 	.word	0x00014040


	//   ....[70]....
        /*0624*/ 	.word	0x000140d0


	//   ....[71]....
        /*0628*/ 	.word	0x00015ea0


	//   ....[72]....
        /*062c*/ 	.word	0x00015ec0


	//   ....[73]....
        /*0630*/ 	.word	0x00015f50


	//   ....[74]....
        /*0634*/ 	.word	0x00015f70


	//   ....[75]....
        /*0638*/ 	.word	0x00015ff0


	//   ....[76]....
        /*063c*/ 	.word	0x00016010


	//   ....[77]....
        /*0640*/ 	.word	0x00016020


	//   ....[78]....
        /*0644*/ 	.word	0x00016030


	//   ....[79]....
        /*0648*/ 	.word	0x000167e0


	//   ....[80]....
        /*064c*/ 	.word	0x00016810


	//   ....[81]....
        /*0650*/ 	.word	0x000168d0


	//   ....[82]....
        /*0654*/ 	.word	0x000168e0


	//   ....[83]....
        /*0658*/ 	.word	0x00016970


	//   ....[84]....
        /*065c*/ 	.word	0x00016980


	//   ....[85]....
        /*0660*/ 	.word	0x000169a0


	//   ....[86]....
        /*0664*/ 	.word	0x000169e0


	//   ....[87]....
        /*0668*/ 	.word	0x00017270


	//   ....[88]....
        /*066c*/ 	.word	0x00017290


	//   ....[89]....
        /*0670*/ 	.word	0x00017430


	//   ....[90]....
        /*0674*/ 	.word	0x00017460


	//   ....[91]....
        /*0678*/ 	.word	0x00017570


	//   ....[92]....
        /*067c*/ 	.word	0x00017580


	//   ....[93]....
        /*0680*/ 	.word	0x000175b0


	//   ....[94]....
        /*0684*/ 	.word	0x000175c0


	//   ....[95]....
        /*0688*/ 	.word	0x00017bf0


	//   ....[96]....
        /*068c*/ 	.word	0x00017c20


	//   ....[97]....
        /*0690*/ 	.word	0x00017e10


	//   ....[98]....
        /*0694*/ 	.word	0x00017e50


	//   ....[99]....
        /*0698*/ 	.word	0x00017e60


	//   ....[100]....
        /*069c*/ 	.word	0x00017e70


	//   ....[101]....
        /*06a0*/ 	.word	0x00017fc0


	//   ....[102]....
        /*06a4*/ 	.word	0x00018110


	//   ....[103]....
        /*06a8*/ 	.word	0x00018940


	//   ....[104]....
        /*06ac*/ 	.word	0x00018960


	//   ....[105]....
        /*06b0*/ 	.word	0x000189b0


	//   ....[106]....
        /*06b4*/ 	.word	0x000189c0


	//   ....[107]....
        /*06b8*/ 	.word	0x00018a00


	//   ....[108]....
        /*06bc*/ 	.word	0x00018a10


	//   ....[109]....
        /*06c0*/ 	.word	0x00018a20


	//   ....[110]....
        /*06c4*/ 	.word	0x00018a60


	//   ....[111]....
        /*06c8*/ 	.word	0x00018d80


	//   ....[112]....
        /*06cc*/ 	.word	0x00018dc0


	//   ....[113]....
        /*06d0*/ 	.word	0x00018de0


	//   ....[114]....
        /*06d4*/ 	.word	0x00018e00


	//   ....[115]....
        /*06d8*/ 	.word	0x00018e30


	//   ....[116]....
        /*06dc*/ 	.word	0x00018e50


	//   ....[117]....
        /*06e0*/ 	.word	0x00018f50


	//   ....[118]....
        /*06e4*/ 	.word	0x000190a0


	//   ....[119]....
        /*06e8*/ 	.word	0x000196a0


	//   ....[120]....
        /*06ec*/ 	.word	0x000196f0


	//   ....[121]....
        /*06f0*/ 	.word	0x00019720


	//   ....[122]....
        /*06f4*/ 	.word	0x00019750


	//   ....[123]....
        /*06f8*/ 	.word	0x00019760


	//   ....[124]....
        /*06fc*/ 	.word	0x00019790


	//   ....[125]....
        /*0700*/ 	.word	0x000197c0


	//   ....[126]....
        /*0704*/ 	.word	0x000197f0


	//   ....[127]....
        /*0708*/ 	.word	0x00019970


	//   ....[128]....
        /*070c*/ 	.word	0x000199a0


	//   ....[129]....
        /*0710*/ 	.word	0x000199d0


	//   ....[130]....
        /*0714*/ 	.word	0x00019a00


	//   ....[131]....
        /*0718*/ 	.word	0x00019a30


	//   ....[132]....
        /*071c*/ 	.word	0x00019a60


	//   ....[133]....
        /*0720*/ 	.word	0x00019b20


	//   ....[134]....
        /*0724*/ 	.word	0x00019b40


	//   ....[135]....
        /*0728*/ 	.word	0x00019bb0


	//   ....[136]....
        /*072c*/ 	.word	0x0001a250


	//   ....[137]....
        /*0730*/ 	.word	0x0001a900


	//   ....[138]....
        /*0734*/ 	.word	0x0001a9f0


	//   ....[139]....
        /*0738*/ 	.word	0x0001aa90


	//   ....[140]....
        /*073c*/ 	.word	0x0001aaf0


	//   ....[141]....
        /*0740*/ 	.word	0x0001abe0


	//   ....[142]....
        /*0744*/ 	.word	0x0001ac50


	//   ....[143]....
        /*0748*/ 	.word	0x0001ad40


	//   ....[144]....
        /*074c*/ 	.word	0x0001adb0


	//   ....[145]....
        /*0750*/ 	.word	0x0001ae50


	//   ....[146]....
        /*0754*/ 	.word	0x0001af50


	//   ....[147]....
        /*0758*/ 	.word	0x0001afe0


	//   ....[148]....
        /*075c*/ 	.word	0x0001b040


	//   ....[149]....
        /*0760*/ 	.word	0x0001b120


	//   ....[150]....
        /*0764*/ 	.word	0x0001b1a0


	//   ....[151]....
        /*0768*/ 	.word	0x0001b280


	//   ....[152]....
        /*076c*/ 	.word	0x0001b2f0


	//   ....[153]....
        /*0770*/ 	.word	0x0001b3b0


	//   ....[154]....
        /*0774*/ 	.word	0x0001b6c0


	//   ....[155]....
        /*0778*/ 	.word	0x0001b780


	//   ....[156]....
        /*077c*/ 	.word	0x0001b9f0


	//   ....[157]....
        /*0780*/ 	.word	0x0001ba40


	//   ....[158]....
        /*0784*/ 	.word	0x0001bc50


	//   ....[159]....
        /*0788*/ 	.word	0x0001bca0


	//   ....[160]....
        /*078c*/ 	.word	0x0001be50


	//   ....[161]....
        /*0790*/ 	.word	0x0001bea0


	//   ....[162]....
        /*0794*/ 	.word	0x0001bfe0


	//   ....[163]....
        /*0798*/ 	.word	0x0001c0e0


	//   ....[164]....
        /*079c*/ 	.word	0x0001c350


	//   ....[165]....
        /*07a0*/ 	.word	0x0001c3a0


	//   ....[166]....
        /*07a4*/ 	.word	0x0001c570


	//   ....[167]....
        /*07a8*/ 	.word	0x0001c5c0


	//   ....[168]....
        /*07ac*/ 	.word	0x0001c790


	//   ....[169]....
        /*07b0*/ 	.word	0x0001c7e0


	//   ....[170]....
        /*07b4*/ 	.word	0x0001c8d0


	//   ....[171]....
        /*07b8*/ 	.word	0x0001c970


	//   ....[172]....
        /*07bc*/ 	.word	0x0001c9d0


	//   ....[173]....
        /*07c0*/ 	.word	0x0001ca80


	//   ....[174]....
        /*07c4*/ 	.word	0x0001cae0


	//   ....[175]....
        /*07c8*/ 	.word	0x0001cb90


	//   ....[176]....
        /*07cc*/ 	.word	0x0001cbf0


	//   ....[177]....
        /*07d0*/ 	.word	0x0001cca0


	//   ....[178]....
        /*07d4*/ 	.word	0x0001cd90


	//   ....[179]....
        /*07d8*/ 	.word	0x0001ce70


	//   ....[180]....
        /*07dc*/ 	.word	0x0001cf80


	//   ....[181]....
        /*07e0*/ 	.word	0x0001d080


	//   ....[182]....
        /*07e4*/ 	.word	0x0001d1b0


	//   ....[183]....
        /*07e8*/ 	.word	0x0001d290


	//   ....[184]....
        /*07ec*/ 	.word	0x0001d390


	//   ....[185]....
        /*07f0*/ 	.word	0x0001d470


	//   ....[186]....
        /*07f4*/ 	.word	0x0001d500


	//   ....[187]....
        /*07f8*/ 	.word	0x0001d5a0


	//   ....[188]....
        /*07fc*/ 	.word	0x0001d6c0


	//   ....[189]....
        /*0800*/ 	.word	0x0001d730


	//   ....[190]....
        /*0804*/ 	.word	0x0001d7a0


	//   ....[191]....
        /*0808*/ 	.word	0x0001d810


	//   ....[192]....
        /*080c*/ 	.word	0x0001d880


	//   ....[193]....
        /*0810*/ 	.word	0x0001d900


	//   ....[194]....
        /*0814*/ 	.word	0x0001d990


	//   ....[195]....
        /*0818*/ 	.word	0x0001da20


	//   ....[196]....
        /*081c*/ 	.word	0x0001da90


	//   ....[197]....
        /*0820*/ 	.word	0x0001db00


	//   ....[198]....
        /*0824*/ 	.word	0x0001db70


	//   ....[199]....
        /*0828*/ 	.word	0x0001dbf0


	//   ....[200]....
        /*082c*/ 	.word	0x0001dc60


	//   ....[201]....
        /*0830*/ 	.word	0x0001dd00


	//   ....[202]....
        /*0834*/ 	.word	0x0001dd90


	//   ....[203]....
        /*0838*/ 	.word	0x0001deb0


	//----- nvinfo : EIATTR_REG_RECONFIG
	.align		4
.L_434:
        /*083c*/ 	.byte	0x01, 0x54
	.zero		2


	//----- nvinfo : EIATTR_SYSCALL_OFFSETS
	.align		4
        /*0840*/ 	.byte	0x04, 0x46
        /*0842*/ 	.short	(.L_436 - .L_435)


	//   ....[0]....
.L_435:
        /*0844*/ 	.word	0x00003d40


	//   ....[1]....
        /*0848*/ 	.word	0x00015250


	//   ....[2]....
        /*084c*/ 	.word	0x000153a0


	//   ....[3]....
        /*0850*/ 	.word	0x00015490


	//   ....[4]....
        /*0854*/ 	.word	0x000163d0


	//   ....[5]....
        /*0858*/ 	.word	0x00016c70


	//----- nvinfo : EIATTR_MBARRIER_INSTR_OFFSETS
	.align		4
.L_436:
        /*085c*/ 	.byte	0x04, 0x39
        /*085e*/ 	.short	(.L_438 - .L_437)


	//   ....[0]....
.L_437:
        /*0860*/ 	.word	0x000001a0
        /*0864*/ 	.word	0x000000ff
        /*0868*/ 	.word	0x00038800
        /*086c*/ 	.short	0x0100
        /*086e*/ 	.byte	0x08
	.zero		1


	//   ....[1]....
        /*0870*/ 	.word	0x000001b0
        /*0874*/ 	.word	0x000000ff
        /*0878*/ 	.word	0x00038810
        /*087c*/ 	.short	0x0100
        /*087e*/ 	.byte	0x08
	.zero		1


	//   ....[2]....
        /*0880*/ 	.word	0x000001c0
        /*0884*/ 	.word	0x000000ff
        /*0888*/ 	.word	0x00038820
        /*088c*/ 	.short	0x0100
        /*088e*/ 	.byte	0x08
	.zero		1


	//   ....[3]....
        /*0890*/ 	.word	0x00000270
        /*0894*/ 	.word	0x000000ff
        /*0898*/ 	.word	0x00038830
        /*089c*/ 	.short	0x0100
        /*089e*/ 	.byte	0x06
	.zero		1


	//   ....[4]....
        /*08a0*/ 	.word	0x00000280
        /*08a4*/ 	.word	0x000000ff
        /*08a8*/ 	.word	0x00038840
        /*08ac*/ 	.short	0x0100
        /*08ae*/ 	.byte	0x06
	.zero		1


	//   ....[5]....
        /*08b0*/ 	.word	0x00000290
        /*08b4*/ 	.word	0x000000ff
        /*08b8*/ 	.word	0x00038838
        /*08bc*/ 	.short	0x0100
        /*08be*/ 	.byte	0x06
	.zero		1


	//   ....[6]....
        /*08c0*/ 	.word	0x000002a0
        /*08c4*/ 	.word	0x000000ff
        /*08c8*/ 	.word	0x00038848
        /*08cc*/ 	.short	0x0100
        /*08ce*/ 	.byte	0x06
	.zero		1


	//   ....[7]....
        /*08d0*/ 	.word	0x000003d0
        /*08d4*/ 	.word	0x000000ff
        /*08d8*/ 	.word	0x00038850
        /*08dc*/ 	.short	0x0100
        /*08de*/ 	.byte	0x08
	.zero		1


	//   ....[8]....
        /*08e0*/ 	.word	0x000003e0
        /*08e4*/ 	.word	0x000000ff
        /*08e8*/ 	.word	0x00038860
        /*08ec*/ 	.short	0x0100
        /*08ee*/ 	.byte	0x08
	.zero		1


	//   ....[9]....
        /*08f0*/ 	.word	0x000003f0
        /*08f4*/ 	.word	0x000000ff
        /*08f8*/ 	.word	0x00038858
        /*08fc*/ 	.short	0x0100
        /*08fe*/ 	.byte	0x08
	.zero		1


	//   ....[10]....
        /*0900*/ 	.word	0x00000400
        /*0904*/ 	.word	0x000000ff
        /*0908*/ 	.word	0x00038868
        /*090c*/ 	.short	0x0100
        /*090e*/ 	.byte	0x08
	.zero		1


	//   ....[11]....
        /*0910*/ 	.word	0x000004f0
        /*0914*/ 	.word	0x000000ff
        /*0918*/ 	.word	0x00038870
        /*091c*/ 	.short	0x0100
        /*091e*/ 	.byte	0x06
	.zero		1


	//   ....[12]....
        /*0920*/ 	.word	0x00000500
        /*0924*/ 	.word	0x000000ff
        /*0928*/ 	.word	0x00038880
        /*092c*/ 	.short	0x0100
        /*092e*/ 	.byte	0x06
	.zero		1


	//   ....[13]....
        /*0930*/ 	.word	0x00000510
        /*0934*/ 	.word	0x000000ff
        /*0938*/ 	.word	0x00038878
        /*093c*/ 	.short	0x0100
        /*093e*/ 	.byte	0x06
	.zero		1


	//   ....[14]....
        /*0940*/ 	.word	0x00000520
        /*0944*/ 	.word	0x000000ff
        /*0948*/ 	.word	0x00038888
        /*094c*/ 	.short	0x0100
        /*094e*/ 	.byte	0x06
	.zero		1


	//   ....[15]....
        /*0950*/ 	.word	0x00000650
        /*0954*/ 	.word	0x000000ff
        /*0958*/ 	.word	0x00038890
        /*095c*/ 	.short	0x0100
        /*095e*/ 	.byte	0x08
	.zero		1


	//   ....[16]....
        /*0960*/ 	.word	0x00000660
        /*0964*/ 	.word	0x000000ff
        /*0968*/ 	.word	0x000388a0
        /*096c*/ 	.short	0x0100
        /*096e*/ 	.byte	0x08
	.zero		1


	//   ....[17]....
        /*0970*/ 	.word	0x00000670
        /*0974*/ 	.word	0x000000ff
        /*0978*/ 	.word	0x00038898
        /*097c*/ 	.short	0x0100
        /*097e*/ 	.byte	0x08
	.zero		1


	//   ....[18]....
        /*0980*/ 	.word	0x00000680
        /*0984*/ 	.word	0x000000ff
        /*0988*/ 	.word	0x000388a8
        /*098c*/ 	.short	0x0100
        /*098e*/ 	.byte	0x08
	.zero		1


	//   ....[19]....
        /*0990*/ 	.word	0x000007b0
        /*0994*/ 	.word	0x000000ff
        /*0998*/ 	.word	0x000388b0
        /*099c*/ 	.short	0x0100
        /*099e*/ 	.byte	0x08
	.zero		1


	//   ....[20]....
        /*09a0*/ 	.word	0x000007c0
        /*09a4*/ 	.word	0x000000ff
        /*09a8*/ 	.word	0x000388c0
        /*09ac*/ 	.short	0x0100
        /*09ae*/ 	.byte	0x08
	.zero		1


	//   ....[21]....
        /*09b0*/ 	.word	0x000007d0
        /*09b4*/ 	.word	0x000000ff
        /*09b8*/ 	.word	0x000388b8
        /*09bc*/ 	.short	0x0100
        /*09be*/ 	.byte	0x08
	.zero		1


	//   ....[22]....
        /*09c0*/ 	.word	0x000007e0
        /*09c4*/ 	.word	0x000000ff
        /*09c8*/ 	.word	0x000388c8
        /*09cc*/ 	.short	0x0100
        /*09ce*/ 	.byte	0x08
	.zero		1


	//   ....[23]....
        /*09d0*/ 	.word	0x00001f00
        /*09d4*/ 	.word	0x000000ff
        /*09d8*/ 	.word	0x00000000
        /*09dc*/ 	.short	0x0101
        /*09de*/ 	.byte	0x06
	.zero		1


	//   ....[24]....
        /*09e0*/ 	.word	0x000029c0
        /*09e4*/ 	.word	0x000000ff
        /*09e8*/ 	.word	0x00000000
        /*09ec*/ 	.short	0x0101
        /*09ee*/ 	.byte	0x06
	.zero		1


	//   ....[25]....
        /*09f0*/ 	.word	0x00003da0
        /*09f4*/ 	.word	0x000000ff
        /*09f8*/ 	.word	0x00038800
        /*09fc*/ 	.short	0x010a
        /*09fe*/ 	.byte	0x26
	.zero		1


	//   ....[26]....
        /*0a00*/ 	.word	0x00003e10
        /*0a04*/ 	.word	0x00000008
        /*0a08*/ 	.word	0x00038830
        /*0a0c*/ 	.short	0x010a
        /*0a0e*/ 	.byte	0x3f
	.zero		1


	//   ....[27]....
        /*0a10*/ 	.word	0x00003e50
        /*0a14*/ 	.word	0x00000008
        /*0a18*/ 	.word	0x00038830
        /*0a1c*/ 	.short	0x010a
        /*0a1e*/ 	.byte	0x3f
	.zero		1


	//   ....[28]....
        /*0a20*/ 	.word	0x000040d0
        /*0a24*/ 	.word	0x000000ff
        /*0a28*/ 	.word	0x00038810
        /*0a2c*/ 	.short	0x010a
        /*0a2e*/ 	.byte	0x26
	.zero		1


	//   ....[29]....
        /*0a30*/ 	.word	0x00004110
        /*0a34*/ 	.word	0x00000008
        /*0a38*/ 	.word	0x00038850
        /*0a3c*/ 	.short	0x010a
        /*0a3e*/ 	.byte	0x3f
	.zero		1


	//   ....[30]....
        /*0a40*/ 	.word	0x00004150
        /*0a44*/ 	.word	0x00000008
        /*0a48*/ 	.word	0x00038850
        /*0a4c*/ 	.short	0x010a
        /*0a4e*/ 	.byte	0x3f
	.zero		1


	//   ....[31]....
        /*0a50*/ 	.word	0x00005360
        /*0a54*/ 	.word	0x000000ff
        /*0a58*/ 	.word	0x00000000
        /*0a5c*/ 	.short	0x0101
        /*0a5e*/ 	.byte	0x05
	.zero		1


	//   ....[32]....
        /*0a60*/ 	.word	0x00006c70
        /*0a64*/ 	.word	0x000000ff
        /*0a68*/ 	.word	0x00000000
        /*0a6c*/ 	.short	0x0101
        /*0a6e*/ 	.byte	0x05
	.zero		1


	//   ....[33]....
        /*0a70*/ 	.word	0x00006f30
        /*0a74*/ 	.word	0x000000ff
        /*0a78*/ 	.word	0x00038830
        /*0a7c*/ 	.short	0x010a
        /*0a7e*/ 	.byte	0x05
	.zero		1


	//   ....[34]....
        /*0a80*/ 	.word	0x00006f70
        /*0a84*/ 	.word	0x000000ff
        /*0a88*/ 	.word	0x00038830
        /*0a8c*/ 	.short	0x010a
        /*0a8e*/ 	.byte	0x05
	.zero		1


	//   ....[35]....
        /*0a90*/ 	.word	0x00007100
        /*0a94*/ 	.word	0x000000ff
        /*0a98*/ 	.word	0x00038850
        /*0a9c*/ 	.short	0x010a
        /*0a9e*/ 	.byte	0x05
	.zero		1


	//   ....[36]....
        /*0aa0*/ 	.word	0x00007140
        /*0aa4*/ 	.word	0x000000ff
        /*0aa8*/ 	.word	0x00038850
        /*0aac*/ 	.short	0x010a
        /*0aae*/ 	.byte	0x05
	.zero		1


	//   ....[37]....
        /*0ab0*/ 	.word	0x00008290
        /*0ab4*/ 	.word	0x000000ff
        /*0ab8*/ 	.word	0x00000000
        /*0abc*/ 	.short	0x0101
        /*0abe*/ 	.byte	0x0a
	.zero		1


	//   ....[38]....
        /*0ac0*/ 	.word	0x0000a240
        /*0ac4*/ 	.word	0x000000ff
        /*0ac8*/ 	.word	0x00000000
        /*0acc*/ 	.short	0x0101
        /*0ace*/ 	.byte	0x05
	.zero		1


	//   ....[39]....
        /*0ad0*/ 	.word	0x0000a580
        /*0ad4*/ 	.word	0x000000ff
        /*0ad8*/ 	.word	0x00038830
        /*0adc*/ 	.short	0x010a
        /*0ade*/ 	.byte	0x05
	.zero		1


	//   ....[40]....
        /*0ae0*/ 	.word	0x0000a5c0
        /*0ae4*/ 	.word	0x000000ff
        /*0ae8*/ 	.word	0x00038830
        /*0aec*/ 	.short	0x010a
        /*0aee*/ 	.byte	0x05
	.zero		1


	//   ....[41]....
        /*0af0*/ 	.word	0x0000a750
        /*0af4*/ 	.word	0x000000ff
        /*0af8*/ 	.word	0x00038850
        /*0afc*/ 	.short	0x010a
        /*0afe*/ 	.byte	0x05
	.zero		1


	//   ....[42]....
        /*0b00*/ 	.word	0x0000a790
        /*0b04*/ 	.word	0x000000ff
        /*0b08*/ 	.word	0x00038850
        /*0b0c*/ 	.short	0x010a
        /*0b0e*/ 	.byte	0x05
	.zero		1


	//   ....[43]....
        /*0b10*/ 	.word	0x0000b8d0
        /*0b14*/ 	.word	0x000000ff
        /*0b18*/ 	.word	0x00000000
        /*0b1c*/ 	.short	0x0101
        /*0b1e*/ 	.byte	0x0a
	.zero		1


	//   ....[44]....
        /*0b20*/ 	.word	0x0000cd90
        /*0b24*/ 	.word	0x000000ff
        /*0b28*/ 	.word	0x00000000
        /*0b2c*/ 	.short	0x0101
        /*0b2e*/ 	.byte	0x05
	.zero		1


	//   ....[45]....
        /*0b30*/ 	.word	0x0000ce90
        /*0b34*/ 	.word	0x000000ff
        /*0b38*/ 	.word	0x00038830
        /*0b3c*/ 	.short	0x010a
        /*0b3e*/ 	.byte	0x07
	.zero		1


	//   ....[46]....
        /*0b40*/ 	.word	0x0000ced0
        /*0b44*/ 	.word	0x000000ff
        /*0b48*/ 	.word	0x00038830
        /*0b4c*/ 	.short	0x010a
        /*0b4e*/ 	.byte	0x07
	.zero		1


	//   ....[47]....
        /*0b50*/ 	.word	0x0000d060
        /*0b54*/ 	.word	0x000000ff
        /*0b58*/ 	.word	0x00038850
        /*0b5c*/ 	.short	0x010a
        /*0b5e*/ 	.byte	0x07
	.zero		1


	//   ....[48]....
        /*0b60*/ 	.word	0x0000d0a0
        /*0b64*/ 	.word	0x000000ff
        /*0b68*/ 	.word	0x00038850
        /*0b6c*/ 	.short	0x010a
        /*0b6e*/ 	.byte	0x07
	.zero		1


	//   ....[49]....
        /*0b70*/ 	.word	0x0000e1e0
        /*0b74*/ 	.word	0x000000ff
        /*0b78*/ 	.word	0x00000000
        /*0b7c*/ 	.short	0x0101
        /*0b7e*/ 	.byte	0x0a
	.zero		1


	//   ....[50]....
        /*0b80*/ 	.word	0x00010170
        /*0b84*/ 	.word	0x000000ff
        /*0b88*/ 	.word	0x00000000
        /*0b8c*/ 	.short	0x0101
        /*0b8e*/ 	.byte	0x07
	.zero		1


	//   ....[51]....
        /*0b90*/ 	.word	0x000127f0
        /*0b94*/ 	.word	0x000000ff
        /*0b98*/ 	.word	0x00000000
        /*0b9c*/ 	.short	0x0101
        /*0b9e*/ 	.byte	0x04
	.zero		1


	//   ....[52]....
        /*0ba0*/ 	.word	0x00015c50
        /*0ba4*/ 	.word	0x00000016
        /*0ba8*/ 	.word	0x00038840
        /*0bac*/ 	.short	0x010a
        /*0bae*/ 	.byte	0x3f
	.zero		1


	//   ....[53]....
        /*0bb0*/ 	.word	0x00016130
        /*0bb4*/ 	.word	0x00000016
        /*0bb8*/ 	.word	0x00038830
        /*0bbc*/ 	.short	0x0107
        /*0bbe*/ 	.byte	0x3f
	.zero		1


	//   ....[54]....
        /*0bc0*/ 	.word	0x00016210
        /*0bc4*/ 	.word	0x00000016
        /*0bc8*/ 	.word	0x00038830
        /*0bcc*/ 	.short	0x0101
        /*0bce*/ 	.byte	0x3f
	.zero		1


	//   ....[55]....
        /*0bd0*/ 	.word	0x00016ab0
        /*0bd4*/ 	.word	0x00000011
        /*0bd8*/ 	.word	0x00038800
        /*0bdc*/ 	.short	0x0107
        /*0bde*/ 	.byte	0x3f
	.zero		1


	//   ....[56]....
        /*0be0*/ 	.word	0x00016b40
        /*0be4*/ 	.word	0x00000011
        /*0be8*/ 	.word	0x00038800
        /*0bec*/ 	.short	0x0101
        /*0bee*/ 	.byte	0x3f
	.zero		1


	//   ....[57]....
        /*0bf0*/ 	.word	0x00017860
        /*0bf4*/ 	.word	0x00000011
        /*0bf8*/ 	.word	0x00038810
        /*0bfc*/ 	.short	0x0107
        /*0bfe*/ 	.byte	0x3f
	.zero		1


	//   ....[58]....
        /*0c00*/ 	.word	0x00017960
        /*0c04*/ 	.word	0x00000011
        /*0c08*/ 	.word	0x00038810
        /*0c0c*/ 	.short	0x0101
        /*0c0e*/ 	.byte	0x3f
	.zero		1


	//   ....[59]....
        /*0c10*/ 	.word	0x00017980
        /*0c14*/ 	.word	0x00000011
        /*0c18*/ 	.word	0x00038820
        /*0c1c*/ 	.short	0x010a
        /*0c1e*/ 	.byte	0x3f
	.zero		1


	//   ....[60]....
        /*0c20*/ 	.word	0x00017a10
        /*0c24*/ 	.word	0x00000016
        /*0c28*/ 	.word	0x00038860
        /*0c2c*/ 	.short	0x010a
        /*0c2e*/ 	.byte	0x3f
	.zero		1


	//   ....[61]....
        /*0c30*/ 	.word	0x00018330
        /*0c34*/ 	.word	0x00000016
        /*0c38*/ 	.word	0x00038850
        /*0c3c*/ 	.short	0x0107
        /*0c3e*/ 	.byte	0x3f
	.zero		1


	//   ....[62]....
        /*0c40*/ 	.word	0x00018400
        /*0c44*/ 	.word	0x00000016
        /*0c48*/ 	.word	0x00038850
        /*0c4c*/ 	.short	0x0101
        /*0c4e*/ 	.byte	0x3f
	.zero		1


	//   ....[63]....
        /*0c50*/ 	.word	0x000187a0
        /*0c54*/ 	.word	0x00000006
        /*0c58*/ 	.word	0x00038840
        /*0c5c*/ 	.short	0x010a
        /*0c5e*/ 	.byte	0x3f
	.zero		1


	//   ....[64]....
        /*0c60*/ 	.word	0x00018ae0
        /*0c64*/ 	.word	0x00000006
        /*0c68*/ 	.word	0x00038830
        /*0c6c*/ 	.short	0x0107
        /*0c6e*/ 	.byte	0x3f
	.zero		1


	//   ....[65]....
        /*0c70*/ 	.word	0x00018ba0
        /*0c74*/ 	.word	0x00000006
        /*0c78*/ 	.word	0x00038830
        /*0c7c*/ 	.short	0x0101
        /*0c7e*/ 	.byte	0x3f
	.zero		1


	//   ....[66]....
        /*0c80*/ 	.word	0x00018bd0
        /*0c84*/ 	.word	0x00000006
        /*0c88*/ 	.word	0x00038860
        /*0c8c*/ 	.short	0x010a
        /*0c8e*/ 	.byte	0x3f
	.zero		1


	//   ....[67]....
        /*0c90*/ 	.word	0x000192a0
        /*0c94*/ 	.word	0x00000006
        /*0c98*/ 	.word	0x00038850
        /*0c9c*/ 	.short	0x0107
        /*0c9e*/ 	.byte	0x3f
	.zero		1


	//   ....[68]....
        /*0ca0*/ 	.word	0x00019360
        /*0ca4*/ 	.word	0x00000006
        /*0ca8*/ 	.word	0x00038850
        /*0cac*/ 	.short	0x0101
        /*0cae*/ 	.byte	0x3f
	.zero		1


	//   ....[69]....
        /*0cb0*/ 	.word	0x0001a1d0
        /*0cb4*/ 	.word	0x00000005
        /*0cb8*/ 	.word	0x00038820
        /*0cbc*/ 	.short	0x010a
        /*0cbe*/ 	.byte	0x3f
	.zero		1


	//   ....[70]....
        /*0cc0*/ 	.word	0x0001a350
        /*0cc4*/ 	.word	0x00000003
        /*0cc8*/ 	.word	0x00038840
        /*0ccc*/ 	.short	0x010a
        /*0cce*/ 	.byte	0x3f
	.zero		1


	//   ....[71]....
        /*0cd0*/ 	.word	0x0001a3f0
        /*0cd4*/ 	.word	0x00000005
        /*0cd8*/ 	.word	0x00038840
        /*0cdc*/ 	.short	0x010a
        /*0cde*/ 	.byte	0x3f
	.zero		1


	//   ....[72]....
        /*0ce0*/ 	.word	0x0001a430
        /*0ce4*/ 	.word	0x00000003
        /*0ce8*/ 	.word	0x00038860
        /*0cec*/ 	.short	0x010a
        /*0cee*/ 	.byte	0x3f
	.zero		1


	//   ....[73]....
        /*0cf0*/ 	.word	0x0001a470
        /*0cf4*/ 	.word	0x00000005
        /*0cf8*/ 	.word	0x00038860
        /*0cfc*/ 	.short	0x010a
        /*0cfe*/ 	.byte	0x3f
	.zero		1


	//   ....[74]....
        /*0d00*/ 	.word	0x0001a4e0
        /*0d04*/ 	.word	0x00000003
        /*0d08*/ 	.word	0x00038800
        /*0d0c*/ 	.short	0x010a
        /*0d0e*/ 	.byte	0x3f
	.zero		1


	//   ....[75]....
        /*0d10*/ 	.word	0x0001a530
        /*0d14*/ 	.word	0x00000008
        /*0d18*/ 	.word	0x00038830
        /*0d1c*/ 	.short	0x010a
        /*0d1e*/ 	.byte	0x3f
	.zero		1


	//   ....[76]....
        /*0d20*/ 	.word	0x0001a590
        /*0d24*/ 	.word	0x00000005
        /*0d28*/ 	.word	0x00038810
        /*0d2c*/ 	.short	0x010a
        /*0d2e*/ 	.byte	0x3f
	.zero		1


	//   ....[77]....
        /*0d30*/ 	.word	0x0001a5e0
        /*0d34*/ 	.word	0x00000008
        /*0d38*/ 	.word	0x00038850
        /*0d3c*/ 	.short	0x010a
        /*0d3e*/ 	.byte	0x3f
	.zero		1


	//   ....[78]....
        /*0d40*/ 	.word	0x0001a640
        /*0d44*/ 	.word	0x00000006
        /*0d48*/ 	.word	0x00038830
        /*0d4c*/ 	.short	0x010a
        /*0d4e*/ 	.byte	0x3f
	.zero		1


	//   ....[79]....
        /*0d50*/ 	.word	0x0001a6a0
        /*0d54*/ 	.word	0x00000006
        /*0d58*/ 	.word	0x00038850
        /*0d5c*/ 	.short	0x010a
        /*0d5e*/ 	.byte	0x3f
	.zero		1


	//   ....[80]....
        /*0d60*/ 	.word	0x0001a700
        /*0d64*/ 	.word	0x00000006
        /*0d68*/ 	.word	0x00038830
        /*0d6c*/ 	.short	0x010a
        /*0d6e*/ 	.byte	0x3f
	.zero		1


	//   ....[81]....
        /*0d70*/ 	.word	0x0001a760
        /*0d74*/ 	.word	0x00000006
        /*0d78*/ 	.word	0x00038850
        /*0d7c*/ 	.short	0x010a
        /*0d7e*/ 	.byte	0x3f
	.zero		1


	//   ....[82]....
        /*0d80*/ 	.word	0x0001a7c0
        /*0d84*/ 	.word	0x00000006
        /*0d88*/ 	.word	0x00038830
        /*0d8c*/ 	.short	0x010a
        /*0d8e*/ 	.byte	0x3f
	.zero		1


	//   ....[83]....
        /*0d90*/ 	.word	0x0001a820
        /*0d94*/ 	.word	0x00000006
        /*0d98*/ 	.word	0x00038850
        /*0d9c*/ 	.short	0x010a
        /*0d9e*/ 	.byte	0x3f
	.zero		1


	//   ....[84]....
        /*0da0*/ 	.word	0x0001a940
        /*0da4*/ 	.word	0x00000016
        /*0da8*/ 	.word	0x00038840
        /*0dac*/ 	.short	0x010a
        /*0dae*/ 	.byte	0x3f
	.zero		1


	//   ....[85]....
        /*0db0*/ 	.word	0x0001bee0
        /*0db4*/ 	.word	0x00000011
        /*0db8*/ 	.word	0x00038820
        /*0dbc*/ 	.short	0x010a
        /*0dbe*/ 	.byte	0x3f
	.zero		1


	//   ....[86]....
        /*0dc0*/ 	.word	0x0001bf30
        /*0dc4*/ 	.word	0x00000016
        /*0dc8*/ 	.word	0x00038860
        /*0dcc*/ 	.short	0x010a
        /*0dce*/ 	.byte	0x3f
	.zero		1


	//   ....[87]....
        /*0dd0*/ 	.word	0x0001c820
        /*0dd4*/ 	.word	0x00000006
        /*0dd8*/ 	.word	0x00038840
        /*0ddc*/ 	.short	0x010a
        /*0dde*/ 	.byte	0x3f
	.zero		1


	//   ....[88]....
        /*0de0*/ 	.word	0x0001cce0
        /*0de4*/ 	.word	0x00000006
        /*0de8*/ 	.word	0x00038860
        /*0dec*/ 	.short	0x010a
        /*0dee*/ 	.byte	0x3f
	.zero		1


	//   ....[89]....
        /*0df0*/ 	.word	0x0001ddd0
        /*0df4*/ 	.word	0x00000005
        /*0df8*/ 	.word	0x00038820
        /*0dfc*/ 	.short	0x010a
        /*0dfe*/ 	.byte	0x3f
	.zero		1


	//   ....[90]....
        /*0e00*/ 	.word	0x0001df70
        /*0e04*/ 	.word	0x00000003
        /*0e08*/ 	.word	0x00038840
        /*0e0c*/ 	.short	0x010a
        /*0e0e*/ 	.byte	0x3f
	.zero		1


	//   ....[91]....
        /*0e10*/ 	.word	0x0001dfc0
        /*0e14*/ 	.word	0x00000005
        /*0e18*/ 	.word	0x00038840
        /*0e1c*/ 	.short	0x010a
        /*0e1e*/ 	.byte	0x3f
	.zero		1


	//   ....[92]....
        /*0e20*/ 	.word	0x0001e010
        /*0e24*/ 	.word	0x00000003
        /*0e28*/ 	.word	0x00038860
        /*0e2c*/ 	.short	0x010a
        /*0e2e*/ 	.byte	0x3f
	.zero		1


	//----- nvinfo : EIATTR_NUM_MBARRIERS
	.align		4
.L_438:
        /*0e30*/ 	.byte	0x03, 0x38
        /*0e32*/ 	.short	0x0017


	//----- nvinfo : EIATTR_EXIT_INSTR_OFFSETS
	.align		4
        /*0e34*/ 	.byte	0x04, 0x1c
        /*0e36*/ 	.short	(.L_440 - .L_439)


	//   ....[0]....
.L_439:
        /*0e38*/ 	.word	0x00000990


	//   ....[1]....
        /*0e3c*/ 	.word	0x00013a10


	//   ....[2]....
        /*0e40*/ 	.word	0x0001a4c0


	//----- nvinfo : EIATTR_MAX_THREADS
	.align		4
.L_440:
        /*0e44*/ 	.byte	0x04, 0x05
        /*0e46*/ 	.short	(.L_442 - .L_441)
.L_441:
        /*0e48*/ 	.word	0x00000180
        /*0e4c*/ 	.word	0x00000001
        /*0e50*/ 	.word	0x00000001


	//----- nvinfo : EIATTR_CRS_STACK_SIZE
	.align		4
.L_442:
        /*0e54*/ 	.byte	0x04, 0x1e
        /*0e56*/ 	.short	(.L_444 - .L_443)
.L_443:
        /*0e58*/ 	.word	0x00000000


	//----- nvinfo : EIATTR_CBANK_PARAM_SIZE
	.align		4
.L_444:
        /*0e5c*/ 	.byte	0x03, 0x19
        /*0e5e*/ 	.short	0x0bf0


	//----- nvinfo : EIATTR_PARAM_CBANK
	.align		4
        /*0e60*/ 	.byte	0x04, 0x0a
        /*0e62*/ 	.short	(.L_446 - .L_445)
	.align		4
.L_445:
        /*0e64*/ 	.word	index@(.nv.constant0._ZN7cutlass13device_kernelIN5flash11enable_sm90INS1_16FlashAttnFwdSm90INS1_25CollectiveMainloopFwdSm90ILi2EN4cute5tupleIJNS5_1CILi1EEES8_S8_EEENS6_IJNS7_ILi64EEESA_SA_EEELi512ENS_6half_tEfNS_4arch4Sm90ELb0ELb1ELb0ELb1ELb1ELb0ELb1ELb0ELb0ELb1ELb0ELb0EEENS1_21CollectiveEpilogueFwdINS6_IJSA_NS7_ILi512EEESA_EEES9_SC_SE_Li256ELb1ELb1ELb0ELb0EEENS1_36VarlenDynamicPersistentTileSchedulerILi64ELi64ELi256ELi128ELb0ELb1ELb1ELb1ELb0ELb1EEEEEEEEEvNT_6ParamsE)
        /*0e68*/ 	.short	0x0210
        /*0e6a*/ 	.short	0x0bf0


	//----- nvinfo : EIATTR_SW_WAR
	.align		4
.L_446:
        /*0e6c*/ 	.byte	0x04, 0x36
        /*0e6e*/ 	.short	(.L_448 - .L_447)
.L_447:
        /*0e70*/ 	.word	0x00000008
.L_448:


//--------------------- .nv.info._ZN7cutlass13device_kernelIN5flash11enable_sm90INS1_16FlashAttnFwdSm90INS1_25CollectiveMainloopFwdSm90ILi2EN4cute5tupleIJNS5_1CILi1EEES8_S8_EEENS6_IJNS7_ILi64EEESA_SA_EEELi512ENS_6half_tEfNS_4arch4Sm90ELb0ELb1ELb0ELb1ELb1ELb1ELb1ELb0ELb0ELb1ELb0ELb0EEENS1_21CollectiveEpilogueFwdINS6_IJSA_NS7_ILi512EEESA_EEES9_SC_SE_Li256ELb1ELb1ELb0ELb0EEENS1_36VarlenDynamicPersistentTileSchedulerILi64ELi64ELi256ELi128ELb0ELb1ELb1ELb1ELb0ELb1EEEEEEEEEvNT_6ParamsE --------------------------
	.section	.nv.info._ZN7cutlass13device_kernelIN5flash11enable_sm90INS1_16FlashAttnFwdSm90INS1_25CollectiveMainloopFwdSm90ILi2EN4cute5tupleIJNS5_1CILi1EEES8_S8_EEENS6_IJNS7_ILi64EEESA_SA_EEELi512ENS_6half_tEfNS_4arch4Sm90ELb0ELb1ELb0ELb1ELb1ELb1ELb1ELb0ELb0ELb1ELb0ELb0EEENS1_21CollectiveEpilogueFwdINS6_IJSA_NS7_ILi512EEESA_EEES9_SC_SE_Li256ELb1ELb1ELb0ELb0EEENS1_36VarlenDynamicPersistentTileSchedulerILi64ELi64ELi256ELi128ELb0ELb1ELb1ELb1ELb0ELb1EEEEEEEEEvNT_6ParamsE,"",@"SHT_CUDA_INFO"
	.sectionflags	@""
	.align	4


	//----- nvinfo : EIATTR_CUDA_API_VERSION
	.align		4
        /*0000*/ 	.byte	0x04, 0x37
        /*0002*/ 	.short	(.L_450 - .L_449)
.L_449:
        /*0004*/ 	.word	0x00000082


	//----- nvinfo : EIATTR_KPARAM_INFO
	.align		4
.L_450:
        /*0008*/ 	.byte	0x04, 0x17
        /*000a*/ 	.short	(.L_452 - .L_451)
.L_451:
        /*000c*/ 	.word	0x00000000
        /*0010*/ 	.short	0x0000
        /*0012*/ 	.short	0x0070
        /*0014*/ 	.byte	0x00, 0xf0, 0x01, 0x2e


	//----- nvinfo : EIATTR_SPARSE_MMA_MASK
	.align		4
.L_452:
        /*0018*/ 	.byte	0x03, 0x50
        /*001a*/ 	.short	0x0000


	//----- nvinfo : EIATTR_MAXREG_COUNT
	.align		4
        /*001c*/ 	.byte	0x03, 0x1b
        /*001e*/ 	.short	0x00a8


	//----- nvinfo : EIATTR_NUM_BARRIERS
	.align		4
        /*0020*/ 	.byte	0x02, 0x4c
        /*0022*/ 	.byte	0x10
	.zero		1


	//----- nvinfo : EIATTR_EXTERNS
	.align		4
        /*0024*/ 	.byte	0x04, 0x0f
        /*0026*/ 	.short	(.L_454 - .L_453)


	//   ....[0]....
	.align		4
.L_453:
        /*0028*/ 	.word	index@(__assertfail)


	//----- nvinfo : EIATTR_ANNOTATIONS
	.align		4
.L_454:
        /*002c*/ 	.byte	0x04, 0x55
        /*002e*/ 	.short	(.L_456 - .L_455)


	//   ....[0]....
.L_455:
        /* <DEDUP_REMOVED lines=60> */


	//----- nvinfo : EIATTR_MERCURY_ISA_VERSION
	.align		4
.L_456:
        /*03d8*/ 	.byte	0x03, 0x5f
        /*03da*/ 	.short	0x0101


	//----- nvinfo : EIATTR_UNUSED_LOAD_BYTE_OFFSET
	.align		4
        /*03dc*/ 	.byte	0x04, 0x44
        /*03de*/ 	.short	(.L_458 - .L_457)


	//   ....[0]....
.L_457:
        /*03e0*/ 	.word	0x00000a50
        /*03e4*/ 	.word	0x0000fff0


	//   ....[1]....
        /*03e8*/ 	.word	0x0001a3f0
        /*03ec*/ 	.word	0x0000fff0


	//----- nvinfo : EIATTR_INT_WARP_WIDE_INSTR_OFFSETS
	.align		4
.L_458:
        /*03f0*/ 	.byte	0x04, 0x31
        /*03f2*/ 	.short	(.L_460 - .L_459)


	//   ....[0]....
.L_459:
        /*03f4*/ 	.word	0x00000130


	//   ....[1]....
        /*03f8*/ 	.word	0x00000170


	//   ....[2]....
        /*03fc*/ 	.word	0x000001e0


	//   ....[3]....
        /*0400*/ 	.word	0x000001f0


	//   ....[4]....
        /*0404*/ 	.word	0x00020b90


	//   ....[5]....
        /*0408*/ 	.word	0x00020c20


	//   ....[6]....
        /*040c*/ 	.word	0x00025110


	//   ....[7]....
        /*0410*/ 	.word	0x000251a0


	//----- nvinfo : EIATTR_COOP_GROUP_MASK_REGIDS
	.align		4
.L_460:
        /*0414*/ 	.byte	0x04, 0x29
        /*0416*/ 	.short	(.L_462 - .L_461)


	//   ....[0]....
.L_461:
        /*0418*/ 	.word	0xffffffff


	//   ....[1]....
        /*041c*/ 	.word	0xffffffff


	//   ....[2]....
        /*0420*/ 	.word	0xffffffff


	//   ....[3]....
        /*0424*/ 	.word	0xffffffff


	//   ....[4]....
        /*0428*/ 	.word	0xffffffff


	//   ....[5]....
        /*042c*/ 	.word	0xffffffff


	//   ....[6]....
        /*0430*/ 	.word	0xffffffff


	//   ....[7]....
        /*0434*/ 	.word	0xffffffff


	//   ....[8]....
        /*0438*/ 	.word	0xffffffff


	//   ....[9]....
        /*043c*/ 	.word	0xffffffff


	//   ....[10]....
        /*0440*/ 	.word	0xffffffff


	//   ....[11]....
        /*0444*/ 	.word	0xffffffff


	//   ....[12]....
        /*0448*/ 	.word	0xffffffff


	//   ....[13]....
        /*044c*/ 	.word	0xffffffff


	//   ....[14]....
        /*0450*/ 	.word	0xffffffff


	//   ....[15]....
        /*0454*/ 	.word	0xffffffff


	//   ....[16]....
        /*0458*/ 	.word	0xffffffff


	//   ....[17]....
        /*045c*/ 	.word	0xffffffff


	//   ....[18]....
        /*0460*/ 	.word	0xffffffff


	//   ....[19]....
        /*0464*/ 	.word	0xffffffff


	//   ....[20]....
        /*0468*/ 	.word	0xffffffff


	//   ....[21]....
        /*046c*/ 	.word	0xffffffff


	//   ....[22]....
        /*0470*/ 	.word	0xffffffff


	//   ....[23]....
        /*0474*/ 	.word	0xffffffff


	//   ....[24]....
        /*0478*/ 	.word	0xffffffff


	//   ....[25]....
        /*047c*/ 	.word	0xffffffff


	//   ....[26]....
        /*0480*/ 	.word	0xffffffff


	//   ....[27]....
        /*0484*/ 	.word	0xffffffff


	//   ....[28]....
        /*0488*/ 	.word	0xffffffff


	//   ....[29]....
        /*048c*/ 	.word	0xffffffff


	//   ....[30]....
        /*0490*/ 	.word	0xffffffff


	//   ....[31]....
        /*0494*/ 	.word	0xffffffff


	//   ....[32]....
        /*0498*/ 	.word	0xffffffff


	//   ....[33]....
        /*049c*/ 	.word	0xffffffff


	//   ....[34]....
        /*04a0*/ 	.word	0xffffffff


	//   ....[35]....
        /*04a4*/ 	.word	0xffffffff


	//   ....[36]....
        /*04a8*/ 	.word	0xffffffff


	//   ....[37]....
        /*04ac*/ 	.word	0xffffffff


	//   ....[38]....
        /*04b0*/ 	.word	0xffffffff


	//   ....[39]....
        /*04b4*/ 	.word	0xffffffff


	//   ....[40]....
        /*04b8*/ 	.word	0xffffffff


	//   ....[41]....
        /*04bc*/ 	.word	0xffffffff


	//   ....[42]....
        /*04c0*/ 	.word	0xffffffff


	//   ....[43]....
        /*04c4*/ 	.word	0xffffffff


	//   ....[44]....
        /*04c8*/ 	.word	0xffffffff


	//   ....[45]....
        /*04cc*/ 	.word	0xffffffff


	//   ....[46]....
        /*04d0*/ 	.word	0xffffffff


	//   ....[47]....
        /*04d4*/ 	.word	0xffffffff


	//   ....[48]....
        /*04d8*/ 	.word	0xffffffff


	//   ....[49]....
        /*04dc*/ 	.word	0xffffffff


	//   ....[50]....
        /*04e0*/ 	.word	0xffffffff


	//   ....[51]....
        /*04e4*/ 	.word	0xffffffff


	//   ....[52]....
        /*04e8*/ 	.word	0xffffffff


	//   ....[53]....
        /*04ec*/ 	.word	0xffffffff


	//   ....[54]....
        /*04f0*/ 	.word	0xffffffff


	//   ....[55]....
        /*04f4*/ 	.word	0xffffffff


	//   ....[56]....
        /*04f8*/ 	.word	0xffffffff


	//   ....[57]....
        /*04fc*/ 	.word	0xffffffff


	//   ....[58]....
        /*0500*/ 	.word	0xffffffff


	//   ....[59]....
        /*0504*/ 	.word	0xffffffff


	//   ....[60]....
        /*0508*/ 	.word	0xffffffff


	//   ....[61]....
        /*050c*/ 	.word	0xffffffff


	//   ....[62]....
        /*0510*/ 	.word	0xffffffff


	//   ....[63]....
        /*0514*/ 	.word	0xffffffff


	//   ....[64]....
        /*0518*/ 	.word	0xffffffff


	//   ....[65]....
        /*051c*/ 	.word	0xffffffff


	//   ....[66]....
        /*0520*/ 	.word	0xffffffff


	//   ....[67]....
        /*0524*/ 	.word	0xffffffff


	//   ....[68]....
        /*0528*/ 	.word	0xffffffff


	//   ....[69]....
        /*052c*/ 	.word	0xffffffff


	//   ....[70]....
        /*0530*/ 	.word	0xffffffff


	//   ....[71]....
        /*0534*/ 	.word	0xffffffff


	//   ....[72]....
        /*0538*/ 	.word	0xffffffff


	//   ....[73]....
        /*053c*/ 	.word	0xffffffff


	//   ....[74]....
        /*0540*/ 	.word	0xffffffff


	//   ....[75]....
        /*0544*/ 	.word	0xffffffff


	//   ....[76]....
        /*0548*/ 	.word	0xffffffff


	//   ....[77]....
        /*054c*/ 	.word	0xffffffff


	//   ....[78]....
        /*0550*/ 	.word	0xffffffff


	//   ....[79]....
        /*0554*/ 	.word	0xffffffff


	//   ....[80]....
        /*0558*/ 	.word	0xffffffff


	//   ....[81]....
        /*055c*/ 	.word	0xffffffff


	//   ....[82]....
        /*0560*/ 	.word	0xffffffff


	//   ....[83]....
        /*0564*/ 	.word	0xffffffff


	//   ....[84]....
        /*0568*/ 	.word	0xffffffff


	//   ....[85]....
        /*056c*/ 	.word	0xffffffff


	//   ....[86]....
        /*0570*/ 	.word	0xffffffff


	//   ....[87]....
        /*0574*/ 	.word	0xffffffff


	//   ....[88]....
        /*0578*/ 	.word	0xffffffff


	//   ....[89]....
        /*057c*/ 	.word	0xffffffff


	//   ....[90]....
        /*0580*/ 	.word	0xffffffff


	//   ....[91]....
        /*0584*/ 	.word	0xffffffff


	//   ....[92]....
        /*0588*/ 	.word	0xffffffff


	//   ....[93]....
        /*058c*/ 	.word	0xffffffff


	//   ....[94]....
        /*0590*/ 	.word	0xffffffff


	//   ....[95]....
        /*0594*/ 	.word	0xffffffff


	//   ....[96]....
        /*0598*/ 	.word	0xffffffff


	//   ....[97]....
        /*059c*/ 	.word	0xffffffff


	//   ....[98]....
        /*05a0*/ 	.word	0xffffffff


	//   ....[99]....
        /*05a4*/ 	.word	0xffffffff


	//   ....[100]....
        /*05a8*/ 	.word	0xffffffff


	//   ....[101]....
        /*05ac*/ 	.word	0xffffffff


	//   ....[102]....
        /*05b0*/ 	.word	0xffffffff


	//   ....[103]....
        /*05b4*/ 	.word	0xffffffff


	//   ....[104]....
        /*05b8*/ 	.word	0xffffffff


	//   ....[105]....
        /*05bc*/ 	.word	0xffffffff


	//   ....[106]....
        /*05c0*/ 	.word	0xffffffff


	//   ....[107]....
        /*05c4*/ 	.word	0xffffffff


	//   ....[108]....
        /*05c8*/ 	.word	0xffffffff


	//   ....[109]....
        /*05cc*/ 	.word	0xffffffff


	//   ....[110]....
        /*05d0*/ 	.word	0xffffffff


	//   ....[111]....
        /*05d4*/ 	.word	0xffffffff


	//   ....[112]....
        /*05d8*/ 	.word	0xffffffff


	//   ....[113]....
        /*05dc*/ 	.word	0xffffffff


	//   ....[114]....
        /*05e0*/ 	.word	0xffffffff


	//   ....[115]....
        /*05e4*/ 	.word	0xffffffff


	//   ....[116]....
        /*05e8*/ 	.word	0xffffffff


	//   ....[117]....
        /*05ec*/ 	.word	0xffffffff


	//   ....[118]....
        /*05f0*/ 	.word	0xffffffff


	//   ....[119]....
        /*05f4*/ 	.word	0xffffffff


	//   ....[120]....
        /*05f8*/ 	.word	0xffffffff


	//   ....[121]....
        /*05fc*/ 	.word	0xffffffff


	//   ....[122]....
        /*0600*/ 	.word	0xffffffff


	//   ....[123]....
        /*0604*/ 	.word	0xffffffff


	//   ....[124]....
        /*0608*/ 	.word	0xffffffff


	//   ....[125]....
        /*060c*/ 	.word	0xffffffff


	//   ....[126]....
        /*0610*/ 	.word	0xffffffff


	//   ....[127]....
        /*0614*/ 	.word	0xffffffff


	//   ....[128]....
        /*0618*/ 	.word	0xffffffff


	//   ....[129]....
        /*061c*/ 	.word	0xffffffff


	//   ....[130]....
        /*0620*/ 	.word	0xffffffff


	//   ....[131]....
        /*0624*/ 	.word	0xffffffff


	//   ....[132]....
        /*0628*/ 	.word	0xffffffff


	//   ....[133]....
        /*062c*/ 	.word	0xffffffff


	//   ....[134]....
        /*0630*/ 	.word	0xffffffff


	//   ....[135]....
        /*0634*/ 	.word	0xffffffff


	//   ....[136]....
        /*0638*/ 	.word	0xffffffff


	//   ....[137]....
        /*063c*/ 	.word	0xffffffff


	//   ....[138]....
        /*0640*/ 	.word	0xffffffff


	//   ....[139]....
        /*0644*/ 	.word	0xffffffff


	//   ....[140]....
        /*0648*/ 	.word	0xffffffff


	//   ....[141]....
        /*064c*/ 	.word	0xffffffff


	//   ....[142]....
        /*0650*/ 	.word	0xffffffff


	//   ....[143]....
        /*0654*/ 	.word	0xffffffff


	//   ....[144]....
        /*0658*/ 	.word	0xffffffff


	//   ....[145]....
        /*065c*/ 	.word	0xffffffff


	//   ....[146]....
        /*0660*/ 	.word	0xffffffff


	//   ....[147]....
        /*0664*/ 	.word	0xffffffff


	//   ....[148]....
        /*0668*/ 	.word	0xffffffff


	//   ....[149]....
        /*066c*/ 	.word	0xffffffff


	//   ....[150]....
        /*0670*/ 	.word	0xffffffff


	//   ....[151]....
        /*0674*/ 	.word	0xffffffff


	//   ....[152]....
        /*0678*/ 	.word	0xffffffff


	//   ....[153]....
        /*067c*/ 	.word	0xffffffff


	//   ....[154]....
        /*0680*/ 	.word	0xffffffff


	//   ....[155]....
        /*0684*/ 	.word	0xffffffff


	//   ....[156]....
        /*0688*/ 	.word	0xffffffff


	//   ....[157]....
        /*068c*/ 	.word	0xffffffff


	//   ....[158]....
        /*0690*/ 	.word	0xffffffff


	//   ....[159]....
        /*0694*/ 	.word	0xffffffff


	//   ....[160]....
        /*0698*/ 	.word	0xffffffff


	//   ....[161]....
        /*069c*/ 	.word	0xffffffff


	//   ....[162]....
        /*06a0*/ 	.word	0xffffffff


	//   ....[163]....
        /*06a4*/ 	.word	0x0500000f


	//   ....[164]....
        /*06a8*/ 	.word	0x0500000f


	//   ....[165]....
        /*06ac*/ 	.word	0x0500000f


	//   ....[166]....
        /*06b0*/ 	.word	0x0500000f


	//   ....[167]....
        /*06b4*/ 	.word	0x0500000f


	//   ....[168]....
        /*06b8*/ 	.word	0x0500000f


	//   ....[169]....
        /*06bc*/ 	.word	0x0500000f


	//   ....[170]....
        /*06c0*/ 	.word	0x0500000f


	//   ....[171]....
        /*06c4*/ 	.word	0x0500000f


	//   ....[172]....
        /*06c8*/ 	.word	0x0500000f


	//   ....[173]....
        /*06cc*/ 	.word	0x0500000f


	//   ....[174]....
        /*06d0*/ 	.word	0x0500000f


	//   ....[175]....
        /*06d4*/ 	.word	0x0500000f


	//   ....[176]....
        /*06d8*/ 	.word	0x0500000f


	//   ....[177]....
        /*06dc*/ 	.word	0x0500000f


	//   ....[178]....
        /*06e0*/ 	.word	0x0500000f


	//   ....[179]....
        /*06e4*/ 	.word	0x0500000f


	//   ....[180]....
        /*06e8*/ 	.word	0x0500000f


	//   ....[181]....
        /*06ec*/ 	.word	0x0500000f


	//   ....[182]....
        /*06f0*/ 	.word	0x0500000f


	//   ....[183]....
        /*06f4*/ 	.word	0x0500000f


	//   ....[184]....
        /*06f8*/ 	.word	0x0500000f


	//   ....[185]....
        /*06fc*/ 	.word	0x0500000f


	//   ....[186]....
        /*0700*/ 	.word	0x0500000f


	//   ....[187]....
        /*0704*/ 	.word	0x0500000f


	//   ....[188]....
        /*0708*/ 	.word	0x0500000f


	//   ....[189]....
        /*070c*/ 	.word	0x0500000f


	//   ....[190]....
        /*0710*/ 	.word	0x0500000f


	//   ....[191]....
        /*0714*/ 	.word	0x0500000f


	//   ....[192]....
        /*0718*/ 	.word	0x0500000f


	//   ....[193]....
        /*071c*/ 	.word	0x0500000f


	//   ....[194]....
        /*0720*/ 	.word	0x0500000f


	//   ....[195]....
        /*0724*/ 	.word	0x0500000f


	//   ....[196]....
        /*0728*/ 	.word	0x0500000f


	//   ....[197]....
        /*072c*/ 	.word	0x0500000f


	//   ....[198]....
        /*0730*/ 	.word	0x0500000f


	//   ....[199]....
        /*0734*/ 	.word	0x0500000f


	//   ....[200]....
        /*0738*/ 	.word	0x0500000f


	//   ....[201]....
        /*073c*/ 	.word	0x0500000f


	//   ....[202]....
        /*0740*/ 	.word	0x0500000f


	//   ....[203]....
        /*0744*/ 	.word	0x0500000f


	//   ....[204]....
        /*0748*/ 	.word	0x0500000f


	//   ....[205]....
        /*074c*/ 	.word	0x0500000f


	//   ....[206]....
        /*0750*/ 	.word	0x0500000f


	//   ....[207]....
        /*0754*/ 	.word	0x0500000f


	//   ....[208]....
        /*0758*/ 	.word	0x0500000f


	//   ....[209]....
        /*075c*/ 	.word	0x0500000f


	//   ....[210]....
        /*0760*/ 	.word	0x0500000f


	//   ....[211]....
        /*0764*/ 	.word	0x0500000f


	//   ....[212]....
        /*0768*/ 	.word	0x0500000f


	//   ....[213]....
        /*076c*/ 	.word	0x0500000f


	//   ....[214]....
        /*0770*/ 	.word	0x0500000f


	//   ....[215]....
        /*0774*/ 	.word	0x0500000f


	//   ....[216]....
        /*0778*/ 	.word	0x0500000f


	//   ....[217]....
        /*077c*/ 	.word	0x0500000f


	//   ....[218]....
        /*0780*/ 	.word	0x0500000f


	//   ....[219]....
        /*0784*/ 	.word	0x0500000f


	//   ....[220]....
        /*0788*/ 	.word	0x0500000f


	//   ....[221]....
        /*078c*/ 	.word	0x0500000f


	//   ....[222]....
        /*0790*/ 	.word	0x0500000f


	//   ....[223]....
        /*0794*/ 	.word	0x0500000f


	//   ....[224]....
        /*0798*/ 	.word	0x0500000f


	//   ....[225]....
        /*079c*/ 	.word	0x0500000f


	//   ....[226]....
        /*07a0*/ 	.word	0x0500000f


	//   ....[227]....
        /*07a4*/ 	.word	0x0500000f


	//   ....[228]....
        /*07a8*/ 	.word	0x0500000f


	//   ....[229]....
        /*07ac*/ 	.word	0x0500000f


	//   ....[230]....
        /*07b0*/ 	.word	0x0500000f


	//   ....[231]....
        /*07b4*/ 	.word	0x0500000f


	//   ....[232]....
        /*07b8*/ 	.word	0x0500000f


	//   ....[233]....
        /*07bc*/ 	.word	0x0500000f


	//   ....[234]....
        /*07c0*/ 	.word	0x0500000f


	//   ....[235]....
        /*07c4*/ 	.word	0x0500000f


	//   ....[236]....
        /*07c8*/ 	.word	0x0500000f


	//   ....[237]....
        /*07cc*/ 	.word	0x0500000f


	//   ....[238]....
        /*07d0*/ 	.word	0x0500000f


	//   ....[239]....
        /*07d4*/ 	.word	0x0500000f


	//   ....[240]....
        /*07d8*/ 	.word	0x0500000f


	//   ....[241]....
        /*07dc*/ 	.word	0x0500000f


	//   ....[242]....
        /*07e0*/ 	.word	0x0500000f


	//   ....[243]....
        /*07e4*/ 	.word	0x0500000f


	//   ....[244]....
        /*07e8*/ 	.word	0x0500000f


	//   ....[245]....
        /*07ec*/ 	.word	0x0500000f


	//   ....[246]....
        /*07f0*/ 	.word	0x0500000f


	//   ....[247]....
        /*07f4*/ 	.word	0x0500000f


	//   ....[248]....
        /*07f8*/ 	.word	0x0500000f


	//   ....[249]....
        /*07fc*/ 	.word	0x0500000f


	//   ....[250]....
        /*0800*/ 	.word	0x0500000f


	//   ....[251]....
        /*0804*/ 	.word	0x0500000f


	//   ....[252]....
        /*0808*/ 	.word	0x0500000f


	//----- nvinfo : EIATTR_COOP_GROUP_INSTR_OFFSETS
	.align		4
.L_462:
        /*080c*/ 	.byte	0x04, 0x28
        /*080e*/ 	.short	(.L_464 - .L_463)


	//   ....[0]....
.L_463:
        /*0810*/ 	.word	0x00000070


	//   ....[1]....
        /*0814*/ 	.word	0x00000140


	//   ....[2]....
        /*0818*/ 	.word	0x00000190


	//   ....[3]....
        /*081c*/ 	.word	0x000003a0


	//   ....[4]....
        /*0820*/ 	.word	0x00000500


	//   ....[5]....
        /*0824*/ 	.word	0x00000620


	//   ....[6]....
        /*0828*/ 	.word	0x00000780


	//   ....[7]....
        /*082c*/ 	.word	0x00002ef0


	//   ....[8]....
        /*0830*/ 	.word	0x00002f00


	//   ....[9]....
        /*0834*/ 	.word	0x00003900


	//   ....[10]....
        /*0838*/ 	.word	0x00003910


	//   ....[11]....
        /*083c*/ 	.word	0x000042c0


	//   ....[12]....
        /*0840*/ 	.word	0x000042d0


	//   ....[13]....
        /*0844*/ 	.word	0x000046a0


	//   ....[14]....
        /*0848*/ 	.word	0x000046c0


	//   ....[15]....
        /*084c*/ 	.word	0x000058c0


	//   ....[16]....
        /*0850*/ 	.word	0x00007a90


	//   ....[17]....
        /*0854*/ 	.word	0x00008220


	//   ....[18]....
        /*0858*/ 	.word	0x00008230


	//   ....[19]....
        /*085c*/ 	.word	0x00008240


	//   ....[20]....
        /*0860*/ 	.word	0x00008250


	//   ....[21]....
        /*0864*/ 	.word	0x00008550


	//   ....[22]....
        /*0868*/ 	.word	0x00008560


	//   ....[23]....
        /*086c*/ 	.word	0x00008570


	//   ....[24]....
        /*0870*/ 	.word	0x00008580


	//   ....[25]....
        /*0874*/ 	.word	0x00009800


	//   ....[26]....
        /*0878*/ 	.word	0x00009820


	//   ....[27]....
        /*087c*/ 	.word	0x00009830


	//   ....[28]....
        /*0880*/ 	.word	0x00009840


	//   ....[29]....
        /*0884*/ 	.word	0x00009950


	//   ....[30]....
        /*0888*/ 	.word	0x00009960


	//   ....[31]....
        /*088c*/ 	.word	0x00009970


	//   ....[32]....
        /*0890*/ 	.word	0x000099f0


	//   ....[33]....
        /*0894*/ 	.word	0x0000b220


	//   ....[34]....
        /*0898*/ 	.word	0x0000ca90


	//   ....[35]....
        /*089c*/ 	.word	0x0000cda0


	//   ....[36]....
        /*08a0*/ 	.word	0x0000d550


	//   ....[37]....
        /*08a4*/ 	.word	0x0000d660


	//   ....[38]....
        /*08a8*/ 	.word	0x0000da30


	//   ....[39]....
        /*08ac*/ 	.word	0x0000dad0


	//   ....[40]....
        /*08b0*/ 	.word	0x0000e2f0


	//   ....[41]....
        /*08b4*/ 	.word	0x0000ebe0


	//   ....[42]....
        /*08b8*/ 	.word	0x000103a0


	//   ....[43]....
        /*08bc*/ 	.word	0x000105f0


	//   ....[44]....
        /*08c0*/ 	.word	0x00010d30


	//   ....[45]....
        /*08c4*/ 	.word	0x00010e50


	//   ....[46]....
        /*08c8*/ 	.word	0x000113b0


	//   ....[47]....
        /*08cc*/ 	.word	0x000114e0


	//   ....[48]....
        /*08d0*/ 	.word	0x00012500


	//   ....[49]....
        /*08d4*/ 	.word	0x00012e60


	//   ....[50]....
        /*08d8*/ 	.word	0x00014670


	//   ....[51]....
        /*08dc*/ 	.word	0x00014690


	//   ....[52]....
        /*08e0*/ 	.word	0x00014c60


	//   ....[53]....
        /*08e4*/ 	.word	0x00014e30


	//   ....[54]....
        /*08e8*/ 	.word	0x00015aa0


	//   ....[55]....
        /*08ec*/ 	.word	0x00016150


	//   ....[56]....
        /*08f0*/ 	.word	0x000178d0


	//   ....[57]....
        /*08f4*/ 	.word	0x00017af0


	//   ....[58]....
        /*08f8*/ 	.word	0x000181a0


	//   ....[59]....
        /*08fc*/ 	.word	0x00018270


	//   ....[60]....
        /*0900*/ 	.word	0x00018970


	//   ....[61]....
        /*0904*/ 	.word	0x00018b40


	//   ....[62]....
        /*0908*/ 	.word	0x000197f0


	//   ....[63]....
        /*090c*/ 	.word	0x000198f0


	//   ....[64]....
        /*0910*/ 	.word	0x00019900


	//   ....[65]....
        /*0914*/ 	.word	0x00019930


	//   ....[66]....
        /*0918*/ 	.word	0x00019950


	//   ....[67]....
        /*091c*/ 	.word	0x0001b470


	//   ....[68]....
        /*0920*/ 	.word	0x0001b980


	//   ....[69]....
        /*0924*/ 	.word	0x0001b9a0


	//   ....[70]....
        /*0928*/ 	.word	0x0001b9d0


	//   ....[71]....
        /*092c*/ 	.word	0x0001b9e0


	//   ....[72]....
        /*0930*/ 	.word	0x0001c140


	//   ....[73]....
        /*0934*/ 	.word	0x0001c180


	//   ....[74]....
        /*0938*/ 	.word	0x0001c410


	//   ....[75]....
        /*093c*/ 	.word	0x0001c430


	//   ....[76]....
        /*0940*/ 	.word	0x0001d0a0


	//   ....[77]....
        /*0944*/ 	.word	0x0001d0e0


	//   ....[78]....
        /*0948*/ 	.word	0x0001d380


	//   ....[79]....
        /*094c*/ 	.word	0x0001d3a0


	//   ....[80]....
        /*0950*/ 	.word	0x0001d650


	//   ....[81]....
        /*0954*/ 	.word	0x0001d800


	//   ....[82]....
        /*0958*/ 	.word	0x0001d830


	//   ....[83]....
        /*095c*/ 	.word	0x0001d860


	//   ....[84]....
        /*0960*/ 	.word	0x0001d890


	//   ....[85]....
        /*0964*/ 	.word	0x0001d8c0


	//   ....[86]....
        /*0968*/ 	.word	0x0001d8f0


	//   ....[87]....
        /*096c*/ 	.word	0x0001da60


	//   ....[88]....
        /*0970*/ 	.word	0x0001da90


	//   ....[89]....
        /*0974*/ 	.word	0x0001dac0


	//   ....[90]....
        /*0978*/ 	.word	0x0001daf0


	//   ....[91]....
        /*097c*/ 	.word	0x0001db20


	//   ....[92]....
        /*0980*/ 	.word	0x0001db50


	//   ....[93]....
        /*0984*/ 	.word	0x0001dbe0


	//   ....[94]....
        /*0988*/ 	.word	0x0001dc40


	//   ....[95]....
        /*098c*/ 	.word	0x0001dcd0


	//   ....[96]....
        /*0990*/ 	.word	0x0001eda0


	//   ....[97]....
        /*0994*/ 	.word	0x00021980


	//   ....[98]....
        /*0998*/ 	.word	0x000219a0


	//   ....[99]....
        /*099c*/ 	.word	0x00021a30


	//   ....[100]....
        /*09a0*/ 	.word	0x00021a50


	//   ....[101]....
        /*09a4*/ 	.word	0x00021ad0


	//   ....[102]....
        /*09a8*/ 	.word	0x00021af0


	//   ....[103]....
        /*09ac*/ 	.word	0x00021b00


	//   ....[104]....
        /*09b0*/ 	.word	0x00021b10


	//   ....[105]....
        /*09b4*/ 	.word	0x000222f0


	//   ....[106]....
        /*09b8*/ 	.word	0x00022320


	//   ....[107]....
        /*09bc*/ 	.word	0x000223d0


	//   ....[108]....
        /*09c0*/ 	.word	0x000223e0


	//   ....[109]....
        /*09c4*/ 	.word	0x000223f0


	//   ....[110]....
        /*09c8*/ 	.word	0x00022400


	//   ....[111]....
        /*09cc*/ 	.word	0x00022480


	//   ....[112]....
        /*09d0*/ 	.word	0x00022490


	//   ....[113]....
        /*09d4*/ 	.word	0x00022e10


	//   ....[114]....
        /*09d8*/ 	.word	0x00022ea0


	//   ....[115]....
        /*09dc*/ 	.word	0x00022f20


	//   ....[116]....
        /*09e0*/ 	.word	0x00023070


	//   ....[117]....
        /*09e4*/ 	.word	0x000230d0


	//   ....[118]....
        /*09e8*/ 	.word	0x000230f0


	//   ....[119]....
        /*09ec*/ 	.word	0x00023100


	//   ....[120]....
        /*09f0*/ 	.word	0x00023390


	//   ....[121]....
        /*09f4*/ 	.word	0x000238f0


	//   ....[122]....
        /*09f8*/ 	.word	0x00023920


	//   ....[123]....
        /*09fc*/ 	.word	0x00023b40


	//   ....[124]....
        /*0a00*/ 	.word	0x00023b50


	//   ....[125]....
        /*0a04*/ 	.word	0x00023b70


	//   ....[126]....
        /*0a08*/ 	.word	0x00023ba0


	//   ....[127]....
        /*0a0c*/ 	.word	0x00023bc0


	//   ....[128]....
        /*0a10*/ 	.word	0x00023e10


	//   ....[129]....
        /*0a14*/ 	.word	0x00024620


	//   ....[130]....
        /*0a18*/ 	.word	0x00024640


	//   ....[131]....
        /*0a1c*/ 	.word	0x00024690


	//   ....[132]....
        /*0a20*/ 	.word	0x000246a0


	//   ....[133]....
        /*0a24*/ 	.word	0x000246e0


	//   ....[134]....
        /*0a28*/ 	.word	0x000246f0


	//   ....[135]....
        /*0a2c*/ 	.word	0x00024700


	//   ....[136]....
        /*0a30*/ 	.word	0x00024740


	//   ....[137]....
        /*0a34*/ 	.word	0x00024a60


	//   ....[138]....
        /*0a38*/ 	.word	0x00024aa0


	//   ....[139]....
        /*0a3c*/ 	.word	0x00024ac0


	//   ....[140]....
        /*0a40*/ 	.word	0x00024ae0


	//   ....[141]....
        /*0a44*/ 	.word	0x00024b10


	//   ....[142]....
        /*0a48*/ 	.word	0x00024b30


	//   ....[143]....
        /*0a4c*/ 	.word	0x00024c30


	//   ....[144]....
        /*0a50*/ 	.word	0x00024d80


	//   ....[145]....
        /*0a54*/ 	.word	0x00025380


	//   ....[146]....
        /*0a58*/ 	.word	0x000253d0


	//   ....[147]....
        /*0a5c*/ 	.word	0x00025400


	//   ....[148]....
        /*0a60*/ 	.word	0x00025430


	//   ....[149]....
        /*0a64*/ 	.word	0x00025440


	//   ....[150]....
        /*0a68*/ 	.word	0x00025470


	//   ....[151]....
        /*0a6c*/ 	.word	0x000254a0


	//   ....[152]....
        /*0a70*/ 	.word	0x000254d0


	//   ....[153]....
        /*0a74*/ 	.word	0x00025650


	//   ....[154]....
        /*0a78*/ 	.word	0x00025680


	//   ....[155]....
        /*0a7c*/ 	.word	0x000256b0


	//   ....[156]....
        /*0a80*/ 	.word	0x000256e0


	//   ....[157]....
        /*0a84*/ 	.word	0x00025710


	//   ....[158]....
        /*0a88*/ 	.word	0x00025740


	//   ....[159]....
        /*0a8c*/ 	.word	0x00025800


	//   ....[160]....
        /*0a90*/ 	.word	0x00025820


	//   ....[161]....
        /*0a94*/ 	.word	0x00025890


	//   ....[162]....
        /*0a98*/ 	.word	0x00025f30


	//   ....[163]....
        /*0a9c*/ 	.word	0x00026250


	//   ....[164]....
        /*0aa0*/ 	.word	0x000262e0


	//   ....[165]....
        /*0aa4*/ 	.word	0x000263c0


	//   ....[166]....
        /*0aa8*/ 	.word	0x00026450


	//   ....[167]....
        /*0aac*/ 	.word	0x00026530


	//   ....[168]....
        /*0ab0*/ 	.word	0x000265c0


	//   ....[169]....
        /*0ab4*/ 	.word	0x000266a0


	//   ....[170]....
        /*0ab8*/ 	.word	0x00026730


	//   ....[171]....
        /*0abc*/ 	.word	0x00026780


	//   ....[172]....
        /*0ac0*/ 	.word	0x000267d0


	//   ....[173]....
        /*0ac4*/ 	.word	0x00026860


	//   ....[174]....
        /*0ac8*/ 	.word	0x000268f0


	//   ....[175]....
        /*0acc*/ 	.word	0x00026940


	//   ....[176]....
        /*0ad0*/ 	.word	0x00026990


	//   ....[177]....
        /*0ad4*/ 	.word	0x00026a80


	//   ....[178]....
        /*0ad8*/ 	.word	0x00026b30


	//   ....[179]....
        /*0adc*/ 	.word	0x00026bb0


	//   ....[180]....
        /*0ae0*/ 	.word	0x00026c40


	//   ....[181]....
        /*0ae4*/ 	.word	0x00026d60


	//   ....[182]....
        /*0ae8*/ 	.word	0x00026e80


	//   ....[183]....
        /*0aec*/ 	.word	0x00026f50


	//   ....[184]....
        /*0af0*/ 	.word	0x00026fa0


	//   ....[185]....
        /*0af4*/ 	.word	0x00027380


	//   ....[186]....
        /*0af8*/ 	.word	0x00027660


	//   ....[187]....
        /*0afc*/ 	.word	0x00027750


	//   ....[188]....
        /*0b00*/ 	.word	0x000277f0


	//   ....[189]....
        /*0b04*/ 	.word	0x00027850


	//   ....[190]....
        /*0b08*/ 	.word	0x00027940


	//   ....[191]....
        /*0b0c*/ 	.word	0x000279b0


	//   ....[192]....
        /*0b10*/ 	.word	0x00027aa0


	//   ....[193]....
        /*0b14*/ 	.word	0x00027b10


	//   ....[194]....
        /*0b18*/ 	.word	0x00027bb0


	//   ....[195]....
        /*0b1c*/ 	.word	0x00027ca0


	//   ....[196]....
        /*0b20*/ 	.word	0x00027d40


	//   ....[197]....
        /*0b24*/ 	.word	0x00027da0


	//   ....[198]....
        /*0b28*/ 	.word	0x00027e60


	//   ....[199]....
        /*0b2c*/ 	.word	0x00027ec0


	//   ....[200]....
        /*0b30*/ 	.word	0x00027f60


	//   ....[201]....
        /*0b34*/ 	.word	0x00028010


	//   ....[202]....
        /*0b38*/ 	.word	0x000280b0


	//   ....[203]....
        /*0b3c*/ 	.word	0x000283e0


	//   ....[204]....
        /*0b40*/ 	.word	0x000284a0


	//   ....[205]....
        /*0b44*/ 	.word	0x00028710


	//   ....[206]....
        /*0b48*/ 	.word	0x00028790


	//   ....[207]....
        /*0b4c*/ 	.word	0x000289a0


	//   ....[208]....
        /*0b50*/ 	.word	0x000289f0


	//   ....[209]....
        /*0b54*/ 	.word	0x00028b60


	//   ....[210]....
        /*0b58*/ 	.word	0x00028bf0


	//   ....[211]....
        /*0b5c*/ 	.word	0x00028d30


	//   ....[212]....
        /*0b60*/ 	.word	0x00028e30


	//   ....[213]....
        /*0b64*/ 	.word	0x000290a0


	//   ....[214]....
        /*0b68*/ 	.word	0x000290f0


	//   ....[215]....
        /*0b6c*/ 	.word	0x000292c0


	//   ....[216]....
        /*0b70*/ 	.word	0x00029310


	//   ....[217]....
        /*0b74*/ 	.word	0x000294e0


	//   ....[218]....
        /*0b78*/ 	.word	0x00029530


	//   ....[219]....
        /*0b7c*/ 	.word	0x00029620


	//   ....[220]....
        /*0b80*/ 	.word	0x000296c0


	//   ....[221]....
        /*0b84*/ 	.word	0x00029720


	//   ....[222]....
        /*0b88*/ 	.word	0x000297d0


	//   ....[223]....
        /*0b8c*/ 	.word	0x00029830


	//   ....[224]....
        /*0b90*/ 	.word	0x000298e0


	//   ....[225]....
        /*0b94*/ 	.word	0x00029940


	//   ....[226]....
        /*0b98*/ 	.word	0x000299f0


	//   ....[227]....
        /*0b9c*/ 	.word	0x00029ae0


	//   ....[228]....
        /*0ba0*/ 	.word	0x00029bc0


	//   ....[229]....
        /*0ba4*/ 	.word	0x00029cd0


	//   ....[230]....
        /*0ba8*/ 	.word	0x00029dd0


	//   ....[231]....
        /*0bac*/ 	.word	0x00029f00


	//   ....[232]....
        /*0bb0*/ 	.word	0x00029fe0


	//   ....[233]....
        /*0bb4*/ 	.word	0x0002a0e0


	//   ....[234]....
        /*0bb8*/ 	.word	0x0002a1c0


	//   ....[235]....
        /*0bbc*/ 	.word	0x0002a250


	//   ....[236]....
        /*0bc0*/ 	.word	0x0002a2f0


	//   ....[237]....
        /*0bc4*/ 	.word	0x0002a410


	//   ....[238]....
        /*0bc8*/ 	.word	0x0002a480


	//   ....[239]....
        /*0bcc*/ 	.word	0x0002a4f0


	//   ....[240]....
        /*0bd0*/ 	.word	0x0002a560


	//   ....[241]....
        /*0bd4*/ 	.word	0x0002a5d0


	//   ....[242]....
        /*0bd8*/ 	.word	0x0002a650


	//   ....[243]....
        /*0bdc*/ 	.word	0x0002a6e0


	//   ....[244]....
        /*0be0*/ 	.word	0x0002a770


	//   ....[245]....
        /*0be4*/ 	.word	0x0002a7e0


	//   ....[246]....
        /*0be8*/ 	.word	0x0002a850


	//   ....[247]....
        /*0bec*/ 	.word	0x0002a8c0


	//   ....[248]....
        /*0bf0*/ 	.word	0x0002a940


	//   ....[249]....
        /*0bf4*/ 	.word	0x0002a9b0


	//   ....[250]....
        /*0bf8*/ 	.word	0x0002aa50


	//   ....[251]....
        /*0bfc*/ 	.word	0x0002aae0


	//   ....[252]....
        /*0c00*/ 	.word	0x0002ac00


	//----- nvinfo : EIATTR_REG_RECONFIG
	.align		4
.L_464:
        /*0c04*/ 	.byte	0x01, 0x54
	.zero		2


	//----- nvinfo : EIATTR_SYSCALL_OFFSETS
	.align		4
        /*0c08*/ 	.byte	0x04, 0x46
        /*0c0a*/ 	.short	(.L_466 - .L_465)


	//   ....[0]....
.L_465:
        /*0c0c*/ 	.word	0x00002120


	//   ....[1]....
        /*0c10*/ 	.word	0x00002270


	//   ....[2]....
        /*0c14*/ 	.word	0x00007c40


	//   ....[3]....
        /*0c18*/ 	.word	0x00007f70


	//   ....[4]....
        /*0c1c*/ 	.word	0x00020d80


	//   ....[5]....
        /*0c20*/ 	.word	0x00020ed0


	//   ....[6]....
        /*0c24*/ 	.word	0x00020fc0


	//   ....[7]....
        /*0c28*/ 	.word	0x00021ee0


	//   ....[8]....
        /*0c2c*/ 	.word	0x00022760


	//----- nvinfo : EIATTR_MBARRIER_INSTR_OFFSETS
	.align		4
.L_466:
        /*0c30*/ 	.byte	0x04, 0x39
        /*0c32*/ 	.short	(.L_468 - .L_467)


	//   ....[0]....
.L_467:
        /*0c34*/ 	.word	0x00000280
        /*0c38*/ 	.word	0x000000ff
        /*0c3c*/ 	.word	0x00038800
        /*0c40*/ 	.short	0x0100
        /*0c42*/ 	.byte	0x08
	.zero		1


	//   ....[1]....
        /*0c44*/ 	.word	0x00000290
        /*0c48*/ 	.word	0x000000ff
        /*0c4c*/ 	.word	0x00038810
        /*0c50*/ 	.short	0x0100
        /*0c52*/ 	.byte	0x08
	.zero		1


	//   ....[2]....
        /*0c54*/ 	.word	0x000002a0
        /*0c58*/ 	.word	0x000000ff
        /*0c5c*/ 	.word	0x00038820
        /*0c60*/ 	.short	0x0100
        /*0c62*/ 	.byte	0x08
	.zero		1


	//   ....[3]....
        /*0c64*/ 	.word	0x00000350
        /*0c68*/ 	.word	0x000000ff
        /*0c6c*/ 	.word	0x00038830
        /*0c70*/ 	.short	0x0100
        /*0c72*/ 	.byte	0x06
	.zero		1


	//   ....[4]....
        /*0c74*/ 	.word	0x00000360
        /*0c78*/ 	.word	0x000000ff
        /*0c7c*/ 	.word	0x00038840
        /*0c80*/ 	.short	0x0100
        /*0c82*/ 	.byte	0x06
	.zero		1


	//   ....[5]....
        /*0c84*/ 	.word	0x00000370
        /*0c88*/ 	.word	0x000000ff
        /*0c8c*/ 	.word	0x00038838
        /*0c90*/ 	.short	0x0100
        /*0c92*/ 	.byte	0x06
	.zero		1


	//   ....[6]....
        /*0c94*/ 	.word	0x00000380
        /*0c98*/ 	.word	0x000000ff
        /*0c9c*/ 	.word	0x00038848
        /*0ca0*/ 	.short	0x0100
        /*0ca2*/ 	.byte	0x06
	.zero		1


	//   ....[7]....
        /*0ca4*/ 	.word	0x000004b0
        /*0ca8*/ 	.word	0x000000ff
        /*0cac*/ 	.word	0x00038850
        /*0cb0*/ 	.short	0x0100
        /*0cb2*/ 	.byte	0x08
	.zero		1


	//   ....[8]....
        /*0cb4*/ 	.word	0x000004c0
        /*0cb8*/ 	.word	0x000000ff
        /*0cbc*/ 	.word	0x00038860
        /*0cc0*/ 	.short	0x0100
        /*0cc2*/ 	.byte	0x08
	.zero		1


	//   ....[9]....
        /*0cc4*/ 	.word	0x000004d0
        /*0cc8*/ 	.word	0x000000ff
        /*0ccc*/ 	.word	0x00038858
        /*0cd0*/ 	.short	0x0100
        /*0cd2*/ 	.byte	0x08
	.zero		1


	//   ....[10]....
        /*0cd4*/ 	.word	0x000004e0
        /*0cd8*/ 	.word	0x000000ff
        /*0cdc*/ 	.word	0x00038868
        /*0ce0*/ 	.short	0x0100
        /*0ce2*/ 	.byte	0x08
	.zero		1


	//   ....[11]....
        /*0ce4*/ 	.word	0x000005d0
        /*0ce8*/ 	.word	0x000000ff
        /*0cec*/ 	.word	0x00038870
        /*0cf0*/ 	.short	0x0100
        /*0cf2*/ 	.byte	0x06
	.zero		1


	//   ....[12]....
        /*0cf4*/ 	.word	0x000005e0
        /*0cf8*/ 	.word	0x000000ff
        /*0cfc*/ 	.word	0x00038880
        /*0d00*/ 	.short	0x0100
        /*0d02*/ 	.byte	0x06
	.zero		1


	//   ....[13]....
        /*0d04*/ 	.word	0x000005f0
        /*0d08*/ 	.word	0x000000ff
        /*0d0c*/ 	.word	0x00038878
        /*0d10*/ 	.short	0x0100
        /*0d12*/ 	.byte	0x06
	.zero		1


	//   ....[14]....
        /*0d14*/ 	.word	0x00000600
        /*0d18*/ 	.word	0x000000ff
        /*0d1c*/ 	.word	0x00038888
        /*0d20*/ 	.short	0x0100
        /*0d22*/ 	.byte	0x06
	.zero		1


	//   ....[15]....
        /*0d24*/ 	.word	0x00000730
        /*0d28*/ 	.word	0x000000ff
        /*0d2c*/ 	.word	0x00038890
        /*0d30*/ 	.short	0x0100
        /*0d32*/ 	.byte	0x08
	.zero		1


	//   ....[16]....
        /*0d34*/ 	.word	0x00000740
        /*0d38*/ 	.word	0x000000ff
        /*0d3c*/ 	.word	0x000388a0
        /*0d40*/ 	.short	0x0100
        /*0d42*/ 	.byte	0x08
	.zero		1


	//   ....[17]....
        /*0d44*/ 	.word	0x00000750
        /*0d48*/ 	.word	0x000000ff
        /*0d4c*/ 	.word	0x00038898
        /*0d50*/ 	.short	0x0100
        /*0d52*/ 	.byte	0x08
	.zero		1


	//   ....[18]....
        /*0d54*/ 	.word	0x00000760
        /*0d58*/ 	.word	0x000000ff
        /*0d5c*/ 	.word	0x000388a8
        /*0d60*/ 	.short	0x0100
        /*0d62*/ 	.byte	0x08
	.zero		1


	//   ....[19]....
        /*0d64*/ 	.word	0x00000890
        /*0d68*/ 	.word	0x000000ff
        /*0d6c*/ 	.word	0x000388b0
        /*0d70*/ 	.short	0x0100
        /*0d72*/ 	.byte	0x08
	.zero		1


	//   ....[20]....
        /*0d74*/ 	.word	0x000008a0
        /*0d78*/ 	.word	0x000000ff
        /*0d7c*/ 	.word	0x000388c0
        /*0d80*/ 	.short	0x0100
        /*0d82*/ 	.byte	0x08
	.zero		1


	//   ....[21]....
        /*0d84*/ 	.word	0x000008b0
        /*0d88*/ 	.word	0x000000ff
        /*0d8c*/ 	.word	0x000388b8
        /*0d90*/ 	.short	0x0100
        /*0d92*/ 	.byte	0x08
	.zero		1


	//   ....[22]....
        /*0d94*/ 	.word	0x000008c0
        /*0d98*/ 	.word	0x000000ff
        /*0d9c*/ 	.word	0x000388c8
        /*0da0*/ 	.short	0x0100
        /*0da2*/ 	.byte	0x08
	.zero		1


	//   ....[23]....
        /*0da4*/ 	.word	0x00002ea0
        /*0da8*/ 	.word	0x0000003d
        /*0dac*/ 	.word	0x00038890
        /*0db0*/ 	.short	0x010a
        /*0db2*/ 	.byte	0x3f
	.zero		1


	//   ....[24]....
        /*0db4*/ 	.word	0x000038b0
        /*0db8*/ 	.word	0x0000003d
        /*0dbc*/ 	.word	0x00038890
        /*0dc0*/ 	.short	0x010a
        /*0dc2*/ 	.byte	0x3f
	.zero		1


	//   ....[25]....
        /*0dc4*/ 	.word	0x00004110
        /*0dc8*/ 	.word	0x0000003d
        /*0dcc*/ 	.word	0x00038890
        /*0dd0*/ 	.short	0x010a
        /*0dd2*/ 	.byte	0x3f
	.zero		1


	//   ....[26]....
        /*0dd4*/ 	.word	0x000044f0
        /*0dd8*/ 	.word	0x00000004
        /*0ddc*/ 	.word	0x00000000
        /*0de0*/ 	.short	0x0101
        /*0de2*/ 	.byte	0x3f
	.zero		1


	//   ....[27]....
        /*0de4*/ 	.word	0x00004530
        /*0de8*/ 	.word	0x0000003d
        /*0dec*/ 	.word	0x000388b0
        /*0df0*/ 	.short	0x010a
        /*0df2*/ 	.byte	0x3f
	.zero		1


	//   ....[28]....
        /*0df4*/ 	.word	0x00004e60
        /*0df8*/ 	.word	0x0000003d
        /*0dfc*/ 	.word	0x00000000
        /*0e00*/ 	.short	0x0101
        /*0e02*/ 	.byte	0x3f
	.zero		1


	//   ....[29]....
        /*0e04*/ 	.word	0x00005c80
        /*0e08*/ 	.word	0x00000005
        /*0e0c*/ 	.word	0x00000000
        /*0e10*/ 	.short	0x0101
        /*0e12*/ 	.byte	0x3f
	.zero		1


	//   ....[30]....
        /*0e14*/ 	.word	0x00006840
        /*0e18*/ 	.word	0x0000000d
        /*0e1c*/ 	.word	0x00000000
        /*0e20*/ 	.short	0x0101
        /*0e22*/ 	.byte	0x3f
	.zero		1


	//   ....[31]....
        /*0e24*/ 	.word	0x00007ce0
        /*0e28*/ 	.word	0x00000010
        /*0e2c*/ 	.word	0x00038800
        /*0e30*/ 	.short	0x010a
        /*0e32*/ 	.byte	0x3f
	.zero		1


	//   ....[32]....
        /*0e34*/ 	.word	0x00007d30
        /*0e38*/ 	.word	0x00000010
        /*0e3c*/ 	.word	0x00038800
        /*0e40*/ 	.short	0x010a
        /*0e42*/ 	.byte	0x3f
	.zero		1


	//   ....[33]....
        /*0e44*/ 	.word	0x000087d0
        /*0e48*/ 	.word	0x00000010
        /*0e4c*/ 	.word	0x00038800
        /*0e50*/ 	.short	0x010a
        /*0e52*/ 	.byte	0x3f
	.zero		1


	//   ....[34]....
        /*0e54*/ 	.word	0x00009ca0
        /*0e58*/ 	.word	0x00000010
        /*0e5c*/ 	.word	0x00038800
        /*0e60*/ 	.short	0x010a
        /*0e62*/ 	.byte	0x3f
	.zero		1


	//   ....[35]....
        /*0e64*/ 	.word	0x0000ab80
        /*0e68*/ 	.word	0x0000000e
        /*0e6c*/ 	.word	0x00038830
        /*0e70*/ 	.short	0x010a
        /*0e72*/ 	.byte	0x3f
	.zero		1


	//   ....[36]....
        /*0e74*/ 	.word	0x0000ac30
        /*0e78*/ 	.word	0x0000000e
        /*0e7c*/ 	.word	0x00038830
        /*0e80*/ 	.short	0x010a
        /*0e82*/ 	.byte	0x3f
	.zero		1


	//   ....[37]....
        /*0e84*/ 	.word	0x0000af40
        /*0e88*/ 	.word	0x00000010
        /*0e8c*/ 	.word	0x00038810
        /*0e90*/ 	.short	0x010a
        /*0e92*/ 	.byte	0x3f
	.zero		1


	//   ....[38]....
        /*0e94*/ 	.word	0x0000af90
        /*0e98*/ 	.word	0x0000000e
        /*0e9c*/ 	.word	0x00038850
        /*0ea0*/ 	.short	0x010a
        /*0ea2*/ 	.byte	0x3f
	.zero		1


	//   ....[39]....
        /*0ea4*/ 	.word	0x0000b040
        /*0ea8*/ 	.word	0x0000000e
        /*0eac*/ 	.word	0x00038850
        /*0eb0*/ 	.short	0x010a
        /*0eb2*/ 	.byte	0x3f
	.zero		1


	//   ....[40]....
        /*0eb4*/ 	.word	0x0000cac0
        /*0eb8*/ 	.word	0x00000007
        /*0ebc*/ 	.word	0x00000000
        /*0ec0*/ 	.short	0x0101
        /*0ec2*/ 	.byte	0x3f
	.zero		1


	//   ....[41]....
        /*0ec4*/ 	.word	0x0000e380
        /*0ec8*/ 	.word	0x0000000e
        /*0ecc*/ 	.word	0x00000000
        /*0ed0*/ 	.short	0x0101
        /*0ed2*/ 	.byte	0x3f
	.zero		1


	//   ....[42]....
        /*0ed4*/ 	.word	0x0000e720
        /*0ed8*/ 	.word	0x000000c7
        /*0edc*/ 	.word	0x00038830
        /*0ee0*/ 	.short	0x010a
        /*0ee2*/ 	.byte	0x3f
	.zero		1


	//   ....[43]....
        /*0ee4*/ 	.word	0x0000e790
        /*0ee8*/ 	.word	0x000000c7
        /*0eec*/ 	.word	0x00038830
        /*0ef0*/ 	.short	0x010a
        /*0ef2*/ 	.byte	0x3f
	.zero		1


	//   ....[44]....
        /*0ef4*/ 	.word	0x0000ea00
        /*0ef8*/ 	.word	0x000000c7
        /*0efc*/ 	.word	0x00038850
        /*0f00*/ 	.short	0x010a
        /*0f02*/ 	.byte	0x3f
	.zero		1


	//   ....[45]....
        /*0f04*/ 	.word	0x0000ea50
        /*0f08*/ 	.word	0x000000c7
        /*0f0c*/ 	.word	0x00038850
        /*0f10*/ 	.short	0x010a
        /*0f12*/ 	.byte	0x3f
	.zero		1


	//   ....[46]....
        /*0f14*/ 	.word	0x000103c0
        /*0f18*/ 	.word	0x0000000f
        /*0f1c*/ 	.word	0x00000000
        /*0f20*/ 	.short	0x0101
        /*0f22*/ 	.byte	0x3f
	.zero		1


	//   ....[47]....
        /*0f24*/ 	.word	0x000125b0
        /*0f28*/ 	.word	0x000000c7
        /*0f2c*/ 	.word	0x00000000
        /*0f30*/ 	.short	0x0101
        /*0f32*/ 	.byte	0x3f
	.zero		1


	//   ....[48]....
        /*0f34*/ 	.word	0x00012990
        /*0f38*/ 	.word	0x00000015
        /*0f3c*/ 	.word	0x00038830
        /*0f40*/ 	.short	0x010a
        /*0f42*/ 	.byte	0x3f
	.zero		1


	//   ....[49]....
        /*0f44*/ 	.word	0x00012a00
        /*0f48*/ 	.word	0x00000015
        /*0f4c*/ 	.word	0x00038830
        /*0f50*/ 	.short	0x010a
        /*0f52*/ 	.byte	0x3f
	.zero		1


	//   ....[50]....
        /*0f54*/ 	.word	0x00012c70
        /*0f58*/ 	.word	0x00000015
        /*0f5c*/ 	.word	0x00038850
        /*0f60*/ 	.short	0x010a
        /*0f62*/ 	.byte	0x3f
	.zero		1


	//   ....[51]....
        /*0f64*/ 	.word	0x00012cc0
        /*0f68*/ 	.word	0x00000015
        /*0f6c*/ 	.word	0x00038850
        /*0f70*/ 	.short	0x010a
        /*0f72*/ 	.byte	0x3f
	.zero		1


	//   ....[52]....
        /*0f74*/ 	.word	0x00014850
        /*0f78*/ 	.word	0x00000014
        /*0f7c*/ 	.word	0x00000000
        /*0f80*/ 	.short	0x0101
        /*0f82*/ 	.byte	0x3f
	.zero		1


	//   ....[53]....
        /*0f84*/ 	.word	0x00015b30
        /*0f88*/ 	.word	0x00000015
        /*0f8c*/ 	.word	0x00000000
        /*0f90*/ 	.short	0x0101
        /*0f92*/ 	.byte	0x3f
	.zero		1


	//   ....[54]....
        /*0f94*/ 	.word	0x00015c70
        /*0f98*/ 	.word	0x00000015
        /*0f9c*/ 	.word	0x00038830
        /*0fa0*/ 	.short	0x010a
        /*0fa2*/ 	.byte	0x3f
	.zero		1


	//   ....[55]....
        /*0fa4*/ 	.word	0x00015ce0
        /*0fa8*/ 	.word	0x00000015
        /*0fac*/ 	.word	0x00038830
        /*0fb0*/ 	.short	0x010a
        /*0fb2*/ 	.byte	0x3f
	.zero		1


	//   ....[56]....
        /*0fb4*/ 	.word	0x00015f50
        /*0fb8*/ 	.word	0x00000015
        /*0fbc*/ 	.word	0x00038850
        /*0fc0*/ 	.short	0x010a
        /*0fc2*/ 	.byte	0x3f
	.zero		1


	//   ....[57]....
        /*0fc4*/ 	.word	0x00015fa0
        /*0fc8*/ 	.word	0x00000015
        /*0fcc*/ 	.word	0x00038850
        /*0fd0*/ 	.short	0x010a
        /*0fd2*/ 	.byte	0x3f
	.zero		1


	//   ....[58]....
        /*0fd4*/ 	.word	0x000178f0
        /*0fd8*/ 	.word	0x00000007
        /*0fdc*/ 	.word	0x00000000
        /*0fe0*/ 	.short	0x0101
        /*0fe2*/ 	.byte	0x3f
	.zero		1


	//   ....[59]....
        /*0fe4*/ 	.word	0x00019890
        /*0fe8*/ 	.word	0x00000015
        /*0fec*/ 	.word	0x00000000
        /*0ff0*/ 	.short	0x0101
        /*0ff2*/ 	.byte	0x3f
	.zero		1


	//   ....[60]....
        /*0ff4*/ 	.word	0x0001c120
        /*0ff8*/ 	.word	0x00000014
        /*0ffc*/ 	.word	0x00000000
        /*1000*/ 	.short	0x0101
        /*1002*/ 	.byte	0x3f
	.zero		1


	//   ....[61]....
        /*1004*/ 	.word	0x0001ee80
        /*1008*/ 	.word	0x00000017
        /*100c*/ 	.word	0x00038820
        /*1010*/ 	.short	0x010a
        /*1012*/ 	.byte	0x3f
	.zero		1


	//   ....[62]....
        /*1014*/ 	.word	0x0001ef10
        /*1018*/ 	.word	0x00000003
        /*101c*/ 	.word	0x000388a0
        /*1020*/ 	.short	0x010a
        /*1022*/ 	.byte	0x3f
	.zero		1


	//   ....[63]....
        /*1024*/ 	.word	0x0001f160
        /*1028*/ 	.word	0x00000003
        /*102c*/ 	.word	0x000388c0
        /*1030*/ 	.short	0x010a
        /*1032*/ 	.byte	0x3f
	.zero		1


	//   ....[64]....
        /*1034*/ 	.word	0x0001fb30
        /*1038*/ 	.word	0x0000000a
        /*103c*/ 	.word	0x000388a0
        /*1040*/ 	.short	0x010a
        /*1042*/ 	.byte	0x3f
	.zero		1


	//   ....[65]....
        /*1044*/ 	.word	0x0001fd70
        /*1048*/ 	.word	0x0000000a
        /*104c*/ 	.word	0x000388c0
        /*1050*/ 	.short	0x010a
        /*1052*/ 	.byte	0x3f
	.zero		1


	//   ....[66]....
        /*1054*/ 	.word	0x00021720
        /*1058*/ 	.word	0x00000011
        /*105c*/ 	.word	0x00038840
        /*1060*/ 	.short	0x010a
        /*1062*/ 	.byte	0x3f
	.zero		1


	//   ....[67]....
        /*1064*/ 	.word	0x00021c10
        /*1068*/ 	.word	0x00000011
        /*106c*/ 	.word	0x00038830
        /*1070*/ 	.short	0x0107
        /*1072*/ 	.byte	0x3f
	.zero		1


	//   ....[68]....
        /*1074*/ 	.word	0x00021ce0
        /*1078*/ 	.word	0x00000011
        /*107c*/ 	.word	0x00038830
        /*1080*/ 	.short	0x0101
        /*1082*/ 	.byte	0x3f
	.zero		1


	//   ....[69]....
        /*1084*/ 	.word	0x000225a0
        /*1088*/ 	.word	0x00000017
        /*108c*/ 	.word	0x00038800
        /*1090*/ 	.short	0x0107
        /*1092*/ 	.byte	0x3f
	.zero		1


	//   ....[70]....
        /*1094*/ 	.word	0x00022630
        /*1098*/ 	.word	0x00000017
        /*109c*/ 	.word	0x00038800
        /*10a0*/ 	.short	0x0101
        /*10a2*/ 	.byte	0x3f
	.zero		1


	//   ....[71]....
        /*10a4*/ 	.word	0x00023550
        /*10a8*/ 	.word	0x00000017
        /*10ac*/ 	.word	0x00038810
        /*10b0*/ 	.short	0x0107
        /*10b2*/ 	.byte	0x3f
	.zero		1


	//   ....[72]....
        /*10b4*/ 	.word	0x00023650
        /*10b8*/ 	.word	0x00000017
        /*10bc*/ 	.word	0x00038810
        /*10c0*/ 	.short	0x0101
        /*10c2*/ 	.byte	0x3f
	.zero		1


	//   ....[73]....
        /*10c4*/ 	.word	0x00023670
        /*10c8*/ 	.word	0x00000017
        /*10cc*/ 	.word	0x00038820
        /*10d0*/ 	.short	0x010a
        /*10d2*/ 	.byte	0x3f
	.zero		1


	//   ....[74]....
        /*10d4*/ 	.word	0x00023700
        /*10d8*/ 	.word	0x00000011
        /*10dc*/ 	.word	0x00038860
        /*10e0*/ 	.short	0x010a
        /*10e2*/ 	.byte	0x3f
	.zero		1


	//   ....[75]....
        /*10e4*/ 	.word	0x00024030
        /*10e8*/ 	.word	0x00000011
        /*10ec*/ 	.word	0x00038850
        /*10f0*/ 	.short	0x0107
        /*10f2*/ 	.byte	0x3f
	.zero		1


	//   ....[76]....
        /*10f4*/ 	.word	0x00024100
        /*10f8*/ 	.word	0x00000011
        /*10fc*/ 	.word	0x00038850
        /*1100*/ 	.short	0x0101
        /*1102*/ 	.byte	0x3f
	.zero		1


	//   ....[77]....
        /*1104*/ 	.word	0x00024480
        /*1108*/ 	.word	0x00000006
        /*110c*/ 	.word	0x00038840
        /*1110*/ 	.short	0x010a
        /*1112*/ 	.byte	0x3f
	.zero		1


	//   ....[78]....
        /*1114*/ 	.word	0x000247c0
        /*1118*/ 	.word	0x00000006
        /*111c*/ 	.word	0x00038830
        /*1120*/ 	.short	0x0107
        /*1122*/ 	.byte	0x3f
	.zero		1


	//   ....[79]....
        /*1124*/ 	.word	0x00024880
        /*1128*/ 	.word	0x00000006
        /*112c*/ 	.word	0x00038830
        /*1130*/ 	.short	0x0101
        /*1132*/ 	.byte	0x3f
	.zero		1


	//   ....[80]....
        /*1134*/ 	.word	0x000248b0
        /*1138*/ 	.word	0x00000006
        /*113c*/ 	.word	0x00038860
        /*1140*/ 	.short	0x010a
        /*1142*/ 	.byte	0x3f
	.zero		1


	//   ....[81]....
        /*1144*/ 	.word	0x00024f80
        /*1148*/ 	.word	0x00000006
        /*114c*/ 	.word	0x00038850
        /*1150*/ 	.short	0x0107
        /*1152*/ 	.byte	0x3f
	.zero		1


	//   ....[82]....
        /*1154*/ 	.word	0x00025040
        /*1158*/ 	.word	0x00000006
        /*115c*/ 	.word	0x00038850
        /*1160*/ 	.short	0x0101
        /*1162*/ 	.byte	0x3f
	.zero		1


	//   ....[83]....
        /*1164*/ 	.word	0x00025eb0
        /*1168*/ 	.word	0x00000004
        /*116c*/ 	.word	0x00038820
        /*1170*/ 	.short	0x010a
        /*1172*/ 	.byte	0x3f
	.zero		1


	//   ....[84]....
        /*1174*/ 	.word	0x00026020
        /*1178*/ 	.word	0x00000005
        /*117c*/ 	.word	0x00038840
        /*1180*/ 	.short	0x010a
        /*1182*/ 	.byte	0x3f
	.zero		1


	//   ....[85]....
        /*1184*/ 	.word	0x000260c0
        /*1188*/ 	.word	0x00000019
        /*118c*/ 	.word	0x00038840
        /*1190*/ 	.short	0x010a
        /*1192*/ 	.byte	0x3f
	.zero		1


	//   ....[86]....
        /*1194*/ 	.word	0x00026100
        /*1198*/ 	.word	0x00000005
        /*119c*/ 	.word	0x00038860
        /*11a0*/ 	.short	0x010a
        /*11a2*/ 	.byte	0x3f
	.zero		1


	//   ....[87]....
        /*11a4*/ 	.word	0x00026140
        /*11a8*/ 	.word	0x00000019
        /*11ac*/ 	.word	0x00038860
        /*11b0*/ 	.short	0x010a
        /*11b2*/ 	.byte	0x3f
	.zero		1


	//   ....[88]....
        /*11b4*/ 	.word	0x000261a0
        /*11b8*/ 	.word	0x0000003d
        /*11bc*/ 	.word	0x00038890
        /*11c0*/ 	.short	0x010a
        /*11c2*/ 	.byte	0x3f
	.zero		1


	//   ....[89]....
        /*11c4*/ 	.word	0x00026310
        /*11c8*/ 	.word	0x0000003d
        /*11cc*/ 	.word	0x00038890
        /*11d0*/ 	.short	0x010a
        /*11d2*/ 	.byte	0x3f
	.zero		1


	//   ....[90]....
        /*11d4*/ 	.word	0x00026490
        /*11d8*/ 	.word	0x0000003d
        /*11dc*/ 	.word	0x00038890
        /*11e0*/ 	.short	0x010a
        /*11e2*/ 	.byte	0x3f
	.zero		1


	//   ....[91]....
        /*11e4*/ 	.word	0x000265f0
        /*11e8*/ 	.word	0x0000003d
        /*11ec*/ 	.word	0x000388b0
        /*11f0*/ 	.short	0x010a
        /*11f2*/ 	.byte	0x3f
	.zero		1


	//   ....[92]....
        /*11f4*/ 	.word	0x000269c0
        /*11f8*/ 	.word	0x00000010
        /*11fc*/ 	.word	0x00038800
        /*1200*/ 	.short	0x010a
        /*1202*/ 	.byte	0x3f
	.zero		1


	//   ....[93]....
        /*1204*/ 	.word	0x00026fd0
        /*1208*/ 	.word	0x00000010
        /*120c*/ 	.word	0x00038800
        /*1210*/ 	.short	0x010a
        /*1212*/ 	.byte	0x3f
	.zero		1


	//   ....[94]....
        /*1214*/ 	.word	0x00027020
        /*1218*/ 	.word	0x0000000e
        /*121c*/ 	.word	0x00038830
        /*1220*/ 	.short	0x010a
        /*1222*/ 	.byte	0x3f
	.zero		1


	//   ....[95]....
        /*1224*/ 	.word	0x00027070
        /*1228*/ 	.word	0x00000010
        /*122c*/ 	.word	0x00038810
        /*1230*/ 	.short	0x010a
        /*1232*/ 	.byte	0x3f
	.zero		1


	//   ....[96]....
        /*1234*/ 	.word	0x000270c0
        /*1238*/ 	.word	0x0000000e
        /*123c*/ 	.word	0x00038850
        /*1240*/ 	.short	0x010a
        /*1242*/ 	.byte	0x3f
	.zero		1


	//   ....[97]....
        /*1244*/ 	.word	0x00027110
        /*1248*/ 	.word	0x000000c7
        /*124c*/ 	.word	0x00038830
        /*1250*/ 	.short	0x010a
        /*1252*/ 	.byte	0x3f
	.zero		1


	//   ....[98]....
        /*1254*/ 	.word	0x00027160
        /*1258*/ 	.word	0x000000c7
        /*125c*/ 	.word	0x00038850
        /*1260*/ 	.short	0x010a
        /*1262*/ 	.byte	0x3f
	.zero		1


	//   ....[99]....
        /*1264*/ 	.word	0x000271b0
        /*1268*/ 	.word	0x00000015
        /*126c*/ 	.word	0x00038830
        /*1270*/ 	.short	0x010a
        /*1272*/ 	.byte	0x3f
	.zero		1


	//   ....[100]....
        /*1274*/ 	.word	0x00027200
        /*1278*/ 	.word	0x00000015
        /*127c*/ 	.word	0x00038850
        /*1280*/ 	.short	0x010a
        /*1282*/ 	.byte	0x3f
	.zero		1


	//   ....[101]....
        /*1284*/ 	.word	0x00027250
        /*1288*/ 	.word	0x00000015
        /*128c*/ 	.word	0x00038830
        /*1290*/ 	.short	0x010a
        /*1292*/ 	.byte	0x3f
	.zero		1


	//   ....[102]....
        /*1294*/ 	.word	0x000272a0
        /*1298*/ 	.word	0x00000015
        /*129c*/ 	.word	0x00038850
        /*12a0*/ 	.short	0x010a
        /*12a2*/ 	.byte	0x3f
	.zero		1


	//   ....[103]....
        /*12a4*/ 	.word	0x00027440
        /*12a8*/ 	.word	0x00000017
        /*12ac*/ 	.word	0x00038820
        /*12b0*/ 	.short	0x010a
        /*12b2*/ 	.byte	0x3f
	.zero		1


	//   ....[104]....
        /*12b4*/ 	.word	0x00027490
        /*12b8*/ 	.word	0x00000003
        /*12bc*/ 	.word	0x000388a0
        /*12c0*/ 	.short	0x010a
        /*12c2*/ 	.byte	0x3f
	.zero		1


	//   ....[105]....
        /*12c4*/ 	.word	0x000274e0
        /*12c8*/ 	.word	0x00000003
        /*12cc*/ 	.word	0x000388c0
        /*12d0*/ 	.short	0x010a
        /*12d2*/ 	.byte	0x3f
	.zero		1


	//   ....[106]....
        /*12d4*/ 	.word	0x00027530
        /*12d8*/ 	.word	0x0000000a
        /*12dc*/ 	.word	0x000388a0
        /*12e0*/ 	.short	0x010a
        /*12e2*/ 	.byte	0x3f
	.zero		1


	//   ....[107]....
        /*12e4*/ 	.word	0x00027580
        /*12e8*/ 	.word	0x0000000a
        /*12ec*/ 	.word	0x000388c0
        /*12f0*/ 	.short	0x010a
        /*12f2*/ 	.byte	0x3f
	.zero		1


	//   ....[108]....
        /*12f4*/ 	.word	0x000276a0
        /*12f8*/ 	.word	0x00000011
        /*12fc*/ 	.word	0x00038840
        /*1300*/ 	.short	0x010a
        /*1302*/ 	.byte	0x3f
	.zero		1


	//   ....[109]....
        /*1304*/ 	.word	0x00028c30
        /*1308*/ 	.word	0x00000017
        /*130c*/ 	.word	0x00038820
        /*1310*/ 	.short	0x010a
        /*1312*/ 	.byte	0x3f
	.zero		1


	//   ....[110]....
        /*1314*/ 	.word	0x00028c80
        /*1318*/ 	.word	0x00000011
        /*131c*/ 	.word	0x00038860
        /*1320*/ 	.short	0x010a
        /*1322*/ 	.byte	0x3f
	.zero		1


	//   ....[111]....
        /*1324*/ 	.word	0x00029570
        /*1328*/ 	.word	0x00000006
        /*132c*/ 	.word	0x00038840
        /*1330*/ 	.short	0x010a
        /*1332*/ 	.byte	0x3f
	.zero		1


	//   ....[112]....
        /*1334*/ 	.word	0x00029a30
        /*1338*/ 	.word	0x00000006
        /*133c*/ 	.word	0x00038860
        /*1340*/ 	.short	0x010a
        /*1342*/ 	.byte	0x3f
	.zero		1


	//   ....[113]....
        /*1344*/ 	.word	0x0002ab20
        /*1348*/ 	.word	0x00000004
        /*134c*/ 	.word	0x00038820
        /*1350*/ 	.short	0x010a
        /*1352*/ 	.byte	0x3f
	.zero		1


	//   ....[114]....
        /*1354*/ 	.word	0x0002acc0
        /*1358*/ 	.word	0x00000005
        /*135c*/ 	.word	0x00038840
        /*1360*/ 	.short	0x010a
        /*1362*/ 	.byte	0x3f
	.zero		1


	//   ....[115]....
        /*1364*/ 	.word	0x0002ad10
        /*1368*/ 	.word	0x00000019
        /*136c*/ 	.word	0x00038840
        /*1370*/ 	.short	0x010a
        /*1372*/ 	.byte	0x3f
	.zero		1


	//   ....[116]....
        /*1374*/ 	.word	0x0002ad60
        /*1378*/ 	.word	0x00000005
        /*137c*/ 	.word	0x00038860
        /*1380*/ 	.short	0x010a
        /*1382*/ 	.byte	0x3f
	.zero		1


	//----- nvinfo : EIATTR_NUM_MBARRIERS
	.align		4
.L_468:
        /*1384*/ 	.byte	0x03, 0x38
        /*1386*/ 	.short	0x0017


	//----- nvinfo : EIATTR_EXIT_INSTR_OFFSETS
	.align		4
        /*1388*/ 	.byte	0x04, 0x1c
        /*138a*/ 	.short	(.L_470 - .L_469)


	//   ....[0]....
.L_469:
        /*138c*/ 	.word	0x00026190


	//----- nvinfo : EIATTR_MAX_THREADS
	.align		4
.L_470:
        /*1390*/ 	.byte	0x04, 0x05
        /*1392*/ 	.short	(.L_472 - .L_471)
.L_471:
        /*1394*/ 	.word	0x00000180
        /*1398*/ 	.word	0x00000001
        /*139c*/ 	.word	0x00000001


	//----- nvinfo : EIATTR_CRS_STACK_SIZE
	.align		4
.L_472:
        /*13a0*/ 	.byte	0x04, 0x1e
        /*13a2*/ 	.short	(.L_474 - .L_473)
.L_473:
        /*13a4*/ 	.word	0x00000000


	//----- nvinfo : EIATTR_CBANK_PARAM_SIZE
	.align		4
.L_474:
        /*13a8*/ 	.byte	0x03, 0x19
        /*13aa*/ 	.short	0x0bf0


	//----- nvinfo : EIATTR_PARAM_CBANK
	.align		4
        /*13ac*/ 	.byte	0x04, 0x0a
        /*13ae*/ 	.short	(.L_476 - .L_475)
	.align		4
.L_475:
        /*13b0*/ 	.word	index@(.nv.constant0._ZN7cutlass13device_kernelIN5flash11enable_sm90INS1_16FlashAttnFwdSm90INS1_25CollectiveMainloopFwdSm90ILi2EN4cute5tupleIJNS5_1CILi1EEES8_S8_EEENS6_IJNS7_ILi64EEESA_SA_EEELi512ENS_6half_tEfNS_4arch4Sm90ELb0ELb1ELb0ELb1ELb1ELb1ELb1ELb0ELb0ELb1ELb0ELb0EEENS1_21CollectiveEpilogueFwdINS6_IJSA_NS7_ILi512EEESA_EEES9_SC_SE_Li256ELb1ELb1ELb0ELb0EEENS1_36VarlenDynamicPersistentTileSchedulerILi64ELi64ELi256ELi128ELb0ELb1ELb1ELb1ELb0ELb1EEEEEEEEEvNT_6ParamsE)
        /*13b4*/ 	.short	0x0210
        /*13b6*/ 	.short	0x0bf0


	//----- nvinfo : EIATTR_SW_WAR
	.align		4
.L_476:
        /*13b8*/ 	.byte	0x04, 0x36
        /*13ba*/ 	.short	(.L_478 - .L_477)
.L_477:
        /*13bc*/ 	.word	0x00000008
.L_478:


//--------------------- .nv.info._ZN7cutlass13device_kernelIN5flash11enable_sm90INS1_16FlashAttnFwdSm90INS1_25CollectiveMainloopFwdSm90ILi2EN4cute5tupleIJNS5_1CILi1EEES8_S8_EEENS6_IJNS7_ILi64EEESA_SA_EEELi512ENS_6half_tEfNS_4arch4Sm90ELb1ELb0ELb0ELb0ELb1ELb0ELb0ELb0ELb0ELb1ELb0ELb0EEENS1_21CollectiveEpilogueFwdINS6_IJSA_NS7_ILi512EEESA_EEES9_SC_SE_Li256ELb0ELb1ELb0ELb0EEENS1_30DynamicPersistentTileSchedulerILi256ELi128ELb0ELb1ELb1EEEEEEEEEvNT_6ParamsE --------------------------
	.section	.nv.info._ZN7cutlass13device_kernelIN5flash11enable_sm90INS1_16FlashAttnFwdSm90INS1_25CollectiveMainloopFwdSm90ILi2EN4cute5tupleIJNS5_1CILi1EEES8_S8_EEENS6_IJNS7_ILi64EEESA_SA_EEELi512ENS_6half_tEfNS_4arch4Sm90ELb1ELb0ELb0ELb0ELb1ELb0ELb0ELb0ELb0ELb1ELb0ELb0EEENS1_21CollectiveEpilogueFwdINS6_IJSA_NS7_ILi512EEESA_EEES9_SC_SE_Li256ELb0ELb1ELb0ELb0EEENS1_30DynamicPersistentTileSchedulerILi256ELi128ELb0ELb1ELb1EEEEEEEEEvNT_6ParamsE,"",@"SHT_CUDA_INFO"
	.sectionflags	@""
	.align	4


	//----- nvinfo : EIATTR_CUDA_API_VERSION
	.align		4
        /*0000*/ 	.byte	0x04, 0x37
        /*0002*/ 	.short	(.L_480 - .L_479)
.L_479:
        /*0004*/ 	.word	0x00000082


	//----- nvinfo : EIATTR_KPARAM_INFO
	.align		4
.L_480:
        /*0008*/ 	.byte	0x04, 0x17
        /*000a*/ 	.short	(.L_482 - .L_481)
.L_481:
        /*000c*/ 	.word	0x00000000
        /*0010*/ 	.short	0x0000
        /*0012*/ 	.short	0x0070
        /*0014*/ 	.byte	0x00, 0xf0, 0x01, 0x2a


	//----- nvinfo : EIATTR_SPARSE_MMA_MASK
	.align		4
.L_482:
        /*0018*/ 	.byte	0x03, 0x50
        /*001a*/ 	.short	0x0000


	//----- nvinfo : EIATTR_MAXREG_COUNT
	.align		4
        /*001c*/ 	.byte	0x03, 0x1b
        /*001e*/ 	.short	0x00a8


	//----- nvinfo : EIATTR_NUM_BARRIERS
	.align		4
        /*0020*/ 	.byte	0x02, 0x4c
        /*0022*/ 	.byte	0x10
	.zero		1


	//----- nvinfo : EIATTR_EXTERNS
	.align		4
        /*0024*/ 	.byte	0x04, 0x0f
        /*0026*/ 	.short	(.L_484 - .L_483)


	//   ....[0]....
	.align		4
.L_483:
        /*0028*/ 	.word	index@(__assertfail)


	//----- nvinfo : EIATTR_ANNOTATIONS
	.align		4
.L_484:
        /*002c*/ 	.byte	0x04, 0x55
        /*002e*/ 	.short	(.L_486 - .L_485)


	//   ....[0]....
.L_485:
        /*0030*/ 	.word	0x00000001
        /*0034*/ 	.byte	0xd0, 0xbc, 0x00, 0x00, 0x01, 0x00, 0x00, 0x00, 0xe0, 0xbd, 0x00, 0x00, 0x01, 0x00, 0x00, 0x00
        /*0044*/ 	.byte	0xd0, 0xc1, 0x00, 0x00, 0x01, 0x00, 0x00, 0x00, 0x90, 0xd0, 0x00, 0x00, 0x01, 0x00, 0x00, 0x00
        /*0054*/ 	.byte	0x50, 0xd6, 0x00, 0x00, 0x01, 0x00, 0x00, 0x00, 0x50, 0xdc, 0x00, 0x00, 0x01, 0x00, 0x00, 0x00
        /*0064*/ 	.byte	0x70, 0xdc, 0x00, 0x00, 0x01, 0x00, 0x00, 0x00, 0xb0, 0xdd, 0x00, 0x00, 0x01, 0x00, 0x00, 0x00
        /*0074*/ 	.byte	0x60, 0xf8, 0x00, 0x00


	//----- nvinfo : EIATTR_MERCURY_ISA_VERSION
	.align		4
.L_486:
        /*0078*/ 	.byte	0x03, 0x5f
        /*007a*/ 	.short	0x0101


	//----- nvinfo : EIATTR_INT_WARP_WIDE_INSTR_OFFSETS
	.align		4
        /*007c*/ 	.byte	0x04, 0x31
        /*007e*/ 	.short	(.L_488 - .L_487)


	//   ....[0]....
.L_487:
        /*0080*/ 	.word	0x000000c0


	//   ....[1]....
        /*0084*/ 	.word	0x000000d0


	//   ....[2]....
        /*0088*/ 	.word	0x00000170


	//   ....[3]....
        /*008c*/ 	.word	0x0000c7b0


	//   ....[4]....
        /*0090*/ 	.word	0x0000c840


	//   ....[5]....
        /*0094*/ 	.word	0x0000f5f0


	//   ....[6]....
        /*0098*/ 	.word	0x0000f680


	//----- nvinfo : EIATTR_COOP_GROUP_MASK_REGIDS
	.align		4
.L_488:
        /*009c*/ 	.byte	0x04, 0x29
        /*009e*/ 	.short	(.L_490 - .L_489)


	//   ....[0]....
.L_489:
        /*00a0*/ 	.word	0xffffffff


	//   ....[1]....
        /*00a4*/ 	.word	0xffffffff


	//   ....[2]....
        /*00a8*/ 	.word	0xffffffff


	//   ....[3]....
        /*00ac*/ 	.word	0xffffffff


	//   ....[4]....
        /*00b0*/ 	.word	0xffffffff


	//   ....[5]....
        /*00b4*/ 	.word	0xffffffff


	//   ....[6]....
        /*00b8*/ 	.word	0xffffffff


	//   ....[7]....
        /*00bc*/ 	.word	0xffffffff


	//   ....[8]....
        /*00c0*/ 	.word	0xffffffff


	//   ....[9]....
        /*00c4*/ 	.word	0xffffffff


	//   ....[10]....
        /*00c8*/ 	.word	0xffffffff


	//   ....[11]....
        /*00cc*/ 	.word	0xffffffff


	//   ....[12]....
        /*00d0*/ 	.word	0xffffffff


	//   ....[13]....
        /*00d4*/ 	.word	0xffffffff


	//   ....[14]....
        /*00d8*/ 	.word	0xffffffff


	//   ....[15]....
        /*00dc*/ 	.word	0xffffffff


	//   ....[16]....
        /*00e0*/ 	.word	0xffffffff


	//   ....[17]....
        /*00e4*/ 	.word	0xffffffff


	//   ....[18]....
        /*00e8*/ 	.word	0xffffffff


	//   ....[19]....
        /*00ec*/ 	.word	0xffffffff


	//   ....[20]....
        /*00f0*/ 	.word	0xffffffff


	//   ....[21]....
        /*00f4*/ 	.word	0xffffffff


	//   ....[22]....
        /*00f8*/ 	.word	0xffffffff


	//   ....[23]....
        /*00fc*/ 	.word	0xffffffff


	//   ....[24]....
        /*0100*/ 	.word	0xffffffff


	//   ....[25]....
        /*0104*/ 	.word	0xffffffff


	//   ....[26]....
        /*0108*/ 	.word	0xffffffff


	//   ....[27]....
        /*010c*/ 	.word	0xffffffff


	//   ....[28]....
        /*0110*/ 	.word	0xffffffff


	//   ....[29]....
        /*0114*/ 	.word	0xffffffff


	//   ....[30]....
        /*0118*/ 	.word	0xffffffff


	//   ....[31]....
        /*011c*/ 	.word	0xffffffff


	//   ....[32]....
        /*0120*/ 	.word	0xffffffff


	//   ....[33]....
        /*0124*/ 	.word	0xffffffff


	//   ....[34]....
        /*0128*/ 	.word	0xffffffff


	//   ....[35]....
        /*012c*/ 	.word	0xffffffff


	//   ....[36]....
        /*0130*/ 	.word	0xffffffff


	//   ....[37]....
        /*0134*/ 	.word	0xffffffff


	//   ....[38]....
        /*0138*/ 	.word	0xffffffff


	//   ....[39]....
        /*013c*/ 	.word	0xffffffff


	//   ....[40]....
        /*0140*/ 	.word	0xffffffff


	//   ....[41]....
        /*0144*/ 	.word	0xffffffff


	//   ....[42]....
        /*0148*/ 	.word	0xffffffff


	//   ....[43]....
        /*014c*/ 	.word	0xffffffff


	//   ....[44]....
        /*0150*/ 	.word	0xffffffff


	//   ....[45]....
        /*0154*/ 	.word	0xffffffff


	//   ....[46]....
        /*0158*/ 	.word	0xffffffff


	//   ....[47]....
        /*015c*/ 	.word	0xffffffff


	//   ....[48]....
        /*0160*/ 	.word	0xffffffff


	//   ....[49]....
        /*0164*/ 	.word	0xffffffff


	//   ....[50]....
        /*0168*/ 	.word	0xffffffff


	//   ....[51]....
        /*016c*/ 	.word	0xffffffff


	//   ....[52]....
        /*0170*/ 	.word	0xffffffff


	//   ....[53]....
        /*0174*/ 	.word	0xffffffff


	//   ....[54]....
        /*0178*/ 	.word	0xffffffff


	//   ....[55]....
        /*017c*/ 	.word	0xffffffff


	//   ....[56]....
        /*0180*/ 	.word	0xffffffff


	//   ....[57]....
        /*0184*/ 	.word	0xffffffff


	//   ....[58]....
        /*0188*/ 	.word	0xffffffff


	//   ....[59]....
        /*018c*/ 	.word	0xffffffff


	//   ....[60]....
        /*0190*/ 	.word	0xffffffff


	//   ....[61]....
        /*0194*/ 	.word	0xffffffff


	//   ....[62]....
        /*0198*/ 	.word	0xffffffff


	//   ....[63]....
        /*019c*/ 	.word	0xffffffff


	//   ....[64]....
        /*01a0*/ 	.word	0xffffffff


	//   ....[65]....
        /*01a4*/ 	.word	0xffffffff


	//   ....[66]....
        /*01a8*/ 	.word	0xffffffff


	//   ....[67]....
        /*01ac*/ 	.word	0xffffffff


	//   ....[68]....
        /*01b0*/ 	.word	0xffffffff


	//   ....[69]....
        /*01b4*/ 	.word	0xffffffff


	//   ....[70]....
        /*01b8*/ 	.word	0xffffffff


	//   ....[71]....
        /*01bc*/ 	.word	0xffffffff


	//   ....[72]....
        /*01c0*/ 	.word	0xffffffff


	//   ....[73]....
        /*01c4*/ 	.word	0xffffffff


	//   ....[74]....
        /*01c8*/ 	.word	0xffffffff


	//   ....[75]....
        /*01cc*/ 	.word	0xffffffff


	//   ....[76]....
        /*01d0*/ 	.word	0xffffffff


	//   ....[77]....
        /*01d4*/ 	.word	0xffffffff


	//   ....[78]....
        /*01d8*/ 	.word	0xffffffff


	//   ....[79]....
        /*01dc*/ 	.word	0xffffffff


	//   ....[80]....
        /*01e0*/ 	.word	0xffffffff


	//   ....[81]....
        /*01e4*/ 	.word	0xffffffff


	//   ....[82]....
        /*01e8*/ 	.word	0xffffffff


	//   ....[83]....
        /*01ec*/ 	.word	0xffffffff


	//   ....[84]....
        /*01f0*/ 	.word	0xffffffff


	//   ....[85]....
        /*01f4*/ 	.word	0xffffffff


	//   ....[86]....
        /*01f8*/ 	.word	0xffffffff


	//   ....[87]....
        /*01fc*/ 	.word	0x0500000f


	//   ....[88]....
        /*0200*/ 	.word	0x0500000f


	//   ....[89]....
        /*0204*/ 	.word	0x0500000f


	//   ....[90]....
        /*0208*/ 	.word	0x0500000f


	//   ....[91]....
        /*020c*/ 	.word	0x0500000f


	//   ....[92]....
        /*0210*/ 	.word	0x0500000f


	//   ....[93]....
        /*0214*/ 	.word	0x0500000f


	//   ....[94]....
        /*0218*/ 	.word	0x0500000f


	//   ....[95]....
        /*021c*/ 	.word	0x0500000f


	//   ....[96]....
        /*0220*/ 	.word	0x0500000f


	//   ....[97]....
        /*0224*/ 	.word	0x0500000f


	//   ....[98]....
        /*0228*/ 	.word	0x0500000f


	//   ....[99]....
        /*022c*/ 	.word	0x0500000f


	//   ....[100]....
        /*0230*/ 	.word	0x0500000f


	//   ....[101]....
        /*0234*/ 	.word	0x0500000f


	//   ....[102]....
        /*0238*/ 	.word	0x0500000f


	//   ....[103]....
        /*023c*/ 	.word	0x0500000f


	//   ....[104]....
        /*0240*/ 	.word	0x0500000f


	//   ....[105]....
        /*0244*/ 	.word	0x0500000f


	//   ....[106]....
        /*0248*/ 	.word	0x0500000f


	//   ....[107]....
        /*024c*/ 	.word	0x0500000f


	//   ....[108]....
        /*0250*/ 	.word	0x0500000f


	//   ....[109]....
        /*0254*/ 	.word	0x0500000f


	//   ....[110]....
        /*0258*/ 	.word	0x0500000f


	//   ....[111]....
        /*025c*/ 	.word	0x0500000f


	//   ....[112]....
        /*0260*/ 	.word	0x0500000f


	//   ....[113]....
        /*0264*/ 	.word	0x0500000f


	//   ....[114]....
        /*0268*/ 	.word	0x0500000f


	//   ....[115]....
        /*026c*/ 	.word	0x0500000f


	//   ....[116]....
        /*0270*/ 	.word	0x0500000f


	//   ....[117]....
        /*0274*/ 	.word	0x0500000f


	//   ....[118]....
        /*0278*/ 	.word	0x0500000f


	//   ....[119]....
        /*027c*/ 	.word	0x0500000f


	//   ....[120]....
        /*0280*/ 	.word	0x0500000f


	//   ....[121]....
        /*0284*/ 	.word	0x0500000f


	//   ....[122]....
        /*0288*/ 	.word	0x0500000f


	//   ....[123]....
        /*028c*/ 	.word	0x0500000f


	//   ....[124]....
        /*0290*/ 	.word	0x0500000f


	//   ....[125]....
        /*0294*/ 	.word	0x0500000f


	//   ....[126]....
        /*0298*/ 	.word	0x0500000f


	//   ....[127]....
        /*029c*/ 	.word	0x0500000f


	//   ....[128]....
        /*02a0*/ 	.word	0x0500000f


	//   ....[129]....
        /*02a4*/ 	.word	0x0500000f


	//----- nvinfo : EIATTR_COOP_GROUP_INSTR_OFFSETS
	.align		4
.L_490:
        /*02a8*/ 	.byte	0x04, 0x28
        /*02aa*/ 	.short	(.L_492 - .L_491)


	//   ....[0]....
.L_491:
        /*02ac*/ 	.word	0x00000070


	//   ....[1]....
        /*02b0*/ 	.word	0x000000b0


	//   ....[2]....
        /*02b4*/ 	.word	0x00000290


	//   ....[3]....
        /*02b8*/ 	.word	0x000003f0


	//   ....[4]....
        /*02bc*/ 	.word	0x00000510


	//   ....[5]....
        /*02c0*/ 	.word	0x00000670


	//   ....[6]....
        /*02c4*/ 	.word	0x00001830


	//   ....[7]....
        /*02c8*/ 	.word	0x00003610


	//   ....[8]....
        /*02cc*/ 	.word	0x00003c90


	//   ....[9]....
        /*02d0*/ 	.word	0x00003cc0


	//   ....[10]....
        /*02d4*/ 	.word	0x00004090


	//   ....[11]....
        /*02d8*/ 	.word	0x00004190


	//   ....[12]....
        /*02dc*/ 	.word	0x000043c0


	//   ....[13]....
        /*02e0*/ 	.word	0x00004510


	//   ....[14]....
        /*02e4*/ 	.word	0x00004dc0


	//   ....[15]....
        /*02e8*/ 	.word	0x000052d0


	//   ....[16]....
        /*02ec*/ 	.word	0x000052f0


	//   ....[17]....
        /*02f0*/ 	.word	0x00005680


	//   ....[18]....
        /*02f4*/ 	.word	0x00005780


	//   ....[19]....
        /*02f8*/ 	.word	0x000059d0


	//   ....[20]....
        /*02fc*/ 	.word	0x00005b30


	//   ....[21]....
        /*0300*/ 	.word	0x00006ce0


	//   ....[22]....
        /*0304*/ 	.word	0x000071e0


	//   ....[23]....
        /*0308*/ 	.word	0x00007210


	//   ....[24]....
        /*030c*/ 	.word	0x00007460


	//   ....[25]....
        /*0310*/ 	.word	0x00007630


	//   ....[26]....
        /*0314*/ 	.word	0x000085f0


	//   ....[27]....
        /*0318*/ 	.word	0x000086c0


	//   ....[28]....
        /*031c*/ 	.word	0x00008700


	//   ....[29]....
        /*0320*/ 	.word	0x00008790


	//   ....[30]....
        /*0324*/ 	.word	0x000087d0


	//   ....[31]....
        /*0328*/ 	.word	0x00009210


	//   ....[32]....
        /*032c*/ 	.word	0x0000a4e0


	//   ....[33]....
        /*0330*/ 	.word	0x0000a510


	//   ....[34]....
        /*0334*/ 	.word	0x0000a540


	//   ....[35]....
        /*0338*/ 	.word	0x0000a560


	//   ....[36]....
        /*033c*/ 	.word	0x0000abb0


	//   ....[37]....
        /*0340*/ 	.word	0x0000abc0


	//   ....[38]....
        /*0344*/ 	.word	0x0000adf0


	//   ....[39]....
        /*0348*/ 	.word	0x0000ae10


	//   ....[40]....
        /*034c*/ 	.word	0x0000b7a0


	//   ....[41]....
        /*0350*/ 	.word	0x0000b7c0


	//   ....[42]....
        /*0354*/ 	.word	0x0000b9f0


	//   ....[43]....
        /*0358*/ 	.word	0x0000ba10


	//   ....[44]....
        /*035c*/ 	.word	0x0000bd00


	//   ....[45]....
        /*0360*/ 	.word	0x0000d1f0


	//   ....[46]....
        /*0364*/ 	.word	0x0000d210


	//   ....[47]....
        /*0368*/ 	.word	0x0000d250


	//   ....[48]....
        /*036c*/ 	.word	0x0000d280


	//   ....[49]....
        /*0370*/ 	.word	0x0000d2d0


	//   ....[50]....
        /*0374*/ 	.word	0x0000d300


	//   ....[51]....
        /*0378*/ 	.word	0x0000d320


	//   ....[52]....
        /*037c*/ 	.word	0x0000d360


	//   ....[53]....
        /*0380*/ 	.word	0x0000d9a0


	//   ....[54]....
        /*0384*/ 	.word	0x0000d9c0


	//   ....[55]....
        /*0388*/ 	.word	0x0000da30


	//   ....[56]....
        /*038c*/ 	.word	0x0000da70


	//   ....[57]....
        /*0390*/ 	.word	0x0000dab0


	//   ....[58]....
        /*0394*/ 	.word	0x0000dae0


	//   ....[59]....
        /*0398*/ 	.word	0x0000daf0


	//   ....[60]....
        /*039c*/ 	.word	0x0000db30


	//   ....[61]....
        /*03a0*/ 	.word	0x0000df90


	//   ....[62]....
        /*03a4*/ 	.word	0x0000dfc0


	//   ....[63]....
        /*03a8*/ 	.word	0x0000dff0


	//   ....[64]....
        /*03ac*/ 	.word	0x0000e050


	//   ....[65]....
        /*03b0*/ 	.word	0x0000e1a0


	//   ....[66]....
        /*03b4*/ 	.word	0x0000e1c0


	//   ....[67]....
        /*03b8*/ 	.word	0x0000e1d0


	//   ....[68]....
        /*03bc*/ 	.word	0x0000e320


	//   ....[69]....
        /*03c0*/ 	.word	0x0000eb80


	//   ....[70]....
        /*03c4*/ 	.word	0x0000eba0


	//   ....[71]....
        /*03c8*/ 	.word	0x0000ebc0


	//   ....[72]....
        /*03cc*/ 	.word	0x0000ebf0


	//   ....[73]....
        /*03d0*/ 	.word	0x0000ec10


	//   ....[74]....
        /*03d4*/ 	.word	0x0000ec40


	//   ....[75]....
        /*03d8*/ 	.word	0x0000ec60


	//   ....[76]....
        /*03dc*/ 	.word	0x0000ec70


	//   ....[77]....
        /*03e0*/ 	.word	0x0000efb0


	//   ....[78]....
        /*03e4*/ 	.word	0x0000eff0


	//   ....[79]....
        /*03e8*/ 	.word	0x0000f020


	//   ....[80]....
        /*03ec*/ 	.word	0x0000f060


	//   ....[81]....
        /*03f0*/ 	.word	0x0000f080


	//   ....[82]....
        /*03f4*/ 	.word	0x0000f130


	//   ....[83]....
        /*03f8*/ 	.word	0x0000f150


	//   ....[84]....
        /*03fc*/ 	.word	0x0000f160


	//   ....[85]....
        /*0400*/ 	.word	0x0000f7a0


	//   ....[86]....
        /*0404*/ 	.word	0x0000f980


	//   ....[87]....
        /*0408*/ 	.word	0x0000ffc0


	//   ....[88]....
        /*040c*/ 	.word	0x000100a0


	//   ....[89]....
        /*0410*/ 	.word	0x00010140


	//   ....[90]....
        /*0414*/ 	.word	0x000101c0


	//   ....[91]....
        /*0418*/ 	.word	0x00010270


	//   ....[92]....
        /*041c*/ 	.word	0x000102f0


	//   ....[93]....
        /*0420*/ 	.word	0x000103a0


	//   ....[94]....
        /*0424*/ 	.word	0x00010420


	//   ....[95]....
        /*0428*/ 	.word	0x000104b0


	//   ....[96]....
        /*042c*/ 	.word	0x00010540


	//   ....[97]....
        /*0430*/ 	.word	0x000105c0


	//   ....[98]....
        /*0434*/ 	.word	0x00010640


	//   ....[99]....
        /*0438*/ 	.word	0x000106f0


	//   ....[100]....
        /*043c*/ 	.word	0x00010770


	//   ....[101]....
        /*0440*/ 	.word	0x00010810


	//   ....[102]....
        /*0444*/ 	.word	0x00010890


	//   ....[103]....
        /*0448*/ 	.word	0x00010920


	//   ....[104]....
        /*044c*/ 	.word	0x00010a50


	//   ....[105]....
        /*0450*/ 	.word	0x00010b40


	//   ....[106]....
        /*0454*/ 	.word	0x00010d70


	//   ....[107]....
        /*0458*/ 	.word	0x00010dc0


	//   ....[108]....
        /*045c*/ 	.word	0x00010f80


	//   ....[109]....
        /*0460*/ 	.word	0x00010fd0


	//   ....[110]....
        /*0464*/ 	.word	0x00011190


	//   ....[111]....
        /*0468*/ 	.word	0x000111e0


	//   ....[112]....
        /*046c*/ 	.word	0x000112c0


	//   ....[113]....
        /*0470*/ 	.word	0x00011360


	//   ....[114]....
        /*0474*/ 	.word	0x000113c0


	//   ....[115]....
        /*0478*/ 	.word	0x00011460


	//   ....[116]....
        /*047c*/ 	.word	0x000114c0


	//   ....[117]....
        /*0480*/ 	.word	0x00011560


	//   ....[118]....
        /*0484*/ 	.word	0x000115c0


	//   ....[119]....
        /*0488*/ 	.word	0x00011660


	//   ....[120]....
        /*048c*/ 	.word	0x00011740


	//   ....[121]....
        /*0490*/ 	.word	0x00011810


	//   ....[122]....
        /*0494*/ 	.word	0x00011900


	//   ....[123]....
        /*0498*/ 	.word	0x00011a10


	//   ....[124]....
        /*049c*/ 	.word	0x00011b20


	//   ....[125]....
        /*04a0*/ 	.word	0x00011c00


	//   ....[126]....
        /*04a4*/ 	.word	0x00011d10


	//   ....[127]....
        /*04a8*/ 	.word	0x00011df0


	//   ....[128]....
        /*04ac*/ 	.word	0x00011e80


	//   ....[129]....
        /*04b0*/ 	.word	0x00011fa0


	//----- nvinfo : EIATTR_REG_RECONFIG
	.align		4
.L_492:
        /*04b4*/ 	.byte	0x01, 0x54
	.zero		2


	//----- nvinfo : EIATTR_SYSCALL_OFFSETS
	.align		4
        /*04b8*/ 	.byte	0x04, 0x46
        /*04ba*/ 	.short	(.L_494 - .L_493)


	//   ....[0]....
.L_493:
        /*04bc*/ 	.word	0x000037e0


	//   ....[1]....
        /*04c0*/ 	.word	0x0000c9a0


	//   ....[2]....
        /*04c4*/ 	.word	0x0000caf0


	//   ....[3]....
        /*04c8*/ 	.word	0x0000cbe0


	//   ....[4]....
        /*04cc*/ 	.word	0x0000d630


	//----- nvinfo : EIATTR_MBARRIER_INSTR_OFFSETS
	.align		4
.L_494:
        /*04d0*/ 	.byte	0x04, 0x39
        /*04d2*/ 	.short	(.L_496 - .L_495)


	//   ....[0]....
.L_495:
        /*04d4*/ 	.word	0x00000180
        /*04d8*/ 	.word	0x000000ff
        /*04dc*/ 	.word	0x00028c00
        /*04e0*/ 	.short	0x0100
        /*04e2*/ 	.byte	0x08
	.zero		1


	//   ....[1]....
        /*04e4*/ 	.word	0x00000190
        /*04e8*/ 	.word	0x000000ff
        /*04ec*/ 	.word	0x00028c20
        /*04f0*/ 	.short	0x0100
        /*04f2*/ 	.byte	0x08
	.zero		1


	//   ....[2]....
        /*04f4*/ 	.word	0x00000240
        /*04f8*/ 	.word	0x000000ff
        /*04fc*/ 	.word	0x00028c30
        /*0500*/ 	.short	0x0100
        /*0502*/ 	.byte	0x06
	.zero		1


	//   ....[3]....
        /*0504*/ 	.word	0x00000250
        /*0508*/ 	.word	0x000000ff
        /*050c*/ 	.word	0x00028c40
        /*0510*/ 	.short	0x0100
        /*0512*/ 	.byte	0x06
	.zero		1


	//   ....[4]....
        /*0514*/ 	.word	0x00000260
        /*0518*/ 	.word	0x000000ff
        /*051c*/ 	.word	0x00028c38
        /*0520*/ 	.short	0x0100
        /*0522*/ 	.byte	0x06
	.zero		1


	//   ....[5]....
        /*0524*/ 	.word	0x00000270
        /*0528*/ 	.word	0x000000ff
        /*052c*/ 	.word	0x00028c48
        /*0530*/ 	.short	0x0100
        /*0532*/ 	.byte	0x06
	.zero		1


	//   ....[6]....
        /*0534*/ 	.word	0x000003a0
        /*0538*/ 	.word	0x000000ff
        /*053c*/ 	.word	0x00028c50
        /*0540*/ 	.short	0x0100
        /*0542*/ 	.byte	0x08
	.zero		1


	//   ....[7]....
        /*0544*/ 	.word	0x000003b0
        /*0548*/ 	.word	0x000000ff
        /*054c*/ 	.word	0x00028c60
        /*0550*/ 	.short	0x0100
        /*0552*/ 	.byte	0x08
	.zero		1


	//   ....[8]....
        /*0554*/ 	.word	0x000003c0
        /*0558*/ 	.word	0x000000ff
        /*055c*/ 	.word	0x00028c58
        /*0560*/ 	.short	0x0100
        /*0562*/ 	.byte	0x08
	.zero		1


	//   ....[9]....
        /*0564*/ 	.word	0x000003d0
        /*0568*/ 	.word	0x000000ff
        /*056c*/ 	.word	0x00028c68
        /*0570*/ 	.short	0x0100
        /*0572*/ 	.byte	0x08
	.zero		1


	//   ....[10]....
        /*0574*/ 	.word	0x000004c0
        /*0578*/ 	.word	0x000000ff
        /*057c*/ 	.word	0x00028c70
        /*0580*/ 	.short	0x0100
        /*0582*/ 	.byte	0x06
	.zero		1


	//   ....[11]....
        /*0584*/ 	.word	0x000004d0
        /*0588*/ 	.word	0x000000ff
        /*058c*/ 	.word	0x00028c80
        /*0590*/ 	.short	0x0100
        /*0592*/ 	.byte	0x06
	.zero		1


	//   ....[12]....
        /*0594*/ 	.word	0x000004e0
        /*0598*/ 	.word	0x000000ff
        /*059c*/ 	.word	0x00028c78
        /*05a0*/ 	.short	0x0100
        /*05a2*/ 	.byte	0x06
	.zero		1


	//   ....[13]....
        /*05a4*/ 	.word	0x000004f0
        /*05a8*/ 	.word	0x000000ff
        /*05ac*/ 	.word	0x00028c88
        /*05b0*/ 	.short	0x0100
        /*05b2*/ 	.byte	0x06
	.zero		1


	//   ....[14]....
        /*05b4*/ 	.word	0x00000620
        /*05b8*/ 	.word	0x000000ff
        /*05bc*/ 	.word	0x00028c90
        /*05c0*/ 	.short	0x0100
        /*05c2*/ 	.byte	0x08
	.zero		1


	//   ....[15]....
        /*05c4*/ 	.word	0x00000630
        /*05c8*/ 	.word	0x000000ff
        /*05cc*/ 	.word	0x00028ca0
        /*05d0*/ 	.short	0x0100
        /*05d2*/ 	.byte	0x08
	.zero		1


	//   ....[16]....
        /*05d4*/ 	.word	0x00000640
        /*05d8*/ 	.word	0x000000ff
        /*05dc*/ 	.word	0x00028c98
        /*05e0*/ 	.short	0x0100
        /*05e2*/ 	.byte	0x08
	.zero		1


	//   ....[17]....
        /*05e4*/ 	.word	0x00000650
        /*05e8*/ 	.word	0x000000ff
        /*05ec*/ 	.word	0x00028ca8
        /*05f0*/ 	.short	0x0100
        /*05f2*/ 	.byte	0x08
	.zero		1


	//   ....[18]....
        /*05f4*/ 	.word	0x00000790
        /*05f8*/ 	.word	0x000000ff
        /*05fc*/ 	.word	0x00028cb0
        /*0600*/ 	.short	0x0100
        /*0602*/ 	.byte	0x08
	.zero		1


	//   ....[19]....
        /*0604*/ 	.word	0x000007a0
        /*0608*/ 	.word	0x000000ff
        /*060c*/ 	.word	0x00028cc0
        /*0610*/ 	.short	0x0100
        /*0612*/ 	.byte	0x08
	.zero		1


	//   ....[20]....
        /*0614*/ 	.word	0x000007b0
        /*0618*/ 	.word	0x000000ff
        /*061c*/ 	.word	0x00028cb8
        /*0620*/ 	.short	0x0100
        /*0622*/ 	.byte	0x08
	.zero		1


	//   ....[21]....
        /*0624*/ 	.word	0x000007c0
        /*0628*/ 	.word	0x000000ff
        /*062c*/ 	.word	0x00028cc8
        /*0630*/ 	.short	0x0100
        /*0632*/ 	.byte	0x08
	.zero		1


	//   ....[22]....
        /*0634*/ 	.word	0x00001940
        /*0638*/ 	.word	0x000000ff
        /*063c*/ 	.word	0x00028c50
        /*0640*/ 	.short	0x010a
        /*0642*/ 	.byte	0x15
	.zero		1


	//   ....[23]....
        /*0644*/ 	.word	0x00001bf0
        /*0648*/ 	.word	0x000000ff
        /*064c*/ 	.word	0x00000000
        /*0650*/ 	.short	0x0101
        /*0652*/ 	.byte	0x06
	.zero		1


	//   ....[24]....
        /*0654*/ 	.word	0x00002540
        /*0658*/ 	.word	0x000000ff
        /*065c*/ 	.word	0x00028c50
        /*0660*/ 	.short	0x010a
        /*0662*/ 	.byte	0x15
	.zero		1


	//   ....[25]....
        /*0664*/ 	.word	0x00002580
        /*0668*/ 	.word	0x000000ff
        /*066c*/ 	.word	0x00028c50
        /*0670*/ 	.short	0x010a
        /*0672*/ 	.byte	0x15
	.zero		1


	//   ....[26]....
        /*0674*/ 	.word	0x00002760
        /*0678*/ 	.word	0x000000ff
        /*067c*/ 	.word	0x00000000
        /*0680*/ 	.short	0x0101
        /*0682*/ 	.byte	0x06
	.zero		1


	//   ....[27]....
        /*0684*/ 	.word	0x00003860
        /*0688*/ 	.word	0x000000ff
        /*068c*/ 	.word	0x00028c00
        /*0690*/ 	.short	0x010a
        /*0692*/ 	.byte	0x2a
	.zero		1


	//   ....[28]....
        /*0694*/ 	.word	0x000038e0
        /*0698*/ 	.word	0x00000007
        /*069c*/ 	.word	0x00028c30
        /*06a0*/ 	.short	0x010a
        /*06a2*/ 	.byte	0x3f
	.zero		1


	//   ....[29]....
        /*06a4*/ 	.word	0x00003920
        /*06a8*/ 	.word	0x00000007
        /*06ac*/ 	.word	0x00028c30
        /*06b0*/ 	.short	0x010a
        /*06b2*/ 	.byte	0x3f
	.zero		1


	//   ....[30]....
        /*06b4*/ 	.word	0x00003dc0
        /*06b8*/ 	.word	0x000000ff
        /*06bc*/ 	.word	0x00000000
        /*06c0*/ 	.short	0x0101
        /*06c2*/ 	.byte	0x06
	.zero		1


	//   ....[31]....
        /*06c4*/ 	.word	0x00004b80
        /*06c8*/ 	.word	0x00000007
        /*06cc*/ 	.word	0x00028c50
        /*06d0*/ 	.short	0x010a
        /*06d2*/ 	.byte	0x3f
	.zero		1


	//   ....[32]....
        /*06d4*/ 	.word	0x00004bc0
        /*06d8*/ 	.word	0x00000007
        /*06dc*/ 	.word	0x00028c50
        /*06e0*/ 	.short	0x010a
        /*06e2*/ 	.byte	0x3f
	.zero		1


	//   ....[33]....
        /*06e4*/ 	.word	0x00004ed0
        /*06e8*/ 	.word	0x000000ff
        /*06ec*/ 	.word	0x00000000
        /*06f0*/ 	.short	0x0101
        /*06f2*/ 	.byte	0x06
	.zero		1


	//   ....[34]....
        /*06f4*/ 	.word	0x00005040
        /*06f8*/ 	.word	0x000000ff
        /*06fc*/ 	.word	0x00028c30
        /*0700*/ 	.short	0x010a
        /*0702*/ 	.byte	0x17
	.zero		1


	//   ....[35]....
        /*0704*/ 	.word	0x00005080
        /*0708*/ 	.word	0x000000ff
        /*070c*/ 	.word	0x00028c30
        /*0710*/ 	.short	0x010a
        /*0712*/ 	.byte	0x17
	.zero		1


	//   ....[36]....
        /*0714*/ 	.word	0x00005330
        /*0718*/ 	.word	0x000000ff
        /*071c*/ 	.word	0x00000000
        /*0720*/ 	.short	0x0101
        /*0722*/ 	.byte	0x06
	.zero		1


	//   ....[37]....
        /*0724*/ 	.word	0x00006aa0
        /*0728*/ 	.word	0x000000ff
        /*072c*/ 	.word	0x00028c50
        /*0730*/ 	.short	0x010a
        /*0732*/ 	.byte	0x17
	.zero		1


	//   ....[38]....
        /*0734*/ 	.word	0x00006ae0
        /*0738*/ 	.word	0x000000ff
        /*073c*/ 	.word	0x00028c50
        /*0740*/ 	.short	0x010a
        /*0742*/ 	.byte	0x17
	.zero		1


	//   ....[39]....
        /*0744*/ 	.word	0x00006da0
        /*0748*/ 	.word	0x000000ff
        /*074c*/ 	.word	0x00000000
        /*0750*/ 	.short	0x0101
        /*0752*/ 	.byte	0x17
	.zero		1


	//   ....[40]....
        /*0754*/ 	.word	0x00006ec0
        /*0758*/ 	.word	0x000000ff
        /*075c*/ 	.word	0x00028c30
        /*0760*/ 	.short	0x010a
        /*0762*/ 	.byte	0x16
	.zero		1


	//   ....[41]....
        /*0764*/ 	.word	0x00006f00
        /*0768*/ 	.word	0x000000ff
        /*076c*/ 	.word	0x00028c30
        /*0770*/ 	.short	0x010a
        /*0772*/ 	.byte	0x16
	.zero		1


	//   ....[42]....
        /*0774*/ 	.word	0x00007100
        /*0778*/ 	.word	0x000000ff
        /*077c*/ 	.word	0x00000000
        /*0780*/ 	.short	0x0101
        /*0782*/ 	.byte	0x06
	.zero		1


	//   ....[43]....
        /*0784*/ 	.word	0x000083b0
        /*0788*/ 	.word	0x000000ff
        /*078c*/ 	.word	0x00028c50
        /*0790*/ 	.short	0x010a
        /*0792*/ 	.byte	0x16
	.zero		1


	//   ....[44]....
        /*0794*/ 	.word	0x000083f0
        /*0798*/ 	.word	0x000000ff
        /*079c*/ 	.word	0x00028c50
        /*07a0*/ 	.short	0x010a
        /*07a2*/ 	.byte	0x16
	.zero		1


	//   ....[45]....
        /*07a4*/ 	.word	0x000086a0
        /*07a8*/ 	.word	0x000000ff
        /*07ac*/ 	.word	0x00000000
        /*07b0*/ 	.short	0x0101
        /*07b2*/ 	.byte	0x16
	.zero		1


	//   ....[46]....
        /*07b4*/ 	.word	0x0000ab80
        /*07b8*/ 	.word	0x000000ff
        /*07bc*/ 	.word	0x00000000
        /*07c0*/ 	.short	0x0101
        /*07c2*/ 	.byte	0x05
	.zero		1


	//   ....[47]....
        /*07c4*/ 	.word	0x0000cfe0
        /*07c8*/ 	.word	0x00000019
        /*07cc*/ 	.word	0x00028c40
        /*07d0*/ 	.short	0x010a
        /*07d2*/ 	.byte	0x3f
	.zero		1


	//   ....[48]....
        /*07d4*/ 	.word	0x0000d410
        /*07d8*/ 	.word	0x00000019
        /*07dc*/ 	.word	0x00028c30
        /*07e0*/ 	.short	0x0107
        /*07e2*/ 	.byte	0x3f
	.zero		1


	//   ....[49]....
        /*07e4*/ 	.word	0x0000d4e0
        /*07e8*/ 	.word	0x00000019
        /*07ec*/ 	.word	0x00028c30
        /*07f0*/ 	.short	0x0101
        /*07f2*/ 	.byte	0x3f
	.zero		1


	//   ....[50]....
        /*07f4*/ 	.word	0x0000dbe0
        /*07f8*/ 	.word	0x00000011
        /*07fc*/ 	.word	0x00028c00
        /*0800*/ 	.short	0x0107
        /*0802*/ 	.byte	0x3f
	.zero		1


	//   ....[51]....
        /*0804*/ 	.word	0x0000dcd0
        /*0808*/ 	.word	0x00000011
        /*080c*/ 	.word	0x00028c00
        /*0810*/ 	.short	0x0101
        /*0812*/ 	.byte	0x3f
	.zero		1


	//   ....[52]....
        /*0814*/ 	.word	0x0000dcf0
        /*0818*/ 	.word	0x00000011
        /*081c*/ 	.word	0x00028c20
        /*0820*/ 	.short	0x010a
        /*0822*/ 	.byte	0x3f
	.zero		1


	//   ....[53]....
        /*0824*/ 	.word	0x0000dd80
        /*0828*/ 	.word	0x00000019
        /*082c*/ 	.word	0x00028c60
        /*0830*/ 	.short	0x010a
        /*0832*/ 	.byte	0x3f
	.zero		1


	//   ....[54]....
        /*0834*/ 	.word	0x0000e5e0
        /*0838*/ 	.word	0x00000019
        /*083c*/ 	.word	0x00028c50
        /*0840*/ 	.short	0x0107
        /*0842*/ 	.byte	0x3f
	.zero		1


	//   ....[55]....
        /*0844*/ 	.word	0x0000e6b0
        /*0848*/ 	.word	0x00000019
        /*084c*/ 	.word	0x00028c50
        /*0850*/ 	.short	0x0101
        /*0852*/ 	.byte	0x3f
	.zero		1


	//   ....[56]....
        /*0854*/ 	.word	0x0000e9e0
        /*0858*/ 	.word	0x00000008
        /*085c*/ 	.word	0x00028c40
        /*0860*/ 	.short	0x010a
        /*0862*/ 	.byte	0x3f
	.zero		1


	//   ....[57]....
        /*0864*/ 	.word	0x0000ed10
        /*0868*/ 	.word	0x00000008
        /*086c*/ 	.word	0x00028c30
        /*0870*/ 	.short	0x0107
        /*0872*/ 	.byte	0x3f
	.zero		1


	//   ....[58]....
        /*0874*/ 	.word	0x0000edd0
        /*0878*/ 	.word	0x00000008
        /*087c*/ 	.word	0x00028c30
        /*0880*/ 	.short	0x0101
        /*0882*/ 	.byte	0x3f
	.zero		1


	//   ....[59]....
        /*0884*/ 	.word	0x0000ee00
        /*0888*/ 	.word	0x00000008
        /*088c*/ 	.word	0x00028c60
        /*0890*/ 	.short	0x010a
        /*0892*/ 	.byte	0x3f
	.zero		1


	//   ....[60]....
        /*0894*/ 	.word	0x0000f460
        /*0898*/ 	.word	0x00000008
        /*089c*/ 	.word	0x00028c50
        /*08a0*/ 	.short	0x0107
        /*08a2*/ 	.byte	0x3f
	.zero		1


	//   ....[61]....
        /*08a4*/ 	.word	0x0000f520
        /*08a8*/ 	.word	0x00000008
        /*08ac*/ 	.word	0x00028c50
        /*08b0*/ 	.short	0x0101
        /*08b2*/ 	.byte	0x3f
	.zero		1


	//   ....[62]....
        /*08b4*/ 	.word	0x0000f900
        /*08b8*/ 	.word	0x00000007
        /*08bc*/ 	.word	0x00028c20
        /*08c0*/ 	.short	0x010a
        /*08c2*/ 	.byte	0x3f
	.zero		1


	//   ....[63]....
        /*08c4*/ 	.word	0x0000fa80
        /*08c8*/ 	.word	0x00000005
        /*08cc*/ 	.word	0x00028c40
        /*08d0*/ 	.short	0x010a
        /*08d2*/ 	.byte	0x3f
	.zero		1


	//   ....[64]....
        /*08d4*/ 	.word	0x0000fb20
        /*08d8*/ 	.word	0x00000003
        /*08dc*/ 	.word	0x00028c40
        /*08e0*/ 	.short	0x010a
        /*08e2*/ 	.byte	0x3f
	.zero		1


	//   ....[65]....
        /*08e4*/ 	.word	0x0000fb60
        /*08e8*/ 	.word	0x00000005
        /*08ec*/ 	.word	0x00028c60
        /*08f0*/ 	.short	0x010a
        /*08f2*/ 	.byte	0x3f
	.zero		1


	//   ....[66]....
        /*08f4*/ 	.word	0x0000fba0
        /*08f8*/ 	.word	0x00000003
        /*08fc*/ 	.word	0x00028c60
        /*0900*/ 	.short	0x010a
        /*0902*/ 	.byte	0x3f
	.zero		1


	//   ....[67]....
        /*0904*/ 	.word	0x0000fc10
        /*0908*/ 	.word	0x00000003
        /*090c*/ 	.word	0x00028c50
        /*0910*/ 	.short	0x010a
        /*0912*/ 	.byte	0x3f
	.zero		1


	//   ....[68]....
        /*0914*/ 	.word	0x0000fc70
        /*0918*/ 	.word	0x00000003
        /*091c*/ 	.word	0x00028c50
        /*0920*/ 	.short	0x010a
        /*0922*/ 	.byte	0x3f
	.zero		1


	//   ....[69]....
        /*0924*/ 	.word	0x0000fcd0
        /*0928*/ 	.word	0x00000003
        /*092c*/ 	.word	0x00028c00
        /*0930*/ 	.short	0x010a
        /*0932*/ 	.byte	0x3f
	.zero		1


	//   ....[70]....
        /*0934*/ 	.word	0x0000fd20
        /*0938*/ 	.word	0x00000007
        /*093c*/ 	.word	0x00028c30
        /*0940*/ 	.short	0x010a
        /*0942*/ 	.byte	0x3f
	.zero		1


	//   ....[71]....
        /*0944*/ 	.word	0x0000fd70
        /*0948*/ 	.word	0x00000007
        /*094c*/ 	.word	0x00028c50
        /*0950*/ 	.short	0x010a
        /*0952*/ 	.byte	0x3f
	.zero		1


	//   ....[72]....
        /*0954*/ 	.word	0x0000fdd0
        /*0958*/ 	.word	0x00000006
        /*095c*/ 	.word	0x00028c30
        /*0960*/ 	.short	0x010a
        /*0962*/ 	.byte	0x3f
	.zero		1


	//   ....[73]....
        /*0964*/ 	.word	0x0000fe30
        /*0968*/ 	.word	0x00000008
        /*096c*/ 	.word	0x00028c50
        /*0970*/ 	.short	0x010a
        /*0972*/ 	.byte	0x3f
	.zero		1


	//   ....[74]....
        /*0974*/ 	.word	0x0000fe90
        /*0978*/ 	.word	0x00000006
        /*097c*/ 	.word	0x00028c30
        /*0980*/ 	.short	0x010a
        /*0982*/ 	.byte	0x3f
	.zero		1


	//   ....[75]....
        /*0984*/ 	.word	0x0000fef0
        /*0988*/ 	.word	0x00000008
        /*098c*/ 	.word	0x00028c50
        /*0990*/ 	.short	0x010a
        /*0992*/ 	.byte	0x3f
	.zero		1


	//   ....[76]....
        /*0994*/ 	.word	0x0000fff0
        /*0998*/ 	.word	0x00000019
        /*099c*/ 	.word	0x00028c40
        /*09a0*/ 	.short	0x010a
        /*09a2*/ 	.byte	0x3f
	.zero		1


	//   ....[77]....
        /*09a4*/ 	.word	0x00010950
        /*09a8*/ 	.word	0x00000011
        /*09ac*/ 	.word	0x00028c20
        /*09b0*/ 	.short	0x010a
        /*09b2*/ 	.byte	0x3f
	.zero		1


	//   ....[78]....
        /*09b4*/ 	.word	0x000109a0
        /*09b8*/ 	.word	0x00000019
        /*09bc*/ 	.word	0x00028c60
        /*09c0*/ 	.short	0x010a
        /*09c2*/ 	.byte	0x3f
	.zero		1


	//   ....[79]....
        /*09c4*/ 	.word	0x00011210
        /*09c8*/ 	.word	0x00000008
        /*09cc*/ 	.word	0x00028c40
        /*09d0*/ 	.short	0x010a
        /*09d2*/ 	.byte	0x3f
	.zero		1


	//   ....[80]....
        /*09d4*/ 	.word	0x00011690
        /*09d8*/ 	.word	0x00000008
        /*09dc*/ 	.word	0x00028c60
        /*09e0*/ 	.short	0x010a
        /*09e2*/ 	.byte	0x3f
	.zero		1


	//   ....[81]....
        /*09e4*/ 	.word	0x00011ec0
        /*09e8*/ 	.word	0x00000007
        /*09ec*/ 	.word	0x00028c20
        /*09f0*/ 	.short	0x010a
        /*09f2*/ 	.byte	0x3f
	.zero		1


	//   ....[82]....
        /*09f4*/ 	.word	0x00012060
        /*09f8*/ 	.word	0x00000005
        /*09fc*/ 	.word	0x00028c40
        /*0a00*/ 	.short	0x010a
        /*0a02*/ 	.byte	0x3f
	.zero		1


	//   ....[83]....
        /*0a04*/ 	.word	0x000120b0
        /*0a08*/ 	.word	0x00000003
        /*0a0c*/ 	.word	0x00028c40
        /*0a10*/ 	.short	0x010a
        /*0a12*/ 	.byte	0x3f
	.zero		1


	//   ....[84]....
        /*0a14*/ 	.word	0x00012100
        /*0a18*/ 	.word	0x00000005
        /*0a1c*/ 	.word	0x00028c60
        /*0a20*/ 	.short	0x010a
        /*0a22*/ 	.byte	0x3f
	.zero		1


	//----- nvinfo : EIATTR_NUM_MBARRIERS
	.align		4
.L_496:
        /*0a24*/ 	.byte	0x03, 0x38
        /*0a26*/ 	.short	0x0016


	//----- nvinfo : EIATTR_EXIT_INSTR_OFFSETS
	.align		4
        /*0a28*/ 	.byte	0x04, 0x1c
        /*0a2a*/ 	.short	(.L_498 - .L_497)


	//   ....[0]....
.L_497:
        /*0a2c*/ 	.word	0x00000930


	//   ....[1]....
        /*0a30*/ 	.word	0x0000bc70


	//   ....[2]....
        /*0a34*/ 	.word	0x0000fbf0


	//----- nvinfo : EIATTR_MAX_THREADS
	.align		4
.L_498:
        /*0a38*/ 	.byte	0x04, 0x05
        /*0a3a*/ 	.short	(.L_500 - .L_499)
.L_499:
        /*0a3c*/ 	.word	0x00000180
        /*0a40*/ 	.word	0x00000001
        /*0a44*/ 	.word	0x00000001


	//----- nvinfo : EIATTR_CRS_STACK_SIZE
	.align		4
.L_500:
        /*0a48*/ 	.byte	0x04, 0x1e
        /*0a4a*/ 	.short	(.L_502 - .L_501)
.L_501:
        /*0a4c*/ 	.word	0x00000000


	//----- nvinfo : EIATTR_CBANK_PARAM_SIZE
	.align		4
.L_502:
        /*0a50*/ 	.byte	0x03, 0x19
        /*0a52*/ 	.short	0x0af0


	//----- nvinfo : EIATTR_PARAM_CBANK
	.align		4
        /*0a54*/ 	.byte	0x04, 0x0a
        /*0a56*/ 	.short	(.L_504 - .L_503)
	.align		4
.L_503:
        /*0a58*/ 	.word	index@(.nv.constant0._ZN7cutlass13device_kernelIN5flash11enable_sm90INS1_16FlashAttnFwdSm90INS1_25CollectiveMainloopFwdSm90ILi2EN4cute5tupleIJNS5_1CILi1EEES8_S8_EEENS6_IJNS7_ILi64EEESA_SA_EEELi512ENS_6half_tEfNS_4arch4Sm90ELb1ELb0ELb0ELb0ELb1ELb0ELb0ELb0ELb0ELb1ELb0ELb0EEENS1_21CollectiveEpilogueFwdINS6_IJSA_NS7_ILi512EEESA_EEES9_SC_SE_Li256ELb0ELb1ELb0ELb0EEENS1_30DynamicPersistentTileSchedulerILi256ELi128ELb0ELb1ELb1EEEEEEEEEvNT_6ParamsE)
        /*0a5c*/ 	.short	0x0210
        /*0a5e*/ 	.short	0x0af0


	//----- nvinfo : EIATTR_SW_WAR
	.align		4
.L_504:
        /*0a60*/ 	.byte	0x04, 0x36
        /*0a62*/ 	.short	(.L_506 - .L_505)
.L_505:
        /*0a64*/ 	.word	0x00000008
.L_506:


//--------------------- .nv.info._ZN7cutlass13device_kernelIN5flash11enable_sm90INS1_16FlashAttnFwdSm90INS1_25CollectiveMainloopFwdSm90ILi2EN4cute5tupleIJNS5_1CILi1EEES8_S8_EEENS6_IJNS7_ILi64EEESA_SA_EEELi512ENS_6half_tEfNS_4arch4Sm90ELb1ELb0ELb0ELb0ELb1ELb0ELb1ELb0ELb0ELb1ELb0ELb0EEENS1_21CollectiveEpilogueFwdINS6_IJSA_NS7_ILi512EEESA_EEES9_SC_SE_Li256ELb0ELb1ELb0ELb0EEENS1_30DynamicPersistentTileSchedulerILi256ELi128ELb0ELb1ELb1EEEEEEEEEvNT_6ParamsE --------------------------
	.section	.nv.info._ZN7cutlass13device_kernelIN5flash11enable_sm90INS1_16FlashAttnFwdSm90INS1_25CollectiveMainloopFwdSm90ILi2EN4cute5tupleIJNS5_1CILi1EEES8_S8_EEENS6_IJNS7_ILi64EEESA_SA_EEELi512ENS_6half_tEfNS_4arch4Sm90ELb1ELb0ELb0ELb0ELb1ELb0ELb1ELb0ELb0ELb1ELb0ELb0EEENS1_21CollectiveEpilogueFwdINS6_IJSA_NS7_ILi512EEESA_EEES9_SC_SE_Li256ELb0ELb1ELb0ELb0EEENS1_30DynamicPersistentTileSchedulerILi256ELi128ELb0ELb1ELb1EEEEEEEEEvNT_6ParamsE,"",@"SHT_CUDA_INFO"
	.sectionflags	@""
	.align	4


	//----- nvinfo : EIATTR_CUDA_API_VERSION
	.align		4
        /*0000*/ 	.byte	0x04, 0x37
        /*0002*/ 	.short	(.L_508 - .L_507)
.L_507:
        /*0004*/ 	.word	0x00000082


	//----- nvinfo : EIATTR_KPARAM_INFO
	.align		4
.L_508:
        /*0008*/ 	.byte	0x04, 0x17
        /*000a*/ 	.short	(.L_510 - .L_509)
.L_509:
        /*000c*/ 	.word	0x00000000
        /*0010*/ 	.short	0x0000
        /*0012*/ 	.short	0x0070
        /*0014*/ 	.byte	0x00, 0xf0, 0x01, 0x2e


	//----- nvinfo : EIATTR_SPARSE_MMA_MASK
	.align		4
.L_510:
        /*0018*/ 	.byte	0x03, 0x50
        /*001a*/ 	.short	0x0000


	//----- nvinfo : EIATTR_MAXREG_COUNT
	.align		4
        /*001c*/ 	.byte	0x03, 0x1b
        /*001e*/ 	.short	0x00a8


	//----- nvinfo : EIATTR_NUM_BARRIERS
	.align		4
        /*0020*/ 	.byte	0x02, 0x4c
        /*0022*/ 	.byte	0x10
	.zero		1


	//----- nvinfo : EIATTR_EXTERNS
	.align		4
        /*0024*/ 	.byte	0x04, 0x0f
        /*0026*/ 	.short	(.L_512 - .L_511)


	//   ....[0]....
	.align		4
.L_511:
        /*0028*/ 	.word	index@(__assertfail)


	//----- nvinfo : EIATTR_ANNOTATIONS
	.align		4
.L_512:
        /*002c*/ 	.byte	0x04, 0x55
        /*002e*/ 	.short	(.L_514 - .L_513)


	//   ....[0]....
.L_513:
        /*0030*/ 	.word	0x00000001
        /*0034*/ 	.byte	0xb0, 0xf9, 0x00, 0x00, 0x01, 0x00, 0x00, 0x00, 0xb0, 0xfa, 0x00, 0x00, 0x01, 0x00, 0x00, 0x00
        /*0044*/ 	.byte	0xf0, 0x01, 0x01, 0x00, 0x01, 0x00, 0x00, 0x00, 0x20, 0x02, 0x01, 0x00, 0x01, 0x00, 0x00, 0x00
        /*0054*/ 	.byte	0x10, 0x10, 0x01, 0x00, 0x01, 0x00, 0x00, 0x00, 0x20, 0x10, 0x01, 0x00, 0x01, 0x00, 0x00, 0x00
        /*0064*/ 	.byte	0x80, 0x1e, 0x01, 0x00, 0x01, 0x00, 0x00, 0x00, 0x90, 0x1e, 0x01, 0x00, 0x01, 0x00, 0x00, 0x00
        /*0074*/ 	.byte	0x10, 0x27, 0x01, 0x00, 0x01, 0x00, 0x00, 0x00, 0x30, 0x27, 0x01, 0x00, 0x01, 0x00, 0x00, 0x00
        /*0084*/ 	.byte	0x70, 0x28, 0x01, 0x00, 0x01, 0x00, 0x00, 0x00, 0x90, 0x28, 0x01, 0x00, 0x01, 0x00, 0x00, 0x00
        /*0094*/ 	.byte	0x80, 0x43, 0x01, 0x00


	//----- nvinfo : EIATTR_MERCURY_ISA_VERSION
	.align		4
.L_514:
        /*0098*/ 	.byte	0x03, 0x5f
        /*009a*/ 	.short	0x0101


	//----- nvinfo : EIATTR_INT_WARP_WIDE_INSTR_OFFSETS
	.align		4
        /*009c*/ 	.byte	0x04, 0x31
        /*009e*/ 	.short	(.L_516 - .L_515)


	//   ....[0]....
.L_515:
        /*00a0*/ 	.word	0x000000c0


	//   ....[1]....
        /*00a4*/ 	.word	0x000000d0


	//   ....[2]....
        /*00a8*/ 	.word	0x000000e0


	//   ....[3]....
        /*00ac*/ 	.word	0x00000180


	//   ....[4]....
        /*00b0*/ 	.word	0x00010730


	//   ....[5]....
        /*00b4*/ 	.word	0x000107c0


	//   ....[6]....
        /*00b8*/ 	.word	0x00014110


	//   ....[7]....
        /*00bc*/ 	.word	0x000141a0


	//----- nvinfo : EIATTR_COOP_GROUP_MASK_REGIDS
	.align		4
.L_516:
        /*00c0*/ 	.byte	0x04, 0x29
        /*00c2*/ 	.short	(.L_518 - .L_517)


	//   ....[0]....
.L_517:
        /*00c4*/ 	.word	0xffffffff


	//   ....[1]....
        /*00c8*/ 	.word	0xffffffff


	//   ....[2]....
        /*00cc*/ 	.word	0xffffffff


	//   ....[3]....
        /*00d0*/ 	.word	0xffffffff


	//   ....[4]....
        /*00d4*/ 	.word	0xffffffff


	//   ....[5]....
        /*00d8*/ 	.word	0xffffffff


	//   ....[6]....
        /*00dc*/ 	.word	0xffffffff


	//   ....[7]....
        /*00e0*/ 	.word	0xffffffff


	//   ....[8]....
        /*00e4*/ 	.word	0xffffffff


	//   ....[9]....
        /*00e8*/ 	.word	0xffffffff


	//   ....[10]....
        /*00ec*/ 	.word	0xffffffff


	//   ....[11]....
        /*00f0*/ 	.word	0xffffffff


	//   ....[12]....
        /*00f4*/ 	.word	0xffffffff


	//   ....[13]....
        /*00f8*/ 	.word	0xffffffff


	//   ....[14]....
        /*00fc*/ 	.word	0xffffffff


	//   ....[15]....
        /*0100*/ 	.word	0xffffffff


	//   ....[16]....
        /*0104*/ 	.word	0xffffffff


	//   ....[17]....
        /*0108*/ 	.word	0xffffffff


	//   ....[18]....
        /*010c*/ 	.word	0xffffffff


	//   ....[19]....
        /*0110*/ 	.word	0xffffffff


	//   ....[20]....
        /*0114*/ 	.word	0xffffffff


	//   ....[21]....
        /*0118*/ 	.word	0xffffffff


	//   ....[22]....
        /*011c*/ 	.word	0xffffffff


	//   ....[23]....
        /*0120*/ 	.word	0xffffffff


	//   ....[24]....
        /*0124*/ 	.word	0xffffffff


	//   ....[25]....
        /*0128*/ 	.word	0xffffffff


	//   ....[26]....
        /*012c*/ 	.word	0xffffffff


	//   ....[27]....
        /*0130*/ 	.word	0xffffffff


	//   ....[28]....
        /*0134*/ 	.word	0xffffffff


	//   ....[29]....
        /*0138*/ 	.word	0xffffffff


	//   ....[30]....
        /*013c*/ 	.word	0xffffffff


	//   ....[31]....
        /*0140*/ 	.word	0xffffffff


	//   ....[32]....
        /*0144*/ 	.word	0xffffffff


	//   ....[33]....
        /*0148*/ 	.word	0xffffffff


	//   ....[34]....
        /*014c*/ 	.word	0xffffffff


	//   ....[35]....
        /*0150*/ 	.word	0xffffffff


	//   ....[36]....
        /*0154*/ 	.word	0xffffffff


	//   ....[37]....
        /*0158*/ 	.word	0xffffffff


	//   ....[38]....
        /*015c*/ 	.word	0xffffffff


	//   ....[39]....
        /*0160*/ 	.word	0xffffffff


	//   ....[40]....
        /*0164*/ 	.word	0xffffffff


	//   ....[41]....
        /*0168*/ 	.word	0xffffffff


	//   ....[42]....
        /*016c*/ 	.word	0xffffffff


	//   ....[43]....
        /*0170*/ 	.word	0xffffffff


	//   ....[44]....
        /*0174*/ 	.word	0xffffffff


	//   ....[45]....
        /*0178*/ 	.word	0xffffffff


	//   ....[46]....
        /*017c*/ 	.word	0xffffffff


	//   ....[47]....
        /*0180*/ 	.word	0xffffffff


	//   ....[48]....
        /*0184*/ 	.word	0xffffffff


	//   ....[49]....
        /*0188*/ 	.word	0xffffffff


	//   ....[50]....
        /*018c*/ 	.word	0xffffffff


	//   ....[51]....
        /*0190*/ 	.word	0xffffffff


	//   ....[52]....
        /*0194*/ 	.word	0xffffffff


	//   ....[53]....
        /*0198*/ 	.word	0xffffffff


	//   ....[54]....
        /*019c*/ 	.word	0xffffffff


	//   ....[55]....
        /*01a0*/ 	.word	0xffffffff


	//   ....[56]....
        /*01a4*/ 	.word	0xffffffff


	//   ....[57]....
        /*01a8*/ 	.word	0xffffffff


	//   ....[58]....
        /*01ac*/ 	.word	0xffffffff


	//   ....[59]....
        /*01b0*/ 	.word	0xffffffff


	//   ....[60]....
        /*01b4*/ 	.word	0xffffffff


	//   ....[61]....
        /*01b8*/ 	.word	0xffffffff


	//   ....[62]....
        /*01bc*/ 	.word	0xffffffff


	//   ....[63]....
        /*01c0*/ 	.word	0xffffffff


	//   ....[64]....
        /*01c4*/ 	.word	0xffffffff


	//   ....[65]....
        /*01c8*/ 	.word	0xffffffff


	//   ....[66]....
        /*01cc*/ 	.word	0xffffffff


	//   ....[67]....
        /*01d0*/ 	.word	0xffffffff


	//   ....[68]....
        /*01d4*/ 	.word	0xffffffff


	//   ....[69]....
        /*01d8*/ 	.word	0xffffffff


	//   ....[70]....
        /*01dc*/ 	.word	0xffffffff


	//   ....[71]....
        /*01e0*/ 	.word	0xffffffff


	//   ....[72]....
        /*01e4*/ 	.word	0xffffffff


	//   ....[73]....
        /*01e8*/ 	.word	0xffffffff


	//   ....[74]....
        /*01ec*/ 	.word	0xffffffff


	//   ....[75]....
        /*01f0*/ 	.word	0xffffffff


	//   ....[76]....
        /*01f4*/ 	.word	0xffffffff


	//   ....[77]....
        /*01f8*/ 	.word	0xffffffff


	//   ....[78]....
        /*01fc*/ 	.word	0xffffffff


	//   ....[79]....
        /*0200*/ 	.word	0xffffffff


	//   ....[80]....
        /*0204*/ 	.word	0xffffffff


	//   ....[81]....
        /*0208*/ 	.word	0xffffffff


	//   ....[82]....
        /*020c*/ 	.word	0xffffffff


	//   ....[83]....
        /*0210*/ 	.word	0xffffffff


	//   ....[84]....
        /*0214*/ 	.word	0xffffffff


	//   ....[85]....
        /*0218*/ 	.word	0xffffffff


	//   ....[86]....
        /*021c*/ 	.word	0xffffffff


	//   ....[87]....
        /*0220*/ 	.word	0xffffffff


	//   ....[88]....
        /*0224*/ 	.word	0xffffffff


	//   ....[89]....
        /*0228*/ 	.word	0xffffffff


	//   ....[90]....
        /*022c*/ 	.word	0xffffffff


	//   ....[91]....
        /*0230*/ 	.word	0xffffffff


	//   ....[92]....
        /*0234*/ 	.word	0xffffffff


	//   ....[93]....
        /*0238*/ 	.word	0xffffffff


	//   ....[94]....
        /*023c*/ 	.word	0xffffffff


	//   ....[95]....
        /*0240*/ 	.word	0xffffffff


	//   ....[96]....
        /*0244*/ 	.word	0xffffffff


	//   ....[97]....
        /*0248*/ 	.word	0xffffffff


	//   ....[98]....
        /*024c*/ 	.word	0x0500000f


	//   ....[99]....
        /*0250*/ 	.word	0x0500000f


	//   ....[100]....
        /*0254*/ 	.word	0x0500000f


	//   ....[101]....
        /*0258*/ 	.word	0x0500000f


	//   ....[102]....
        /*025c*/ 	.word	0x0500000f


	//   ....[103]....
        /*0260*/ 	.word	0x0500000f


	//   ....[104]....
        /*0264*/ 	.word	0x0500000f


	//   ....[105]....
        /*0268*/ 	.word	0x0500000f


	//   ....[106]....
        /*026c*/ 	.word	0x0500000f


	//   ....[107]....
        /*0270*/ 	.word	0x0500000f


	//   ....[108]....
        /*0274*/ 	.word	0x0500000f


	//   ....[109]....
        /*0278*/ 	.word	0x0500000f


	//   ....[110]....
        /*027c*/ 	.word	0x0500000f


	//   ....[111]....
        /*0280*/ 	.word	0x0500000f


	//   ....[112]....
        /*0284*/ 	.word	0x0500000f


	//   ....[113]....
        /*0288*/ 	.word	0x0500000f


	//   ....[114]....
        /*028c*/ 	.word	0x0500000f


	//   ....[115]....
        /*0290*/ 	.word	0x0500000f


	//   ....[116]....
        /*0294*/ 	.word	0x0500000f


	//   ....[117]....
        /*0298*/ 	.word	0x0500000f


	//   ....[118]....
        /*029c*/ 	.word	0x0500000f


	//   ....[119]....
        /*02a0*/ 	.word	0x0500000f


	//   ....[120]....
        /*02a4*/ 	.word	0x0500000f


	//   ....[121]....
        /*02a8*/ 	.word	0x0500000f


	//   ....[122]....
        /*02ac*/ 	.word	0x0500000f


	//   ....[123]....
        /*02b0*/ 	.word	0x0500000f


	//   ....[124]....
        /*02b4*/ 	.word	0x0500000f


	//   ....[125]....
        /*02b8*/ 	.word	0x0500000f


	//   ....[126]....
        /*02bc*/ 	.word	0x0500000f


	//   ....[127]....
        /*02c0*/ 	.word	0x0500000f


	//   ....[128]....
        /*02c4*/ 	.word	0x0500000f


	//   ....[129]....
        /*02c8*/ 	.word	0x0500000f


	//   ....[130]....
        /*02cc*/ 	.word	0x0500000f


	//   ....[131]....
        /*02d0*/ 	.word	0x0500000f


	//   ....[132]....
        /*02d4*/ 	.word	0x0500000f


	//   ....[133]....
        /*02d8*/ 	.word	0x0500000f


	//   ....[134]....
        /*02dc*/ 	.word	0x0500000f


	//   ....[135]....
        /*02e0*/ 	.word	0x0500000f


	//   ....[136]....
        /*02e4*/ 	.word	0x0500000f


	//   ....[137]....
        /*02e8*/ 	.word	0x0500000f


	//   ....[138]....
        /*02ec*/ 	.word	0x0500000f


	//   ....[139]....
        /*02f0*/ 	.word	0x0500000f


	//   ....[140]....
        /*02f4*/ 	.word	0x0500000f


	//   ....[141]....
        /*02f8*/ 	.word	0x0500000f


	//   ....[142]....
        /*02fc*/ 	.word	0x0500000f


	//   ....[143]....
        /*0300*/ 	.word	0x0500000f


	//   ....[144]....
        /*0304*/ 	.word	0x0500000f


	//   ....[145]....
        /*0308*/ 	.word	0x0500000f


	//   ....[146]....
        /*030c*/ 	.word	0x0500000f


	//   ....[147]....
        /*0310*/ 	.word	0x0500000f


	//   ....[148]....
        /*0314*/ 	.word	0x0500000f


	//----- nvinfo : EIATTR_COOP_GROUP_INSTR_OFFSETS
	.align		4
.L_518:
        /*0318*/ 	.byte	0x04, 0x28
        /*031a*/ 	.short	(.L_520 - .L_519)


	//   ....[0]....
.L_519:
        /*031c*/ 	.word	0x00000080


	//   ....[1]....
        /*0320*/ 	.word	0x00000090


	//   ....[2]....
        /*0324*/ 	.word	0x000002b0


	//   ....[3]....
        /*0328*/ 	.word	0x00000410


	//   ....[4]....
        /*032c*/ 	.word	0x00000530


	//   ....[5]....
        /*0330*/ 	.word	0x00000690


	//   ....[6]....
        /*0334*/ 	.word	0x00001860


	//   ....[7]....
        /*0338*/ 	.word	0x000035b0


	//   ....[8]....
        /*033c*/ 	.word	0x00004540


	//   ....[9]....
        /*0340*/ 	.word	0x00005200


	//   ....[10]....
        /*0344*/ 	.word	0x00005220


	//   ....[11]....
        /*0348*/ 	.word	0x00005570


	//   ....[12]....
        /*034c*/ 	.word	0x000056a0


	//   ....[13]....
        /*0350*/ 	.word	0x000058d0


	//   ....[14]....
        /*0354*/ 	.word	0x00005a00


	//   ....[15]....
        /*0358*/ 	.word	0x00006250


	//   ....[16]....
        /*035c*/ 	.word	0x00006fd0


	//   ....[17]....
        /*0360*/ 	.word	0x00007c10


	//   ....[18]....
        /*0364*/ 	.word	0x00007c30


	//   ....[19]....
        /*0368*/ 	.word	0x00007f60


	//   ....[20]....
        /*036c*/ 	.word	0x00008060


	//   ....[21]....
        /*0370*/ 	.word	0x000083d0


	//   ....[22]....
        /*0374*/ 	.word	0x00008440


	//   ....[23]....
        /*0378*/ 	.word	0x00009590


	//   ....[24]....
        /*037c*/ 	.word	0x0000a260


	//   ....[25]....
        /*0380*/ 	.word	0x0000af50


	//   ....[26]....
        /*0384*/ 	.word	0x0000af80


	//   ....[27]....
        /*0388*/ 	.word	0x0000b1c0


	//   ....[28]....
        /*038c*/ 	.word	0x0000b390


	//   ....[29]....
        /*0390*/ 	.word	0x0000c300


	//   ....[30]....
        /*0394*/ 	.word	0x0000c3d0


	//   ....[31]....
        /*0398*/ 	.word	0x0000c400


	//   ....[32]....
        /*039c*/ 	.word	0x0000c460


	//   ....[33]....
        /*03a0*/ 	.word	0x0000c480


	//   ....[34]....
        /*03a4*/ 	.word	0x0000d680


	//   ....[35]....
        /*03a8*/ 	.word	0x0000e1c0


	//   ....[36]....
        /*03ac*/ 	.word	0x0000e1f0


	//   ....[37]....
        /*03b0*/ 	.word	0x0000e220


	//   ....[38]....
        /*03b4*/ 	.word	0x0000e240


	//   ....[39]....
        /*03b8*/ 	.word	0x0000e880


	//   ....[40]....
        /*03bc*/ 	.word	0x0000e8a0


	//   ....[41]....
        /*03c0*/ 	.word	0x0000ead0


	//   ....[42]....
        /*03c4*/ 	.word	0x0000eaf0


	//   ....[43]....
        /*03c8*/ 	.word	0x0000f470


	//   ....[44]....
        /*03cc*/ 	.word	0x0000f490


	//   ....[45]....
        /*03d0*/ 	.word	0x0000f6d0


	//   ....[46]....
        /*03d4*/ 	.word	0x0000f6f0


	//   ....[47]....
        /*03d8*/ 	.word	0x0000f9e0


	//   ....[48]....
        /*03dc*/ 	.word	0x000111d0


	//   ....[49]....
        /*03e0*/ 	.word	0x000111f0


	//   ....[50]....
        /*03e4*/ 	.word	0x00011210


	//   ....[51]....
        /*03e8*/ 	.word	0x00011260


	//   ....[52]....
        /*03ec*/ 	.word	0x00011290


	//   ....[53]....
        /*03f0*/ 	.word	0x000112e0


	//   ....[54]....
        /*03f4*/ 	.word	0x00011310


	//   ....[55]....
        /*03f8*/ 	.word	0x00011320


	//   ....[56]....
        /*03fc*/ 	.word	0x000119e0


	//   ....[57]....
        /*0400*/ 	.word	0x00011a10


	//   ....[58]....
        /*0404*/ 	.word	0x00011a60


	//   ....[59]....
        /*0408*/ 	.word	0x00011ad0


	//   ....[60]....
        /*040c*/ 	.word	0x00011af0


	//   ....[61]....
        /*0410*/ 	.word	0x00011b70


	//   ....[62]....
        /*0414*/ 	.word	0x00011b90


	//   ....[63]....
        /*0418*/ 	.word	0x00011bb0


	//   ....[64]....
        /*041c*/ 	.word	0x000121b0


	//   ....[65]....
        /*0420*/ 	.word	0x000121e0


	//   ....[66]....
        /*0424*/ 	.word	0x00012240


	//   ....[67]....
        /*0428*/ 	.word	0x00012330


	//   ....[68]....
        /*042c*/ 	.word	0x00012350


	//   ....[69]....
        /*0430*/ 	.word	0x00012450


	//   ....[70]....
        /*0434*/ 	.word	0x00012460


	//   ....[71]....
        /*0438*/ 	.word	0x00012490


	//   ....[72]....
        /*043c*/ 	.word	0x00012a60


	//   ....[73]....
        /*0440*/ 	.word	0x00012a90


	//   ....[74]....
        /*0444*/ 	.word	0x00012ac0


	//   ....[75]....
        /*0448*/ 	.word	0x00012b20


	//   ....[76]....
        /*044c*/ 	.word	0x00012c70


	//   ....[77]....
        /*0450*/ 	.word	0x00012c90


	//   ....[78]....
        /*0454*/ 	.word	0x00012ca0


	//   ....[79]....
        /*0458*/ 	.word	0x00012df0


	//   ....[80]....
        /*045c*/ 	.word	0x00013670


	//   ....[81]....
        /*0460*/ 	.word	0x00013690


	//   ....[82]....
        /*0464*/ 	.word	0x000136e0


	//   ....[83]....
        /*0468*/ 	.word	0x000136f0


	//   ....[84]....
        /*046c*/ 	.word	0x00013730


	//   ....[85]....
        /*0470*/ 	.word	0x00013740


	//   ....[86]....
        /*0474*/ 	.word	0x00013750


	//   ....[87]....
        /*0478*/ 	.word	0x00013790


	//   ....[88]....
        /*047c*/ 	.word	0x00013ab0


	//   ....[89]....
        /*0480*/ 	.word	0x00013af0


	//   ....[90]....
        /*0484*/ 	.word	0x00013b10


	//   ....[91]....
        /*0488*/ 	.word	0x00013b80


	//   ....[92]....
        /*048c*/ 	.word	0x00013ba0


	//   ....[93]....
        /*0490*/ 	.word	0x00013bc0


	//   ....[94]....
        /*0494*/ 	.word	0x00013c60


	//   ....[95]....
        /*0498*/ 	.word	0x00013c80


	//   ....[96]....
        /*049c*/ 	.word	0x000142c0


	//   ....[97]....
        /*04a0*/ 	.word	0x000144a0


	//   ....[98]....
        /*04a4*/ 	.word	0x00014a20


	//   ....[99]....
        /*04a8*/ 	.word	0x00014b00


	//   ....[100]....
        /*04ac*/ 	.word	0x00014ba0


	//   ....[101]....
        /*04b0*/ 	.word	0x00014c00


	//   ....[102]....
        /*04b4*/ 	.word	0x00014cc0


	//   ....[103]....
        /*04b8*/ 	.word	0x00014d30


	//   ....[104]....
        /*04bc*/ 	.word	0x00014df0


	//   ....[105]....
        /*04c0*/ 	.word	0x00014e60


	//   ....[106]....
        /*04c4*/ 	.word	0x00014f10


	//   ....[107]....
        /*04c8*/ 	.word	0x00014fb0


	//   ....[108]....
        /*04cc*/ 	.word	0x00015040


	//   ....[109]....
        /*04d0*/ 	.word	0x000150a0


	//   ....[110]....
        /*04d4*/ 	.word	0x00015180


	//   ....[111]....
        /*04d8*/ 	.word	0x000151f0


	//   ....[112]....
        /*04dc*/ 	.word	0x000152d0


	//   ....[113]....
        /*04e0*/ 	.word	0x00015330


	//   ....[114]....
        /*04e4*/ 	.word	0x000153e0


	//   ....[115]....
        /*04e8*/ 	.word	0x00015470


	//   ....[116]....
        /*04ec*/ 	.word	0x00015520


	//   ....[117]....
        /*04f0*/ 	.word	0x00015620


	//   ....[118]....
        /*04f4*/ 	.word	0x00015710


	//   ....[119]....
        /*04f8*/ 	.word	0x000158c0


	//   ....[120]....
        /*04fc*/ 	.word	0x00015910


	//   ....[121]....
        /*0500*/ 	.word	0x00015a20


	//   ....[122]....
        /*0504*/ 	.word	0x00015b00


	//   ....[123]....
        /*0508*/ 	.word	0x00015c70


	//   ....[124]....
        /*050c*/ 	.word	0x00015d70


	//   ....[125]....
        /*0510*/ 	.word	0x00015f90


	//   ....[126]....
        /*0514*/ 	.word	0x00015fe0


	//   ....[127]....
        /*0518*/ 	.word	0x000161a0


	//   ....[128]....
        /*051c*/ 	.word	0x000161f0


	//   ....[129]....
        /*0520*/ 	.word	0x000163b0


	//   ....[130]....
        /*0524*/ 	.word	0x00016400


	//   ....[131]....
        /*0528*/ 	.word	0x000164e0


	//   ....[132]....
        /*052c*/ 	.word	0x00016580


	//   ....[133]....
        /*0530*/ 	.word	0x000165e0


	//   ....[134]....
        /*0534*/ 	.word	0x00016690


	//   ....[135]....
        /*0538*/ 	.word	0x000166f0


	//   ....[136]....
        /*053c*/ 	.word	0x000167a0


	//   ....[137]....
        /*0540*/ 	.word	0x00016800


	//   ....[138]....
        /*0544*/ 	.word	0x000168b0


	//   ....[139]....
        /*0548*/ 	.word	0x000169a0


	//   ....[140]....
        /*054c*/ 	.word	0x00016a80


	//   ....[141]....
        /*0550*/ 	.word	0x00016b60


	//   ....[142]....
        /*0554*/ 	.word	0x00016c70


	//   ....[143]....
        /*0558*/ 	.word	0x00016d90


	//   ....[144]....
        /*055c*/ 	.word	0x00016e70


	//   ....[145]....
        /*0560*/ 	.word	0x00016f80


	//   ....[146]....
        /*0564*/ 	.word	0x00017060


	//   ....[147]....
        /*0568*/ 	.word	0x000170f0


	//   ....[148]....
        /*056c*/ 	.word	0x00017210


	//----- nvinfo : EIATTR_REG_RECONFIG
	.align		4
.L_520:
        /*0570*/ 	.byte	0x01, 0x54
	.zero		2


	//----- nvinfo : EIATTR_SYSCALL_OFFSETS
	.align		4
        /*0574*/ 	.byte	0x04, 0x46
        /*0576*/ 	.short	(.L_522 - .L_521)


	//   ....[0]....
.L_521:
        /*0578*/ 	.word	0x00003760


	//   ....[1]....
        /*057c*/ 	.word	0x00010920


	//   ....[2]....
        /*0580*/ 	.word	0x00010a70


	//   ....[3]....
        /*0584*/ 	.word	0x00010b60


	//   ....[4]....
        /*0588*/ 	.word	0x00011620


	//   ....[5]....
        /*058c*/ 	.word	0x00011e60


	//----- nvinfo : EIATTR_MBARRIER_INSTR_OFFSETS
	.align		4
.L_522:
        /*0590*/ 	.byte	0x04, 0x39
        /*0592*/ 	.short	(.L_524 - .L_523)


	//   ....[0]....
.L_523:
        /*0594*/ 	.word	0x00000190
        /*0598*/ 	.word	0x000000ff
        /*059c*/ 	.word	0x00038800
        /*05a0*/ 	.short	0x0100
        /*05a2*/ 	.byte	0x08
	.zero		1


	//   ....[1]....
        /*05a4*/ 	.word	0x000001a0
        /*05a8*/ 	.word	0x000000ff
        /*05ac*/ 	.word	0x00038810
        /*05b0*/ 	.short	0x0100
        /*05b2*/ 	.byte	0x08
	.zero		1


	//   ....[2]....
        /*05b4*/ 	.word	0x000001b0
        /*05b8*/ 	.word	0x000000ff
        /*05bc*/ 	.word	0x00038820
        /*05c0*/ 	.short	0x0100
        /*05c2*/ 	.byte	0x08
	.zero		1


	//   ....[3]....
        /*05c4*/ 	.word	0x00000260
        /*05c8*/ 	.word	0x000000ff
        /*05cc*/ 	.word	0x00038830
        /*05d0*/ 	.short	0x0100
        /*05d2*/ 	.byte	0x06
	.zero		1


	//   ....[4]....
        /*05d4*/ 	.word	0x00000270
        /*05d8*/ 	.word	0x000000ff
        /*05dc*/ 	.word	0x00038840
        /*05e0*/ 	.short	0x0100
        /*05e2*/ 	.byte	0x06
	.zero		1


	//   ....[5]....
        /*05e4*/ 	.word	0x00000280
        /*05e8*/ 	.word	0x000000ff
        /*05ec*/ 	.word	0x00038838
        /*05f0*/ 	.short	0x0100
        /*05f2*/ 	.byte	0x06
	.zero		1


	//   ....[6]....
        /*05f4*/ 	.word	0x00000290
        /*05f8*/ 	.word	0x000000ff
        /*05fc*/ 	.word	0x00038848
        /*0600*/ 	.short	0x0100
        /*0602*/ 	.byte	0x06
	.zero		1


	//   ....[7]....
        /*0604*/ 	.word	0x000003c0
        /*0608*/ 	.word	0x000000ff
        /*060c*/ 	.word	0x00038850
        /*0610*/ 	.short	0x0100
        /*0612*/ 	.byte	0x08
	.zero		1


	//   ....[8]....
        /*0614*/ 	.word	0x000003d0
        /*0618*/ 	.word	0x000000ff
        /*061c*/ 	.word	0x00038860
        /*0620*/ 	.short	0x0100
        /*0622*/ 	.byte	0x08
	.zero		1


	//   ....[9]....
        /*0624*/ 	.word	0x000003e0
        /*0628*/ 	.word	0x000000ff
        /*062c*/ 	.word	0x00038858
        /*0630*/ 	.short	0x0100
        /*0632*/ 	.byte	0x08
	.zero		1


	//   ....[10]....
        /*0634*/ 	.word	0x000003f0
        /*0638*/ 	.word	0x000000ff
        /*063c*/ 	.word	0x00038868
        /*0640*/ 	.short	0x0100
        /*0642*/ 	.byte	0x08
	.zero		1


	//   ....[11]....
        /*0644*/ 	.word	0x000004e0
        /*0648*/ 	.word	0x000000ff
        /*064c*/ 	.word	0x00038870
        /*0650*/ 	.short	0x0100
        /*0652*/ 	.byte	0x06
	.zero		1


	//   ....[12]....
        /*0654*/ 	.word	0x000004f0
        /*0658*/ 	.word	0x000000ff
        /*065c*/ 	.word	0x00038880
        /*0660*/ 	.short	0x0100
        /*0662*/ 	.byte	0x06
	.zero		1


	//   ....[13]....
        /*0664*/ 	.word	0x00000500
        /*0668*/ 	.word	0x000000ff
        /*066c*/ 	.word	0x00038878
        /*0670*/ 	.short	0x0100
        /*0672*/ 	.byte	0x06
	.zero		1


	//   ....[14]....
        /*0674*/ 	.word	0x00000510
        /*0678*/ 	.word	0x000000ff
        /*067c*/ 	.word	0x00038888
        /*0680*/ 	.short	0x0100
        /*0682*/ 	.byte	0x06
	.zero		1


	//   ....[15]....
        /*0684*/ 	.word	0x00000640
        /*0688*/ 	.word	0x000000ff
        /*068c*/ 	.word	0x00038890
        /*0690*/ 	.short	0x0100
        /*0692*/ 	.byte	0x08
	.zero		1


	//   ....[16]....
        /*0694*/ 	.word	0x00000650
        /*0698*/ 	.word	0x000000ff
        /*069c*/ 	.word	0x000388a0
        /*06a0*/ 	.short	0x0100
        /*06a2*/ 	.byte	0x08
	.zero		1


	//   ....[17]....
        /*06a4*/ 	.word	0x00000660
        /*06a8*/ 	.word	0x000000ff
        /*06ac*/ 	.word	0x00038898
        /*06b0*/ 	.short	0x0100
        /*06b2*/ 	.byte	0x08
	.zero		1


	//   ....[18]....
        /*06b4*/ 	.word	0x00000670
        /*06b8*/ 	.word	0x000000ff
        /*06bc*/ 	.word	0x000388a8
        /*06c0*/ 	.short	0x0100
        /*06c2*/ 	.byte	0x08
	.zero		1


	//   ....[19]....
        /*06c4*/ 	.word	0x000007b0
        /*06c8*/ 	.word	0x000000ff
        /*06cc*/ 	.word	0x000388b0
        /*06d0*/ 	.short	0x0100
        /*06d2*/ 	.byte	0x08
	.zero		1


	//   ....[20]....
        /*06d4*/ 	.word	0x000007c0
        /*06d8*/ 	.word	0x000000ff
        /*06dc*/ 	.word	0x000388c0
        /*06e0*/ 	.short	0x0100
        /*06e2*/ 	.byte	0x08
	.zero		1


	//   ....[21]....
        /*06e4*/ 	.word	0x000007d0
        /*06e8*/ 	.word	0x000000ff
        /*06ec*/ 	.word	0x000388b8
        /*06f0*/ 	.short	0x0100
        /*06f2*/ 	.byte	0x08
	.zero		1


	//   ....[22]....
        /*06f4*/ 	.word	0x000007e0
        /*06f8*/ 	.word	0x000000ff
        /*06fc*/ 	.word	0x000388c8
        /*0700*/ 	.short	0x0100
        /*0702*/ 	.byte	0x08
	.zero		1


	//   ....[23]....
        /*0704*/ 	.word	0x00001c30
        /*0708*/ 	.word	0x00000000
        /*070c*/ 	.word	0x00000000
        /*0710*/ 	.short	0x0101
        /*0712*/ 	.byte	0x3f
	.zero		1


	//   ....[24]....
        /*0714*/ 	.word	0x00002730
        /*0718*/ 	.word	0x00000000
        /*071c*/ 	.word	0x00000000
        /*0720*/ 	.short	0x0101
        /*0722*/ 	.byte	0x3f
	.zero		1


	//   ....[25]....
        /*0724*/ 	.word	0x000037e0
        /*0728*/ 	.word	0x00000011
        /*072c*/ 	.word	0x00038800
        /*0730*/ 	.short	0x010a
        /*0732*/ 	.byte	0x3f
	.zero		1


	//   ....[26]....
        /*0734*/ 	.word	0x00003840
        /*0738*/ 	.word	0x00000009
        /*073c*/ 	.word	0x00038830
        /*0740*/ 	.short	0x010a
        /*0742*/ 	.byte	0x3f
	.zero		1


	//   ....[27]....
        /*0744*/ 	.word	0x000038b0
        /*0748*/ 	.word	0x00000009
        /*074c*/ 	.word	0x00038830
        /*0750*/ 	.short	0x010a
        /*0752*/ 	.byte	0x3f
	.zero		1


	//   ....[28]....
        /*0754*/ 	.word	0x00003b30
        /*0758*/ 	.word	0x00000011
        /*075c*/ 	.word	0x00038810
        /*0760*/ 	.short	0x010a
        /*0762*/ 	.byte	0x3f
	.zero		1


	//   ....[29]....
        /*0764*/ 	.word	0x00003b70
        /*0768*/ 	.word	0x00000009
        /*076c*/ 	.word	0x00038850
        /*0770*/ 	.short	0x010a
        /*0772*/ 	.byte	0x3f
	.zero		1


	//   ....[30]....
        /*0774*/ 	.word	0x00003c40
        /*0778*/ 	.word	0x00000009
        /*077c*/ 	.word	0x00038850
        /*0780*/ 	.short	0x010a
        /*0782*/ 	.byte	0x3f
	.zero		1


	//   ....[31]....
        /*0784*/ 	.word	0x00005c20
        /*0788*/ 	.word	0x00000018
        /*078c*/ 	.word	0x00000000
        /*0790*/ 	.short	0x0101
        /*0792*/ 	.byte	0x3f
	.zero		1


	//   ....[32]....
        /*0794*/ 	.word	0x00006380
        /*0798*/ 	.word	0x0000000a
        /*079c*/ 	.word	0x00000000
        /*07a0*/ 	.short	0x0101
        /*07a2*/ 	.byte	0x3f
	.zero		1


	//   ....[33]....
        /*07a4*/ 	.word	0x000064d0
        /*07a8*/ 	.word	0x00000009
        /*07ac*/ 	.word	0x00038830
        /*07b0*/ 	.short	0x010a
        /*07b2*/ 	.byte	0x3f
	.zero		1


	//   ....[34]....
        /*07b4*/ 	.word	0x00006520
        /*07b8*/ 	.word	0x00000009
        /*07bc*/ 	.word	0x00038830
        /*07c0*/ 	.short	0x010a
        /*07c2*/ 	.byte	0x3f
	.zero		1


	//   ....[35]....
        /*07c4*/ 	.word	0x000066a0
        /*07c8*/ 	.word	0x00000009
        /*07cc*/ 	.word	0x00038850
        /*07d0*/ 	.short	0x010a
        /*07d2*/ 	.byte	0x3f
	.zero		1


	//   ....[36]....
        /*07d4*/ 	.word	0x000066f0
        /*07d8*/ 	.word	0x00000009
        /*07dc*/ 	.word	0x00038850
        /*07e0*/ 	.short	0x010a
        /*07e2*/ 	.byte	0x3f
	.zero		1


	//   ....[37]....
        /*07e4*/ 	.word	0x00008680
        /*07e8*/ 	.word	0x00000098
        /*07ec*/ 	.word	0x00000000
        /*07f0*/ 	.short	0x0101
        /*07f2*/ 	.byte	0x3f
	.zero		1


	//   ....[38]....
        /*07f4*/ 	.word	0x00009640
        /*07f8*/ 	.word	0x0000000a
        /*07fc*/ 	.word	0x00000000
        /*0800*/ 	.short	0x0101
        /*0802*/ 	.byte	0x3f
	.zero		1


	//   ....[39]....
        /*0804*/ 	.word	0x00009760
        /*0808*/ 	.word	0x00000009
        /*080c*/ 	.word	0x00038830
        /*0810*/ 	.short	0x010a
        /*0812*/ 	.byte	0x3f
	.zero		1


	//   ....[40]....
        /*0814*/ 	.word	0x000097b0
        /*0818*/ 	.word	0x00000009
        /*081c*/ 	.word	0x00038830
        /*0820*/ 	.short	0x010a
        /*0822*/ 	.byte	0x3f
	.zero		1


	//   ....[41]....
        /*0824*/ 	.word	0x00009930
        /*0828*/ 	.word	0x00000009
        /*082c*/ 	.word	0x00038850
        /*0830*/ 	.short	0x010a
        /*0832*/ 	.byte	0x3f
	.zero		1


	//   ....[42]....
        /*0834*/ 	.word	0x00009980
        /*0838*/ 	.word	0x00000009
        /*083c*/ 	.word	0x00038850
        /*0840*/ 	.short	0x010a
        /*0842*/ 	.byte	0x3f
	.zero		1


	//   ....[43]....
        /*0844*/ 	.word	0x0000b710
        /*0848*/ 	.word	0x0000009a
        /*084c*/ 	.word	0x00000000
        /*0850*/ 	.short	0x0101
        /*0852*/ 	.byte	0x3f
	.zero		1


	//   ....[44]....
        /*0854*/ 	.word	0x0000c3a0
        /*0858*/ 	.word	0x0000000a
        /*085c*/ 	.word	0x00000000
        /*0860*/ 	.short	0x0101
        /*0862*/ 	.byte	0x3f
	.zero		1


	//   ....[45]....
        /*0864*/ 	.word	0x0000e870
        /*0868*/ 	.word	0x00000000
        /*086c*/ 	.word	0x00000000
        /*0870*/ 	.short	0x0101
        /*0872*/ 	.byte	0x3f
	.zero		1


	//   ....[46]....
        /*0874*/ 	.word	0x00010f80
        /*0878*/ 	.word	0x0000001b
        /*087c*/ 	.word	0x00038840
        /*0880*/ 	.short	0x010a
        /*0882*/ 	.byte	0x3f
	.zero		1


	//   ....[47]....
        /*0884*/ 	.word	0x000113f0
        /*0888*/ 	.word	0x0000001b
        /*088c*/ 	.word	0x00038830
        /*0890*/ 	.short	0x0107
        /*0892*/ 	.byte	0x3f
	.zero		1


	//   ....[48]....
        /*0894*/ 	.word	0x000114b0
        /*0898*/ 	.word	0x0000001b
        /*089c*/ 	.word	0x00038830
        /*08a0*/ 	.short	0x0101
        /*08a2*/ 	.byte	0x3f
	.zero		1


	//   ....[49]....
        /*08a4*/ 	.word	0x00011ca0
        /*08a8*/ 	.word	0x00000011
        /*08ac*/ 	.word	0x00038800
        /*08b0*/ 	.short	0x0107
        /*08b2*/ 	.byte	0x3f
	.zero		1


	//   ....[50]....
        /*08b4*/ 	.word	0x00011d30
        /*08b8*/ 	.word	0x00000011
        /*08bc*/ 	.word	0x00038800
        /*08c0*/ 	.short	0x0101
        /*08c2*/ 	.byte	0x3f
	.zero		1


	//   ....[51]....
        /*08c4*/ 	.word	0x000126a0
        /*08c8*/ 	.word	0x00000011
        /*08cc*/ 	.word	0x00038810
        /*08d0*/ 	.short	0x0107
        /*08d2*/ 	.byte	0x3f
	.zero		1


	//   ....[52]....
        /*08d4*/ 	.word	0x00012790
        /*08d8*/ 	.word	0x00000011
        /*08dc*/ 	.word	0x00038810
        /*08e0*/ 	.short	0x0101
        /*08e2*/ 	.byte	0x3f
	.zero		1


	//   ....[53]....
        /*08e4*/ 	.word	0x000127b0
        /*08e8*/ 	.word	0x00000011
        /*08ec*/ 	.word	0x00038820
        /*08f0*/ 	.short	0x010a
        /*08f2*/ 	.byte	0x3f
	.zero		1


	//   ....[54]....
        /*08f4*/ 	.word	0x00012840
        /*08f8*/ 	.word	0x0000001b
        /*08fc*/ 	.word	0x00038860
        /*0900*/ 	.short	0x010a
        /*0902*/ 	.byte	0x3f
	.zero		1


	//   ....[55]....
        /*0904*/ 	.word	0x000130b0
        /*0908*/ 	.word	0x0000001b
        /*090c*/ 	.word	0x00038850
        /*0910*/ 	.short	0x0107
        /*0912*/ 	.byte	0x3f
	.zero		1


	//   ....[56]....
        /*0914*/ 	.word	0x00013180
        /*0918*/ 	.word	0x0000001b
        /*091c*/ 	.word	0x00038850
        /*0920*/ 	.short	0x0101
        /*0922*/ 	.byte	0x3f
	.zero		1


	//   ....[57]....
        /*0924*/ 	.word	0x000134d0
        /*0928*/ 	.word	0x00000008
        /*092c*/ 	.word	0x00038840
        /*0930*/ 	.short	0x010a
        /*0932*/ 	.byte	0x3f
	.zero		1


	//   ....[58]....
        /*0934*/ 	.word	0x00013810
        /*0938*/ 	.word	0x00000008
        /*093c*/ 	.word	0x00038830
        /*0940*/ 	.short	0x0107
        /*0942*/ 	.byte	0x3f
	.zero		1


	//   ....[59]....
        /*0944*/ 	.word	0x000138d0
        /*0948*/ 	.word	0x00000008
        /*094c*/ 	.word	0x00038830
        /*0950*/ 	.short	0x0101
        /*0952*/ 	.byte	0x3f
	.zero		1


	//   ....[60]....
        /*0954*/ 	.word	0x00013900
        /*0958*/ 	.word	0x00000008
        /*095c*/ 	.word	0x00038860
        /*0960*/ 	.short	0x010a
        /*0962*/ 	.byte	0x3f
	.zero		1


	//   ....[61]....
        /*0964*/ 	.word	0x00013f80
        /*0968*/ 	.word	0x00000008
        /*096c*/ 	.word	0x00038850
        /*0970*/ 	.short	0x0107
        /*0972*/ 	.byte	0x3f
	.zero		1


	//   ....[62]....
        /*0974*/ 	.word	0x00014040
        /*0978*/ 	.word	0x00000008
        /*097c*/ 	.word	0x00038850
        /*0980*/ 	.short	0x0101
        /*0982*/ 	.byte	0x3f
	.zero		1


	//   ....[63]....
        /*0984*/ 	.word	0x00014420
        /*0988*/ 	.word	0x00000005
        /*098c*/ 	.word	0x00038820
        /*0990*/ 	.short	0x010a
        /*0992*/ 	.byte	0x3f
	.zero		1


	//   ....[64]....
        /*0994*/ 	.word	0x000145a0
        /*0998*/ 	.word	0x00000003
        /*099c*/ 	.word	0x00038840
        /*09a0*/ 	.short	0x010a
        /*09a2*/ 	.byte	0x3f
	.zero		1


	//   ....[65]....
        /*09a4*/ 	.word	0x00014640
        /*09a8*/ 	.word	0x00000005
        /*09ac*/ 	.word	0x00038840
        /*09b0*/ 	.short	0x010a
        /*09b2*/ 	.byte	0x3f
	.zero		1


	//   ....[66]....
        /*09b4*/ 	.word	0x00014680
        /*09b8*/ 	.word	0x00000003
        /*09bc*/ 	.word	0x00038860
        /*09c0*/ 	.short	0x010a
        /*09c2*/ 	.byte	0x3f
	.zero		1


	//   ....[67]....
        /*09c4*/ 	.word	0x000146c0
        /*09c8*/ 	.word	0x00000005
        /*09cc*/ 	.word	0x00038860
        /*09d0*/ 	.short	0x010a
        /*09d2*/ 	.byte	0x3f
	.zero		1


	//   ....[68]....
        /*09d4*/ 	.word	0x00014720
        /*09d8*/ 	.word	0x00000011
        /*09dc*/ 	.word	0x00038800
        /*09e0*/ 	.short	0x010a
        /*09e2*/ 	.byte	0x3f
	.zero		1


	//   ....[69]....
        /*09e4*/ 	.word	0x00014770
        /*09e8*/ 	.word	0x00000009
        /*09ec*/ 	.word	0x00038830
        /*09f0*/ 	.short	0x010a
        /*09f2*/ 	.byte	0x3f
	.zero		1


	//   ....[70]....
        /*09f4*/ 	.word	0x000147c0
        /*09f8*/ 	.word	0x00000011
        /*09fc*/ 	.word	0x00038810
        /*0a00*/ 	.short	0x010a
        /*0a02*/ 	.byte	0x3f
	.zero		1


	//   ....[71]....
        /*0a04*/ 	.word	0x00014810
        /*0a08*/ 	.word	0x00000009
        /*0a0c*/ 	.word	0x00038850
        /*0a10*/ 	.short	0x010a
        /*0a12*/ 	.byte	0x3f
	.zero		1


	//   ....[72]....
        /*0a14*/ 	.word	0x00014860
        /*0a18*/ 	.word	0x00000009
        /*0a1c*/ 	.word	0x00038830
        /*0a20*/ 	.short	0x010a
        /*0a22*/ 	.byte	0x3f
	.zero		1


	//   ....[73]....
        /*0a24*/ 	.word	0x000148b0
        /*0a28*/ 	.word	0x00000009
        /*0a2c*/ 	.word	0x00038850
        /*0a30*/ 	.short	0x010a
        /*0a32*/ 	.byte	0x3f
	.zero		1


	//   ....[74]....
        /*0a34*/ 	.word	0x00014900
        /*0a38*/ 	.word	0x00000009
        /*0a3c*/ 	.word	0x00038830
        /*0a40*/ 	.short	0x010a
        /*0a42*/ 	.byte	0x3f
	.zero		1


	//   ....[75]....
        /*0a44*/ 	.word	0x00014950
        /*0a48*/ 	.word	0x00000009
        /*0a4c*/ 	.word	0x00038850
        /*0a50*/ 	.short	0x010a
        /*0a52*/ 	.byte	0x3f
	.zero		1


	//   ....[76]....
        /*0a54*/ 	.word	0x00014a50
        /*0a58*/ 	.word	0x0000001b
        /*0a5c*/ 	.word	0x00038840
        /*0a60*/ 	.short	0x010a
        /*0a62*/ 	.byte	0x3f
	.zero		1


	//   ....[77]....
        /*0a64*/ 	.word	0x00015b70
        /*0a68*/ 	.word	0x00000011
        /*0a6c*/ 	.word	0x00038820
        /*0a70*/ 	.short	0x010a
        /*0a72*/ 	.byte	0x3f
	.zero		1


	//   ....[78]....
        /*0a74*/ 	.word	0x00015bc0
        /*0a78*/ 	.word	0x0000001b
        /*0a7c*/ 	.word	0x00038860
        /*0a80*/ 	.short	0x010a
        /*0a82*/ 	.byte	0x3f
	.zero		1


	//   ....[79]....
        /*0a84*/ 	.word	0x00016430
        /*0a88*/ 	.word	0x00000008
        /*0a8c*/ 	.word	0x00038840
        /*0a90*/ 	.short	0x010a
        /*0a92*/ 	.byte	0x3f
	.zero		1


	//   ....[80]....
        /*0a94*/ 	.word	0x000168f0
        /*0a98*/ 	.word	0x00000008
        /*0a9c*/ 	.word	0x00038860
        /*0aa0*/ 	.short	0x010a
        /*0aa2*/ 	.byte	0x3f
	.zero		1


	//   ....[81]....
        /*0aa4*/ 	.word	0x00017130
        /*0aa8*/ 	.word	0x00000005
        /*0aac*/ 	.word	0x00038820
        /*0ab0*/ 	.short	0x010a
        /*0ab2*/ 	.byte	0x3f
	.zero		1


	//   ....[82]....
        /*0ab4*/ 	.word	0x000172d0
        /*0ab8*/ 	.word	0x00000003
        /*0abc*/ 	.word	0x00038840
        /*0ac0*/ 	.short	0x010a
        /*0ac2*/ 	.byte	0x3f
	.zero		1


	//   ....[83]....
        /*0ac4*/ 	.word	0x00017320
        /*0ac8*/ 	.word	0x00000005
        /*0acc*/ 	.word	0x00038840
        /*0ad0*/ 	.short	0x010a
        /*0ad2*/ 	.byte	0x3f
	.zero		1


	//   ....[84]....
        /*0ad4*/ 	.word	0x00017370
        /*0ad8*/ 	.word	0x00000003
        /*0adc*/ 	.word	0x00038860
        /*0ae0*/ 	.short	0x010a
        /*0ae2*/ 	.byte	0x3f
	.zero		1


	//----- nvinfo : EIATTR_NUM_MBARRIERS
	.align		4
.L_524:
        /*0ae4*/ 	.byte	0x03, 0x38
        /*0ae6*/ 	.short	0x0017


	//----- nvinfo : EIATTR_EXIT_INSTR_OFFSETS
	.align		4
        /*0ae8*/ 	.byte	0x04, 0x1c
        /*0aea*/ 	.short	(.L_526 - .L_525)


	//   ....[0]....
.L_525:
        /*0aec*/ 	.word	0x00000960


	//   ....[1]....
        /*0af0*/ 	.word	0x0000f950


	//   ....[2]....
        /*0af4*/ 	.word	0x00014710


	//----- nvinfo : EIATTR_MAX_THREADS
	.align		4
.L_526:
        /*0af8*/ 	.byte	0x04, 0x05
        /*0afa*/ 	.short	(.L_528 - .L_527)
.L_527:
        /*0afc*/ 	.word	0x00000180
        /*0b00*/ 	.word	0x00000001
        /*0b04*/ 	.word	0x00000001


	//----- nvinfo : EIATTR_CRS_STACK_SIZE
	.align		4
.L_528:
        /*0b08*/ 	.byte	0x04, 0x1e
        /*0b0a*/ 	.short	(.L_530 - .L_529)
.L_529:
        /*0b0c*/ 	.word	0x00000000


	//----- nvinfo : EIATTR_CBANK_PARAM_SIZE
	.align		4
.L_530:
        /*0b10*/ 	.byte	0x03, 0x19
        /*0b12*/ 	.short	0x0bf0


	//----- nvinfo : EIATTR_PARAM_CBANK
	.align		4
        /*0b14*/ 	.byte	0x04, 0x0a
        /*0b16*/ 	.short	(.L_532 - .L_531)
	.align		4
.L_531:
        /*0b18*/ 	.word	index@(.nv.constant0._ZN7cutlass13device_kernelIN5flash11enable_sm90INS1_16FlashAttnFwdSm90INS1_25CollectiveMainloopFwdSm90ILi2EN4cute5tupleIJNS5_1CILi1EEES8_S8_EEENS6_IJNS7_ILi64EEESA_SA_EEELi512ENS_6half_tEfNS_4arch4Sm90ELb1ELb0ELb0ELb0ELb1ELb0ELb1ELb0ELb0ELb1ELb0ELb0EEENS1_21CollectiveEpilogueFwdINS6_IJSA_NS7_ILi512EEESA_EEES9_SC_SE_Li256ELb0ELb1ELb0ELb0EEENS1_30DynamicPersistentTileSchedulerILi256ELi128ELb0ELb1ELb1EEEEEEEEEvNT_6ParamsE)
        /*0b1c*/ 	.short	0x0210
        /*0b1e*/ 	.short	0x0bf0


	//----- nvinfo : EIATTR_SW_WAR
	.align		4
.L_532:
        /*0b20*/ 	.byte	0x04, 0x36
        /*0b22*/ 	.short	(.L_534 - .L_533)
.L_533:
        /*0b24*/ 	.word	0x00000008
.L_534:


//--------------------- .nv.info._ZN7cutlass13device_kernelIN5flash11enable_sm90INS1_16FlashAttnFwdSm90INS1_25CollectiveMainloopFwdSm90ILi2EN4cute5tupleIJNS5_1CILi1EEES8_S8_EEENS6_IJNS7_ILi64EEESA_SA_EEELi512ENS_6half_tEfNS_4arch4Sm90ELb1ELb0ELb0ELb1ELb1ELb0ELb0ELb0ELb0ELb1ELb0ELb0EEENS1_21CollectiveEpilogueFwdINS6_IJSA_NS7_ILi512EEESA_EEES9_SC_SE_Li256ELb1ELb1ELb0ELb0EEENS1_36VarlenDynamicPersistentTileSchedulerILi64ELi64ELi256ELi128ELb0ELb1ELb1ELb1ELb1ELb1EEEEEEEEEvNT_6ParamsE --------------------------
	.section	.nv.info._ZN7cutlass13device_kernelIN5flash11enable_sm90INS1_16FlashAttnFwdSm90INS1_25CollectiveMainloopFwdSm90ILi2EN4cute5tupleIJNS5_1CILi1EEES8_S8_EEENS6_IJNS7_ILi64EEESA_SA_EEELi512ENS_6half_tEfNS_4arch4Sm90ELb1ELb0ELb0ELb1ELb1ELb0ELb0ELb0ELb0ELb1ELb0ELb0EEENS1_21CollectiveEpilogueFwdINS6_IJSA_NS7_ILi512EEESA_EEES9_SC_SE_Li256ELb1ELb1ELb0ELb0EEENS1_36VarlenDynamicPersistentTileSchedulerILi64ELi64ELi256ELi128ELb0ELb1ELb1ELb1ELb1ELb1EEEEEEEEEvNT_6ParamsE,"",@"SHT_CUDA_INFO"
	.sectionflags	@""
	.align	4


	//----- nvinfo : EIATTR_CUDA_API_VERSION
	.align		4
        /*0000*/ 	.byte	0x04, 0x37
        /*0002*/ 	.short	(.L_536 - .L_535)
.L_535:
        /*0004*/ 	.word	0x00000082


	//----- nvinfo : EIATTR_KPARAM_INFO
	.align		4
.L_536:
        /*0008*/ 	.byte	0x04, 0x17
        /*000a*/ 	.short	(.L_538 - .L_537)
.L_537:
        /*000c*/ 	.word	0x00000000
        /*0010*/ 	.short	0x0000
        /*0012*/ 	.short	0x0070
        /*0014*/ 	.byte	0x00, 0xf0, 0x01, 0x2a


	//----- nvinfo : EIATTR_SPARSE_MMA_MASK
	.align		4
.L_538:
        /*0018*/ 	.byte	0x03, 0x50
        /*001a*/ 	.short	0x0000


	//----- nvinfo : EIATTR_MAXREG_COUNT
	.align		4
        /*001c*/ 	.byte	0x03, 0x1b
        /*001e*/ 	.short	0x00a8


	//----- nvinfo : EIATTR_NUM_BARRIERS
	.align		4
        /*0020*/ 	.byte	0x02, 0x4c
        /*0022*/ 	.byte	0x10
	.zero		1


	//----- nvinfo : EIATTR_EXTERNS
	.align		4
        /*0024*/ 	.byte	0x04, 0x0f
        /*0026*/ 	.short	(.L_540 - .L_539)


	//   ....[0]....
	.align		4
.L_539:
        /*0028*/ 	.word	index@(__assertfail)


	//----- nvinfo : EIATTR_ANNOTATIONS
	.align		4
.L_540:
        /*002c*/ 	.byte	0x04, 0x55
        /*002e*/ 	.short	(.L_542 - .L_541)


	//   ....[0]....
.L_541:
        /* <DEDUP_REMOVED lines=18> */


	//----- nvinfo : EIATTR_MERCURY_ISA_VERSION
	.align		4
.L_542:
        /*0138*/ 	.byte	0x03, 0x5f
        /*013a*/ 	.short	0x0101


	//----- nvinfo : EIATTR_UNUSED_LOAD_BYTE_OFFSET
	.align		4
        /*013c*/ 	.byte	0x04, 0x44
        /*013e*/ 	.short	(.L_544 - .L_543)


	//   ....[0]....
.L_543:
        /*0140*/ 	.word	0x00000940
        /*0144*/ 	.word	0x0000fff0


	//   ....[1]....
        /*0148*/ 	.word	0x000092e0
        /*014c*/ 	.word	0x0000fff0


	//----- nvinfo : EIATTR_INT_WARP_WIDE_INSTR_OFFSETS
	.align		4
.L_544:
        /*0150*/ 	.byte	0x04, 0x31
        /*0152*/ 	.short	(.L_546 - .L_545)


	//   ....[0]....
.L_545:
        /*0154*/ 	.word	0x000000c0


	//   ....[1]....
        /*0158*/ 	.word	0x000000d0


	//   ....[2]....
        /*015c*/ 	.word	0x00000170


	//   ....[3]....
        /*0160*/ 	.word	0x0000d590


	//   ....[4]....
        /*0164*/ 	.word	0x0000d620


	//   ....[5]....
        /*0168*/ 	.word	0x00010a90


	//   ....[6]....
        /*016c*/ 	.word	0x00010b20


	//----- nvinfo : EIATTR_COOP_GROUP_MASK_REGIDS
	.align		4
.L_546:
        /*0170*/ 	.byte	0x04, 0x29
        /*0172*/ 	.short	(.L_548 - .L_547)


	//   ....[0]....
.L_547:
        /*0174*/ 	.word	0xffffffff


	//   ....[1]....
        /*0178*/ 	.word	0xffffffff


	//   ....[2]....
        /*017c*/ 	.word	0xffffffff


	//   ....[3]....
        /*0180*/ 	.word	0xffffffff


	//   ....[4]....
        /*0184*/ 	.word	0xffffffff


	//   ....[5]....
        /*0188*/ 	.word	0xffffffff


	//   ....[6]....
        /*018c*/ 	.word	0xffffffff


	//   ....[7]....
        /*0190*/ 	.word	0xffffffff


	//   ....[8]....
        /*0194*/ 	.word	0xffffffff


	//   ....[9]....
        /*0198*/ 	.word	0xffffffff


	//   ....[10]....
        /*019c*/ 	.word	0xffffffff


	//   ....[11]....
        /*01a0*/ 	.word	0xffffffff


	//   ....[12]....
        /*01a4*/ 	.word	0xffffffff


	//   ....[13]....
        /*01a8*/ 	.word	0xffffffff


	//   ....[14]....
        /*01ac*/ 	.word	0xffffffff


	//   ....[15]....
        /*01b0*/ 	.word	0xffffffff


	//   ....[16]....
        /*01b4*/ 	.word	0xffffffff


	//   ....[17]....
        /*01b8*/ 	.word	0xffffffff


	//   ....[18]....
        /*01bc*/ 	.word	0xffffffff


	//   ....[19]....
        /*01c0*/ 	.word	0xffffffff


	//   ....[20]....
        /*01c4*/ 	.word	0xffffffff


	//   ....[21]....
        /*01c8*/ 	.word	0xffffffff


	//   ....[22]....
        /*01cc*/ 	.word	0xffffffff


	//   ....[23]....
        /*01d0*/ 	.word	0xffffffff


	//   ....[24]....
        /*01d4*/ 	.word	0xffffffff


	//   ....[25]....
        /*01d8*/ 	.word	0xffffffff


	//   ....[26]....
        /*01dc*/ 	.word	0xffffffff


	//   ....[27]....
        /*01e0*/ 	.word	0xffffffff


	//   ....[28]....
        /*01e4*/ 	.word	0xffffffff


	//   ....[29]....
        /*01e8*/ 	.word	0xffffffff


	//   ....[30]....
        /*01ec*/ 	.word	0xffffffff


	//   ....[31]....
        /*01f0*/ 	.word	0xffffffff


	//   ....[32]....
        /*01f4*/ 	.word	0xffffffff


	//   ....[33]....
        /*01f8*/ 	.word	0xffffffff


	//   ....[34]....
        /*01fc*/ 	.word	0xffffffff


	//   ....[35]....
        /*0200*/ 	.word	0xffffffff


	//   ....[36]....
        /*0204*/ 	.word	0xffffffff


	//   ....[37]....
        /*0208*/ 	.word	0xffffffff


	//   ....[38]....
        /*020c*/ 	.word	0xffffffff


	//   ....[39]....
        /*0210*/ 	.word	0xffffffff


	//   ....[40]....
        /*0214*/ 	.word	0xffffffff


	//   ....[41]....
        /*0218*/ 	.word	0xffffffff


	//   ....[42]....
        /*021c*/ 	.word	0xffffffff


	//   ....[43]....
        /*0220*/ 	.word	0xffffffff


	//   ....[44]....
        /*0224*/ 	.word	0xffffffff


	//   ....[45]....
        /*0228*/ 	.word	0xffffffff


	//   ....[46]....
        /*022c*/ 	.word	0xffffffff


	//   ....[47]....
        /*0230*/ 	.word	0xffffffff


	//   ....[48]....
        /*0234*/ 	.word	0xffffffff


	//   ....[49]....
        /*0238*/ 	.word	0xffffffff


	//   ....[50]....
        /*023c*/ 	.word	0xffffffff


	//   ....[51]....
        /*0240*/ 	.word	0xffffffff


	//   ....[52]....
        /*0244*/ 	.word	0xffffffff


	//   ....[53]....
        /*0248*/ 	.word	0xffffffff


	//   ....[54]....
        /*024c*/ 	.word	0xffffffff


	//   ....[55]....
        /*0250*/ 	.word	0xffffffff


	//   ....[56]....
        /*0254*/ 	.word	0xffffffff


	//   ....[57]....
        /*0258*/ 	.word	0xffffffff


	//   ....[58]....
        /*025c*/ 	.word	0xffffffff


	//   ....[59]....
        /*0260*/ 	.word	0xffffffff


	//   ....[60]....
        /*0264*/ 	.word	0xffffffff


	//   ....[61]....
        /*0268*/ 	.word	0xffffffff


	//   ....[62]....
        /*026c*/ 	.word	0xffffffff


	//   ....[63]....
        /*0270*/ 	.word	0xffffffff


	//   ....[64]....
        /*0274*/ 	.word	0xffffffff


	//   ....[65]....
        /*0278*/ 	.word	0xffffffff


	//   ....[66]....
        /*027c*/ 	.word	0xffffffff


	//   ....[67]....
        /*0280*/ 	.word	0xffffffff


	//   ....[68]....
        /*0284*/ 	.word	0xffffffff


	//   ....[69]....
        /*0288*/ 	.word	0xffffffff


	//   ....[70]....
        /*028c*/ 	.word	0xffffffff


	//   ....[71]....
        /*0290*/ 	.word	0xffffffff


	//   ....[72]....
        /*0294*/ 	.word	0xffffffff


	//   ....[73]....
        /*0298*/ 	.word	0xffffffff


	//   ....[74]....
        /*029c*/ 	.word	0xffffffff


	//   ....[75]....
        /*02a0*/ 	.word	0xffffffff


	//   ....[76]....
        /*02a4*/ 	.word	0xffffffff


	//   ....[77]....
        /*02a8*/ 	.word	0xffffffff


	//   ....[78]....
        /*02ac*/ 	.word	0xffffffff


	//   ....[79]....
        /*02b0*/ 	.word	0xffffffff


	//   ....[80]....
        /*02b4*/ 	.word	0xffffffff


	//   ....[81]....
        /*02b8*/ 	.word	0xffffffff


	//   ....[82]....
        /*02bc*/ 	.word	0xffffffff


	//   ....[83]....
        /*02c0*/ 	.word	0xffffffff


	//   ....[84]....
        /*02c4*/ 	.word	0xffffffff


	//   ....[85]....
        /*02c8*/ 	.word	0xffffffff


	//   ....[86]....
        /*02cc*/ 	.word	0xffffffff


	//   ....[87]....
        /*02d0*/ 	.word	0xffffffff


	//   ....[88]....
        /*02d4*/ 	.word	0xffffffff


	//   ....[89]....
        /*02d8*/ 	.word	0xffffffff


	//   ....[90]....
        /*02dc*/ 	.word	0xffffffff


	//   ....[91]....
        /*02e0*/ 	.word	0xffffffff


	//   ....[92]....
        /*02e4*/ 	.word	0xffffffff


	//   ....[93]....
        /*02e8*/ 	.word	0xffffffff


	//   ....[94]....
        /*02ec*/ 	.word	0xffffffff


	//   ....[95]....
        /*02f0*/ 	.word	0xffffffff


	//   ....[96]....
        /*02f4*/ 	.word	0xffffffff


	//   ....[97]....
        /*02f8*/ 	.word	0xffffffff


	//   ....[98]....
        /*02fc*/ 	.word	0xffffffff


	//   ....[99]....
        /*0300*/ 	.word	0xffffffff


	//   ....[100]....
        /*0304*/ 	.word	0xffffffff


	//   ....[101]....
        /*0308*/ 	.word	0xffffffff


	//   ....[102]....
        /*030c*/ 	.word	0xffffffff


	//   ....[103]....
        /*0310*/ 	.word	0xffffffff


	//   ....[104]....
        /*0314*/ 	.word	0xffffffff


	//   ....[105]....
        /*0318*/ 	.word	0xffffffff


	//   ....[106]....
        /*031c*/ 	.word	0xffffffff


	//   ....[107]....
        /*0320*/ 	.word	0xffffffff


	//   ....[108]....
        /*0324*/ 	.word	0xffffffff


	//   ....[109]....
        /*0328*/ 	.word	0xffffffff


	//   ....[110]....
        /*032c*/ 	.word	0xffffffff


	//   ....[111]....
        /*0330*/ 	.word	0xffffffff


	//   ....[112]....
        /*0334*/ 	.word	0xffffffff


	//   ....[113]....
        /*0338*/ 	.word	0xffffffff


	//   ....[114]....
        /*033c*/ 	.word	0xffffffff


	//   ....[115]....
        /*0340*/ 	.word	0xffffffff


	//   ....[116]....
        /*0344*/ 	.word	0xffffffff


	//   ....[117]....
        /*0348*/ 	.word	0xffffffff


	//   ....[118]....
        /*034c*/ 	.word	0x0500000f


	//   ....[119]....
        /*0350*/ 	.word	0x0500000f


	//   ....[120]....
        /*0354*/ 	.word	0x0500000f


	//   ....[121]....
        /*0358*/ 	.word	0x0500000f


	//   ....[122]....
        /*035c*/ 	.word	0x0500000f


	//   ....[123]....
        /*0360*/ 	.word	0x0500000f


	//   ....[124]....
        /*0364*/ 	.word	0x0500000f


	//   ....[125]....
        /*0368*/ 	.word	0x0500000f


	//   ....[126]....
        /*036c*/ 	.word	0x0500000f


	//   ....[127]....
        /*0370*/ 	.word	0x0500000f


	//   ....[128]....
        /*0374*/ 	.word	0x0500000f


	//   ....[129]....
        /*0378*/ 	.word	0x0500000f


	//   ....[130]....
        /*037c*/ 	.word	0x0500000f


	//   ....[131]....
        /*0380*/ 	.word	0x0500000f


	//   ....[132]....
        /*0384*/ 	.word	0x0500000f


	//   ....[133]....
        /*0388*/ 	.word	0x0500000f


	//   ....[134]....
        /*038c*/ 	.word	0x0500000f


	//   ....[135]....
        /*0390*/ 	.word	0x0500000f


	//   ....[136]....
        /*0394*/ 	.word	0x0500000f


	//   ....[137]....
        /*0398*/ 	.word	0x0500000f


	//   ....[138]....
        /*039c*/ 	.word	0x0500000f


	//   ....[139]....
        /*03a0*/ 	.word	0x0500000f


	//   ....[140]....
        /*03a4*/ 	.word	0x0500000f


	//   ....[141]....
        /*03a8*/ 	.word	0x0500000f


	//   ....[142]....
        /*03ac*/ 	.word	0x0500000f


	//   ....[143]....
        /*03b0*/ 	.word	0x0500000f


	//   ....[144]....
        /*03b4*/ 	.word	0x0500000f


	//   ....[145]....
        /*03b8*/ 	.word	0x0500000f


	//   ....[146]....
        /*03bc*/ 	.word	0x0500000f


	//   ....[147]....
        /*03c0*/ 	.word	0x0500000f


	//   ....[148]....
        /*03c4*/ 	.word	0x0500000f


	//   ....[149]....
        /*03c8*/ 	.word	0x0500000f


	//   ....[150]....
        /*03cc*/ 	.word	0x0500000f


	//   ....[151]....
        /*03d0*/ 	.word	0x0500000f


	//   ....[152]....
        /*03d4*/ 	.word	0x0500000f


	//   ....[153]....
        /*03d8*/ 	.word	0x0500000f


	//   ....[154]....
        /*03dc*/ 	.word	0x0500000f


	//   ....[155]....
        /*03e0*/ 	.word	0x0500000f


	//   ....[156]....
        /*03e4*/ 	.word	0x0500000f


	//   ....[157]....
        /*03e8*/ 	.word	0x0500000f


	//   ....[158]....
        /*03ec*/ 	.word	0x0500000f


	//   ....[159]....
        /*03f0*/ 	.word	0x0500000f


	//   ....[160]....
        /*03f4*/ 	.word	0x0500000f


	//   ....[161]....
        /*03f8*/ 	.word	0x0500000f


	//   ....[162]....
        /*03fc*/ 	.word	0x0500000f


	//   ....[163]....
        /*0400*/ 	.word	0x0500000f


	//   ....[164]....
        /*0404*/ 	.word	0x0500000f


	//   ....[165]....
        /*0408*/ 	.word	0x0500000f


	//   ....[166]....
        /*040c*/ 	.word	0x0500000f


	//   ....[167]....
        /*0410*/ 	.word	0x0500000f


	//   ....[168]....
        /*0414*/ 	.word	0x0500000f


	//   ....[169]....
        /*0418*/ 	.word	0x0500000f


	//   ....[170]....
        /*041c*/ 	.word	0x0500000f


	//   ....[171]....
        /*0420*/ 	.word	0x0500000f


	//   ....[172]....
        /*0424*/ 	.word	0x0500000f


	//   ....[173]....
        /*0428*/ 	.word	0x0500000f


	//   ....[174]....
        /*042c*/ 	.word	0x0500000f


	//   ....[175]....
        /*0430*/ 	.word	0x0500000f


	//   ....[176]....
        /*0434*/ 	.word	0x0500000f


	//----- nvinfo : EIATTR_COOP_GROUP_INSTR_OFFSETS
	.align		4
.L_548:
        /*0438*/ 	.byte	0x04, 0x28
        /*043a*/ 	.short	(.L_550 - .L_549)


	//   ....[0]....
.L_549:
        /*043c*/ 	.word	0x00000070


	//   ....[1]....
        /*0440*/ 	.word	0x000000b0


	//   ....[2]....
        /*0444*/ 	.word	0x00000290


	//   ....[3]....
        /*0448*/ 	.word	0x000003f0


	//   ....[4]....
        /*044c*/ 	.word	0x00000510


	//   ....[5]....
        /*0450*/ 	.word	0x00000670


	//   ....[6]....
        /*0454*/ 	.word	0x000019e0


	//   ....[7]....
        /*0458*/ 	.word	0x00003780


	//   ....[8]....
        /*045c*/ 	.word	0x00003de0


	//   ....[9]....
        /*0460*/ 	.word	0x00003e10


	//   ....[10]....
        /*0464*/ 	.word	0x000041d0


	//   ....[11]....
        /*0468*/ 	.word	0x000042d0


	//   ....[12]....
        /*046c*/ 	.word	0x00004500


	//   ....[13]....
        /*0470*/ 	.word	0x00004650


	//   ....[14]....
        /*0474*/ 	.word	0x00004f00


	//   ....[15]....
        /*0478*/ 	.word	0x000053f0


	//   ....[16]....
        /*047c*/ 	.word	0x00005410


	//   ....[17]....
        /*0480*/ 	.word	0x000057b0


	//   ....[18]....
        /*0484*/ 	.word	0x000058b0


	//   ....[19]....
        /*0488*/ 	.word	0x00005af0


	//   ....[20]....
        /*048c*/ 	.word	0x00005c50


	//   ....[21]....
        /*0490*/ 	.word	0x00006e00


	//   ....[22]....
        /*0494*/ 	.word	0x00007300


	//   ....[23]....
        /*0498*/ 	.word	0x00007330


	//   ....[24]....
        /*049c*/ 	.word	0x00007580


	//   ....[25]....
        /*04a0*/ 	.word	0x00007750


	//   ....[26]....
        /*04a4*/ 	.word	0x00008710


	//   ....[27]....
        /*04a8*/ 	.word	0x000087e0


	//   ....[28]....
        /*04ac*/ 	.word	0x00008820


	//   ....[29]....
        /*04b0*/ 	.word	0x000088c0


	//   ....[30]....
        /*04b4*/ 	.word	0x000088f0


	//   ....[31]....
        /*04b8*/ 	.word	0x0000a220


	//   ....[32]....
        /*04bc*/ 	.word	0x0000a850


	//   ....[33]....
        /*04c0*/ 	.word	0x0000a880


	//   ....[34]....
        /*04c4*/ 	.word	0x0000a8a0


	//   ....[35]....
        /*04c8*/ 	.word	0x0000a8c0


	//   ....[36]....
        /*04cc*/ 	.word	0x0000af50


	//   ....[37]....
        /*04d0*/ 	.word	0x0000af60


	//   ....[38]....
        /*04d4*/ 	.word	0x0000b190


	//   ....[39]....
        /*04d8*/ 	.word	0x0000b1b0


	//   ....[40]....
        /*04dc*/ 	.word	0x0000bd40


	//   ....[41]....
        /*04e0*/ 	.word	0x0000bd70


	//   ....[42]....
        /*04e4*/ 	.word	0x0000bfb0


	//   ....[43]....
        /*04e8*/ 	.word	0x0000bfd0


	//   ....[44]....
        /*04ec*/ 	.word	0x0000c290


	//   ....[45]....
        /*04f0*/ 	.word	0x0000c440


	//   ....[46]....
        /*04f4*/ 	.word	0x0000c470


	//   ....[47]....
        /*04f8*/ 	.word	0x0000c4a0


	//   ....[48]....
        /*04fc*/ 	.word	0x0000c4d0


	//   ....[49]....
        /*0500*/ 	.word	0x0000c500


	//   ....[50]....
        /*0504*/ 	.word	0x0000c530


	//   ....[51]....
        /*0508*/ 	.word	0x0000c680


	//   ....[52]....
        /*050c*/ 	.word	0x0000c6b0


	//   ....[53]....
        /*0510*/ 	.word	0x0000c6e0


	//   ....[54]....
        /*0514*/ 	.word	0x0000c710


	//   ....[55]....
        /*0518*/ 	.word	0x0000c740


	//   ....[56]....
        /*051c*/ 	.word	0x0000c770


	//   ....[57]....
        /*0520*/ 	.word	0x0000c800


	//   ....[58]....
        /*0524*/ 	.word	0x0000c860


	//   ....[59]....
        /*0528*/ 	.word	0x0000c8f0


	//   ....[60]....
        /*052c*/ 	.word	0x0000e320


	//   ....[61]....
        /*0530*/ 	.word	0x0000e340


	//   ....[62]....
        /*0534*/ 	.word	0x0000e3d0


	//   ....[63]....
        /*0538*/ 	.word	0x0000e3f0


	//   ....[64]....
        /*053c*/ 	.word	0x0000e470


	//   ....[65]....
        /*0540*/ 	.word	0x0000e490


	//   ....[66]....
        /*0544*/ 	.word	0x0000e4a0


	//   ....[67]....
        /*0548*/ 	.word	0x0000e4b0


	//   ....[68]....
        /*054c*/ 	.word	0x0000ec30


	//   ....[69]....
        /*0550*/ 	.word	0x0000ec60


	//   ....[70]....
        /*0554*/ 	.word	0x0000ed00


	//   ....[71]....
        /*0558*/ 	.word	0x0000ed20


	//   ....[72]....
        /*055c*/ 	.word	0x0000eda0


	//   ....[73]....
        /*0560*/ 	.word	0x0000edc0


	//   ....[74]....
        /*0564*/ 	.word	0x0000edd0


	//   ....[75]....
        /*0568*/ 	.word	0x0000ede0


	//   ....[76]....
        /*056c*/ 	.word	0x0000f280


	//   ....[77]....
        /*0570*/ 	.word	0x0000f340


	//   ....[78]....
        /*0574*/ 	.word	0x0000f490


	//   ....[79]....
        /*0578*/ 	.word	0x0000f4d0


	//   ....[80]....
        /*057c*/ 	.word	0x0000f4e0


	//   ....[81]....
        /*0580*/ 	.word	0x0000f4f0


	//   ....[82]....
        /*0584*/ 	.word	0x0000f640


	//   ....[83]....
        /*0588*/ 	.word	0x0000f790


	//   ....[84]....
        /*058c*/ 	.word	0x0000ffa0


	//   ....[85]....
        /*0590*/ 	.word	0x0000ffc0


	//   ....[86]....
        /*0594*/ 	.word	0x00010010


	//   ....[87]....
        /*0598*/ 	.word	0x00010020


	//   ....[88]....
        /*059c*/ 	.word	0x00010060


	//   ....[89]....
        /*05a0*/ 	.word	0x00010070


	//   ....[90]....
        /*05a4*/ 	.word	0x00010080


	//   ....[91]....
        /*05a8*/ 	.word	0x000100c0


	//   ....[92]....
        /*05ac*/ 	.word	0x000103e0


	//   ....[93]....
        /*05b0*/ 	.word	0x00010420


	//   ....[94]....
        /*05b4*/ 	.word	0x00010440


	//   ....[95]....
        /*05b8*/ 	.word	0x00010460


	//   ....[96]....
        /*05bc*/ 	.word	0x00010490


	//   ....[97]....
        /*05c0*/ 	.word	0x000104b0


	//   ....[98]....
        /*05c4*/ 	.word	0x000105b0


	//   ....[99]....
        /*05c8*/ 	.word	0x00010700


	//   ....[100]....
        /*05cc*/ 	.word	0x00010d00


	//   ....[101]....
        /*05d0*/ 	.word	0x00010d50


	//   ....[102]....
        /*05d4*/ 	.word	0x00010d80


	//   ....[103]....
        /*05d8*/ 	.word	0x00010db0


	//   ....[104]....
        /*05dc*/ 	.word	0x00010dc0


	//   ....[105]....
        /*05e0*/ 	.word	0x00010df0


	//   ....[106]....
        /*05e4*/ 	.word	0x00010e20


	//   ....[107]....
        /*05e8*/ 	.word	0x00010e50


	//   ....[108]....
        /*05ec*/ 	.word	0x00010fd0


	//   ....[109]....
        /*05f0*/ 	.word	0x00011000


	//   ....[110]....
        /*05f4*/ 	.word	0x00011030


	//   ....[111]....
        /*05f8*/ 	.word	0x00011060


	//   ....[112]....
        /*05fc*/ 	.word	0x00011090


	//   ....[113]....
        /*0600*/ 	.word	0x000110c0


	//   ....[114]....
        /*0604*/ 	.word	0x00011180


	//   ....[115]....
        /*0608*/ 	.word	0x000111a0


	//   ....[116]....
        /*060c*/ 	.word	0x00011210


	//   ....[117]....
        /*0610*/ 	.word	0x000118b0


	//   ....[118]....
        /*0614*/ 	.word	0x00011f00


	//   ....[119]....
        /*0618*/ 	.word	0x00011ff0


	//   ....[120]....
        /*061c*/ 	.word	0x00012090


	//   ....[121]....
        /*0620*/ 	.word	0x000120f0


	//   ....[122]....
        /*0624*/ 	.word	0x000121e0


	//   ....[123]....
        /*0628*/ 	.word	0x00012250


	//   ....[124]....
        /*062c*/ 	.word	0x00012340


	//   ....[125]....
        /*0630*/ 	.word	0x000123b0


	//   ....[126]....
        /*0634*/ 	.word	0x00012490


	//   ....[127]....
        /*0638*/ 	.word	0x00012540


	//   ....[128]....
        /*063c*/ 	.word	0x000125b0


	//   ....[129]....
        /*0640*/ 	.word	0x00012610


	//   ....[130]....
        /*0644*/ 	.word	0x00012700


	//   ....[131]....
        /*0648*/ 	.word	0x00012760


	//   ....[132]....
        /*064c*/ 	.word	0x00012860


	//   ....[133]....
        /*0650*/ 	.word	0x000128c0


	//   ....[134]....
        /*0654*/ 	.word	0x000129a0


	//   ....[135]....
        /*0658*/ 	.word	0x00012ae0


	//   ....[136]....
        /*065c*/ 	.word	0x00012bd0


	//   ....[137]....
        /*0660*/ 	.word	0x00012e60


	//   ....[138]....
        /*0664*/ 	.word	0x00012eb0


	//   ....[139]....
        /*0668*/ 	.word	0x00013080


	//   ....[140]....
        /*066c*/ 	.word	0x000130d0


	//   ....[141]....
        /*0670*/ 	.word	0x000132a0


	//   ....[142]....
        /*0674*/ 	.word	0x000132f0


	//   ....[143]....
        /*0678*/ 	.word	0x000133e0


	//   ....[144]....
        /*067c*/ 	.word	0x00013480


	//   ....[145]....
        /*0680*/ 	.word	0x000134e0


	//   ....[146]....
        /*0684*/ 	.word	0x00013590


	//   ....[147]....
        /*0688*/ 	.word	0x000135f0


	//   ....[148]....
        /*068c*/ 	.word	0x000136a0


	//   ....[149]....
        /*0690*/ 	.word	0x00013700


	//   ....[150]....
        /*0694*/ 	.word	0x000137b0


	//   ....[151]....
        /*0698*/ 	.word	0x000138a0


	//   ....[152]....
        /*069c*/ 	.word	0x00013970


	//   ....[153]....
        /*06a0*/ 	.word	0x00013a90


	//   ....[154]....
        /*06a4*/ 	.word	0x00013b90


	//   ....[155]....
        /*06a8*/ 	.word	0x00013cc0


	//   ....[156]....
        /*06ac*/ 	.word	0x00013da0


	//   ....[157]....
        /*06b0*/ 	.word	0x00013ea0


	//   ....[158]....
        /*06b4*/ 	.word	0x00013f80


	//   ....[159]....
        /*06b8*/ 	.word	0x00014010


	//   ....[160]....
        /*06bc*/ 	.word	0x000140b0


	//   ....[161]....
        /*06c0*/ 	.word	0x000141d0


	//   ....[162]....
        /*06c4*/ 	.word	0x00014240


	//   ....[163]....
        /*06c8*/ 	.word	0x000142b0


	//   ....[164]....
        /*06cc*/ 	.word	0x00014320


	//   ....[165]....
        /*06d0*/ 	.word	0x00014390


	//   ....[166]....
        /*06d4*/ 	.word	0x00014410


	//   ....[167]....
        /*06d8*/ 	.word	0x000144a0


	//   ....[168]....
        /*06dc*/ 	.word	0x00014530


	//   ....[169]....
        /*06e0*/ 	.word	0x000145a0


	//   ....[170]....
        /*06e4*/ 	.word	0x00014610


	//   ....[171]....
        /*06e8*/ 	.word	0x00014680


	//   ....[172]....
        /*06ec*/ 	.word	0x00014700


	//   ....[173]....
        /*06f0*/ 	.word	0x00014770


	//   ....[174]....
        /*06f4*/ 	.word	0x00014810


	//   ....[175]....
        /*06f8*/ 	.word	0x000148a0


	//   ....[176]....
        /*06fc*/ 	.word	0x000149c0


	//----- nvinfo : EIATTR_REG_RECONFIG
	.align		4
.L_550:
        /*0700*/ 	.byte	0x01, 0x54
	.zero		2


	//----- nvinfo : EIATTR_SYSCALL_OFFSETS
	.align		4
        /*0704*/ 	.byte	0x04, 0x46
        /*0706*/ 	.short	(.L_552 - .L_551)


	//   ....[0]....
.L_551:
        /*0708*/ 	.word	0x00003950


	//   ....[1]....
        /*070c*/ 	.word	0x0000d780


	//   ....[2]....
        /*0710*/ 	.word	0x0000d8d0


	//   ....[3]....
        /*0714*/ 	.word	0x0000d9c0


	//   ....[4]....
        /*0718*/ 	.word	0x0000e8d0


	//----- nvinfo : EIATTR_MBARRIER_INSTR_OFFSETS
	.align		4
.L_552:
        /*071c*/ 	.byte	0x04, 0x39
        /*071e*/ 	.short	(.L_554 - .L_553)


	//   ....[0]....
.L_553:
        /*0720*/ 	.word	0x00000180
        /*0724*/ 	.word	0x000000ff
        /*0728*/ 	.word	0x00028c00
        /*072c*/ 	.short	0x0100
        /*072e*/ 	.byte	0x08
	.zero		1


	//   ....[1]....
        /*0730*/ 	.word	0x00000190
        /*0734*/ 	.word	0x000000ff
        /*0738*/ 	.word	0x00028c20
        /*073c*/ 	.short	0x0100
        /*073e*/ 	.byte	0x08
	.zero		1


	//   ....[2]....
        /*0740*/ 	.word	0x00000240
        /*0744*/ 	.word	0x000000ff
        /*0748*/ 	.word	0x00028c30
        /*074c*/ 	.short	0x0100
        /*074e*/ 	.byte	0x06
	.zero		1


	//   ....[3]....
        /*0750*/ 	.word	0x00000250
        /*0754*/ 	.word	0x000000ff
        /*0758*/ 	.word	0x00028c40
        /*075c*/ 	.short	0x0100
        /*075e*/ 	.byte	0x06
	.zero		1


	//   ....[4]....
        /*0760*/ 	.word	0x00000260
        /*0764*/ 	.word	0x000000ff
        /*0768*/ 	.word	0x00028c38
        /*076c*/ 	.short	0x0100
        /*076e*/ 	.byte	0x06
	.zero		1


	//   ....[5]....
        /*0770*/ 	.word	0x00000270
        /*0774*/ 	.word	0x000000ff
        /*0778*/ 	.word	0x00028c48
        /*077c*/ 	.short	0x0100
        /*077e*/ 	.byte	0x06
	.zero		1


	//   ....[6]....
        /*0780*/ 	.word	0x000003a0
        /*0784*/ 	.word	0x000000ff
        /*0788*/ 	.word	0x00028c50
        /*078c*/ 	.short	0x0100
        /*078e*/ 	.byte	0x08
	.zero		1


	//   ....[7]....
        /*0790*/ 	.word	0x000003b0
        /*0794*/ 	.word	0x000000ff
        /*0798*/ 	.word	0x00028c60
        /*079c*/ 	.short	0x0100
        /*079e*/ 	.byte	0x08
	.zero		1


	//   ....[8]....
        /*07a0*/ 	.word	0x000003c0
        /*07a4*/ 	.word	0x000000ff
        /*07a8*/ 	.word	0x00028c58
        /*07ac*/ 	.short	0x0100
        /*07ae*/ 	.byte	0x08
	.zero		1


	//   ....[9]....
        /*07b0*/ 	.word	0x000003d0
        /*07b4*/ 	.word	0x000000ff
        /*07b8*/ 	.word	0x00028c68
        /*07bc*/ 	.short	0x0100
        /*07be*/ 	.byte	0x08
	.zero		1


	//   ....[10]....
        /*07c0*/ 	.word	0x000004c0
        /*07c4*/ 	.word	0x000000ff
        /*07c8*/ 	.word	0x00028c70
        /*07cc*/ 	.short	0x0100
        /*07ce*/ 	.byte	0x06
	.zero		1


	//   ....[11]....
        /*07d0*/ 	.word	0x000004d0
        /*07d4*/ 	.word	0x000000ff
        /*07d8*/ 	.word	0x00028c80
        /*07dc*/ 	.short	0x0100
        /*07de*/ 	.byte	0x06
	.zero		1


	//   ....[12]....
        /*07e0*/ 	.word	0x000004e0
        /*07e4*/ 	.word	0x000000ff
        /*07e8*/ 	.word	0x00028c78
        /*07ec*/ 	.short	0x0100
        /*07ee*/ 	.byte	0x06
	.zero		1


	//   ....[13]....
        /*07f0*/ 	.word	0x000004f0
        /*07f4*/ 	.word	0x000000ff
        /*07f8*/ 	.word	0x00028c88
        /*07fc*/ 	.short	0x0100
        /*07fe*/ 	.byte	0x06
	.zero		1


	//   ....[14]....
        /*0800*/ 	.word	0x00000620
        /*0804*/ 	.word	0x000000ff
        /*0808*/ 	.word	0x00028c90
        /*080c*/ 	.short	0x0100
        /*080e*/ 	.byte	0x08
	.zero		1


	//   ....[15]....
        /*0810*/ 	.word	0x00000630
        /*0814*/ 	.word	0x000000ff
        /*0818*/ 	.word	0x00028ca0
        /*081c*/ 	.short	0x0100
        /*081e*/ 	.byte	0x08
	.zero		1


	//   ....[16]....
        /*0820*/ 	.word	0x00000640
        /*0824*/ 	.word	0x000000ff
        /*0828*/ 	.word	0x00028c98
        /*082c*/ 	.short	0x0100
        /*082e*/ 	.byte	0x08
	.zero		1


	//   ....[17]....
        /*0830*/ 	.word	0x00000650
        /*0834*/ 	.word	0x000000ff
        /*0838*/ 	.word	0x00028ca8
        /*083c*/ 	.short	0x0100
        /*083e*/ 	.byte	0x08
	.zero		1


	//   ....[18]....
        /*0840*/ 	.word	0x00000790
        /*0844*/ 	.word	0x000000ff
        /*0848*/ 	.word	0x00028cb0
        /*084c*/ 	.short	0x0100
        /*084e*/ 	.byte	0x08
	.zero		1


	//   ....[19]....
        /*0850*/ 	.word	0x000007a0
        /*0854*/ 	.word	0x000000ff
        /*0858*/ 	.word	0x00028cc0
        /*085c*/ 	.short	0x0100
        /*085e*/ 	.byte	0x08
	.zero		1


	//   ....[20]....
        /*0860*/ 	.word	0x000007b0
        /*0864*/ 	.word	0x000000ff
        /*0868*/ 	.word	0x00028cb8
        /*086c*/ 	.short	0x0100
        /*086e*/ 	.byte	0x08
	.zero		1


	//   ....[21]....
        /*0870*/ 	.word	0x000007c0
        /*0874*/ 	.word	0x000000ff
        /*0878*/ 	.word	0x00028cc8
        /*087c*/ 	.short	0x0100
        /*087e*/ 	.byte	0x08
	.zero		1


	//   ....[22]....
        /*0880*/ 	.word	0x00001af0
        /*0884*/ 	.word	0x000000ff
        /*0888*/ 	.word	0x00028c50
        /*088c*/ 	.short	0x010a
        /*088e*/ 	.byte	0x15
	.zero		1


	//   ....[23]....
        /*0890*/ 	.word	0x00001da0
        /*0894*/ 	.word	0x000000ff
        /*0898*/ 	.word	0x00000000
        /*089c*/ 	.short	0x0101
        /*089e*/ 	.byte	0x06
	.zero		1


	//   ....[24]....
        /*08a0*/ 	.word	0x000026f0
        /*08a4*/ 	.word	0x000000ff
        /*08a8*/ 	.word	0x00028c50
        /*08ac*/ 	.short	0x010a
        /*08ae*/ 	.byte	0x15
	.zero		1


	//   ....[25]....
        /*08b0*/ 	.word	0x00002730
        /*08b4*/ 	.word	0x000000ff
        /*08b8*/ 	.word	0x00028c50
        /*08bc*/ 	.short	0x010a
        /*08be*/ 	.byte	0x15
	.zero		1


	//   ....[26]....
        /*08c0*/ 	.word	0x00002910
        /*08c4*/ 	.word	0x000000ff
        /*08c8*/ 	.word	0x00000000
        /*08cc*/ 	.short	0x0101
        /*08ce*/ 	.byte	0x06
	.zero		1


	//   ....[27]....
        /*08d0*/ 	.word	0x000039d0
        /*08d4*/ 	.word	0x000000ff
        /*08d8*/ 	.word	0x00028c00
        /*08dc*/ 	.short	0x010a
        /*08de*/ 	.byte	0x29
	.zero		1


	//   ....[28]....
        /*08e0*/ 	.word	0x00003a50
        /*08e4*/ 	.word	0x00000007
        /*08e8*/ 	.word	0x00028c30
        /*08ec*/ 	.short	0x010a
        /*08ee*/ 	.byte	0x3f
	.zero		1


	//   ....[29]....
        /*08f0*/ 	.word	0x00003a90
        /*08f4*/ 	.word	0x00000007
        /*08f8*/ 	.word	0x00028c30
        /*08fc*/ 	.short	0x010a
        /*08fe*/ 	.byte	0x3f
	.zero		1


	//   ....[30]....
        /*0900*/ 	.word	0x00003ec0
        /*0904*/ 	.word	0x000000ff
        /*0908*/ 	.word	0x00000000
        /*090c*/ 	.short	0x0101
        /*090e*/ 	.byte	0x06
	.zero		1


	//   ....[31]....
        /*0910*/ 	.word	0x00004cc0
        /*0914*/ 	.word	0x00000007
        /*0918*/ 	.word	0x00028c50
        /*091c*/ 	.short	0x010a
        /*091e*/ 	.byte	0x3f
	.zero		1


	//   ....[32]....
        /*0920*/ 	.word	0x00004d00
        /*0924*/ 	.word	0x00000007
        /*0928*/ 	.word	0x00028c50
        /*092c*/ 	.short	0x010a
        /*092e*/ 	.byte	0x3f
	.zero		1


	//   ....[33]....
        /*0930*/ 	.word	0x00005000
        /*0934*/ 	.word	0x000000ff
        /*0938*/ 	.word	0x00000000
        /*093c*/ 	.short	0x0101
        /*093e*/ 	.byte	0x06
	.zero		1


	//   ....[34]....
        /*0940*/ 	.word	0x00005160
        /*0944*/ 	.word	0x000000ff
        /*0948*/ 	.word	0x00028c30
        /*094c*/ 	.short	0x010a
        /*094e*/ 	.byte	0x17
	.zero		1


	//   ....[35]....
        /*0950*/ 	.word	0x000051a0
        /*0954*/ 	.word	0x000000ff
        /*0958*/ 	.word	0x00028c30
        /*095c*/ 	.short	0x010a
        /*095e*/ 	.byte	0x17
	.zero		1


	//   ....[36]....
        /*0960*/ 	.word	0x00005450
        /*0964*/ 	.word	0x000000ff
        /*0968*/ 	.word	0x00000000
        /*096c*/ 	.short	0x0101
        /*096e*/ 	.byte	0x06
	.zero		1


	//   ....[37]....
        /*0970*/ 	.word	0x00006bc0
        /*0974*/ 	.word	0x000000ff
        /*0978*/ 	.word	0x00028c50
        /*097c*/ 	.short	0x010a
        /*097e*/ 	.byte	0x17
	.zero		1


	//   ....[38]....
        /*0980*/ 	.word	0x00006c00
        /*0984*/ 	.word	0x000000ff
        /*0988*/ 	.word	0x00028c50
        /*098c*/ 	.short	0x010a
        /*098e*/ 	.byte	0x17
	.zero		1


	//   ....[39]....
        /*0990*/ 	.word	0x00006ec0
        /*0994*/ 	.word	0x000000ff
        /*0998*/ 	.word	0x00000000
        /*099c*/ 	.short	0x0101
        /*099e*/ 	.byte	0x17
	.zero		1


	//   ....[40]....
        /*09a0*/ 	.word	0x00006fe0
        /*09a4*/ 	.word	0x000000ff
        /*09a8*/ 	.word	0x00028c30
        /*09ac*/ 	.short	0x010a
        /*09ae*/ 	.byte	0x16
	.zero		1


	//   ....[41]....
        /*09b0*/ 	.word	0x00007020
        /*09b4*/ 	.word	0x000000ff
        /*09b8*/ 	.word	0x00028c30
        /*09bc*/ 	.short	0x010a
        /*09be*/ 	.byte	0x16
	.zero		1


	//   ....[42]....
        /*09c0*/ 	.word	0x00007220
        /*09c4*/ 	.word	0x000000ff
        /*09c8*/ 	.word	0x00000000
        /*09cc*/ 	.short	0x0101
        /*09ce*/ 	.byte	0x06
	.zero		1


	//   ....[43]....
        /*09d0*/ 	.word	0x000084d0
        /*09d4*/ 	.word	0x000000ff
        /*09d8*/ 	.word	0x00028c50
        /*09dc*/ 	.short	0x010a
        /*09de*/ 	.byte	0x16
	.zero		1


	//   ....[44]....
        /*09e0*/ 	.word	0x00008510
        /*09e4*/ 	.word	0x000000ff
        /*09e8*/ 	.word	0x00028c50
        /*09ec*/ 	.short	0x010a
        /*09ee*/ 	.byte	0x16
	.zero		1


	//   ....[45]....
        /*09f0*/ 	.word	0x000087c0
        /*09f4*/ 	.word	0x000000ff
        /*09f8*/ 	.word	0x00000000
        /*09fc*/ 	.short	0x0101
        /*09fe*/ 	.byte	0x16
	.zero		1


	//   ....[46]....
        /*0a00*/ 	.word	0x0000af20
        /*0a04*/ 	.word	0x000000ff
        /*0a08*/ 	.word	0x00000000
        /*0a0c*/ 	.short	0x0101
        /*0a0e*/ 	.byte	0x04
	.zero		1


	//   ....[47]....
        /*0a10*/ 	.word	0x0000e0e0
        /*0a14*/ 	.word	0x0000001b
        /*0a18*/ 	.word	0x00028c40
        /*0a1c*/ 	.short	0x010a
        /*0a1e*/ 	.byte	0x3f
	.zero		1


	//   ....[48]....
        /*0a20*/ 	.word	0x0000e5b0
        /*0a24*/ 	.word	0x0000001b
        /*0a28*/ 	.word	0x00028c30
        /*0a2c*/ 	.short	0x0107
        /*0a2e*/ 	.byte	0x3f
	.zero		1


	//   ....[49]....
        /*0a30*/ 	.word	0x0000e690
        /*0a34*/ 	.word	0x0000001b
        /*0a38*/ 	.word	0x00028c30
        /*0a3c*/ 	.short	0x0101
        /*0a3e*/ 	.byte	0x3f
	.zero		1


	//   ....[50]....
        /*0a40*/ 	.word	0x0000eee0
        /*0a44*/ 	.word	0x00000017
        /*0a48*/ 	.word	0x00028c00
        /*0a4c*/ 	.short	0x0107
        /*0a4e*/ 	.byte	0x3f
	.zero		1


	//   ....[51]....
        /*0a50*/ 	.word	0x0000efd0
        /*0a54*/ 	.word	0x00000017
        /*0a58*/ 	.word	0x00028c00
        /*0a5c*/ 	.short	0x0101
        /*0a5e*/ 	.byte	0x3f
	.zero		1


	//   ....[52]....
        /*0a60*/ 	.word	0x0000eff0
        /*0a64*/ 	.word	0x00000017
        /*0a68*/ 	.word	0x00028c20
        /*0a6c*/ 	.short	0x010a
        /*0a6e*/ 	.byte	0x3f
	.zero		1


	//   ....[53]....
        /*0a70*/ 	.word	0x0000f080
        /*0a74*/ 	.word	0x0000001b
        /*0a78*/ 	.word	0x00028c60
        /*0a7c*/ 	.short	0x010a
        /*0a7e*/ 	.byte	0x3f
	.zero		1


	//   ....[54]....
        /*0a80*/ 	.word	0x0000f9b0
        /*0a84*/ 	.word	0x0000001b
        /*0a88*/ 	.word	0x00028c50
        /*0a8c*/ 	.short	0x0107
        /*0a8e*/ 	.byte	0x3f
	.zero		1


	//   ....[55]....
        /*0a90*/ 	.word	0x0000fa80
        /*0a94*/ 	.word	0x0000001b
        /*0a98*/ 	.word	0x00028c50
        /*0a9c*/ 	.short	0x0101
        /*0a9e*/ 	.byte	0x3f
	.zero		1


	//   ....[56]....
        /*0aa0*/ 	.word	0x0000fe00
        /*0aa4*/ 	.word	0x00000006
        /*0aa8*/ 	.word	0x00028c40
        /*0aac*/ 	.short	0x010a
        /*0aae*/ 	.byte	0x3f
	.zero		1


	//   ....[57]....
        /*0ab0*/ 	.word	0x00010140
        /*0ab4*/ 	.word	0x00000006
        /*0ab8*/ 	.word	0x00028c30
        /*0abc*/ 	.short	0x0107
        /*0abe*/ 	.byte	0x3f
	.zero		1


	//   ....[58]....
        /*0ac0*/ 	.word	0x00010200
        /*0ac4*/ 	.word	0x00000006
        /*0ac8*/ 	.word	0x00028c30
        /*0acc*/ 	.short	0x0101
        /*0ace*/ 	.byte	0x3f
	.zero		1


	//   ....[59]....
        /*0ad0*/ 	.word	0x00010230
        /*0ad4*/ 	.word	0x00000006
        /*0ad8*/ 	.word	0x00028c60
        /*0adc*/ 	.short	0x010a
        /*0ade*/ 	.byte	0x3f
	.zero		1


	//   ....[60]....
        /*0ae0*/ 	.word	0x00010900
        /*0ae4*/ 	.word	0x00000006
        /*0ae8*/ 	.word	0x00028c50
        /*0aec*/ 	.short	0x0107
        /*0aee*/ 	.byte	0x3f
	.zero		1


	//   ....[61]....
        /*0af0*/ 	.word	0x000109c0
        /*0af4*/ 	.word	0x00000006
        /*0af8*/ 	.word	0x00028c50
        /*0afc*/ 	.short	0x0101
        /*0afe*/ 	.byte	0x3f
	.zero		1


	//   ....[62]....
        /*0b00*/ 	.word	0x00011830
        /*0b04*/ 	.word	0x00000005
        /*0b08*/ 	.word	0x00028c20
        /*0b0c*/ 	.short	0x010a
        /*0b0e*/ 	.byte	0x3f
	.zero		1


	//   ....[63]....
        /*0b10*/ 	.word	0x000119b0
        /*0b14*/ 	.word	0x00000003
        /*0b18*/ 	.word	0x00028c40
        /*0b1c*/ 	.short	0x010a
        /*0b1e*/ 	.byte	0x3f
	.zero		1


	//   ....[64]....
        /*0b20*/ 	.word	0x00011a50
        /*0b24*/ 	.word	0x00000005
        /*0b28*/ 	.word	0x00028c40
        /*0b2c*/ 	.short	0x010a
        /*0b2e*/ 	.byte	0x3f
	.zero		1


	//   ....[65]....
        /*0b30*/ 	.word	0x00011a90
        /*0b34*/ 	.word	0x00000003
        /*0b38*/ 	.word	0x00028c60
        /*0b3c*/ 	.short	0x010a
        /*0b3e*/ 	.byte	0x3f
	.zero		1


	//   ....[66]....
        /*0b40*/ 	.word	0x00011ad0
        /*0b44*/ 	.word	0x00000005
        /*0b48*/ 	.word	0x00028c60
        /*0b4c*/ 	.short	0x010a
        /*0b4e*/ 	.byte	0x3f
	.zero		1


	//   ....[67]....
        /*0b50*/ 	.word	0x00011b40
        /*0b54*/ 	.word	0x00000004
        /*0b58*/ 	.word	0x00028c50
        /*0b5c*/ 	.short	0x010a
        /*0b5e*/ 	.byte	0x3f
	.zero		1


	//   ....[68]....
        /*0b60*/ 	.word	0x00011ba0
        /*0b64*/ 	.word	0x00000004
        /*0b68*/ 	.word	0x00028c50
        /*0b6c*/ 	.short	0x010a
        /*0b6e*/ 	.byte	0x3f
	.zero		1


	//   ....[69]....
        /*0b70*/ 	.word	0x00011c00
        /*0b74*/ 	.word	0x00000003
        /*0b78*/ 	.word	0x00028c00
        /*0b7c*/ 	.short	0x010a
        /*0b7e*/ 	.byte	0x3f
	.zero		1


	//   ....[70]....
        /*0b80*/ 	.word	0x00011c50
        /*0b84*/ 	.word	0x00000007
        /*0b88*/ 	.word	0x00028c30
        /*0b8c*/ 	.short	0x010a
        /*0b8e*/ 	.byte	0x3f
	.zero		1


	//   ....[71]....
        /*0b90*/ 	.word	0x00011ca0
        /*0b94*/ 	.word	0x00000007
        /*0b98*/ 	.word	0x00028c50
        /*0b9c*/ 	.short	0x010a
        /*0b9e*/ 	.byte	0x3f
	.zero		1


	//   ....[72]....
        /*0ba0*/ 	.word	0x00011d00
        /*0ba4*/ 	.word	0x00000006
        /*0ba8*/ 	.word	0x00028c30
        /*0bac*/ 	.short	0x010a
        /*0bae*/ 	.byte	0x3f
	.zero		1


	//   ....[73]....
        /*0bb0*/ 	.word	0x00011d60
        /*0bb4*/ 	.word	0x00000008
        /*0bb8*/ 	.word	0x00028c50
        /*0bbc*/ 	.short	0x010a
        /*0bbe*/ 	.byte	0x3f
	.zero		1


	//   ....[74]....
        /*0bc0*/ 	.word	0x00011dc0
        /*0bc4*/ 	.word	0x00000006
        /*0bc8*/ 	.word	0x00028c30
        /*0bcc*/ 	.short	0x010a
        /*0bce*/ 	.byte	0x3f
	.zero		1


	//   ....[75]....
        /*0bd0*/ 	.word	0x00011e20
        /*0bd4*/ 	.word	0x00000008
        /*0bd8*/ 	.word	0x00028c50
        /*0bdc*/ 	.short	0x010a
        /*0bde*/ 	.byte	0x3f
	.zero		1


	//   ....[76]....
        /*0be0*/ 	.word	0x00011f40
        /*0be4*/ 	.word	0x0000001b
        /*0be8*/ 	.word	0x00028c40
        /*0bec*/ 	.short	0x010a
        /*0bee*/ 	.byte	0x3f
	.zero		1


	//   ....[77]....
        /*0bf0*/ 	.word	0x000129e0
        /*0bf4*/ 	.word	0x00000017
        /*0bf8*/ 	.word	0x00028c20
        /*0bfc*/ 	.short	0x010a
        /*0bfe*/ 	.byte	0x3f
	.zero		1


	//   ....[78]....
        /*0c00*/ 	.word	0x00012a30
        /*0c04*/ 	.word	0x0000001b
        /*0c08*/ 	.word	0x00028c60
        /*0c0c*/ 	.short	0x010a
        /*0c0e*/ 	.byte	0x3f
	.zero		1


	//   ....[79]....
        /*0c10*/ 	.word	0x00013330
        /*0c14*/ 	.word	0x00000006
        /*0c18*/ 	.word	0x00028c40
        /*0c1c*/ 	.short	0x010a
        /*0c1e*/ 	.byte	0x3f
	.zero		1


	//   ....[80]....
        /*0c20*/ 	.word	0x000137f0
        /*0c24*/ 	.word	0x00000006
        /*0c28*/ 	.word	0x00028c60
        /*0c2c*/ 	.short	0x010a
        /*0c2e*/ 	.byte	0x3f
	.zero		1


	//   ....[81]....
        /*0c30*/ 	.word	0x000148e0
        /*0c34*/ 	.word	0x00000005
        /*0c38*/ 	.word	0x00028c20
        /*0c3c*/ 	.short	0x010a
        /*0c3e*/ 	.byte	0x3f
	.zero		1


	//   ....[82]....
        /*0c40*/ 	.word	0x00014a80
        /*0c44*/ 	.word	0x00000003
        /*0c48*/ 	.word	0x00028c40
        /*0c4c*/ 	.short	0x010a
        /*0c4e*/ 	.byte	0x3f
	.zero		1


	//   ....[83]....
        /*0c50*/ 	.word	0x00014ad0
        /*0c54*/ 	.word	0x00000005
        /*0c58*/ 	.word	0x00028c40
        /*0c5c*/ 	.short	0x010a
        /*0c5e*/ 	.byte	0x3f
	.zero		1


	//   ....[84]....
        /*0c60*/ 	.word	0x00014b20
        /*0c64*/ 	.word	0x00000003
        /*0c68*/ 	.word	0x00028c60
        /*0c6c*/ 	.short	0x010a
        /*0c6e*/ 	.byte	0x3f
	.zero		1


	//----- nvinfo : EIATTR_NUM_MBARRIERS
	.align		4
.L_554:
        /*0c70*/ 	.byte	0x03, 0x38
        /*0c72*/ 	.short	0x0016


	//----- nvinfo : EIATTR_EXIT_INSTR_OFFSETS
	.align		4
        /*0c74*/ 	.byte	0x04, 0x1c
        /*0c76*/ 	.short	(.L_556 - .L_555)


	//   ....[0]....
.L_555:
        /*0c78*/ 	.word	0x00000970


	//   ....[1]....
        /*0c7c*/ 	.word	0x0000c230


	//   ....[2]....
        /*0c80*/ 	.word	0x00011b20


	//----- nvinfo : EIATTR_MAX_THREADS
	.align		4
.L_556:
        /*0c84*/ 	.byte	0x04, 0x05
        /*0c86*/ 	.short	(.L_558 - .L_557)
.L_557:
        /*0c88*/ 	.word	0x00000180
        /*0c8c*/ 	.word	0x00000001
        /*0c90*/ 	.word	0x00000001


	//----- nvinfo : EIATTR_CRS_STACK_SIZE
	.align		4
.L_558:
        /*0c94*/ 	.byte	0x04, 0x1e
        /*0c96*/ 	.short	(.L_560 - .L_559)
.L_559:
        /*0c98*/ 	.word	0x00000000


	//----- nvinfo : EIATTR_CBANK_PARAM_SIZE
	.align		4
.L_560:
        /*0c9c*/ 	.byte	0x03, 0x19
        /*0c9e*/ 	.short	0x0af0


	//----- nvinfo : EIATTR_PARAM_CBANK
	.align		4
        /*0ca0*/ 	.byte	0x04, 0x0a
        /*0ca2*/ 	.short	(.L_562 - .L_561)
	.align		4
.L_561:
        /*0ca4*/ 	.word	index@(.nv.constant0._ZN7cutlass13device_kernelIN5flash11enable_sm90INS1_16FlashAttnFwdSm90INS1_25CollectiveMainloopFwdSm90ILi2EN4cute5tupleIJNS5_1CILi1EEES8_S8_EEENS6_IJNS7_ILi64EEESA_SA_EEELi512ENS_6half_tEfNS_4arch4Sm90ELb1ELb0ELb0ELb1ELb1ELb0ELb0ELb0ELb0ELb1ELb0ELb0EEENS1_21CollectiveEpilogueFwdINS6_IJSA_NS7_ILi512EEESA_EEES9_SC_SE_Li256ELb1ELb1ELb0ELb0EEENS1_36VarlenDynamicPersistentTileSchedulerILi64ELi64ELi256ELi128ELb0ELb1ELb1ELb1ELb1ELb1EEEEEEEEEvNT_6ParamsE)
        /*0ca8*/ 	.short	0x0210
        /*0caa*/ 	.short	0x0af0


	//----- nvinfo : EIATTR_SW_WAR
	.align		4
.L_562:
        /*0cac*/ 	.byte	0x04, 0x36
        /*0cae*/ 	.short	(.L_564 - .L_563)
.L_563:
        /*0cb0*/ 	.word	0x00000008
.L_564:


//--------------------- .nv.info._ZN7cutlass13device_kernelIN5flash11enable_sm90INS1_16FlashAttnFwdSm90INS1_25CollectiveMainloopFwdSm90ILi2EN4cute5tupleIJNS5_1CILi1EEES8_S8_EEENS6_IJNS7_ILi64EEESA_SA_EEELi512ENS_6half_tEfNS_4arch4Sm90ELb1ELb0ELb0ELb1ELb1ELb1ELb0ELb0ELb0ELb1ELb0ELb0EEENS1_21CollectiveEpilogueFwdINS6_IJSA_NS7_ILi512EEESA_EEES9_SC_SE_Li256ELb1ELb1ELb0ELb0EEENS1_36VarlenDynamicPersistentTileSchedulerILi64ELi64ELi256ELi128ELb0ELb1ELb1ELb1ELb1ELb1EEEEEEEEEvNT_6ParamsE --------------------------
	.section	.nv.info._ZN7cutlass13device_kernelIN5flash11enable_sm90INS1_16FlashAttnFwdSm90INS1_25CollectiveMainloopFwdSm90ILi2EN4cute5tupleIJNS5_1CILi1EEES8_S8_EEENS6_IJNS7_ILi64EEESA_SA_EEELi512ENS_6half_tEfNS_4arch4Sm90ELb1ELb0ELb0ELb1ELb1ELb1ELb0ELb0ELb0ELb1ELb0ELb0EEENS1_21CollectiveEpilogueFwdINS6_IJSA_NS7_ILi512EEESA_EEES9_SC_SE_Li256ELb1ELb1ELb0ELb0EEENS1_36VarlenDynamicPersistentTileSchedulerILi64ELi64ELi256ELi128ELb0ELb1ELb1ELb1ELb1ELb1EEEEEEEEEvNT_6ParamsE,"",@"SHT_CUDA_INFO"
	.sectionflags	@""
	.align	4


	//----- nvinfo : EIATTR_CUDA_API_VERSION
	.align		4
        /*0000*/ 	.byte	0x04, 0x37
        /*0002*/ 	.short	(.L_566 - .L_565)
.L_565:
        /*0004*/ 	.word	0x00000082


	//----- nvinfo : EIATTR_KPARAM_INFO
	.align		4
.L_566:
        /*0008*/ 	.byte	0x04, 0x17
        /*000a*/ 	.short	(.L_568 - .L_567)
.L_567:
        /*000c*/ 	.word	0x00000000
        /*0010*/ 	.short	0x0000
        /*0012*/ 	.short	0x0070
        /*0014*/ 	.byte	0x00, 0xf0, 0x01, 0x2a


	//----- nvinfo : EIATTR_SPARSE_MMA_MASK
	.align		4
.L_568:
        /*0018*/ 	.byte	0x03, 0x50
        /*001a*/ 	.short	0x0000


	//----- nvinfo : EIATTR_MAXREG_COUNT
	.align		4
        /*001c*/ 	.byte	0x03, 0x1b
        /*001e*/ 	.short	0x00a8


	//----- nvinfo : EIATTR_NUM_BARRIERS
	.align		4
        /*0020*/ 	.byte	0x02, 0x4c
        /*0022*/ 	.byte	0x10
	.zero		1


	//----- nvinfo : EIATTR_EXTERNS
	.align		4
        /*0024*/ 	.byte	0x04, 0x0f
        /*0026*/ 	.short	(.L_570 - .L_569)


	//   ....[0]....
	.align		4
.L_569:
        /*0028*/ 	.word	index@(__assertfail)


	//----- nvinfo : EIATTR_ANNOTATIONS
	.align		4
.L_570:
        /*002c*/ 	.byte	0x04, 0x55
        /*002e*/ 	.short	(.L_572 - .L_571)


	//   ....[0]....
.L_571:
        /* <DEDUP_REMOVED lines=50> */


	//----- nvinfo : EIATTR_MERCURY_ISA_VERSION
	.align		4
.L_572:
        /*0340*/ 	.byte	0x03, 0x5f
        /*0342*/ 	.short	0x0101


	//----- nvinfo : EIATTR_UNUSED_LOAD_BYTE_OFFSET
	.align		4
        /*0344*/ 	.byte	0x04, 0x44
        /*0346*/ 	.short	(.L_574 - .L_573)


	//   ....[0]....
.L_573:
        /*0348*/ 	.word	0x00000a10
        /*034c*/ 	.word	0x0000fff0


	//   ....[1]....
        /*0350*/ 	.word	0x0000fe10
        /*0354*/ 	.word	0x0000fff0


	//----- nvinfo : EIATTR_INT_WARP_WIDE_INSTR_OFFSETS
	.align		4
.L_574:
        /*0358*/ 	.byte	0x04, 0x31
        /*035a*/ 	.short	(.L_576 - .L_575)


	//   ....[0]....
.L_575:
        /*035c*/ 	.word	0x00000130


	//   ....[1]....
        /*0360*/ 	.word	0x00000160


	//   ....[2]....
        /*0364*/ 	.word	0x00000230


	//   ....[3]....
        /*0368*/ 	.word	0x00015fd0


	//   ....[4]....
        /*036c*/ 	.word	0x00016060


	//   ....[5]....
        /*0370*/ 	.word	0x000195e0


	//   ....[6]....
        /*0374*/ 	.word	0x00019670


	//----- nvinfo : EIATTR_COOP_GROUP_MASK_REGIDS
	.align		4
.L_576:
        /*0378*/ 	.byte	0x04, 0x29
        /*037a*/ 	.short	(.L_578 - .L_577)


	//   ....[0]....
.L_577:
        /*037c*/ 	.word	0xffffffff


	//   ....[1]....
        /*0380*/ 	.word	0xffffffff


	//   ....[2]....
        /*0384*/ 	.word	0xffffffff


	//   ....[3]....
        /*0388*/ 	.word	0xffffffff


	//   ....[4]....
        /*038c*/ 	.word	0xffffffff


	//   ....[5]....
        /*0390*/ 	.word	0xffffffff


	//   ....[6]....
        /*0394*/ 	.word	0xffffffff


	//   ....[7]....
        /*0398*/ 	.word	0xffffffff


	//   ....[8]....
        /*039c*/ 	.word	0xffffffff


	//   ....[9]....
        /*03a0*/ 	.word	0xffffffff


	//   ....[10]....
        /*03a4*/ 	.word	0xffffffff


	//   ....[11]....
        /*03a8*/ 	.word	0xffffffff


	//   ....[12]....
        /*03ac*/ 	.word	0xffffffff


	//   ....[13]....
        /*03b0*/ 	.word	0xffffffff


	//   ....[14]....
        /*03b4*/ 	.word	0xffffffff


	//   ....[15]....
        /*03b8*/ 	.word	0xffffffff


	//   ....[16]....
        /*03bc*/ 	.word	0xffffffff


	//   ....[17]....
        /*03c0*/ 	.word	0xffffffff


	//   ....[18]....
        /*03c4*/ 	.word	0xffffffff


	//   ....[19]....
        /*03c8*/ 	.word	0xffffffff


	//   ....[20]....
        /*03cc*/ 	.word	0xffffffff


	//   ....[21]....
        /*03d0*/ 	.word	0xffffffff


	//   ....[22]....
        /*03d4*/ 	.word	0xffffffff


	//   ....[23]....
        /*03d8*/ 	.word	0xffffffff


	//   ....[24]....
        /*03dc*/ 	.word	0xffffffff


	//   ....[25]....
        /*03e0*/ 	.word	0xffffffff


	//   ....[26]....
        /*03e4*/ 	.word	0xffffffff


	//   ....[27]....
        /*03e8*/ 	.word	0xffffffff


	//   ....[28]....
        /*03ec*/ 	.word	0xffffffff


	//   ....[29]....
        /*03f0*/ 	.word	0xffffffff


	//   ....[30]....
        /*03f4*/ 	.word	0xffffffff


	//   ....[31]....
        /*03f8*/ 	.word	0xffffffff


	//   ....[32]....
        /*03fc*/ 	.word	0xffffffff


	//   ....[33]....
        /*0400*/ 	.word	0xffffffff


	//   ....[34]....
        /*0404*/ 	.word	0xffffffff


	//   ....[35]....
        /*0408*/ 	.word	0xffffffff


	//   ....[36]....
        /*040c*/ 	.word	0xffffffff


	//   ....[37]....
        /*0410*/ 	.word	0xffffffff


	//   ....[38]....
        /*0414*/ 	.word	0xffffffff


	//   ....[39]....
        /*0418*/ 	.word	0xffffffff


	//   ....[40]....
        /*041c*/ 	.word	0xffffffff


	//   ....[41]....
        /*0420*/ 	.word	0xffffffff


	//   ....[42]....
        /*0424*/ 	.word	0xffffffff


	//   ....[43]....
        /*0428*/ 	.word	0xffffffff


	//   ....[44]....
        /*042c*/ 	.word	0xffffffff


	//   ....[45]....
        /*0430*/ 	.word	0xffffffff


	//   ....[46]....
        /*0434*/ 	.word	0xffffffff


	//   ....[47]....
        /*0438*/ 	.word	0xffffffff


	//   ....[48]....
        /*043c*/ 	.word	0xffffffff


	//   ....[49]....
        /*0440*/ 	.word	0xffffffff


	//   ....[50]....
        /*0444*/ 	.word	0xffffffff


	//   ....[51]....
        /*0448*/ 	.word	0xffffffff


	//   ....[52]....
        /*044c*/ 	.word	0xffffffff


	//   ....[53]....
        /*0450*/ 	.word	0xffffffff


	//   ....[54]....
        /*0454*/ 	.word	0xffffffff


	//   ....[55]....
        /*0458*/ 	.word	0xffffffff


	//   ....[56]....
        /*045c*/ 	.word	0xffffffff


	//   ....[57]....
        /*0460*/ 	.word	0xffffffff


	//   ....[58]....
        /*0464*/ 	.word	0xffffffff


	//   ....[59]....
        /*0468*/ 	.word	0xffffffff


	//   ....[60]....
        /*046c*/ 	.word	0xffffffff


	//   ....[61]....
        /*0470*/ 	.word	0xffffffff


	//   ....[62]....
        /*0474*/ 	.word	0xffffffff


	//   ....[63]....
        /*0478*/ 	.word	0xffffffff


	//   ....[64]....
        /*047c*/ 	.word	0xffffffff


	//   ....[65]....
        /*0480*/ 	.word	0xffffffff


	//   ....[66]....
        /*0484*/ 	.word	0xffffffff


	//   ....[67]....
        /*0488*/ 	.word	0xffffffff


	//   ....[68]....
        /*048c*/ 	.word	0xffffffff


	//   ....[69]....
        /*0490*/ 	.word	0xffffffff


	//   ....[70]....
        /*0494*/ 	.word	0xffffffff


	//   ....[71]....
        /*0498*/ 	.word	0xffffffff


	//   ....[72]....
        /*049c*/ 	.word	0xffffffff


	//   ....[73]....
        /*04a0*/ 	.word	0xffffffff


	//   ....[74]....
        /*04a4*/ 	.word	0xffffffff


	//   ....[75]....
        /*04a8*/ 	.word	0xffffffff


	//   ....[76]....
        /*04ac*/ 	.word	0xffffffff


	//   ....[77]....
        /*04b0*/ 	.word	0xffffffff


	//   ....[78]....
        /*04b4*/ 	.word	0xffffffff


	//   ....[79]....
        /*04b8*/ 	.word	0xffffffff


	//   ....[80]....
        /*04bc*/ 	.word	0xffffffff


	//   ....[81]....
        /*04c0*/ 	.word	0xffffffff


	//   ....[82]....
        /*04c4*/ 	.word	0xffffffff


	//   ....[83]....
        /*04c8*/ 	.word	0xffffffff


	//   ....[84]....
        /*04cc*/ 	.word	0xffffffff


	//   ....[85]....
        /*04d0*/ 	.word	0xffffffff


	//   ....[86]....
        /*04d4*/ 	.word	0xffffffff


	//   ....[87]....
        /*04d8*/ 	.word	0xffffffff


	//   ....[88]....
        /*04dc*/ 	.word	0xffffffff


	//   ....[89]....
        /*04e0*/ 	.word	0xffffffff


	//   ....[90]....
        /*04e4*/ 	.word	0xffffffff


	//   ....[91]....
        /*04e8*/ 	.word	0xffffffff


	//   ....[92]....
        /*04ec*/ 	.word	0xffffffff


	//   ....[93]....
        /*04f0*/ 	.word	0xffffffff


	//   ....[94]....
        /*04f4*/ 	.word	0xffffffff


	//   ....[95]....
        /*04f8*/ 	.word	0xffffffff


	//   ....[96]....
        /*04fc*/ 	.word	0xffffffff


	//   ....[97]....
        /*0500*/ 	.word	0xffffffff


	//   ....[98]....
        /*0504*/ 	.word	0xffffffff


	//   ....[99]....
        /*0508*/ 	.word	0xffffffff


	//   ....[100]....
        /*050c*/ 	.word	0xffffffff


	//   ....[101]....
        /*0510*/ 	.word	0xffffffff


	//   ....[102]....
        /*0514*/ 	.word	0xffffffff


	//   ....[103]....
        /*0518*/ 	.word	0xffffffff


	//   ....[104]....
        /*051c*/ 	.word	0xffffffff


	//   ....[105]....
        /*0520*/ 	.word	0xffffffff


	//   ....[106]....
        /*0524*/ 	.word	0xffffffff


	//   ....[107]....
        /*0528*/ 	.word	0xffffffff


	//   ....[108]....
        /*052c*/ 	.word	0xffffffff


	//   ....[109]....
        /*0530*/ 	.word	0xffffffff


	//   ....[110]....
        /*0534*/ 	.word	0xffffffff


	//   ....[111]....
        /*0538*/ 	.word	0xffffffff


	//   ....[112]....
        /*053c*/ 	.word	0xffffffff


	//   ....[113]....
        /*0540*/ 	.word	0xffffffff


	//   ....[114]....
        /*0544*/ 	.word	0xffffffff


	//   ....[115]....
        /*0548*/ 	.word	0xffffffff


	//   ....[116]....
        /*054c*/ 	.word	0xffffffff


	//   ....[117]....
        /*0550*/ 	.word	0xffffffff


	//   ....[118]....
        /*0554*/ 	.word	0xffffffff


	//   ....[119]....
        /*0558*/ 	.word	0xffffffff


	//   ....[120]....
        /*055c*/ 	.word	0xffffffff


	//   ....[121]....
        /*0560*/ 	.word	0xffffffff


	//   ....[122]....
        /*0564*/ 	.word	0xffffffff


	//   ....[123]....
        /*0568*/ 	.word	0xffffffff


	//   ....[124]....
        /*056c*/ 	.word	0xffffffff


	//   ....[125]....
        /*0570*/ 	.word	0xffffffff


	//   ....[126]....
        /*0574*/ 	.word	0xffffffff


	//   ....[127]....
        /*0578*/ 	.word	0xffffffff


	//   ....[128]....
        /*057c*/ 	.word	0xffffffff


	//   ....[129]....
        /*0580*/ 	.word	0xffffffff


	//   ....[130]....
        /*0584*/ 	.word	0xffffffff


	//   ....[131]....
        /*0588*/ 	.word	0xffffffff


	//   ....[132]....
        /*058c*/ 	.word	0xffffffff


	//   ....[133]....
        /*0590*/ 	.word	0xffffffff


	//   ....[134]....
        /*0594*/ 	.word	0xffffffff


	//   ....[135]....
        /*0598*/ 	.word	0xffffffff


	//   ....[136]....
        /*059c*/ 	.word	0xffffffff


	//   ....[137]....
        /*05a0*/ 	.word	0xffffffff


	//   ....[138]....
        /*05a4*/ 	.word	0xffffffff


	//   ....[139]....
        /*05a8*/ 	.word	0xffffffff


	//   ....[140]....
        /*05ac*/ 	.word	0xffffffff


	//   ....[141]....
        /*05b0*/ 	.word	0xffffffff


	//   ....[142]....
        /*05b4*/ 	.word	0xffffffff


	//   ....[143]....
        /*05b8*/ 	.word	0xffffffff


	//   ....[144]....
        /*05bc*/ 	.word	0x0500000f


	//   ....[145]....
        /*05c0*/ 	.word	0x0500000f


	//   ....[146]....
        /*05c4*/ 	.word	0x0500000f


	//   ....[147]....
        /*05c8*/ 	.word	0x0500000f


	//   ....[148]....
        /*05cc*/ 	.word	0x0500000f


	//   ....[149]....
        /*05d0*/ 	.word	0x0500000f


	//   ....[150]....
        /*05d4*/ 	.word	0x0500000f


	//   ....[151]....
        /*05d8*/ 	.word	0x0500000f


	//   ....[152]....
        /*05dc*/ 	.word	0x0500000f


	//   ....[153]....
        /*05e0*/ 	.word	0x0500000f


	//   ....[154]....
        /*05e4*/ 	.word	0x0500000f


	//   ....[155]....
        /*05e8*/ 	.word	0x0500000f


	//   ....[156]....
        /*05ec*/ 	.word	0x0500000f


	//   ....[157]....
        /*05f0*/ 	.word	0x0500000f


	//   ....[158]....
        /*05f4*/ 	.word	0x0500000f


	//   ....[159]....
        /*05f8*/ 	.word	0x0500000f


	//   ....[160]....
        /*05fc*/ 	.word	0x0500000f


	//   ....[161]....
        /*0600*/ 	.word	0x0500000f


	//   ....[162]....
        /*0604*/ 	.word	0x0500000f


	//   ....[163]....
        /*0608*/ 	.word	0x0500000f


	//   ....[164]....
        /*060c*/ 	.word	0x0500000f


	//   ....[165]....
        /*0610*/ 	.word	0x0500000f


	//   ....[166]....
        /*0614*/ 	.word	0x0500000f


	//   ....[167]....
        /*0618*/ 	.word	0x0500000f


	//   ....[168]....
        /*061c*/ 	.word	0x0500000f


	//   ....[169]....
        /*0620*/ 	.word	0x0500000f


	//   ....[170]....
        /*0624*/ 	.word	0x0500000f


	//   ....[171]....
        /*0628*/ 	.word	0x0500000f


	//   ....[172]....
        /*062c*/ 	.word	0x0500000f


	//   ....[173]....
        /*0630*/ 	.word	0x0500000f


	//   ....[174]....
        /*0634*/ 	.word	0x0500000f


	//   ....[175]....
        /*0638*/ 	.word	0x0500000f


	//   ....[176]....
        /*063c*/ 	.word	0x0500000f


	//   ....[177]....
        /*0640*/ 	.word	0x0500000f


	//   ....[178]....
        /*0644*/ 	.word	0x0500000f


	//   ....[179]....
        /*0648*/ 	.word	0x0500000f


	//   ....[180]....
        /*064c*/ 	.word	0x0500000f


	//   ....[181]....
        /*0650*/ 	.word	0x0500000f


	//   ....[182]....
        /*0654*/ 	.word	0x0500000f


	//   ....[183]....
        /*0658*/ 	.word	0x0500000f


	//   ....[184]....
        /*065c*/ 	.word	0x0500000f


	//   ....[185]....
        /*0660*/ 	.word	0x0500000f


	//   ....[186]....
        /*0664*/ 	.word	0x0500000f


	//   ....[187]....
        /*0668*/ 	.word	0x0500000f


	//   ....[188]....
        /*066c*/ 	.word	0x0500000f


	//   ....[189]....
        /*0670*/ 	.word	0x0500000f


	//   ....[190]....
        /*0674*/ 	.word	0x0500000f


	//   ....[191]....
        /*0678*/ 	.word	0x0500000f


	//   ....[192]....
        /*067c*/ 	.word	0x0500000f


	//   ....[193]....
        /*0680*/ 	.word	0x0500000f


	//   ....[194]....
        /*0684*/ 	.word	0x0500000f


	//   ....[195]....
        /*0688*/ 	.word	0x0500000f


	//   ....[196]....
        /*068c*/ 	.word	0x0500000f


	//   ....[197]....
        /*0690*/ 	.word	0x0500000f


	//   ....[198]....
        /*0694*/ 	.word	0x0500000f


	//   ....[199]....
        /*0698*/ 	.word	0x0500000f


	//   ....[200]....
        /*069c*/ 	.word	0x0500000f


	//   ....[201]....
        /*06a0*/ 	.word	0x0500000f


	//   ....[202]....
        /*06a4*/ 	.word	0x0500000f


	//   ....[203]....
        /*06a8*/ 	.word	0x0500000f


	//   ....[204]....
        /*06ac*/ 	.word	0x0500000f


	//   ....[205]....
        /*06b0*/ 	.word	0x0500000f


	//   ....[206]....
        /*06b4*/ 	.word	0x0500000f


	//   ....[207]....
        /*06b8*/ 	.word	0x0500000f


	//   ....[208]....
        /*06bc*/ 	.word	0x0500000f


	//   ....[209]....
        /*06c0*/ 	.word	0x0500000f


	//   ....[210]....
        /*06c4*/ 	.word	0x0500000f


	//   ....[211]....
        /*06c8*/ 	.word	0x0500000f


	//   ....[212]....
        /*06cc*/ 	.word	0x0500000f


	//   ....[213]....
        /*06d0*/ 	.word	0x0500000f


	//   ....[214]....
        /*06d4*/ 	.word	0x0500000f


	//   ....[215]....
        /*06d8*/ 	.word	0x0500000f


	//   ....[216]....
        /*06dc*/ 	.word	0x0500000f


	//   ....[217]....
        /*06e0*/ 	.word	0x0500000f


	//   ....[218]....
        /*06e4*/ 	.word	0x0500000f


	//   ....[219]....
        /*06e8*/ 	.word	0x0500000f


	//   ....[220]....
        /*06ec*/ 	.word	0x0500000f


	//   ....[221]....
        /*06f0*/ 	.word	0x0500000f


	//   ....[222]....
        /*06f4*/ 	.word	0x0500000f


	//   ....[223]....
        /*06f8*/ 	.word	0x0500000f


	//   ....[224]....
        /*06fc*/ 	.word	0x0500000f


	//   ....[225]....
        /*0700*/ 	.word	0x0500000f


	//----- nvinfo : EIATTR_COOP_GROUP_INSTR_OFFSETS
	.align		4
.L_578:
        /*0704*/ 	.byte	0x04, 0x28
        /*0706*/ 	.short	(.L_580 - .L_579)


	//   ....[0]....
.L_579:
        /*0708*/ 	.word	0x00000060


	//   ....[1]....
        /*070c*/ 	.word	0x00000120


	//   ....[2]....
        /*0710*/ 	.word	0x000001f0


	//   ....[3]....
        /*0714*/ 	.word	0x00000370


	//   ....[4]....
        /*0718*/ 	.word	0x000004d0


	//   ....[5]....
        /*071c*/ 	.word	0x000005f0


	//   ....[6]....
        /*0720*/ 	.word	0x00000750


	//   ....[7]....
        /*0724*/ 	.word	0x00002ae0


	//   ....[8]....
        /*0728*/ 	.word	0x00002af0


	//   ....[9]....
        /*072c*/ 	.word	0x000034e0


	//   ....[10]....
        /*0730*/ 	.word	0x000034f0


	//   ....[11]....
        /*0734*/ 	.word	0x00003e40


	//   ....[12]....
        /*0738*/ 	.word	0x00003e50


	//   ....[13]....
        /*073c*/ 	.word	0x00004230


	//   ....[14]....
        /*0740*/ 	.word	0x00004240


	//   ....[15]....
        /*0744*/ 	.word	0x00005020


	//   ....[16]....
        /*0748*/ 	.word	0x00007020


	//   ....[17]....
        /*074c*/ 	.word	0x000077a0


	//   ....[18]....
        /*0750*/ 	.word	0x000077b0


	//   ....[19]....
        /*0754*/ 	.word	0x000077c0


	//   ....[20]....
        /*0758*/ 	.word	0x000077d0


	//   ....[21]....
        /*075c*/ 	.word	0x00007af0


	//   ....[22]....
        /*0760*/ 	.word	0x00007b00


	//   ....[23]....
        /*0764*/ 	.word	0x00007b10


	//   ....[24]....
        /*0768*/ 	.word	0x00007b20


	//   ....[25]....
        /*076c*/ 	.word	0x00008d80


	//   ....[26]....
        /*0770*/ 	.word	0x00008da0


	//   ....[27]....
        /*0774*/ 	.word	0x00008db0


	//   ....[28]....
        /*0778*/ 	.word	0x00008dc0


	//   ....[29]....
        /*077c*/ 	.word	0x00008eb0


	//   ....[30]....
        /*0780*/ 	.word	0x00008ed0


	//   ....[31]....
        /*0784*/ 	.word	0x00008f70


	//   ....[32]....
        /*0788*/ 	.word	0x00008fa0


	//   ....[33]....
        /*078c*/ 	.word	0x0000a4d0


	//   ....[34]....
        /*0790*/ 	.word	0x0000a4f0


	//   ....[35]....
        /*0794*/ 	.word	0x0000a860


	//   ....[36]....
        /*0798*/ 	.word	0x0000a960


	//   ....[37]....
        /*079c*/ 	.word	0x0000ac70


	//   ....[38]....
        /*07a0*/ 	.word	0x0000ad20


	//   ....[39]....
        /*07a4*/ 	.word	0x0000b6a0


	//   ....[40]....
        /*07a8*/ 	.word	0x0000bc80


	//   ....[41]....
        /*07ac*/ 	.word	0x0000bca0


	//   ....[42]....
        /*07b0*/ 	.word	0x0000c200


	//   ....[43]....
        /*07b4*/ 	.word	0x0000c240


	//   ....[44]....
        /*07b8*/ 	.word	0x0000c770


	//   ....[45]....
        /*07bc*/ 	.word	0x0000c940


	//   ....[46]....
        /*07c0*/ 	.word	0x0000d780


	//   ....[47]....
        /*07c4*/ 	.word	0x0000dd50


	//   ....[48]....
        /*07c8*/ 	.word	0x0000dd80


	//   ....[49]....
        /*07cc*/ 	.word	0x0000e340


	//   ....[50]....
        /*07d0*/ 	.word	0x0000e510


	//   ....[51]....
        /*07d4*/ 	.word	0x0000f230


	//   ....[52]....
        /*07d8*/ 	.word	0x0000f320


	//   ....[53]....
        /*07dc*/ 	.word	0x0000f330


	//   ....[54]....
        /*07e0*/ 	.word	0x0000f370


	//   ....[55]....
        /*07e4*/ 	.word	0x0000f380


	//   ....[56]....
        /*07e8*/ 	.word	0x00010ef0


	//   ....[57]....
        /*07ec*/ 	.word	0x000113c0


	//   ....[58]....
        /*07f0*/ 	.word	0x000113e0


	//   ....[59]....
        /*07f4*/ 	.word	0x00011410


	//   ....[60]....
        /*07f8*/ 	.word	0x00011420


	//   ....[61]....
        /*07fc*/ 	.word	0x00011b80


	//   ....[62]....
        /*0800*/ 	.word	0x00011bc0


	//   ....[63]....
        /*0804*/ 	.word	0x00011e50


	//   ....[64]....
        /*0808*/ 	.word	0x00011e70


	//   ....[65]....
        /*080c*/ 	.word	0x00012b20


	//   ....[66]....
        /*0810*/ 	.word	0x00012b50


	//   ....[67]....
        /*0814*/ 	.word	0x00012de0


	//   ....[68]....
        /*0818*/ 	.word	0x00012e00


	//   ....[69]....
        /*081c*/ 	.word	0x000130b0


	//   ....[70]....
        /*0820*/ 	.word	0x00013260


	//   ....[71]....
        /*0824*/ 	.word	0x00013290


	//   ....[72]....
        /*0828*/ 	.word	0x000132c0


	//   ....[73]....
        /*082c*/ 	.word	0x000132f0


	//   ....[74]....
        /*0830*/ 	.word	0x00013320


	//   ....[75]....
        /*0834*/ 	.word	0x00013350


	//   ....[76]....
        /*0838*/ 	.word	0x000134c0


	//   ....[77]....
        /*083c*/ 	.word	0x000134f0


	//   ....[78]....
        /*0840*/ 	.word	0x00013520


	//   ....[79]....
        /*0844*/ 	.word	0x00013550


	//   ....[80]....
        /*0848*/ 	.word	0x00013580


	//   ....[81]....
        /*084c*/ 	.word	0x000135b0


	//   ....[82]....
        /*0850*/ 	.word	0x00013640


	//   ....[83]....
        /*0854*/ 	.word	0x000136a0


	//   ....[84]....
        /*0858*/ 	.word	0x00013730


	//   ....[85]....
        /*085c*/ 	.word	0x00014530


	//   ....[86]....
        /*0860*/ 	.word	0x00016db0


	//   ....[87]....
        /*0864*/ 	.word	0x00016dd0


	//   ....[88]....
        /*0868*/ 	.word	0x00016e60


	//   ....[89]....
        /*086c*/ 	.word	0x00016e80


	//   ....[90]....
        /*0870*/ 	.word	0x00016f00


	//   ....[91]....
        /*0874*/ 	.word	0x00016f20


	//   ....[92]....
        /*0878*/ 	.word	0x00016f30


	//   ....[93]....
        /*087c*/ 	.word	0x00016f40


	//   ....[94]....
        /*0880*/ 	.word	0x00017760


	//   ....[95]....
        /*0884*/ 	.word	0x00017790


	//   ....[96]....
        /*0888*/ 	.word	0x00017830


	//   ....[97]....
        /*088c*/ 	.word	0x00017850


	//   ....[98]....
        /*0890*/ 	.word	0x000178d0


	//   ....[99]....
        /*0894*/ 	.word	0x000178f0


	//   ....[100]....
        /*0898*/ 	.word	0x00017900


	//   ....[101]....
        /*089c*/ 	.word	0x00017970


	//   ....[102]....
        /*08a0*/ 	.word	0x00017dc0


	//   ....[103]....
        /*08a4*/ 	.word	0x00017e80


	//   ....[104]....
        /*08a8*/ 	.word	0x00017fd0


	//   ....[105]....
        /*08ac*/ 	.word	0x00018010


	//   ....[106]....
        /*08b0*/ 	.word	0x00018020


	//   ....[107]....
        /*08b4*/ 	.word	0x00018030


	//   ....[108]....
        /*08b8*/ 	.word	0x00018180


	//   ....[109]....
        /*08bc*/ 	.word	0x000182d0


	//   ....[110]....
        /*08c0*/ 	.word	0x00018af0


	//   ....[111]....
        /*08c4*/ 	.word	0x00018b10


	//   ....[112]....
        /*08c8*/ 	.word	0x00018b60


	//   ....[113]....
        /*08cc*/ 	.word	0x00018b70


	//   ....[114]....
        /*08d0*/ 	.word	0x00018bb0


	//   ....[115]....
        /*08d4*/ 	.word	0x00018bc0


	//   ....[116]....
        /*08d8*/ 	.word	0x00018bd0


	//   ....[117]....
        /*08dc*/ 	.word	0x00018c10


	//   ....[118]....
        /*08e0*/ 	.word	0x00018f30


	//   ....[119]....
        /*08e4*/ 	.word	0x00018f70


	//   ....[120]....
        /*08e8*/ 	.word	0x00018f90


	//   ....[121]....
        /*08ec*/ 	.word	0x00018fb0


	//   ....[122]....
        /*08f0*/ 	.word	0x00018fe0


	//   ....[123]....
        /*08f4*/ 	.word	0x00019000


	//   ....[124]....
        /*08f8*/ 	.word	0x00019110


	//   ....[125]....
        /*08fc*/ 	.word	0x00019250


	//   ....[126]....
        /*0900*/ 	.word	0x00019840


	//   ....[127]....
        /*0904*/ 	.word	0x00019870


	//   ....[128]....
        /*0908*/ 	.word	0x000198b0


	//   ....[129]....
        /*090c*/ 	.word	0x000198e0


	//   ....[130]....
        /*0910*/ 	.word	0x00019910


	//   ....[131]....
        /*0914*/ 	.word	0x00019940


	//   ....[132]....
        /*0918*/ 	.word	0x00019970


	//   ....[133]....
        /*091c*/ 	.word	0x000199a0


	//   ....[134]....
        /*0920*/ 	.word	0x00019b20


	//   ....[135]....
        /*0924*/ 	.word	0x00019b50


	//   ....[136]....
        /*0928*/ 	.word	0x00019b80


	//   ....[137]....
        /*092c*/ 	.word	0x00019bb0


	//   ....[138]....
        /*0930*/ 	.word	0x00019be0


	//   ....[139]....
        /*0934*/ 	.word	0x00019c10


	//   ....[140]....
        /*0938*/ 	.word	0x00019cd0


	//   ....[141]....
        /*093c*/ 	.word	0x00019cf0


	//   ....[142]....
        /*0940*/ 	.word	0x00019d60


	//   ....[143]....
        /*0944*/ 	.word	0x0001a400


	//   ....[144]....
        /*0948*/ 	.word	0x0001a710


	//   ....[145]....
        /*094c*/ 	.word	0x0001a7a0


	//   ....[146]....
        /*0950*/ 	.word	0x0001a880


	//   ....[147]....
        /*0954*/ 	.word	0x0001a910


	//   ....[148]....
        /*0958*/ 	.word	0x0001a9f0


	//   ....[149]....
        /*095c*/ 	.word	0x0001aa80


	//   ....[150]....
        /*0960*/ 	.word	0x0001ac00


	//   ....[151]....
        /*0964*/ 	.word	0x0001ac90


	//   ....[152]....
        /*0968*/ 	.word	0x0001ace0


	//   ....[153]....
        /*096c*/ 	.word	0x0001ad30


	//   ....[154]....
        /*0970*/ 	.word	0x0001adc0


	//   ....[155]....
        /*0974*/ 	.word	0x0001ae50


	//   ....[156]....
        /*0978*/ 	.word	0x0001aea0


	//   ....[157]....
        /*097c*/ 	.word	0x0001aef0


	//   ....[158]....
        /*0980*/ 	.word	0x0001afe0


	//   ....[159]....
        /*0984*/ 	.word	0x0001b090


	//   ....[160]....
        /*0988*/ 	.word	0x0001b110


	//   ....[161]....
        /*098c*/ 	.word	0x0001b180


	//   ....[162]....
        /*0990*/ 	.word	0x0001b2b0


	//   ....[163]....
        /*0994*/ 	.word	0x0001b3c0


	//   ....[164]....
        /*0998*/ 	.word	0x0001b490


	//   ....[165]....
        /*099c*/ 	.word	0x0001b4e0


	//   ....[166]....
        /*09a0*/ 	.word	0x0001b7d0


	//   ....[167]....
        /*09a4*/ 	.word	0x0001bab0


	//   ....[168]....
        /*09a8*/ 	.word	0x0001bba0


	//   ....[169]....
        /*09ac*/ 	.word	0x0001bc40


	//   ....[170]....
        /*09b0*/ 	.word	0x0001bca0


	//   ....[171]....
        /*09b4*/ 	.word	0x0001bd90


	//   ....[172]....
        /*09b8*/ 	.word	0x0001be00


	//   ....[173]....
        /*09bc*/ 	.word	0x0001bef0


	//   ....[174]....
        /*09c0*/ 	.word	0x0001bf60


	//   ....[175]....
        /*09c4*/ 	.word	0x0001c000


	//   ....[176]....
        /*09c8*/ 	.word	0x0001c0f0


	//   ....[177]....
        /*09cc*/ 	.word	0x0001c160


	//   ....[178]....
        /*09d0*/ 	.word	0x0001c1c0


	//   ....[179]....
        /*09d4*/ 	.word	0x0001c2b0


	//   ....[180]....
        /*09d8*/ 	.word	0x0001c310


	//   ....[181]....
        /*09dc*/ 	.word	0x0001c410


	//   ....[182]....
        /*09e0*/ 	.word	0x0001c470


	//   ....[183]....
        /*09e4*/ 	.word	0x0001c550


	//   ....[184]....
        /*09e8*/ 	.word	0x0001c690


	//   ....[185]....
        /*09ec*/ 	.word	0x0001c790


	//   ....[186]....
        /*09f0*/ 	.word	0x0001ca10


	//   ....[187]....
        /*09f4*/ 	.word	0x0001ca60


	//   ....[188]....
        /*09f8*/ 	.word	0x0001cc30


	//   ....[189]....
        /*09fc*/ 	.word	0x0001cc80


	//   ....[190]....
        /*0a00*/ 	.word	0x0001ce50


	//   ....[191]....
        /*0a04*/ 	.word	0x0001cea0


	//   ....[192]....
        /*0a08*/ 	.word	0x0001cf90


	//   ....[193]....
        /*0a0c*/ 	.word	0x0001d030


	//   ....[194]....
        /*0a10*/ 	.word	0x0001d090


	//   ....[195]....
        /*0a14*/ 	.word	0x0001d140


	//   ....[196]....
        /*0a18*/ 	.word	0x0001d1a0


	//   ....[197]....
        /*0a1c*/ 	.word	0x0001d250


	//   ....[198]....
        /*0a20*/ 	.word	0x0001d2b0


	//   ....[199]....
        /*0a24*/ 	.word	0x0001d360


	//   ....[200]....
        /*0a28*/ 	.word	0x0001d450


	//   ....[201]....
        /*0a2c*/ 	.word	0x0001d520


	//   ....[202]....
        /*0a30*/ 	.word	0x0001d640


	//   ....[203]....
        /*0a34*/ 	.word	0x0001d740


	//   ....[204]....
        /*0a38*/ 	.word	0x0001d870


	//   ....[205]....
        /*0a3c*/ 	.word	0x0001d950


	//   ....[206]....
        /*0a40*/ 	.word	0x0001da50


	//   ....[207]....
        /*0a44*/ 	.word	0x0001db30


	//   ....[208]....
        /*0a48*/ 	.word	0x0001dbc0


	//   ....[209]....
        /*0a4c*/ 	.word	0x0001dc60


	//   ....[210]....
        /*0a50*/ 	.word	0x0001dd80


	//   ....[211]....
        /*0a54*/ 	.word	0x0001ddf0


	//   ....[212]....
        /*0a58*/ 	.word	0x0001de60


	//   ....[213]....
        /*0a5c*/ 	.word	0x0001ded0


	//   ....[214]....
        /*0a60*/ 	.word	0x0001df40


	//   ....[215]....
        /*0a64*/ 	.word	0x0001dfc0


	//   ....[216]....
        /*0a68*/ 	.word	0x0001e050


	//   ....[217]....
        /*0a6c*/ 	.word	0x0001e0e0


	//   ....[218]....
        /*0a70*/ 	.word	0x0001e150


	//   ....[219]....
        /*0a74*/ 	.word	0x0001e1c0


	//   ....[220]....
        /*0a78*/ 	.word	0x0001e230


	//   ....[221]....
        /*0a7c*/ 	.word	0x0001e2b0


	//   ....[222]....
        /*0a80*/ 	.word	0x0001e320


	//   ....[223]....
        /*0a84*/ 	.word	0x0001e3c0


	//   ....[224]....
        /*0a88*/ 	.word	0x0001e450


	//   ....[225]....
        /*0a8c*/ 	.word	0x0001e580


	//----- nvinfo : EIATTR_REG_RECONFIG
	.align		4
.L_580:
        /*0a90*/ 	.byte	0x01, 0x54
	.zero		2


	//----- nvinfo : EIATTR_SYSCALL_OFFSETS
	.align		4
        /*0a94*/ 	.byte	0x04, 0x46
        /*0a96*/ 	.short	(.L_582 - .L_581)


	//   ....[0]....
.L_581:
        /*0a98*/ 	.word	0x00001da0


	//   ....[1]....
        /*0a9c*/ 	.word	0x00001ef0


	//   ....[2]....
        /*0aa0*/ 	.word	0x000071c0


	//   ....[3]....
        /*0aa4*/ 	.word	0x000074f0


	//   ....[4]....
        /*0aa8*/ 	.word	0x000161c0


	//   ....[5]....
        /*0aac*/ 	.word	0x00016310


	//   ....[6]....
        /*0ab0*/ 	.word	0x00016400


	//   ....[7]....
        /*0ab4*/ 	.word	0x000173a0


	//----- nvinfo : EIATTR_MBARRIER_INSTR_OFFSETS
	.align		4
.L_582:
        /*0ab8*/ 	.byte	0x04, 0x39
        /*0aba*/ 	.short	(.L_584 - .L_583)


	//   ....[0]....
.L_583:
        /*0abc*/ 	.word	0x00000250
        /*0ac0*/ 	.word	0x000000ff
        /*0ac4*/ 	.word	0x00028c00
        /*0ac8*/ 	.short	0x0100
        /*0aca*/ 	.byte	0x08
	.zero		1


	//   ....[1]....
        /*0acc*/ 	.word	0x00000270
        /*0ad0*/ 	.word	0x000000ff
        /*0ad4*/ 	.word	0x00028c20
        /*0ad8*/ 	.short	0x0100
        /*0ada*/ 	.byte	0x08
	.zero		1


	//   ....[2]....
        /*0adc*/ 	.word	0x00000320
        /*0ae0*/ 	.word	0x000000ff
        /*0ae4*/ 	.word	0x00028c30
        /*0ae8*/ 	.short	0x0100
        /*0aea*/ 	.byte	0x06
	.zero		1


	//   ....[3]....
        /*0aec*/ 	.word	0x00000330
        /*0af0*/ 	.word	0x000000ff
        /*0af4*/ 	.word	0x00028c40
        /*0af8*/ 	.short	0x0100
        /*0afa*/ 	.byte	0x06
	.zero		1


	//   ....[4]....
        /*0afc*/ 	.word	0x00000340
        /*0b00*/ 	.word	0x000000ff
        /*0b04*/ 	.word	0x00028c38
        /*0b08*/ 	.short	0x0100
        /*0b0a*/ 	.byte	0x06
	.zero		1


	//   ....[5]....
        /*0b0c*/ 	.word	0x00000350
        /*0b10*/ 	.word	0x000000ff
        /*0b14*/ 	.word	0x00028c48
        /*0b18*/ 	.short	0x0100
        /*0b1a*/ 	.byte	0x06
	.zero		1


	//   ....[6]....
        /*0b1c*/ 	.word	0x00000480
        /*0b20*/ 	.word	0x000000ff
        /*0b24*/ 	.word	0x00028c50
        /*0b28*/ 	.short	0x0100
        /*0b2a*/ 	.byte	0x08
	.zero		1


	//   ....[7]....
        /*0b2c*/ 	.word	0x00000490
        /*0b30*/ 	.word	0x000000ff
        /*0b34*/ 	.word	0x00028c60
        /*0b38*/ 	.short	0x0100
        /*0b3a*/ 	.byte	0x08
	.zero		1


	//   ....[8]....
        /*0b3c*/ 	.word	0x000004a0
        /*0b40*/ 	.word	0x000000ff
        /*0b44*/ 	.word	0x00028c58
        /*0b48*/ 	.short	0x0100
        /*0b4a*/ 	.byte	0x08
	.zero		1


	//   ....[9]....
        /*0b4c*/ 	.word	0x000004b0
        /*0b50*/ 	.word	0x000000ff
        /*0b54*/ 	.word	0x00028c68
        /*0b58*/ 	.short	0x0100
        /*0b5a*/ 	.byte	0x08
	.zero		1


	//   ....[10]....
        /*0b5c*/ 	.word	0x000005a0
        /*0b60*/ 	.word	0x000000ff
        /*0b64*/ 	.word	0x00028c70
        /*0b68*/ 	.short	0x0100
        /*0b6a*/ 	.byte	0x06
	.zero		1


	//   ....[11]....
        /*0b6c*/ 	.word	0x000005b0
        /*0b70*/ 	.word	0x000000ff
        /*0b74*/ 	.word	0x00028c80
        /*0b78*/ 	.short	0x0100
        /*0b7a*/ 	.byte	0x06
	.zero		1


	//   ....[12]....
        /*0b7c*/ 	.word	0x000005c0
        /*0b80*/ 	.word	0x000000ff
        /*0b84*/ 	.word	0x00028c78
        /*0b88*/ 	.short	0x0100
        /*0b8a*/ 	.byte	0x06
	.zero		1


	//   ....[13]....
        /*0b8c*/ 	.word	0x000005d0
        /*0b90*/ 	.word	0x000000ff
        /*0b94*/ 	.word	0x00028c88
        /*0b98*/ 	.short	0x0100
        /*0b9a*/ 	.byte	0x06
	.zero		1


	//   ....[14]....
        /*0b9c*/ 	.word	0x00000700
        /*0ba0*/ 	.word	0x000000ff
        /*0ba4*/ 	.word	0x00028c90
        /*0ba8*/ 	.short	0x0100
        /*0baa*/ 	.byte	0x08
	.zero		1


	//   ....[15]....
        /*0bac*/ 	.word	0x00000710
        /*0bb0*/ 	.word	0x000000ff
        /*0bb4*/ 	.word	0x00028ca0
        /*0bb8*/ 	.short	0x0100
        /*0bba*/ 	.byte	0x08
	.zero		1


	//   ....[16]....
        /*0bbc*/ 	.word	0x00000720
        /*0bc0*/ 	.word	0x000000ff
        /*0bc4*/ 	.word	0x00028c98
        /*0bc8*/ 	.short	0x0100
        /*0bca*/ 	.byte	0x08
	.zero		1


	//   ....[17]....
        /*0bcc*/ 	.word	0x00000730
        /*0bd0*/ 	.word	0x000000ff
        /*0bd4*/ 	.word	0x00028ca8
        /*0bd8*/ 	.short	0x0100
        /*0bda*/ 	.byte	0x08
	.zero		1


	//   ....[18]....
        /*0bdc*/ 	.word	0x00000860
        /*0be0*/ 	.word	0x000000ff
        /*0be4*/ 	.word	0x00028cb0
        /*0be8*/ 	.short	0x0100
        /*0bea*/ 	.byte	0x08
	.zero		1


	//   ....[19]....
        /*0bec*/ 	.word	0x00000870
        /*0bf0*/ 	.word	0x000000ff
        /*0bf4*/ 	.word	0x00028cc0
        /*0bf8*/ 	.short	0x0100
        /*0bfa*/ 	.byte	0x08
	.zero		1


	//   ....[20]....
        /*0bfc*/ 	.word	0x00000880
        /*0c00*/ 	.word	0x000000ff
        /*0c04*/ 	.word	0x00028cb8
        /*0c08*/ 	.short	0x0100
        /*0c0a*/ 	.byte	0x08
	.zero		1


	//   ....[21]....
        /*0c0c*/ 	.word	0x00000890
        /*0c10*/ 	.word	0x000000ff
        /*0c14*/ 	.word	0x00028cc8
        /*0c18*/ 	.short	0x0100
        /*0c1a*/ 	.byte	0x08
	.zero		1


	//   ....[22]....
        /*0c1c*/ 	.word	0x00002a90
        /*0c20*/ 	.word	0x0000003e
        /*0c24*/ 	.word	0x00028c90
        /*0c28*/ 	.short	0x010a
        /*0c2a*/ 	.byte	0x3f
	.zero		1


	//   ....[23]....
        /*0c2c*/ 	.word	0x00003490
        /*0c30*/ 	.word	0x0000003e
        /*0c34*/ 	.word	0x00028c90
        /*0c38*/ 	.short	0x010a
        /*0c3a*/ 	.byte	0x3f
	.zero		1


	//   ....[24]....
        /*0c3c*/ 	.word	0x00003c90
        /*0c40*/ 	.word	0x0000003e
        /*0c44*/ 	.word	0x00028c90
        /*0c48*/ 	.short	0x010a
        /*0c4a*/ 	.byte	0x3f
	.zero		1


	//   ....[25]....
        /*0c4c*/ 	.word	0x00004070
        /*0c50*/ 	.word	0x00000004
        /*0c54*/ 	.word	0x00000000
        /*0c58*/ 	.short	0x0101
        /*0c5a*/ 	.byte	0x3f
	.zero		1


	//   ....[26]....
        /*0c5c*/ 	.word	0x000040b0
        /*0c60*/ 	.word	0x0000003e
        /*0c64*/ 	.word	0x00028cb0
        /*0c68*/ 	.short	0x010a
        /*0c6a*/ 	.byte	0x3f
	.zero		1


	//   ....[27]....
        /*0c6c*/ 	.word	0x00004990
        /*0c70*/ 	.word	0x0000003e
        /*0c74*/ 	.word	0x00000000
        /*0c78*/ 	.short	0x0101
        /*0c7a*/ 	.byte	0x3f
	.zero		1


	//   ....[28]....
        /*0c7c*/ 	.word	0x00005120
        /*0c80*/ 	.word	0x00000003
        /*0c84*/ 	.word	0x00028c50
        /*0c88*/ 	.short	0x010a
        /*0c8a*/ 	.byte	0x3f
	.zero		1


	//   ....[29]....
        /*0c8c*/ 	.word	0x000054c0
        /*0c90*/ 	.word	0x0000000e
        /*0c94*/ 	.word	0x00000000
        /*0c98*/ 	.short	0x0101
        /*0c9a*/ 	.byte	0x3f
	.zero		1


	//   ....[30]....
        /*0c9c*/ 	.word	0x00005df0
        /*0ca0*/ 	.word	0x00000014
        /*0ca4*/ 	.word	0x00028c50
        /*0ca8*/ 	.short	0x010a
        /*0caa*/ 	.byte	0x3f
	.zero		1


	//   ....[31]....
        /*0cac*/ 	.word	0x00005e40
        /*0cb0*/ 	.word	0x00000014
        /*0cb4*/ 	.word	0x00028c50
        /*0cb8*/ 	.short	0x010a
        /*0cba*/ 	.byte	0x3f
	.zero		1


	//   ....[32]....
        /*0cbc*/ 	.word	0x00006130
        /*0cc0*/ 	.word	0x00000014
        /*0cc4*/ 	.word	0x00000000
        /*0cc8*/ 	.short	0x0101
        /*0cca*/ 	.byte	0x3f
	.zero		1


	//   ....[33]....
        /*0ccc*/ 	.word	0x00007260
        /*0cd0*/ 	.word	0x00000002
        /*0cd4*/ 	.word	0x00028c00
        /*0cd8*/ 	.short	0x010a
        /*0cda*/ 	.byte	0x3f
	.zero		1


	//   ....[34]....
        /*0cdc*/ 	.word	0x000072b0
        /*0ce0*/ 	.word	0x00000002
        /*0ce4*/ 	.word	0x00028c00
        /*0ce8*/ 	.short	0x010a
        /*0cea*/ 	.byte	0x3f
	.zero		1


	//   ....[35]....
        /*0cec*/ 	.word	0x00007d80
        /*0cf0*/ 	.word	0x00000002
        /*0cf4*/ 	.word	0x00028c00
        /*0cf8*/ 	.short	0x010a
        /*0cfa*/ 	.byte	0x3f
	.zero		1


	//   ....[36]....
        /*0cfc*/ 	.word	0x00009200
        /*0d00*/ 	.word	0x00000002
        /*0d04*/ 	.word	0x00028c00
        /*0d08*/ 	.short	0x010a
        /*0d0a*/ 	.byte	0x3f
	.zero		1


	//   ....[37]....
        /*0d0c*/ 	.word	0x0000a060
        /*0d10*/ 	.word	0x00000015
        /*0d14*/ 	.word	0x00028c30
        /*0d18*/ 	.short	0x010a
        /*0d1a*/ 	.byte	0x3f
	.zero		1


	//   ....[38]....
        /*0d1c*/ 	.word	0x0000a110
        /*0d20*/ 	.word	0x00000015
        /*0d24*/ 	.word	0x00028c30
        /*0d28*/ 	.short	0x010a
        /*0d2a*/ 	.byte	0x3f
	.zero		1


	//   ....[39]....
        /*0d2c*/ 	.word	0x0000af80
        /*0d30*/ 	.word	0x00000000
        /*0d34*/ 	.word	0x00000000
        /*0d38*/ 	.short	0x0101
        /*0d3a*/ 	.byte	0x3f
	.zero		1


	//   ....[40]....
        /*0d3c*/ 	.word	0x0000b3a0
        /*0d40*/ 	.word	0x00000015
        /*0d44*/ 	.word	0x00028c50
        /*0d48*/ 	.short	0x010a
        /*0d4a*/ 	.byte	0x3f
	.zero		1


	//   ....[41]....
        /*0d4c*/ 	.word	0x0000b440
        /*0d50*/ 	.word	0x00000015
        /*0d54*/ 	.word	0x00028c50
        /*0d58*/ 	.short	0x010a
        /*0d5a*/ 	.byte	0x3f
	.zero		1


	//   ....[42]....
        /*0d5c*/ 	.word	0x0000b740
        /*0d60*/ 	.word	0x00000015
        /*0d64*/ 	.word	0x00000000
        /*0d68*/ 	.short	0x0101
        /*0d6a*/ 	.byte	0x3f
	.zero		1


	//   ....[43]....
        /*0d6c*/ 	.word	0x0000b8f0
        /*0d70*/ 	.word	0x000000bb
        /*0d74*/ 	.word	0x00028c30
        /*0d78*/ 	.short	0x010a
        /*0d7a*/ 	.byte	0x3f
	.zero		1


	//   ....[44]....
        /*0d7c*/ 	.word	0x0000b960
        /*0d80*/ 	.word	0x000000bb
        /*0d84*/ 	.word	0x00028c30
        /*0d88*/ 	.short	0x010a
        /*0d8a*/ 	.byte	0x3f
	.zero		1


	//   ....[45]....
        /*0d8c*/ 	.word	0x0000c360
        /*0d90*/ 	.word	0x0000000f
        /*0d94*/ 	.word	0x00000000
        /*0d98*/ 	.short	0x0101
        /*0d9a*/ 	.byte	0x3f
	.zero		1


	//   ....[46]....
        /*0d9c*/ 	.word	0x0000d4c0
        /*0da0*/ 	.word	0x000000bb
        /*0da4*/ 	.word	0x00028c50
        /*0da8*/ 	.short	0x010a
        /*0daa*/ 	.byte	0x3f
	.zero		1


	//   ....[47]....
        /*0dac*/ 	.word	0x0000d510
        /*0db0*/ 	.word	0x000000bb
        /*0db4*/ 	.word	0x00028c50
        /*0db8*/ 	.short	0x010a
        /*0dba*/ 	.byte	0x3f
	.zero		1


	//   ....[48]....
        /*0dbc*/ 	.word	0x0000d830
        /*0dc0*/ 	.word	0x000000bb
        /*0dc4*/ 	.word	0x00000000
        /*0dc8*/ 	.short	0x0101
        /*0dca*/ 	.byte	0x3f
	.zero		1


	//   ....[49]....
        /*0dcc*/ 	.word	0x0000d970
        /*0dd0*/ 	.word	0x00000015
        /*0dd4*/ 	.word	0x00028c30
        /*0dd8*/ 	.short	0x010a
        /*0dda*/ 	.byte	0x3f
	.zero		1


	//   ....[50]....
        /*0ddc*/ 	.word	0x0000d9e0
        /*0de0*/ 	.word	0x00000015
        /*0de4*/ 	.word	0x00028c30
        /*0de8*/ 	.short	0x010a
        /*0dea*/ 	.byte	0x3f
	.zero		1


	//   ....[51]....
        /*0dec*/ 	.word	0x0000df30
        /*0df0*/ 	.word	0x0000000d
        /*0df4*/ 	.word	0x00000000
        /*0df8*/ 	.short	0x0101
        /*0dfa*/ 	.byte	0x3f
	.zero		1


	//   ....[52]....
        /*0dfc*/ 	.word	0x0000ef60
        /*0e00*/ 	.word	0x00000015
        /*0e04*/ 	.word	0x00028c50
        /*0e08*/ 	.short	0x010a
        /*0e0a*/ 	.byte	0x3f
	.zero		1


	//   ....[53]....
        /*0e0c*/ 	.word	0x0000efb0
        /*0e10*/ 	.word	0x00000015
        /*0e14*/ 	.word	0x00028c50
        /*0e18*/ 	.short	0x010a
        /*0e1a*/ 	.byte	0x3f
	.zero		1


	//   ....[54]....
        /*0e1c*/ 	.word	0x0000f2e0
        /*0e20*/ 	.word	0x00000015
        /*0e24*/ 	.word	0x00000000
        /*0e28*/ 	.short	0x0101
        /*0e2a*/ 	.byte	0x3f
	.zero		1


	//   ....[55]....
        /*0e2c*/ 	.word	0x00011b40
        /*0e30*/ 	.word	0x00000000
        /*0e34*/ 	.word	0x00000000
        /*0e38*/ 	.short	0x0101
        /*0e3a*/ 	.byte	0x3f
	.zero		1


	//   ....[56]....
        /*0e3c*/ 	.word	0x00014610
        /*0e40*/ 	.word	0x00000017
        /*0e44*/ 	.word	0x00028c20
        /*0e48*/ 	.short	0x010a
        /*0e4a*/ 	.byte	0x3f
	.zero		1


	//   ....[57]....
        /*0e4c*/ 	.word	0x000146a0
        /*0e50*/ 	.word	0x00000003
        /*0e54*/ 	.word	0x00028ca0
        /*0e58*/ 	.short	0x010a
        /*0e5a*/ 	.byte	0x3f
	.zero		1


	//   ....[58]....
        /*0e5c*/ 	.word	0x000148f0
        /*0e60*/ 	.word	0x00000003
        /*0e64*/ 	.word	0x00028cc0
        /*0e68*/ 	.short	0x010a
        /*0e6a*/ 	.byte	0x3f
	.zero		1


	//   ....[59]....
        /*0e6c*/ 	.word	0x000152c0
        /*0e70*/ 	.word	0x00000008
        /*0e74*/ 	.word	0x00028ca0
        /*0e78*/ 	.short	0x010a
        /*0e7a*/ 	.byte	0x3f
	.zero		1


	//   ....[60]....
        /*0e7c*/ 	.word	0x00015500
        /*0e80*/ 	.word	0x00000008
        /*0e84*/ 	.word	0x00028cc0
        /*0e88*/ 	.short	0x010a
        /*0e8a*/ 	.byte	0x3f
	.zero		1


	//   ....[61]....
        /*0e8c*/ 	.word	0x00016b60
        /*0e90*/ 	.word	0x0000001f
        /*0e94*/ 	.word	0x00028c40
        /*0e98*/ 	.short	0x010a
        /*0e9a*/ 	.byte	0x3f
	.zero		1


	//   ....[62]....
        /*0e9c*/ 	.word	0x00017040
        /*0ea0*/ 	.word	0x0000001f
        /*0ea4*/ 	.word	0x00028c30
        /*0ea8*/ 	.short	0x0107
        /*0eaa*/ 	.byte	0x3f
	.zero		1


	//   ....[63]....
        /*0eac*/ 	.word	0x00017110
        /*0eb0*/ 	.word	0x0000001f
        /*0eb4*/ 	.word	0x00028c30
        /*0eb8*/ 	.short	0x0101
        /*0eba*/ 	.byte	0x3f
	.zero		1


	//   ....[64]....
        /*0ebc*/ 	.word	0x00017a10
        /*0ec0*/ 	.word	0x00000017
        /*0ec4*/ 	.word	0x00028c00
        /*0ec8*/ 	.short	0x0107
        /*0eca*/ 	.byte	0x3f
	.zero		1


	//   ....[65]....
        /*0ecc*/ 	.word	0x00017b00
        /*0ed0*/ 	.word	0x00000017
        /*0ed4*/ 	.word	0x00028c00
        /*0ed8*/ 	.short	0x0101
        /*0eda*/ 	.byte	0x3f
	.zero		1


	//   ....[66]....
        /*0edc*/ 	.word	0x00017b20
        /*0ee0*/ 	.word	0x00000017
        /*0ee4*/ 	.word	0x00028c20
        /*0ee8*/ 	.short	0x010a
        /*0eea*/ 	.byte	0x3f
	.zero		1


	//   ....[67]....
        /*0eec*/ 	.word	0x00017bb0
        /*0ef0*/ 	.word	0x0000001f
        /*0ef4*/ 	.word	0x00028c60
        /*0ef8*/ 	.short	0x010a
        /*0efa*/ 	.byte	0x3f
	.zero		1


	//   ....[68]....
        /*0efc*/ 	.word	0x000184f0
        /*0f00*/ 	.word	0x0000001f
        /*0f04*/ 	.word	0x00028c50
        /*0f08*/ 	.short	0x0107
        /*0f0a*/ 	.byte	0x3f
	.zero		1


	//   ....[69]....
        /*0f0c*/ 	.word	0x000185c0
        /*0f10*/ 	.word	0x0000001f
        /*0f14*/ 	.word	0x00028c50
        /*0f18*/ 	.short	0x0101
        /*0f1a*/ 	.byte	0x3f
	.zero		1


	//   ....[70]....
        /*0f1c*/ 	.word	0x00018950
        /*0f20*/ 	.word	0x00000006
        /*0f24*/ 	.word	0x00028c40
        /*0f28*/ 	.short	0x010a
        /*0f2a*/ 	.byte	0x3f
	.zero		1


	//   ....[71]....
        /*0f2c*/ 	.word	0x00018c90
        /*0f30*/ 	.word	0x00000006
        /*0f34*/ 	.word	0x00028c30
        /*0f38*/ 	.short	0x0107
        /*0f3a*/ 	.byte	0x3f
	.zero		1


	//   ....[72]....
        /*0f3c*/ 	.word	0x00018d50
        /*0f40*/ 	.word	0x00000006
        /*0f44*/ 	.word	0x00028c30
        /*0f48*/ 	.short	0x0101
        /*0f4a*/ 	.byte	0x3f
	.zero		1


	//   ....[73]....
        /*0f4c*/ 	.word	0x00018d80
        /*0f50*/ 	.word	0x00000006
        /*0f54*/ 	.word	0x00028c60
        /*0f58*/ 	.short	0x010a
        /*0f5a*/ 	.byte	0x3f
	.zero		1


	//   ....[74]....
        /*0f5c*/ 	.word	0x00019450
        /*0f60*/ 	.word	0x00000006
        /*0f64*/ 	.word	0x00028c50
        /*0f68*/ 	.short	0x0107
        /*0f6a*/ 	.byte	0x3f
	.zero		1


	//   ....[75]....
        /*0f6c*/ 	.word	0x00019510
        /*0f70*/ 	.word	0x00000006
        /*0f74*/ 	.word	0x00028c50
        /*0f78*/ 	.short	0x0101
        /*0f7a*/ 	.byte	0x3f
	.zero		1


	//   ....[76]....
        /*0f7c*/ 	.word	0x0001a380
        /*0f80*/ 	.word	0x00000004
        /*0f84*/ 	.word	0x00028c20
        /*0f88*/ 	.short	0x010a
        /*0f8a*/ 	.byte	0x3f
	.zero		1


	//   ....[77]....
        /*0f8c*/ 	.word	0x0001a4e0
        /*0f90*/ 	.word	0x00000005
        /*0f94*/ 	.word	0x00028c40
        /*0f98*/ 	.short	0x010a
        /*0f9a*/ 	.byte	0x3f
	.zero		1


	//   ....[78]....
        /*0f9c*/ 	.word	0x0001a580
        /*0fa0*/ 	.word	0x00000019
        /*0fa4*/ 	.word	0x00028c40
        /*0fa8*/ 	.short	0x010a
        /*0faa*/ 	.byte	0x3f
	.zero		1


	//   ....[79]....
        /*0fac*/ 	.word	0x0001a5c0
        /*0fb0*/ 	.word	0x00000005
        /*0fb4*/ 	.word	0x00028c60
        /*0fb8*/ 	.short	0x010a
        /*0fba*/ 	.byte	0x3f
	.zero		1


	//   ....[80]....
        /*0fbc*/ 	.word	0x0001a600
        /*0fc0*/ 	.word	0x00000019
        /*0fc4*/ 	.word	0x00028c60
        /*0fc8*/ 	.short	0x010a
        /*0fca*/ 	.byte	0x3f
	.zero		1


	//   ....[81]....
        /*0fcc*/ 	.word	0x0001a660
        /*0fd0*/ 	.word	0x0000003e
        /*0fd4*/ 	.word	0x00028c90
        /*0fd8*/ 	.short	0x010a
        /*0fda*/ 	.byte	0x3f
	.zero		1


	//   ....[82]....
        /*0fdc*/ 	.word	0x0001a7d0
        /*0fe0*/ 	.word	0x0000003e
        /*0fe4*/ 	.word	0x00028c90
        /*0fe8*/ 	.short	0x010a
        /*0fea*/ 	.byte	0x3f
	.zero		1


	//   ....[83]....
        /*0fec*/ 	.word	0x0001a950
        /*0ff0*/ 	.word	0x0000003e
        /*0ff4*/ 	.word	0x00028c90
        /*0ff8*/ 	.short	0x010a
        /*0ffa*/ 	.byte	0x3f
	.zero		1


	//   ....[84]....
        /*0ffc*/ 	.word	0x0001aab0
        /*1000*/ 	.word	0x0000003e
        /*1004*/ 	.word	0x00028cb0
        /*1008*/ 	.short	0x010a
        /*100a*/ 	.byte	0x3f
	.zero		1


	//   ....[85]....
        /*100c*/ 	.word	0x0001ab00
        /*1010*/ 	.word	0x00000003
        /*1014*/ 	.word	0x00028c50
        /*1018*/ 	.short	0x010a
        /*101a*/ 	.byte	0x3f
	.zero		1


	//   ....[86]....
        /*101c*/ 	.word	0x0001ab50
        /*1020*/ 	.word	0x00000014
        /*1024*/ 	.word	0x00028c50
        /*1028*/ 	.short	0x010a
        /*102a*/ 	.byte	0x3f
	.zero		1


	//   ....[87]....
        /*102c*/ 	.word	0x0001af20
        /*1030*/ 	.word	0x00000002
        /*1034*/ 	.word	0x00028c00
        /*1038*/ 	.short	0x010a
        /*103a*/ 	.byte	0x3f
	.zero		1


	//   ....[88]....
        /*103c*/ 	.word	0x0001b510
        /*1040*/ 	.word	0x00000002
        /*1044*/ 	.word	0x00028c00
        /*1048*/ 	.short	0x010a
        /*104a*/ 	.byte	0x3f
	.zero		1


	//   ....[89]....
        /*104c*/ 	.word	0x0001b560
        /*1050*/ 	.word	0x00000015
        /*1054*/ 	.word	0x00028c30
        /*1058*/ 	.short	0x010a
        /*105a*/ 	.byte	0x3f
	.zero		1


	//   ....[90]....
        /*105c*/ 	.word	0x0001b5b0
        /*1060*/ 	.word	0x00000015
        /*1064*/ 	.word	0x00028c50
        /*1068*/ 	.short	0x010a
        /*106a*/ 	.byte	0x3f
	.zero		1


	//   ....[91]....
        /*106c*/ 	.word	0x0001b600
        /*1070*/ 	.word	0x000000bb
        /*1074*/ 	.word	0x00028c30
        /*1078*/ 	.short	0x010a
        /*107a*/ 	.byte	0x3f
	.zero		1


	//   ....[92]....
        /*107c*/ 	.word	0x0001b650
        /*1080*/ 	.word	0x000000bb
        /*1084*/ 	.word	0x00028c50
        /*1088*/ 	.short	0x010a
        /*108a*/ 	.byte	0x3f
	.zero		1


	//   ....[93]....
        /*108c*/ 	.word	0x0001b6a0
        /*1090*/ 	.word	0x00000015
        /*1094*/ 	.word	0x00028c30
        /*1098*/ 	.short	0x010a
        /*109a*/ 	.byte	0x3f
	.zero		1


	//   ....[94]....
        /*109c*/ 	.word	0x0001b6f0
        /*10a0*/ 	.word	0x00000015
        /*10a4*/ 	.word	0x00028c50
        /*10a8*/ 	.short	0x010a
        /*10aa*/ 	.byte	0x3f
	.zero		1


	//   ....[95]....
        /*10ac*/ 	.word	0x0001b890
        /*10b0*/ 	.word	0x00000017
        /*10b4*/ 	.word	0x00028c20
        /*10b8*/ 	.short	0x010a
        /*10ba*/ 	.byte	0x3f
	.zero		1


	//   ....[96]....
        /*10bc*/ 	.word	0x0001b8e0
        /*10c0*/ 	.word	0x00000003
        /*10c4*/ 	.word	0x00028ca0
        /*10c8*/ 	.short	0x010a
        /*10ca*/ 	.byte	0x3f
	.zero		1


	//   ....[97]....
        /*10cc*/ 	.word	0x0001b930
        /*10d0*/ 	.word	0x00000003
        /*10d4*/ 	.word	0x00028cc0
        /*10d8*/ 	.short	0x010a
        /*10da*/ 	.byte	0x3f
	.zero		1


	//   ....[98]....
        /*10dc*/ 	.word	0x0001b980
        /*10e0*/ 	.word	0x00000008
        /*10e4*/ 	.word	0x00028ca0
        /*10e8*/ 	.short	0x010a
        /*10ea*/ 	.byte	0x3f
	.zero		1


	//   ....[99]....
        /*10ec*/ 	.word	0x0001b9d0
        /*10f0*/ 	.word	0x00000008
        /*10f4*/ 	.word	0x00028cc0
        /*10f8*/ 	.short	0x010a
        /*10fa*/ 	.byte	0x3f
	.zero		1


	//   ....[100]....
        /*10fc*/ 	.word	0x0001baf0
        /*1100*/ 	.word	0x0000001f
        /*1104*/ 	.word	0x00028c40
        /*1108*/ 	.short	0x010a
        /*110a*/ 	.byte	0x3f
	.zero		1


	//   ....[101]....
        /*110c*/ 	.word	0x0001c590
        /*1110*/ 	.word	0x00000017
        /*1114*/ 	.word	0x00028c20
        /*1118*/ 	.short	0x010a
        /*111a*/ 	.byte	0x3f
	.zero		1


	//   ....[102]....
        /*111c*/ 	.word	0x0001c5e0
        /*1120*/ 	.word	0x0000001f
        /*1124*/ 	.word	0x00028c60
        /*1128*/ 	.short	0x010a
        /*112a*/ 	.byte	0x3f
	.zero		1


	//   ....[103]....
        /*112c*/ 	.word	0x0001cee0
        /*1130*/ 	.word	0x00000006
        /*1134*/ 	.word	0x00028c40
        /*1138*/ 	.short	0x010a
        /*113a*/ 	.byte	0x3f
	.zero		1


	//   ....[104]....
        /*113c*/ 	.word	0x0001d3a0
        /*1140*/ 	.word	0x00000006
        /*1144*/ 	.word	0x00028c60
        /*1148*/ 	.short	0x010a
        /*114a*/ 	.byte	0x3f
	.zero		1


	//   ....[105]....
        /*114c*/ 	.word	0x0001e4a0
        /*1150*/ 	.word	0x00000004
        /*1154*/ 	.word	0x00028c20
        /*1158*/ 	.short	0x010a
        /*115a*/ 	.byte	0x3f
	.zero		1


	//   ....[106]....
        /*115c*/ 	.word	0x0001e640
        /*1160*/ 	.word	0x00000005
        /*1164*/ 	.word	0x00028c40
        /*1168*/ 	.short	0x010a
        /*116a*/ 	.byte	0x3f
	.zero		1


	//   ....[107]....
        /*116c*/ 	.word	0x0001e690
        /*1170*/ 	.word	0x00000019
        /*1174*/ 	.word	0x00028c40
        /*1178*/ 	.short	0x010a
        /*117a*/ 	.byte	0x3f
	.zero		1


	//   ....[108]....
        /*117c*/ 	.word	0x0001e6e0
        /*1180*/ 	.word	0x00000005
        /*1184*/ 	.word	0x00028c60
        /*1188*/ 	.short	0x010a
        /*118a*/ 	.byte	0x3f
	.zero		1


	//----- nvinfo : EIATTR_NUM_MBARRIERS
	.align		4
.L_584:
        /*118c*/ 	.byte	0x03, 0x38
        /*118e*/ 	.short	0x0016


	//----- nvinfo : EIATTR_EXIT_INSTR_OFFSETS
	.align		4
        /*1190*/ 	.byte	0x04, 0x1c
        /*1192*/ 	.short	(.L_586 - .L_585)


	//   ....[0]....
.L_585:
        /*1194*/ 	.word	0x0001a650


	//----- nvinfo : EIATTR_MAX_THREADS
	.align		4
.L_586:
        /*1198*/ 	.byte	0x04, 0x05
        /*119a*/ 	.short	(.L_588 - .L_587)
.L_587:
        /*119c*/ 	.word	0x00000180
        /*11a0*/ 	.word	0x00000001
        /*11a4*/ 	.word	0x00000001


	//----- nvinfo : EIATTR_CRS_STACK_SIZE
	.align		4
.L_588:
        /*11a8*/ 	.byte	0x04, 0x1e
        /*11aa*/ 	.short	(.L_590 - .L_589)
.L_589:
        /*11ac*/ 	.word	0x00000000


	//----- nvinfo : EIATTR_CBANK_PARAM_SIZE
	.align		4
.L_590:
        /*11b0*/ 	.byte	0x03, 0x19
        /*11b2*/ 	.short	0x0af0


	//----- nvinfo : EIATTR_PARAM_CBANK
	.align		4
        /*11b4*/ 	.byte	0x04, 0x0a
        /*11b6*/ 	.short	(.L_592 - .L_591)
	.align		4
.L_591:
        /*11b8*/ 	.word	index@(.nv.constant0._ZN7cutlass13device_kernelIN5flash11enable_sm90INS1_16FlashAttnFwdSm90INS1_25CollectiveMainloopFwdSm90ILi2EN4cute5tupleIJNS5_1CILi1EEES8_S8_EEENS6_IJNS7_ILi64EEESA_SA_EEELi512ENS_6half_tEfNS_4arch4Sm90ELb1ELb0ELb0ELb1ELb1ELb1ELb0ELb0ELb0ELb1ELb0ELb0EEENS1_21CollectiveEpilogueFwdINS6_IJSA_NS7_ILi512EEESA_EEES9_SC_SE_Li256ELb1ELb1ELb0ELb0EEENS1_36VarlenDynamicPersistentTileSchedulerILi64ELi64ELi256ELi128ELb0ELb1ELb1ELb1ELb1ELb1EEEEEEEEEvNT_6ParamsE)
        /*11bc*/ 	.short	0x0210
        /*11be*/ 	.short	0x0af0


	//----- nvinfo : EIATTR_SW_WAR
	.align		4
.L_592:
        /*11c0*/ 	.byte	0x04, 0x36
        /*11c2*/ 	.short	(.L_594 - .L_593)
.L_593:
        /*11c4*/ 	.word	0x00000008
.L_594:


//--------------------- .nv.info._ZN7cutlass13device_kernelIN5flash11enable_sm90INS1_16FlashAttnFwdSm90INS1_25CollectiveMainloopFwdSm90ILi2EN4cute5tupleIJNS5_1CILi1EEES8_S8_EEENS6_IJNS7_ILi64EEESA_SA_EEELi512ENS_6half_tEfNS_4arch4Sm90ELb1ELb0ELb0ELb1ELb1ELb0ELb1ELb0ELb0ELb1ELb0ELb0EEENS1_21CollectiveEpilogueFwdINS6_IJSA_NS7_ILi512EEESA_EEES9_SC_SE_Li256ELb1ELb1ELb0ELb0EEENS1_36VarlenDynamicPersistentTileSchedulerILi64ELi64ELi256ELi128ELb0ELb1ELb1ELb1ELb1ELb1EEEEEEEEEvNT_6ParamsE --------------------------
	.section	.nv.info._ZN7cutlass13device_kernelIN5flash11enable_sm90INS1_16FlashAttnFwdSm90INS1_25CollectiveMainloopFwdSm90ILi2EN4cute5tupleIJNS5_1CILi1EEES8_S8_EEENS6_IJNS7_ILi64EEESA_SA_EEELi512ENS_6half_tEfNS_4arch4Sm90ELb1ELb0ELb0ELb1ELb1ELb0ELb1ELb0ELb0ELb1ELb0ELb0EEENS1_21CollectiveEpilogueFwdINS6_IJSA_NS7_ILi512EEESA_EEES9_SC_SE_Li256ELb1ELb1ELb0ELb0EEENS1_36VarlenDynamicPersistentTileSchedulerILi64ELi64ELi256ELi128ELb0ELb1ELb1ELb1ELb1ELb1EEEEEEEEEvNT_6ParamsE,"",@"SHT_CUDA_INFO"
	.sectionflags	@""
	.align	4


	//----- nvinfo : EIATTR_CUDA_API_VERSION
	.align		4
        /*0000*/ 	.byte	0x04, 0x37
        /*0002*/ 	.short	(.L_596 - .L_595)
.L_595:
        /*0004*/ 	.word	0x00000082


	//----- nvinfo : EIATTR_KPARAM_INFO
	.align		4
.L_596:
        /*0008*/ 	.byte	0x04, 0x17
        /*000a*/ 	.short	(.L_598 - .L_597)
.L_597:
        /*000c*/ 	.word	0x00000000
        /*0010*/ 	.short	0x0000
        /*0012*/ 	.short	0x0070
        /*0014*/ 	.byte	0x00, 0xf0, 0x01, 0x2e


	//----- nvinfo : EIATTR_SPARSE_MMA_MASK
	.align		4
.L_598:
        /*0018*/ 	.byte	0x03, 0x50
        /*001a*/ 	.short	0x0000


	//----- nvinfo : EIATTR_MAXREG_COUNT
	.align		4
        /*001c*/ 	.byte	0x03, 0x1b
        /*001e*/ 	.short	0x00a8


	//----- nvinfo : EIATTR_NUM_BARRIERS
	.align		4
        /*0020*/ 	.byte	0x02, 0x4c
        /*0022*/ 	.byte	0x10
	.zero		1


	//----- nvinfo : EIATTR_EXTERNS
	.align		4
        /*0024*/ 	.byte	0x04, 0x0f
        /*0026*/ 	.short	(.L_600 - .L_599)


	//   ....[0]....
	.align		4
.L_599:
        /*0028*/ 	.word	index@(__assertfail)


	//----- nvinfo : EIATTR_ANNOTATIONS
	.align		4
.L_600:
        /*002c*/ 	.byte	0x04, 0x55
        /*002e*/ 	.short	(.L_602 - .L_601)


	//   ....[0]....
.L_601:
        /* <DEDUP_REMOVED lines=17> */


	//----- nvinfo : EIATTR_MERCURY_ISA_VERSION
	.align		4
.L_602:
        /*0130*/ 	.byte	0x03, 0x5f
        /*0132*/ 	.short	0x0101


	//----- nvinfo : EIATTR_UNUSED_LOAD_BYTE_OFFSET
	.align		4
        /*0134*/ 	.byte	0x04, 0x44
        /*0136*/ 	.short	(.L_604 - .L_603)


	//   ....[0]....
.L_603:
        /*0138*/ 	.word	0x00000970
        /*013c*/ 	.word	0x0000fff0


	//   ....[1]....
        /*0140*/ 	.word	0x0000cf70
        /*0144*/ 	.word	0x0000fff0


	//----- nvinfo : EIATTR_INT_WARP_WIDE_INSTR_OFFSETS
	.align		4
.L_604:
        /*0148*/ 	.byte	0x04, 0x31
        /*014a*/ 	.short	(.L_606 - .L_605)


	//   ....[0]....
.L_605:
        /*014c*/ 	.word	0x000000c0


	//   ....[1]....
        /*0150*/ 	.word	0x000000d0


	//   ....[2]....
        /*0154*/ 	.word	0x000000e0


	//   ....[3]....
        /*0158*/ 	.word	0x00000180


	//   ....[4]....
        /*015c*/ 	.word	0x00011200


	//   ....[5]....
        /*0160*/ 	.word	0x00011290


	//   ....[6]....
        /*0164*/ 	.word	0x000155a0


	//   ....[7]....
        /*0168*/ 	.word	0x00015630


	//----- nvinfo : EIATTR_COOP_GROUP_MASK_REGIDS
	.align		4
.L_606:
        /*016c*/ 	.byte	0x04, 0x29
        /*016e*/ 	.short	(.L_608 - .L_607)


	//   ....[0]....
.L_607:
        /*0170*/ 	.word	0xffffffff


	//   ....[1]....
        /*0174*/ 	.word	0xffffffff


	//   ....[2]....
        /*0178*/ 	.word	0xffffffff


	//   ....[3]....
        /*017c*/ 	.word	0xffffffff


	//   ....[4]....
        /*0180*/ 	.word	0xffffffff


	//   ....[5]....
        /*0184*/ 	.word	0xffffffff


	//   ....[6]....
        /*0188*/ 	.word	0xffffffff


	//   ....[7]....
        /*018c*/ 	.word	0xffffffff


	//   ....[8]....
        /*0190*/ 	.word	0xffffffff


	//   ....[9]....
        /*0194*/ 	.word	0xffffffff


	//   ....[10]....
        /*0198*/ 	.word	0xffffffff


	//   ....[11]....
        /*019c*/ 	.word	0xffffffff


	//   ....[12]....
        /*01a0*/ 	.word	0xffffffff


	//   ....[13]....
        /*01a4*/ 	.word	0xffffffff


	//   ....[14]....
        /*01a8*/ 	.word	0xffffffff


	//   ....[15]....
        /*01ac*/ 	.word	0xffffffff


	//   ....[16]....
        /*01b0*/ 	.word	0xffffffff


	//   ....[17]....
        /*01b4*/ 	.word	0xffffffff


	//   ....[18]....
        /*01b8*/ 	.word	0xffffffff


	//   ....[19]....
        /*01bc*/ 	.word	0xffffffff


	//   ....[20]....
        /*01c0*/ 	.word	0xffffffff


	//   ....[21]....
        /*01c4*/ 	.word	0xffffffff


	//   ....[22]....
        /*01c8*/ 	.word	0xffffffff


	//   ....[23]....
        /*01cc*/ 	.word	0xffffffff


	//   ....[24]....
        /*01d0*/ 	.word	0xffffffff


	//   ....[25]....
        /*01d4*/ 	.word	0xffffffff


	//   ....[26]....
        /*01d8*/ 	.word	0xffffffff


	//   ....[27]....
        /*01dc*/ 	.word	0xffffffff


	//   ....[28]....
        /*01e0*/ 	.word	0xffffffff


	//   ....[29]....
        /*01e4*/ 	.word	0xffffffff


	//   ....[30]....
        /*01e8*/ 	.word	0xffffffff


	//   ....[31]....
        /*01ec*/ 	.word	0xffffffff


	//   ....[32]....
        /*01f0*/ 	.word	0xffffffff


	//   ....[33]....
        /*01f4*/ 	.word	0xffffffff


	//   ....[34]....
        /*01f8*/ 	.word	0xffffffff


	//   ....[35]....
        /*01fc*/ 	.word	0xffffffff


	//   ....[36]....
        /*0200*/ 	.word	0xffffffff


	//   ....[37]....
        /*0204*/ 	.word	0xffffffff


	//   ....[38]....
        /*0208*/ 	.word	0xffffffff


	//   ....[39]....
        /*020c*/ 	.word	0xffffffff


	//   ....[40]....
        /*0210*/ 	.word	0xffffffff


	//   ....[41]....
        /*0214*/ 	.word	0xffffffff


	//   ....[42]....
        /*0218*/ 	.word	0xffffffff


	//   ....[43]....
        /*021c*/ 	.word	0xffffffff


	//   ....[44]....
        /*0220*/ 	.word	0xffffffff


	//   ....[45]....
        /*0224*/ 	.word	0xffffffff


	//   ....[46]....
        /*0228*/ 	.word	0xffffffff


	//   ....[47]....
        /*022c*/ 	.word	0xffffffff


	//   ....[48]....
        /*0230*/ 	.word	0xffffffff


	//   ....[49]....
        /*0234*/ 	.word	0xffffffff


	//   ....[50]....
        /*0238*/ 	.word	0xffffffff


	//   ....[51]....
        /*023c*/ 	.word	0xffffffff


	//   ....[52]....
        /*0240*/ 	.word	0xffffffff


	//   ....[53]....
        /*0244*/ 	.word	0xffffffff


	//   ....[54]....
        /*0248*/ 	.word	0xffffffff


	//   ....[55]....
        /*024c*/ 	.word	0xffffffff


	//   ....[56]....
        /*0250*/ 	.word	0xffffffff


	//   ....[57]....
        /*0254*/ 	.word	0xffffffff


	//   ....[58]....
        /*0258*/ 	.word	0xffffffff


	//   ....[59]....
        /*025c*/ 	.word	0xffffffff


	//   ....[60]....
        /*0260*/ 	.word	0xffffffff


	//   ....[61]....
        /*0264*/ 	.word	0xffffffff


	//   ....[62]....
        /*0268*/ 	.word	0xffffffff


	//   ....[63]....
        /*026c*/ 	.word	0xffffffff


	//   ....[64]....
        /*0270*/ 	.word	0xffffffff


	//   ....[65]....
        /*0274*/ 	.word	0xffffffff


	//   ....[66]....
        /*0278*/ 	.word	0xffffffff


	//   ....[67]....
        /*027c*/ 	.word	0xffffffff


	//   ....[68]....
        /*0280*/ 	.word	0xffffffff


	//   ....[69]....
        /*0284*/ 	.word	0xffffffff


	//   ....[70]....
        /*0288*/ 	.word	0xffffffff


	//   ....[71]....
        /*028c*/ 	.word	0xffffffff


	//   ....[72]....
        /*0290*/ 	.word	0xffffffff


	//   ....[73]....
        /*0294*/ 	.word	0xffffffff


	//   ....[74]....
        /*0298*/ 	.word	0xffffffff


	//   ....[75]....
        /*029c*/ 	.word	0xffffffff


	//   ....[76]....
        /*02a0*/ 	.word	0xffffffff


	//   ....[77]....
        /*02a4*/ 	.word	0xffffffff


	//   ....[78]....
        /*02a8*/ 	.word	0xffffffff


	//   ....[79]....
        /*02ac*/ 	.word	0xffffffff


	//   ....[80]....
        /*02b0*/ 	.word	0xffffffff


	//   ....[81]....
        /*02b4*/ 	.word	0xffffffff


	//   ....[82]....
        /*02b8*/ 	.word	0xffffffff


	//   ....[83]....
        /*02bc*/ 	.word	0xffffffff


	//   ....[84]....
        /*02c0*/ 	.word	0xffffffff


	//   ....[85]....
        /*02c4*/ 	.word	0xffffffff


	//   ....[86]....
        /*02c8*/ 	.word	0xffffffff


	//   ....[87]....
        /*02cc*/ 	.word	0xffffffff


	//   ....[88]....
        /*02d0*/ 	.word	0xffffffff


	//   ....[89]....
        /*02d4*/ 	.word	0xffffffff


	//   ....[90]....
        /*02d8*/ 	.word	0xffffffff


	//   ....[91]....
        /*02dc*/ 	.word	0xffffffff


	//   ....[92]....
        /*02e0*/ 	.word	0xffffffff


	//   ....[93]....
        /*02e4*/ 	.word	0xffffffff


	//   ....[94]....
        /*02e8*/ 	.word	0xffffffff


	//   ....[95]....
        /*02ec*/ 	.word	0xffffffff


	//   ....[96]....
        /*02f0*/ 	.word	0xffffffff


	//   ....[97]....
        /*02f4*/ 	.word	0xffffffff


	//   ....[98]....
        /*02f8*/ 	.word	0xffffffff


	//   ....[99]....
        /*02fc*/ 	.word	0xffffffff


	//   ....[100]....
        /*0300*/ 	.word	0xffffffff


	//   ....[101]....
        /*0304*/ 	.word	0xffffffff


	//   ....[102]....
        /*0308*/ 	.word	0xffffffff


	//   ....[103]....
        /*030c*/ 	.word	0xffffffff


	//   ....[104]....
        /*0310*/ 	.word	0xffffffff


	//   ....[105]....
        /*0314*/ 	.word	0xffffffff


	//   ....[106]....
        /*0318*/ 	.word	0xffffffff


	//   ....[107]....
        /*031c*/ 	.word	0xffffffff


	//   ....[108]....
        /*0320*/ 	.word	0xffffffff


	//   ....[109]....
        /*0324*/ 	.word	0xffffffff


	//   ....[110]....
        /*0328*/ 	.word	0xffffffff


	//   ....[111]....
        /*032c*/ 	.word	0xffffffff


	//   ....[112]....
        /*0330*/ 	.word	0xffffffff


	//   ....[113]....
        /*0334*/ 	.word	0xffffffff


	//   ....[114]....
        /*0338*/ 	.word	0xffffffff


	//   ....[115]....
        /*033c*/ 	.word	0xffffffff


	//   ....[116]....
        /*0340*/ 	.word	0xffffffff


	//   ....[117]....
        /*0344*/ 	.word	0xffffffff


	//   ....[118]....
        /*0348*/ 	.word	0xffffffff


	//   ....[119]....
        /*034c*/ 	.word	0xffffffff


	//   ....[120]....
        /*0350*/ 	.word	0xffffffff


	//   ....[121]....
        /*0354*/ 	.word	0xffffffff


	//   ....[122]....
        /*0358*/ 	.word	0xffffffff


	//   ....[123]....
        /*035c*/ 	.word	0xffffffff


	//   ....[124]....
        /*0360*/ 	.word	0xffffffff


	//   ....[125]....
        /*0364*/ 	.word	0xffffffff


	//   ....[126]....
        /*0368*/ 	.word	0xffffffff


	//   ....[127]....
        /*036c*/ 	.word	0xffffffff


	//   ....[128]....
        /*0370*/ 	.word	0xffffffff


	//   ....[129]....
        /*0374*/ 	.word	0x0500000f


	//   ....[130]....
        /*0378*/ 	.word	0x0500000f


	//   ....[131]....
        /*037c*/ 	.word	0x0500000f


	//   ....[132]....
        /*0380*/ 	.word	0x0500000f


	//   ....[133]....
        /*0384*/ 	.word	0x0500000f


	//   ....[134]....
        /*0388*/ 	.word	0x0500000f


	//   ....[135]....
        /*038c*/ 	.word	0x0500000f


	//   ....[136]....
        /*0390*/ 	.word	0x0500000f


	//   ....[137]....
        /*0394*/ 	.word	0x0500000f


	//   ....[138]....
        /*0398*/ 	.word	0x0500000f


	//   ....[139]....
        /*039c*/ 	.word	0x0500000f


	//   ....[140]....
        /*03a0*/ 	.word	0x0500000f


	//   ....[141]....
        /*03a4*/ 	.word	0x0500000f


	//   ....[142]....
        /*03a8*/ 	.word	0x0500000f


	//   ....[143]....
        /*03ac*/ 	.word	0x0500000f


	//   ....[144]....
        /*03b0*/ 	.word	0x0500000f


	//   ....[145]....
        /*03b4*/ 	.word	0x0500000f


	//   ....[146]....
        /*03b8*/ 	.word	0x0500000f


	//   ....[147]....
        /*03bc*/ 	.word	0x0500000f


	//   ....[148]....
        /*03c0*/ 	.word	0x0500000f


	//   ....[149]....
        /*03c4*/ 	.word	0x0500000f


	//   ....[150]....
        /*03c8*/ 	.word	0x0500000f


	//   ....[151]....
        /*03cc*/ 	.word	0x0500000f


	//   ....[152]....
        /*03d0*/ 	.word	0x0500000f


	//   ....[153]....
        /*03d4*/ 	.word	0x0500000f


	//   ....[154]....
        /*03d8*/ 	.word	0x0500000f


	//   ....[155]....
        /*03dc*/ 	.word	0x0500000f


	//   ....[156]....
        /*03e0*/ 	.word	0x0500000f


	//   ....[157]....
        /*03e4*/ 	.word	0x0500000f


	//   ....[158]....
        /*03e8*/ 	.word	0x0500000f


	//   ....[159]....
        /*03ec*/ 	.word	0x0500000f


	//   ....[160]....
        /*03f0*/ 	.word	0x0500000f


	//   ....[161]....
        /*03f4*/ 	.word	0x0500000f


	//   ....[162]....
        /*03f8*/ 	.word	0x0500000f


	//   ....[163]....
        /*03fc*/ 	.word	0x0500000f


	//   ....[164]....
        /*0400*/ 	.word	0x0500000f


	//   ....[165]....
        /*0404*/ 	.word	0x0500000f


	//   ....[166]....
        /*0408*/ 	.word	0x0500000f


	//   ....[167]....
        /*040c*/ 	.word	0x0500000f


	//   ....[168]....
        /*0410*/ 	.word	0x0500000f


	//   ....[169]....
        /*0414*/ 	.word	0x0500000f


	//   ....[170]....
        /*0418*/ 	.word	0x0500000f


	//   ....[171]....
        /*041c*/ 	.word	0x0500000f


	//   ....[172]....
        /*0420*/ 	.word	0x0500000f


	//   ....[173]....
        /*0424*/ 	.word	0x0500000f


	//   ....[174]....
        /*0428*/ 	.word	0x0500000f


	//   ....[175]....
        /*042c*/ 	.word	0x0500000f


	//   ....[176]....
        /*0430*/ 	.word	0x0500000f


	//   ....[177]....
        /*0434*/ 	.word	0x0500000f


	//   ....[178]....
        /*0438*/ 	.word	0x0500000f


	//   ....[179]....
        /*043c*/ 	.word	0x0500000f


	//   ....[180]....
        /*0440*/ 	.word	0x0500000f


	//   ....[181]....
        /*0444*/ 	.word	0x0500000f


	//   ....[182]....
        /*0448*/ 	.word	0x0500000f


	//   ....[183]....
        /*044c*/ 	.word	0x0500000f


	//   ....[184]....
        /*0450*/ 	.word	0x0500000f


	//   ....[185]....
        /*0454*/ 	.word	0x0500000f


	//   ....[186]....
        /*0458*/ 	.word	0x0500000f


	//   ....[187]....
        /*045c*/ 	.word	0x0500000f


	//   ....[188]....
        /*0460*/ 	.word	0x0500000f


	//   ....[189]....
        /*0464*/ 	.word	0x0500000f


	//   ....[190]....
        /*0468*/ 	.word	0x0500000f


	//   ....[191]....
        /*046c*/ 	.word	0x0500000f


	//   ....[192]....
        /*0470*/ 	.word	0x0500000f


	//   ....[193]....
        /*0474*/ 	.word	0x0500000f


	//   ....[194]....
        /*0478*/ 	.word	0x0500000f


	//   ....[195]....
        /*047c*/ 	.word	0x0500000f


	//----- nvinfo : EIATTR_COOP_GROUP_INSTR_OFFSETS
	.align		4
.L_608:
        /*0480*/ 	.byte	0x04, 0x28
        /*0482*/ 	.short	(.L_610 - .L_609)


	//   ....[0]....
.L_609:
        /*0484*/ 	.word	0x00000080


	//   ....[1]....
        /*0488*/ 	.word	0x00000090


	//   ....[2]....
        /*048c*/ 	.word	0x000002b0


	//   ....[3]....
        /*0490*/ 	.word	0x00000410


	//   ....[4]....
        /*0494*/ 	.word	0x00000530


	//   ....[5]....
        /*0498*/ 	.word	0x00000690


	//   ....[6]....
        /*049c*/ 	.word	0x000019b0


	//   ....[7]....
        /*04a0*/ 	.word	0x000036f0


	//   ....[8]....
        /*04a4*/ 	.word	0x00004670


	//   ....[9]....
        /*04a8*/ 	.word	0x000052e0


	//   ....[10]....
        /*04ac*/ 	.word	0x00005310


	//   ....[11]....
        /*04b0*/ 	.word	0x00005660


	//   ....[12]....
        /*04b4*/ 	.word	0x00005760


	//   ....[13]....
        /*04b8*/ 	.word	0x000059a0


	//   ....[14]....
        /*04bc*/ 	.word	0x00005ae0


	//   ....[15]....
        /*04c0*/ 	.word	0x00006340


	//   ....[16]....
        /*04c4*/ 	.word	0x00007090


	//   ....[17]....
        /*04c8*/ 	.word	0x00007cd0


	//   ....[18]....
        /*04cc*/ 	.word	0x00007cf0


	//   ....[19]....
        /*04d0*/ 	.word	0x00008020


	//   ....[20]....
        /*04d4*/ 	.word	0x00008120


	//   ....[21]....
        /*04d8*/ 	.word	0x00008490


	//   ....[22]....
        /*04dc*/ 	.word	0x000084f0


	//   ....[23]....
        /*04e0*/ 	.word	0x00009650


	//   ....[24]....
        /*04e4*/ 	.word	0x0000a320


	//   ....[25]....
        /*04e8*/ 	.word	0x0000b000


	//   ....[26]....
        /*04ec*/ 	.word	0x0000b030


	//   ....[27]....
        /*04f0*/ 	.word	0x0000b270


	//   ....[28]....
        /*04f4*/ 	.word	0x0000b440


	//   ....[29]....
        /*04f8*/ 	.word	0x0000c3b0


	//   ....[30]....
        /*04fc*/ 	.word	0x0000c480


	//   ....[31]....
        /*0500*/ 	.word	0x0000c4a0


	//   ....[32]....
        /*0504*/ 	.word	0x0000c500


	//   ....[33]....
        /*0508*/ 	.word	0x0000c520


	//   ....[34]....
        /*050c*/ 	.word	0x0000de80


	//   ....[35]....
        /*0510*/ 	.word	0x0000e4a0


	//   ....[36]....
        /*0514*/ 	.word	0x0000e4d0


	//   ....[37]....
        /*0518*/ 	.word	0x0000e4f0


	//   ....[38]....
        /*051c*/ 	.word	0x0000e520


	//   ....[39]....
        /*0520*/ 	.word	0x0000eba0


	//   ....[40]....
        /*0524*/ 	.word	0x0000ebc0


	//   ....[41]....
        /*0528*/ 	.word	0x0000ee00


	//   ....[42]....
        /*052c*/ 	.word	0x0000ee20


	//   ....[43]....
        /*0530*/ 	.word	0x0000f9b0


	//   ....[44]....
        /*0534*/ 	.word	0x0000f9e0


	//   ....[45]....
        /*0538*/ 	.word	0x0000fc20


	//   ....[46]....
        /*053c*/ 	.word	0x0000fc40


	//   ....[47]....
        /*0540*/ 	.word	0x0000fee0


	//   ....[48]....
        /*0544*/ 	.word	0x000100b0


	//   ....[49]....
        /*0548*/ 	.word	0x000100e0


	//   ....[50]....
        /*054c*/ 	.word	0x00010110


	//   ....[51]....
        /*0550*/ 	.word	0x00010140


	//   ....[52]....
        /*0554*/ 	.word	0x00010170


	//   ....[53]....
        /*0558*/ 	.word	0x000101a0


	//   ....[54]....
        /*055c*/ 	.word	0x000102f0


	//   ....[55]....
        /*0560*/ 	.word	0x00010320


	//   ....[56]....
        /*0564*/ 	.word	0x00010350


	//   ....[57]....
        /*0568*/ 	.word	0x00010380


	//   ....[58]....
        /*056c*/ 	.word	0x000103b0


	//   ....[59]....
        /*0570*/ 	.word	0x000103e0


	//   ....[60]....
        /*0574*/ 	.word	0x00010470


	//   ....[61]....
        /*0578*/ 	.word	0x000104d0


	//   ....[62]....
        /*057c*/ 	.word	0x00010560


	//   ....[63]....
        /*0580*/ 	.word	0x00011ff0


	//   ....[64]....
        /*0584*/ 	.word	0x00012010


	//   ....[65]....
        /*0588*/ 	.word	0x000120a0


	//   ....[66]....
        /*058c*/ 	.word	0x000120c0


	//   ....[67]....
        /*0590*/ 	.word	0x00012140


	//   ....[68]....
        /*0594*/ 	.word	0x00012160


	//   ....[69]....
        /*0598*/ 	.word	0x00012170


	//   ....[70]....
        /*059c*/ 	.word	0x00012180


	//   ....[71]....
        /*05a0*/ 	.word	0x00012910


	//   ....[72]....
        /*05a4*/ 	.word	0x00012940


	//   ....[73]....
        /*05a8*/ 	.word	0x00012a00


	//   ....[74]....
        /*05ac*/ 	.word	0x00012a20


	//   ....[75]....
        /*05b0*/ 	.word	0x00012ac0


	//   ....[76]....
        /*05b4*/ 	.word	0x00012ae0


	//   ....[77]....
        /*05b8*/ 	.word	0x00012af0


	//   ....[78]....
        /*05bc*/ 	.word	0x00012b70


	//   ....[79]....
        /*05c0*/ 	.word	0x000133e0


	//   ....[80]....
        /*05c4*/ 	.word	0x00013400


	//   ....[81]....
        /*05c8*/ 	.word	0x000135a0


	//   ....[82]....
        /*05cc*/ 	.word	0x000135d0


	//   ....[83]....
        /*05d0*/ 	.word	0x000136e0


	//   ....[84]....
        /*05d4*/ 	.word	0x000136f0


	//   ....[85]....
        /*05d8*/ 	.word	0x00013720


	//   ....[86]....
        /*05dc*/ 	.word	0x00013730


	//   ....[87]....
        /*05e0*/ 	.word	0x00013d60


	//   ....[88]....
        /*05e4*/ 	.word	0x00013dc0


	//   ....[89]....
        /*05e8*/ 	.word	0x00013f80


	//   ....[90]....
        /*05ec*/ 	.word	0x00013fc0


	//   ....[91]....
        /*05f0*/ 	.word	0x00013fd0


	//   ....[92]....
        /*05f4*/ 	.word	0x00013fe0


	//   ....[93]....
        /*05f8*/ 	.word	0x00014130


	//   ....[94]....
        /*05fc*/ 	.word	0x00014280


	//   ....[95]....
        /*0600*/ 	.word	0x00014ab0


	//   ....[96]....
        /*0604*/ 	.word	0x00014ad0


	//   ....[97]....
        /*0608*/ 	.word	0x00014b20


	//   ....[98]....
        /*060c*/ 	.word	0x00014b30


	//   ....[99]....
        /*0610*/ 	.word	0x00014b70


	//   ....[100]....
        /*0614*/ 	.word	0x00014b80


	//   ....[101]....
        /*0618*/ 	.word	0x00014b90


	//   ....[102]....
        /*061c*/ 	.word	0x00014bd0


	//   ....[103]....
        /*0620*/ 	.word	0x00014ef0


	//   ....[104]....
        /*0624*/ 	.word	0x00014f30


	//   ....[105]....
        /*0628*/ 	.word	0x00014f50


	//   ....[106]....
        /*062c*/ 	.word	0x00014f70


	//   ....[107]....
        /*0630*/ 	.word	0x00014fa0


	//   ....[108]....
        /*0634*/ 	.word	0x00014fc0


	//   ....[109]....
        /*0638*/ 	.word	0x000150c0


	//   ....[110]....
        /*063c*/ 	.word	0x00015210


	//   ....[111]....
        /*0640*/ 	.word	0x00015810


	//   ....[112]....
        /*0644*/ 	.word	0x00015860


	//   ....[113]....
        /*0648*/ 	.word	0x00015890


	//   ....[114]....
        /*064c*/ 	.word	0x000158c0


	//   ....[115]....
        /*0650*/ 	.word	0x000158d0


	//   ....[116]....
        /*0654*/ 	.word	0x00015900


	//   ....[117]....
        /*0658*/ 	.word	0x00015930


	//   ....[118]....
        /*065c*/ 	.word	0x00015960


	//   ....[119]....
        /*0660*/ 	.word	0x00015ae0


	//   ....[120]....
        /*0664*/ 	.word	0x00015b10


	//   ....[121]....
        /*0668*/ 	.word	0x00015b40


	//   ....[122]....
        /*066c*/ 	.word	0x00015b70


	//   ....[123]....
        /*0670*/ 	.word	0x00015ba0


	//   ....[124]....
        /*0674*/ 	.word	0x00015bd0


	//   ....[125]....
        /*0678*/ 	.word	0x00015c90


	//   ....[126]....
        /*067c*/ 	.word	0x00015cb0


	//   ....[127]....
        /*0680*/ 	.word	0x00015d20


	//   ....[128]....
        /*0684*/ 	.word	0x000163c0


	//   ....[129]....
        /*0688*/ 	.word	0x00016940


	//   ....[130]....
        /*068c*/ 	.word	0x00016a30


	//   ....[131]....
        /*0690*/ 	.word	0x00016ad0


	//   ....[132]....
        /*0694*/ 	.word	0x00016b30


	//   ....[133]....
        /*0698*/ 	.word	0x00016c20


	//   ....[134]....
        /*069c*/ 	.word	0x00016c90


	//   ....[135]....
        /*06a0*/ 	.word	0x00016d80


	//   ....[136]....
        /*06a4*/ 	.word	0x00016df0


	//   ....[137]....
        /*06a8*/ 	.word	0x00016e90


	//   ....[138]....
        /*06ac*/ 	.word	0x00016f90


	//   ....[139]....
        /*06b0*/ 	.word	0x00017020


	//   ....[140]....
        /*06b4*/ 	.word	0x00017080


	//   ....[141]....
        /*06b8*/ 	.word	0x00017170


	//   ....[142]....
        /*06bc*/ 	.word	0x000171f0


	//   ....[143]....
        /*06c0*/ 	.word	0x000172f0


	//   ....[144]....
        /*06c4*/ 	.word	0x00017360


	//   ....[145]....
        /*06c8*/ 	.word	0x00017440


	//   ....[146]....
        /*06cc*/ 	.word	0x00017750


	//   ....[147]....
        /*06d0*/ 	.word	0x00017810


	//   ....[148]....
        /*06d4*/ 	.word	0x00017a80


	//   ....[149]....
        /*06d8*/ 	.word	0x00017ad0


	//   ....[150]....
        /*06dc*/ 	.word	0x00017ce0


	//   ....[151]....
        /*06e0*/ 	.word	0x00017d30


	//   ....[152]....
        /*06e4*/ 	.word	0x00017ee0


	//   ....[153]....
        /*06e8*/ 	.word	0x00017f30


	//   ....[154]....
        /*06ec*/ 	.word	0x00018070


	//   ....[155]....
        /*06f0*/ 	.word	0x00018170


	//   ....[156]....
        /*06f4*/ 	.word	0x000183e0


	//   ....[157]....
        /*06f8*/ 	.word	0x00018430


	//   ....[158]....
        /*06fc*/ 	.word	0x00018600


	//   ....[159]....
        /*0700*/ 	.word	0x00018650


	//   ....[160]....
        /*0704*/ 	.word	0x00018820


	//   ....[161]....
        /*0708*/ 	.word	0x00018870


	//   ....[162]....
        /*070c*/ 	.word	0x00018960


	//   ....[163]....
        /*0710*/ 	.word	0x00018a00


	//   ....[164]....
        /*0714*/ 	.word	0x00018a60


	//   ....[165]....
        /*0718*/ 	.word	0x00018b10


	//   ....[166]....
        /*071c*/ 	.word	0x00018b70


	//   ....[167]....
        /*0720*/ 	.word	0x00018c20


	//   ....[168]....
        /*0724*/ 	.word	0x00018c80


	//   ....[169]....
        /*0728*/ 	.word	0x00018d30


	//   ....[170]....
        /*072c*/ 	.word	0x00018e20


	//   ....[171]....
        /*0730*/ 	.word	0x00018f00


	//   ....[172]....
        /*0734*/ 	.word	0x00019010


	//   ....[173]....
        /*0738*/ 	.word	0x00019110


	//   ....[174]....
        /*073c*/ 	.word	0x00019240


	//   ....[175]....
        /*0740*/ 	.word	0x00019320


	//   ....[176]....
        /*0744*/ 	.word	0x00019420


	//   ....[177]....
        /*0748*/ 	.word	0x00019500


	//   ....[178]....
        /*074c*/ 	.word	0x00019590


	//   ....[179]....
        /*0750*/ 	.word	0x00019630


	//   ....[180]....
        /*0754*/ 	.word	0x00019750


	//   ....[181]....
        /*0758*/ 	.word	0x000197c0


	//   ....[182]....
        /*075c*/ 	.word	0x00019830


	//   ....[183]....
        /*0760*/ 	.word	0x000198a0


	//   ....[184]....
        /*0764*/ 	.word	0x00019910


	//   ....[185]....
        /*0768*/ 	.word	0x00019990


	//   ....[186]....
        /*076c*/ 	.word	0x00019a20


	//   ....[187]....
        /*0770*/ 	.word	0x00019ab0


	//   ....[188]....
        /*0774*/ 	.word	0x00019b20


	//   ....[189]....
        /*0778*/ 	.word	0x00019b90


	//   ....[190]....
        /*077c*/ 	.word	0x00019c00


	//   ....[191]....
        /*0780*/ 	.word	0x00019c80


	//   ....[192]....
        /*0784*/ 	.word	0x00019cf0


	//   ....[193]....
        /*0788*/ 	.word	0x00019d90


	//   ....[194]....
        /*078c*/ 	.word	0x00019e20


	//   ....[195]....
        /*0790*/ 	.word	0x00019f40


	//----- nvinfo : EIATTR_REG_RECONFIG
	.align		4
.L_610:
        /*0794*/ 	.byte	0x01, 0x54
	.zero		2


	//----- nvinfo : EIATTR_SYSCALL_OFFSETS
	.align		4
        /*0798*/ 	.byte	0x04, 0x46
        /*079a*/ 	.short	(.L_612 - .L_611)


	//   ....[0]....
.L_611:
        /*079c*/ 	.word	0x000038a0


	//   ....[1]....
        /*07a0*/ 	.word	0x000113f0


	//   ....[2]....
        /*07a4*/ 	.word	0x00011540


	//   ....[3]....
        /*07a8*/ 	.word	0x00011630


	//   ....[4]....
        /*07ac*/ 	.word	0x00012520


	//   ....[5]....
        /*07b0*/ 	.word	0x00012df0


	//----- nvinfo : EIATTR_MBARRIER_INSTR_OFFSETS
	.align		4
.L_612:
        /*07b4*/ 	.byte	0x04, 0x39
        /*07b6*/ 	.short	(.L_614 - .L_613)


	//   ....[0]....
.L_613:
        /*07b8*/ 	.word	0x00000190
        /*07bc*/ 	.word	0x000000ff
        /*07c0*/ 	.word	0x00038800
        /*07c4*/ 	.short	0x0100
        /*07c6*/ 	.byte	0x08
	.zero		1


	//   ....[1]....
        /*07c8*/ 	.word	0x000001a0
        /*07cc*/ 	.word	0x000000ff
        /*07d0*/ 	.word	0x00038810
        /*07d4*/ 	.short	0x0100
        /*07d6*/ 	.byte	0x08
	.zero		1


	//   ....[2]....
        /*07d8*/ 	.word	0x000001b0
        /*07dc*/ 	.word	0x000000ff
        /*07e0*/ 	.word	0x00038820
        /*07e4*/ 	.short	0x0100
        /*07e6*/ 	.byte	0x08
	.zero		1


	//   ....[3]....
        /*07e8*/ 	.word	0x00000260
        /*07ec*/ 	.word	0x000000ff
        /*07f0*/ 	.word	0x00038830
        /*07f4*/ 	.short	0x0100
        /*07f6*/ 	.byte	0x06
	.zero		1


	//   ....[4]....
        /*07f8*/ 	.word	0x00000270
        /*07fc*/ 	.word	0x000000ff
        /*0800*/ 	.word	0x00038840
        /*0804*/ 	.short	0x0100
        /*0806*/ 	.byte	0x06
	.zero		1


	//   ....[5]....
        /*0808*/ 	.word	0x00000280
        /*080c*/ 	.word	0x000000ff
        /*0810*/ 	.word	0x00038838
        /*0814*/ 	.short	0x0100
        /*0816*/ 	.byte	0x06
	.zero		1


	//   ....[6]....
        /*0818*/ 	.word	0x00000290
        /*081c*/ 	.word	0x000000ff
        /*0820*/ 	.word	0x00038848
        /*0824*/ 	.short	0x0100
        /*0826*/ 	.byte	0x06
	.zero		1


	//   ....[7]....
        /*0828*/ 	.word	0x000003c0
        /*082c*/ 	.word	0x000000ff
        /*0830*/ 	.word	0x00038850
        /*0834*/ 	.short	0x0100
        /*0836*/ 	.byte	0x08
	.zero		1


	//   ....[8]....
        /*0838*/ 	.word	0x000003d0
        /*083c*/ 	.word	0x000000ff
        /*0840*/ 	.word	0x00038860
        /*0844*/ 	.short	0x0100
        /*0846*/ 	.byte	0x08
	.zero		1


	//   ....[9]....
        /*0848*/ 	.word	0x000003e0
        /*084c*/ 	.word	0x000000ff
        /*0850*/ 	.word	0x00038858
        /*0854*/ 	.short	0x0100
        /*0856*/ 	.byte	0x08
	.zero		1


	//   ....[10]....
        /*0858*/ 	.word	0x000003f0
        /*085c*/ 	.word	0x000000ff
        /*0860*/ 	.word	0x00038868
        /*0864*/ 	.short	0x0100
        /*0866*/ 	.byte	0x08
	.zero		1


	//   ....[11]....
        /*0868*/ 	.word	0x000004e0
        /*086c*/ 	.word	0x000000ff
        /*0870*/ 	.word	0x00038870
        /*0874*/ 	.short	0x0100
        /*0876*/ 	.byte	0x06
	.zero		1


	//   ....[12]....
        /*0878*/ 	.word	0x000004f0
        /*087c*/ 	.word	0x000000ff
        /*0880*/ 	.word	0x00038880
        /*0884*/ 	.short	0x0100
        /*0886*/ 	.byte	0x06
	.zero		1


	//   ....[13]....
        /*0888*/ 	.word	0x00000500
        /*088c*/ 	.word	0x000000ff
        /*0890*/ 	.word	0x00038878
        /*0894*/ 	.short	0x0100
        /*0896*/ 	.byte	0x06
	.zero		1


	//   ....[14]....
        /*0898*/ 	.word	0x00000510
        /*089c*/ 	.word	0x000000ff
        /*08a0*/ 	.word	0x00038888
        /*08a4*/ 	.short	0x0100
        /*08a6*/ 	.byte	0x06
	.zero		1


	//   ....[15]....
        /*08a8*/ 	.word	0x00000640
        /*08ac*/ 	.word	0x000000ff
        /*08b0*/ 	.word	0x00038890
        /*08b4*/ 	.short	0x0100
        /*08b6*/ 	.byte	0x08
	.zero		1


	//   ....[16]....
        /*08b8*/ 	.word	0x00000650
        /*08bc*/ 	.word	0x000000ff
        /*08c0*/ 	.word	0x000388a0
        /*08c4*/ 	.short	0x0100
        /*08c6*/ 	.byte	0x08
	.zero		1


	//   ....[17]....
        /*08c8*/ 	.word	0x00000660
        /*08cc*/ 	.word	0x000000ff
        /*08d0*/ 	.word	0x00038898
        /*08d4*/ 	.short	0x0100
        /*08d6*/ 	.byte	0x08
	.zero		1


	//   ....[18]....
        /*08d8*/ 	.word	0x00000670
        /*08dc*/ 	.word	0x000000ff
        /*08e0*/ 	.word	0x000388a8
        /*08e4*/ 	.short	0x0100
        /*08e6*/ 	.byte	0x08
	.zero		1


	//   ....[19]....
        /*08e8*/ 	.word	0x000007b0
        /*08ec*/ 	.word	0x000000ff
        /*08f0*/ 	.word	0x000388b0
        /*08f4*/ 	.short	0x0100
        /*08f6*/ 	.byte	0x08
	.zero		1


	//   ....[20]....
        /*08f8*/ 	.word	0x000007c0
        /*08fc*/ 	.word	0x000000ff
        /*0900*/ 	.word	0x000388c0
        /*0904*/ 	.short	0x0100
        /*0906*/ 	.byte	0x08
	.zero		1


	//   ....[21]....
        /*0908*/ 	.word	0x000007d0
        /*090c*/ 	.word	0x000000ff
        /*0910*/ 	.word	0x000388b8
        /*0914*/ 	.short	0x0100
        /*0916*/ 	.byte	0x08
	.zero		1


	//   ....[22]....
        /*0918*/ 	.word	0x000007e0
        /*091c*/ 	.word	0x000000ff
        /*0920*/ 	.word	0x000388c8
        /*0924*/ 	.short	0x0100
        /*0926*/ 	.byte	0x08
	.zero		1


	//   ....[23]....
        /*0928*/ 	.word	0x00001d80
        /*092c*/ 	.word	0x00000003
        /*0930*/ 	.word	0x00000000
        /*0934*/ 	.short	0x0101
        /*0936*/ 	.byte	0x3f
	.zero		1


	//   ....[24]....
        /*0938*/ 	.word	0x00002880
        /*093c*/ 	.word	0x00000003
        /*0940*/ 	.word	0x00000000
        /*0944*/ 	.short	0x0101
        /*0946*/ 	.byte	0x3f
	.zero		1


	//   ....[25]....
        /*0948*/ 	.word	0x00003920
        /*094c*/ 	.word	0x00000011
        /*0950*/ 	.word	0x00038800
        /*0954*/ 	.short	0x010a
        /*0956*/ 	.byte	0x3f
	.zero		1


	//   ....[26]....
        /*0958*/ 	.word	0x00003980
        /*095c*/ 	.word	0x00000009
        /*0960*/ 	.word	0x00038830
        /*0964*/ 	.short	0x010a
        /*0966*/ 	.byte	0x3f
	.zero		1


	//   ....[27]....
        /*0968*/ 	.word	0x000039f0
        /*096c*/ 	.word	0x00000009
        /*0970*/ 	.word	0x00038830
        /*0974*/ 	.short	0x010a
        /*0976*/ 	.byte	0x3f
	.zero		1


	//   ....[28]....
        /*0978*/ 	.word	0x00003c70
        /*097c*/ 	.word	0x00000011
        /*0980*/ 	.word	0x00038810
        /*0984*/ 	.short	0x010a
        /*0986*/ 	.byte	0x3f
	.zero		1


	//   ....[29]....
        /*0988*/ 	.word	0x00003cb0
        /*098c*/ 	.word	0x00000009
        /*0990*/ 	.word	0x00038850
        /*0994*/ 	.short	0x010a
        /*0996*/ 	.byte	0x3f
	.zero		1


	//   ....[30]....
        /*0998*/ 	.word	0x00003d80
        /*099c*/ 	.word	0x00000009
        /*09a0*/ 	.word	0x00038850
        /*09a4*/ 	.short	0x010a
        /*09a6*/ 	.byte	0x3f
	.zero		1


	//   ....[31]....
        /*09a8*/ 	.word	0x00005bd0
        /*09ac*/ 	.word	0x00000019
        /*09b0*/ 	.word	0x00000000
        /*09b4*/ 	.short	0x0101
        /*09b6*/ 	.byte	0x3f
	.zero		1


	//   ....[32]....
        /*09b8*/ 	.word	0x000063f0
        /*09bc*/ 	.word	0x00000009
        /*09c0*/ 	.word	0x00000000
        /*09c4*/ 	.short	0x0101
        /*09c6*/ 	.byte	0x3f
	.zero		1


	//   ....[33]....
        /*09c8*/ 	.word	0x00006590
        /*09cc*/ 	.word	0x00000009
        /*09d0*/ 	.word	0x00038830
        /*09d4*/ 	.short	0x010a
        /*09d6*/ 	.byte	0x3f
	.zero		1


	//   ....[34]....
        /*09d8*/ 	.word	0x000065e0
        /*09dc*/ 	.word	0x00000009
        /*09e0*/ 	.word	0x00038830
        /*09e4*/ 	.short	0x010a
        /*09e6*/ 	.byte	0x3f
	.zero		1


	//   ....[35]....
        /*09e8*/ 	.word	0x00006760
        /*09ec*/ 	.word	0x00000009
        /*09f0*/ 	.word	0x00038850
        /*09f4*/ 	.short	0x010a
        /*09f6*/ 	.byte	0x3f
	.zero		1


	//   ....[36]....
        /*09f8*/ 	.word	0x000067b0
        /*09fc*/ 	.word	0x00000009
        /*0a00*/ 	.word	0x00038850
        /*0a04*/ 	.short	0x010a
        /*0a06*/ 	.byte	0x3f
	.zero		1


	//   ....[37]....
        /*0a08*/ 	.word	0x00008750
        /*0a0c*/ 	.word	0x00000099
        /*0a10*/ 	.word	0x00000000
        /*0a14*/ 	.short	0x0101
        /*0a16*/ 	.byte	0x3f
	.zero		1


	//   ....[38]....
        /*0a18*/ 	.word	0x00009710
        /*0a1c*/ 	.word	0x00000009
        /*0a20*/ 	.word	0x00000000
        /*0a24*/ 	.short	0x0101
        /*0a26*/ 	.byte	0x3f
	.zero		1


	//   ....[39]....
        /*0a28*/ 	.word	0x00009820
        /*0a2c*/ 	.word	0x00000009
        /*0a30*/ 	.word	0x00038830
        /*0a34*/ 	.short	0x010a
        /*0a36*/ 	.byte	0x3f
	.zero		1


	//   ....[40]....
        /*0a38*/ 	.word	0x00009870
        /*0a3c*/ 	.word	0x00000009
        /*0a40*/ 	.word	0x00038830
        /*0a44*/ 	.short	0x010a
        /*0a46*/ 	.byte	0x3f
	.zero		1


	//   ....[41]....
        /*0a48*/ 	.word	0x000099f0
        /*0a4c*/ 	.word	0x00000009
        /*0a50*/ 	.word	0x00038850
        /*0a54*/ 	.short	0x010a
        /*0a56*/ 	.byte	0x3f
	.zero		1


	//   ....[42]....
        /*0a58*/ 	.word	0x00009a40
        /*0a5c*/ 	.word	0x00000009
        /*0a60*/ 	.word	0x00038850
        /*0a64*/ 	.short	0x010a
        /*0a66*/ 	.byte	0x3f
	.zero		1


	//   ....[43]....
        /*0a68*/ 	.word	0x0000b7e0
        /*0a6c*/ 	.word	0x00000099
        /*0a70*/ 	.word	0x00000000
        /*0a74*/ 	.short	0x0101
        /*0a76*/ 	.byte	0x3f
	.zero		1


	//   ....[44]....
        /*0a78*/ 	.word	0x0000c460
        /*0a7c*/ 	.word	0x00000009
        /*0a80*/ 	.word	0x00000000
        /*0a84*/ 	.short	0x0101
        /*0a86*/ 	.byte	0x3f
	.zero		1


	//   ....[45]....
        /*0a88*/ 	.word	0x0000ebd0
        /*0a8c*/ 	.word	0x00000000
        /*0a90*/ 	.word	0x00000000
        /*0a94*/ 	.short	0x0101
        /*0a96*/ 	.byte	0x3f
	.zero		1


	//   ....[46]....
        /*0a98*/ 	.word	0x00011da0
        /*0a9c*/ 	.word	0x0000001b
        /*0aa0*/ 	.word	0x00038840
        /*0aa4*/ 	.short	0x010a
        /*0aa6*/ 	.byte	0x3f
	.zero		1


	//   ....[47]....
        /*0aa8*/ 	.word	0x00012280
        /*0aac*/ 	.word	0x0000001b
        /*0ab0*/ 	.word	0x00038830
        /*0ab4*/ 	.short	0x0107
        /*0ab6*/ 	.byte	0x3f
	.zero		1


	//   ....[48]....
        /*0ab8*/ 	.word	0x00012360
        /*0abc*/ 	.word	0x0000001b
        /*0ac0*/ 	.word	0x00038830
        /*0ac4*/ 	.short	0x0101
        /*0ac6*/ 	.byte	0x3f
	.zero		1


	//   ....[49]....
        /*0ac8*/ 	.word	0x00012c30
        /*0acc*/ 	.word	0x00000017
        /*0ad0*/ 	.word	0x00038800
        /*0ad4*/ 	.short	0x0107
        /*0ad6*/ 	.byte	0x3f
	.zero		1


	//   ....[50]....
        /*0ad8*/ 	.word	0x00012cc0
        /*0adc*/ 	.word	0x00000017
        /*0ae0*/ 	.word	0x00038800
        /*0ae4*/ 	.short	0x0101
        /*0ae6*/ 	.byte	0x3f
	.zero		1


	//   ....[51]....
        /*0ae8*/ 	.word	0x000139d0
        /*0aec*/ 	.word	0x00000017
        /*0af0*/ 	.word	0x00038810
        /*0af4*/ 	.short	0x0107
        /*0af6*/ 	.byte	0x3f
	.zero		1


	//   ....[52]....
        /*0af8*/ 	.word	0x00013ad0
        /*0afc*/ 	.word	0x00000017
        /*0b00*/ 	.word	0x00038810
        /*0b04*/ 	.short	0x0101
        /*0b06*/ 	.byte	0x3f
	.zero		1


	//   ....[53]....
        /*0b08*/ 	.word	0x00013af0
        /*0b0c*/ 	.word	0x00000017
        /*0b10*/ 	.word	0x00038820
        /*0b14*/ 	.short	0x010a
        /*0b16*/ 	.byte	0x3f
	.zero		1


	//   ....[54]....
        /*0b18*/ 	.word	0x00013b80
        /*0b1c*/ 	.word	0x0000001b
        /*0b20*/ 	.word	0x00038860
        /*0b24*/ 	.short	0x010a
        /*0b26*/ 	.byte	0x3f
	.zero		1


	//   ....[55]....
        /*0b28*/ 	.word	0x000144a0
        /*0b2c*/ 	.word	0x0000001b
        /*0b30*/ 	.word	0x00038850
        /*0b34*/ 	.short	0x0107
        /*0b36*/ 	.byte	0x3f
	.zero		1


	//   ....[56]....
        /*0b38*/ 	.word	0x00014570
        /*0b3c*/ 	.word	0x0000001b
        /*0b40*/ 	.word	0x00038850
        /*0b44*/ 	.short	0x0101
        /*0b46*/ 	.byte	0x3f
	.zero		1


	//   ....[57]....
        /*0b48*/ 	.word	0x00014910
        /*0b4c*/ 	.word	0x00000006
        /*0b50*/ 	.word	0x00038840
        /*0b54*/ 	.short	0x010a
        /*0b56*/ 	.byte	0x3f
	.zero		1


	//   ....[58]....
        /*0b58*/ 	.word	0x00014c50
        /*0b5c*/ 	.word	0x00000006
        /*0b60*/ 	.word	0x00038830
        /*0b64*/ 	.short	0x0107
        /*0b66*/ 	.byte	0x3f
	.zero		1


	//   ....[59]....
        /*0b68*/ 	.word	0x00014d10
        /*0b6c*/ 	.word	0x00000006
        /*0b70*/ 	.word	0x00038830
        /*0b74*/ 	.short	0x0101
        /*0b76*/ 	.byte	0x3f
	.zero		1


	//   ....[60]....
        /*0b78*/ 	.word	0x00014d40
        /*0b7c*/ 	.word	0x00000006
        /*0b80*/ 	.word	0x00038860
        /*0b84*/ 	.short	0x010a
        /*0b86*/ 	.byte	0x3f
	.zero		1


	//   ....[61]....
        /*0b88*/ 	.word	0x00015410
        /*0b8c*/ 	.word	0x00000006
        /*0b90*/ 	.word	0x00038850
        /*0b94*/ 	.short	0x0107
        /*0b96*/ 	.byte	0x3f
	.zero		1


	//   ....[62]....
        /*0b98*/ 	.word	0x000154d0
        /*0b9c*/ 	.word	0x00000006
        /*0ba0*/ 	.word	0x00038850
        /*0ba4*/ 	.short	0x0101
        /*0ba6*/ 	.byte	0x3f
	.zero		1


	//   ....[63]....
        /*0ba8*/ 	.word	0x00016340
        /*0bac*/ 	.word	0x00000007
        /*0bb0*/ 	.word	0x00038820
        /*0bb4*/ 	.short	0x010a
        /*0bb6*/ 	.byte	0x3f
	.zero		1


	//   ....[64]....
        /*0bb8*/ 	.word	0x000164c0
        /*0bbc*/ 	.word	0x00000005
        /*0bc0*/ 	.word	0x00038840
        /*0bc4*/ 	.short	0x010a
        /*0bc6*/ 	.byte	0x3f
	.zero		1


	//   ....[65]....
        /*0bc8*/ 	.word	0x00016560
        /*0bcc*/ 	.word	0x00000003
        /*0bd0*/ 	.word	0x00038840
        /*0bd4*/ 	.short	0x010a
        /*0bd6*/ 	.byte	0x3f
	.zero		1


	//   ....[66]....
        /*0bd8*/ 	.word	0x000165a0
        /*0bdc*/ 	.word	0x00000005
        /*0be0*/ 	.word	0x00038860
        /*0be4*/ 	.short	0x010a
        /*0be6*/ 	.byte	0x3f
	.zero		1


	//   ....[67]....
        /*0be8*/ 	.word	0x000165e0
        /*0bec*/ 	.word	0x00000003
        /*0bf0*/ 	.word	0x00038860
        /*0bf4*/ 	.short	0x010a
        /*0bf6*/ 	.byte	0x3f
	.zero		1


	//   ....[68]....
        /*0bf8*/ 	.word	0x00016640
        /*0bfc*/ 	.word	0x00000011
        /*0c00*/ 	.word	0x00038800
        /*0c04*/ 	.short	0x010a
        /*0c06*/ 	.byte	0x3f
	.zero		1


	//   ....[69]....
        /*0c08*/ 	.word	0x00016690
        /*0c0c*/ 	.word	0x00000009
        /*0c10*/ 	.word	0x00038830
        /*0c14*/ 	.short	0x010a
        /*0c16*/ 	.byte	0x3f
	.zero		1


	//   ....[70]....
        /*0c18*/ 	.word	0x000166e0
        /*0c1c*/ 	.word	0x00000011
        /*0c20*/ 	.word	0x00038810
        /*0c24*/ 	.short	0x010a
        /*0c26*/ 	.byte	0x3f
	.zero		1


	//   ....[71]....
        /*0c28*/ 	.word	0x00016730
        /*0c2c*/ 	.word	0x00000009
        /*0c30*/ 	.word	0x00038850
        /*0c34*/ 	.short	0x010a
        /*0c36*/ 	.byte	0x3f
	.zero		1


	//   ....[72]....
        /*0c38*/ 	.word	0x00016780
        /*0c3c*/ 	.word	0x00000009
        /*0c40*/ 	.word	0x00038830
        /*0c44*/ 	.short	0x010a
        /*0c46*/ 	.byte	0x3f
	.zero		1


	//   ....[73]....
        /*0c48*/ 	.word	0x000167d0
        /*0c4c*/ 	.word	0x00000009
        /*0c50*/ 	.word	0x00038850
        /*0c54*/ 	.short	0x010a
        /*0c56*/ 	.byte	0x3f
	.zero		1


	//   ....[74]....
        /*0c58*/ 	.word	0x00016820
        /*0c5c*/ 	.word	0x00000009
        /*0c60*/ 	.word	0x00038830
        /*0c64*/ 	.short	0x010a
        /*0c66*/ 	.byte	0x3f
	.zero		1


	//   ....[75]....
        /*0c68*/ 	.word	0x00016870
        /*0c6c*/ 	.word	0x00000009
        /*0c70*/ 	.word	0x00038850
        /*0c74*/ 	.short	0x010a
        /*0c76*/ 	.byte	0x3f
	.zero		1


	//   ....[76]....
        /*0c78*/ 	.word	0x00016980
        /*0c7c*/ 	.word	0x0000001b
        /*0c80*/ 	.word	0x00038840
        /*0c84*/ 	.short	0x010a
        /*0c86*/ 	.byte	0x3f
	.zero		1


	//   ....[77]....
        /*0c88*/ 	.word	0x00017f70
        /*0c8c*/ 	.word	0x00000017
        /*0c90*/ 	.word	0x00038820
        /*0c94*/ 	.short	0x010a
        /*0c96*/ 	.byte	0x3f
	.zero		1


	//   ....[78]....
        /*0c98*/ 	.word	0x00017fc0
        /*0c9c*/ 	.word	0x0000001b
        /*0ca0*/ 	.word	0x00038860
        /*0ca4*/ 	.short	0x010a
        /*0ca6*/ 	.byte	0x3f
	.zero		1


	//   ....[79]....
        /*0ca8*/ 	.word	0x000188b0
        /*0cac*/ 	.word	0x00000006
        /*0cb0*/ 	.word	0x00038840
        /*0cb4*/ 	.short	0x010a
        /*0cb6*/ 	.byte	0x3f
	.zero		1


	//   ....[80]....
        /*0cb8*/ 	.word	0x00018d70
        /*0cbc*/ 	.word	0x00000006
        /*0cc0*/ 	.word	0x00038860
        /*0cc4*/ 	.short	0x010a
        /*0cc6*/ 	.byte	0x3f
	.zero		1


	//   ....[81]....
        /*0cc8*/ 	.word	0x00019e60
        /*0ccc*/ 	.word	0x00000007
        /*0cd0*/ 	.word	0x00038820
        /*0cd4*/ 	.short	0x010a
        /*0cd6*/ 	.byte	0x3f
	.zero		1


	//   ....[82]....
        /*0cd8*/ 	.word	0x0001a000
        /*0cdc*/ 	.word	0x00000005
        /*0ce0*/ 	.word	0x00038840
        /*0ce4*/ 	.short	0x010a
        /*0ce6*/ 	.byte	0x3f
	.zero		1


	//   ....[83]....
        /*0ce8*/ 	.word	0x0001a050
        /*0cec*/ 	.word	0x00000003
        /*0cf0*/ 	.word	0x00038840
        /*0cf4*/ 	.short	0x010a
        /*0cf6*/ 	.byte	0x3f
	.zero		1


	//   ....[84]....
        /*0cf8*/ 	.word	0x0001a0a0
        /*0cfc*/ 	.word	0x00000005
        /*0d00*/ 	.word	0x00038860
        /*0d04*/ 	.short	0x010a
        /*0d06*/ 	.byte	0x3f
	.zero		1


	//----- nvinfo : EIATTR_NUM_MBARRIERS
	.align		4
.L_614:
        /*0d08*/ 	.byte	0x03, 0x38
        /*0d0a*/ 	.short	0x0017


	//----- nvinfo : EIATTR_EXIT_INSTR_OFFSETS
	.align		4
        /*0d0c*/ 	.byte	0x04, 0x1c
        /*0d0e*/ 	.short	(.L_616 - .L_615)


	//   ....[0]....
.L_615:
        /*0d10*/ 	.word	0x000009a0


	//   ....[1]....
        /*0d14*/ 	.word	0x0000fe90


	//   ....[2]....
        /*0d18*/ 	.word	0x00016630


	//----- nvinfo : EIATTR_MAX_THREADS
	.align		4
.L_616:
        /*0d1c*/ 	.byte	0x04, 0x05
        /*0d1e*/ 	.short	(.L_618 - .L_617)
.L_617:
        /*0d20*/ 	.word	0x00000180
        /*0d24*/ 	.word	0x00000001
        /*0d28*/ 	.word	0x00000001


	//----- nvinfo : EIATTR_CRS_STACK_SIZE
	.align		4
.L_618:
        /*0d2c*/ 	.byte	0x04, 0x1e
        /*0d2e*/ 	.short	(.L_620 - .L_619)
.L_619:
        /*0d30*/ 	.word	0x00000000


	//----- nvinfo : EIATTR_CBANK_PARAM_SIZE
	.align		4
.L_620:
        /*0d34*/ 	.byte	0x03, 0x19
        /*0d36*/ 	.short	0x0bf0


	//----- nvinfo : EIATTR_PARAM_CBANK
	.align		4
        /*0d38*/ 	.byte	0x04, 0x0a
        /*0d3a*/ 	.short	(.L_622 - .L_621)
	.align		4
.L_621:
        /*0d3c*/ 	.word	index@(.nv.constant0._ZN7cutlass13device_kernelIN5flash11enable_sm90INS1_16FlashAttnFwdSm90INS1_25CollectiveMainloopFwdSm90ILi2EN4cute5tupleIJNS5_1CILi1EEES8_S8_EEENS6_IJNS7_ILi64EEESA_SA_EEELi512ENS_6half_tEfNS_4arch4Sm90ELb1ELb0ELb0ELb1ELb1ELb0ELb1ELb0ELb0ELb1ELb0ELb0EEENS1_21CollectiveEpilogueFwdINS6_IJSA_NS7_ILi512EEESA_EEES9_SC_SE_Li256ELb1ELb1ELb0ELb0EEENS1_36VarlenDynamicPersistentTileSchedulerILi64ELi64ELi256ELi128ELb0ELb1ELb1ELb1ELb1ELb1EEEEEEEEEvNT_6ParamsE)
        /*0d40*/ 	.short	0x0210
        /*0d42*/ 	.short	0x0bf0


	//----- nvinfo : EIATTR_SW_WAR
	.align		4
.L_622:
        /*0d44*/ 	.byte	0x04, 0x36
        /*0d46*/ 	.short	(.L_624 - .L_623)
.L_623:
        /*0d48*/ 	.word	0x00000008
.L_624:


//--------------------- .nv.info._ZN7cutlass13device_kernelIN5flash11enable_sm90INS1_16FlashAttnFwdSm90INS1_25CollectiveMainloopFwdSm90ILi2EN4cute5tupleIJNS5_1CILi1EEES8_S8_EEENS6_IJNS7_ILi64EEESA_SA_EEELi512ENS_6half_tEfNS_4arch4Sm90ELb1ELb0ELb0ELb1ELb1ELb1ELb1ELb0ELb0ELb1ELb0ELb0EEENS1_21CollectiveEpilogueFwdINS6_IJSA_NS7_ILi512EEESA_EEES9_SC_SE_Li256ELb1ELb1ELb0ELb0EEENS1_36VarlenDynamicPersistentTileSchedulerILi64ELi64ELi256ELi128ELb0ELb1ELb1ELb1ELb1ELb1EEEEEEEEEvNT_6ParamsE --------------------------
	.section	.nv.info._ZN7cutlass13device_kernelIN5flash11enable_sm90INS1_16FlashAttnFwdSm90INS1_25CollectiveMainloopFwdSm90ILi2EN4cute5tupleIJNS5_1CILi1EEES8_S8_EEENS6_IJNS7_ILi64EEESA_SA_EEELi512ENS_6half_tEfNS_4arch4Sm90ELb1ELb0ELb0ELb1ELb1ELb1ELb1ELb0ELb0ELb1ELb0ELb0EEENS1_21CollectiveEpilogueFwdINS6_IJSA_NS7_ILi512EEESA_EEES9_SC_SE_Li256ELb1ELb1ELb0ELb0EEENS1_36VarlenDynamicPersistentTileSchedulerILi64ELi64ELi256ELi128ELb0ELb1ELb1ELb1ELb1ELb1EEEEEEEEEvNT_6ParamsE,"",@"SHT_CUDA_INFO"
	.sectionflags	@""
	.align	4


	//----- nvinfo : EIATTR_CUDA_API_VERSION
	.align		4
        /*0000*/ 	.byte	0x04, 0x37
        /*0002*/ 	.short	(.L_626 - .L_625)
.L_625:
        /*0004*/ 	.word	0x00000082


	//----- nvinfo : EIATTR_KPARAM_INFO
	.align		4
.L_626:
        /*0008*/ 	.byte	0x04, 0x17
        /*000a*/ 	.short	(.L_628 - .L_627)
.L_627:
        /*000c*/ 	.word	0x00000000
        /*0010*/ 	.short	0x0000
        /*0012*/ 	.short	0x0070
        /*0014*/ 	.byte	0x00, 0xf0, 0x01, 0x2e


	//----- nvinfo : EIATTR_SPARSE_MMA_MASK
	.align		4
.L_628:
        /*0018*/ 	.byte	0x03, 0x50
        /*001a*/ 	.short	0x0000


	//----- nvinfo : EIATTR_MAXREG_COUNT
	.align		4
        /*001c*/ 	.byte	0x03, 0x1b
        /*001e*/ 	.short	0x00a8


	//----- nvinfo : EIATTR_NUM_BARRIERS
	.align		4
        /*0020*/ 	.byte	0x02, 0x4c
        /*0022*/ 	.byte	0x10
	.zero		1


	//----- nvinfo : EIATTR_EXTERNS
	.align		4
        /*0024*/ 	.byte	0x04, 0x0f
        /*0026*/ 	.short	(.L_630 - .L_629)


	//   ....[0]....
	.align		4
.L_629:
        /*0028*/ 	.word	index@(__assertfail)


	//----- nvinfo : EIATTR_ANNOTATIONS
	.align		4
.L_630:
        /*002c*/ 	.byte	0x04, 0x55
        /*002e*/ 	.short	(.L_632 - .L_631)


	//   ....[0]....
.L_631:
        /* <DEDUP_REMOVED lines=68> */


	//----- nvinfo : EIATTR_MERCURY_ISA_VERSION
	.align		4
.L_632:
        /*0460*/ 	.byte	0x03, 0x5f
        /*0462*/ 	.short	0x0101


	//----- nvinfo : EIATTR_UNUSED_LOAD_BYTE_OFFSET
	.align		4
        /*0464*/ 	.byte	0x04, 0x44
        /*0466*/ 	.short	(.L_634 - .L_633)


	//   ....[0]....
.L_633:
        /*0468*/ 	.word	0x00000a50
        /*046c*/ 	.word	0x0000fff0


	//   ....[1]....
        /*0470*/ 	.word	0x000148c0
        /*0474*/ 	.word	0x0000fff0


	//----- nvinfo : EIATTR_INT_WARP_WIDE_INSTR_OFFSETS
	.align		4
.L_634:
        /*0478*/ 	.byte	0x04, 0x31
        /*047a*/ 	.short	(.L_636 - .L_635)


	//   ....[0]....
.L_635:
        /*047c*/ 	.word	0x00000130


	//   ....[1]....
        /*0480*/ 	.word	0x00000170


	//   ....[2]....
        /*0484*/ 	.word	0x000001e0


	//   ....[3]....
        /*0488*/ 	.word	0x00000250


	//   ....[4]....
        /*048c*/ 	.word	0x0001aaa0


	//   ....[5]....
        /*0490*/ 	.word	0x0001ab30


	//   ....[6]....
        /*0494*/ 	.word	0x0001eff0


	//   ....[7]....
        /*0498*/ 	.word	0x0001f080


	//----- nvinfo : EIATTR_COOP_GROUP_MASK_REGIDS
	.align		4
.L_636:
        /*049c*/ 	.byte	0x04, 0x29
        /*049e*/ 	.short	(.L_638 - .L_637)


	//   ....[0]....
.L_637:
        /*04a0*/ 	.word	0xffffffff


	//   ....[1]....
        /*04a4*/ 	.word	0xffffffff


	//   ....[2]....
        /*04a8*/ 	.word	0xffffffff


	//   ....[3]....
        /*04ac*/ 	.word	0xffffffff


	//   ....[4]....
        /*04b0*/ 	.word	0xffffffff


	//   ....[5]....
        /*04b4*/ 	.word	0xffffffff


	//   ....[6]....
        /*04b8*/ 	.word	0xffffffff


	//   ....[7]....
        /*04bc*/ 	.word	0xffffffff


	//   ....[8]....
        /*04c0*/ 	.word	0xffffffff


	//   ....[9]....
        /*04c4*/ 	.word	0xffffffff


	//   ....[10]....
        /*04c8*/ 	.word	0xffffffff


	//   ....[11]....
        /*04cc*/ 	.word	0xffffffff


	//   ....[12]....
        /*04d0*/ 	.word	0xffffffff


	//   ....[13]....
        /*04d4*/ 	.word	0xffffffff


	//   ....[14]....
        /*04d8*/ 	.word	0xffffffff


	//   ....[15]....
        /*04dc*/ 	.word	0xffffffff


	//   ....[16]....
        /*04e0*/ 	.word	0xffffffff


	//   ....[17]....
        /*04e4*/ 	.word	0xffffffff


	//   ....[18]....
        /*04e8*/ 	.word	0xffffffff


	//   ....[19]....
        /*04ec*/ 	.word	0xffffffff


	//   ....[20]....
        /*04f0*/ 	.word	0xffffffff


	//   ....[21]....
        /*04f4*/ 	.word	0xffffffff


	//   ....[22]....
        /*04f8*/ 	.word	0xffffffff


	//   ....[23]....
        /*04fc*/ 	.word	0xffffffff


	//   ....[24]....
        /*0500*/ 	.word	0xffffffff


	//   ....[25]....
        /*0504*/ 	.word	0xffffffff


	//   ....[26]....
        /*0508*/ 	.word	0xffffffff


	//   ....[27]....
        /*050c*/ 	.word	0xffffffff


	//   ....[28]....
        /*0510*/ 	.word	0xffffffff


	//   ....[29]....
        /*0514*/ 	.word	0xffffffff


	//   ....[30]....
        /*0518*/ 	.word	0xffffffff


	//   ....[31]....
        /*051c*/ 	.word	0xffffffff


	//   ....[32]....
        /*0520*/ 	.word	0xffffffff


	//   ....[33]....
        /*0524*/ 	.word	0xffffffff


	//   ....[34]....
        /*0528*/ 	.word	0xffffffff


	//   ....[35]....
        /*052c*/ 	.word	0xffffffff


	//   ....[36]....
        /*0530*/ 	.word	0xffffffff


	//   ....[37]....
        /*0534*/ 	.word	0xffffffff


	//   ....[38]....
        /*0538*/ 	.word	0xffffffff


	//   ....[39]....
        /*053c*/ 	.word	0xffffffff


	//   ....[40]....
        /*0540*/ 	.word	0xffffffff


	//   ....[41]....
        /*0544*/ 	.word	0xffffffff


	//   ....[42]....
        /*0548*/ 	.word	0xffffffff


	//   ....[43]....
        /*054c*/ 	.word	0xffffffff


	//   ....[44]....
        /*0550*/ 	.word	0xffffffff


	//   ....[45]....
        /*0554*/ 	.word	0xffffffff


	//   ....[46]....
        /*0558*/ 	.word	0xffffffff


	//   ....[47]....
        /*055c*/ 	.word	0xffffffff


	//   ....[48]....
        /*0560*/ 	.word	0xffffffff


	//   ....[49]....
        /*0564*/ 	.word	0xffffffff


	//   ....[50]....
        /*0568*/ 	.word	0xffffffff


	//   ....[51]....
        /*056c*/ 	.word	0xffffffff


	//   ....[52]....
        /*0570*/ 	.word	0xffffffff


	//   ....[53]....
        /*0574*/ 	.word	0xffffffff


	//   ....[54]....
        /*0578*/ 	.word	0xffffffff


	//   ....[55]....
        /*057c*/ 	.word	0xffffffff


	//   ....[56]....
        /*0580*/ 	.word	0xffffffff


	//   ....[57]....
        /*0584*/ 	.word	0xffffffff


	//   ....[58]....
        /*0588*/ 	.word	0xffffffff


	//   ....[59]....
        /*058c*/ 	.word	0xffffffff


	//   ....[60]....
        /*0590*/ 	.word	0xffffffff


	//   ....[61]....
        /*0594*/ 	.word	0xffffffff


	//   ....[62]....
        /*0598*/ 	.word	0xffffffff


	//   ....[63]....
        /*059c*/ 	.word	0xffffffff


	//   ....[64]....
        /*05a0*/ 	.word	0xffffffff


	//   ....[65]....
        /*05a4*/ 	.word	0xffffffff


	//   ....[66]....
        /*05a8*/ 	.word	0xffffffff


	//   ....[67]....
        /*05ac*/ 	.word	0xffffffff


	//   ....[68]....
        /*05b0*/ 	.word	0xffffffff


	//   ....[69]....
        /*05b4*/ 	.word	0xffffffff


	//   ....[70]....
        /*05b8*/ 	.word	0xffffffff


	//   ....[71]....
        /*05bc*/ 	.word	0xffffffff


	//   ....[72]....
        /*05c0*/ 	.word	0xffffffff


	//   ....[73]....
        /*05c4*/ 	.word	0xffffffff


	//   ....[74]....
        /*05c8*/ 	.word	0xffffffff


	//   ....[75]....
        /*05cc*/ 	.word	0xffffffff


	//   ....[76]....
        /*05d0*/ 	.word	0xffffffff


	//   ....[77]....
        /*05d4*/ 	.word	0xffffffff


	//   ....[78]....
        /*05d8*/ 	.word	0xffffffff


	//   ....[79]....
        /*05dc*/ 	.word	0xffffffff


	//   ....[80]....
        /*05e0*/ 	.word	0xffffffff


	//   ....[81]....
        /*05e4*/ 	.word	0xffffffff


	//   ....[82]....
        /*05e8*/ 	.word	0xffffffff


	//   ....[83]....
        /*05ec*/ 	.word	0xffffffff


	//   ....[84]....
        /*05f0*/ 	.word	0xffffffff


	//   ....[85]....
        /*05f4*/ 	.word	0xffffffff


	//   ....[86]....
        /*05f8*/ 	.word	0xffffffff


	//   ....[87]....
        /*05fc*/ 	.word	0xffffffff


	//   ....[88]....
        /*0600*/ 	.word	0xffffffff


	//   ....[89]....
        /*0604*/ 	.word	0xffffffff


	//   ....[90]....
        /*0608*/ 	.word	0xffffffff


	//   ....[91]....
        /*060c*/ 	.word	0xffffffff


	//   ....[92]....
        /*0610*/ 	.word	0xffffffff


	//   ....[93]....
        /*0614*/ 	.word	0xffffffff


	//   ....[94]....
        /*0618*/ 	.word	0xffffffff


	//   ....[95]....
        /*061c*/ 	.word	0xffffffff


	//   ....[96]....
        /*0620*/ 	.word	0xffffffff


	//   ....[97]....
        /*0624*/ 	.word	0xffffffff


	//   ....[98]....
        /*0628*/ 	.word	0xffffffff


	//   ....[99]....
        /*062c*/ 	.word	0xffffffff


	//   ....[100]....
        /*0630*/ 	.word	0xffffffff


	//   ....[101]....
        /*0634*/ 	.word	0xffffffff


	//   ....[102]....
        /*0638*/ 	.word	0xffffffff


	//   ....[103]....
        /*063c*/ 	.word	0xffffffff


	//   ....[104]....
        /*0640*/ 	.word	0xffffffff


	//   ....[105]....
        /*0644*/ 	.word	0xffffffff


	//   ....[106]....
        /*0648*/ 	.word	0xffffffff


	//   ....[107]....
        /*064c*/ 	.word	0xffffffff


	//   ....[108]....
        /*0650*/ 	.word	0xffffffff


	//   ....[109]....
        /*0654*/ 	.word	0xffffffff


	//   ....[110]....
        /*0658*/ 	.word	0xffffffff


	//   ....[111]....
        /*065c*/ 	.word	0xffffffff


	//   ....[112]....
        /*0660*/ 	.word	0xffffffff


	//   ....[113]....
        /*0664*/ 	.word	0xffffffff


	//   ....[114]....
        /*0668*/ 	.word	0xffffffff


	//   ....[115]....
        /*066c*/ 	.word	0xffffffff


	//   ....[116]....
        /*0670*/ 	.word	0xffffffff


	//   ....[117]....
        /*0674*/ 	.word	0xffffffff


	//   ....[118]....
        /*0678*/ 	.word	0xffffffff


	//   ....[119]....
        /*067c*/ 	.word	0xffffffff


	//   ....[120]....
        /*0680*/ 	.word	0xffffffff


	//   ....[121]....
        /*0684*/ 	.word	0xffffffff


	//   ....[122]....
        /*0688*/ 	.word	0xffffffff


	//   ....[123]....
        /*068c*/ 	.word	0xffffffff


	//   ....[124]....
        /*0690*/ 	.word	0xffffffff


	//   ....[125]....
        /*0694*/ 	.word	0xffffffff


	//   ....[126]....
        /*0698*/ 	.word	0xffffffff


	//   ....[127]....
        /*069c*/ 	.word	0xffffffff


	//   ....[128]....
        /*06a0*/ 	.word	0xffffffff


	//   ....[129]....
        /*06a4*/ 	.word	0xffffffff


	//   ....[130]....
        /*06a8*/ 	.word	0xffffffff


	//   ....[131]....
        /*06ac*/ 	.word	0xffffffff


	//   ....[132]....
        /*06b0*/ 	.word	0xffffffff


	//   ....[133]....
        /*06b4*/ 	.word	0xffffffff


	//   ....[134]....
        /*06b8*/ 	.word	0xffffffff


	//   ....[135]....
        /*06bc*/ 	.word	0xffffffff


	//   ....[136]....
        /*06c0*/ 	.word	0xffffffff


	//   ....[137]....
        /*06c4*/ 	.word	0xffffffff


	//   ....[138]....
        /*06c8*/ 	.word	0xffffffff


	//   ....[139]....
        /*06cc*/ 	.word	0xffffffff


	//   ....[140]....
        /*06d0*/ 	.word	0xffffffff


	//   ....[141]....
        /*06d4*/ 	.word	0xffffffff


	//   ....[142]....
        /*06d8*/ 	.word	0xffffffff


	//   ....[143]....
        /*06dc*/ 	.word	0xffffffff


	//   ....[144]....
        /*06e0*/ 	.word	0xffffffff


	//   ....[145]....
        /*06e4*/ 	.word	0xffffffff


	//   ....[146]....
        /*06e8*/ 	.word	0xffffffff


	//   ....[147]....
        /*06ec*/ 	.word	0xffffffff


	//   ....[148]....
        /*06f0*/ 	.word	0xffffffff


	//   ....[149]....
        /*06f4*/ 	.word	0xffffffff


	//   ....[150]....
        /*06f8*/ 	.word	0xffffffff


	//   ....[151]....
        /*06fc*/ 	.word	0xffffffff


	//   ....[152]....
        /*0700*/ 	.word	0xffffffff


	//   ....[153]....
        /*0704*/ 	.word	0xffffffff


	//   ....[154]....
        /*0708*/ 	.word	0xffffffff


	//   ....[155]....
        /*070c*/ 	.word	0x0500000f


	//   ....[156]....
        /*0710*/ 	.word	0x0500000f


	//   ....[157]....
        /*0714*/ 	.word	0x0500000f


	//   ....[158]....
        /*0718*/ 	.word	0x0500000f


	//   ....[159]....
        /*071c*/ 	.word	0x0500000f


	//   ....[160]....
        /*0720*/ 	.word	0x0500000f


	//   ....[161]....
        /*0724*/ 	.word	0x0500000f


	//   ....[162]....
        /*0728*/ 	.word	0x0500000f


	//   ....[163]....
        /*072c*/ 	.word	0x0500000f


	//   ....[164]....
        /*0730*/ 	.word	0x0500000f


	//   ....[165]....
        /*0734*/ 	.word	0x0500000f


	//   ....[166]....
        /*0738*/ 	.word	0x0500000f


	//   ....[167]....
        /*073c*/ 	.word	0x0500000f


	//   ....[168]....
        /*0740*/ 	.word	0x0500000f


	//   ....[169]....
        /*0744*/ 	.word	0x0500000f


	//   ....[170]....
        /*0748*/ 	.word	0x0500000f


	//   ....[171]....
        /*074c*/ 	.word	0x0500000f


	//   ....[172]....
        /*0750*/ 	.word	0x0500000f


	//   ....[173]....
        /*0754*/ 	.word	0x0500000f


	//   ....[174]....
        /*0758*/ 	.word	0x0500000f


	//   ....[175]....
        /*075c*/ 	.word	0x0500000f


	//   ....[176]....
        /*0760*/ 	.word	0x0500000f


	//   ....[177]....
        /*0764*/ 	.word	0x0500000f


	//   ....[178]....
        /*0768*/ 	.word	0x0500000f


	//   ....[179]....
        /*076c*/ 	.word	0x0500000f


	//   ....[180]....
        /*0770*/ 	.word	0x0500000f


	//   ....[181]....
        /*0774*/ 	.word	0x0500000f


	//   ....[182]....
        /*0778*/ 	.word	0x0500000f


	//   ....[183]....
        /*077c*/ 	.word	0x0500000f


	//   ....[184]....
        /*0780*/ 	.word	0x0500000f


	//   ....[185]....
        /*0784*/ 	.word	0x0500000f


	//   ....[186]....
        /*0788*/ 	.word	0x0500000f


	//   ....[187]....
        /*078c*/ 	.word	0x0500000f


	//   ....[188]....
        /*0790*/ 	.word	0x0500000f


	//   ....[189]....
        /*0794*/ 	.word	0x0500000f


	//   ....[190]....
        /*0798*/ 	.word	0x0500000f


	//   ....[191]....
        /*079c*/ 	.word	0x0500000f


	//   ....[192]....
        /*07a0*/ 	.word	0x0500000f


	//   ....[193]....
        /*07a4*/ 	.word	0x0500000f


	//   ....[194]....
        /*07a8*/ 	.word	0x0500000f


	//   ....[195]....
        /*07ac*/ 	.word	0x0500000f


	//   ....[196]....
        /*07b0*/ 	.word	0x0500000f


	//   ....[197]....
        /*07b4*/ 	.word	0x0500000f


	//   ....[198]....
        /*07b8*/ 	.word	0x0500000f


	//   ....[199]....
        /*07bc*/ 	.word	0x0500000f


	//   ....[200]....
        /*07c0*/ 	.word	0x0500000f


	//   ....[201]....
        /*07c4*/ 	.word	0x0500000f


	//   ....[202]....
        /*07c8*/ 	.word	0x0500000f


	//   ....[203]....
        /*07cc*/ 	.word	0x0500000f


	//   ....[204]....
        /*07d0*/ 	.word	0x0500000f


	//   ....[205]....
        /*07d4*/ 	.word	0x0500000f


	//   ....[206]....
        /*07d8*/ 	.word	0x0500000f


	//   ....[207]....
        /*07dc*/ 	.word	0x0500000f


	//   ....[208]....
        /*07e0*/ 	.word	0x0500000f


	//   ....[209]....
        /*07e4*/ 	.word	0x0500000f


	//   ....[210]....
        /*07e8*/ 	.word	0x0500000f


	//   ....[211]....
        /*07ec*/ 	.word	0x0500000f


	//   ....[212]....
        /*07f0*/ 	.word	0x0500000f


	//   ....[213]....
        /*07f4*/ 	.word	0x0500000f


	//   ....[214]....
        /*07f8*/ 	.word	0x0500000f


	//   ....[215]....
        /*07fc*/ 	.word	0x0500000f


	//   ....[216]....
        /*0800*/ 	.word	0x0500000f


	//   ....[217]....
        /*0804*/ 	.word	0x0500000f


	//   ....[218]....
        /*0808*/ 	.word	0x0500000f


	//   ....[219]....
        /*080c*/ 	.word	0x0500000f


	//   ....[220]....
        /*0810*/ 	.word	0x0500000f


	//   ....[221]....
        /*0814*/ 	.word	0x0500000f


	//   ....[222]....
        /*0818*/ 	.word	0x0500000f


	//   ....[223]....
        /*081c*/ 	.word	0x0500000f


	//   ....[224]....
        /*0820*/ 	.word	0x0500000f


	//   ....[225]....
        /*0824*/ 	.word	0x0500000f


	//   ....[226]....
        /*0828*/ 	.word	0x0500000f


	//   ....[227]....
        /*082c*/ 	.word	0x0500000f


	//   ....[228]....
        /*0830*/ 	.word	0x0500000f


	//   ....[229]....
        /*0834*/ 	.word	0x0500000f


	//   ....[230]....
        /*0838*/ 	.word	0x0500000f


	//   ....[231]....
        /*083c*/ 	.word	0x0500000f


	//   ....[232]....
        /*0840*/ 	.word	0x0500000f


	//   ....[233]....
        /*0844*/ 	.word	0x0500000f


	//   ....[234]....
        /*0848*/ 	.word	0x0500000f


	//   ....[235]....
        /*084c*/ 	.word	0x0500000f


	//   ....[236]....
        /*0850*/ 	.word	0x0500000f


	//   ....[237]....
        /*0854*/ 	.word	0x0500000f


	//   ....[238]....
        /*0858*/ 	.word	0x0500000f


	//   ....[239]....
        /*085c*/ 	.word	0x0500000f


	//   ....[240]....
        /*0860*/ 	.word	0x0500000f


	//   ....[241]....
        /*0864*/ 	.word	0x0500000f


	//   ....[242]....
        /*0868*/ 	.word	0x0500000f


	//   ....[243]....
        /*086c*/ 	.word	0x0500000f


	//   ....[244]....
        /*0870*/ 	.word	0x0500000f


	//----- nvinfo : EIATTR_COOP_GROUP_INSTR_OFFSETS
	.align		4
.L_638:
        /*0874*/ 	.byte	0x04, 0x28
        /*0876*/ 	.short	(.L_640 - .L_639)


	//   ....[0]....
.L_639:
        /*0878*/ 	.word	0x00000060


	//   ....[1]....
        /*087c*/ 	.word	0x00000140


	//   ....[2]....
        /*0880*/ 	.word	0x00000180


	//   ....[3]....
        /*0884*/ 	.word	0x00000390


	//   ....[4]....
        /*0888*/ 	.word	0x000004f0


	//   ....[5]....
        /*088c*/ 	.word	0x00000610


	//   ....[6]....
        /*0890*/ 	.word	0x00000770


	//   ....[7]....
        /*0894*/ 	.word	0x00002c00


	//   ....[8]....
        /*0898*/ 	.word	0x00002c10


	//   ....[9]....
        /*089c*/ 	.word	0x00003600


	//   ....[10]....
        /*08a0*/ 	.word	0x00003610


	//   ....[11]....
        /*08a4*/ 	.word	0x00003fb0


	//   ....[12]....
        /*08a8*/ 	.word	0x00003fc0


	//   ....[13]....
        /*08ac*/ 	.word	0x000043a0


	//   ....[14]....
        /*08b0*/ 	.word	0x000043b0


	//   ....[15]....
        /*08b4*/ 	.word	0x00005220


	//   ....[16]....
        /*08b8*/ 	.word	0x00007070


	//   ....[17]....
        /*08bc*/ 	.word	0x000077f0


	//   ....[18]....
        /*08c0*/ 	.word	0x00007800


	//   ....[19]....
        /*08c4*/ 	.word	0x00007810


	//   ....[20]....
        /*08c8*/ 	.word	0x00007820


	//   ....[21]....
        /*08cc*/ 	.word	0x00007b20


	//   ....[22]....
        /*08d0*/ 	.word	0x00007b30


	//   ....[23]....
        /*08d4*/ 	.word	0x00007b40


	//   ....[24]....
        /*08d8*/ 	.word	0x00007b50


	//   ....[25]....
        /*08dc*/ 	.word	0x00008dd0


	//   ....[26]....
        /*08e0*/ 	.word	0x00008df0


	//   ....[27]....
        /*08e4*/ 	.word	0x00008e00


	//   ....[28]....
        /*08e8*/ 	.word	0x00008e10


	//   ....[29]....
        /*08ec*/ 	.word	0x00008f20


	//   ....[30]....
        /*08f0*/ 	.word	0x00008f30


	//   ....[31]....
        /*08f4*/ 	.word	0x00008f40


	//   ....[32]....
        /*08f8*/ 	.word	0x00008f50


	//   ....[33]....
        /*08fc*/ 	.word	0x0000a7e0


	//   ....[34]....
        /*0900*/ 	.word	0x0000bf90


	//   ....[35]....
        /*0904*/ 	.word	0x0000c2d0


	//   ....[36]....
        /*0908*/ 	.word	0x0000c2f0


	//   ....[37]....
        /*090c*/ 	.word	0x0000c460


	//   ....[38]....
        /*0910*/ 	.word	0x0000c690


	//   ....[39]....
        /*0914*/ 	.word	0x0000c6b0


	//   ....[40]....
        /*0918*/ 	.word	0x0000d0a0


	//   ....[41]....
        /*091c*/ 	.word	0x0000e140


	//   ....[42]....
        /*0920*/ 	.word	0x0000ef50


	//   ....[43]....
        /*0924*/ 	.word	0x0000ef60


	//   ....[44]....
        /*0928*/ 	.word	0x0000f2d0


	//   ....[45]....
        /*092c*/ 	.word	0x0000f2f0


	//   ....[46]....
        /*0930*/ 	.word	0x0000f8d0


	//   ....[47]....
        /*0934*/ 	.word	0x0000f8f0


	//   ....[48]....
        /*0938*/ 	.word	0x000109d0


	//   ....[49]....
        /*093c*/ 	.word	0x00011a10


	//   ....[50]....
        /*0940*/ 	.word	0x000128a0


	//   ....[51]....
        /*0944*/ 	.word	0x000128c0


	//   ....[52]....
        /*0948*/ 	.word	0x00012e90


	//   ....[53]....
        /*094c*/ 	.word	0x00013060


	//   ....[54]....
        /*0950*/ 	.word	0x00013cd0


	//   ....[55]....
        /*0954*/ 	.word	0x00013dc0


	//   ....[56]....
        /*0958*/ 	.word	0x00013dd0


	//   ....[57]....
        /*095c*/ 	.word	0x00013e10


	//   ....[58]....
        /*0960*/ 	.word	0x00013e20


	//   ....[59]....
        /*0964*/ 	.word	0x000159a0


	//   ....[60]....
        /*0968*/ 	.word	0x00015e70


	//   ....[61]....
        /*096c*/ 	.word	0x00015ea0


	//   ....[62]....
        /*0970*/ 	.word	0x00015ed0


	//   ....[63]....
        /*0974*/ 	.word	0x00015ee0


	//   ....[64]....
        /*0978*/ 	.word	0x00016640


	//   ....[65]....
        /*097c*/ 	.word	0x000166a0


	//   ....[66]....
        /*0980*/ 	.word	0x00016910


	//   ....[67]....
        /*0984*/ 	.word	0x00016930


	//   ....[68]....
        /*0988*/ 	.word	0x000175f0


	//   ....[69]....
        /*098c*/ 	.word	0x00017620


	//   ....[70]....
        /*0990*/ 	.word	0x000178a0


	//   ....[71]....
        /*0994*/ 	.word	0x000178c0


	//   ....[72]....
        /*0998*/ 	.word	0x00017b70


	//   ....[73]....
        /*099c*/ 	.word	0x00017d20


	//   ....[74]....
        /*09a0*/ 	.word	0x00017d50


	//   ....[75]....
        /*09a4*/ 	.word	0x00017d80


	//   ....[76]....
        /*09a8*/ 	.word	0x00017db0


	//   ....[77]....
        /*09ac*/ 	.word	0x00017de0


	//   ....[78]....
        /*09b0*/ 	.word	0x00017e10


	//   ....[79]....
        /*09b4*/ 	.word	0x00017f80


	//   ....[80]....
        /*09b8*/ 	.word	0x00017fb0


	//   ....[81]....
        /*09bc*/ 	.word	0x00017fe0


	//   ....[82]....
        /*09c0*/ 	.word	0x00018010


	//   ....[83]....
        /*09c4*/ 	.word	0x00018040


	//   ....[84]....
        /*09c8*/ 	.word	0x00018070


	//   ....[85]....
        /*09cc*/ 	.word	0x00018100


	//   ....[86]....
        /*09d0*/ 	.word	0x00018160


	//   ....[87]....
        /*09d4*/ 	.word	0x000181f0


	//   ....[88]....
        /*09d8*/ 	.word	0x00019000


	//   ....[89]....
        /*09dc*/ 	.word	0x0001b880


	//   ....[90]....
        /*09e0*/ 	.word	0x0001b8a0


	//   ....[91]....
        /*09e4*/ 	.word	0x0001b930


	//   ....[92]....
        /*09e8*/ 	.word	0x0001b950


	//   ....[93]....
        /*09ec*/ 	.word	0x0001b9d0


	//   ....[94]....
        /*09f0*/ 	.word	0x0001b9f0


	//   ....[95]....
        /*09f4*/ 	.word	0x0001ba00


	//   ....[96]....
        /*09f8*/ 	.word	0x0001ba10


	//   ....[97]....
        /*09fc*/ 	.word	0x0001c1e0


	//   ....[98]....
        /*0a00*/ 	.word	0x0001c210


	//   ....[99]....
        /*0a04*/ 	.word	0x0001c2c0


	//   ....[100]....
        /*0a08*/ 	.word	0x0001c2d0


	//   ....[101]....
        /*0a0c*/ 	.word	0x0001c2e0


	//   ....[102]....
        /*0a10*/ 	.word	0x0001c2f0


	//   ....[103]....
        /*0a14*/ 	.word	0x0001c370


	//   ....[104]....
        /*0a18*/ 	.word	0x0001c380


	//   ....[105]....
        /*0a1c*/ 	.word	0x0001ccf0


	//   ....[106]....
        /*0a20*/ 	.word	0x0001cd80


	//   ....[107]....
        /*0a24*/ 	.word	0x0001ce00


	//   ....[108]....
        /*0a28*/ 	.word	0x0001cf50


	//   ....[109]....
        /*0a2c*/ 	.word	0x0001cfb0


	//   ....[110]....
        /*0a30*/ 	.word	0x0001cfd0


	//   ....[111]....
        /*0a34*/ 	.word	0x0001cfe0


	//   ....[112]....
        /*0a38*/ 	.word	0x0001d270


	//   ....[113]....
        /*0a3c*/ 	.word	0x0001d7d0


	//   ....[114]....
        /*0a40*/ 	.word	0x0001d800


	//   ....[115]....
        /*0a44*/ 	.word	0x0001d9f0


	//   ....[116]....
        /*0a48*/ 	.word	0x0001da30


	//   ....[117]....
        /*0a4c*/ 	.word	0x0001da40


	//   ....[118]....
        /*0a50*/ 	.word	0x0001da50


	//   ....[119]....
        /*0a54*/ 	.word	0x0001dba0


	//   ....[120]....
        /*0a58*/ 	.word	0x0001dcf0


	//   ....[121]....
        /*0a5c*/ 	.word	0x0001e500


	//   ....[122]....
        /*0a60*/ 	.word	0x0001e520


	//   ....[123]....
        /*0a64*/ 	.word	0x0001e570


	//   ....[124]....
        /*0a68*/ 	.word	0x0001e580


	//   ....[125]....
        /*0a6c*/ 	.word	0x0001e5c0


	//   ....[126]....
        /*0a70*/ 	.word	0x0001e5d0


	//   ....[127]....
        /*0a74*/ 	.word	0x0001e5e0


	//   ....[128]....
        /*0a78*/ 	.word	0x0001e620


	//   ....[129]....
        /*0a7c*/ 	.word	0x0001e940


	//   ....[130]....
        /*0a80*/ 	.word	0x0001e980


	//   ....[131]....
        /*0a84*/ 	.word	0x0001e9a0


	//   ....[132]....
        /*0a88*/ 	.word	0x0001e9c0


	//   ....[133]....
        /*0a8c*/ 	.word	0x0001e9f0


	//   ....[134]....
        /*0a90*/ 	.word	0x0001ea10


	//   ....[135]....
        /*0a94*/ 	.word	0x0001eb10


	//   ....[136]....
        /*0a98*/ 	.word	0x0001ec60


	//   ....[137]....
        /*0a9c*/ 	.word	0x0001f250


	//   ....[138]....
        /*0aa0*/ 	.word	0x0001f280


	//   ....[139]....
        /*0aa4*/ 	.word	0x0001f2c0


	//   ....[140]....
        /*0aa8*/ 	.word	0x0001f2f0


	//   ....[141]....
        /*0aac*/ 	.word	0x0001f320


	//   ....[142]....
        /*0ab0*/ 	.word	0x0001f350


	//   ....[143]....
        /*0ab4*/ 	.word	0x0001f380


	//   ....[144]....
        /*0ab8*/ 	.word	0x0001f3b0


	//   ....[145]....
        /*0abc*/ 	.word	0x0001f530


	//   ....[146]....
        /*0ac0*/ 	.word	0x0001f560


	//   ....[147]....
        /*0ac4*/ 	.word	0x0001f590


	//   ....[148]....
        /*0ac8*/ 	.word	0x0001f5c0


	//   ....[149]....
        /*0acc*/ 	.word	0x0001f5f0


	//   ....[150]....
        /*0ad0*/ 	.word	0x0001f620


	//   ....[151]....
        /*0ad4*/ 	.word	0x0001f6e0


	//   ....[152]....
        /*0ad8*/ 	.word	0x0001f700


	//   ....[153]....
        /*0adc*/ 	.word	0x0001f770


	//   ....[154]....
        /*0ae0*/ 	.word	0x0001fe10


	//   ....[155]....
        /*0ae4*/ 	.word	0x00020130


	//   ....[156]....
        /*0ae8*/ 	.word	0x000201c0


	//   ....[157]....
        /*0aec*/ 	.word	0x000202a0


	//   ....[158]....
        /*0af0*/ 	.word	0x00020330


	//   ....[159]....
        /*0af4*/ 	.word	0x00020410


	//   ....[160]....
        /*0af8*/ 	.word	0x000204a0


	//   ....[161]....
        /*0afc*/ 	.word	0x00020580


	//   ....[162]....
        /*0b00*/ 	.word	0x00020610


	//   ....[163]....
        /*0b04*/ 	.word	0x00020660


	//   ....[164]....
        /*0b08*/ 	.word	0x000206b0


	//   ....[165]....
        /*0b0c*/ 	.word	0x00020740


	//   ....[166]....
        /*0b10*/ 	.word	0x000207d0


	//   ....[167]....
        /*0b14*/ 	.word	0x00020820


	//   ....[168]....
        /*0b18*/ 	.word	0x00020870


	//   ....[169]....
        /*0b1c*/ 	.word	0x00020970


	//   ....[170]....
        /*0b20*/ 	.word	0x00020a20


	//   ....[171]....
        /*0b24*/ 	.word	0x00020aa0


	//   ....[172]....
        /*0b28*/ 	.word	0x00020b30


	//   ....[173]....
        /*0b2c*/ 	.word	0x00020c50


	//   ....[174]....
        /*0b30*/ 	.word	0x00020d70


	//   ....[175]....
        /*0b34*/ 	.word	0x00020e40


	//   ....[176]....
        /*0b38*/ 	.word	0x00020e90


	//   ....[177]....
        /*0b3c*/ 	.word	0x000211d0


	//   ....[178]....
        /*0b40*/ 	.word	0x000214b0


	//   ....[179]....
        /*0b44*/ 	.word	0x000215a0


	//   ....[180]....
        /*0b48*/ 	.word	0x00021640


	//   ....[181]....
        /*0b4c*/ 	.word	0x000216a0


	//   ....[182]....
        /*0b50*/ 	.word	0x00021790


	//   ....[183]....
        /*0b54*/ 	.word	0x00021800


	//   ....[184]....
        /*0b58*/ 	.word	0x000218f0


	//   ....[185]....
        /*0b5c*/ 	.word	0x00021960


	//   ....[186]....
        /*0b60*/ 	.word	0x00021a00


	//   ....[187]....
        /*0b64*/ 	.word	0x00021af0


	//   ....[188]....
        /*0b68*/ 	.word	0x00021b90


	//   ....[189]....
        /*0b6c*/ 	.word	0x00021bf0


	//   ....[190]....
        /*0b70*/ 	.word	0x00021cb0


	//   ....[191]....
        /*0b74*/ 	.word	0x00021d10


	//   ....[192]....
        /*0b78*/ 	.word	0x00021db0


	//   ....[193]....
        /*0b7c*/ 	.word	0x00021e60


	//   ....[194]....
        /*0b80*/ 	.word	0x00021f00


	//   ....[195]....
        /*0b84*/ 	.word	0x00022230


	//   ....[196]....
        /*0b88*/ 	.word	0x000222f0


	//   ....[197]....
        /*0b8c*/ 	.word	0x00022560


	//   ....[198]....
        /*0b90*/ 	.word	0x000225e0


	//   ....[199]....
        /*0b94*/ 	.word	0x000227f0


	//   ....[200]....
        /*0b98*/ 	.word	0x00022840


	//   ....[201]....
        /*0b9c*/ 	.word	0x000229b0


	//   ....[202]....
        /*0ba0*/ 	.word	0x00022a40


	//   ....[203]....
        /*0ba4*/ 	.word	0x00022b80


	//   ....[204]....
        /*0ba8*/ 	.word	0x00022c80


	//   ....[205]....
        /*0bac*/ 	.word	0x00022ef0


	//   ....[206]....
        /*0bb0*/ 	.word	0x00022f40


	//   ....[207]....
        /*0bb4*/ 	.word	0x00023110


	//   ....[208]....
        /*0bb8*/ 	.word	0x00023160


	//   ....[209]....
        /*0bbc*/ 	.word	0x00023330


	//   ....[210]....
        /*0bc0*/ 	.word	0x00023380


	//   ....[211]....
        /*0bc4*/ 	.word	0x00023470


	//   ....[212]....
        /*0bc8*/ 	.word	0x00023510


	//   ....[213]....
        /*0bcc*/ 	.word	0x00023570


	//   ....[214]....
        /*0bd0*/ 	.word	0x00023620


	//   ....[215]....
        /*0bd4*/ 	.word	0x00023680


	//   ....[216]....
        /*0bd8*/ 	.word	0x00023730


	//   ....[217]....
        /*0bdc*/ 	.word	0x00023790


	//   ....[218]....
        /*0be0*/ 	.word	0x00023840


	//   ....[219]....
        /*0be4*/ 	.word	0x00023930


	//   ....[220]....
        /*0be8*/ 	.word	0x00023a10


	//   ....[221]....
        /*0bec*/ 	.word	0x00023b20


	//   ....[222]....
        /*0bf0*/ 	.word	0x00023c20


	//   ....[223]....
        /*0bf4*/ 	.word	0x00023d50


	//   ....[224]....
        /*0bf8*/ 	.word	0x00023e30


	//   ....[225]....
        /*0bfc*/ 	.word	0x00023f30


	//   ....[226]....
        /*0c00*/ 	.word	0x00024010


	//   ....[227]....
        /*0c04*/ 	.word	0x000240a0


	//   ....[228]....
        /*0c08*/ 	.word	0x00024140


	//   ....[229]....
        /*0c0c*/ 	.word	0x00024260


	//   ....[230]....
        /*0c10*/ 	.word	0x000242d0


	//   ....[231]....
        /*0c14*/ 	.word	0x00024340


	//   ....[232]....
        /*0c18*/ 	.word	0x000243b0


	//   ....[233]....
        /*0c1c*/ 	.word	0x00024420


	//   ....[234]....
        /*0c20*/ 	.word	0x000244a0


	//   ....[235]....
        /*0c24*/ 	.word	0x00024530


	//   ....[236]....
        /*0c28*/ 	.word	0x000245c0


	//   ....[237]....
        /*0c2c*/ 	.word	0x00024630


	//   ....[238]....
        /*0c30*/ 	.word	0x000246a0


	//   ....[239]....
        /*0c34*/ 	.word	0x00024710


	//   ....[240]....
        /*0c38*/ 	.word	0x00024790


	//   ....[241]....
        /*0c3c*/ 	.word	0x00024800


	//   ....[242]....
        /*0c40*/ 	.word	0x000248a0


	//   ....[243]....
        /*0c44*/ 	.word	0x00024930


	//   ....[244]....
        /*0c48*/ 	.word	0x00024a60


	//----- nvinfo : EIATTR_REG_RECONFIG
	.align		4
.L_640:
        /*0c4c*/ 	.byte	0x01, 0x54
	.zero		2


	//----- nvinfo : EIATTR_SYSCALL_OFFSETS
	.align		4
        /*0c50*/ 	.byte	0x04, 0x46
        /*0c52*/ 	.short	(.L_642 - .L_641)


	//   ....[0]....
.L_641:
        /*0c54*/ 	.word	0x00001e50


	//   ....[1]....
        /*0c58*/ 	.word	0x00001fa0


	//   ....[2]....
        /*0c5c*/ 	.word	0x00007210


	//   ....[3]....
        /*0c60*/ 	.word	0x00007540


	//   ....[4]....
        /*0c64*/ 	.word	0x0001ac90


	//   ....[5]....
        /*0c68*/ 	.word	0x0001ade0


	//   ....[6]....
        /*0c6c*/ 	.word	0x0001aed0


	//   ....[7]....
        /*0c70*/ 	.word	0x0001bde0


	//   ....[8]....
        /*0c74*/ 	.word	0x0001c650


	//----- nvinfo : EIATTR_MBARRIER_INSTR_OFFSETS
	.align		4
.L_642:
        /*0c78*/ 	.byte	0x04, 0x39
        /*0c7a*/ 	.short	(.L_644 - .L_643)


	//   ....[0]....
.L_643:
        /*0c7c*/ 	.word	0x00000270
        /*0c80*/ 	.word	0x000000ff
        /*0c84*/ 	.word	0x00038800
        /*0c88*/ 	.short	0x0100
        /*0c8a*/ 	.byte	0x08
	.zero		1


	//   ....[1]....
        /*0c8c*/ 	.word	0x00000280
        /*0c90*/ 	.word	0x000000ff
        /*0c94*/ 	.word	0x00038810
        /*0c98*/ 	.short	0x0100
        /*0c9a*/ 	.byte	0x08
	.zero		1


	//   ....[2]....
        /*0c9c*/ 	.word	0x00000290
        /*0ca0*/ 	.word	0x000000ff
        /*0ca4*/ 	.word	0x00038820
        /*0ca8*/ 	.short	0x0100
        /*0caa*/ 	.byte	0x08
	.zero		1


	//   ....[3]....
        /*0cac*/ 	.word	0x00000340
        /*0cb0*/ 	.word	0x000000ff
        /*0cb4*/ 	.word	0x00038830
        /*0cb8*/ 	.short	0x0100
        /*0cba*/ 	.byte	0x06
	.zero		1


	//   ....[4]....
        /*0cbc*/ 	.word	0x00000350
        /*0cc0*/ 	.word	0x000000ff
        /*0cc4*/ 	.word	0x00038840
        /*0cc8*/ 	.short	0x0100
        /*0cca*/ 	.byte	0x06
	.zero		1


	//   ....[5]....
        /*0ccc*/ 	.word	0x00000360
        /*0cd0*/ 	.word	0x000000ff
        /*0cd4*/ 	.word	0x00038838
        /*0cd8*/ 	.short	0x0100
        /*0cda*/ 	.byte	0x06
	.zero		1


	//   ....[6]....
        /*0cdc*/ 	.word	0x00000370
        /*0ce0*/ 	.word	0x000000ff
        /*0ce4*/ 	.word	0x00038848
        /*0ce8*/ 	.short	0x0100
        /*0cea*/ 	.byte	0x06
	.zero		1


	//   ....[7]....
        /*0cec*/ 	.word	0x000004a0
        /*0cf0*/ 	.word	0x000000ff
        /*0cf4*/ 	.word	0x00038850
        /*0cf8*/ 	.short	0x0100
        /*0cfa*/ 	.byte	0x08
	.zero		1


	//   ....[8]....
        /*0cfc*/ 	.word	0x000004b0
        /*0d00*/ 	.word	0x000000ff
        /*0d04*/ 	.word	0x00038860
        /*0d08*/ 	.short	0x0100
        /*0d0a*/ 	.byte	0x08
	.zero		1


	//   ....[9]....
        /*0d0c*/ 	.word	0x000004c0
        /*0d10*/ 	.word	0x000000ff
        /*0d14*/ 	.word	0x00038858
        /*0d18*/ 	.short	0x0100
        /*0d1a*/ 	.byte	0x08
	.zero		1


	//   ....[10]....
        /*0d1c*/ 	.word	0x000004d0
        /*0d20*/ 	.word	0x000000ff
        /*0d24*/ 	.word	0x00038868
        /*0d28*/ 	.short	0x0100
        /*0d2a*/ 	.byte	0x08
	.zero		1


	//   ....[11]....
        /*0d2c*/ 	.word	0x000005c0
        /*0d30*/ 	.word	0x000000ff
        /*0d34*/ 	.word	0x00038870
        /*0d38*/ 	.short	0x0100
        /*0d3a*/ 	.byte	0x06
	.zero		1


	//   ....[12]....
        /*0d3c*/ 	.word	0x000005d0
        /*0d40*/ 	.word	0x000000ff
        /*0d44*/ 	.word	0x00038880
        /*0d48*/ 	.short	0x0100
        /*0d4a*/ 	.byte	0x06
	.zero		1


	//   ....[13]....
        /*0d4c*/ 	.word	0x000005e0
        /*0d50*/ 	.word	0x000000ff
        /*0d54*/ 	.word	0x00038878
        /*0d58*/ 	.short	0x0100
        /*0d5a*/ 	.byte	0x06
	.zero		1


	//   ....[14]....
        /*0d5c*/ 	.word	0x000005f0
        /*0d60*/ 	.word	0x000000ff
        /*0d64*/ 	.word	0x00038888
        /*0d68*/ 	.short	0x0100
        /*0d6a*/ 	.byte	0x06
	.zero		1


	//   ....[15]....
        /*0d6c*/ 	.word	0x00000720
        /*0d70*/ 	.word	0x000000ff
        /*0d74*/ 	.word	0x00038890
        /*0d78*/ 	.short	0x0100
        /*0d7a*/ 	.byte	0x08
	.zero		1


	//   ....[16]....
        /*0d7c*/ 	.word	0x00000730
        /*0d80*/ 	.word	0x000000ff
        /*0d84*/ 	.word	0x000388a0
        /*0d88*/ 	.short	0x0100
        /*0d8a*/ 	.byte	0x08
	.zero		1


	//   ....[17]....
        /*0d8c*/ 	.word	0x00000740
        /*0d90*/ 	.word	0x000000ff
        /*0d94*/ 	.word	0x00038898
        /*0d98*/ 	.short	0x0100
        /*0d9a*/ 	.byte	0x08
	.zero		1


	//   ....[18]....
        /*0d9c*/ 	.word	0x00000750
        /*0da0*/ 	.word	0x000000ff
        /*0da4*/ 	.word	0x000388a8
        /*0da8*/ 	.short	0x0100
        /*0daa*/ 	.byte	0x08
	.zero		1


	//   ....[19]....
        /*0dac*/ 	.word	0x00000880
        /*0db0*/ 	.word	0x000000ff
        /*0db4*/ 	.word	0x000388b0
        /*0db8*/ 	.short	0x0100
        /*0dba*/ 	.byte	0x08
	.zero		1


	//   ....[20]....
        /*0dbc*/ 	.word	0x00000890
        /*0dc0*/ 	.word	0x000000ff
        /*0dc4*/ 	.word	0x000388c0
        /*0dc8*/ 	.short	0x0100
        /*0dca*/ 	.byte	0x08
	.zero		1


	//   ....[21]....
        /*0dcc*/ 	.word	0x000008a0
        /*0dd0*/ 	.word	0x000000ff
        /*0dd4*/ 	.word	0x000388b8
        /*0dd8*/ 	.short	0x0100
        /*0dda*/ 	.byte	0x08
	.zero		1


	//   ....[22]....
        /*0ddc*/ 	.word	0x000008b0
        /*0de0*/ 	.word	0x000000ff
        /*0de4*/ 	.word	0x000388c8
        /*0de8*/ 	.short	0x0100
        /*0dea*/ 	.byte	0x08
	.zero		1


	//   ....[23]....
        /*0dec*/ 	.word	0x00002bb0
        /*0df0*/ 	.word	0x0000003d
        /*0df4*/ 	.word	0x00038890
        /*0df8*/ 	.short	0x010a
        /*0dfa*/ 	.byte	0x3f
	.zero		1


	//   ....[24]....
        /*0dfc*/ 	.word	0x000035b0
        /*0e00*/ 	.word	0x0000003d
        /*0e04*/ 	.word	0x00038890
        /*0e08*/ 	.short	0x010a
        /*0e0a*/ 	.byte	0x3f
	.zero		1


	//   ....[25]....
        /*0e0c*/ 	.word	0x00003e00
        /*0e10*/ 	.word	0x0000003d
        /*0e14*/ 	.word	0x00038890
        /*0e18*/ 	.short	0x010a
        /*0e1a*/ 	.byte	0x3f
	.zero		1


	//   ....[26]....
        /*0e1c*/ 	.word	0x000041e0
        /*0e20*/ 	.word	0x00000004
        /*0e24*/ 	.word	0x00000000
        /*0e28*/ 	.short	0x0101
        /*0e2a*/ 	.byte	0x3f
	.zero		1


	//   ....[27]....
        /*0e2c*/ 	.word	0x00004220
        /*0e30*/ 	.word	0x0000003d
        /*0e34*/ 	.word	0x000388b0
        /*0e38*/ 	.short	0x010a
        /*0e3a*/ 	.byte	0x3f
	.zero		1


	//   ....[28]....
        /*0e3c*/ 	.word	0x00004b30
        /*0e40*/ 	.word	0x0000003d
        /*0e44*/ 	.word	0x00000000
        /*0e48*/ 	.short	0x0101
        /*0e4a*/ 	.byte	0x3f
	.zero		1


	//   ....[29]....
        /*0e4c*/ 	.word	0x000055e0
        /*0e50*/ 	.word	0x00000005
        /*0e54*/ 	.word	0x00000000
        /*0e58*/ 	.short	0x0101
        /*0e5a*/ 	.byte	0x3f
	.zero		1


	//   ....[30]....
        /*0e5c*/ 	.word	0x00006190
        /*0e60*/ 	.word	0x00000004
        /*0e64*/ 	.word	0x00000000
        /*0e68*/ 	.short	0x0101
        /*0e6a*/ 	.byte	0x3f
	.zero		1


	//   ....[31]....
        /*0e6c*/ 	.word	0x000072b0
        /*0e70*/ 	.word	0x00000012
        /*0e74*/ 	.word	0x00038800
        /*0e78*/ 	.short	0x010a
        /*0e7a*/ 	.byte	0x3f
	.zero		1


	//   ....[32]....
        /*0e7c*/ 	.word	0x00007300
        /*0e80*/ 	.word	0x00000012
        /*0e84*/ 	.word	0x00038800
        /*0e88*/ 	.short	0x010a
        /*0e8a*/ 	.byte	0x3f
	.zero		1


	//   ....[33]....
        /*0e8c*/ 	.word	0x00007d90
        /*0e90*/ 	.word	0x00000012
        /*0e94*/ 	.word	0x00038800
        /*0e98*/ 	.short	0x010a
        /*0e9a*/ 	.byte	0x3f
	.zero		1


	//   ....[34]....
        /*0e9c*/ 	.word	0x00009270
        /*0ea0*/ 	.word	0x00000012
        /*0ea4*/ 	.word	0x00038800
        /*0ea8*/ 	.short	0x010a
        /*0eaa*/ 	.byte	0x3f
	.zero		1


	//   ....[35]....
        /*0eac*/ 	.word	0x0000a140
        /*0eb0*/ 	.word	0x00000015
        /*0eb4*/ 	.word	0x00038830
        /*0eb8*/ 	.short	0x010a
        /*0eba*/ 	.byte	0x3f
	.zero		1


	//   ....[36]....
        /*0ebc*/ 	.word	0x0000a1f0
        /*0ec0*/ 	.word	0x00000015
        /*0ec4*/ 	.word	0x00038830
        /*0ec8*/ 	.short	0x010a
        /*0eca*/ 	.byte	0x3f
	.zero		1


	//   ....[37]....
        /*0ecc*/ 	.word	0x0000a500
        /*0ed0*/ 	.word	0x00000012
        /*0ed4*/ 	.word	0x00038810
        /*0ed8*/ 	.short	0x010a
        /*0eda*/ 	.byte	0x3f
	.zero		1


	//   ....[38]....
        /*0edc*/ 	.word	0x0000a550
        /*0ee0*/ 	.word	0x00000015
        /*0ee4*/ 	.word	0x00038850
        /*0ee8*/ 	.short	0x010a
        /*0eea*/ 	.byte	0x3f
	.zero		1


	//   ....[39]....
        /*0eec*/ 	.word	0x0000a5c0
        /*0ef0*/ 	.word	0x00000015
        /*0ef4*/ 	.word	0x00038850
        /*0ef8*/ 	.short	0x010a
        /*0efa*/ 	.byte	0x3f
	.zero		1


	//   ....[40]....
        /*0efc*/ 	.word	0x0000c7e0
        /*0f00*/ 	.word	0x00000019
        /*0f04*/ 	.word	0x00000000
        /*0f08*/ 	.short	0x0101
        /*0f0a*/ 	.byte	0x3f
	.zero		1


	//   ....[41]....
        /*0f0c*/ 	.word	0x0000d150
        /*0f10*/ 	.word	0x00000015
        /*0f14*/ 	.word	0x00000000
        /*0f18*/ 	.short	0x0101
        /*0f1a*/ 	.byte	0x3f
	.zero		1


	//   ....[42]....
        /*0f1c*/ 	.word	0x0000d2e0
        /*0f20*/ 	.word	0x000000c4
        /*0f24*/ 	.word	0x00038830
        /*0f28*/ 	.short	0x010a
        /*0f2a*/ 	.byte	0x3f
	.zero		1


	//   ....[43]....
        /*0f2c*/ 	.word	0x0000d350
        /*0f30*/ 	.word	0x000000c4
        /*0f34*/ 	.word	0x00038830
        /*0f38*/ 	.short	0x010a
        /*0f3a*/ 	.byte	0x3f
	.zero		1


	//   ....[44]....
        /*0f3c*/ 	.word	0x0000d5c0
        /*0f40*/ 	.word	0x000000c4
        /*0f44*/ 	.word	0x00038850
        /*0f48*/ 	.short	0x010a
        /*0f4a*/ 	.byte	0x3f
	.zero		1


	//   ....[45]....
        /*0f4c*/ 	.word	0x0000d610
        /*0f50*/ 	.word	0x000000c4
        /*0f54*/ 	.word	0x00038850
        /*0f58*/ 	.short	0x010a
        /*0f5a*/ 	.byte	0x3f
	.zero		1


	//   ....[46]....
        /*0f5c*/ 	.word	0x0000f710
        /*0f60*/ 	.word	0x0000000d
        /*0f64*/ 	.word	0x00000000
        /*0f68*/ 	.short	0x0101
        /*0f6a*/ 	.byte	0x3f
	.zero		1


	//   ....[47]....
        /*0f6c*/ 	.word	0x00010a80
        /*0f70*/ 	.word	0x000000c4
        /*0f74*/ 	.word	0x00000000
        /*0f78*/ 	.short	0x0101
        /*0f7a*/ 	.byte	0x3f
	.zero		1


	//   ....[48]....
        /*0f7c*/ 	.word	0x00010bb0
        /*0f80*/ 	.word	0x000000c4
        /*0f84*/ 	.word	0x00038830
        /*0f88*/ 	.short	0x010a
        /*0f8a*/ 	.byte	0x3f
	.zero		1


	//   ....[49]....
        /*0f8c*/ 	.word	0x00010c20
        /*0f90*/ 	.word	0x000000c4
        /*0f94*/ 	.word	0x00038830
        /*0f98*/ 	.short	0x010a
        /*0f9a*/ 	.byte	0x3f
	.zero		1


	//   ....[50]....
        /*0f9c*/ 	.word	0x00010e90
        /*0fa0*/ 	.word	0x000000c4
        /*0fa4*/ 	.word	0x00038850
        /*0fa8*/ 	.short	0x010a
        /*0faa*/ 	.byte	0x3f
	.zero		1


	//   ....[51]....
        /*0fac*/ 	.word	0x00010ee0
        /*0fb0*/ 	.word	0x000000c4
        /*0fb4*/ 	.word	0x00038850
        /*0fb8*/ 	.short	0x010a
        /*0fba*/ 	.byte	0x3f
	.zero		1


	//   ....[52]....
        /*0fbc*/ 	.word	0x00012a80
        /*0fc0*/ 	.word	0x00000014
        /*0fc4*/ 	.word	0x00000000
        /*0fc8*/ 	.short	0x0101
        /*0fca*/ 	.byte	0x3f
	.zero		1


	//   ....[53]....
        /*0fcc*/ 	.word	0x00013d80
        /*0fd0*/ 	.word	0x000000c4
        /*0fd4*/ 	.word	0x00000000
        /*0fd8*/ 	.short	0x0101
        /*0fda*/ 	.byte	0x3f
	.zero		1


	//   ....[54]....
        /*0fdc*/ 	.word	0x00016620
        /*0fe0*/ 	.word	0x00000000
        /*0fe4*/ 	.word	0x00000000
        /*0fe8*/ 	.short	0x0101
        /*0fea*/ 	.byte	0x3f
	.zero		1


	//   ....[55]....
        /*0fec*/ 	.word	0x000190e0
        /*0ff0*/ 	.word	0x00000017
        /*0ff4*/ 	.word	0x00038820
        /*0ff8*/ 	.short	0x010a
        /*0ffa*/ 	.byte	0x3f
	.zero		1


	//   ....[56]....
        /*0ffc*/ 	.word	0x00019170
        /*1000*/ 	.word	0x00000003
        /*1004*/ 	.word	0x000388a0
        /*1008*/ 	.short	0x010a
        /*100a*/ 	.byte	0x3f
	.zero		1


	//   ....[57]....
        /*100c*/ 	.word	0x000193c0
        /*1010*/ 	.word	0x00000003
        /*1014*/ 	.word	0x000388c0
        /*1018*/ 	.short	0x010a
        /*101a*/ 	.byte	0x3f
	.zero		1


	//   ....[58]....
        /*101c*/ 	.word	0x00019d90
        /*1020*/ 	.word	0x00000008
        /*1024*/ 	.word	0x000388a0
        /*1028*/ 	.short	0x010a
        /*102a*/ 	.byte	0x3f
	.zero		1


	//   ....[59]....
        /*102c*/ 	.word	0x00019fd0
        /*1030*/ 	.word	0x00000008
        /*1034*/ 	.word	0x000388c0
        /*1038*/ 	.short	0x010a
        /*103a*/ 	.byte	0x3f
	.zero		1


	//   ....[60]....
        /*103c*/ 	.word	0x0001b620
        /*1040*/ 	.word	0x0000001f
        /*1044*/ 	.word	0x00038840
        /*1048*/ 	.short	0x010a
        /*104a*/ 	.byte	0x3f
	.zero		1


	//   ....[61]....
        /*104c*/ 	.word	0x0001bb10
        /*1050*/ 	.word	0x0000001f
        /*1054*/ 	.word	0x00038830
        /*1058*/ 	.short	0x0107
        /*105a*/ 	.byte	0x3f
	.zero		1


	//   ....[62]....
        /*105c*/ 	.word	0x0001bbe0
        /*1060*/ 	.word	0x0000001f
        /*1064*/ 	.word	0x00038830
        /*1068*/ 	.short	0x0101
        /*106a*/ 	.byte	0x3f
	.zero		1


	//   ....[63]....
        /*106c*/ 	.word	0x0001c490
        /*1070*/ 	.word	0x00000017
        /*1074*/ 	.word	0x00038800
        /*1078*/ 	.short	0x0107
        /*107a*/ 	.byte	0x3f
	.zero		1


	//   ....[64]....
        /*107c*/ 	.word	0x0001c520
        /*1080*/ 	.word	0x00000017
        /*1084*/ 	.word	0x00038800
        /*1088*/ 	.short	0x0101
        /*108a*/ 	.byte	0x3f
	.zero		1


	//   ....[65]....
        /*108c*/ 	.word	0x0001d430
        /*1090*/ 	.word	0x00000017
        /*1094*/ 	.word	0x00038810
        /*1098*/ 	.short	0x0107
        /*109a*/ 	.byte	0x3f
	.zero		1


	//   ....[66]....
        /*109c*/ 	.word	0x0001d530
        /*10a0*/ 	.word	0x00000017
        /*10a4*/ 	.word	0x00038810
        /*10a8*/ 	.short	0x0101
        /*10aa*/ 	.byte	0x3f
	.zero		1


	//   ....[67]....
        /*10ac*/ 	.word	0x0001d550
        /*10b0*/ 	.word	0x00000017
        /*10b4*/ 	.word	0x00038820
        /*10b8*/ 	.short	0x010a
        /*10ba*/ 	.byte	0x3f
	.zero		1


	//   ....[68]....
        /*10bc*/ 	.word	0x0001d5e0
        /*10c0*/ 	.word	0x0000001f
        /*10c4*/ 	.word	0x00038860
        /*10c8*/ 	.short	0x010a
        /*10ca*/ 	.byte	0x3f
	.zero		1


	//   ....[69]....
        /*10cc*/ 	.word	0x0001df10
        /*10d0*/ 	.word	0x0000001f
        /*10d4*/ 	.word	0x00038850
        /*10d8*/ 	.short	0x0107
        /*10da*/ 	.byte	0x3f
	.zero		1


	//   ....[70]....
        /*10dc*/ 	.word	0x0001dfe0
        /*10e0*/ 	.word	0x0000001f
        /*10e4*/ 	.word	0x00038850
        /*10e8*/ 	.short	0x0101
        /*10ea*/ 	.byte	0x3f
	.zero		1


	//   ....[71]....
        /*10ec*/ 	.word	0x0001e360
        /*10f0*/ 	.word	0x00000006
        /*10f4*/ 	.word	0x00038840
        /*10f8*/ 	.short	0x010a
        /*10fa*/ 	.byte	0x3f
	.zero		1


	//   ....[72]....
        /*10fc*/ 	.word	0x0001e6a0
        /*1100*/ 	.word	0x00000006
        /*1104*/ 	.word	0x00038830
        /*1108*/ 	.short	0x0107
        /*110a*/ 	.byte	0x3f
	.zero		1


	//   ....[73]....
        /*110c*/ 	.word	0x0001e760
        /*1110*/ 	.word	0x00000006
        /*1114*/ 	.word	0x00038830
        /*1118*/ 	.short	0x0101
        /*111a*/ 	.byte	0x3f
	.zero		1


	//   ....[74]....
        /*111c*/ 	.word	0x0001e790
        /*1120*/ 	.word	0x00000006
        /*1124*/ 	.word	0x00038860
        /*1128*/ 	.short	0x010a
        /*112a*/ 	.byte	0x3f
	.zero		1


	//   ....[75]....
        /*112c*/ 	.word	0x0001ee60
        /*1130*/ 	.word	0x00000006
        /*1134*/ 	.word	0x00038850
        /*1138*/ 	.short	0x0107
        /*113a*/ 	.byte	0x3f
	.zero		1


	//   ....[76]....
        /*113c*/ 	.word	0x0001ef20
        /*1140*/ 	.word	0x00000006
        /*1144*/ 	.word	0x00038850
        /*1148*/ 	.short	0x0101
        /*114a*/ 	.byte	0x3f
	.zero		1


	//   ....[77]....
        /*114c*/ 	.word	0x0001fd90
        /*1150*/ 	.word	0x00000004
        /*1154*/ 	.word	0x00038820
        /*1158*/ 	.short	0x010a
        /*115a*/ 	.byte	0x3f
	.zero		1


	//   ....[78]....
        /*115c*/ 	.word	0x0001ff00
        /*1160*/ 	.word	0x00000005
        /*1164*/ 	.word	0x00038840
        /*1168*/ 	.short	0x010a
        /*116a*/ 	.byte	0x3f
	.zero		1


	//   ....[79]....
        /*116c*/ 	.word	0x0001ffa0
        /*1170*/ 	.word	0x00000019
        /*1174*/ 	.word	0x00038840
        /*1178*/ 	.short	0x010a
        /*117a*/ 	.byte	0x3f
	.zero		1


	//   ....[80]....
        /*117c*/ 	.word	0x0001ffe0
        /*1180*/ 	.word	0x00000005
        /*1184*/ 	.word	0x00038860
        /*1188*/ 	.short	0x010a
        /*118a*/ 	.byte	0x3f
	.zero		1


	//   ....[81]....
        /*118c*/ 	.word	0x00020020
        /*1190*/ 	.word	0x00000019
        /*1194*/ 	.word	0x00038860
        /*1198*/ 	.short	0x010a
        /*119a*/ 	.byte	0x3f
	.zero		1


	//   ....[82]....
        /*119c*/ 	.word	0x00020080
        /*11a0*/ 	.word	0x0000003d
        /*11a4*/ 	.word	0x00038890
        /*11a8*/ 	.short	0x010a
        /*11aa*/ 	.byte	0x3f
	.zero		1


	//   ....[83]....
        /*11ac*/ 	.word	0x000201f0
        /*11b0*/ 	.word	0x0000003d
        /*11b4*/ 	.word	0x00038890
        /*11b8*/ 	.short	0x010a
        /*11ba*/ 	.byte	0x3f
	.zero		1


	//   ....[84]....
        /*11bc*/ 	.word	0x00020370
        /*11c0*/ 	.word	0x0000003d
        /*11c4*/ 	.word	0x00038890
        /*11c8*/ 	.short	0x010a
        /*11ca*/ 	.byte	0x3f
	.zero		1


	//   ....[85]....
        /*11cc*/ 	.word	0x000204d0
        /*11d0*/ 	.word	0x0000003d
        /*11d4*/ 	.word	0x000388b0
        /*11d8*/ 	.short	0x010a
        /*11da*/ 	.byte	0x3f
	.zero		1


	//   ....[86]....
        /*11dc*/ 	.word	0x000208b0
        /*11e0*/ 	.word	0x00000012
        /*11e4*/ 	.word	0x00038800
        /*11e8*/ 	.short	0x010a
        /*11ea*/ 	.byte	0x3f
	.zero		1


	//   ....[87]....
        /*11ec*/ 	.word	0x00020ec0
        /*11f0*/ 	.word	0x00000012
        /*11f4*/ 	.word	0x00038800
        /*11f8*/ 	.short	0x010a
        /*11fa*/ 	.byte	0x3f
	.zero		1


	//   ....[88]....
        /*11fc*/ 	.word	0x00020f10
        /*1200*/ 	.word	0x00000015
        /*1204*/ 	.word	0x00038830
        /*1208*/ 	.short	0x010a
        /*120a*/ 	.byte	0x3f
	.zero		1


	//   ....[89]....
        /*120c*/ 	.word	0x00020f60
        /*1210*/ 	.word	0x00000012
        /*1214*/ 	.word	0x00038810
        /*1218*/ 	.short	0x010a
        /*121a*/ 	.byte	0x3f
	.zero		1


	//   ....[90]....
        /*121c*/ 	.word	0x00020fb0
        /*1220*/ 	.word	0x00000015
        /*1224*/ 	.word	0x00038850
        /*1228*/ 	.short	0x010a
        /*122a*/ 	.byte	0x3f
	.zero		1


	//   ....[91]....
        /*122c*/ 	.word	0x00021000
        /*1230*/ 	.word	0x000000c4
        /*1234*/ 	.word	0x00038830
        /*1238*/ 	.short	0x010a
        /*123a*/ 	.byte	0x3f
	.zero		1


	//   ....[92]....
        /*123c*/ 	.word	0x00021050
        /*1240*/ 	.word	0x000000c4
        /*1244*/ 	.word	0x00038850
        /*1248*/ 	.short	0x010a
        /*124a*/ 	.byte	0x3f
	.zero		1


	//   ....[93]....
        /*124c*/ 	.word	0x000210a0
        /*1250*/ 	.word	0x000000c4
        /*1254*/ 	.word	0x00038830
        /*1258*/ 	.short	0x010a
        /*125a*/ 	.byte	0x3f
	.zero		1


	//   ....[94]....
        /*125c*/ 	.word	0x000210f0
        /*1260*/ 	.word	0x000000c4
        /*1264*/ 	.word	0x00038850
        /*1268*/ 	.short	0x010a
        /*126a*/ 	.byte	0x3f
	.zero		1


	//   ....[95]....
        /*126c*/ 	.word	0x00021290
        /*1270*/ 	.word	0x00000017
        /*1274*/ 	.word	0x00038820
        /*1278*/ 	.short	0x010a
        /*127a*/ 	.byte	0x3f
	.zero		1


	//   ....[96]....
        /*127c*/ 	.word	0x000212e0
        /*1280*/ 	.word	0x00000003
        /*1284*/ 	.word	0x000388a0
        /*1288*/ 	.short	0x010a
        /*128a*/ 	.byte	0x3f
	.zero		1


	//   ....[97]....
        /*128c*/ 	.word	0x00021330
        /*1290*/ 	.word	0x00000003
        /*1294*/ 	.word	0x000388c0
        /*1298*/ 	.short	0x010a
        /*129a*/ 	.byte	0x3f
	.zero		1


	//   ....[98]....
        /*129c*/ 	.word	0x00021380
        /*12a0*/ 	.word	0x00000008
        /*12a4*/ 	.word	0x000388a0
        /*12a8*/ 	.short	0x010a
        /*12aa*/ 	.byte	0x3f
	.zero		1


	//   ....[99]....
        /*12ac*/ 	.word	0x000213d0
        /*12b0*/ 	.word	0x00000008
        /*12b4*/ 	.word	0x000388c0
        /*12b8*/ 	.short	0x010a
        /*12ba*/ 	.byte	0x3f
	.zero		1


	//   ....[100]....
        /*12bc*/ 	.word	0x000214f0
        /*12c0*/ 	.word	0x0000001f
        /*12c4*/ 	.word	0x00038840
        /*12c8*/ 	.short	0x010a
        /*12ca*/ 	.byte	0x3f
	.zero		1


	//   ....[101]....
        /*12cc*/ 	.word	0x00022a80
        /*12d0*/ 	.word	0x00000017
        /*12d4*/ 	.word	0x00038820
        /*12d8*/ 	.short	0x010a
        /*12da*/ 	.byte	0x3f
	.zero		1


	//   ....[102]....
        /*12dc*/ 	.word	0x00022ad0
        /*12e0*/ 	.word	0x0000001f
        /*12e4*/ 	.word	0x00038860
        /*12e8*/ 	.short	0x010a
        /*12ea*/ 	.byte	0x3f
	.zero		1


	//   ....[103]....
        /*12ec*/ 	.word	0x000233c0
        /*12f0*/ 	.word	0x00000006
        /*12f4*/ 	.word	0x00038840
        /*12f8*/ 	.short	0x010a
        /*12fa*/ 	.byte	0x3f
	.zero		1


	//   ....[104]....
        /*12fc*/ 	.word	0x00023880
        /*1300*/ 	.word	0x00000006
        /*1304*/ 	.word	0x00038860
        /*1308*/ 	.short	0x010a
        /*130a*/ 	.byte	0x3f
	.zero		1


	//   ....[105]....
        /*130c*/ 	.word	0x00024980
        /*1310*/ 	.word	0x00000004
        /*1314*/ 	.word	0x00038820
        /*1318*/ 	.short	0x010a
        /*131a*/ 	.byte	0x3f
	.zero		1


	//   ....[106]....
        /*131c*/ 	.word	0x00024b20
        /*1320*/ 	.word	0x00000005
        /*1324*/ 	.word	0x00038840
        /*1328*/ 	.short	0x010a
        /*132a*/ 	.byte	0x3f
	.zero		1


	//   ....[107]....
        /*132c*/ 	.word	0x00024b70
        /*1330*/ 	.word	0x00000019
        /*1334*/ 	.word	0x00038840
        /*1338*/ 	.short	0x010a
        /*133a*/ 	.byte	0x3f
	.zero		1


	//   ....[108]....
        /*133c*/ 	.word	0x00024bc0
        /*1340*/ 	.word	0x00000005
        /*1344*/ 	.word	0x00038860
        /*1348*/ 	.short	0x010a
        /*134a*/ 	.byte	0x3f
	.zero		1


	//----- nvinfo : EIATTR_NUM_MBARRIERS
	.align		4
.L_644:
        /*134c*/ 	.byte	0x03, 0x38
        /*134e*/ 	.short	0x0017


	//----- nvinfo : EIATTR_EXIT_INSTR_OFFSETS
	.align		4
        /*1350*/ 	.byte	0x04, 0x1c
        /*1352*/ 	.short	(.L_646 - .L_645)


	//   ....[0]....
.L_645:
        /*1354*/ 	.word	0x00020070


	//----- nvinfo : EIATTR_MAX_THREADS
	.align		4
.L_646:
        /*1358*/ 	.byte	0x04, 0x05
        /*135a*/ 	.short	(.L_648 - .L_647)
.L_647:
        /*135c*/ 	.word	0x00000180
        /*1360*/ 	.word	0x00000001
        /*1364*/ 	.word	0x00000001


	//----- nvinfo : EIATTR_CRS_STACK_SIZE
	.align		4
.L_648:
        /*1368*/ 	.byte	0x04, 0x1e
        /*136a*/ 	.short	(.L_650 - .L_649)
.L_649:
        /*136c*/ 	.word	0x00000000


	//----- nvinfo : EIATTR_CBANK_PARAM_SIZE
	.align		4
.L_650:
        /*1370*/ 	.byte	0x03, 0x19
        /*1372*/ 	.short	0x0bf0


	//----- nvinfo : EIATTR_PARAM_CBANK
	.align		4
        /*1374*/ 	.byte	0x04, 0x0a
        /*1376*/ 	.short	(.L_652 - .L_651)
	.align		4
.L_651:
        /*1378*/ 	.word	index@(.nv.constant0._ZN7cutlass13device_kernelIN5flash11enable_sm90INS1_16FlashAttnFwdSm90INS1_25CollectiveMainloopFwdSm90ILi2EN4cute5tupleIJNS5_1CILi1EEES8_S8_EEENS6_IJNS7_ILi64EEESA_SA_EEELi512ENS_6half_tEfNS_4arch4Sm90ELb1ELb0ELb0ELb1ELb1ELb1ELb1ELb0ELb0ELb1ELb0ELb0EEENS1_21CollectiveEpilogueFwdINS6_IJSA_NS7_ILi512EEESA_EEES9_SC_SE_Li256ELb1ELb1ELb0ELb0EEENS1_36VarlenDynamicPersistentTileSchedulerILi64ELi64ELi256ELi128ELb0ELb1ELb1ELb1ELb1ELb1EEEEEEEEEvNT_6ParamsE)
        /*137c*/ 	.short	0x0210
        /*137e*/ 	.short	0x0bf0


	//----- nvinfo : EIATTR_SW_WAR
	.align		4
.L_652:
        /*1380*/ 	.byte	0x04, 0x36
        /*1382*/ 	.short	(.L_654 - .L_653)
.L_653:
        /*1384*/ 	.word	0x00000008
.L_654:


//--------------------- .nv.callgraph             --------------------------
	.section	.nv.callgraph,"",@"SHT_CUDA_CALLGRAPH"
	.align	4
	.sectionentsize	8
	.align		4
        /*0000*/ 	.word	0x00000000
	.align		4
        /*0004*/ 	.word	0xffffffff
	.align		4
        /*0008*/ 	.word	index@(_ZN7cutlass13device_kernelIN5flash11enable_sm90INS1_16FlashAttnFwdSm90INS1_25CollectiveMainloopFwdSm90ILi2EN4cute5tupleIJNS5_1CILi1EEES8_S8_EEENS6_IJNS7_ILi64EEESA_SA_EEELi512ENS_6half_tEfNS_4arch4Sm90ELb0ELb0ELb0ELb0ELb1ELb0ELb0ELb0ELb0ELb1ELb0ELb0EEENS1_21CollectiveEpilogueFwdINS6_IJSA_NS7_ILi512EEESA_EEES9_SC_SE_Li256ELb0ELb1ELb0ELb0EEENS1_29StaticPersistentTileSchedulerILb0EEEEEEEEEvNT_6ParamsE)
	.align		4
        /*000c*/ 	.word	index@(__assertfail)
	.align		4
        /*0010*/ 	.word	index@(_ZN7cutlass13device_kernelIN5flash11enable_sm90INS1_16FlashAttnFwdSm90INS1_25CollectiveMainloopFwdSm90ILi2EN4cute5tupleIJNS5_1CILi1EEES8_S8_EEENS6_IJNS7_ILi64EEESA_SA_EEELi512ENS_6half_tEfNS_4arch4Sm90ELb0ELb0ELb0ELb0ELb1ELb0ELb1ELb0ELb0ELb1ELb0ELb0EEENS1_21CollectiveEpilogueFwdINS6_IJSA_NS7_ILi512EEESA_EEES9_SC_SE_Li256ELb0ELb1ELb0ELb0EEENS1_29StaticPersistentTileSchedulerILb0EEEEEEEEEvNT_6ParamsE)
	.align		4
        /*0014*/ 	.word	index@(__assertfail)
	.align		4
        /*0018*/ 	.word	index@(_ZN7cutlass13device_kernelIN5flash11enable_sm90INS1_16FlashAttnFwdSm90INS1_25CollectiveMainloopFwdSm90ILi2EN4cute5tupleIJNS5_1CILi1EEES8_S8_EEENS6_IJNS7_ILi64EEESA_SA_EEELi512ENS_6half_tEfNS_4arch4Sm90ELb0ELb0ELb0ELb1ELb1ELb0ELb0ELb0ELb0ELb1ELb0ELb0EEENS1_21CollectiveEpilogueFwdINS6_IJSA_NS7_ILi512EEESA_EEES9_SC_SE_Li256ELb1ELb1ELb0ELb0EEENS1_36VarlenDynamicPersistentTileSchedulerILi64ELi64ELi256ELi128ELb0ELb1ELb1ELb0ELb1ELb1EEEEEEEEEvNT_6ParamsE)
	.align		4
        /*001c*/ 	.word	index@(__assertfail)
	.align		4
        /*0020*/ 	.word	index@(_ZN7cutlass13device_kernelIN5flash11enable_sm90INS1_16FlashAttnFwdSm90INS1_25CollectiveMainloopFwdSm90ILi2EN4cute5tupleIJNS5_1CILi1EEES8_S8_EEENS6_IJNS7_ILi64EEESA_SA_EEELi512ENS_6half_tEfNS_4arch4Sm90ELb0ELb0ELb0ELb1ELb1ELb1ELb0ELb0ELb0ELb1ELb0ELb0EEENS1_21CollectiveEpilogueFwdINS6_IJSA_NS7_ILi512EEESA_EEES9_SC_SE_Li256ELb1ELb1ELb0ELb0EEENS1_36VarlenDynamicPersistentTileSchedulerILi64ELi64ELi256ELi128ELb0ELb1ELb1ELb0ELb1ELb1EEEEEEEEEvNT_6ParamsE)
	.align		4
        /*0024*/ 	.word	index@(__assertfail)
	.align		4
        /*0028*/ 	.word	index@(_ZN7cutlass13device_kernelIN5flash11enable_sm90INS1_16FlashAttnFwdSm90INS1_25CollectiveMainloopFwdSm90ILi2EN4cute5tupleIJNS5_1CILi1EEES8_S8_EEENS6_IJNS7_ILi64EEESA_SA_EEELi512ENS_6half_tEfNS_4arch4Sm90ELb0ELb0ELb0ELb1ELb1ELb0ELb1ELb0ELb0ELb1ELb0ELb0EEENS1_21CollectiveEpilogueFwdINS6_IJSA_NS7_ILi512EEESA_EEES9_SC_SE_Li256ELb1ELb1ELb0ELb0EEENS1_36VarlenDynamicPersistentTileSchedulerILi64ELi64ELi256ELi128ELb0ELb1ELb1ELb0ELb1ELb1EEEEEEEEEvNT_6ParamsE)
	.align		4
        /*002c*/ 	.word	index@(__assertfail)
	.align		4
        /*0030*/ 	.word	index@(_ZN7cutlass13device_kernelIN5flash11enable_sm90INS1_16FlashAttnFwdSm90INS1_25CollectiveMainloopFwdSm90ILi2EN4cute5tupleIJNS5_1CILi1EEES8_S8_EEENS6_IJNS7_ILi64EEESA_SA_EEELi512ENS_6half_tEfNS_4arch4Sm90ELb0ELb0ELb0ELb1ELb1ELb1ELb1ELb0ELb0ELb1ELb0ELb0EEENS1_21CollectiveEpilogueFwdINS6_IJSA_NS7_ILi512EEESA_EEES9_SC_SE_Li256ELb1ELb1ELb0ELb0EEENS1_36VarlenDynamicPersistentTileSchedulerILi64ELi64ELi256ELi128ELb0ELb1ELb1ELb0ELb1ELb1EEEEEEEEEvNT_6ParamsE)
	.align		4
        /*0034*/ 	.word	index@(__assertfail)
	.align		4
        /*0038*/ 	.word	index@(_ZN7cutlass13device_kernelIN5flash11enable_sm90INS1_16FlashAttnFwdSm90INS1_25CollectiveMainloopFwdSm90ILi2EN4cute5tupleIJNS5_1CILi1EEES8_S8_EEENS6_IJNS7_ILi64EEESA_SA_EEELi512ENS_6half_tEfNS_4arch4Sm90ELb0ELb1ELb0ELb0ELb1ELb0ELb0ELb0ELb0ELb1ELb0ELb0EEENS1_21CollectiveEpilogueFwdINS6_IJSA_NS7_ILi512EEESA_EEES9_SC_SE_Li256ELb0ELb1ELb0ELb0EEENS1_30DynamicPersistentTileSchedulerILi256ELi128ELb0ELb1ELb1EEEEEEEEEvNT_6ParamsE)
	.align		4
        /*003c*/ 	.word	index@(__assertfail)
	.align		4
        /*0040*/ 	.word	index@(_ZN7cutlass13device_kernelIN5flash11enable_sm90INS1_16FlashAttnFwdSm90INS1_25CollectiveMainloopFwdSm90ILi2EN4cute5tupleIJNS5_1CILi1EEES8_S8_EEENS6_IJNS7_ILi64EEESA_SA_EEELi512ENS_6half_tEfNS_4arch4Sm90ELb0ELb1ELb0ELb0ELb1ELb0ELb1ELb0ELb0ELb1ELb0ELb0EEENS1_21CollectiveEpilogueFwdINS6_IJSA_NS7_ILi512EEESA_EEES9_SC_SE_Li256ELb0ELb1ELb0ELb0EEENS1_30DynamicPersistentTileSchedulerILi256ELi128ELb0ELb1ELb1EEEEEEEEEvNT_6ParamsE)
	.align		4
        /*0044*/ 	.word	index@(__assertfail)
	.align		4
        /*0048*/ 	.word	index@(_ZN7cutlass13device_kernelIN5flash11enable_sm90INS1_16FlashAttnFwdSm90INS1_25CollectiveMainloopFwdSm90ILi2EN4cute5tupleIJNS5_1CILi1EEES8_S8_EEENS6_IJNS7_ILi64EEESA_SA_EEELi512ENS_6half_tEfNS_4arch4Sm90ELb0ELb1ELb0ELb1ELb1ELb0ELb0ELb0ELb0ELb1ELb0ELb0EEENS1_21CollectiveEpilogueFwdINS6_IJSA_NS7_ILi512EEESA_EEES9_SC_SE_Li256ELb1ELb1ELb0ELb0EEENS1_36VarlenDynamicPersistentTileSchedulerILi64ELi64ELi256ELi128ELb0ELb1ELb1ELb1ELb0ELb1EEEEEEEEEvNT_6ParamsE)
	.align		4
        /*004c*/ 	.word	index@(__assertfail)
	.align		4
        /*0050*/ 	.word	index@(_ZN7cutlass13device_kernelIN5flash11enable_sm90INS1_16FlashAttnFwdSm90INS1_25CollectiveMainloopFwdSm90ILi2EN4cute5tupleIJNS5_1CILi1EEES8_S8_EEENS6_IJNS7_ILi64EEESA_SA_EEELi512ENS_6half_tEfNS_4arch4Sm90ELb0ELb1ELb0ELb1ELb1ELb1ELb0ELb0ELb0ELb1ELb0ELb0EEENS1_21CollectiveEpilogueFwdINS6_IJSA_NS7_ILi512EEESA_EEES9_SC_SE_Li256ELb1ELb1ELb0ELb0EEENS1_36VarlenDynamicPersistentTileSchedulerILi64ELi64ELi256ELi128ELb0ELb1ELb1ELb1ELb0ELb1EEEEEEEEEvNT_6ParamsE)
	.align		4
        /*0054*/ 	.word	index@(__assertfail)
	.align		4
        /*0058*/ 	.word	index@(_ZN7cutlass13device_kernelIN5flash11enable_sm90INS1_16FlashAttnFwdSm90INS1_25CollectiveMainloopFwdSm90ILi2EN4cute5tupleIJNS5_1CILi1EEES8_S8_EEENS6_IJNS7_ILi64EEESA_SA_EEELi512ENS_6half_tEfNS_4arch4Sm90ELb0ELb1ELb0ELb1ELb1ELb0ELb1ELb0ELb0ELb1ELb0ELb0EEENS1_21CollectiveEpilogueFwdINS6_IJSA_NS7_ILi512EEESA_EEES9_SC_SE_Li256ELb1ELb1ELb0ELb0EEENS1_36VarlenDynamicPersistentTileSchedulerILi64ELi64ELi256ELi128ELb0ELb1ELb1ELb1ELb0ELb1EEEEEEEEEvNT_6ParamsE)
	.align		4
        /*005c*/ 	.word	index@(__assertfail)
	.align		4
        /*0060*/ 	.word	index@(_ZN7cutlass13device_kernelIN5flash11enable_sm90INS1_16FlashAttnFwdSm90INS1_25CollectiveMainloopFwdSm90ILi2EN4cute5tupleIJNS5_1CILi1EEES8_S8_EEENS6_IJNS7_ILi64EEESA_SA_EEELi512ENS_6half_tEfNS_4arch4Sm90ELb0ELb1ELb0ELb1ELb1ELb1ELb1ELb0ELb0ELb1ELb0ELb0EEENS1_21CollectiveEpilogueFwdINS6_IJSA_NS7_ILi512EEESA_EEES9_SC_SE_Li256ELb1ELb1ELb0ELb0EEENS1_36VarlenDynamicPersistentTileSchedulerILi64ELi64ELi256ELi128ELb0ELb1ELb1ELb1ELb0ELb1EEEEEEEEEvNT_6ParamsE)
	.align		4
        /*0064*/ 	.word	index@(__assertfail)
	.align		4
        /*0068*/ 	.word	index@(_ZN7cutlass13device_kernelIN5flash11enable_sm90INS1_16FlashAttnFwdSm90INS1_25CollectiveMainloopFwdSm90ILi2EN4cute5tupleIJNS5_1CILi1EEES8_S8_EEENS6_IJNS7_ILi64EEESA_SA_EEELi512ENS_6half_tEfNS_4arch4Sm90ELb1ELb0ELb0ELb0ELb1ELb0ELb0ELb0ELb0ELb1ELb0ELb0EEENS1_21CollectiveEpilogueFwdINS6_IJSA_NS7_ILi512EEESA_EEES9_SC_SE_Li256ELb0ELb1ELb0ELb0EEENS1_30DynamicPersistentTileSchedulerILi256ELi128ELb0ELb1ELb1EEEEEEEEEvNT_6ParamsE)
	.align		4
        /*006c*/ 	.word	index@(__assertfail)
	.align		4
        /*0070*/ 	.word	index@(_ZN7cutlass13device_kernelIN5flash11enable_sm90INS1_16FlashAttnFwdSm90INS1_25CollectiveMainloopFwdSm90ILi2EN4cute5tupleIJNS5_1CILi1EEES8_S8_EEENS6_IJNS7_ILi64EEESA_SA_EEELi512ENS_6half_tEfNS_4arch4Sm90ELb1ELb0ELb0ELb0ELb1ELb0ELb1ELb0ELb0ELb1ELb0ELb0EEENS1_21CollectiveEpilogueFwdINS6_IJSA_NS7_ILi512EEESA_EEES9_SC_SE_Li256ELb0ELb1ELb0ELb0EEENS1_30DynamicPersistentTileSchedulerILi256ELi128ELb0ELb1ELb1EEEEEEEEEvNT_6ParamsE)
	.align		4
        /*0074*/ 	.word	index@(__assertfail)
	.align		4
        /*0078*/ 	.word	index@(_ZN7cutlass13device_kernelIN5flash11enable_sm90INS1_16FlashAttnFwdSm90INS1_25CollectiveMainloopFwdSm90ILi2EN4cute5tupleIJNS5_1CILi1EEES8_S8_EEENS6_IJNS7_ILi64EEESA_SA_EEELi512ENS_6half_tEfNS_4arch4Sm90ELb1ELb0ELb0ELb1ELb1ELb0ELb0ELb0ELb0ELb1ELb0ELb0EEENS1_21CollectiveEpilogueFwdINS6_IJSA_NS7_ILi512EEESA_EEES9_SC_SE_Li256ELb1ELb1ELb0ELb0EEENS1_36VarlenDynamicPersistentTileSchedulerILi64ELi64ELi256ELi128ELb0ELb1ELb1ELb1ELb1ELb1EEEEEEEEEvNT_6ParamsE)
	.align		4
        /*007c*/ 	.word	index@(__assertfail)
	.align		4
        /*0080*/ 	.word	index@(_ZN7cutlass13device_kernelIN5flash11enable_sm90INS1_16FlashAttnFwdSm90INS1_25CollectiveMainloopFwdSm90ILi2EN4cute5tupleIJNS5_1CILi1EEES8_S8_EEENS6_IJNS7_ILi64EEESA_SA_EEELi512ENS_6half_tEfNS_4arch4Sm90ELb1ELb0ELb0ELb1ELb1ELb1ELb0ELb0ELb0ELb1ELb0ELb0EEENS1_21CollectiveEpilogueFwdINS6_IJSA_NS7_ILi512EEESA_EEES9_SC_SE_Li256ELb1ELb1ELb0ELb0EEENS1_36VarlenDynamicPersistentTileSchedulerILi64ELi64ELi256ELi128ELb0ELb1ELb1ELb1ELb1ELb1EEEEEEEEEvNT_6ParamsE)
	.align		4
        /*0084*/ 	.word	index@(__assertfail)
	.align		4
        /*0088*/ 	.word	index@(_ZN7cutlass13device_kernelIN5flash11enable_sm90INS1_16FlashAttnFwdSm90INS1_25CollectiveMainloopFwdSm90ILi2EN4cute5tupleIJNS5_1CILi1EEES8_S8_EEENS6_IJNS7_ILi64EEESA_SA_EEELi512ENS_6half_tEfNS_4arch4Sm90ELb1ELb0ELb0ELb1ELb1ELb0ELb1ELb0ELb0ELb1ELb0ELb0EEENS1_21CollectiveEpilogueFwdINS6_IJSA_NS7_ILi512EEESA_EEES9_SC_SE_Li256ELb1ELb1ELb0ELb0EEENS1_36VarlenDynamicPersistentTileSchedulerILi64ELi64ELi256ELi128ELb0ELb1ELb1ELb1ELb1ELb1EEEEEEEEEvNT_6ParamsE)
	.align		4
        /*008c*/ 	.word	index@(__assertfail)
	.align		4
        /*0090*/ 	.word	index@(_ZN7cutlass13device_kernelIN5flash11enable_sm90INS1_16FlashAttnFwdSm90INS1_25CollectiveMainloopFwdSm90ILi2EN4cute5tupleIJNS5_1CILi1EEES8_S8_EEENS6_IJNS7_ILi64EEESA_SA_EEELi512ENS_6half_tEfNS_4arch4Sm90ELb1ELb0ELb0ELb1ELb1ELb1ELb1ELb0ELb0ELb1ELb0ELb0EEENS1_21CollectiveEpilogueFwdINS6_IJSA_NS7_ILi512EEESA_EEES9_SC_SE_Li256ELb1ELb1ELb0ELb0EEENS1_36VarlenDynamicPersistentTileSchedulerILi64ELi64ELi256ELi128ELb0ELb1ELb1ELb1ELb1ELb1EEEEEEEEEvNT_6ParamsE)
	.align		4
        /*0094*/ 	.word	index@(__assertfail)
	.align		4
        /*0098*/ 	.word	0x00000000
	.align		4
        /*009c*/ 	.word	0xfffffffe
	.align		4
        /*00a0*/ 	.word	0x00000000
	.align		4
        /*00a4*/ 	.word	0xfffffffd
	.align		4
        /*00a8*/ 	.word	0x00000000
	.align		4
        /*00ac*/ 	.word	0xfffffffc


//--------------------- .nv.constant4             --------------------------
	.section	.nv.constant4,"a",@progbits
	.align	8
	.align		8
.nv.constant4:
        /*0000*/ 	.dword	__assertfail
	.align		8
        /*0008*/ 	.dword	__unnamed_1
	.align		8
        /*0010*/ 	.dword	__unnamed_2
	.align		8
        /*0018*/ 	.dword	__unnamed_3
	.align		8
        /*0020*/ 	.dword	__unnamed_4
	.align		8
        /*0028*/ 	.dword	__unnamed_5
	.align		8
        /*0030*/ 	.dword	__unnamed_6
	.align		8
        /*0038*/ 	.dword	_ZN75_INTERNAL_c007a0d3_39_flash_fwd_hdim64_512_fp16_paged_sm90_cu_93b96ec2_34934cuda3std3__45__cpo5beginE
	.align		8
        /*0040*/ 	.dword	_ZN75_INTERNAL_c007a0d3_39_flash_fwd_hdim64_512_fp16_paged_sm90_cu_93b96ec2_34934cuda3std3__45__cpo3endE
	.align		8
        /*0048*/ 	.dword	_ZN75_INTERNAL_c007a0d3_39_flash_fwd_hdim64_512_fp16_paged_sm90_cu_93b96ec2_34934cuda3std3__45__cpo6cbeginE
	.align		8
        /*0050*/ 	.dword	_ZN75_INTERNAL_c007a0d3_39_flash_fwd_hdim64_512_fp16_paged_sm90_cu_93b96ec2_34934cuda3std3__45__cpo4cendE
	.align		8
        /*0058*/ 	.dword	_ZN75_INTERNAL_c007a0d3_39_flash_fwd_hdim64_512_fp16_paged_sm90_cu_93b96ec2_34934cuda3std3__477_GLOBAL__N__c007a0d3_39_flash_fwd_hdim64_512_fp16_paged_sm90_cu_93b96ec2_34936ignoreE
	.align		8
        /*0060*/ 	.dword	_ZN75_INTERNAL_c007a0d3_39_flash_fwd_hdim64_512_fp16_paged_sm90_cu_93b96ec2_34934cuda3std3__419piecewise_constructE
	.align		8
        /*0068*/ 	.dword	_ZN75_INTERNAL_c007a0d3_39_flash_fwd_hdim64_512_fp16_paged_sm90_cu_93b96ec2_34934cuda3std3__48in_placeE
	.align		8
        /*0070*/ 	.dword	_ZN75_INTERNAL_c007a0d3_39_flash_fwd_hdim64_512_fp16_paged_sm90_cu_93b96ec2_34934cuda3std6ranges3__45__cpo4swapE
	.align		8
        /*0078*/ 	.dword	_ZN75_INTERNAL_c007a0d3_39_flash_fwd_hdim64_512_fp16_paged_sm90_cu_93b96ec2_34934cuda3std6ranges3__45__cpo9iter_moveE
	.align		8
        /*0080*/ 	.dword	_ZN75_INTERNAL_c007a0d3_39_flash_fwd_hdim64_512_fp16_paged_sm90_cu_93b96ec2_34934cute7productE
	.align		8
        /*0088*/ 	.dword	_ZN75_INTERNAL_c007a0d3_39_flash_fwd_hdim64_512_fp16_paged_sm90_cu_93b96ec2_34934cute1_E
	.align		8
        /*0090*/ 	.dword	$str$23
	.align		8
        /*0098*/ 	.dword	$str$24


//--------------------- .text._ZN7cutlass13device_kernelIN5flash11enable_sm90INS1_16FlashAttnFwdSm90INS1_25CollectiveMainloopFwdSm90ILi2EN4cute5tupleIJNS5_1CILi1EEES8_S8_EEENS6_IJNS7_ILi64EEESA_SA_EEELi512ENS_6half_tEfNS_4arch4Sm90ELb0ELb0ELb0ELb0ELb1ELb0ELb0ELb0ELb0ELb1ELb0ELb0EEENS1_21CollectiveEpilogueFwdINS6_IJSA_NS7_ILi512EEESA_EEES9_SC_SE_Li256ELb0ELb1ELb0ELb0EEENS1_29StaticPersistentTileSchedulerILb0EEEEEEEEEvNT_6ParamsE --------------------------
	.section	.text._ZN7cutlass13device_kernelIN5flash11enable_sm90INS1_16FlashAttnFwdSm90INS1_25CollectiveMainloopFwdSm90ILi2EN4cute5tupleIJNS5_1CILi1EEES8_S8_EEENS6_IJNS7_ILi64EEESA_SA_EEELi512ENS_6half_tEfNS_4arch4Sm90ELb0ELb0ELb0ELb0ELb1ELb0ELb0ELb0ELb0ELb1ELb0ELb0EEENS1_21CollectiveEpilogueFwdINS6_IJSA_NS7_ILi512EEESA_EEES9_SC_SE_Li256ELb0ELb1ELb0ELb0EEENS1_29StaticPersistentTileSchedulerILb0EEEEEEEEEvNT_6ParamsE,"ax",@progbits
	.align	128
.text._ZN7cutlass13device_kernelIN5flash11enable_sm90INS1_16FlashAttnFwdSm90INS1_25CollectiveMainloopFwdSm90ILi2EN4cute5tupleIJNS5_1CILi1EEES8_S8_EEENS6_IJNS7_ILi64EEESA_SA_EEELi512ENS_6half_tEfNS_4arch4Sm90ELb0ELb0ELb0ELb0ELb1ELb0ELb0ELb0ELb0ELb1ELb0ELb0EEENS1_21CollectiveEpilogueFwdINS6_IJSA_NS7_ILi512EEESA_EEES9_SC_SE_Li256ELb0ELb1ELb0ELb0EEENS1_29StaticPersistentTileSchedulerILb0EEEEEEEEEvNT_6ParamsE:
        .type           _ZN7cutlass13device_kernelIN5flash11enable_sm90INS1_16FlashAttnFwdSm90INS1_25CollectiveMainloopFwdSm90ILi2EN4cute5tupleIJNS5_1CILi1EEES8_S8_EEENS6_IJNS7_ILi64EEESA_SA_EEELi512ENS_6half_tEfNS_4arch4Sm90ELb0ELb0ELb0ELb0ELb1ELb0ELb0ELb0ELb0ELb1ELb0ELb0EEENS1_21CollectiveEpilogueFwdINS6_IJSA_NS7_ILi512EEESA_EEES9_SC_SE_Li256ELb0ELb1ELb0ELb0EEENS1_29StaticPersistentTileSchedulerILb0EEEEEEEEEvNT_6ParamsE,@function
        .size           _ZN7cutlass13device_kernelIN5flash11enable_sm90INS1_16FlashAttnFwdSm90INS1_25CollectiveMainloopFwdSm90ILi2EN4cute5tupleIJNS5_1CILi1EEES8_S8_EEENS6_IJNS7_ILi64EEESA_SA_EEELi512ENS_6half_tEfNS_4arch4Sm90ELb0ELb0ELb0ELb0ELb1ELb0ELb0ELb0ELb0ELb1ELb0ELb0EEENS1_21CollectiveEpilogueFwdINS6_IJSA_NS7_ILi512EEESA_EEES9_SC_SE_Li256ELb0ELb1ELb0ELb0EEENS1_29StaticPersistentTileSchedulerILb0EEEEEEEEEvNT_6ParamsE,(.L_x_5633 - _ZN7cutlass13device_kernelIN5flash11enable_sm90INS1_16FlashAttnFwdSm90INS1_25CollectiveMainloopFwdSm90ILi2EN4cute5tupleIJNS5_1CILi1EEES8_S8_EEENS6_IJNS7_ILi64EEESA_SA_EEELi512ENS_6half_tEfNS_4arch4Sm90ELb0ELb0ELb0ELb0ELb1ELb0ELb0ELb0ELb0ELb1ELb0ELb0EEENS1_21CollectiveEpilogueFwdINS6_IJSA_NS7_ILi512EEESA_EEES9_SC_SE_Li256ELb0ELb1ELb0ELb0EEENS1_29StaticPersistentTileSchedulerILb0EEEEEEEEEvNT_6ParamsE)
        .other          _ZN7cutlass13device_kernelIN5flash11enable_sm90INS1_16FlashAttnFwdSm90INS1_25CollectiveMainloopFwdSm90ILi2EN4cute5tupleIJNS5_1CILi1EEES8_S8_EEENS6_IJNS7_ILi64EEESA_SA_EEELi512ENS_6half_tEfNS_4arch4Sm90ELb0ELb0ELb0ELb0ELb1ELb0ELb0ELb0ELb0ELb1ELb0ELb0EEENS1_21CollectiveEpilogueFwdINS6_IJSA_NS7_ILi512EEESA_EEES9_SC_SE_Li256ELb0ELb1ELb0ELb0EEENS1_29StaticPersistentTileSchedulerILb0EEEEEEEEEvNT_6ParamsE,@"STO_CUDA_ENTRY STV_DEFAULT"
_ZN7cutlass13device_kernelIN5flash11enable_sm90INS1_16FlashAttnFwdSm90INS1_25CollectiveMainloopFwdSm90ILi2EN4cute5tupleIJNS5_1CILi1EEES8_S8_EEENS6_IJNS7_ILi64EEESA_SA_EEELi512ENS_6half_tEfNS_4arch4Sm90ELb0ELb0ELb0ELb0ELb1ELb0ELb0ELb0ELb0ELb1ELb0ELb0EEENS1_21CollectiveEpilogueFwdINS6_IJSA_NS7_ILi512EEESA_EEES9_SC_SE_Li256ELb0ELb1ELb0ELb0EEENS1_29StaticPersistentTileSchedulerILb0EEEEEEEEEvNT_6ParamsE:
[----:B------:R-:W0:Y:S02]  /*0000*/  LDC R1, c[0x0][0x28] ;  /* 0x00000a00ff017b82 */ /* 0x000e240000000800 */
[----:B0-----:R-:W-:Y:S01]  /*0010*/  VIADD R1, R1, 0xffffffd0 ;  /* 0xffffffd001017836 */ /* 0x001fe20000000000 */
[----:B------:R-:W0:Y:S01]  /*0020*/  S2R R0, SR_TID.X ;  /* 0x0000000000007919 */ /* 0x000e220000002100 */
[----:B------:R-:W-:Y:S01]  /*0030*/  ELECT P0, URZ, PT ;  /* 0x00000000003f782f */ /* 0x000fe20003800000 */
[----:B------:R-:W-:Y:S01]  /*0040*/  UMOV UR4, 0x80 ;  /* 0x0000008000047882 */ /* 0x000fe20000000000 */
[----:B------:R-:W-:Y:S01]  /*0050*/  UMOV UR7, 0x100 ;  /* 0x0000010000077882 */ /* 0x000fe20000000000 */
[----:B0-----:R-:W-:-:S05]  /*0060*/  SHF.R.U32.HI R2, RZ, 0x5, R0 ;  /* 0x00000005ff027819 */ /* 0x001fca0000011600 */
[----:B------:R-:W0:Y:S02]  /*0070*/  SHFL.IDX PT, R3, R2, RZ, 0x1f ;  /* 0x00001fff02037589 */ /* 0x000e2400000e0000 */
[C---:B0-----:R-:W-:Y:S02]  /*0080*/  ISETP.NE.OR P0, PT, R3.reuse, RZ, !P0 ;  /* 0x000000ff0300720c */ /* 0x041fe40004705670 */
[----:B------:R-:W-:Y:S02]  /*0090*/  ISETP.NE.AND P1, PT, R3, RZ, PT ;  /* 0x000000ff0300720c */ /* 0x000fe40003f25270 */
[----:B------:R-:W-:-:S06]  /*00a0*/  SHF.R.U32.HI R3, RZ, 0x7, R0 ;  /* 0x00000007ff037819 */ /* 0x000fcc0000011600 */
[----:B------:R-:W0:Y:S03]  /*00b0*/  SHFL.IDX PT, R3, R3, RZ, 0x1f ;  /* 0x00001fff03037589 */ /* 0x000e2600000e0000 */
[----:B------:R-:W-:Y:S01]  /*00c0*/  VOTEU.ALL UP0, P0 ;  /* 0x00000000003f7886 */ /* 0x000fe20000000000 */
[----:B------:R-:W-:-:S04]  /*00d0*/  VOTEU.ALL UP1, P0 ;  /* 0x00000000003f7886 */ /* 0x000fc80000020000 */
[----:B------:R-:W1:Y:S01]  /*00e0*/  @!UP0 S2UR UR8, SR_CgaCtaId ;  /* 0x00000000000889c3 */ /* 0x000e620000008800 */
[----:B------:R-:W-:Y:S01]  /*00f0*/  @!UP0 UMOV UR6, 0x400 ;  /* 0x0000040000068882 */ /* 0x000fe20000000000 */
[----:B------:R-:W-:-:S04]  /*0100*/  @!UP0 UIADD3 UR4, -UR4, 0x100000, URZ ;  /* 0x0010000004048890 */ /* 0x000fc8000fffe13f */
[----:B------:R-:W-:Y:S02]  /*0110*/  @!UP0 USHF.L.U32 UR5, UR4, 0xb, URZ ;  /* 0x0000000b04058899 */ /* 0x000fe4000800063f */
[----:B------:R-:W-:Y:S02]  /*0120*/  @!UP0 USHF.L.U32 UR4, UR4, 0x1, URZ ;  /* 0x0000000104048899 */ /* 0x000fe4000800063f */
[----:B-1----:R-:W-:Y:S02]  /*0130*/  @!UP0 ULEA UR8, UR8, UR6, 0x18 ;  /* 0x0000000608088291 */ /* 0x002fe4000f8ec03f */
[----:B------:R-:W-:-:S04]  /*0140*/  @!UP0 UIADD3 UR6, -UR7, 0x100000, URZ ;  /* 0x0010000007068890 */ /* 0x000fc8000fffe13f */
[----:B------:R-:W-:Y:S02]  /*0150*/  @!UP0 USHF.L.U32 UR7, UR6, 0xb, URZ ;  /* 0x0000000b06078899 */ /* 0x000fe4000800063f */
[----:B------:R-:W-:Y:S01]  /*0160*/  @!UP0 USHF.L.U32 UR6, UR6, 0x1, URZ ;  /* 0x0000000106068899 */ /* 0x000fe2000800063f */
[----:B------:R-:W-:-:S05]  /*0170*/  VOTEU.ALL UP0, P0 ;  /* 0x00000000003f7886 */ /* 0x000fca0000000000 */
[----:B------:R1:W2:Y:S06]  /*0180*/  @!UP0 SYNCS.EXCH.64 URZ, [UR8+0x28c00], UR4 ;  /* 0x028c0004083f85b2 */ /* 0x0002ac0008000100 */
[----:B------:R1:W3:Y:S02]  /*0190*/  @!UP1 SYNCS.EXCH.64 URZ, [UR8+0x28c20], UR6 ;  /* 0x028c2006083f95b2 */ /* 0x0002e40008000100 */
[----:B01----:R-:W-:Y:S05]  /*01a0*/  @P1 BRA `(.L_x_0) ;  /* 0x0000000000381947 */ /* 0x003fea0003800000 */
[----:B------:R-:W0:Y:S01]  /*01b0*/  S2UR UR5, SR_CgaCtaId ;  /* 0x00000000000579c3 */ /* 0x000e220000008800 */
[----:B------:R-:W-:Y:S01]  /*01c0*/  UMOV UR4, 0x400 ;  /* 0x0000040000047882 */ /* 0x000fe20000000000 */
[----:B------:R-:W-:Y:S01]  /*01d0*/  UMOV UR7, 0x80 ;  /* 0x0000008000077882 */ /* 0x000fe20000000000 */
[----:B------:R-:W-:Y:S01]  /*01e0*/  ELECT P0, URZ, PT ;  /* 0x00000000003f782f */ /* 0x000fe20003800000 */
[----:B0-----:R-:W-:Y:S02]  /*01f0*/  ULEA UR6, UR5, UR4, 0x18 ;  /* 0x0000000405067291 */ /* 0x001fe4000f8ec03f */
[----:B------:R-:W-:-:S04]  /*0200*/  UIADD3 UR4, -UR7, 0x100000, URZ ;  /* 0x0010000007047890 */ /* 0x000fc8000fffe13f */
[----:B------:R-:W-:Y:S02]  /*0210*/  USHF.L.U32 UR5, UR4, 0xb, URZ ;  /* 0x0000000b04057899 */ /* 0x000fe4000800063f */
[----:B------:R-:W-:Y:S01]  /*0220*/  USHF.L.U32 UR4, UR4, 0x1, URZ ;  /* 0x0000000104047899 */ /* 0x000fe2000800063f */
[----:B------:R-:W0:Y:S11]  /*0230*/  FENCE.VIEW.ASYNC.S ;  /* 0x00000000000073c6 */ /* 0x000e360000000000 */
[----:B0-----:R0:W1:Y:S01]  /*0240*/  SYNCS.EXCH.64 URZ, [UR6+0x28c30], UR4 ;  /* 0x028c3004063f75b2 */ /* 0x0010620008000100 */
[----:B------:R0:W4:Y:S01]  /*0250*/  SYNCS.EXCH.64 URZ, [UR6+0x28c40], UR4 ;  /* 0x028c4004063f75b2 */ /* 0x0001220008000100 */
[----:B------:R0:W0:Y:S01]  /*0260*/  SYNCS.EXCH.64 URZ, [UR6+0x28c38], UR4 ;  /* 0x028c3804063f75b2 */ /* 0x0000220008000100 */
[----:B------:R0:W0:Y:S01]  /*0270*/  SYNCS.EXCH.64 URZ, [UR6+0x28c48], UR4 ;  /* 0x028c4804063f75b2 */ /* 0x0000220008000100 */
[----:B------:R-:W-:Y:S01]  /*0280*/  NOP ;  /* 0x0000000000007918 */ /* 0x000fe20000000000 */
.L_x_0:
[----:B------:R-:W5:Y:S01]  /*0290*/  SHFL.IDX PT, R4, R2, RZ, 0x1f ;  /* 0x00001fff02047589 */ /* 0x000f6200000e0000 */
[----:B------:R-:W-:Y:S01]  /*02a0*/  NOP ;  /* 0x0000000000007918 */ /* 0x000fe20000000000 */
[----:B-----5:R-:W-:-:S13]  /*02b0*/  ISETP.NE.AND P0, PT, R4, RZ, PT ;  /* 0x000000ff0400720c */ /* 0x020fda0003f05270 */
[----:B------:R-:W-:Y:S05]  /*02c0*/  @P0 BRA `(.L_x_1) ;  /* 0x0000000000480947 */ /* 0x000fea0003800000 */
[----:B0-----:R-:W0:Y:S01]  /*02d0*/  S2UR UR5, SR_CgaCtaId ;  /* 0x00000000000579c3 */ /* 0x001e220000008800 */
[----:B------:R-:W-:Y:S01]  /*02e0*/  UMOV UR4, 0x400 ;  /* 0x0000040000047882 */ /* 0x000fe20000000000 */
[----:B------:R-:W-:Y:S01]  /*02f0*/  UMOV UR6, 0x80 ;  /* 0x0000008000067882 */ /* 0x000fe20000000000 */
[----:B------:R-:W-:Y:S01]  /*0300*/  UMOV UR7, 0x100 ;  /* 0x0000010000077882 */ /* 0x000fe20000000000 */
[----:B------:R-:W-:Y:S01]  /*0310*/  ELECT P0, URZ, PT ;  /* 0x00000000003f782f */ /* 0x000fe20003800000 */
[----:B0-----:R-:W-:Y:S02]  /*0320*/  ULEA UR8, UR5, UR4, 0x18 ;  /* 0x0000000405087291 */ /* 0x001fe4000f8ec03f */
[----:B------:R-:W-:-:S04]  /*0330*/  UIADD3 UR4, -UR6, 0x100000, URZ ;  /* 0x0010000006047890 */ /* 0x000fc8000fffe13f */
[----:B------:R-:W-:Y:S02]  /*0340*/  USHF.L.U32 UR5, UR4, 0xb, URZ ;  /* 0x0000000b04057899 */ /* 0x000fe4000800063f */
[----:B------:R-:W-:Y:S02]  /*0350*/  USHF.L.U32 UR4, UR4, 0x1, URZ ;  /* 0x0000000104047899 */ /* 0x000fe4000800063f */
[----:B------:R-:W-:-:S04]  /*0360*/  UIADD3 UR6, -UR7, 0x100000, URZ ;  /* 0x0010000007067890 */ /* 0x000fc8000fffe13f */
[----:B------:R-:W-:Y:S02]  /*0370*/  USHF.L.U32 UR7, UR6, 0xb, URZ ;  /* 0x0000000b06077899 */ /* 0x000fe4000800063f */
[----:B------:R-:W-:Y:S01]  /*0380*/  USHF.L.U32 UR6, UR6, 0x1, URZ ;  /* 0x0000000106067899 */ /* 0x000fe2000800063f */
[----:B------:R-:W0:Y:S03]  /*0390*/  FENCE.VIEW.ASYNC.S ;  /* 0x00000000000073c6 */ /* 0x000e260000000000 */
[----:B0-----:R0:W0:Y:S08]  /*03a0*/  SYNCS.EXCH.64 URZ, [UR8+0x28c50], UR4 ;  /* 0x028c5004083f75b2 */ /* 0x0010300008000100 */
[----:B------:R0:W0:Y:S01]  /*03b0*/  SYNCS.EXCH.64 URZ, [UR8+0x28c60], UR6 ;  /* 0x028c6006083f75b2 */ /* 0x0000220008000100 */
[----:B------:R0:W0:Y:S01]  /*03c0*/  SYNCS.EXCH.64 URZ, [UR8+0x28c58], UR4 ;  /* 0x028c5804083f75b2 */ /* 0x0000220008000100 */
[----:B------:R0:W0:Y:S01]  /*03d0*/  SYNCS.EXCH.64 URZ, [UR8+0x28c68], UR6 ;  /* 0x028c6806083f75b2 */ /* 0x0000220008000100 */
[----:B------:R-:W-:Y:S01]  /*03e0*/  NOP ;  /* 0x0000000000007918 */ /* 0x000fe20000000000 */
.L_x_1:
[----:B------:R-:W5:Y:S01]  /*03f0*/  SHFL.IDX PT, R4, R2, RZ, 0x1f ;  /* 0x00001fff02047589 */ /* 0x000f6200000e0000 */
[----:B------:R-:W-:Y:S01]  /*0400*/  NOP ;  /* 0x0000000000007918 */ /* 0x000fe20000000000 */
[----:B-----5:R-:W-:-:S13]  /*0410*/  ISETP.NE.AND P0, PT, R4, RZ, PT ;  /* 0x000000ff0400720c */ /* 0x020fda0003f05270 */
[----:B------:R-:W-:Y:S05]  /*0420*/  @P0 BRA `(.L_x_2) ;  /* 0x0000000000380947 */ /* 0x000fea0003800000 */
[----:B0-----:R-:W0:Y:S01]  /*0430*/  S2UR UR5, SR_CgaCtaId ;  /* 0x00000000000579c3 */ /* 0x001e220000008800 */
        /* <DEDUP_REMOVED lines=8> */
[----:B0-----:R0:W0:Y:S01]  /*04c0*/  SYNCS.EXCH.64 URZ, [UR6+0x28c70], UR4 ;  /* 0x028c7004063f75b2 */ /* 0x0010220008000100 */
[----:B------:R0:W0:Y:S01]  /*04d0*/  SYNCS.EXCH.64 URZ, [UR6+0x28c80], UR4 ;  /* 0x028c8004063f75b2 */ /* 0x0000220008000100 */
[----:B------:R0:W0:Y:S01]  /*04e0*/  SYNCS.EXCH.64 URZ, [UR6+0x28c78], UR4 ;  /* 0x028c7804063f75b2 */ /* 0x0000220008000100 */
[----:B------:R0:W0:Y:S01]  /*04f0*/  SYNCS.EXCH.64 URZ, [UR6+0x28c88], UR4 ;  /* 0x028c8804063f75b2 */ /* 0x0000220008000100 */
[----:B------:R-:W-:Y:S01]  /*0500*/  NOP ;  /* 0x0000000000007918 */ /* 0x000fe20000000000 */
.L_x_2:
        /* <DEDUP_REMOVED lines=22> */
.L_x_3:
[----:B------:R-:W5:Y:S01]  /*0670*/  SHFL.IDX PT, R4, R2, RZ, 0x1f ;  /* 0x00001fff02047589 */ /* 0x000f6200000e0000 */
[----:B------:R-:W-:Y:S01]  /*0680*/  R2UR UR46, R3 ;  /* 0x00000000032e72ca */ /* 0x000fe200000e0000 */
        /* <DEDUP_REMOVED lines=21> */
.L_x_4:
[----:B------:R-:W-:Y:S01]  /*07e0*/  UISETP.NE.AND UP0, UPT, UR46, URZ, UPT ;  /* 0x0000003f2e00728c */ /* 0x000fe2000bf05270 */
[----:B------:R-:W-:Y:S01]  /*07f0*/  NOP ;  /* 0x0000000000007918 */ /* 0x000fe20000000000 */
[----:B------:R-:W-:Y:S01]  /*0800*/  UMOV UR38, 0x1 ;  /* 0x0000000100267882 */ /* 0x000fe20000000000 */
[----:B------:R-:W-:Y:S01]  /*0810*/  ULDC.64 UR50, c[0x0][0x208] ;  /* 0x0000820000327ab9 */ /* 0x000fe20000000a00 */
[----:B------:R-:W-:Y:S01]  /*0820*/  USEL UR38, UR38, 0x2, !UP0 ;  /* 0x0000000226267887 */ /* 0x000fe2000c000000 */
[----:B01234-:R-:W-:Y:S01]  /*0830*/  BAR.SYNC.DEFER_BLOCKING 0x0 ;  /* 0x0000000000007b1d */ /* 0x01ffe20000010000 */
[----:B------:R-:W-:-:S13]  /*0840*/  PLOP3.LUT P0, PT, PT, PT, UP0, 0x80, 0x0 ;  /* 0x000000000000781c */ /* 0x000fda0003f0f008 */
[----:B------:R-:W-:Y:S05]  /*0850*/  @!P0 BRA `(.L_x_5) ;  /* 0x0000007800a88947 */ /* 0x000fea0003800000 */
.L_x_6:
[----:B------:R-:W-:-:S08]  /*0860*/  NOP ;  /* 0x0000000000007918 */ /* 0x000fd00000000000 */
[----:B------:R-:W0:Y:S02]  /*0870*/  USETMAXREG.TRY_ALLOC.CTAPOOL UP0, 0xe8 ;  /* 0x000000e8000079c8 */ /* 0x000e240008000600 */
[----:B0-----:R-:W-:-:S13]  /*0880*/  PLOP3.LUT P0, PT, PT, PT, UP0, 0x80, 0x0 ;  /* 0x000000000000781c */ /* 0x001fda0003f0f008 */
[----:B------:R-:W-:Y:S05]  /*0890*/  @!P0 BRA `(.L_x_6) ;  /* 0xfffffffc00f08947 */ /* 0x000fea000383ffff */
[----:B------:R-:W-:Y:S01]  /*08a0*/  LOP3.LUT R2, R0, 0xffffff80, RZ, 0xc0, !PT ;  /* 0xffffff8000027812 */ /* 0x000fe200078ec0ff */
[----:B------:R-:W0:Y:S03]  /*08b0*/  S2UR UR40, SR_CTAID.X ;  /* 0x00000000002879c3 */ /* 0x000e260000002500 */
[----:B------:R-:W-:-:S05]  /*08c0*/  ISETP.NE.AND P0, PT, R2, 0x80, PT ;  /* 0x000000800200780c */ /* 0x000fca0003f05270 */
[----:B------:R-:W0:Y:S08]  /*08d0*/  LDC R2, c[0x0][0xc34] ;  /* 0x00030d00ff027b82 */ /* 0x000e300000000800 */
[----:B------:R-:W-:Y:S06]  /*08e0*/  @!P0 BAR.ARV 0x8, 0x100 ;  /* 0x0204000000008b1d */ /* 0x000fec0000002000 */
[----:B------:R-:W-:-:S13]  /*08f0*/  ISETP.GE.U32.AND P0, PT, R0, 0x100, PT ;  /* 0x000001000000780c */ /* 0x000fda0003f06070 */
[----:B------:R-:W-:Y:S06]  /*0900*/  @P0 BAR.ARV 0xf, 0x100 ;  /* 0x03c4000000000b1d */ /* 0x000fec0000002000 */
[----:B0-----:R-:W-:-:S13]  /*0910*/  ISETP.LE.AND P0, PT, R2, UR40, PT ;  /* 0x0000002802007c0c */ /* 0x001fda000bf03270 */
[----:B------:R-:W-:Y:S05]  /*0920*/  @P0 EXIT ;  /* 0x000000000000094d */ /* 0x000fea0003800000 */
[----:B------:R-:W-:Y:S01]  /*0930*/  VIADD R0, R0, 0xffffff80 ;  /* 0xffffff8000007836 */ /* 0x000fe20000000000 */
[----:B------:R-:W0:Y:S01]  /*0940*/  S2UR UR39, SR_CgaCtaId ;  /* 0x00000000002779c3 */ /* 0x000e220000008800 */
[----:B------:R-:W-:Y:S01]  /*0950*/  UMOV UR42, 0x400 ;  /* 0x00000400002a7882 */ /* 0x000fe20000000000 */
[----:B------:R-:W-:Y:S01]  /*0960*/  IMAD.MOV.U32 R23, RZ, RZ, 0x40 ;  /* 0x00000040ff177424 */ /* 0x000fe200078e00ff */
[----:B------:R-:W-:Y:S01]  /*0970*/  ULOP3.LUT UR41, UR38, 0x1, URZ, 0xfc, !UPT ;  /* 0x0000000126297892 */ /* 0x000fe2000f8efc3f */
[----:B------:R-:W-:Y:S01]  /*0980*/  SHF.R.S32.HI R3, RZ, 0x1f, R0 ;  /* 0x0000001fff037819 */ /* 0x000fe20000011400 */
[----:B------:R-:W-:Y:S01]  /*0990*/  UMOV UR36, URZ ;  /* 0x0000003f00247c82 */ /* 0x000fe20008000000 */
[----:B------:R-:W-:Y:S01]  /*09a0*/  UMOV UR37, URZ ;  /* 0x0000003f00257c82 */ /* 0x000fe20008000000 */
[----:B------:R-:W-:Y:S01]  /*09b0*/  UMOV UR47, URZ ;  /* 0x0000003f002f7c82 */ /* 0x000fe20008000000 */
[CC--:B------:R-:W-:Y:S02]  /*09c0*/  LEA.HI R5, R3.reuse, R0.reuse, RZ, 0x5 ;  /* 0x0000000003057211 */ /* 0x0c0fe400078f28ff */
[----:B------:R-:W-:-:S02]  /*09d0*/  LEA.HI R2, R3, R0, RZ, 0x4 ;  /* 0x0000000003027211 */ /* 0x000fc400078f20ff */
[CC--:B------:R-:W-:Y:S02]  /*09e0*/  LEA.HI R4, R3.reuse, R0.reuse, RZ, 0x7 ;  /* 0x0000000003047211 */ /* 0x0c0fe400078f38ff */
[--C-:B------:R-:W-:Y:S02]  /*09f0*/  SHF.R.S32.HI R10, RZ, 0x5, R5.reuse ;  /* 0x00000005ff0a7819 */ /* 0x100fe40000011405 */
[----:B------:R-:W-:Y:S02]  /*0a00*/  SHF.R.S32.HI R9, RZ, 0x1f, R5 ;  /* 0x0000001fff097819 */ /* 0x000fe40000011405 */
[----:B------:R-:W-:Y:S02]  /*0a10*/  LEA.HI R6, R3, R0, RZ, 0x2 ;  /* 0x0000000003067211 */ /* 0x000fe400078f10ff */
[----:B------:R-:W-:Y:S02]  /*0a20*/  SHF.R.S32.HI R7, RZ, 0x4, R2 ;  /* 0x00000004ff077819 */ /* 0x000fe40000011402 */
[----:B------:R-:W-:-:S02]  /*0a30*/  LOP3.LUT R5, R2, 0xfffffff0, RZ, 0xc0, !PT ;  /* 0xfffffff002057812 */ /* 0x000fc400078ec0ff */
[----:B------:R-:W-:Y:S01]  /*0a40*/  LEA.HI R212, R3, R0, RZ, 0x3 ;  /* 0x0000000003d47211 */ /* 0x000fe200078f18ff */
[----:B0-----:R-:W-:Y:S01]  /*0a50*/  ULEA UR42, UR39, UR42, 0x18 ;  /* 0x0000002a272a7291 */ /* 0x001fe2000f8ec03f */
[----:B------:R-:W-:Y:S02]  /*0a60*/  LOP3.LUT R3, R4, 0xffffff80, RZ, 0xc0, !PT ;  /* 0xffffff8004037812 */ /* 0x000fe400078ec0ff */
[----:B------:R-:W-:Y:S01]  /*0a70*/  LOP3.LUT R11, R6, 0xfffffffc, RZ, 0xc0, !PT ;  /* 0xfffffffc060b7812 */ /* 0x000fe200078ec0ff */
[----:B------:R-:W-:Y:S01]  /*0a80*/  IMAD.IADD R6, R0, 0x1, -R5 ;  /* 0x0000000100067824 */ /* 0x000fe200078e0a05 */
[----:B------:R-:W-:Y:S01]  /*0a90*/  LEA.HI R2, R2, R7, RZ, 0x1 ;  /* 0x0000000702027211 */ /* 0x000fe200078f08ff */
[----:B------:R-:W-:Y:S01]  /*0aa0*/  IMAD.IADD R3, R0, 0x1, -R3 ;  /* 0x0000000100037824 */ /* 0x000fe200078e0a03 */
[----:B------:R-:W-:Y:S01]  /*0ab0*/  LOP3.LUT R13, R212, 0xfffffff8, RZ, 0xc0, !PT ;  /* 0xfffffff8d40d7812 */ /* 0x000fe200078ec0ff */
[----:B------:R-:W-:Y:S01]  /*0ac0*/  IMAD.IADD R11, R0, 0x1, -R11 ;  /* 0x00000001000b7824 */ /* 0x000fe200078e0a0b */
[----:B------:R-:W-:-:S02]  /*0ad0*/  LOP3.LUT R2, R2, 0x1ffffffe, RZ, 0xc0, !PT ;  /* 0x1ffffffe02027812 */ /* 0x000fc400078ec0ff */
[----:B------:R-:W-:Y:S01]  /*0ae0*/  SHF.R.S32.HI R5, RZ, 0x1f, R6 ;  /* 0x0000001fff057819 */ /* 0x000fe20000011406 */
[----:B------:R-:W-:Y:S01]  /*0af0*/  IMAD.IADD R210, R0, 0x1, -R13 ;  /* 0x0000000100d27824 */ /* 0x000fe200078e0a0d */
[----:B------:R-:W-:Y:S01]  /*0b00*/  SHF.R.S32.HI R0, RZ, 0x1f, R3 ;  /* 0x0000001fff007819 */ /* 0x000fe20000011403 */
[----:B------:R-:W-:Y:S01]  /*0b10*/  IMAD.IADD R8, R7, 0x1, -R2 ;  /* 0x0000000107087824 */ /* 0x000fe200078e0a02 */
[----:B------:R-:W-:Y:S02]  /*0b20*/  LEA.HI R7, R5, R6, RZ, 0x3 ;  /* 0x0000000605077211 */ /* 0x000fe400078f18ff */
[----:B------:R-:W-:Y:S02]  /*0b30*/  LEA.HI R9, R9, R10, RZ, 0x2 ;  /* 0x0000000a09097211 */ /* 0x000fe400078f10ff */
[----:B------:R-:W-:Y:S02]  /*0b40*/  LEA.HI R12, R11, R11, RZ, 0x1 ;  /* 0x0000000b0b0c7211 */ /* 0x000fe400078f08ff */
[----:B------:R-:W-:-:S02]  /*0b50*/  LEA.HI R2, R0, R3, RZ, 0x2 ;  /* 0x0000000300027211 */ /* 0x000fc400078f10ff */
[----:B------:R-:W-:Y:S02]  /*0b60*/  SHF.R.S32.HI R211, RZ, 0x7, R4 ;  /* 0x00000007ffd37819 */ /* 0x000fe40000011404 */
[----:B------:R-:W-:Y:S02]  /*0b70*/  LOP3.LUT R5, R7, 0xfffffff8, RZ, 0xc0, !PT ;  /* 0xfffffff807057812 */ /* 0x000fe400078ec0ff */
[----:B------:R-:W-:Y:S02]  /*0b80*/  LOP3.LUT R9, R9, 0x3ffffc, RZ, 0xc0, !PT ;  /* 0x003ffffc09097812 */ /* 0x000fe400078ec0ff */
[----:B------:R-:W-:Y:S02]  /*0b90*/  LOP3.LUT R14, R12, 0x1ffffffe, RZ, 0xc0, !PT ;  /* 0x1ffffffe0c0e7812 */ /* 0x000fe400078ec0ff */
[----:B------:R-:W-:Y:S01]  /*0ba0*/  LOP3.LUT R12, R2, 0x7ffffffc, RZ, 0xc0, !PT ;  /* 0x7ffffffc020c7812 */ /* 0x000fe200078ec0ff */
[----:B------:R-:W-:Y:S01]  /*0bb0*/  IMAD.IADD R9, R10, 0x1, -R9 ;  /* 0x000000010a097824 */ /* 0x000fe200078e0a09 */
[----:B------:R-:W-:Y:S01]  /*0bc0*/  LEA R16, R211, R6, 0x8 ;  /* 0x00000006d3107211 */ /* 0x000fe200078e40ff */
[----:B------:R-:W-:Y:S01]  /*0bd0*/  IMAD.IADD R6, R6, 0x1, -R5 ;  /* 0x0000000106067824 */ /* 0x000fe200078e0a05 */
[----:B------:R-:W-:Y:S01]  /*0be0*/  LEA.HI R5, R0, R3, RZ, 0x5 ;  /* 0x0000000300057211 */ /* 0x000fe200078f28ff */
[----:B------:R-:W-:Y:S01]  /*0bf0*/  IMAD.IADD R12, R3, 0x1, -R12 ;  /* 0x00000001030c7824 */ /* 0x000fe200078e0a0c */
[----:B------:R-:W-:Y:S01]  /*0c00*/  SHF.R.S32.HI R0, RZ, 0x2, R2 ;  /* 0x00000002ff007819 */ /* 0x000fe20000011402 */
[----:B------:R-:W-:Y:S01]  /*0c10*/  IMAD R16, R9, 0x10, R16 ;  /* 0x0000001009107824 */ /* 0x000fe200078e0210 */
[----:B------:R-:W-:Y:S01]  /*0c20*/  SHF.R.S32.HI R3, RZ, 0x1f, R2 ;  /* 0x0000001fff037819 */ /* 0x000fe20000011402 */
[C---:B------:R-:W-:Y:S01]  /*0c30*/  IMAD.SHL.U32 R2, R6.reuse, 0x40, RZ ;  /* 0x0000004006027824 */ /* 0x040fe200078e00ff */
[----:B------:R-:W-:Y:S01]  /*0c40*/  R2P PR, R6, 0x6 ;  /* 0x0000000606007804 */ /* 0x000fe20000000000 */
[----:B------:R-:W-:Y:S01]  /*0c50*/  IMAD.SHL.U32 R9, R7, 0x40, RZ ;  /* 0x0000004007097824 */ /* 0x000fe200078e00ff */
[----:B------:R-:W-:Y:S01]  /*0c60*/  SHF.L.U32 R7, R8, 0x3, RZ ;  /* 0x0000000308077819 */ /* 0x000fe200000006ff */
[----:B------:R-:W-:Y:S01]  /*0c70*/  IMAD.IADD R215, R11, 0x1, -R14 ;  /* 0x000000010bd77824 */ /* 0x000fe200078e0a0e */
[----:B------:R-:W-:Y:S01]  /*0c80*/  LOP3.LUT R2, R2, 0x1c0, RZ, 0xc0, !PT ;  /* 0x000001c002027812 */ /* 0x000fe200078ec0ff */
[----:B------:R-:W-:Y:S01]  /*0c90*/  IMAD.SHL.U32 R17, R12, 0x2, RZ ;  /* 0x000000020c117824 */ /* 0x000fe200078e00ff */
[----:B------:R-:W-:Y:S01]  /*0ca0*/  LOP3.LUT R9, R9, 0x7ffffe00, RZ, 0xc0, !PT ;  /* 0x7ffffe0009097812 */ /* 0x000fe200078ec0ff */
[--C-:B------:R-:W-:Y:S01]  /*0cb0*/  IMAD.U32 R216, R16, 0x40, R7.reuse ;  /* 0x0000004010d87824 */ /* 0x100fe200078e0007 */
[----:B------:R-:W-:Y:S01]  /*0cc0*/  LOP3.LUT R7, R2, 0x8, R7, 0xf8, !PT ;  /* 0x0000000802077812 */ /* 0x000fe200078ef807 */
[----:B------:R-:W-:Y:S01]  /*0cd0*/  IMAD.SHL.U32 R16, R210, 0x8, RZ ;  /* 0x00000008d2107824 */ /* 0x000fe200078e00ff */
[----:B------:R-:W-:Y:S01]  /*0ce0*/  SHF.R.U32.HI R8, RZ, 0x3, R2 ;  /* 0x00000003ff087819 */ /* 0x000fe20000011602 */
[----:B------:R-:W-:Y:S01]  /*0cf0*/  IMAD R9, R10, 0x400, R9 ;  /* 0x000004000a097824 */ /* 0x000fe200078e0209 */
[----:B------:R-:W-:Y:S01]  /*0d00*/  LEA.HI R3, R3, R0, RZ, 0x3 ;  /* 0x0000000003037211 */ /* 0x000fe200078f18ff */
[C---:B------:R-:W-:Y:S01]  /*0d10*/  VIADD R189, R16.reuse, 0x40 ;  /* 0x0000004010bd7836 */ /* 0x040fe20000000000 */
[----:B------:R-:W-:Y:S01]  /*0d20*/  LOP3.LUT R8, R7, R8, RZ, 0x3c, !PT ;  /* 0x0000000807087212 */ /* 0x000fe200078e3cff */
[C---:B------:R-:W-:Y:S01]  /*0d30*/  VIADD R188, R16.reuse, 0x80 ;  /* 0x0000008010bc7836 */ /* 0x040fe20000000000 */
[----:B------:R-:W-:Y:S01]  /*0d40*/  LOP3.LUT R3, R3, 0xfffffff8, RZ, 0xc0, !PT ;  /* 0xfffffff803037812 */ /* 0x000fe200078ec0ff */
[----:B------:R-:W-:Y:S01]  /*0d50*/  VIADD R187, R16, 0xc0 ;  /* 0x000000c010bb7836 */ /* 0x000fe20000000000 */
[----:B------:R-:W-:Y:S01]  /*0d60*/  LEA.HI R4, R4, R211, RZ, 0x1 ;  /* 0x000000d304047211 */ /* 0x000fe200078f08ff */
[----:B------:R-:W-:Y:S01]  /*0d70*/  IMAD.IADD R8, R9, 0x1, R8 ;  /* 0x0000000109087824 */ /* 0x000fe200078e0208 */
[----:B------:R-:W-:Y:S01]  /*0d80*/  SHF.R.S32.HI R2, RZ, 0x5, R5 ;  /* 0x00000005ff027819 */ /* 0x000fe20000011405 */
[----:B------:R-:W-:Y:S01]  /*0d90*/  IMAD.IADD R3, R0, 0x1, -R3 ;  /* 0x0000000100037824 */ /* 0x000fe200078e0a03 */
[----:B------:R-:W-:Y:S01]  /*0da0*/  LOP3.LUT R4, R4, 0xfffffe, RZ, 0xc0, !PT ;  /* 0x00fffffe04047812 */ /* 0x000fe200078ec0ff */
[----:B------:R-:W-:Y:S01]  /*0db0*/  VIADD R186, R16, 0x100 ;  /* 0x0000010010ba7836 */ /* 0x000fe20000000000 */
[----:B------:R-:W-:Y:S01]  /*0dc0*/  LEA R22, R8, UR42, 0x1 ;  /* 0x0000002a08167c11 */ /* 0x000fe2000f8e08ff */
[C---:B------:R-:W-:Y:S01]  /*0dd0*/  VIADD R185, R16.reuse, 0x140 ;  /* 0x0000014010b97836 */ /* 0x040fe20000000000 */
[----:B------:R-:W-:Y:S01]  /*0de0*/  SEL R23, R23, 0xffffffc0, !P2 ;  /* 0xffffffc017177807 */ /* 0x000fe20005000000 */
[----:B------:R-:W-:Y:S01]  /*0df0*/  VIADD R214, R16, 0x180 ;  /* 0x0000018010d67836 */ /* 0x000fe20000000000 */
[----:B------:R-:W-:Y:S01]  /*0e00*/  IADD3 R4, R211, -R4, RZ ;  /* 0x80000004d3047210 */ /* 0x000fe20007ffe0ff */
[----:B------:R-:W-:Y:S01]  /*0e10*/  VIADD R184, R22, 0x26800 ;  /* 0x0002680016b87836 */ /* 0x000fe20000000000 */
[----:B------:R-:W-:Y:S01]  /*0e20*/  SHF.R.S32.HI R212, RZ, 0x3, R212 ;  /* 0x00000003ffd47819 */ /* 0x000fe200000114d4 */
[----:B------:R-:W-:Y:S01]  /*0e30*/  VIADD R213, R16, 0x1c0 ;  /* 0x000001c010d57836 */ /* 0x000fe20000000000 */
[----:B------:R-:W-:Y:S01]  /*0e40*/  SHF.L.U32 R18, R4, 0x8, RZ ;  /* 0x0000000804127819 */ /* 0x000fe200000006ff */
[----:B------:R-:W-:Y:S01]  /*0e50*/  VIADD R19, R22, 0x26820 ;  /* 0x0002682016137836 */ /* 0x000fe20000000000 */
[----:B------:R-:W-:Y:S01]  /*0e60*/  SHF.R.S32.HI R223, RZ, 0x1f, R189 ;  /* 0x0000001fffdf7819 */ /* 0x000fe200000114bd */
[----:B------:R-:W-:Y:S01]  /*0e70*/  IMAD R2, R2, 0x10, R3 ;  /* 0x0000001002027824 */ /* 0x000fe200078e0203 */
[----:B------:R-:W-:Y:S01]  /*0e80*/  SHF.R.S32.HI R222, RZ, 0x1f, R188 ;  /* 0x0000001fffde7819 */ /* 0x000fe200000114bc */
[C---:B------:R-:W-:Y:S01]  /*0e90*/  @P1 VIADD R19, R184.reuse, 0xffffffe0 ;  /* 0xffffffe0b8131836 */ /* 0x040fe20000000000 */
[----:B------:R-:W-:Y:S01]  /*0ea0*/  SHF.R.S32.HI R221, RZ, 0x1f, R187 ;  /* 0x0000001fffdd7819 */ /* 0x000fe200000114bb */
[----:B------:R-:W-:Y:S01]  /*0eb0*/  IMAD.IADD R184, R184, 0x1, R23 ;  /* 0x00000001b8b87824 */ /* 0x000fe200078e0217 */
[----:B------:R-:W-:Y:S01]  /*0ec0*/  SHF.R.S32.HI R220, RZ, 0x1f, R186 ;  /* 0x0000001fffdc7819 */ /* 0x000fe200000114ba */
[----:B------:R-:W-:Y:S01]  /*0ed0*/  IMAD R215, R215, 0x8, R2 ;  /* 0x00000008d7d77824 */ /* 0x000fe200078e0202 */
[----:B------:R-:W-:Y:S01]  /*0ee0*/  SHF.R.S32.HI R219, RZ, 0x1f, R185 ;  /* 0x0000001fffdb7819 */ /* 0x000fe200000114b9 */
[----:B------:R-:W-:Y:S01]  /*0ef0*/  IMAD.IADD R23, R23, 0x1, R19 ;  /* 0x0000000117177824 */ /* 0x000fe200078e0213 */
[----:B------:R-:W-:-:S02]  /*0f00*/  SHF.R.S32.HI R218, RZ, 0x1f, R214 ;  /* 0x0000001fffda7819 */ /* 0x000fc400000114d6 */
[----:B------:R-:W-:-:S07]  /*0f10*/  SHF.R.S32.HI R217, RZ, 0x1f, R213 ;  /* 0x0000001fffd97819 */ /* 0x000fce00000114d5 */
.L_x_48:
[----:B------:R-:W-:Y:S01]  /*0f20*/  ULDC UR4, c[0x0][0xc38] ;  /* 0x00030e0000047ab9 */ /* 0x000fe20000000800 */
[----:B------:R-:W-:Y:S01]  /*0f30*/  ULDC UR49, c[0x0][0x424] ;  /* 0x0001090000317ab9 */ /* 0x000fe20000000800 */
[----:B------:R-:W-:Y:S01]  /*0f40*/  UISETP.NE.AND UP1, UPT, UR4, 0x1, UPT ;  /* 0x000000010400788c */ /* 0x000fe2000bf25270 */
[----:B------:R-:W-:Y:S02]  /*0f50*/  ULDC UR6, c[0x0][0x2f0] ;  /* 0x0000bc0000067ab9 */ /* 0x000fe40000000800 */
[----:B------:R-:W-:Y:S01]  /*0f60*/  ULDC.64 UR4, c[0x0][0x418] ;  /* 0x0001060000047ab9 */ /* 0x000fe20000000a00 */
[----:B------:R-:W-:Y:S01]  /*0f70*/  UMOV UR43, UR40 ;  /* 0x00000028002b7c82 */ /* 0x000fe20008000000 */
[----:B------:R-:W-:Y:S01]  /*0f80*/  UISETP.NE.U32.AND UP0, UPT, UR4, URZ, UPT ;  /* 0x0000003f0400728c */ /* 0x000fe2000bf05070 */
[----:B------:R-:W-:Y:S02]  /*0f90*/  UMOV UR45, UR40 ;  /* 0x00000028002d7c82 */ /* 0x000fe40008000000 */
[----:B------:R-:W-:Y:S01]  /*0fa0*/  ULDC UR4, c[0x0][0xc44] ;  /* 0x0003110000047ab9 */ /* 0x000fe20000000800 */
[----:B------:R-:W-:-:S02]  /*0fb0*/  UISETP.NE.AND.EX UP0, UPT, UR5, URZ, UPT, UP0 ;  /* 0x0000003f0500728c */ /* 0x000fc4000bf05300 */
[----:B------:R-:W-:Y:S02]  /*0fc0*/  UISETP.NE.AND UP2, UPT, UR4, 0x1, UPT ;  /* 0x000000010400788c */ /* 0x000fe4000bf45270 */
[----:B------:R-:W-:Y:S01]  /*0fd0*/  USEL UR49, UR49, 0x1, UP0 ;  /* 0x0000000131317887 */ /* 0x000fe20008000000 */
[----:B------:R-:W-:Y:S01]  /*0fe0*/  @UP1 ULDC UR4, c[0x0][0xc3c] ;  /* 0x00030f0000041ab9 */ /* 0x000fe20000000800 */
[----:B------:R-:W-:Y:S02]  /*0ff0*/  UISETP.NE.AND UP0, UPT, UR46, 0x1, UPT ;  /* 0x000000012e00788c */ /* 0x000fe4000bf05270 */
[----:B------:R-:W-:Y:S02]  /*1000*/  UIMAD.WIDE.U32 UR4, UR40, UR4, URZ ;  /* 0x00000004280472a5 */ /* 0x000fe4000f8e003f */
[----:B------:R-:W-:Y:S02]  /*1010*/  UIMAD UR49, UR49, UR6, URZ ;  /* 0x00000006313172a4 */ /* 0x000fe4000f8e023f */
[----:B------:R-:W-:Y:S01]  /*1020*/  PLOP3.LUT P0, PT, PT, PT, UP0, 0x80, 0x0 ;  /* 0x000000000000781c */ /* 0x000fe20003f0f008 */
[----:B------:R-:W-:Y:S01]  /*1030*/  @UP1 ULDC UR6, c[0x0][0xc40] ;  /* 0x0003100000061ab9 */ /* 0x000fe20000000800 */
[----:B------:R-:W-:Y:S01]  /*1040*/  @UP2 ULDC.64 UR8, c[0x0][0xc48] ;  /* 0x0003120000082ab9 */ /* 0x000fe20000000a00 */
[----:B------:R-:W-:-:S02]  /*1050*/  @UP1 USHF.R.U32.HI UR43, URZ, UR6, UR5 ;  /* 0x000000063f2b1299 */ /* 0x000fc40008011605 */
[----:B------:R-:W-:Y:S02]  /*1060*/  UIADD3 UR6, UR49, 0x3f, URZ ;  /* 0x0000003f31067890 */ /* 0x000fe4000fffe03f */
[----:B------:R-:W-:Y:S02]  /*1070*/  UIMAD.WIDE.U32 UR4, UR43, UR8, URZ ;  /* 0x000000082b0472a5 */ /* 0x000fe4000f8e003f */
[----:B------:R-:W-:Y:S01]  /*1080*/  USHF.R.S32.HI UR7, URZ, 0x1f, UR6 ;  /* 0x0000001f3f077899 */ /* 0x000fe20008011406 */
[----:B------:R-:W-:Y:S01]  /*1090*/  UMOV UR44, UR43 ;  /* 0x0000002b002c7c82 */ /* 0x000fe20008000000 */
[----:B------:R-:W-:Y:S02]  /*10a0*/  @UP2 USHF.R.U32.HI UR44, URZ, UR9, UR5 ;  /* 0x000000093f2c2299 */ /* 0x000fe40008011605 */
[----:B------:R-:W-:-:S04]  /*10b0*/  ULEA.HI UR7, UR7, UR6, URZ, 0x6 ;  /* 0x0000000607077291 */ /* 0x000fc8000f8f303f */
[----:B------:R-:W-:Y:S01]  /*10c0*/  USHF.R.S32.HI UR48, URZ, 0x6, UR7 ;  /* 0x000000063f307899 */ /* 0x000fe20008011407 */
[----:B01234-:R-:W-:Y:S11]  /*10d0*/  @!P0 BRA `(.L_x_7) ;  /* 0x0000001800348947 */ /* 0x01fff60003800000 */
[----:B------:R-:W0:Y:S01]  /*10e0*/  SHFL.IDX PT, R0, R211, RZ, 0x1f ;  /* 0x00001fffd3007589 */ /* 0x000e2200000e0000 */
[----:B------:R-:W-:-:S06]  /*10f0*/  UISETP.NE.AND UP0, UPT, UR41, 0x3, UPT ;  /* 0x000000032900788c */ /* 0x000fcc000bf05270 */
[----:B------:R-:W-:Y:S02]  /*1100*/  PLOP3.LUT P0, PT, PT, PT, UP0, 0x80, 0x0 ;  /* 0x000000000000781c */ /* 0x000fe40003f0f008 */
[----:B0-----:R-:W-:-:S13]  /*1110*/  R2UR UR4, R0 ;  /* 0x00000000000472ca */ /* 0x001fda00000e0000 */
[----:B------:R-:W-:-:S04]  /*1120*/  ULEA.HI UR5, UR4, UR4, URZ, 0x1 ;  /* 0x0000000404057291 */ /* 0x000fc8000f8f083f */
[----:B------:R-:W-:-:S04]  /*1130*/  ULOP3.LUT UR5, UR5, 0x1fffe, URZ, 0xc0, !UPT ;  /* 0x0001fffe05057892 */ /* 0x000fc8000f8ec03f */
[----:B------:R-:W-:-:S04]  /*1140*/  UIADD3 UR5, UR4, -UR5, URZ ;  /* 0x8000000504057290 */ /* 0x000fc8000fffe03f */
[----:B------:R-:W-:-:S04]  /*1150*/  ULEA UR5, UR5, UR42, 0xf ;  /* 0x0000002a05057291 */ /* 0x000fc8000f8e783f */
[----:B------:R-:W-:-:S04]  /*1160*/  UIADD3 UR5, UR5, 0x400, URZ ;  /* 0x0000040005057890 */ /* 0x000fc8000fffe03f */
[----:B------:R-:W-:-:S04]  /*1170*/  USHF.R.U32.HI UR5, URZ, 0x4, UR5 ;  /* 0x000000043f057899 */ /* 0x000fc80008011605 */
[----:B------:R-:W-:-:S04]  /*1180*/  ULOP3.LUT UR5, UR5, 0x3fff, URZ, 0xc0, !UPT ;  /* 0x00003fff05057892 */ /* 0x000fc8000f8ec03f */
[----:B------:R-:W-:Y:S01]  /*1190*/  ULOP3.LUT UR20, UR5, 0x2000000, URZ, 0xfc, !UPT ;  /* 0x0200000005147892 */ /* 0x000fe2000f8efc3f */
[----:B------:R-:W-:Y:S11]  /*11a0*/  @!P0 BRA `(.L_x_8) ;  /* 0x0000000000048947 */ /* 0x000ff60003800000 */
[----:B------:R-:W-:Y:S01]  /*11b0*/  BPT.TRAP 0x1 ;  /* 0x000000040000795c */ /* 0x000fe20000300000 */
.L_x_8:
[----:B------:R-:W-:Y:S01]  /*11c0*/  ULEA UR16, UR47, UR42, 0x3 ;  /* 0x0000002a2f107291 */ /* 0x000fe2000f8e183f */
[----:B------:R-:W-:-:S04]  /*11d0*/  MOV R0, UR37 ;  /* 0x0000002500007c02 */ /* 0x000fc80008000f00 */
[----:B------:R-:W-:-:S04]  /*11e0*/  SHF.L.U32 R0, R0, 0x1f, RZ ;  /* 0x0000001f00007819 */ /* 0x000fc800000006ff */
[----:B------:R-:W0:Y:S02]  /*11f0*/  SYNCS.PHASECHK.TRANS64.TRYWAIT P1, [UR16+0x28c50], R0 ;  /* 0x028c5000ff0075a7 */ /* 0x000e240008020150 */
[----:B0-----:R-:W-:Y:S05]  /*1200*/  @!P1 BRA `(.L_x_9) ;  /* 0x000000b0002c9947 */ /* 0x001fea0003800000 */
.L_x_98:
[----:B------:R-:W-:Y:S01]  /*1210*/  BAR.SYNC.DEFER_BLOCKING 0xe, 0x100 ;  /* 0x0384000000007b1d */ /* 0x000fe20000010000 */
[----:B------:R-:W-:Y:S02]  /*1220*/  UIADD3 UR4, UR42, 0x26800, URZ ;  /* 0x000268002a047890 */ /* 0x000fe4000fffe03f */
[----:B------:R-:W-:Y:S02]  /*1230*/  ULEA UR12, UR47, UR20, 0xc ;  /* 0x000000142f0c7291 */ /* 0x000fe4000f8e603f */
[----:B------:R-:W-:Y:S01]  /*1240*/  USHF.R.U32.HI UR4, URZ, 0x4, UR4 ;  /* 0x000000043f047899 */ /* 0x000fe20008011604 */
[----:B------:R-:W-:Y:S01]  /*1250*/  UMOV UR7, 0x40000040 ;  /* 0x4000004000077882 */ /* 0x000fe20000000000 */
[----:B------:R-:W-:Y:S02]  /*1260*/  UMOV UR5, 0x40000040 ;  /* 0x4000004000057882 */ /* 0x000fe40000000000 */
[----:B------:R-:W-:Y:S01]  /*1270*/  ULOP3.LUT UR4, UR4, 0x3fff, URZ, 0xc0, !UPT ;  /* 0x00003fff04047892 */ /* 0x000fe2000f8ec03f */
[----:B------:R-:W-:Y:S01]  /*1280*/  UMOV UR6, UR12 ;  /* 0x0000000c00067c82 */ /* 0x000fe20008000000 */
[----:B------:R-:W-:-:S02]  /*1290*/  UIADD3 UR10, UR12, 0x100, URZ ;  /* 0x000001000c0a7890 */ /* 0x000fc4000fffe03f */
[----:B------:R-:W-:Y:S01]  /*12a0*/  ULOP3.LUT UR13, UR4, 0x10000, URZ, 0xfc, !UPT ;  /* 0x00010000040d7892 */ /* 0x000fe2000f8efc3f */
[----:B------:R-:W-:Y:S01]  /*12b0*/  UMOV UR11, 0x40000040 ;  /* 0x40000040000b7882 */ /* 0x000fe20000000000 */
[----:B------:R-:W-:Y:S02]  /*12c0*/  UMOV UR9, 0x40000040 ;  /* 0x4000004000097882 */ /* 0x000fe40000000000 */
[----:B------:R-:W-:Y:S02]  /*12d0*/  UIADD3 UR8, UR13, 0x4, URZ ;  /* 0x000000040d087890 */ /* 0x000fe4000fffe03f */
[----:B------:R-:W-:Y:S01]  /*12e0*/  UIADD3 UR14, UR12, 0x180, URZ ;  /* 0x000001800c0e7890 */ /* 0x000fe2000fffe03f */
[----:B------:R-:W-:Y:S01]  /*12f0*/  UMOV UR4, UR13 ;  /* 0x0000000d00047c82 */ /* 0x000fe20008000000 */
[----:B------:R-:W-:Y:S01]  /*1300*/  UMOV UR15, 0x40000040 ;  /* 0x40000040000f7882 */ /* 0x000fe20000000000 */
[----:B------:R-:W-:-:S06]  /*1310*/  WARPGROUP.ARRIVE ;  /* 0x00000000000079c5 */ /* 0x000fcc0000000000 */
[----:B------:R-:W-:Y:S01]  /*1320*/  HGMMA.64x256x16.F32 R24, gdesc[UR4].tnspB, RZ, !UPT, gsb0 ;  /* 0x43e00000041879f0 */ /* 0x000fe2000c0008ff */
[----:B------:R-:W-:Y:S02]  /*1330*/  UIADD3 UR6, UR12, 0x80, URZ ;  /* 0x000000800c067890 */ /* 0x000fe4000fffe03f */
[----:B------:R-:W-:Y:S01]  /*1340*/  UIADD3 UR4, UR13, 0x2, URZ ;  /* 0x000000020d047890 */ /* 0x000fe2000fffe03f */
[----:B------:R-:W-:Y:S01]  /*1350*/  UMOV UR7, 0x40000040 ;  /* 0x4000004000077882 */ /* 0x000fe20000000000 */
[----:B------:R-:W-:Y:S01]  /*1360*/  UMOV UR5, 0x40000040 ;  /* 0x4000004000057882 */ /* 0x000fe20000000000 */
[----:B------:R-:W-:-:S03]  /*1370*/  UIADD3 UR12, UR13, 0x6, URZ ;  /* 0x000000060d0c7890 */ /* 0x000fc6000fffe03f */
[----:B------:R-:W-:Y:S01]  /*1380*/  UMOV UR13, 0x40000040 ;  /* 0x40000040000d7882 */ /* 0x000fe20000000000 */
[----:B------:R-:W-:Y:S02]  /*1390*/  WARPGROUP.DEPBAR.LE gsb0, 0x0 ;  /* 0x00008000000079c5 */ /* 0x000fe40000010000 */
[----:B------:R-:W-:-:S15]  /*13a0*/  WARPGROUP.ARRIVE ;  /* 0x00000000000079c5 */ /* 0x000fde0000000000 */
[----:B------:R-:W-:-:S01]  /*13b0*/  NOP ;  /* 0x0000000000007918 */ /* 0x000fc20000000000 */
[----:B------:R-:W-:Y:S03]  /*13c0*/  HGMMA.64x256x16.F32 R24, gdesc[UR4].tnspB, R24, gsb0 ;  /* 0x43e00000041879f0 */ /* 0x000fe60008000818 */
[----:B------:R-:W-:Y:S02]  /*13d0*/  WARPGROUP.DEPBAR.LE gsb0, 0x0 ;  /* 0x00008000000079c5 */ /* 0x000fe40000010000 */
[----:B------:R-:W-:-:S15]  /*13e0*/  WARPGROUP.ARRIVE ;  /* 0x00000000000079c5 */ /* 0x000fde0000000000 */
[----:B------:R-:W-:-:S08]  /*13f0*/  NOP ;  /* 0x0000000000007918 */ /* 0x000fd00000000000 */
[----:B------:R-:W-:Y:S03]  /*1400*/  HGMMA.64x256x16.F32 R24, gdesc[UR8].tnspB, R24, gsb0 ;  /* 0x43e00000081879f0 */ /* 0x000fe60008000818 */
[----:B------:R-:W-:Y:S02]  /*1410*/  WARPGROUP.DEPBAR.LE gsb0, 0x0 ;  /* 0x00008000000079c5 */ /* 0x000fe40000010000 */
[----:B------:R-:W-:-:S15]  /*1420*/  WARPGROUP.ARRIVE ;  /* 0x00000000000079c5 */ /* 0x000fde0000000000 */
[----:B------:R-:W-:-:S08]  /*1430*/  NOP ;  /* 0x0000000000007918 */ /* 0x000fd00000000000 */
[----:B------:R-:W-:Y:S03]  /*1440*/  HGMMA.64x256x16.F32 R24, gdesc[UR12].tnspB, R24, gsb0 ;  /* 0x43e000000c1879f0 */ /* 0x000fe60008000818 */
[----:B------:R-:W-:Y:S02]  /*1450*/  WARPGROUP.DEPBAR.LE gsb0, 0x0 ;  /* 0x00008000000079c5 */ /* 0x000fe40000010000 */
[----:B------:R-:W-:Y:S06]  /*1460*/  BAR.ARV 0xf, 0x100 ;  /* 0x03c4000000007b1d */ /* 0x000fec0000002000 */
[----:B------:R-:W-:Y:S05]  /*1470*/  @!P0 BRA `(.L_x_10) ;  /* 0x0000000000048947 */ /* 0x000fea0003800000 */
[----:B------:R-:W-:Y:S01]  /*1480*/  BPT.TRAP 0x1 ;  /* 0x000000040000795c */ /* 0x000fe20000300000 */
.L_x_10:
[----:B------:R-:W-:Y:S02]  /*1490*/  UISETP.GE.AND UP0, UPT, UR49, 0x41, UPT ;  /* 0x000000413100788c */ /* 0x000fe4000bf06270 */
[----:B------:R-:W-:-:S04]  /*14a0*/  UIADD3 UR6, UR16, 0x28c60, URZ ;  /* 0x00028c6010067890 */ /* 0x000fc8000fffe03f */
[----:B------:R-:W-:Y:S01]  /*14b0*/  PLOP3.LUT P1, PT, PT, PT, UP0, 0x80, 0x0 ;  /* 0x000000000000781c */ /* 0x000fe20003f2f008 */
[----:B------:R-:W-:-:S09]  /*14c0*/  UPRMT UR6, UR39, 0x654, UR6 ;  /* 0x0000065427067896 */ /* 0x000fd20008000006 */
[----:B------:R-:W-:Y:S03]  /*14d0*/  SYNCS.ARRIVE.TRANS64.RED.A1T0 RZ, [UR6], RZ ;  /* 0x000000ffffff79a7 */ /* 0x000fe60008100406 */
[----:B------:R-:W-:Y:S05]  /*14e0*/  @!P1 BRA `(.L_x_11) ;  /* 0x0000000800f89947 */ /* 0x000fea0003800000 */
[----:B------:R-:W-:-:S06]  /*14f0*/  UIADD3 UR48, UR48, -0x2, URZ ;  /* 0xfffffffe30307890 */ /* 0x000fcc000fffe03f */
[----:B0-----:R-:W-:-:S07]  /*1500*/  IMAD.U32 R0, RZ, RZ, UR48 ;  /* 0x00000030ff007e24 */ /* 0x001fce000f8e00ff */
.L_x_17:
[----:B------:R-:W-:Y:S01]  /*1510*/  BAR.SYNC.DEFER_BLOCKING 0xe, 0x100 ;  /* 0x0384000000007b1d */ /* 0x000fe20000010000 */
[----:B01----:R-:W-:Y:S01]  /*1520*/  IMAD.U32 R3, RZ, RZ, UR47 ;  /* 0x0000002fff037e24 */ /* 0x003fe2000f8e00ff */
[----:B------:R-:W-:-:S03]  /*1530*/  UIADD3 UR47, UR47, 0x1, URZ ;  /* 0x000000012f2f7890 */ /* 0x000fc6000fffe03f */
[----:B------:R-:W-:Y:S01]  /*1540*/  IMAD R3, R3, 0x40, R2 ;  /* 0x0000004003037824 */ /* 0x000fe200078e0202 */
[----:B------:R-:W-:-:S04]  /*1550*/  UISETP.NE.AND UP0, UPT, UR47, 0x2, UPT ;  /* 0x000000022f00788c */ /* 0x000fc8000bf05270 */
[----:B------:R-:W-:Y:S01]  /*1560*/  LEA R3, R3, UR42, 0x2 ;  /* 0x0000002a03037c11 */ /* 0x000fe2000f8e10ff */
[----:B------:R-:W-:Y:S02]  /*1570*/  USEL UR6, URZ, 0x1, UP0 ;  /* 0x000000013f067887 */ /* 0x000fe40008000000 */
[----:B------:R-:W-:Y:S02]  /*1580*/  USEL UR47, UR47, URZ, UP0 ;  /* 0x0000003f2f2f7287 */ /* 0x000fe40008000000 */
[----:B------:R-:W-:Y:S01]  /*1590*/  ULOP3.LUT UR37, UR37, UR6, URZ, 0x3c, !UPT ;  /* 0x0000000625257292 */ /* 0x000fe2000f8e3c3f */
[----:B------:R-:W0:Y:S04]  /*15a0*/  LDS R4, [R3+0x28800] ;  /* 0x0288000003047984 */ /* 0x000e280000000800 */
[----:B------:R-:W1:Y:S01]  /*15b0*/  LDS R5, [R3+0x28820] ;  /* 0x0288200003057984 */ /* 0x000e620000000800 */
[-C--:B0-----:R-:W-:Y:S01]  /*15c0*/  FMUL.FTZ R24, R24, R4.reuse ;  /* 0x0000000418187220 */ /* 0x081fe20000410000 */
[-C--:B------:R-:W-:Y:S01]  /*15d0*/  FMUL.FTZ R25, R25, R4.reuse ;  /* 0x0000000419197220 */ /* 0x080fe20000410000 */
        /* <DEDUP_REMOVED lines=61> */
[----:B------:R-:W-:Y:S01]  /*19b0*/  FMUL.FTZ R149, R149, R4 ;  /* 0x0000000495957220 */ /* 0x000fe20000410000 */
[-C--:B-1----:R-:W-:Y:S01]  /*19c0*/  FMUL.FTZ R26, R26, R5.reuse ;  /* 0x000000051a1a7220 */ /* 0x082fe20000410000 */
        /* <DEDUP_REMOVED lines=63> */
[----:B------:R-:W-:Y:S06]  /*1dc0*/  @!P0 BRA `(.L_x_12) ;  /* 0x0000000000048947 */ /* 0x000fec0003800000 */
[----:B------:R-:W-:Y:S01]  /*1dd0*/  BPT.TRAP 0x1 ;  /* 0x000000040000795c */ /* 0x000fe20000300000 */
.L_x_12:
[----:B------:R-:W-:Y:S01]  /*1de0*/  ULEA UR6, UR47, UR42, 0x3 ;  /* 0x0000002a2f067291 */ /* 0x000fe2000f8e183f */
[----:B------:R-:W-:-:S05]  /*1df0*/  IMAD.U32 R3, RZ, RZ, UR37 ;  /* 0x00000025ff037e24 */ /* 0x000fca000f8e00ff */
[----:B------:R-:W-:-:S04]  /*1e00*/  SHF.L.U32 R3, R3, 0x1f, RZ ;  /* 0x0000001f03037819 */ /* 0x000fc800000006ff */
[----:B------:R0:W1:Y:S01]  /*1e10*/  SYNCS.PHASECHK.TRANS64.TRYWAIT P1, [UR6+0x28c50], R3 ;  /* 0x028c5003ff0075a7 */ /* 0x0000620008020146 */
[----:B------:R-:W-:Y:S05]  /*1e20*/  @!P0 BRA `(.L_x_13) ;  /* 0x0000000000048947 */ /* 0x000fea0003800000 */
[----:B------:R-:W-:Y:S01]  /*1e30*/  BPT.TRAP 0x1 ;  /* 0x000000040000795c */ /* 0x000fe20000300000 */
.L_x_13:
[----:B-1----:R-:W-:Y:S05]  /*1e40*/  @P1 BRA `(.L_x_14) ;  /* 0x0000000000081947 */ /* 0x002fea0003800000 */
[----:B------:R-:W1:Y:S02]  /*1e50*/  SYNCS.PHASECHK.TRANS64.TRYWAIT P1, [UR6+0x28c50], R3 ;  /* 0x028c5003ff0075a7 */ /* 0x000e640008020146 */
[----:B-1----:R-:W-:Y:S05]  /*1e60*/  @!P1 BRA `(.L_x_15) ;  /* 0x000000a4002c9947 */ /* 0x002fea0003800000 */
.L_x_14:
[----:B------:R-:W-:Y:S01]  /*1e70*/  UIADD3 UR6, UR42, 0x26800, URZ ;  /* 0x000268002a067890 */ /* 0x000fe2000fffe03f */
[----:B------:R-:W-:Y:S01]  /*1e80*/  WARPGROUP.ARRIVE ;  /* 0x00000000000079c5 */ /* 0x000fe20000000000 */
[----:B------:R-:W-:Y:S02]  /*1e90*/  ULEA UR18, UR47, UR20, 0xc ;  /* 0x000000142f127291 */ /* 0x000fe4000f8e603f */
[----:B------:R-:W-:Y:S01]  /*1ea0*/  USHF.R.U32.HI UR6, URZ, 0x4, UR6 ;  /* 0x000000043f067899 */ /* 0x000fe20008011606 */
[----:B------:R-:W-:Y:S01]  /*1eb0*/  UMOV UR19, 0x40000040 ;  /* 0x4000004000137882 */ /* 0x000fe20000000000 */
[----:B------:R-:W-:Y:S02]  /*1ec0*/  UMOV UR17, 0x40000040 ;  /* 0x4000004000117882 */ /* 0x000fe40000000000 */
[----:B------:R-:W-:Y:S01]  /*1ed0*/  ULOP3.LUT UR6, UR6, 0x3fff, URZ, 0xc0, !UPT ;  /* 0x00003fff06067892 */ /* 0x000fe2000f8ec03f */
[----:B------:R-:W-:Y:S01]  /*1ee0*/  UMOV UR7, 0x40000040 ;  /* 0x4000004000077882 */ /* 0x000fe20000000000 */
[----:B------:R-:W-:-:S02]  /*1ef0*/  UIADD3 UR10, UR18, 0x100, URZ ;  /* 0x00000100120a7890 */ /* 0x000fc4000fffe03f */
[----:B------:R-:W-:Y:S02]  /*1f00*/  ULOP3.LUT UR16, UR6, 0x10000, URZ, 0xfc, !UPT ;  /* 0x0001000006107892 */ /* 0x000fe4000f8efc3f */
[----:B------:R-:W-:Y:S01]  /*1f10*/  UIADD3 UR6, UR18, 0x80, URZ ;  /* 0x0000008012067890 */ /* 0x000fe2000fffe03f */
[----:B------:R-:W-:Y:S01]  /*1f20*/  UMOV UR11, 0x40000040 ;  /* 0x40000040000b7882 */ /* 0x000fe20000000000 */
[----:B------:R-:W-:Y:S01]  /*1f30*/  UIADD3 UR14, UR18, 0x180, URZ ;  /* 0x00000180120e7890 */ /* 0x000fe2000fffe03f */
[----:B------:R-:W-:-:S04]  /*1f40*/  UMOV UR15, 0x40000040 ;  /* 0x40000040000f7882 */ /* 0x000fc80000000000 */
        /* <DEDUP_REMOVED lines=17> */
.L_x_16:
[----:B------:R-:W-:Y:S01]  /*2060*/  ULEA UR6, UR47, UR42, 0x3 ;  /* 0x0000002a2f067291 */ /* 0x000fe2000f8e183f */
[C---:B------:R-:W-:Y:S01]  /*2070*/  ISETP.GT.AND P1, PT, R0.reuse, RZ, PT ;  /* 0x000000ff0000720c */ /* 0x040fe20003f24270 */
[----:B------:R-:W-:Y:S02]  /*2080*/  VIADD R0, R0, 0xffffffff ;  /* 0xffffffff00007836 */ /* 0x000fe40000000000 */
[----:B------:R-:W-:-:S04]  /*2090*/  UIADD3 UR6, UR6, 0x28c60, URZ ;  /* 0x00028c6006067890 */ /* 0x000fc8000fffe03f */
[----:B------:R-:W-:-:S09]  /*20a0*/  UPRMT UR6, UR39, 0x654, UR6 ;  /* 0x0000065427067896 */ /* 0x000fd20008000006 */
[----:B------:R-:W-:Y:S01]  /*20b0*/  SYNCS.ARRIVE.TRANS64.RED.A1T0 RZ, [UR6], RZ ;  /* 0x000000ffffff79a7 */ /* 0x000fe20008100406 */
[----:B------:R-:W-:Y:S05]  /*20c0*/  @P1 BRA `(.L_x_17) ;  /* 0xfffffff400101947 */ /* 0x000fea000383ffff */
.L_x_11:
[----:B------:R-:W-:Y:S01]  /*20d0*/  BAR.SYNC.DEFER_BLOCKING 0xe, 0x100 ;  /* 0x0384000000007b1d */ /* 0x000fe20000010000 */
[----:B01----:R-:W-:Y:S01]  /*20e0*/  IMAD.U32 R3, RZ, RZ, UR47 ;  /* 0x0000002fff037e24 */ /* 0x003fe2000f8e00ff */
[----:B------:R-:W-:Y:S01]  /*20f0*/  UIADD3 UR47, UR47, 0x1, URZ ;  /* 0x000000012f2f7890 */ /* 0x000fe2000fffe03f */
[----:B------:R-:W-:-:S03]  /*2100*/  CS2R R12, SRZ ;  /* 0x00000000000c7805 */ /* 0x000fc6000001ff00 */
[----:B------:R-:W-:Y:S01]  /*2110*/  LEA R0, R3, R2, 0x6 ;  /* 0x0000000203007211 */ /* 0x000fe200078e30ff */
[----:B------:R-:W-:-:S03]  /*2120*/  UISETP.NE.AND UP0, UPT, UR47, 0x2, UPT ;  /* 0x000000022f00788c */ /* 0x000fc6000bf05270 */
        /* <DEDUP_REMOVED lines=134> */
[----:B------:R-:W-:Y:S06]  /*2990*/  BAR.ARV 0xf, 0x100 ;  /* 0x03c4000000007b1d */ /* 0x000fec0000002000 */
[----:B------:R-:W-:Y:S05]  /*29a0*/  BRA `(.L_x_18) ;  /* 0x00000038008c7947 */ /* 0x000fea0003800000 */
.L_x_7:
[----:B------:R-:W0:Y:S02]  /*29b0*/  SHFL.IDX PT, R0, R211, RZ, 0x1f ;  /* 0x00001fffd3007589 */ /* 0x000e2400000e0000 */
[----:B0-----:R-:W-:-:S13]  /*29c0*/  R2UR UR4, R0 ;  /* 0x00000000000472ca */ /* 0x001fda00000e0000 */
[----:B------:R-:W-:-:S04]  /*29d0*/  ULEA.HI UR5, UR4, UR4, URZ, 0x1 ;  /* 0x0000000404057291 */ /* 0x000fc8000f8f083f */
[----:B------:R-:W-:-:S04]  /*29e0*/  ULOP3.LUT UR5, UR5, 0x1fffe, URZ, 0xc0, !UPT ;  /* 0x0001fffe05057892 */ /* 0x000fc8000f8ec03f */
[----:B------:R-:W-:Y:S02]  /*29f0*/  UIADD3 UR5, UR4, -UR5, URZ ;  /* 0x8000000504057290 */ /* 0x000fe4000fffe03f */
[----:B------:R-:W-:Y:S02]  /*2a00*/  UIADD3 UR4, UR42, 0x26800, URZ ;  /* 0x000268002a047890 */ /* 0x000fe4000fffe03f */
[----:B------:R-:W-:Y:S02]  /*2a10*/  ULEA UR5, UR5, UR42, 0xf ;  /* 0x0000002a05057291 */ /* 0x000fe4000f8e783f */
[----:B------:R-:W-:Y:S02]  /*2a20*/  ULOP3.LUT UP0, URZ, UR4, 0x3ff, URZ, 0xc0, !UPT ;  /* 0x000003ff043f7892 */ /* 0x000fe4000f80c03f */
[----:B------:R-:W-:-:S04]  /*2a30*/  UIADD3 UR5, UR5, 0x400, URZ ;  /* 0x0000040005057890 */ /* 0x000fc8000fffe03f */
[----:B------:R-:W-:Y:S01]  /*2a40*/  PLOP3.LUT P0, PT, PT, PT, UP0, 0x80, 0x0 ;  /* 0x000000000000781c */ /* 0x000fe20003f0f008 */
[----:B------:R-:W-:-:S04]  /*2a50*/  USHF.R.U32.HI UR5, URZ, 0x4, UR5 ;  /* 0x000000043f057899 */ /* 0x000fc80008011605 */
[----:B------:R-:W-:-:S08]  /*2a60*/  ULOP3.LUT UR52, UR5, 0x3fff, URZ, 0xc0, !UPT ;  /* 0x00003fff05347892 */ /* 0x000fd0000f8ec03f */
[----:B------:R-:W-:Y:S05]  /*2a70*/  @!P0 BRA `(.L_x_19) ;  /* 0x0000000000408947 */ /* 0x000fea0003800000 */
[----:B------:R-:W-:Y:S01]  /*2a80*/  MOV R0, 0x0 ;  /* 0x0000000000007802 */ /* 0x000fe20000000f00 */
[----:B------:R-:W-:Y:S01]  /*2a90*/  ULDC.64 UR4, c[0x4][0x90] ;  /* 0x0100240000047ab9 */ /* 0x000fe20000000a00 */
[----:B------:R-:W-:Y:S01]  /*2aa0*/  ULDC.64 UR6, c[0x4][0x20] ;  /* 0x0100080000067ab9 */ /* 0x000fe20000000a00 */
[----:B------:R-:W-:Y:S01]  /*2ab0*/  IMAD.U32 R4, RZ, RZ, UR4 ;  /* 0x00000004ff047e24 */ /* 0x000fe2000f8e00ff */
[----:B------:R0:W1:Y:S01]  /*2ac0*/  LDC.64 R14, c[0x4][R0] ;  /* 0x01000000000e7b82 */ /* 0x0000620000000a00 */
[----:B------:R-:W-:Y:S01]  /*2ad0*/  IMAD.U32 R5, RZ, RZ, UR5 ;  /* 0x00000005ff057e24 */ /* 0x000fe2000f8e00ff */
[----:B------:R-:W-:Y:S01]  /*2ae0*/  ULDC.64 UR4, c[0x4][0x98] ;  /* 0x0100260000047ab9 */ /* 0x000fe20000000a00 */
[----:B------:R-:W-:Y:S01]  /*2af0*/  IMAD.U32 R10, RZ, RZ, UR6 ;  /* 0x00000006ff0a7e24 */ /* 0x000fe2000f8e00ff */
[----:B------:R-:W-:Y:S01]  /*2b00*/  MOV R8, 0x70 ;  /* 0x0000007000087802 */ /* 0x000fe20000000f00 */
[----:B------:R-:W-:Y:S02]  /*2b10*/  IMAD.U32 R6, RZ, RZ, UR4 ;  /* 0x00000004ff067e24 */ /* 0x000fe4000f8e00ff */
[----:B------:R-:W-:-:S02]  /*2b20*/  IMAD.U32 R7, RZ, RZ, UR5 ;  /* 0x00000005ff077e24 */ /* 0x000fc4000f8e00ff */
[----:B------:R-:W-:Y:S02]  /*2b30*/  IMAD.U32 R11, RZ, RZ, UR7 ;  /* 0x00000007ff0b7e24 */ /* 0x000fe4000f8e00ff */
[----:B------:R-:W-:Y:S02]  /*2b40*/  IMAD.MOV.U32 R12, RZ, RZ, 0x1 ;  /* 0x00000001ff0c7424 */ /* 0x000fe400078e00ff */
[----:B0-----:R-:W-:-:S07]  /*2b50*/  IMAD.MOV.U32 R13, RZ, RZ, RZ ;  /* 0x000000ffff0d7224 */ /* 0x001fce00078e00ff */
[----:B------:R-:W-:-:S07]  /*2b60*/  LEPC R20, `(.L_x_19) ;  /* 0x000000001014794e */ /* 0x000fce0000000000 */
[----:B-1----:R-:W-:Y:S05]  /*2b70*/  CALL.ABS.NOINC R14 ;  /* 0x000000000e007343 */ /* 0x002fea0003c00000 */
.L_x_19:
[----:B------:R-:W-:Y:S01]  /*2b80*/  ULEA.HI UR4, UR36, UR36, URZ, 0x1 ;  /* 0x0000002424047291 */ /* 0x000fe2000f8f083f */
[----:B------:R-:W-:-:S03]  /*2b90*/  IMAD.U32 R3, RZ, RZ, UR41 ;  /* 0x00000029ff037e24 */ /* 0x000fc6000f8e00ff */
[----:B------:R-:W-:Y:S02]  /*2ba0*/  ULOP3.LUT UR4, UR4, 0xfffffffe, URZ, 0xc0, !UPT ;  /* 0xfffffffe04047892 */ /* 0x000fe4000f8ec03f */
[----:B------:R-:W-:Y:S02]  /*2bb0*/  ISETP.NE.AND P0, PT, R3, 0x3, PT ;  /* 0x000000030300780c */ /* 0x000fe40003f05270 */
[----:B------:R-:W-:-:S06]  /*2bc0*/  UIADD3 UR4, UR36, -UR4, URZ ;  /* 0x8000000424047290 */ /* 0x000fcc000fffe03f */
[----:B------:R-:W-:-:S05]  /*2bd0*/  IMAD.U32 R0, RZ, RZ, UR4 ;  /* 0x00000004ff007e24 */ /* 0x000fca000f8e00ff */
[----:B------:R-:W-:-:S04]  /*2be0*/  SHF.L.U32 R0, R0, 0x1f, RZ ;  /* 0x0000001f00007819 */ /* 0x000fc800000006ff */
[----:B------:R-:W0:Y:S02]  /*2bf0*/  SYNCS.PHASECHK.TRANS64.TRYWAIT P1, [UR42+0x28c00], R0 ;  /* 0x028c0000ff0075a7 */ /* 0x000e24000802016a */
[----:B0-----:R-:W-:Y:S05]  /*2c00*/  @!P1 BRA `(.L_x_20) ;  /* 0x0000009400dc9947 */ /* 0x001fea0003800000 */
.L_x_99:
[----:B------:R-:W-:Y:S05]  /*2c10*/  @!P0 BRA `(.L_x_21) ;  /* 0x0000000000048947 */ /* 0x000fea0003800000 */
[----:B------:R-:W-:Y:S01]  /*2c20*/  BPT.TRAP 0x1 ;  /* 0x000000040000795c */ /* 0x000fe20000300000 */
.L_x_21:
[----:B------:R-:W-:Y:S02]  /*2c30*/  IMAD.U32 R7, RZ, RZ, UR47 ;  /* 0x0000002fff077e24 */ /* 0x000fe4000f8e00ff */
[----:B------:R-:W-:-:S03]  /*2c40*/  IMAD.U32 R8, RZ, RZ, UR37 ;  /* 0x00000025ff087e24 */ /* 0x000fc6000f8e00ff */
[----:B------:R-:W-:Y:S02]  /*2c50*/  LEA R7, R7, UR42, 0x3 ;  /* 0x0000002a07077c11 */ /* 0x000fe4000f8e18ff */
[----:B------:R-:W-:-:S04]  /*2c60*/  SHF.L.U32 R8, R8, 0x1f, RZ ;  /* 0x0000001f08087819 */ /* 0x000fc800000006ff */
[----:B------:R1:W2:Y:S01]  /*2c70*/  SYNCS.PHASECHK.TRANS64.TRYWAIT P1, [R7+URZ+0x28c30], R8 ;  /* 0x028c3008070075a7 */ /* 0x0002a2000802017f */
[----:B------:R-:W-:Y:S05]  /*2c80*/  @!P0 BRA `(.L_x_22) ;  /* 0x0000000000048947 */ /* 0x000fea0003800000 */
[----:B------:R-:W-:Y:S01]  /*2c90*/  BPT.TRAP 0x1 ;  /* 0x000000040000795c */ /* 0x000fe20000300000 */
.L_x_22:
[----:B--2---:R-:W-:Y:S05]  /*2ca0*/  @P1 BRA `(.L_x_23) ;  /* 0x0000000000081947 */ /* 0x004fea0003800000 */
[----:B------:R-:W2:Y:S02]  /*2cb0*/  SYNCS.PHASECHK.TRANS64.TRYWAIT P1, [R7+URZ+0x28c30], R8 ;  /* 0x028c3008070075a7 */ /* 0x000ea4000802017f */
[----:B--2---:R-:W-:Y:S05]  /*2cc0*/  @!P1 BRA `(.L_x_24) ;  /* 0x0000009400c49947 */ /* 0x004fea0003800000 */
.L_x_23:
[----:B------:R-:W-:-:S04]  /*2cd0*/  UIADD3 UR4, UR42, 0x22400, URZ ;  /* 0x000224002a047890 */ /* 0x000fc8000fffe03f */
[----:B------:R-:W-:-:S04]  /*2ce0*/  USHF.R.U32.HI UR4, URZ, 0x4, UR4 ;  /* 0x000000043f047899 */ /* 0x000fc80008011604 */
[----:B------:R-:W-:-:S06]  /*2cf0*/  ULOP3.LUT UR4, UR4, 0x3fff, URZ, 0xc0, !UPT ;  /* 0x00003fff04047892 */ /* 0x000fcc000f8ec03f */
[----:B------:R-:W-:Y:S01]  /*2d00*/  MOV R4, UR4 ;  /* 0x0000000400047c02 */ /* 0x000fe20008000f00 */
[----:B------:R-:W-:Y:S05]  /*2d10*/  WARPSYNC.ALL ;  /* 0x0000000000007948 */ /* 0x000fea0003800000 */
[----:B------:R-:W-:-:S04]  /*2d20*/  LOP3.LUT R4, R4, 0x10000, RZ, 0xfc, !PT ;  /* 0x0001000004047812 */ /* 0x000fc800078efcff */
[----:B------:R-:W-:Y:S01]  /*2d30*/  R2UR UR12, R4 ;  /* 0x00000000040c72ca */ /* 0x000fe200000e0000 */
[----:B------:R-:W-:Y:S01]  /*2d40*/  UIADD3 UR4, UR42, 0x20400, URZ ;  /* 0x000204002a047890 */ /* 0x000fe2000fffe03f */
[----:B------:R-:W-:Y:S01]  /*2d50*/  WARPGROUP.ARRIVE ;  /* 0x00000000000079c5 */ /* 0x000fe20000000000 */
[----:B------:R-:W-:Y:S01]  /*2d60*/  UMOV UR7, 0x40000040 ;  /* 0x4000004000077882 */ /* 0x000fe20000000000 */
[----:B------:R-:W-:Y:S01]  /*2d70*/  UMOV UR5, 0x40000040 ;  /* 0x4000004000057882 */ /* 0x000fe20000000000 */
[----:B------:R-:W-:Y:S01]  /*2d80*/  USHF.R.U32.HI UR4, URZ, 0x4, UR4 ;  /* 0x000000043f047899 */ /* 0x000fe20008011604 */
[----:B------:R-:W-:Y:S01]  /*2d90*/  UMOV UR11, 0x40000040 ;  /* 0x40000040000b7882 */ /* 0x000fe20000000000 */
[----:B------:R-:W-:Y:S02]  /*2da0*/  UMOV UR9, 0x40000040 ;  /* 0x4000004000097882 */ /* 0x000fe40000000000 */
[----:B------:R-:W-:Y:S01]  /*2db0*/  ULOP3.LUT UR4, UR4, 0x3fff, URZ, 0xc0, !UPT ;  /* 0x00003fff04047892 */ /* 0x000fe2000f8ec03f */
[----:B------:R-:W-:-:S03]  /*2dc0*/  UMOV UR15, 0x40000040 ;  /* 0x40000040000f7882 */ /* 0x000fc60000000000 */
[----:B------:R-:W-:Y:S02]  /*2dd0*/  ULEA UR12, UR47, UR12, 0x9 ;  /* 0x0000000c2f0c7291 */ /* 0x000fe4000f8e483f */
[----:B------:R-:W-:Y:S02]  /*2de0*/  ULOP3.LUT UR13, UR4, 0x10000, URZ, 0xfc, !UPT ;  /* 0x00010000040d7892 */ /* 0x000fe4000f8efc3f */
[----:B------:R-:W-:Y:S02]  /*2df0*/  UIADD3 UR10, UR12, 0x4, URZ ;  /* 0x000000040c0a7890 */ /* 0x000fe4000fffe03f */
[----:B------:R-:W-:Y:S01]  /*2e00*/  UIADD3 UR8, UR13, 0x4, URZ ;  /* 0x000000040d087890 */ /* 0x000fe2000fffe03f */
[----:B------:R-:W-:Y:S02]  /*2e10*/  UMOV UR6, UR12 ;  /* 0x0000000c00067c82 */ /* 0x000fe40008000000 */
[----:B------:R-:W-:Y:S01]  /*2e20*/  UMOV UR4, UR13 ;  /* 0x0000000d00047c82 */ /* 0x000fe20008000000 */
[----:B------:R-:W-:Y:S01]  /*2e30*/  UIADD3 UR14, UR12, 0x6, URZ ;  /* 0x000000060c0e7890 */ /* 0x000fe2000fffe03f */
[----:B------:R-:W-:Y:S01]  /*2e40*/  HGMMA.64x64x16.F32 R24, gdesc[UR4], RZ, !UPT, gsb0 ;  /* 0x00e00000041879f0 */ /* 0x000fe2000c0008ff */
[----:B------:R-:W-:-:S02]  /*2e50*/  UIADD3 UR6, UR12, 0x2, URZ ;  /* 0x000000020c067890 */ /* 0x000fc4000fffe03f */
[----:B------:R-:W-:Y:S01]  /*2e60*/  UIADD3 UR4, UR13, 0x2, URZ ;  /* 0x000000020d047890 */ /* 0x000fe2000fffe03f */
[----:B------:R-:W-:Y:S01]  /*2e70*/  UMOV UR7, 0x40000040 ;  /* 0x4000004000077882 */ /* 0x000fe20000000000 */
[----:B------:R-:W-:Y:S01]  /*2e80*/  UMOV UR5, 0x40000040 ;  /* 0x4000004000057882 */ /* 0x000fe20000000000 */
[----:B------:R-:W-:-:S03]  /*2e90*/  UIADD3 UR12, UR13, 0x6, URZ ;  /* 0x000000060d0c7890 */ /* 0x000fc6000fffe03f */
[----:B------:R-:W-:Y:S01]  /*2ea0*/  UMOV UR13, 0x40000040 ;  /* 0x40000040000d7882 */ /* 0x000fe20000000000 */
[----:B------:R-:W-:Y:S02]  /*2eb0*/  WARPGROUP.DEPBAR.LE gsb0, 0x0 ;  /* 0x00008000000079c5 */ /* 0x000fe40000010000 */
[----:B------:R-:W-:-:S06]  /*2ec0*/  WARPGROUP.ARRIVE ;  /* 0x00000000000079c5 */ /* 0x000fcc0000000000 */
[----:B------:R-:W-:Y:S03]  /*2ed0*/  HGMMA.64x64x16.F32 R24, gdesc[UR4], R24, gsb0 ;  /* 0x00e00000041879f0 */ /* 0x000fe60008000818 */
[----:B------:R-:W-:Y:S02]  /*2ee0*/  WARPGROUP.DEPBAR.LE gsb0, 0x0 ;  /* 0x00008000000079c5 */ /* 0x000fe40000010000 */
[----:B------:R-:W-:-:S06]  /*2ef0*/  WARPGROUP.ARRIVE ;  /* 0x00000000000079c5 */ /* 0x000fcc0000000000 */
[----:B------:R-:W-:Y:S03]  /*2f00*/  HGMMA.64x64x16.F32 R24, gdesc[UR8], R24, gsb0 ;  /* 0x00e00000081879f0 */ /* 0x000fe60008000818 */
[----:B------:R-:W-:Y:S02]  /*2f10*/  WARPGROUP.DEPBAR.LE gsb0, 0x0 ;  /* 0x00008000000079c5 */ /* 0x000fe40000010000 */
[----:B------:R-:W-:-:S06]  /*2f20*/  WARPGROUP.ARRIVE ;  /* 0x00000000000079c5 */ /* 0x000fcc0000000000 */
[----:B------:R-:W-:Y:S03]  /*2f30*/  HGMMA.64x64x16.F32 R24, gdesc[UR12], R24, gsb0 ;  /* 0x00e000000c1879f0 */ /* 0x000fe60008000818 */
[----:B------:R-:W-:Y:S02]  /*2f40*/  WARPGROUP.DEPBAR.LE gsb0, 0x0 ;  /* 0x00008000000079c5 */ /* 0x000fe40000010000 */
[----:B------:R-:W-:Y:S05]  /*2f50*/  @!P0 BRA `(.L_x_25) ;  /* 0x0000000000048947 */ /* 0x000fea0003800000 */
[----:B------:R-:W-:Y:S01]  /*2f60*/  BPT.TRAP 0x1 ;  /* 0x000000040000795c */ /* 0x000fe20000300000 */
.L_x_25:
[----:B------:R-:W-:Y:S01]  /*2f70*/  UIMAD UR6, UR48, -0x40, UR49 ;  /* 0xffffffc0300678a4 */ /* 0x000fe2000f8e0231 */
[----:B------:R-:W-:-:S05]  /*2f80*/  ULDC UR20, c[0x0][0x988] ;  /* 0x0002620000147ab9 */ /* 0x000fca0000000800 */
[----:B0-----:R-:W-:Y:S01]  /*2f90*/  IMAD.U32 R0, RZ, RZ, UR6 ;  /* 0x00000006ff007e24 */ /* 0x001fe2000f8e00ff */
[----:B------:R-:W-:-:S04]  /*2fa0*/  R2UR UR6, R7 ;  /* 0x00000000070672ca */ /* 0x000fc800000e0000 */
[----:B------:R-:W-:-:S04]  /*2fb0*/  IADD3 R0, -R17, 0x40, R0 ;  /* 0x0000004011007810 */ /* 0x000fc80007ffe100 */
[C---:B------:R-:W-:Y:S02]  /*2fc0*/  ISETP.GT.AND P5, PT, R0.reuse, RZ, PT ;  /* 0x000000ff0000720c */ /* 0x040fe40003fa4270 */
[C---:B------:R-:W-:Y:S02]  /*2fd0*/  ISETP.GT.AND P4, PT, R0.reuse, 0x1, PT ;  /* 0x000000010000780c */ /* 0x040fe40003f84270 */
[----:B------:R-:W-:Y:S01]  /*2fe0*/  ISETP.GT.AND P3, PT, R0, 0x8, PT ;  /* 0x000000080000780c */ /* 0x000fe20003f64270 */
[----:B------:R-:W-:Y:S01]  /*2ff0*/  UIADD3 UR6, UR6, 0x28c40, URZ ;  /* 0x00028c4006067890 */ /* 0x000fe2000fffe03f */
[----:B------:R-:W-:Y:S02]  /*3000*/  FSEL R24, R24, -INF , P5 ;  /* 0xff80000018187808 */ /* 0x000fe40002800000 */
[----:B------:R-:W-:Y:S01]  /*3010*/  FSEL R25, R25, -INF , P4 ;  /* 0xff80000019197808 */ /* 0x000fe20002000000 */
[----:B------:R-:W-:Y:S01]  /*3020*/  UPRMT UR6, UR39, 0x654, UR6 ;  /* 0x0000065427067896 */ /* 0x000fe20008000006 */
[----:B------:R-:W-:-:S02]  /*3030*/  ISETP.GT.AND P2, PT, R0, 0x9, PT ;  /* 0x000000090000780c */ /* 0x000fc40003f44270 */
[----:B------:R-:W-:Y:S02]  /*3040*/  FSEL R28, R28, -INF , P3 ;  /* 0xff8000001c1c7808 */ /* 0x000fe40001800000 */
[----:B------:R-:W-:Y:S02]  /*3050*/  FMNMX.FTZ R3, R24, R25, !PT ;  /* 0x0000001918037209 */ /* 0x000fe40007810000 */
[----:B------:R-:W-:Y:S02]  /*3060*/  ISETP.GT.AND P1, PT, R0, 0x10, PT ;  /* 0x000000100000780c */ /* 0x000fe40003f24270 */
[----:B------:R-:W-:Y:S01]  /*3070*/  FSEL R29, R29, -INF , P2 ;  /* 0xff8000001d1d7808 */ /* 0x000fe20001000000 */
[----:B------:R-:W-:Y:S01]  /*3080*/  SYNCS.ARRIVE.TRANS64.RED.A1T0 RZ, [UR6], RZ ;  /* 0x000000ffffff79a7 */ /* 0x000fe20008100406 */
[----:B------:R-:W-:Y:S02]  /*3090*/  FMNMX.FTZ R6, R28, R3, !PT ;  /* 0x000000031c067209 */ /* 0x000fe40007810000 */
[----:B------:R-:W-:-:S02]  /*30a0*/  ISETP.GT.AND P6, PT, R0, 0x11, PT ;  /* 0x000000110000780c */ /* 0x000fc40003fc4270 */
[----:B------:R-:W-:Y:S02]  /*30b0*/  FSEL R32, R32, -INF , P1 ;  /* 0xff80000020207808 */ /* 0x000fe40000800000 */
[----:B------:R-:W-:Y:S02]  /*30c0*/  FMNMX.FTZ R3, R29, R6, !PT ;  /* 0x000000061d037209 */ /* 0x000fe40007810000 */
[----:B------:R-:W-:Y:S02]  /*30d0*/  FSEL R26, R26, -INF , P5 ;  /* 0xff8000001a1a7808 */ /* 0x000fe40002800000 */
[----:B------:R-:W-:Y:S02]  /*30e0*/  ISETP.GT.AND P5, PT, R0, 0x18, PT ;  /* 0x000000180000780c */ /* 0x000fe40003fa4270 */
[----:B------:R-:W-:Y:S02]  /*30f0*/  FSEL R33, R33, -INF , P6 ;  /* 0xff80000021217808 */ /* 0x000fe40003000000 */
[----:B------:R-:W-:-:S02]  /*3100*/  FMNMX.FTZ R6, R32, R3, !PT ;  /* 0x0000000320067209 */ /* 0x000fc40007810000 */
[----:B------:R-:W-:Y:S02]  /*3110*/  FSEL R27, R27, -INF , P4 ;  /* 0xff8000001b1b7808 */ /* 0x000fe40002000000 */
[----:B------:R-:W-:Y:S02]  /*3120*/  ISETP.GT.AND P4, PT, R0, 0x19, PT ;  /* 0x000000190000780c */ /* 0x000fe40003f84270 */
[----:B------:R-:W-:Y:S02]  /*3130*/  FSEL R36, R36, -INF , P5 ;  /* 0xff80000024247808 */ /* 0x000fe40002800000 */
[----:B------:R-:W-:Y:S02]  /*3140*/  FMNMX.FTZ R3, R33, R6, !PT ;  /* 0x0000000621037209 */ /* 0x000fe40007810000 */
[----:B------:R-:W-:Y:S02]  /*3150*/  FSEL R30, R30, -INF , P3 ;  /* 0xff8000001e1e7808 */ /* 0x000fe40001800000 */
        /* <DEDUP_REMOVED lines=32> */
[----:B------:R-:W-:Y:S02]  /*3360*/  FMNMX.FTZ R0, R52, R3, !PT ;  /* 0x0000000334007209 */ /* 0x000fe40007810000 */
[----:B------:R-:W-:Y:S02]  /*3370*/  FMNMX.FTZ R3, R26, R27, !PT ;  /* 0x0000001b1a037209 */ /* 0x000fe40007810000 */
[----:B------:R-:W-:Y:S02]  /*3380*/  FMNMX.FTZ R5, R53, R0, !PT ;  /* 0x0000000035057209 */ /* 0x000fe40007810000 */
[----:B------:R-:W-:Y:S02]  /*3390*/  FSEL R46, R46, -INF , P1 ;  /* 0xff8000002e2e7808 */ /* 0x000fe40000800000 */
[----:B------:R-:W-:Y:S01]  /*33a0*/  FSEL R47, R47, -INF , P6 ;  /* 0xff8000002f2f7808 */ /* 0x000fe20003000000 */
[----:B------:R-:W0:Y:S01]  /*33b0*/  SHFL.BFLY PT, R0, R5, 0x2, 0x1f ;  /* 0x0c401f0005007f89 */ /* 0x000e2200000e0000 */
[----:B------:R-:W-:-:S02]  /*33c0*/  FSEL R50, R50, -INF , P5 ;  /* 0xff80000032327808 */ /* 0x000fc40002800000 */
[----:B------:R-:W-:Y:S02]  /*33d0*/  FSEL R51, R51, -INF , P4 ;  /* 0xff80000033337808 */ /* 0x000fe40002000000 */
[----:B------:R-:W-:Y:S02]  /*33e0*/  FSEL R54, R54, -INF , P3 ;  /* 0xff80000036367808 */ /* 0x000fe40001800000 */
[----:B------:R-:W-:Y:S02]  /*33f0*/  FSEL R55, R55, -INF , P2 ;  /* 0xff80000037377808 */ /* 0x000fe40001000000 */
[----:B0-----:R-:W-:Y:S02]  /*3400*/  FMNMX.FTZ R9, R5, R0, !PT ;  /* 0x0000000005097209 */ /* 0x001fe40007810000 */
[----:B------:R-:W-:-:S03]  /*3410*/  FMNMX.FTZ R0, R30, R3, !PT ;  /* 0x000000031e007209 */ /* 0x000fc60007810000 */
[----:B------:R-:W0:Y:S01]  /*3420*/  SHFL.BFLY PT, R10, R9, 0x1, 0x1f ;  /* 0x0c201f00090a7f89 */ /* 0x000e2200000e0000 */
[----:B------:R-:W-:-:S04]  /*3430*/  FMNMX.FTZ R3, R31, R0, !PT ;  /* 0x000000001f037209 */ /* 0x000fc80007810000 */
[----:B------:R-:W-:-:S04]  /*3440*/  FMNMX.FTZ R0, R34, R3, !PT ;  /* 0x0000000322007209 */ /* 0x000fc80007810000 */
[----:B------:R-:W-:-:S04]  /*3450*/  FMNMX.FTZ R3, R35, R0, !PT ;  /* 0x0000000023037209 */ /* 0x000fc80007810000 */
[----:B------:R-:W-:-:S04]  /*3460*/  FMNMX.FTZ R6, R38, R3, !PT ;  /* 0x0000000326067209 */ /* 0x000fc80007810000 */
[----:B------:R-:W-:-:S04]  /*3470*/  FMNMX.FTZ R3, R39, R6, !PT ;  /* 0x0000000627037209 */ /* 0x000fc80007810000 */
[----:B------:R-:W-:Y:S02]  /*3480*/  FMNMX.FTZ R6, R42, R3, !PT ;  /* 0x000000032a067209 */ /* 0x000fe40007810000 */
[----:B0-----:R-:W-:Y:S02]  /*3490*/  FMNMX.FTZ R0, R9, R10, !PT ;  /* 0x0000000a09007209 */ /* 0x001fe40007810000 */
[----:B------:R-:W-:Y:S01]  /*34a0*/  FMNMX.FTZ R3, R43, R6, !PT ;  /* 0x000000062b037209 */ /* 0x000fe20007810000 */
[----:B------:R-:W-:Y:S01]  /*34b0*/  BAR.SYNC.DEFER_BLOCKING 0xf, 0x100 ;  /* 0x03c4000000007b1d */ /* 0x000fe20000010000 */
[C---:B------:R-:W-:Y:S01]  /*34c0*/  FSETP.NEU.FTZ.AND P1, PT, R0.reuse, -INF , PT ;  /* 0xff8000000000780b */ /* 0x040fe20003f3d000 */
[----:B------:R-:W-:Y:S01]  /*34d0*/  FMUL.FTZ R5, R0, UR20 ;  /* 0x0000001400057c20 */ /* 0x000fe20008410000 */
[----:B------:R-:W-:-:S04]  /*34e0*/  FMNMX.FTZ R6, R46, R3, !PT ;  /* 0x000000032e067209 */ /* 0x000fc80007810000 */
[----:B------:R-:W-:Y:S02]  /*34f0*/  FMNMX.FTZ R3, R47, R6, !PT ;  /* 0x000000062f037209 */ /* 0x000fe40007810000 */
[----:B------:R-:W-:Y:S02]  /*3500*/  FSEL R9, R5, RZ, P1 ;  /* 0x000000ff05097208 */ /* 0x000fe40000800000 */
[----:B------:R-:W-:-:S03]  /*3510*/  FMNMX.FTZ R6, R50, R3, !PT ;  /* 0x0000000332067209 */ /* 0x000fc60007810000 */
[--C-:B------:R-:W-:Y:S01]  /*3520*/  FFMA.FTZ R24, R24, UR20, -R9.reuse ;  /* 0x0000001418187c23 */ /* 0x100fe20008010809 */
[----:B------:R-:W-:Y:S01]  /*3530*/  FMNMX.FTZ R3, R51, R6, !PT ;  /* 0x0000000633037209 */ /* 0x000fe20007810000 */
[--C-:B------:R-:W-:Y:S01]  /*3540*/  FFMA.FTZ R25, R25, UR20, -R9.reuse ;  /* 0x0000001419197c23 */ /* 0x100fe20008010809 */
[--C-:B------:R-:W-:Y:S01]  /*3550*/  FFMA.FTZ R28, R28, UR20, -R9.reuse ;  /* 0x000000141c1c7c23 */ /* 0x100fe20008010809 */
[--C-:B------:R-:W-:Y:S01]  /*3560*/  FFMA.FTZ R29, R29, UR20, -R9.reuse ;  /* 0x000000141d1d7c23 */ /* 0x100fe20008010809 */
[----:B------:R-:W-:Y:S01]  /*3570*/  FMNMX.FTZ R6, R54, R3, !PT ;  /* 0x0000000336067209 */ /* 0x000fe20007810000 */
[----:B------:R-:W-:Y:S01]  /*3580*/  MUFU.EX2 R24, R24 ;  /* 0x0000001800187308 */ /* 0x000fe20000000800 */
[--C-:B------:R-:W-:Y:S01]  /*3590*/  FFMA.FTZ R32, R32, UR20, -R9.reuse ;  /* 0x0000001420207c23 */ /* 0x100fe20008010809 */
[--C-:B------:R-:W-:Y:S01]  /*35a0*/  FFMA.FTZ R33, R33, UR20, -R9.reuse ;  /* 0x0000001421217c23 */ /* 0x100fe20008010809 */
[----:B------:R-:W-:Y:S01]  /*35b0*/  FMNMX.FTZ R6, R55, R6, !PT ;  /* 0x0000000637067209 */ /* 0x000fe20007810000 */
[--C-:B------:R-:W-:Y:S01]  /*35c0*/  FFMA.FTZ R36, R36, UR20, -R9.reuse ;  /* 0x0000001424247c23 */ /* 0x100fe20008010809 */
[--C-:B------:R-:W-:Y:S01]  /*35d0*/  FFMA.FTZ R37, R37, UR20, -R9.reuse ;  /* 0x0000001425257c23 */ /* 0x100fe20008010809 */
[--C-:B------:R-:W-:Y:S01]  /*35e0*/  FFMA.FTZ R40, R40, UR20, -R9.reuse ;  /* 0x0000001428287c23 */ /* 0x100fe20008010809 */
[--C-:B------:R-:W-:Y:S01]  /*35f0*/  FFMA.FTZ R41, R41, UR20, -R9.reuse ;  /* 0x0000001429297c23 */ /* 0x100fe20008010809 */
[----:B------:R-:W0:Y:S01]  /*3600*/  SHFL.BFLY PT, R3, R6, 0x2, 0x1f ;  /* 0x0c401f0006037f89 */ /* 0x000e2200000e0000 */
[----:B------:R-:W3:Y:S01]  /*3610*/  MUFU.EX2 R25, R25 ;  /* 0x0000001900197308 */ /* 0x000ee20000000800 */
[--C-:B------:R-:W-:Y:S01]  /*3620*/  FFMA.FTZ R44, R44, UR20, -R9.reuse ;  /* 0x000000142c2c7c23 */ /* 0x100fe20008010809 */
[--C-:B------:R-:W-:Y:S01]  /*3630*/  FFMA.FTZ R45, R45, UR20, -R9.reuse ;  /* 0x000000142d2d7c23 */ /* 0x100fe20008010809 */
[--C-:B------:R-:W-:Y:S01]  /*3640*/  FFMA.FTZ R48, R48, UR20, -R9.reuse ;  /* 0x0000001430307c23 */ /* 0x100fe20008010809 */
[--C-:B------:R-:W-:Y:S01]  /*3650*/  FFMA.FTZ R49, R49, UR20, -R9.reuse ;  /* 0x0000001431317c23 */ /* 0x100fe20008010809 */
[--C-:B------:R-:W-:Y:S01]  /*3660*/  FFMA.FTZ R52, R52, UR20, -R9.reuse ;  /* 0x0000001434347c23 */ /* 0x100fe20008010809 */
[----:B------:R-:W-:-:S02]  /*3670*/  FFMA.FTZ R9, R53, UR20, -R9 ;  /* 0x0000001435097c23 */ /* 0x000fc40008010809 */
[----:B------:R-:W-:Y:S08]  /*3680*/  MUFU.EX2 R28, R28 ;  /* 0x0000001c001c7308 */ /* 0x000ff00000000800 */
[----:B------:R-:W4:Y:S01]  /*3690*/  MUFU.EX2 R29, R29 ;  /* 0x0000001d001d7308 */ /* 0x000f220000000800 */
[----:B---3--:R-:W-:Y:S01]  /*36a0*/  FADD.FTZ R11, R24, R25 ;  /* 0x00000019180b7221 */ /* 0x008fe20000010000 */
[----:B------:R-:W-:-:S02]  /*36b0*/  F2FP.F16.F32.PACK_AB R152, R25, R24 ;  /* 0x000000181998723e */ /* 0x000fc400000000ff */
[----:B0-----:R-:W-:-:S04]  /*36c0*/  FMNMX.FTZ R5, R6, R3, !PT ;  /* 0x0000000306057209 */ /* 0x001fc80007810000 */
[----:B------:R-:W-:Y:S01]  /*36d0*/  MUFU.EX2 R32, R32 ;  /* 0x0000002000207308 */ /* 0x000fe20000000800 */
[----:B------:R-:W0:Y:S07]  /*36e0*/  SHFL.BFLY PT, R6, R5, 0x1, 0x1f ;  /* 0x0c201f0005067f89 */ /* 0x000e2e00000e0000 */
[----:B------:R-:W3:Y:S01]  /*36f0*/  MUFU.EX2 R33, R33 ;  /* 0x0000002100217308 */ /* 0x000ee20000000800 */
[----:B----4-:R-:W-:-:S07]  /*3700*/  F2FP.F16.F32.PACK_AB R154, R29, R28 ;  /* 0x0000001c1d9a723e */ /* 0x010fce00000000ff */
[----:B------:R-:W-:Y:S08]  /*3710*/  MUFU.EX2 R36, R36 ;  /* 0x0000002400247308 */ /* 0x000ff00000000800 */
[----:B------:R-:W4:Y:S01]  /*3720*/  MUFU.EX2 R37, R37 ;  /* 0x0000002500257308 */ /* 0x000f220000000800 */
[----:B---3--:R-:W-:Y:S02]  /*3730*/  F2FP.F16.F32.PACK_AB R156, R33, R32 ;  /* 0x00000020219c723e */ /* 0x008fe400000000ff */
[----:B0-----:R-:W-:Y:S01]  /*3740*/  FMNMX.FTZ R3, R5, R6, !PT ;  /* 0x0000000605037209 */ /* 0x001fe20007810000 */
[----:B------:R-:W-:-:S03]  /*3750*/  FADD.FTZ R6, R28, R11 ;  /* 0x0000000b1c067221 */ /* 0x000fc60000010000 */
[C---:B------:R-:W-:Y:S01]  /*3760*/  FSETP.NEU.FTZ.AND P1, PT, R3.reuse, -INF , PT ;  /* 0xff8000000300780b */ /* 0x040fe20003f3d000 */
[----:B------:R-:W-:Y:S01]  /*3770*/  FMUL.FTZ R5, R3, UR20 ;  /* 0x0000001403057c20 */ /* 0x000fe20008410000 */
[----:B------:R-:W-:Y:S01]  /*3780*/  FADD.FTZ R13, R29, R6 ;  /* 0x000000061d0d7221 */ /* 0x000fe20000010000 */
[----:B------:R-:W0:Y:S03]  /*3790*/  MUFU.EX2 R40, R40 ;  /* 0x0000002800287308 */ /* 0x000e260000000800 */
[----:B------:R-:W-:Y:S01]  /*37a0*/  FSEL R5, R5, RZ, P1 ;  /* 0x000000ff05057208 */ /* 0x000fe20000800000 */
[----:B------:R-:W-:Y:S01]  /*37b0*/  FADD.FTZ R10, R32, R13 ;  /* 0x0000000d200a7221 */ /* 0x000fe20000010000 */
[----:B----4-:R-:W-:-:S03]  /*37c0*/  F2FP.F16.F32.PACK_AB R158, R37, R36 ;  /* 0x00000024259e723e */ /* 0x010fc600000000ff */
[--C-:B------:R-:W-:Y:S01]  /*37d0*/  FFMA.FTZ R26, R26, UR20, -R5.reuse ;  /* 0x000000141a1a7c23 */ /* 0x100fe20008010805 */
[--C-:B------:R-:W-:Y:S01]  /*37e0*/  FFMA.FTZ R27, R27, UR20, -R5.reuse ;  /* 0x000000141b1b7c23 */ /* 0x100fe20008010805 */
[--C-:B------:R-:W-:Y:S01]  /*37f0*/  FFMA.FTZ R30, R30, UR20, -R5.reuse ;  /* 0x000000141e1e7c23 */ /* 0x100fe20008010805 */
[--C-:B------:R-:W-:Y:S01]  /*3800*/  FFMA.FTZ R31, R31, UR20, -R5.reuse ;  /* 0x000000141f1f7c23 */ /* 0x100fe20008010805 */
[--C-:B------:R-:W-:Y:S01]  /*3810*/  FFMA.FTZ R34, R34, UR20, -R5.reuse ;  /* 0x0000001422227c23 */ /* 0x100fe20008010805 */
[--C-:B------:R-:W-:Y:S01]  /*3820*/  FFMA.FTZ R35, R35, UR20, -R5.reuse ;  /* 0x0000001423237c23 */ /* 0x100fe20008010805 */
[----:B------:R-:W-:Y:S01]  /*3830*/  MUFU.EX2 R26, R26 ;  /* 0x0000001a001a7308 */ /* 0x000fe20000000800 */
[--C-:B------:R-:W-:Y:S01]  /*3840*/  FFMA.FTZ R38, R38, UR20, -R5.reuse ;  /* 0x0000001426267c23 */ /* 0x100fe20008010805 */
[--C-:B------:R-:W-:Y:S01]  /*3850*/  FFMA.FTZ R39, R39, UR20, -R5.reuse ;  /* 0x0000001427277c23 */ /* 0x100fe20008010805 */
[--C-:B------:R-:W-:Y:S01]  /*3860*/  FFMA.FTZ R42, R42, UR20, -R5.reuse ;  /* 0x000000142a2a7c23 */ /* 0x100fe20008010805 */
[--C-:B------:R-:W-:Y:S01]  /*3870*/  FFMA.FTZ R43, R43, UR20, -R5.reuse ;  /* 0x000000142b2b7c23 */ /* 0x100fe20008010805 */
[--C-:B------:R-:W-:Y:S01]  /*3880*/  FFMA.FTZ R46, R46, UR20, -R5.reuse ;  /* 0x000000142e2e7c23 */ /* 0x100fe20008010805 */
[--C-:B------:R-:W-:Y:S01]  /*3890*/  FFMA.FTZ R47, R47, UR20, -R5.reuse ;  /* 0x000000142f2f7c23 */ /* 0x100fe20008010805 */
[----:B------:R-:W-:Y:S01]  /*38a0*/  FADD.FTZ R13, R33, R10 ;  /* 0x0000000a210d7221 */ /* 0x000fe20000010000 */
[----:B------:R-:W3:Y:S01]  /*38b0*/  MUFU.EX2 R27, R27 ;  /* 0x0000001b001b7308 */ /* 0x000ee20000000800 */
[--C-:B------:R-:W-:Y:S01]  /*38c0*/  FFMA.FTZ R50, R50, UR20, -R5.reuse ;  /* 0x0000001432327c23 */ /* 0x100fe20008010805 */
[----:B------:R-:W-:Y:S01]  /*38d0*/  FFMA.FTZ R51, R51, UR20, -R5 ;  /* 0x0000001433337c23 */ /* 0x000fe20008010805 */
[----:B------:R-:W-:Y:S01]  /*38e0*/  FADD.FTZ R10, R36, R13 ;  /* 0x0000000d240a7221 */ /* 0x000fe20000010000 */
[--C-:B------:R-:W-:Y:S01]  /*38f0*/  FFMA.FTZ R54, R54, UR20, -R5.reuse ;  /* 0x0000001436367c23 */ /* 0x100fe20008010805 */
[----:B------:R-:W-:-:S02]  /*3900*/  FFMA.FTZ R5, R55, UR20, -R5 ;  /* 0x0000001437057c23 */ /* 0x000fc40008010805 */
[----:B------:R-:W-:Y:S01]  /*3910*/  FADD.FTZ R13, R37, R10 ;  /* 0x0000000a250d7221 */ /* 0x000fe20000010000 */
[----:B------:R-:W4:Y:S03]  /*3920*/  MUFU.EX2 R30, R30 ;  /* 0x0000001e001e7308 */ /* 0x000f260000000800 */
[----:B0-----:R-:W-:-:S05]  /*3930*/  FADD.FTZ R10, R40, R13 ;  /* 0x0000000d280a7221 */ /* 0x001fca0000010000 */
[----:B------:R-:W0:Y:S01]  /*3940*/  MUFU.EX2 R31, R31 ;  /* 0x0000001f001f7308 */ /* 0x000e220000000800 */
[----:B---3--:R-:W-:Y:S01]  /*3950*/  FADD.FTZ R11, R26, R27 ;  /* 0x0000001b1a0b7221 */ /* 0x008fe20000010000 */
[----:B------:R-:W-:-:S06]  /*3960*/  F2FP.F16.F32.PACK_AB R153, R27, R26 ;  /* 0x0000001a1b99723e */ /* 0x000fcc00000000ff */
[----:B------:R-:W3:Y:S01]  /*3970*/  MUFU.EX2 R34, R34 ;  /* 0x0000002200227308 */ /* 0x000ee20000000800 */
[----:B----4-:R-:W-:-:S07]  /*3980*/  FADD.FTZ R6, R30, R11 ;  /* 0x0000000b1e067221 */ /* 0x010fce0000010000 */
[----:B------:R-:W4:Y:S01]  /*3990*/  MUFU.EX2 R35, R35 ;  /* 0x0000002300237308 */ /* 0x000f220000000800 */
[C---:B0-----:R-:W-:Y:S01]  /*39a0*/  FADD.FTZ R11, R31.reuse, R6 ;  /* 0x000000061f0b7221 */ /* 0x041fe20000010000 */
[----:B------:R-:W-:-:S05]  /*39b0*/  F2FP.F16.F32.PACK_AB R155, R31, R30 ;  /* 0x0000001e1f9b723e */ /* 0x000fca00000000ff */
[----:B------:R0:W-:Y:S01]  /*39c0*/  STSM.16.M88.4 [R22+0x26800], R152 ;  /* 0x0268009816007844 */ /* 0x0001e20000000200 */
[----:B------:R-:W5:Y:S01]  /*39d0*/  MUFU.EX2 R38, R38 ;  /* 0x0000002600267308 */ /* 0x000f620000000800 */
[----:B---3--:R-:W-:-:S07]  /*39e0*/  FADD.FTZ R6, R34, R11 ;  /* 0x0000000b22067221 */ /* 0x008fce0000010000 */
[----:B------:R-:W3:Y:S01]  /*39f0*/  MUFU.EX2 R39, R39 ;  /* 0x0000002700277308 */ /* 0x000ee20000000800 */
[C---:B----4-:R-:W-:Y:S01]  /*3a00*/  FADD.FTZ R11, R35.reuse, R6 ;  /* 0x00000006230b7221 */ /* 0x050fe20000010000 */
[----:B------:R-:W-:-:S06]  /*3a10*/  F2FP.F16.F32.PACK_AB R157, R35, R34 ;  /* 0x00000022239d723e */ /* 0x000fcc00000000ff */
[----:B------:R-:W4:Y:S01]  /*3a20*/  MUFU.EX2 R42, R42 ;  /* 0x0000002a002a7308 */ /* 0x000f220000000800 */
[----:B-----5:R-:W-:-:S07]  /*3a30*/  FADD.FTZ R6, R38, R11 ;  /* 0x0000000b26067221 */ /* 0x020fce0000010000 */
[----:B------:R-:W5:Y:S01]  /*3a40*/  MUFU.EX2 R41, R41 ;  /* 0x0000002900297308 */ /* 0x000f620000000800 */
[C---:B---3--:R-:W-:Y:S01]  /*3a50*/  FADD.FTZ R11, R39.reuse, R6 ;  /* 0x00000006270b7221 */ /* 0x048fe20000010000 */
[----:B------:R-:W-:-:S05]  /*3a60*/  F2FP.F16.F32.PACK_AB R159, R39, R38 ;  /* 0x00000026279f723e */ /* 0x000fca00000000ff */
[----:B------:R0:W-:Y:S01]  /*3a70*/  STSM.16.M88.4 [R19], R156 ;  /* 0x0000009c13007844 */ /* 0x0001e20000000200 */
[----:B------:R-:W3:Y:S01]  /*3a80*/  MUFU.EX2 R43, R43 ;  /* 0x0000002b002b7308 */ /* 0x000ee20000000800 */
[----:B----4-:R-:W-:-:S07]  /*3a90*/  FADD.FTZ R6, R42, R11 ;  /* 0x0000000b2a067221 */ /* 0x010fce0000010000 */
[----:B------:R-:W4:Y:S01]  /*3aa0*/  MUFU.EX2 R44, R44 ;  /* 0x0000002c002c7308 */ /* 0x000f220000000800 */
[C---:B-----5:R-:W-:Y:S01]  /*3ab0*/  FADD.FTZ R13, R41.reuse, R10 ;  /* 0x0000000a290d7221 */ /* 0x060fe20000010000 */
[----:B------:R-:W-:-:S06]  /*3ac0*/  F2FP.F16.F32.PACK_AB R160, R41, R40 ;  /* 0x0000002829a0723e */ /* 0x000fcc00000000ff */
[----:B------:R-:W5:Y:S01]  /*3ad0*/  MUFU.EX2 R46, R46 ;  /* 0x0000002e002e7308 */ /* 0x000f620000000800 */
[C---:B---3--:R-:W-:Y:S01]  /*3ae0*/  FADD.FTZ R11, R43.reuse, R6 ;  /* 0x000000062b0b7221 */ /* 0x048fe20000010000 */
[----:B------:R-:W-:-:S06]  /*3af0*/  F2FP.F16.F32.PACK_AB R161, R43, R42 ;  /* 0x0000002a2ba1723e */ /* 0x000fcc00000000ff */
[----:B------:R-:W3:Y:S01]  /*3b00*/  MUFU.EX2 R45, R45 ;  /* 0x0000002d002d7308 */ /* 0x000ee20000000800 */
[----:B----4-:R-:W-:-:S07]  /*3b10*/  FADD.FTZ R6, R44, R13 ;  /* 0x0000000d2c067221 */ /* 0x010fce0000010000 */
[----:B------:R-:W4:Y:S01]  /*3b20*/  MUFU.EX2 R47, R47 ;  /* 0x0000002f002f7308 */ /* 0x000f220000000800 */
[----:B-----5:R-:W-:-:S07]  /*3b30*/  FADD.FTZ R10, R46, R11 ;  /* 0x0000000b2e0a7221 */ /* 0x020fce0000010000 */
[----:B------:R-:W-:Y:S01]  /*3b40*/  MUFU.EX2 R48, R48 ;  /* 0x0000003000307308 */ /* 0x000fe20000000800 */
[C---:B---3--:R-:W-:Y:S01]  /*3b50*/  F2FP.F16.F32.PACK_AB R162, R45.reuse, R44 ;  /* 0x0000002c2da2723e */ /* 0x048fe200000000ff */
[----:B------:R-:W-:-:S06]  /*3b60*/  FADD.FTZ R45, R45, R6 ;  /* 0x000000062d2d7221 */ /* 0x000fcc0000010000 */
[----:B------:R-:W3:Y:S01]  /*3b70*/  MUFU.EX2 R49, R49 ;  /* 0x0000003100317308 */ /* 0x000ee20000000800 */
[C---:B----4-:R-:W-:Y:S01]  /*3b80*/  F2FP.F16.F32.PACK_AB R163, R47.reuse, R46 ;  /* 0x0000002e2fa3723e */ /* 0x050fe200000000ff */
[----:B------:R-:W-:-:S04]  /*3b90*/  FADD.FTZ R47, R47, R10 ;  /* 0x0000000a2f2f7221 */ /* 0x000fc80000010000 */
[----:B------:R0:W-:Y:S02]  /*3ba0*/  STSM.16.M88.4 [R184], R160 ;  /* 0x000000a0b8007844 */ /* 0x0001e40000000200 */
[----:B------:R-:W-:Y:S08]  /*3bb0*/  MUFU.EX2 R50, R50 ;  /* 0x0000003200327308 */ /* 0x000ff00000000800 */
[----:B------:R-:W4:Y:S01]  /*3bc0*/  MUFU.EX2 R51, R51 ;  /* 0x0000003300337308 */ /* 0x000f220000000800 */
[----:B---3--:R-:W-:Y:S01]  /*3bd0*/  F2FP.F16.F32.PACK_AB R164, R49, R48 ;  /* 0x0000003031a4723e */ /* 0x008fe200000000ff */
[----:B------:R-:W-:-:S04]  /*3be0*/  FADD.FTZ R48, R48, R45 ;  /* 0x0000002d30307221 */ /* 0x000fc80000010000 */
[----:B------:R-:W-:Y:S02]  /*3bf0*/  FADD.FTZ R49, R49, R48 ;  /* 0x0000003031317221 */ /* 0x000fe40000010000 */
[----:B------:R-:W3:Y:S08]  /*3c00*/  MUFU.EX2 R52, R52 ;  /* 0x0000003400347308 */ /* 0x000ef00000000800 */
[----:B------:R-:W5:Y:S01]  /*3c10*/  MUFU.EX2 R9, R9 ;  /* 0x0000000900097308 */ /* 0x000f620000000800 */
[----:B----4-:R-:W-:Y:S01]  /*3c20*/  F2FP.F16.F32.PACK_AB R165, R51, R50 ;  /* 0x0000003233a5723e */ /* 0x010fe200000000ff */
[----:B------:R-:W-:-:S04]  /*3c30*/  FADD.FTZ R50, R50, R47 ;  /* 0x0000002f32327221 */ /* 0x000fc80000010000 */
[----:B------:R-:W-:Y:S02]  /*3c40*/  FADD.FTZ R51, R51, R50 ;  /* 0x0000003233337221 */ /* 0x000fe40000010000 */
[----:B------:R-:W-:Y:S01]  /*3c50*/  MUFU.EX2 R54, R54 ;  /* 0x0000003600367308 */ /* 0x000fe20000000800 */
[----:B---3--:R-:W-:-:S07]  /*3c60*/  FADD.FTZ R6, R52, R49 ;  /* 0x0000003134067221 */ /* 0x008fce0000010000 */
[----:B------:R-:W3:Y:S01]  /*3c70*/  MUFU.EX2 R5, R5 ;  /* 0x0000000500057308 */ /* 0x000ee20000000800 */
[C---:B-----5:R-:W-:Y:S01]  /*3c80*/  F2FP.F16.F32.PACK_AB R166, R9.reuse, R52 ;  /* 0x0000003409a6723e */ /* 0x060fe200000000ff */
[----:B------:R-:W-:Y:S01]  /*3c90*/  FADD.FTZ R6, R9, R6 ;  /* 0x0000000609067221 */ /* 0x000fe20000010000 */
[----:B---3--:R-:W-:Y:S01]  /*3ca0*/  F2FP.F16.F32.PACK_AB R167, R5, R54 ;  /* 0x0000003605a7723e */ /* 0x008fe200000000ff */
[----:B------:R-:W-:-:S04]  /*3cb0*/  FADD.FTZ R54, R54, R51 ;  /* 0x0000003336367221 */ /* 0x000fc80000010000 */
[----:B------:R0:W-:Y:S01]  /*3cc0*/  STSM.16.M88.4 [R23], R164 ;  /* 0x000000a417007844 */ /* 0x0001e20000000200 */
[----:B------:R-:W-:Y:S01]  /*3cd0*/  FADD.FTZ R5, R5, R54 ;  /* 0x0000003605057221 */ /* 0x000fe20000010000 */
[----:B------:R-:W-:Y:S06]  /*3ce0*/  @!P0 BRA `(.L_x_26) ;  /* 0x0000000000048947 */ /* 0x000fec0003800000 */
[----:B------:R-:W-:Y:S01]  /*3cf0*/  BPT.TRAP 0x1 ;  /* 0x000000040000795c */ /* 0x000fe20000300000 */
.L_x_26:
[----:B------:R3:W4:Y:S01]  /*3d00*/  SYNCS.PHASECHK.TRANS64.TRYWAIT P1, [R7+URZ+0x28c50], R8 ;  /* 0x028c5008070075a7 */ /* 0x000722000802017f */
[----:B------:R-:W-:Y:S05]  /*3d10*/  @!P0 BRA `(.L_x_27) ;  /* 0x0000000000048947 */ /* 0x000fea0003800000 */
[----:B------:R-:W-:Y:S01]  /*3d20*/  BPT.TRAP 0x1 ;  /* 0x000000040000795c */ /* 0x000fe20000300000 */
.L_x_27:
[----:B------:R-:W-:Y:S01]  /*3d30*/  ULOP3.LUT UR52, UR52, 0x2000000, URZ, 0xfc, !UPT ;  /* 0x0200000034347892 */ /* 0x000fe2000f8efc3f */
[----:B----4-:R-:W-:Y:S11]  /*3d40*/  @P1 BRA `(.L_x_28) ;  /* 0x0000000000081947 */ /* 0x010ff60003800000 */
[----:B------:R-:W4:Y:S02]  /*3d50*/  SYNCS.PHASECHK.TRANS64.TRYWAIT P1, [R7+URZ+0x28c50], R8 ;  /* 0x028c5008070075a7 */ /* 0x000f24000802017f */
[----:B----4-:R-:W-:Y:S05]  /*3d60*/  @!P1 BRA `(.L_x_29) ;  /* 0x0000008400b09947 */ /* 0x010fea0003800000 */
.L_x_28:
[----:B------:R-:W-:Y:S01]  /*3d70*/  ULEA UR10, UR47, UR52, 0xc ;  /* 0x000000342f0a7291 */ /* 0x000fe2000f8e603f */
[----:B------:R-:W-:Y:S01]  /*3d80*/  WARPGROUP.ARRIVE ;  /* 0x00000000000079c5 */ /* 0x000fe20000000000 */
[----:B------:R-:W-:-:S05]  /*3d90*/  UMOV UR7, 0x40000040 ;  /* 0x4000004000077882 */ /* 0x000fca0000000000 */
[----:B------:R-:W-:Y:S02]  /*3da0*/  UMOV UR6, UR10 ;  /* 0x0000000a00067c82 */ /* 0x000fe40008000000 */
[----:B------:R-:W-:Y:S01]  /*3db0*/  HGMMA.64x256x16.F32 R24, R152, gdesc[UR4].tnspB, RZ, !UPT, gsb0 ;  /* 0x43e0000498187df0 */ /* 0x000fe2000c0008ff */
[----:B------:R-:W-:Y:S01]  /*3dc0*/  UIADD3 UR6, UR10, 0x80, URZ ;  /* 0x000000800a067890 */ /* 0x000fe2000fffe03f */
[----:B------:R-:W-:Y:S01]  /*3dd0*/  UMOV UR7, 0x40000040 ;  /* 0x4000004000077882 */ /* 0x000fe20000000000 */
[----:B------:R-:W-:Y:S02]  /*3de0*/  WARPGROUP.DEPBAR.LE gsb0, 0x0 ;  /* 0x00008000000079c5 */ /* 0x000fe40000010000 */
[----:B------:R-:W-:-:S15]  /*3df0*/  WARPGROUP.ARRIVE ;  /* 0x00000000000079c5 */ /* 0x000fde0000000000 */
[----:B------:R-:W-:-:S08]  /*3e00*/  NOP ;  /* 0x0000000000007918 */ /* 0x000fd00000000000 */
[----:B------:R-:W-:Y:S01]  /*3e10*/  HGMMA.64x256x16.F32 R24, R156, gdesc[UR4].tnspB, R24, gsb0 ;  /* 0x43e000049c187df0 */ /* 0x000fe20008000818 */
        /* <DEDUP_REMOVED lines=11> */
[----:B------:R-:W-:Y:S03]  /*3ed0*/  HGMMA.64x256x16.F32 R24, R164, gdesc[UR4].tnspB, R24, gsb0 ;  /* 0x43e00004a4187df0 */ /* 0x000fe60008000818 */
[----:B------:R-:W-:Y:S02]  /*3ee0*/  WARPGROUP.DEPBAR.LE gsb0, 0x0 ;  /* 0x00008000000079c5 */ /* 0x000fe40000010000 */
[----:B------:R-:W-:Y:S01]  /*3ef0*/  @!PT LDS RZ, [RZ] ;  /* 0x00000000fffff984 */ /* 0x000fe20000000800 */
[----:B------:R-:W-:Y:S01]  /*3f00*/  @!PT LDS RZ, [RZ] ;  /* 0x00000000fffff984 */ /* 0x000fe20000000800 */
[----:B------:R-:W-:Y:S01]  /*3f10*/  @!PT LDS RZ, [RZ] ;  /* 0x00000000fffff984 */ /* 0x000fe20000000800 */
[----:B------:R-:W-:Y:S01]  /*3f20*/  @!PT LDS RZ, [RZ] ;  /* 0x00000000fffff984 */ /* 0x000fe20000000800 */
[----:B------:R5:W-:Y:S06]  /*3f30*/  MEMBAR.ALL.CTA ;  /* 0x0000000000007992 */ /* 0x000bec0000008000 */
[----:B-----5:R-:W5:Y:S02]  /*3f40*/  FENCE.VIEW.ASYNC.S ;  /* 0x00000000000073c6 */ /* 0x020f640000000000 */
[----:B-----5:R-:W-:Y:S01]  /*3f50*/  NOP ;  /* 0x0000000000007918 */ /* 0x020fe20000000000 */
[----:B------:R-:W-:Y:S06]  /*3f60*/  BAR.ARV 0xe, 0x100 ;  /* 0x0384000000007b1d */ /* 0x000fec0000002000 */
[----:B------:R-:W-:Y:S05]  /*3f70*/  @!P0 BRA `(.L_x_30) ;  /* 0x0000000000048947 */ /* 0x000fea0003800000 */
[----:B------:R-:W-:Y:S01]  /*3f80*/  BPT.TRAP 0x1 ;  /* 0x000000040000795c */ /* 0x000fe20000300000 */
.L_x_30:
[----:B------:R-:W-:Y:S01]  /*3f90*/  R2UR UR6, R7 ;  /* 0x00000000070672ca */ /* 0x000fe200000e0000 */
[----:B------:R-:W-:-:S06]  /*3fa0*/  UISETP.GE.AND UP0, UPT, UR49, 0x41, UPT ;  /* 0x000000413100788c */ /* 0x000fcc000bf06270 */
[----:B------:R-:W-:-:S06]  /*3fb0*/  PLOP3.LUT P1, PT, PT, PT, UP0, 0x80, 0x0 ;  /* 0x000000000000781c */ /* 0x000fcc0003f2f008 */
[----:B------:R-:W-:-:S04]  /*3fc0*/  UIADD3 UR6, UR6, 0x28c60, URZ ;  /* 0x00028c6006067890 */ /* 0x000fc8000fffe03f */
[----:B------:R-:W-:-:S09]  /*3fd0*/  UPRMT UR6, UR39, 0x654, UR6 ;  /* 0x0000065427067896 */ /* 0x000fd20008000006 */
[----:B------:R-:W-:Y:S01]  /*3fe0*/  SYNCS.ARRIVE.TRANS64.RED.A1T0 RZ, [UR6], RZ ;  /* 0x000000ffffff79a7 */ /* 0x000fe20008100406 */
[----:B------:R-:W-:Y:S05]  /*3ff0*/  @!P1 BRA `(.L_x_31) ;  /* 0x0000001800509947 */ /* 0x000fea0003800000 */
[----:B------:R-:W-:Y:S01]  /*4000*/  IMAD.MOV.U32 R9, RZ, RZ, R3 ;  /* 0x000000ffff097224 */ /* 0x000fe200078e0003 */
[----:B------:R-:W-:Y:S01]  /*4010*/  UIADD3 UR48, UR48, -0x2, URZ ;  /* 0xfffffffe30307890 */ /* 0x000fe2000fffe03f */
[----:B-1234-:R-:W-:Y:S01]  /*4020*/  IMAD.MOV.U32 R7, RZ, RZ, R0 ;  /* 0x000000ffff077224 */ /* 0x01efe200078e0000 */
[----:B------:R-:W-:Y:S01]  /*4030*/  UMOV UR22, UR47 ;  /* 0x0000002f00167c82 */ /* 0x000fe20008000000 */
[----:B------:R-:W-:-:S09]  /*4040*/  ULDC UR20, c[0x0][0x988] ;  /* 0x0002620000147ab9 */ /* 0x000fd20000000800 */
.L_x_42:
[----:B------:R-:W-:Y:S01]  /*4050*/  UIADD3 UR47, UR22, 0x1, URZ ;  /* 0x00000001162f7890 */ /* 0x000fe2000fffe03f */
[----:B------:R-:W-:Y:S01]  /*4060*/  IMAD.U32 R0, RZ, RZ, UR48 ;  /* 0x00000030ff007e24 */ /* 0x000fe2000f8e00ff */
[----:B------:R-:W-:Y:S02]  /*4070*/  UIADD3 UR48, UR48, -0x1, URZ ;  /* 0xffffffff30307890 */ /* 0x000fe4000fffe03f */
[----:B------:R-:W-:Y:S02]  /*4080*/  UISETP.NE.AND UP0, UPT, UR47, 0x2, UPT ;  /* 0x000000022f00788c */ /* 0x000fe4000bf05270 */
[----:B------:R-:W-:Y:S02]  /*4090*/  ISETP.GT.AND P1, PT, R0, RZ, PT ;  /* 0x000000ff0000720c */ /* 0x000fe40003f24270 */
[----:B------:R-:W-:Y:S02]  /*40a0*/  USEL UR6, URZ, 0x1, UP0 ;  /* 0x000000013f067887 */ /* 0x000fe40008000000 */
[----:B------:R-:W-:-:S02]  /*40b0*/  USEL UR47, UR47, URZ, UP0 ;  /* 0x0000003f2f2f7287 */ /* 0x000fc40008000000 */
[----:B------:R-:W-:Y:S01]  /*40c0*/  ULOP3.LUT UR37, UR37, UR6, URZ, 0x3c, !UPT ;  /* 0x0000000625257292 */ /* 0x000fe2000f8e3c3f */
[----:B012---:R-:W-:Y:S11]  /*40d0*/  @!P0 BRA `(.L_x_32) ;  /* 0x0000000000048947 */ /* 0x007ff60003800000 */
[----:B------:R-:W-:Y:S01]  /*40e0*/  BPT.TRAP 0x1 ;  /* 0x000000040000795c */ /* 0x000fe20000300000 */
.L_x_32:
[----:B------:R-:W-:Y:S01]  /*40f0*/  ULEA UR21, UR47, UR42, 0x3 ;  /* 0x0000002a2f157291 */ /* 0x000fe2000f8e183f */
[----:B------:R-:W-:-:S05]  /*4100*/  IMAD.U32 R8, RZ, RZ, UR37 ;  /* 0x00000025ff087e24 */ /* 0x000fca000f8e00ff */
[----:B------:R-:W-:-:S04]  /*4110*/  SHF.L.U32 R8, R8, 0x1f, RZ ;  /* 0x0000001f08087819 */ /* 0x000fc800000006ff */
[----:B------:R1:W2:Y:S01]  /*4120*/  SYNCS.PHASECHK.TRANS64.TRYWAIT P2, [UR21+0x28c30], R8 ;  /* 0x028c3008ff0075a7 */ /* 0x0002a20008040155 */
[----:B------:R-:W-:Y:S05]  /*4130*/  @!P0 BRA `(.L_x_33) ;  /* 0x0000000000048947 */ /* 0x000fea0003800000 */
[----:B------:R-:W-:Y:S01]  /*4140*/  BPT.TRAP 0x1 ;  /* 0x000000040000795c */ /* 0x000fe20000300000 */
.L_x_33:
[----:B--2---:R-:W-:Y:S05]  /*4150*/  @P2 BRA `(.L_x_34) ;  /* 0x0000000000082947 */ /* 0x004fea0003800000 */
[----:B------:R-:W2:Y:S02]  /*4160*/  SYNCS.PHASECHK.TRANS64.TRYWAIT P2, [UR21+0x28c30], R8 ;  /* 0x028c3008ff0075a7 */ /* 0x000ea40008040155 */
[----:B--2---:R-:W-:Y:S05]  /*4170*/  @!P2 BRA `(.L_x_35) ;  /* 0x0000008000c0a947 */ /* 0x004fea0003800000 */
.L_x_34:
[----:B------:R-:W-:Y:S01]  /*4180*/  R2UR UR18, R4 ;  /* 0x00000000041272ca */ /* 0x000fe200000e0000 */
[----:B------:R-:W-:Y:S01]  /*4190*/  UIADD3 UR6, UR42, 0x20400, URZ ;  /* 0x000204002a067890 */ /* 0x000fe2000fffe03f */
[----:B0-----:R-:W-:Y:S01]  /*41a0*/  WARPGROUP.ARRIVE ;  /* 0x00000000000079c5 */ /* 0x001fe20000000000 */
        /* <DEDUP_REMOVED lines=10> */
[----:B------:R-:W-:Y:S02]  /*4250*/  UIADD3 UR10, UR18, 0x4, URZ ;  /* 0x00000004120a7890 */ /* 0x000fe4000fffe03f */
[----:B------:R-:W-:-:S03]  /*4260*/  UIADD3 UR14, UR18, 0x6, URZ ;  /* 0x00000006120e7890 */ /* 0x000fc6000fffe03f */
[----:B------:R-:W-:Y:S03]  /*4270*/  HGMMA.64x64x16.F32 R152, gdesc[UR16], RZ, !UPT, gsb0 ;  /* 0x00e00000109879f0 */ /* 0x000fe6000c0008ff */
        /* <DEDUP_REMOVED lines=12> */
.L_x_36:
[----:B------:R-:W-:Y:S01]  /*4340*/  FMNMX.FTZ R0, R152, R7, !PT ;  /* 0x0000000798007209 */ /* 0x000fe20007810000 */
[----:B------:R-:W-:-:S03]  /*4350*/  UIADD3 UR6, UR21, 0x28c40, URZ ;  /* 0x00028c4015067890 */ /* 0x000fc6000fffe03f */
[----:B--2---:R-:W-:Y:S01]  /*4360*/  FMNMX.FTZ R3, R153, R0, !PT ;  /* 0x0000000099037209 */ /* 0x004fe20007810000 */
[----:B------:R-:W-:-:S03]  /*4370*/  UPRMT UR6, UR39, 0x654, UR6 ;  /* 0x0000065427067896 */ /* 0x000fc60008000006 */
[----:B------:R-:W-:-:S04]  /*4380*/  FMNMX.FTZ R0, R156, R3, !PT ;  /* 0x000000039c007209 */ /* 0x000fc80007810000 */
[----:B------:R-:W-:Y:S02]  /*4390*/  FMNMX.FTZ R3, R157, R0, !PT ;  /* 0x000000009d037209 */ /* 0x000fe40007810000 */
[----:B------:R-:W-:Y:S02]  /*43a0*/  SYNCS.ARRIVE.TRANS64.RED.A1T0 RZ, [UR6], RZ ;  /* 0x000000ffffff79a7 */ /* 0x000fe40008100406 */
[----:B------:R-:W-:-:S04]  /*43b0*/  FMNMX.FTZ R0, R160, R3, !PT ;  /* 0x00000003a0007209 */ /* 0x000fc80007810000 */
        /* <DEDUP_REMOVED lines=10> */
[----:B------:R-:W-:-:S05]  /*4460*/  FMNMX.FTZ R11, R181, R0, !PT ;  /* 0x00000000b50b7209 */ /* 0x000fca0007810000 */
[----:B------:R-:W0:Y:S02]  /*4470*/  SHFL.BFLY PT, R0, R11, 0x2, 0x1f ;  /* 0x0c401f000b007f89 */ /* 0x000e2400000e0000 */
        /* <DEDUP_REMOVED lines=10> */
[----:B------:R-:W-:-:S03]  /*4520*/  FMNMX.FTZ R3, R167, R10, !PT ;  /* 0x0000000aa7037209 */ /* 0x000fc60007810000 */
[----:B------:R-:W-:Y:S01]  /*4530*/  FMUL.FTZ R190, R0, UR20 ;  /* 0x0000001400be7c20 */ /* 0x000fe20008410000 */
[----:B------:R-:W-:Y:S01]  /*4540*/  FMNMX.FTZ R10, R170, R3, !PT ;  /* 0x00000003aa0a7209 */ /* 0x000fe20007810000 */
[----:B------:R-:W-:Y:S02]  /*4550*/  FADD.FTZ R7, -R0, R7 ;  /* 0x0000000700077221 */ /* 0x000fe40000010100 */
[--C-:B------:R-:W-:Y:S01]  /*4560*/  FFMA.FTZ R11, R153, UR20, -R190.reuse ;  /* 0x00000014990b7c23 */ /* 0x100fe200080108be */
[----:B------:R-:W-:Y:S01]  /*4570*/  FMNMX.FTZ R3, R171, R10, !PT ;  /* 0x0000000aab037209 */ /* 0x000fe20007810000 */
[--C-:B------:R-:W-:Y:S01]  /*4580*/  FFMA.FTZ R21, R157, UR20, -R190.reuse ;  /* 0x000000149d157c23 */ /* 0x100fe200080108be */
[--C-:B------:R-:W-:Y:S01]  /*4590*/  FFMA.FTZ R13, R156, UR20, -R190.reuse ;  /* 0x000000149c0d7c23 */ /* 0x100fe200080108be */
[--C-:B------:R-:W-:Y:S01]  /*45a0*/  FFMA.FTZ R156, R160, UR20, -R190.reuse ;  /* 0x00000014a09c7c23 */ /* 0x100fe200080108be */
[----:B------:R-:W-:Y:S01]  /*45b0*/  FMNMX.FTZ R10, R174, R3, !PT ;  /* 0x00000003ae0a7209 */ /* 0x000fe20007810000 */
[--C-:B------:R-:W-:Y:S01]  /*45c0*/  FFMA.FTZ R160, R168, UR20, -R190.reuse ;  /* 0x00000014a8a07c23 */ /* 0x100fe200080108be */
[----:B------:R-:W-:Y:S01]  /*45d0*/  FMUL.FTZ R7, R7, UR20 ;  /* 0x0000001407077c20 */ /* 0x000fe20008410000 */
        /* <DEDUP_REMOVED lines=8> */
[----:B------:R-:W-:Y:S01]  /*4660*/  FFMA.FTZ R181, R181, UR20, -R190 ;  /* 0x00000014b5b57c23 */ /* 0x000fe200080108be */
[----:B------:R-:W-:Y:S01]  /*4670*/  FMNMX.FTZ R3, R179, R10, !PT ;  /* 0x0000000ab3037209 */ /* 0x000fe20007810000 */
[----:B------:R-:W0:Y:S03]  /*4680*/  MUFU.EX2 R7, R7 ;  /* 0x0000000700077308 */ /* 0x000e260000000800 */
[----:B------:R-:W-:-:S04]  /*4690*/  FMNMX.FTZ R12, R182, R3, !PT ;  /* 0x00000003b60c7209 */ /* 0x000fc80007810000 */
[----:B------:R-:W-:Y:S01]  /*46a0*/  FMNMX.FTZ R3, R183, R12, !PT ;  /* 0x0000000cb7037209 */ /* 0x000fe20007810000 */
[----:B------:R-:W2:Y:S01]  /*46b0*/  MUFU.EX2 R152, R152 ;  /* 0x0000009800987308 */ /* 0x000ea20000000800 */
[--C-:B------:R-:W-:Y:S01]  /*46c0*/  FFMA.FTZ R12, R164, UR20, -R190.reuse ;  /* 0x00000014a40c7c23 */ /* 0x100fe200080108be */
[--C-:B------:R-:W-:Y:S02]  /*46d0*/  FFMA.FTZ R164, R176, UR20, -R190.reuse ;  /* 0x00000014b0a47c23 */ /* 0x100fe400080108be */
[----:B------:R-:W3:Y:S04]  /*46e0*/  SHFL.BFLY PT, R14, R3, 0x2, 0x1f ;  /* 0x0c401f00030e7f89 */ /* 0x000ee800000e0000 */
[----:B------:R4:W5:Y:S01]  /*46f0*/  MUFU.EX2 R10, R13 ;  /* 0x0000000d000a7308 */ /* 0x0009620000000800 */
[-C--:B0-----:R-:W-:Y:S01]  /*4700*/  FMUL.FTZ R24, R24, R7.reuse ;  /* 0x0000000718187220 */ /* 0x081fe20000410000 */
[-C--:B------:R-:W-:Y:S01]  /*4710*/  FMUL.FTZ R25, R25, R7.reuse ;  /* 0x0000000719197220 */ /* 0x080fe20000410000 */
[-C--:B------:R-:W-:Y:S01]  /*4720*/  FMUL.FTZ R28, R28, R7.reuse ;  /* 0x000000071c1c7220 */ /* 0x080fe20000410000 */
[-C--:B------:R-:W-:Y:S01]  /*4730*/  FMUL.FTZ R29, R29, R7.reuse ;  /* 0x000000071d1d7220 */ /* 0x080fe20000410000 */
[-C--:B------:R-:W-:Y:S01]  /*4740*/  FMUL.FTZ R32, R32, R7.reuse ;  /* 0x0000000720207220 */ /* 0x080fe20000410000 */
[-C--:B------:R-:W-:Y:S01]  /*4750*/  FMUL.FTZ R33, R33, R7.reuse ;  /* 0x0000000721217220 */ /* 0x080fe20000410000 */
[-C--:B------:R-:W-:Y:S01]  /*4760*/  FMUL.FTZ R36, R36, R7.reuse ;  /* 0x0000000724247220 */ /* 0x080fe20000410000 */
[----:B------:R-:W0:Y:S01]  /*4770*/  MUFU.EX2 R21, R21 ;  /* 0x0000001500157308 */ /* 0x000e220000000800 */
[--C-:B----4-:R-:W-:Y:S01]  /*4780*/  FFMA.FTZ R13, R165, UR20, -R190.reuse ;  /* 0x00000014a50d7c23 */ /* 0x110fe200080108be */
[--C-:B------:R-:W-:Y:S01]  /*4790*/  FFMA.FTZ R165, R173, UR20, -R190.reuse ;  /* 0x00000014ada57c23 */ /* 0x100fe200080108be */
[-C--:B------:R-:W-:Y:S01]  /*47a0*/  FMUL.FTZ R37, R37, R7.reuse ;  /* 0x0000000725257220 */ /* 0x080fe20000410000 */
[-C--:B------:R-:W-:Y:S01]  /*47b0*/  FMUL.FTZ R40, R40, R7.reuse ;  /* 0x0000000728287220 */ /* 0x080fe20000410000 */
[-C--:B------:R-:W-:Y:S01]  /*47c0*/  FMUL.FTZ R41, R41, R7.reuse ;  /* 0x0000000729297220 */ /* 0x080fe20000410000 */
[-C--:B------:R-:W-:Y:S01]  /*47d0*/  FMUL.FTZ R44, R44, R7.reuse ;  /* 0x000000072c2c7220 */ /* 0x080fe20000410000 */
[-C--:B------:R-:W-:Y:S01]  /*47e0*/  FMUL.FTZ R45, R45, R7.reuse ;  /* 0x000000072d2d7220 */ /* 0x080fe20000410000 */
[----:B------:R-:W-:Y:S01]  /*47f0*/  MUFU.EX2 R156, R156 ;  /* 0x0000009c009c7308 */ /* 0x000fe20000000800 */
[-C--:B------:R-:W-:Y:S01]  /*4800*/  FMUL.FTZ R48, R48, R7.reuse ;  /* 0x0000000730307220 */ /* 0x080fe20000410000 */
[-C--:B------:R-:W-:Y:S01]  /*4810*/  FMUL.FTZ R49, R49, R7.reuse ;  /* 0x0000000731317220 */ /* 0x080fe20000410000 */
[-C--:B------:R-:W-:Y:S01]  /*4820*/  FMUL.FTZ R52, R52, R7.reuse ;  /* 0x0000000734347220 */ /* 0x080fe20000410000 */
[----:B---3--:R-:W-:Y:S01]  /*4830*/  FMNMX.FTZ R20, R3, R14, !PT ;  /* 0x0000000e03147209 */ /* 0x008fe20007810000 */
[----:B------:R-:W-:Y:S01]  /*4840*/  FFMA.FTZ R14, R172, UR20, -R190 ;  /* 0x00000014ac0e7c23 */ /* 0x000fe200080108be */
[-C--:B------:R-:W-:Y:S01]  /*4850*/  FMUL.FTZ R53, R53, R7.reuse ;  /* 0x0000000735357220 */ /* 0x080fe20000410000 */
[-C--:B------:R-:W-:Y:S01]  /*4860*/  FMUL.FTZ R56, R56, R7.reuse ;  /* 0x0000000738387220 */ /* 0x080fe20000410000 */
[----:B------:R-:W-:Y:S01]  /*4870*/  MUFU.EX2 R15, R15 ;  /* 0x0000000f000f7308 */ /* 0x000fe20000000800 */
[----:B------:R-:W3:Y:S01]  /*4880*/  SHFL.BFLY PT, R3, R20, 0x1, 0x1f ;  /* 0x0c201f0014037f89 */ /* 0x000ee200000e0000 */
[-C--:B------:R-:W-:Y:S01]  /*4890*/  FMUL.FTZ R57, R57, R7.reuse ;  /* 0x0000000739397220 */ /* 0x080fe20000410000 */
        /* <DEDUP_REMOVED lines=20> */
[----:B------:R-:W-:Y:S01]  /*49e0*/  FMUL.FTZ R96, R96, R7 ;  /* 0x0000000760607220 */ /* 0x000fe20000410000 */
[----:B------:R-:W-:Y:S01]  /*49f0*/  MUFU.EX2 R160, R160 ;  /* 0x000000a000a07308 */ /* 0x000fe20000000800 */
[----:B---3--:R-:W-:Y:S01]  /*4a00*/  FMNMX.FTZ R3, R20, R3, !PT ;  /* 0x0000000314037209 */ /* 0x008fe20007810000 */
[-C--:B------:R-:W-:Y:S01]  /*4a10*/  FMUL.FTZ R97, R97, R7.reuse ;  /* 0x0000000761617220 */ /* 0x080fe20000410000 */
[-C--:B------:R-:W-:Y:S01]  /*4a20*/  FMUL.FTZ R100, R100, R7.reuse ;  /* 0x0000000764647220 */ /* 0x080fe20000410000 */
[-C--:B------:R-:W-:Y:S01]  /*4a30*/  FMUL.FTZ R101, R101, R7.reuse ;  /* 0x0000000765657220 */ /* 0x080fe20000410000 */
[-C--:B------:R-:W-:Y:S01]  /*4a40*/  FMUL.FTZ R104, R104, R7.reuse ;  /* 0x0000000768687220 */ /* 0x080fe20000410000 */
[C---:B------:R-:W-:Y:S01]  /*4a50*/  FADD.FTZ R153, -R3.reuse, R9 ;  /* 0x0000000903997221 */ /* 0x040fe20000010100 */
[----:B------:R-:W-:Y:S01]  /*4a60*/  FMUL.FTZ R157, R3, UR20 ;  /* 0x00000014039d7c20 */ /* 0x000fe20008410000 */
[----:B------:R-:W-:Y:S01]  /*4a70*/  MUFU.EX2 R20, R180 ;  /* 0x000000b400147308 */ /* 0x000fe20000000800 */
[----:B------:R-:W-:Y:S01]  /*4a80*/  FMUL.FTZ R105, R105, R7 ;  /* 0x0000000769697220 */ /* 0x000fe20000410000 */
[----:B------:R-:W-:Y:S01]  /*4a90*/  FMUL.FTZ R168, R153, UR20 ;  /* 0x0000001499a87c20 */ /* 0x000fe20008410000 */
[--C-:B------:R-:W-:Y:S01]  /*4aa0*/  FFMA.FTZ R153, R154, UR20, -R157.reuse ;  /* 0x000000149a997c23 */ /* 0x100fe2000801089d */
[----:B------:R-:W-:Y:S01]  /*4ab0*/  FFMA.FTZ R172, R155, UR20, -R157 ;  /* 0x000000149bac7c23 */ /* 0x000fe2000801089d */
[----:B------:R-:W-:-:S02]  /*4ac0*/  IMAD.MOV R154, RZ, RZ, -R18 ;  /* 0x000000ffff9a7224 */ /* 0x000fc400078e0a12 */
[--C-:B------:R-:W-:Y:S01]  /*4ad0*/  FFMA.FTZ R155, R158, UR20, -R157.reuse ;  /* 0x000000149e9b7c23 */ /* 0x100fe2000801089d */
[--C-:B------:R-:W-:Y:S01]  /*4ae0*/  FFMA.FTZ R176, R159, UR20, -R157.reuse ;  /* 0x000000149fb07c23 */ /* 0x100fe2000801089d */
[----:B------:R-:W-:Y:S01]  /*4af0*/  MUFU.EX2 R168, R168 ;  /* 0x000000a800a87308 */ /* 0x000fe20000000800 */
[--C-:B------:R-:W-:Y:S01]  /*4b00*/  FFMA.FTZ R158, R162, UR20, -R157.reuse ;  /* 0x00000014a29e7c23 */ /* 0x100fe2000801089d */
[----:B------:R-:W-:Y:S01]  /*4b10*/  ISETP.NE.AND P2, PT, R17, R154, PT ;  /* 0x0000009a1100720c */ /* 0x000fe20003f45270 */
[--C-:B------:R-:W-:Y:S01]  /*4b20*/  FFMA.FTZ R162, R167, UR20, -R157.reuse ;  /* 0x00000014a7a27c23 */ /* 0x100fe2000801089d */
[--C-:B------:R-:W-:Y:S01]  /*4b30*/  FFMA.FTZ R167, R171, UR20, -R157.reuse ;  /* 0x00000014aba77c23 */ /* 0x100fe2000801089d */
[----:B------:R-:W-:Y:S01]  /*4b40*/  MOV R171, UR22 ;  /* 0x0000001600ab7c02 */ /* 0x000fe20008000f00 */
[--C-:B------:R-:W-:Y:S01]  /*4b50*/  FFMA.FTZ R163, R163, UR20, -R157.reuse ;  /* 0x00000014a3a37c23 */ /* 0x100fe2000801089d */
[--C-:B------:R-:W-:Y:S01]  /*4b60*/  FFMA.FTZ R159, R166, UR20, -R157.reuse ;  /* 0x00000014a69f7c23 */ /* 0x100fe2000801089d */
[----:B------:R-:W3:Y:S01]  /*4b70*/  MUFU.EX2 R153, R153 ;  /* 0x0000009900997308 */ /* 0x000ee20000000800 */
[--C-:B------:R-:W-:Y:S01]  /*4b80*/  FFMA.FTZ R166, R170, UR20, -R157.reuse ;  /* 0x00000014aaa67c23 */ /* 0x100fe2000801089d */
[----:B--2---:R-:W-:Y:S01]  /*4b90*/  FFMA.FTZ R170, R7, R6, R152 ;  /* 0x0000000607aa7223 */ /* 0x004fe20000010098 */
[--C-:B------:R-:W-:Y:S01]  /*4ba0*/  FFMA.FTZ R174, R174, UR20, -R157.reuse ;  /* 0x00000014aeae7c23 */ /* 0x100fe2000801089d */
[--C-:B------:R-:W-:Y:S01]  /*4bb0*/  FFMA.FTZ R6, R175, UR20, -R157.reuse ;  /* 0x00000014af067c23 */ /* 0x100fe2000801089d */
[--C-:B------:R-:W-:Y:S01]  /*4bc0*/  FFMA.FTZ R179, R179, UR20, -R157.reuse ;  /* 0x00000014b3b37c23 */ /* 0x100fe2000801089d */
[----:B------:R-:W-:Y:S01]  /*4bd0*/  FADD.FTZ R173, R11, R170 ;  /* 0x000000aa0bad7221 */ /* 0x000fe20000010000 */
[----:B------:R-:W-:Y:S01]  /*4be0*/  @!P2 IMAD R154, R171, 0x40, R2 ;  /* 0x00000040ab9aa824 */ /* 0x000fe200078e0202 */
[----:B------:R-:W2:Y:S01]  /*4bf0*/  MUFU.EX2 R172, R172 ;  /* 0x000000ac00ac7308 */ /* 0x000ea20000000800 */
[----:B------:R-:W-:Y:S01]  /*4c00*/  FFMA.FTZ R170, R178, UR20, -R157 ;  /* 0x00000014b2aa7c23 */ /* 0x000fe2000801089d */
[----:B-----5:R-:W-:Y:S01]  /*4c10*/  FADD.FTZ R178, R10, R173 ;  /* 0x000000ad0ab27221 */ /* 0x020fe20000010000 */
[--C-:B------:R-:W-:Y:S01]  /*4c20*/  FFMA.FTZ R182, R182, UR20, -R157.reuse ;  /* 0x00000014b6b67c23 */ /* 0x100fe2000801089d */
[----:B------:R-:W-:Y:S01]  /*4c30*/  FFMA.FTZ R183, R183, UR20, -R157 ;  /* 0x00000014b7b77c23 */ /* 0x000fe2000801089d */
[----:B------:R-:W-:Y:S01]  /*4c40*/  @!P2 LEA R157, R154, UR42, 0x2 ;  /* 0x0000002a9a9dac11 */ /* 0x000fe2000f8e10ff */
[----:B0-----:R-:W-:Y:S01]  /*4c50*/  FADD.FTZ R173, R21, R178 ;  /* 0x000000b215ad7221 */ /* 0x001fe20000010000 */
[----:B------:R-:W-:Y:S01]  /*4c60*/  F2FP.F16.F32.PACK_AB R152, R11, R152 ;  /* 0x000000980b98723e */ /* 0x000fe200000000ff */
[----:B------:R-:W0:Y:S01]  /*4c70*/  MUFU.EX2 R155, R155 ;  /* 0x0000009b009b7308 */ /* 0x000e220000000800 */
[----:B---3--:R-:W-:Y:S01]  /*4c80*/  FFMA.FTZ R171, R168, R5, R153 ;  /* 0x00000005a8ab7223 */ /* 0x008fe20000010099 */
[----:B------:R-:W-:Y:S01]  /*4c90*/  @!P2 STS [R157+0x28800], R7 ;  /* 0x028800079d00a388 */ /* 0x000fe20000000800 */
[-C--:B------:R-:W-:Y:S01]  /*4ca0*/  FMUL.FTZ R108, R108, R7.reuse ;  /* 0x000000076c6c7220 */ /* 0x080fe20000410000 */
[-C--:B------:R-:W-:Y:S01]  /*4cb0*/  FMUL.FTZ R109, R109, R7.reuse ;  /* 0x000000076d6d7220 */ /* 0x080fe20000410000 */
[-C--:B------:R-:W-:Y:S01]  /*4cc0*/  FMUL.FTZ R112, R112, R7.reuse ;  /* 0x0000000770707220 */ /* 0x080fe20000410000 */
[----:B------:R3:W-:Y:S01]  /*4cd0*/  @!P2 STS [R157+0x28820], R168 ;  /* 0x028820a89d00a388 */ /* 0x0007e20000000800 */
[----:B------:R-:W-:Y:S01]  /*4ce0*/  FMUL.FTZ R113, R113, R7 ;  /* 0x0000000771717220 */ /* 0x000fe20000410000 */
[----:B------:R-:W4:Y:S01]  /*4cf0*/  MUFU.EX2 R176, R176 ;  /* 0x000000b000b07308 */ /* 0x000f220000000800 */
[C---:B--2---:R-:W-:Y:S01]  /*4d00*/  FADD.FTZ R180, R172.reuse, R171 ;  /* 0x000000abacb47221 */ /* 0x044fe20000010000 */
[----:B------:R-:W-:Y:S01]  /*4d10*/  F2FP.F16.F32.PACK_AB R153, R172, R153 ;  /* 0x00000099ac99723e */ /* 0x000fe200000000ff */
[-C--:B------:R-:W-:Y:S01]  /*4d20*/  FMUL.FTZ R116, R116, R7.reuse ;  /* 0x0000000774747220 */ /* 0x080fe20000410000 */
[-C--:B------:R-:W-:Y:S01]  /*4d30*/  FMUL.FTZ R117, R117, R7.reuse ;  /* 0x0000000775757220 */ /* 0x080fe20000410000 */
[-C--:B------:R-:W-:Y:S01]  /*4d40*/  FMUL.FTZ R120, R120, R7.reuse ;  /* 0x0000000778787220 */ /* 0x080fe20000410000 */
[-C--:B------:R-:W-:Y:S01]  /*4d50*/  FMUL.FTZ R121, R121, R7.reuse ;  /* 0x0000000779797220 */ /* 0x080fe20000410000 */
[-C--:B------:R-:W-:Y:S01]  /*4d60*/  FMUL.FTZ R124, R124, R7.reuse ;  /* 0x000000077c7c7220 */ /* 0x080fe20000410000 */
[----:B------:R-:W2:Y:S01]  /*4d70*/  MUFU.EX2 R158, R158 ;  /* 0x0000009e009e7308 */ /* 0x000ea20000000800 */
[----:B0-----:R-:W-:Y:S01]  /*4d80*/  FADD.FTZ R171, R155, R180 ;  /* 0x000000b49bab7221 */ /* 0x001fe20000010000 */
[-C--:B------:R-:W-:Y:S01]  /*4d90*/  FMUL.FTZ R125, R125, R7.reuse ;  /* 0x000000077d7d7220 */ /* 0x080fe20000410000 */
[-C--:B------:R-:W-:Y:S01]  /*4da0*/  FMUL.FTZ R128, R128, R7.reuse ;  /* 0x0000000780807220 */ /* 0x080fe20000410000 */
[-C--:B------:R-:W-:Y:S01]  /*4db0*/  FMUL.FTZ R129, R129, R7.reuse ;  /* 0x0000000781817220 */ /* 0x080fe20000410000 */
[-C--:B------:R-:W-:Y:S01]  /*4dc0*/  FMUL.FTZ R132, R132, R7.reuse ;  /* 0x0000000784847220 */ /* 0x080fe20000410000 */
[-C--:B------:R-:W-:Y:S01]  /*4dd0*/  FMUL.FTZ R133, R133, R7.reuse ;  /* 0x0000000785857220 */ /* 0x080fe20000410000 */
[----:B------:R-:W-:Y:S01]  /*4de0*/  FMUL.FTZ R136, R136, R7 ;  /* 0x0000000788887220 */ /* 0x000fe20000410000 */
[----:B------:R-:W0:Y:S01]  /*4df0*/  MUFU.EX2 R163, R163 ;  /* 0x000000a300a37308 */ /* 0x000e220000000800 */
[C---:B----4-:R-:W-:Y:S01]  /*4e00*/  FADD.FTZ R171, R176.reuse, R171 ;  /* 0x000000abb0ab7221 */ /* 0x050fe20000010000 */
[----:B------:R-:W-:Y:S01]  /*4e10*/  F2FP.F16.F32.PACK_AB R155, R176, R155 ;  /* 0x0000009bb09b723e */ /* 0x000fe200000000ff */
[-C--:B------:R-:W-:Y:S01]  /*4e20*/  FMUL.FTZ R137, R137, R7.reuse ;  /* 0x0000000789897220 */ /* 0x080fe20000410000 */
[-C--:B------:R-:W-:Y:S01]  /*4e30*/  FMUL.FTZ R140, R140, R7.reuse ;  /* 0x000000078c8c7220 */ /* 0x080fe20000410000 */
[-C--:B------:R-:W-:Y:S01]  /*4e40*/  FMUL.FTZ R141, R141, R7.reuse ;  /* 0x000000078d8d7220 */ /* 0x080fe20000410000 */
[-C--:B------:R-:W-:Y:S01]  /*4e50*/  FMUL.FTZ R144, R144, R7.reuse ;  /* 0x0000000790907220 */ /* 0x080fe20000410000 */
[-C--:B------:R-:W-:Y:S01]  /*4e60*/  FMUL.FTZ R145, R145, R7.reuse ;  /* 0x0000000791917220 */ /* 0x080fe20000410000 */
[----:B------:R-:W4:Y:S01]  /*4e70*/  MUFU.EX2 R159, R159 ;  /* 0x0000009f009f7308 */ /* 0x000f220000000800 */
[----:B--2---:R-:W-:Y:S01]  /*4e80*/  FADD.FTZ R154, R158, R171 ;  /* 0x000000ab9e9a7221 */ /* 0x004fe20000010000 */
[-C--:B------:R-:W-:Y:S01]  /*4e90*/  FMUL.FTZ R148, R148, R7.reuse ;  /* 0x0000000794947220 */ /* 0x080fe20000410000 */
[----:B------:R-:W-:Y:S01]  /*4ea0*/  FMUL.FTZ R149, R149, R7 ;  /* 0x0000000795957220 */ /* 0x000fe20000410000 */
[-C--:B------:R-:W-:Y:S01]  /*4eb0*/  FMUL.FTZ R26, R26, R168.reuse ;  /* 0x000000a81a1a7220 */ /* 0x080fe20000410000 */
[-C--:B------:R-:W-:Y:S01]  /*4ec0*/  FMUL.FTZ R27, R27, R168.reuse ;  /* 0x000000a81b1b7220 */ /* 0x080fe20000410000 */
[-C--:B------:R-:W-:Y:S01]  /*4ed0*/  FMUL.FTZ R30, R30, R168.reuse ;  /* 0x000000a81e1e7220 */ /* 0x080fe20000410000 */
[----:B------:R-:W-:Y:S01]  /*4ee0*/  FMUL.FTZ R31, R31, R168 ;  /* 0x000000a81f1f7220 */ /* 0x000fe20000410000 */
[----:B------:R-:W2:Y:S01]  /*4ef0*/  MUFU.EX2 R162, R162 ;  /* 0x000000a200a27308 */ /* 0x000ea20000000800 */
[C---:B0-----:R-:W-:Y:S01]  /*4f00*/  FADD.FTZ R154, R163.reuse, R154 ;  /* 0x0000009aa39a7221 */ /* 0x041fe20000010000 */
[----:B---3--:R-:W-:Y:S01]  /*4f10*/  F2FP.F16.F32.PACK_AB R157, R163, R158 ;  /* 0x0000009ea39d723e */ /* 0x008fe200000000ff */
[----:B------:R-:W-:Y:S01]  /*4f20*/  FMUL.FTZ R34, R34, R168 ;  /* 0x000000a822227220 */ /* 0x000fe20000410000 */
[----:B------:R-:W-:Y:S01]  /*4f30*/  F2FP.F16.F32.PACK_AB R158, R13, R12 ;  /* 0x0000000c0d9e723e */ /* 0x000fe200000000ff */
[-C--:B------:R-:W-:Y:S01]  /*4f40*/  FMUL.FTZ R35, R35, R168.reuse ;  /* 0x000000a823237220 */ /* 0x080fe20000410000 */
[-C--:B------:R-:W-:Y:S01]  /*4f50*/  FMUL.FTZ R38, R38, R168.reuse ;  /* 0x000000a826267220 */ /* 0x080fe20000410000 */
[-C--:B------:R-:W-:Y:S01]  /*4f60*/  FMUL.FTZ R39, R39, R168.reuse ;  /* 0x000000a827277220 */ /* 0x080fe20000410000 */
[----:B------:R0:W-:Y:S01]  /*4f70*/  MUFU.EX2 R5, R174 ;  /* 0x000000ae00057308 */ /* 0x0001e20000000800 */
[-C--:B------:R-:W-:Y:S01]  /*4f80*/  FMUL.FTZ R42, R42, R168.reuse ;  /* 0x000000a82a2a7220 */ /* 0x080fe20000410000 */
[-C--:B------:R-:W-:Y:S01]  /*4f90*/  FMUL.FTZ R43, R43, R168.reuse ;  /* 0x000000a82b2b7220 */ /* 0x080fe20000410000 */
[-C--:B------:R-:W-:Y:S01]  /*4fa0*/  FMUL.FTZ R46, R46, R168.reuse ;  /* 0x000000a82e2e7220 */ /* 0x080fe20000410000 */
[-C--:B------:R-:W-:Y:S01]  /*4fb0*/  FMUL.FTZ R47, R47, R168.reuse ;  /* 0x000000a82f2f7220 */ /* 0x080fe20000410000 */
[-C--:B------:R-:W-:Y:S01]  /*4fc0*/  FMUL.FTZ R50, R50, R168.reuse ;  /* 0x000000a832327220 */ /* 0x080fe20000410000 */
[-C--:B------:R-:W-:Y:S01]  /*4fd0*/  FMUL.FTZ R51, R51, R168.reuse ;  /* 0x000000a833337220 */ /* 0x080fe20000410000 */
[----:B------:R-:W-:Y:S01]  /*4fe0*/  FMUL.FTZ R54, R54, R168 ;  /* 0x000000a836367220 */ /* 0x000fe20000410000 */
[----:B------:R-:W3:Y:S01]  /*4ff0*/  MUFU.EX2 R166, R166 ;  /* 0x000000a600a67308 */ /* 0x000ee20000000800 */
[----:B0-----:R-:W-:Y:S01]  /*5000*/  FADD.FTZ R174, R156, R173 ;  /* 0x000000ad9cae7221 */ /* 0x001fe20000010000 */
[----:B------:R-:W-:Y:S01]  /*5010*/  F2FP.F16.F32.PACK_AB R156, R15, R156 ;  /* 0x0000009c0f9c723e */ /* 0x000fe200000000ff */
[-C--:B------:R-:W-:Y:S01]  /*5020*/  FMUL.FTZ R55, R55, R168.reuse ;  /* 0x000000a837377220 */ /* 0x080fe20000410000 */
[-C--:B------:R-:W-:Y:S01]  /*5030*/  FMUL.FTZ R58, R58, R168.reuse ;  /* 0x000000a83a3a7220 */ /* 0x080fe20000410000 */
[----:B------:R-:W-:Y:S01]  /*5040*/  FADD.FTZ R171, R15, R174 ;  /* 0x000000ae0fab7221 */ /* 0x000fe20000010000 */
[-C--:B------:R-:W-:Y:S01]  /*5050*/  FMUL.FTZ R59, R59, R168.reuse ;  /* 0x000000a83b3b7220 */ /* 0x080fe20000410000 */
[----:B------:R-:W-:Y:S01]  /*5060*/  FMUL.FTZ R62, R62, R168 ;  /* 0x000000a83e3e7220 */ /* 0x000fe20000410000 */
[----:B------:R-:W0:Y:S01]  /*5070*/  MUFU.EX2 R161, R161 ;  /* 0x000000a100a17308 */ /* 0x000e220000000800 */
[----:B------:R-:W-:Y:S01]  /*5080*/  FADD.FTZ R174, R12, R171 ;  /* 0x000000ab0cae7221 */ /* 0x000fe20000010000 */
[----:B----4-:R-:W-:Y:S01]  /*5090*/  FADD.FTZ R171, R159, R154 ;  /* 0x0000009a9fab7221 */ /* 0x010fe20000010000 */
[----:B------:R-:W-:Y:S01]  /*50a0*/  F2FP.F16.F32.PACK_AB R154, R21, R10 ;  /* 0x0000000a159a723e */ /* 0x000fe200000000ff */
[----:B------:R-:W-:Y:S01]  /*50b0*/  BAR.SYNC.DEFER_BLOCKING 0xf, 0x100 ;  /* 0x03c4000000007b1d */ /* 0x000fe20000010000 */
[----:B------:R-:W-:Y:S01]  /*50c0*/  FADD.FTZ R11, R13, R174 ;  /* 0x000000ae0d0b7221 */ /* 0x000fe20000010000 */
[C---:B--2---:R-:W-:Y:S01]  /*50d0*/  FADD.FTZ R171, R162.reuse, R171 ;  /* 0x000000aba2ab7221 */ /* 0x044fe20000010000 */
[----:B------:R-:W-:Y:S01]  /*50e0*/  F2FP.F16.F32.PACK_AB R159, R162, R159 ;  /* 0x0000009fa29f723e */ /* 0x000fe200000000ff */
[-C--:B------:R-:W-:Y:S01]  /*50f0*/  FMUL.FTZ R63, R63, R168.reuse ;  /* 0x000000a83f3f7220 */ /* 0x080fe20000410000 */
[----:B------:R-:W-:Y:S01]  /*5100*/  FADD.FTZ R10, R160, R11 ;  /* 0x0000000ba00a7221 */ /* 0x000fe20000010000 */
[----:B------:R-:W2:Y:S01]  /*5110*/  MUFU.EX2 R167, R167 ;  /* 0x000000a700a77308 */ /* 0x000ea20000000800 */
[----:B---3--:R-:W-:Y:S01]  /*5120*/  FADD.FTZ R172, R166, R171 ;  /* 0x000000aba6ac7221 */ /* 0x008fe20000010000 */
[-C--:B------:R-:W-:Y:S01]  /*5130*/  FMUL.FTZ R66, R66, R168.reuse ;  /* 0x000000a842427220 */ /* 0x080fe20000410000 */
[-C--:B------:R-:W-:Y:S01]  /*5140*/  FMUL.FTZ R67, R67, R168.reuse ;  /* 0x000000a843437220 */ /* 0x080fe20000410000 */
[-C--:B------:R-:W-:Y:S01]  /*5150*/  FMUL.FTZ R70, R70, R168.reuse ;  /* 0x000000a846467220 */ /* 0x080fe20000410000 */
[-C--:B------:R-:W-:Y:S01]  /*5160*/  FMUL.FTZ R71, R71, R168.reuse ;  /* 0x000000a847477220 */ /* 0x080fe20000410000 */
[----:B------:R-:W-:Y:S01]  /*5170*/  FMUL.FTZ R74, R74, R168 ;  /* 0x000000a84a4a7220 */ /* 0x000fe20000410000 */
[C---:B0-----:R-:W-:Y:S01]  /*5180*/  FADD.FTZ R11, R161.reuse, R10 ;  /* 0x0000000aa10b7221 */ /* 0x041fe20000010000 */
[----:B------:R-:W0:Y:S01]  /*5190*/  MUFU.EX2 R14, R14 ;  /* 0x0000000e000e7308 */ /* 0x000e220000000800 */
[----:B------:R-:W-:Y:S01]  /*51a0*/  F2FP.F16.F32.PACK_AB R160, R161, R160 ;  /* 0x000000a0a1a0723e */ /* 0x000fe200000000ff */
[-C--:B------:R-:W-:Y:S01]  /*51b0*/  FMUL.FTZ R75, R75, R168.reuse ;  /* 0x000000a84b4b7220 */ /* 0x080fe20000410000 */
[-C--:B------:R-:W-:Y:S01]  /*51c0*/  FMUL.FTZ R78, R78, R168.reuse ;  /* 0x000000a84e4e7220 */ /* 0x080fe20000410000 */
[-C--:B------:R-:W-:Y:S01]  /*51d0*/  FMUL.FTZ R79, R79, R168.reuse ;  /* 0x000000a84f4f7220 */ /* 0x080fe20000410000 */
[-C--:B------:R-:W-:Y:S01]  /*51e0*/  FMUL.FTZ R82, R82, R168.reuse ;  /* 0x000000a852527220 */ /* 0x080fe20000410000 */
[-C--:B------:R-:W-:Y:S01]  /*51f0*/  FMUL.FTZ R83, R83, R168.reuse ;  /* 0x000000a853537220 */ /* 0x080fe20000410000 */
[----:B------:R-:W-:Y:S01]  /*5200*/  FMUL.FTZ R86, R86, R168 ;  /* 0x000000a856567220 */ /* 0x000fe20000410000 */
[----:B------:R-:W3:Y:S01]  /*5210*/  MUFU.EX2 R165, R165 ;  /* 0x000000a500a57308 */ /* 0x000ee20000000800 */
[C---:B--2---:R-:W-:Y:S01]  /*5220*/  FADD.FTZ R172, R167.reuse, R172 ;  /* 0x000000aca7ac7221 */ /* 0x044fe20000010000 */
[----:B------:R-:W-:Y:S01]  /*5230*/  F2FP.F16.F32.PACK_AB R161, R167, R166 ;  /* 0x000000a6a7a1723e */ /* 0x000fe200000000ff */
[----:B------:R2:W-:Y:S01]  /*5240*/  STSM.16.M88.4 [R22+0x26800], R152 ;  /* 0x0268009816007844 */ /* 0x0005e20000000200 */
[-C--:B------:R-:W-:Y:S01]  /*5250*/  FMUL.FTZ R87, R87, R168.reuse ;  /* 0x000000a857577220 */ /* 0x080fe20000410000 */
[-C--:B------:R-:W-:Y:S01]  /*5260*/  FMUL.FTZ R90, R90, R168.reuse ;  /* 0x000000a85a5a7220 */ /* 0x080fe20000410000 */
[-C--:B------:R-:W-:Y:S01]  /*5270*/  FMUL.FTZ R91, R91, R168.reuse ;  /* 0x000000a85b5b7220 */ /* 0x080fe20000410000 */
[----:B------:R2:W-:Y:S01]  /*5280*/  STSM.16.M88.4 [R19], R156 ;  /* 0x0000009c13007844 */ /* 0x0005e20000000200 */
[----:B------:R-:W4:Y:S01]  /*5290*/  MUFU.EX2 R6, R6 ;  /* 0x0000000600067308 */ /* 0x000f220000000800 */
[----:B0-----:R-:W-:Y:S01]  /*52a0*/  FADD.FTZ R10, R14, R11 ;  /* 0x0000000b0e0a7221 */ /* 0x001fe20000010000 */
[----:B------:R-:W-:Y:S01]  /*52b0*/  FADD.FTZ R11, R5, R172 ;  /* 0x000000ac050b7221 */ /* 0x000fe20000010000 */
[-C--:B------:R-:W-:Y:S01]  /*52c0*/  FMUL.FTZ R94, R94, R168.reuse ;  /* 0x000000a85e5e7220 */ /* 0x080fe20000410000 */
[-C--:B------:R-:W-:Y:S01]  /*52d0*/  FMUL.FTZ R95, R95, R168.reuse ;  /* 0x000000a85f5f7220 */ /* 0x080fe20000410000 */
[-C--:B------:R-:W-:Y:S01]  /*52e0*/  FMUL.FTZ R98, R98, R168.reuse ;  /* 0x000000a862627220 */ /* 0x080fe20000410000 */
[-C--:B------:R-:W-:Y:S01]  /*52f0*/  FMUL.FTZ R99, R99, R168.reuse ;  /* 0x000000a863637220 */ /* 0x080fe20000410000 */
[----:B------:R-:W-:Y:S01]  /*5300*/  FMUL.FTZ R102, R102, R168 ;  /* 0x000000a866667220 */ /* 0x000fe20000410000 */
[----:B------:R-:W0:Y:S01]  /*5310*/  MUFU.EX2 R164, R164 ;  /* 0x000000a400a47308 */ /* 0x000e220000000800 */
[C---:B---3--:R-:W-:Y:S01]  /*5320*/  FADD.FTZ R13, R165.reuse, R10 ;  /* 0x0000000aa50d7221 */ /* 0x048fe20000010000 */
[----:B------:R-:W-:Y:S01]  /*5330*/  F2FP.F16.F32.PACK_AB R162, R165, R14 ;  /* 0x0000000ea5a2723e */ /* 0x000fe200000000ff */
[-C--:B------:R-:W-:Y:S01]  /*5340*/  FMUL.FTZ R103, R103, R168.reuse ;  /* 0x000000a867677220 */ /* 0x080fe20000410000 */
[-C--:B------:R-:W-:Y:S01]  /*5350*/  FMUL.FTZ R106, R106, R168.reuse ;  /* 0x000000a86a6a7220 */ /* 0x080fe20000410000 */
[-C--:B------:R-:W-:Y:S01]  /*5360*/  FMUL.FTZ R107, R107, R168.reuse ;  /* 0x000000a86b6b7220 */ /* 0x080fe20000410000 */
[-C--:B------:R-:W-:Y:S01]  /*5370*/  FMUL.FTZ R110, R110, R168.reuse ;  /* 0x000000a86e6e7220 */ /* 0x080fe20000410000 */
[-C--:B------:R-:W-:Y:S01]  /*5380*/  FMUL.FTZ R111, R111, R168.reuse ;  /* 0x000000a86f6f7220 */ /* 0x080fe20000410000 */
[----:B------:R-:W3:Y:S01]  /*5390*/  MUFU.EX2 R170, R170 ;  /* 0x000000aa00aa7308 */ /* 0x000ee20000000800 */
[C---:B----4-:R-:W-:Y:S01]  /*53a0*/  FADD.FTZ R11, R6.reuse, R11 ;  /* 0x0000000b060b7221 */ /* 0x050fe20000010000 */
[----:B------:R-:W-:Y:S01]  /*53b0*/  F2FP.F16.F32.PACK_AB R163, R6, R5 ;  /* 0x0000000506a3723e */ /* 0x000fe200000000ff */
[-C--:B------:R-:W-:Y:S01]  /*53c0*/  FMUL.FTZ R114, R114, R168.reuse ;  /* 0x000000a872727220 */ /* 0x080fe20000410000 */
[-C--:B------:R-:W-:Y:S01]  /*53d0*/  FMUL.FTZ R115, R115, R168.reuse ;  /* 0x000000a873737220 */ /* 0x080fe20000410000 */
[-C--:B------:R-:W-:Y:S01]  /*53e0*/  FMUL.FTZ R118, R118, R168.reuse ;  /* 0x000000a876767220 */ /* 0x080fe20000410000 */
[-C--:B------:R-:W-:Y:S01]  /*53f0*/  FMUL.FTZ R119, R119, R168.reuse ;  /* 0x000000a877777220 */ /* 0x080fe20000410000 */
[----:B------:R2:W-:Y:S01]  /*5400*/  STSM.16.M88.4 [R184], R160 ;  /* 0x000000a0b8007844 */ /* 0x0005e20000000200 */
[----:B------:R-:W4:Y:S01]  /*5410*/  MUFU.EX2 R169, R169 ;  /* 0x000000a900a97308 */ /* 0x000f220000000800 */
[----:B0-----:R-:W-:Y:S01]  /*5420*/  FADD.FTZ R10, R164, R13 ;  /* 0x0000000da40a7221 */ /* 0x001fe20000010000 */
[-C--:B------:R-:W-:Y:S01]  /*5430*/  FMUL.FTZ R122, R122, R168.reuse ;  /* 0x000000a87a7a7220 */ /* 0x080fe20000410000 */
[-C--:B------:R-:W-:Y:S01]  /*5440*/  FMUL.FTZ R123, R123, R168.reuse ;  /* 0x000000a87b7b7220 */ /* 0x080fe20000410000 */
[-C--:B------:R-:W-:Y:S01]  /*5450*/  FMUL.FTZ R126, R126, R168.reuse ;  /* 0x000000a87e7e7220 */ /* 0x080fe20000410000 */
[-C--:B------:R-:W-:Y:S01]  /*5460*/  FMUL.FTZ R127, R127, R168.reuse ;  /* 0x000000a87f7f7220 */ /* 0x080fe20000410000 */
[-C--:B------:R-:W-:Y:S01]  /*5470*/  FMUL.FTZ R130, R130, R168.reuse ;  /* 0x000000a882827220 */ /* 0x080fe20000410000 */
[-C--:B------:R-:W-:Y:S01]  /*5480*/  FMUL.FTZ R131, R131, R168.reuse ;  /* 0x000000a883837220 */ /* 0x080fe20000410000 */
[----:B------:R-:W0:Y:S01]  /*5490*/  MUFU.EX2 R9, R181 ;  /* 0x000000b500097308 */ /* 0x000e220000000800 */
[----:B---3--:R-:W-:Y:S01]  /*54a0*/  FADD.FTZ R12, R170, R11 ;  /* 0x0000000baa0c7221 */ /* 0x008fe20000010000 */
[-C--:B------:R-:W-:Y:S01]  /*54b0*/  FMUL.FTZ R134, R134, R168.reuse ;  /* 0x000000a886867220 */ /* 0x080fe20000410000 */
[-C--:B------:R-:W-:Y:S01]  /*54c0*/  FMUL.FTZ R135, R135, R168.reuse ;  /* 0x000000a887877220 */ /* 0x080fe20000410000 */
[-C--:B------:R-:W-:Y:S01]  /*54d0*/  FMUL.FTZ R138, R138, R168.reuse ;  /* 0x000000a88a8a7220 */ /* 0x080fe20000410000 */
[-C--:B------:R-:W-:Y:S01]  /*54e0*/  FMUL.FTZ R139, R139, R168.reuse ;  /* 0x000000a88b8b7220 */ /* 0x080fe20000410000 */
[-C--:B------:R-:W-:Y:S01]  /*54f0*/  FMUL.FTZ R142, R142, R168.reuse ;  /* 0x000000a88e8e7220 */ /* 0x080fe20000410000 */
[----:B------:R-:W-:Y:S01]  /*5500*/  FMUL.FTZ R143, R143, R168 ;  /* 0x000000a88f8f7220 */ /* 0x000fe20000410000 */
[----:B------:R-:W3:Y:S01]  /*5510*/  MUFU.EX2 R179, R179 ;  /* 0x000000b300b37308 */ /* 0x000ee20000000800 */
[C---:B----4-:R-:W-:Y:S01]  /*5520*/  FADD.FTZ R11, R169.reuse, R10 ;  /* 0x0000000aa90b7221 */ /* 0x050fe20000010000 */
[----:B------:R-:W-:Y:S01]  /*5530*/  F2FP.F16.F32.PACK_AB R164, R169, R164 ;  /* 0x000000a4a9a4723e */ /* 0x000fe200000000ff */
[-C--:B------:R-:W-:Y:S01]  /*5540*/  FMUL.FTZ R146, R146, R168.reuse ;  /* 0x000000a892927220 */ /* 0x080fe20000410000 */
[-C--:B------:R-:W-:Y:S01]  /*5550*/  FMUL.FTZ R147, R147, R168.reuse ;  /* 0x000000a893937220 */ /* 0x080fe20000410000 */
[----:B------:R-:W-:Y:S01]  /*5560*/  FADD.FTZ R6, R20, R11 ;  /* 0x0000000b14067221 */ /* 0x000fe20000010000 */
[-C--:B------:R-:W-:Y:S01]  /*5570*/  FMUL.FTZ R150, R150, R168.reuse ;  /* 0x000000a896967220 */ /* 0x080fe20000410000 */
[----:B------:R-:W-:Y:S01]  /*5580*/  FMUL.FTZ R151, R151, R168 ;  /* 0x000000a897977220 */ /* 0x000fe20000410000 */
[----:B------:R-:W4:Y:S01]  /*5590*/  MUFU.EX2 R182, R182 ;  /* 0x000000b600b67308 */ /* 0x000f220000000800 */
[C---:B0-----:R-:W-:Y:S01]  /*55a0*/  F2FP.F16.F32.PACK_AB R166, R9.reuse, R20 ;  /* 0x0000001409a6723e */ /* 0x041fe200000000ff */
[----:B------:R-:W-:-:S06]  /*55b0*/  FADD.FTZ R6, R9, R6 ;  /* 0x0000000609067221 */ /* 0x000fcc0000010000 */
[----:B------:R-:W0:Y:S01]  /*55c0*/  MUFU.EX2 R183, R183 ;  /* 0x000000b700b77308 */ /* 0x000e220000000800 */
[C---:B---3--:R-:W-:Y:S01]  /*55d0*/  FADD.FTZ R13, R179.reuse, R12 ;  /* 0x0000000cb30d7221 */ /* 0x048fe20000010000 */
[----:B------:R-:W-:-:S03]  /*55e0*/  F2FP.F16.F32.PACK_AB R165, R179, R170 ;  /* 0x000000aab3a5723e */ /* 0x000fc600000000ff */
[----:B----4-:R-:W-:Y:S01]  /*55f0*/  FADD.FTZ R10, R182, R13 ;  /* 0x0000000db60a7221 */ /* 0x010fe20000010000 */
[----:B0-----:R-:W-:-:S03]  /*5600*/  F2FP.F16.F32.PACK_AB R167, R183, R182 ;  /* 0x000000b6b7a7723e */ /* 0x001fc600000000ff */
[----:B------:R-:W-:Y:S02]  /*5610*/  FADD.FTZ R5, R183, R10 ;  /* 0x0000000ab7057221 */ /* 0x000fe40000010000 */
[----:B------:R2:W-:Y:S01]  /*5620*/  STSM.16.M88.4 [R23], R164 ;  /* 0x000000a417007844 */ /* 0x0005e20000000200 */
[----:B------:R-:W-:Y:S05]  /*5630*/  @!P0 BRA `(.L_x_37) ;  /* 0x0000000000048947 */ /* 0x000fea0003800000 */
[----:B------:R-:W-:Y:S01]  /*5640*/  BPT.TRAP 0x1 ;  /* 0x000000040000795c */ /* 0x000fe20000300000 */
.L_x_37:
[----:B------:R0:W3:Y:S01]  /*5650*/  SYNCS.PHASECHK.TRANS64.TRYWAIT P2, [UR21+0x28c50], R8 ;  /* 0x028c5008ff0075a7 */ /* 0x0000e20008040155 */
[----:B------:R-:W-:Y:S05]  /*5660*/  @!P0 BRA `(.L_x_38) ;  /* 0x0000000000048947 */ /* 0x000fea0003800000 */
[----:B------:R-:W-:Y:S01]  /*5670*/  BPT.TRAP 0x1 ;  /* 0x000000040000795c */ /* 0x000fe20000300000 */
.L_x_38:
[----:B---3--:R-:W-:Y:S05]  /*5680*/  @P2 BRA `(.L_x_39) ;  /* 0x0000000000082947 */ /* 0x008fea0003800000 */
[----:B------:R-:W3:Y:S02]  /*5690*/  SYNCS.PHASECHK.TRANS64.TRYWAIT P2, [UR21+0x28c50], R8 ;  /* 0x028c5008ff0075a7 */ /* 0x000ee40008040155 */
[----:B---3--:R-:W-:Y:S05]  /*56a0*/  @!P2 BRA `(.L_x_40) ;  /* 0x0000006c008ca947 */ /* 0x008fea0003800000 */
.L_x_39:
[----:B------:R-:W-:Y:S01]  /*56b0*/  ULEA UR10, UR47, UR52, 0xc ;  /* 0x000000342f0a7291 */ /* 0x000fe2000f8e603f */
[----:B------:R-:W-:Y:S01]  /*56c0*/  WARPGROUP.ARRIVE ;  /* 0x00000000000079c5 */ /* 0x000fe20000000000 */
[----:B------:R-:W-:-:S05]  /*56d0*/  UMOV UR7, 0x40000040 ;  /* 0x4000004000077882 */ /* 0x000fca0000000000 */
[----:B------:R-:W-:Y:S02]  /*56e0*/  UMOV UR6, UR10 ;  /* 0x0000000a00067c82 */ /* 0x000fe40008000000 */
        /* <DEDUP_REMOVED lines=25> */
[----:B----4-:R-:W4:Y:S02]  /*5880*/  FENCE.VIEW.ASYNC.S ;  /* 0x00000000000073c6 */ /* 0x010f240000000000 */
[----:B----4-:R-:W-:Y:S01]  /*5890*/  NOP ;  /* 0x0000000000007918 */ /* 0x010fe20000000000 */
[----:B------:R-:W-:Y:S06]  /*58a0*/  BAR.ARV 0xe, 0x100 ;  /* 0x0384000000007b1d */ /* 0x000fec0000002000 */
[----:B------:R-:W-:Y:S05]  /*58b0*/  @!P0 BRA `(.L_x_41) ;  /* 0x0000000000048947 */ /* 0x000fea0003800000 */
[----:B------:R-:W-:Y:S01]  /*58c0*/  BPT.TRAP 0x1 ;  /* 0x000000040000795c */ /* 0x000fe20000300000 */
.L_x_41:
[----:B------:R-:W-:Y:S01]  /*58d0*/  UIADD3 UR21, UR21, 0x28c60, URZ ;  /* 0x00028c6015157890 */ /* 0x000fe2000fffe03f */
[----:B------:R-:W-:Y:S01]  /*58e0*/  IMAD.MOV.U32 R9, RZ, RZ, R3 ;  /* 0x000000ffff097224 */ /* 0x000fe200078e0003 */
[----:B------:R-:W-:Y:S01]  /*58f0*/  UMOV UR22, UR47 ;  /* 0x0000002f00167c82 */ /* 0x000fe20008000000 */
[----:B---3--:R-:W-:Y:S01]  /*5900*/  IMAD.MOV.U32 R7, RZ, RZ, R0 ;  /* 0x000000ffff077224 */ /* 0x008fe200078e0000 */
[----:B------:R-:W-:-:S09]  /*5910*/  UPRMT UR21, UR39, 0x654, UR21 ;  /* 0x0000065427157896 */ /* 0x000fd20008000015 */
[----:B------:R-:W-:Y:S01]  /*5920*/  SYNCS.ARRIVE.TRANS64.RED.A1T0 RZ, [UR21], RZ ;  /* 0x000000ffffff79a7 */ /* 0x000fe20008100415 */
[----:B------:R-:W-:Y:S05]  /*5930*/  @P1 BRA `(.L_x_42) ;  /* 0xffffffe400c41947 */ /* 0x000fea000383ffff */
.L_x_31:
[----:B-1234-:R-:W1:Y:S01]  /*5940*/  SHFL.BFLY PT, R7, R6, 0x2, 0x1f ;  /* 0x0c401f0006077f89 */ /* 0x01ee6200000e0000 */
[----:B------:R-:W-:Y:S01]  /*5950*/  IMAD.MOV R12, RZ, RZ, -R18 ;  /* 0x000000ffff0c7224 */ /* 0x000fe200078e0a12 */
[----:B------:R-:W-:Y:S01]  /*5960*/  UIADD3 UR36, UR36, 0x1, URZ ;  /* 0x0000000124247890 */ /* 0x000fe2000fffe03f */
[----:B0-----:R-:W-:Y:S01]  /*5970*/  IMAD.MOV.U32 R8, RZ, RZ, RZ ;  /* 0x000000ffff087224 */ /* 0x001fe200078e00ff */
[----:B------:R-:W0:Y:S01]  /*5980*/  SHFL.BFLY PT, R4, R5, 0x2, 0x1f ;  /* 0x0c401f0005047f89 */ /* 0x000e2200000e0000 */
[----:B------:R-:W-:Y:S01]  /*5990*/  IMAD.U32 R14, RZ, RZ, UR20 ;  /* 0x00000014ff0e7e24 */ /* 0x000fe2000f8e00ff */
[----:B------:R-:W-:Y:S08]  /*59a0*/  BAR.ARV 0x8, 0x100 ;  /* 0x0204000000007b1d */ /* 0x000ff00000002000 */
[----:B------:R-:W-:Y:S01]  /*59b0*/  BAR.SYNC.DEFER_BLOCKING 0xf, 0x100 ;  /* 0x03c4000000007b1d */ /* 0x000fe20000010000 */
[----:B------:R-:W-:Y:S01]  /*59c0*/  ISETP.NE.AND P2, PT, R17, R12, PT ;  /* 0x0000000c1100720c */ /* 0x000fe20003f45270 */
[----:B------:R-:W-:-:S02]  /*59d0*/  IMAD.MOV.U32 R13, RZ, RZ, -0x800000 ;  /* 0xff800000ff0d7424 */ /* 0x000fc400078e00ff */
[----:B------:R-:W-:Y:S02]  /*59e0*/  IMAD.MOV.U32 R12, RZ, RZ, -0x800000 ;  /* 0xff800000ff0c7424 */ /* 0x000fe400078e00ff */
[----:B-1----:R-:W-:Y:S01]  /*59f0*/  FADD.FTZ R7, R7, R6 ;  /* 0x0000000607077221 */ /* 0x002fe20000010000 */
[----:B0-----:R-:W-:-:S04]  /*5a00*/  FADD.FTZ R4, R4, R5 ;  /* 0x0000000504047221 */ /* 0x001fc80000010000 */
[----:B------:R-:W0:Y:S01]  /*5a10*/  SHFL.BFLY PT, R10, R7, 0x1, 0x1f ;  /* 0x0c201f00070a7f89 */ /* 0x000e2200000e0000 */
[----:B------:R-:W-:Y:S01]  /*5a20*/  IMAD.U32 R5, RZ, RZ, UR47 ;  /* 0x0000002fff057e24 */ /* 0x000fe2000f8e00ff */
[----:B------:R-:W-:Y:S02]  /*5a30*/  UIADD3 UR47, UR47, 0x1, URZ ;  /* 0x000000012f2f7890 */ /* 0x000fe4000fffe03f */
[----:B------:R-:W1:Y:S02]  /*5a40*/  SHFL.BFLY PT, R9, R4, 0x1, 0x1f ;  /* 0x0c201f0004097f89 */ /* 0x000e6400000e0000 */
[----:B------:R-:W-:Y:S01]  /*5a50*/  @!P2 LEA R5, R5, R2, 0x6 ;  /* 0x000000020505a211 */ /* 0x000fe200078e30ff */
[----:B------:R-:W-:-:S03]  /*5a60*/  UISETP.NE.AND UP0, UPT, UR47, 0x2, UPT ;  /* 0x000000022f00788c */ /* 0x000fc6000bf05270 */
[----:B------:R-:W-:Y:S01]  /*5a70*/  @!P2 LEA R11, R5, UR42, 0x2 ;  /* 0x0000002a050bac11 */ /* 0x000fe2000f8e10ff */
[----:B------:R-:W-:Y:S01]  /*5a80*/  IMAD.U32 R5, RZ, RZ, UR20 ;  /* 0x00000014ff057e24 */ /* 0x000fe2000f8e00ff */
[----:B------:R-:W-:Y:S02]  /*5a90*/  USEL UR4, URZ, 0x1, UP0 ;  /* 0x000000013f047887 */ /* 0x000fe40008000000 */
[----:B------:R-:W-:Y:S02]  /*5aa0*/  USEL UR47, UR47, URZ, UP0 ;  /* 0x0000003f2f2f7287 */ /* 0x000fe40008000000 */
[----:B------:R-:W-:Y:S01]  /*5ab0*/  ULOP3.LUT UR37, UR37, UR4, URZ, 0x3c, !UPT ;  /* 0x0000000425257292 */ /* 0x000fe2000f8e3c3f */
[----:B0-----:R-:W-:Y:S01]  /*5ac0*/  FADD.FTZ R10, R7, R10 ;  /* 0x0000000a070a7221 */ /* 0x001fe20000010000 */
[----:B-1----:R-:W-:-:S04]  /*5ad0*/  FADD.FTZ R9, R4, R9 ;  /* 0x0000000904097221 */ /* 0x002fc80000010000 */
[----:B------:R-:W-:Y:S01]  /*5ae0*/  FSETP.NE.FTZ.AND P0, PT, R10, RZ, PT ;  /* 0x000000ff0a00720b */ /* 0x000fe20003f15000 */
[----:B------:R-:W-:Y:S01]  /*5af0*/  IMAD.MOV.U32 R4, RZ, RZ, RZ ;  /* 0x000000ffff047224 */ /* 0x000fe200078e00ff */
[----:B------:R-:W-:-:S11]  /*5b00*/  FSETP.NE.FTZ.AND P1, PT, R9, RZ, PT ;  /* 0x000000ff0900720b */ /* 0x000fd60003f35000 */
[----:B------:R-:W0:Y:S01]  /*5b10*/  @P0 MUFU.RCP R8, R10 ;  /* 0x0000000a00080308 */ /* 0x000e220000001000 */
[----:B------:R-:W-:-:S07]  /*5b20*/  @P0 FMUL.FTZ R5, R5, 0.69314718246459960938 ;  /* 0x3f31721805050820 */ /* 0x000fce0000410000 */
[----:B------:R-:W1:Y:S08]  /*5b30*/  @P1 MUFU.RCP R4, R9 ;  /* 0x0000000900041308 */ /* 0x000e700000001000 */
[----:B------:R-:W2:Y:S01]  /*5b40*/  @P0 MUFU.LG2 R10, R10 ;  /* 0x0000000a000a0308 */ /* 0x000ea20000000c00 */
[----:B0-----:R0:W-:Y:S01]  /*5b50*/  @!P2 STS [R11+0x28800], R8 ;  /* 0x028800080b00a388 */ /* 0x0011e20000000800 */
[-C--:B------:R-:W-:Y:S01]  /*5b60*/  FMUL.FTZ R209, R24, R8.reuse ;  /* 0x0000000818d17220 */ /* 0x080fe20000410000 */
[-C--:B------:R-:W-:Y:S01]  /*5b70*/  FMUL.FTZ R207, R25, R8.reuse ;  /* 0x0000000819cf7220 */ /* 0x080fe20000410000 */
[-C--:B------:R-:W-:Y:S01]  /*5b80*/  FMUL.FTZ R7, R28, R8.reuse ;  /* 0x000000081c077220 */ /* 0x080fe20000410000 */
[-C--:B------:R-:W-:Y:S01]  /*5b90*/  FMUL.FTZ R6, R29, R8.reuse ;  /* 0x000000081d067220 */ /* 0x080fe20000410000 */
[-C--:B------:R-:W-:Y:S01]  /*5ba0*/  FMUL.FTZ R208, R32, R8.reuse ;  /* 0x0000000820d07220 */ /* 0x080fe20000410000 */
[-C--:B------:R-:W-:Y:S01]  /*5bb0*/  FMUL.FTZ R206, R33, R8.reuse ;  /* 0x0000000821ce7220 */ /* 0x080fe20000410000 */
[----:B------:R-:W3:Y:S01]  /*5bc0*/  @P1 MUFU.LG2 R9, R9 ;  /* 0x0000000900091308 */ /* 0x000ee20000000c00 */
[----:B-1----:R1:W-:Y:S01]  /*5bd0*/  @!P2 STS [R11+0x28820], R4 ;  /* 0x028820040b00a388 */ /* 0x0023e20000000800 */
        /* <DEDUP_REMOVED lines=58> */
[----:B0-----:R-:W-:Y:S01]  /*5f80*/  @P1 FMUL.FTZ R8, R14, 0.69314718246459960938 ;  /* 0x3f3172180e081820 */ /* 0x001fe20000410000 */
[----:B--2---:R-:W-:Y:S01]  /*5f90*/  @P0 FMUL.FTZ R10, R10, 0.69314718246459960938 ;  /* 0x3f3172180a0a0820 */ /* 0x004fe20000410000 */
[----:B---3--:R-:W-:Y:S01]  /*5fa0*/  @P1 FMUL.FTZ R9, R9, 0.69314718246459960938 ;  /* 0x3f31721809091820 */ /* 0x008fe20000410000 */
        /* <DEDUP_REMOVED lines=64> */
[----:B------:R-:W-:Y:S01]  /*63b0*/  @P0 FFMA.FTZ R13, R5, R0, R10 ;  /* 0x00000000050d0223 */ /* 0x000fe2000001000a */
[----:B------:R-:W-:Y:S01]  /*63c0*/  @P1 FFMA.FTZ R12, R8, R3, R9 ;  /* 0x00000003080c1223 */ /* 0x000fe20000010009 */
[----:B-1----:R-:W-:Y:S06]  /*63d0*/  BAR.ARV 0xe, 0x100 ;  /* 0x0384000000007b1d */ /* 0x002fec0000002000 */
.L_x_18:
[----:B------:R-:W0:Y:S01]  /*63e0*/  S2UR UR6, SR_SWINHI ;  /* 0x00000000000679c3 */ /* 0x000e220000002f00 */
[----:B------:R-:W-:-:S07]  /*63f0*/  IMAD R3, R212, 0x40, R16 ;  /* 0x00000040d4037824 */ /* 0x000fce00078e0210 */
[----:B------:R-:W-:Y:S01]  /*6400*/  BAR.SYNC.DEFER_BLOCKING 0x1, 0x100 ;  /* 0x0044000000007b1d */ /* 0x000fe20000010000 */
[----:B------:R-:W-:Y:S01]  /*6410*/  F2FP.F16.F32.PACK_AB R6, R6, R7 ;  /* 0x000000070606723e */ /* 0x000fe200000000ff */
[----:B------:R-:W-:Y:S01]  /*6420*/  USHF.R.S32.HI UR11, URZ, 0x1f, UR44 ;  /* 0x0000001f3f0b7899 */ /* 0x000fe2000801142c */
[----:B------:R-:W-:Y:S02]  /*6430*/  F2FP.F16.F32.PACK_AB R7, R31, R30 ;  /* 0x0000001e1f07723e */ /* 0x000fe400000000ff */
[----:B------:R-:W-:Y:S01]  /*6440*/  F2FP.F16.F32.PACK_AB R30, R192, R193 ;  /* 0x000000c1c01e723e */ /* 0x000fe200000000ff */
[----:B------:R-:W-:Y:S01]  /*6450*/  ULDC UR7, c[0x0][0xc44] ;  /* 0x0003110000077ab9 */ /* 0x000fe20000000800 */
[----:B------:R-:W-:Y:S01]  /*6460*/  F2FP.F16.F32.PACK_AB R31, R63, R62 ;  /* 0x0000003e3f1f723e */ /* 0x000fe200000000ff */
[----:B------:R-:W1:Y:S01]  /*6470*/  SHFL.IDX PT, R0, R211, RZ, 0x1f ;  /* 0x00001fffd3007589 */ /* 0x000e6200000e0000 */
[----:B------:R-:W-:Y:S02]  /*6480*/  F2FP.F16.F32.PACK_AB R112, R113, R112 ;  /* 0x000000707170723e */ /* 0x000fe400000000ff */
[----:B------:R-:W-:-:S02]  /*6490*/  F2FP.F16.F32.PACK_AB R113, R115, R114 ;  /* 0x000000727371723e */ /* 0x000fc400000000ff */
[----:B------:R-:W-:Y:S02]  /*64a0*/  F2FP.F16.F32.PACK_AB R114, R117, R116 ;  /* 0x000000747572723e */ /* 0x000fe400000000ff */
[----:B------:R-:W-:Y:S02]  /*64b0*/  F2FP.F16.F32.PACK_AB R115, R119, R118 ;  /* 0x000000767773723e */ /* 0x000fe400000000ff */
[----:B------:R-:W-:Y:S02]  /*64c0*/  F2FP.F16.F32.PACK_AB R120, R121, R120 ;  /* 0x000000787978723e */ /* 0x000fe400000000ff */
[----:B------:R-:W-:Y:S02]  /*64d0*/  F2FP.F16.F32.PACK_AB R121, R152, R108 ;  /* 0x0000006c9879723e */ /* 0x000fe400000000ff */
[----:B------:R-:W-:Y:S01]  /*64e0*/  F2FP.F16.F32.PACK_AB R157, R158, R157 ;  /* 0x0000009d9e9d723e */ /* 0x000fe200000000ff */
[----:B------:R-:W-:Y:S01]  /*64f0*/  UMOV UR4, UR42 ;  /* 0x0000002a00047c82 */ /* 0x000fe20008000000 */
[----:B0-----:R-:W-:Y:S01]  /*6500*/  UMOV UR5, UR6 ;  /* 0x0000000600057c82 */ /* 0x001fe20008000000 */
[----:B------:R-:W-:Y:S01]  /*6510*/  F2FP.F16.F32.PACK_AB R158, R133, R132 ;  /* 0x00000084859e723e */ /* 0x000fe200000000ff */
[----:B------:R-:W-:Y:S01]  /*6520*/  IMAD.U32 R96, RZ, RZ, UR4 ;  /* 0x00000004ff607e24 */ /* 0x000fe2000f8e00ff */
[----:B------:R-:W-:Y:S01]  /*6530*/  MOV R97, UR5 ;  /* 0x0000000500617c02 */ /* 0x000fe20008000f00 */
[----:B------:R-:W-:Y:S01]  /*6540*/  UIADD3 UR5, -UR44, URZ, URZ ;  /* 0x0000003f2c057290 */ /* 0x000fe2000fffe13f */
[----:B------:R-:W-:Y:S01]  /*6550*/  F2FP.F16.F32.PACK_AB R159, R160, R159 ;  /* 0x0000009fa09f723e */ /* 0x000fe200000000ff */
[----:B------:R-:W-:Y:S01]  /*6560*/  ULDC UR4, c[0x0][0xc] ;  /* 0x0000030000047ab9 */ /* 0x000fe20000000800 */
[----:B------:R-:W-:Y:S01]  /*6570*/  F2FP.F16.F32.PACK_AB R161, R163, R161 ;  /* 0x000000a1a3a1723e */ /* 0x000fe200000000ff */
[--C-:B------:R-:W-:Y:S01]  /*6580*/  IMAD.WIDE R4, R216, 0x2, R96.reuse ;  /* 0x00000002d8047825 */ /* 0x100fe200078e0260 */
[----:B------:R-:W-:Y:S01]  /*6590*/  F2FP.F16.F32.PACK_AB R144, R145, R144 ;  /* 0x000000909190723e */ /* 0x000fe200000000ff */
[----:B------:R-:W-:Y:S01]  /*65a0*/  UIMAD UR7, UR7, UR5, UR43 ;  /* 0x00000005070772a4 */ /* 0x000fe2000f8e022b */
[----:B------:R-:W-:Y:S01]  /*65b0*/  F2FP.F16.F32.PACK_AB R160, R137, R136 ;  /* 0x0000008889a0723e */ /* 0x000fe200000000ff */
[----:B------:R-:W-:Y:S01]  /*65c0*/  IMAD.WIDE R96, R3, 0x2, R96 ;  /* 0x0000000203607825 */ /* 0x000fe200078e0260 */
[C---:B------:R-:W-:Y:S01]  /*65d0*/  IADD3 R9, P4, R4.reuse, 0x20, RZ ;  /* 0x0000002004097810 */ /* 0x040fe20007f9e0ff */
[----:B------:R-:W-:Y:S01]  /*65e0*/  UIADD3 UR40, UR4, UR40, URZ ;  /* 0x0000002804287290 */ /* 0x000fe2000fffe03f */
[----:B------:R-:W-:Y:S01]  /*65f0*/  IADD3 R11, P3, R4, 0x40, RZ ;  /* 0x00000040040b7810 */ /* 0x000fe20007f7e0ff */
[----:B------:R-:W-:Y:S01]  /*6600*/  USHF.R.S32.HI UR10, URZ, 0x1f, UR7 ;  /* 0x0000001f3f0a7899 */ /* 0x000fe20008011407 */
[----:B------:R-:W-:-:S02]  /*6610*/  LOP3.LUT R8, R9, 0x380, RZ, 0xc0, !PT ;  /* 0x0000038009087812 */ /* 0x000fc400078ec0ff */
[----:B------:R-:W-:Y:S02]  /*6620*/  LOP3.LUT R10, R11, 0x380, RZ, 0xc0, !PT ;  /* 0x000003800b0a7812 */ /* 0x000fe400078ec0ff */
[----:B------:R-:W-:Y:S02]  /*6630*/  SHF.R.U64 R8, R8, 0x3, RZ ;  /* 0x0000000308087819 */ /* 0x000fe400000012ff */
[----:B------:R-:W-:Y:S02]  /*6640*/  SHF.R.U64 R10, R10, 0x3, RZ ;  /* 0x000000030a0a7819 */ /* 0x000fe400000012ff */
[----:B------:R-:W-:Y:S01]  /*6650*/  LOP3.LUT R8, R8, R9, RZ, 0x3c, !PT ;  /* 0x0000000908087212 */ /* 0x000fe200078e3cff */
[--C-:B------:R-:W-:Y:S01]  /*6660*/  IMAD.X R9, RZ, RZ, R5.reuse, P4 ;  /* 0x000000ffff097224 */ /* 0x100fe200020e0605 */
[----:B------:R-:W-:Y:S01]  /*6670*/  LOP3.LUT R10, R10, R11, RZ, 0x3c, !PT ;  /* 0x0000000b0a0a7212 */ /* 0x000fe200078e3cff */
[----:B------:R-:W-:Y:S01]  /*6680*/  IMAD.X R11, RZ, RZ, R5, P3 ;  /* 0x000000ffff0b7224 */ /* 0x000fe200018e0605 */
[----:B------:R-:W-:-:S02]  /*6690*/  IADD3 R33, P2, R4, 0x60, RZ ;  /* 0x0000006004217810 */ /* 0x000fc40007f5e0ff */
[C---:B------:R-:W-:Y:S02]  /*66a0*/  IADD3 R65, P1, R4.reuse, 0x2000, RZ ;  /* 0x0000200004417810 */ /* 0x040fe40007f3e0ff */
[C---:B------:R-:W-:Y:S02]  /*66b0*/  IADD3 R81, P0, R4.reuse, 0x2020, RZ ;  /* 0x0000202004517810 */ /* 0x040fe40007f1e0ff */
[C---:B------:R-:W-:Y:S02]  /*66c0*/  IADD3 R101, P6, R4.reuse, 0x2040, RZ ;  /* 0x0000204004657810 */ /* 0x040fe40007fde0ff */
[C---:B------:R-:W-:Y:S02]  /*66d0*/  IADD3 R105, P5, R4.reuse, 0x2060, RZ ;  /* 0x0000206004697810 */ /* 0x040fe40007fbe0ff */
[C---:B------:R-:W-:Y:S02]  /*66e0*/  IADD3 R123, P4, R4.reuse, 0x4000, RZ ;  /* 0x00004000047b7810 */ /* 0x040fe40007f9e0ff */
[----:B------:R-:W-:-:S02]  /*66f0*/  IADD3 R127, P3, R4, 0x4020, RZ ;  /* 0x00004020047f7810 */ /* 0x000fc40007f7e0ff */
[----:B------:R-:W-:Y:S02]  /*6700*/  LOP3.LUT R32, R33, 0x380, RZ, 0xc0, !PT ;  /* 0x0000038021207812 */ /* 0x000fe400078ec0ff */
[----:B------:R-:W-:Y:S02]  /*6710*/  LOP3.LUT R64, R65, 0x380, RZ, 0xc0, !PT ;  /* 0x0000038041407812 */ /* 0x000fe400078ec0ff */
[----:B------:R-:W-:Y:S02]  /*6720*/  LOP3.LUT R80, R81, 0x380, RZ, 0xc0, !PT ;  /* 0x0000038051507812 */ /* 0x000fe400078ec0ff */
[----:B------:R-:W-:Y:S02]  /*6730*/  LOP3.LUT R100, R101, 0x380, RZ, 0xc0, !PT ;  /* 0x0000038065647812 */ /* 0x000fe400078ec0ff */
[----:B------:R-:W-:Y:S02]  /*6740*/  LOP3.LUT R104, R105, 0x380, RZ, 0xc0, !PT ;  /* 0x0000038069687812 */ /* 0x000fe400078ec0ff */
[----:B------:R-:W-:-:S02]  /*6750*/  LOP3.LUT R122, R123, 0x380, RZ, 0xc0, !PT ;  /* 0x000003807b7a7812 */ /* 0x000fc400078ec0ff */
[----:B------:R-:W-:Y:S02]  /*6760*/  LOP3.LUT R126, R127, 0x380, RZ, 0xc0, !PT ;  /* 0x000003807f7e7812 */ /* 0x000fe400078ec0ff */
[----:B------:R-:W-:Y:S02]  /*6770*/  SHF.R.U64 R32, R32, 0x3, RZ ;  /* 0x0000000320207819 */ /* 0x000fe400000012ff */
[----:B------:R-:W-:Y:S02]  /*6780*/  SHF.R.U64 R64, R64, 0x3, RZ ;  /* 0x0000000340407819 */ /* 0x000fe400000012ff */
[----:B------:R-:W-:Y:S02]  /*6790*/  SHF.R.U64 R80, R80, 0x3, RZ ;  /* 0x0000000350507819 */ /* 0x000fe400000012ff */
[----:B------:R-:W-:Y:S02]  /*67a0*/  SHF.R.U64 R100, R100, 0x3, RZ ;  /* 0x0000000364647819 */ /* 0x000fe400000012ff */
[----:B------:R-:W-:-:S02]  /*67b0*/  SHF.R.U64 R104, R104, 0x3, RZ ;  /* 0x0000000368687819 */ /* 0x000fc400000012ff */
[----:B------:R-:W-:Y:S02]  /*67c0*/  SHF.R.U64 R122, R122, 0x3, RZ ;  /* 0x000000037a7a7819 */ /* 0x000fe400000012ff */
[----:B------:R-:W-:Y:S02]  /*67d0*/  SHF.R.U64 R126, R126, 0x3, RZ ;  /* 0x000000037e7e7819 */ /* 0x000fe400000012ff */
[----:B------:R-:W-:Y:S01]  /*67e0*/  LOP3.LUT R32, R32, R33, RZ, 0x3c, !PT ;  /* 0x0000002120207212 */ /* 0x000fe200078e3cff */
[--C-:B------:R-:W-:Y:S01]  /*67f0*/  IMAD.X R33, RZ, RZ, R5.reuse, P2 ;  /* 0x000000ffff217224 */ /* 0x100fe200010e0605 */
[----:B------:R-:W-:Y:S01]  /*6800*/  LOP3.LUT R64, R64, R65, RZ, 0x3c, !PT ;  /* 0x0000004140407212 */ /* 0x000fe200078e3cff */
[--C-:B------:R-:W-:Y:S01]  /*6810*/  IMAD.X R65, RZ, RZ, R5.reuse, P1 ;  /* 0x000000ffff417224 */ /* 0x100fe200008e0605 */
[----:B------:R-:W-:Y:S01]  /*6820*/  LOP3.LUT R80, R80, R81, RZ, 0x3c, !PT ;  /* 0x0000005150507212 */ /* 0x000fe200078e3cff */
[----:B------:R-:W-:Y:S01]  /*6830*/  IMAD.X R81, RZ, RZ, R5, P0 ;  /* 0x000000ffff517224 */ /* 0x000fe200000e0605 */
[----:B------:R-:W-:-:S02]  /*6840*/  LOP3.LUT R100, R100, R101, RZ, 0x3c, !PT ;  /* 0x0000006564647212 */ /* 0x000fc400078e3cff */
[----:B------:R-:W-:Y:S01]  /*6850*/  LOP3.LUT R104, R104, R105, RZ, 0x3c, !PT ;  /* 0x0000006968687212 */ /* 0x000fe200078e3cff */
[--C-:B------:R-:W-:Y:S01]  /*6860*/  IMAD.X R105, RZ, RZ, R5.reuse, P5 ;  /* 0x000000ffff697224 */ /* 0x100fe200028e0605 */
[----:B------:R-:W-:Y:S01]  /*6870*/  LOP3.LUT R122, R122, R123, RZ, 0x3c, !PT ;  /* 0x0000007b7a7a7212 */ /* 0x000fe200078e3cff */
[--C-:B------:R-:W-:Y:S01]  /*6880*/  IMAD.X R123, RZ, RZ, R5.reuse, P4 ;  /* 0x000000ffff7b7224 */ /* 0x100fe200020e0605 */
[----:B------:R-:W-:Y:S01]  /*6890*/  LOP3.LUT R126, R126, R127, RZ, 0x3c, !PT ;  /* 0x0000007f7e7e7212 */ /* 0x000fe200078e3cff */
[----:B------:R-:W-:Y:S01]  /*68a0*/  IMAD.X R127, RZ, RZ, R5, P3 ;  /* 0x000000ffff7f7224 */ /* 0x000fe200018e0605 */
[----:B------:R-:W-:Y:S02]  /*68b0*/  IADD3.X R101, RZ, R5, RZ, P6, !PT ;  /* 0x00000005ff657210 */ /* 0x000fe400037fe4ff */
[C---:B------:R-:W-:Y:S02]  /*68c0*/  IADD3 R131, P2, R4.reuse, 0x4040, RZ ;  /* 0x0000404004837810 */ /* 0x040fe40007f5e0ff */
[----:B------:R-:W-:-:S02]  /*68d0*/  IADD3 R135, P1, R4, 0x4060, RZ ;  /* 0x0000406004877810 */ /* 0x000fc40007f3e0ff */
[C---:B------:R-:W-:Y:S02]  /*68e0*/  IADD3 R139, P0, R4.reuse, 0x6000, RZ ;  /* 0x00006000048b7810 */ /* 0x040fe40007f1e0ff */
[C---:B------:R-:W-:Y:S02]  /*68f0*/  IADD3 R143, P6, R4.reuse, 0x6020, RZ ;  /* 0x00006020048f7810 */ /* 0x040fe40007fde0ff */
[C---:B------:R-:W-:Y:S02]  /*6900*/  IADD3 R25, P5, R4.reuse, 0x6040, RZ ;  /* 0x0000604004197810 */ /* 0x040fe40007fbe0ff */
[----:B------:R-:W-:Y:S02]  /*6910*/  IADD3 R29, P4, R4, 0x6060, RZ ;  /* 0x00006060041d7810 */ /* 0x000fe40007f9e0ff */
[----:B------:R-:W-:Y:S02]  /*6920*/  IADD3 R15, P3, R96, 0x1000, RZ ;  /* 0x00001000600f7810 */ /* 0x000fe40007f7e0ff */
[----:B------:R-:W-:-:S02]  /*6930*/  LOP3.LUT R130, R131, 0x380, RZ, 0xc0, !PT ;  /* 0x0000038083827812 */ /* 0x000fc400078ec0ff */
        /* <DEDUP_REMOVED lines=25> */
[----:B------:R-:W-:Y:S01]  /*6ad0*/  IMAD.X R29, RZ, RZ, R5, P4 ;  /* 0x000000ffff1d7224 */ /* 0x000fe200020e0605 */
        /* <DEDUP_REMOVED lines=8> */
[C---:B------:R-:W-:Y:S02]  /*6b60*/  IADD3 R53, P4, R96.reuse, 0x7000, RZ ;  /* 0x0000700060357810 */ /* 0x040fe40007f9e0ff */
[----:B------:R-:W-:Y:S02]  /*6b70*/  IADD3 R57, P3, R96, 0x8000, RZ ;  /* 0x0000800060397810 */ /* 0x000fe40007f7e0ff */
[----:B------:R-:W-:-:S02]  /*6b80*/  LOP3.LUT R4, R3, R4, RZ, 0x3c, !PT ;  /* 0x0000000403047212 */ /* 0x000fc400078e3cff */
[----:B------:R-:W-:Y:S02]  /*6b90*/  LOP3.LUT R20, R21, 0x380, RZ, 0xc0, !PT ;  /* 0x0000038015147812 */ /* 0x000fe400078ec0ff */
[----:B------:R-:W-:Y:S02]  /*6ba0*/  LOP3.LUT R36, R37, 0x380, RZ, 0xc0, !PT ;  /* 0x0000038025247812 */ /* 0x000fe400078ec0ff */
[----:B------:R-:W-:Y:S02]  /*6bb0*/  LOP3.LUT R40, R41, 0x380, RZ, 0xc0, !PT ;  /* 0x0000038029287812 */ /* 0x000fe400078ec0ff */
[----:B------:R-:W-:Y:S02]  /*6bc0*/  LOP3.LUT R44, R45, 0x380, RZ, 0xc0, !PT ;  /* 0x000003802d2c7812 */ /* 0x000fe400078ec0ff */
[----:B------:R-:W-:Y:S02]  /*6bd0*/  LOP3.LUT R48, R49, 0x380, RZ, 0xc0, !PT ;  /* 0x0000038031307812 */ /* 0x000fe400078ec0ff */
[----:B------:R-:W-:-:S02]  /*6be0*/  LOP3.LUT R52, R53, 0x380, RZ, 0xc0, !PT ;  /* 0x0000038035347812 */ /* 0x000fc400078ec0ff */
[----:B------:R-:W-:Y:S02]  /*6bf0*/  LOP3.LUT R56, R57, 0x380, RZ, 0xc0, !PT ;  /* 0x0000038039387812 */ /* 0x000fe400078ec0ff */
[----:B------:R-:W-:Y:S02]  /*6c00*/  MOV R3, R4 ;  /* 0x0000000400037202 */ /* 0x000fe40000000f00 */
[----:B------:R-:W-:Y:S02]  /*6c10*/  F2FP.F16.F32.PACK_AB R5, R27, R26 ;  /* 0x0000001a1b05723e */ /* 0x000fe400000000ff */
[----:B------:R-:W-:Y:S02]  /*6c20*/  LOP3.LUT R27, R96, 0x380, RZ, 0xc0, !PT ;  /* 0x00000380601b7812 */ /* 0x000fe400078ec0ff */
[----:B------:R-:W-:Y:S02]  /*6c30*/  SHF.R.U64 R20, R20, 0x3, RZ ;  /* 0x0000000314147819 */ /* 0x000fe400000012ff */
[----:B------:R-:W-:-:S02]  /*6c40*/  SHF.R.U64 R36, R36, 0x3, RZ ;  /* 0x0000000324247819 */ /* 0x000fc400000012ff */
[----:B------:R-:W-:Y:S02]  /*6c50*/  SHF.R.U64 R40, R40, 0x3, RZ ;  /* 0x0000000328287819 */ /* 0x000fe400000012ff */
[----:B------:R-:W-:Y:S02]  /*6c60*/  SHF.R.U64 R44, R44, 0x3, RZ ;  /* 0x000000032c2c7819 */ /* 0x000fe400000012ff */
[----:B------:R-:W-:Y:S02]  /*6c70*/  SHF.R.U64 R48, R48, 0x3, RZ ;  /* 0x0000000330307819 */ /* 0x000fe400000012ff */
[----:B------:R-:W-:Y:S02]  /*6c80*/  SHF.R.U64 R52, R52, 0x3, RZ ;  /* 0x0000000334347819 */ /* 0x000fe400000012ff */
[----:B------:R-:W-:Y:S02]  /*6c90*/  SHF.R.U64 R56, R56, 0x3, RZ ;  /* 0x0000000338387819 */ /* 0x000fe400000012ff */
[----:B------:R-:W-:-:S02]  /*6ca0*/  F2FP.F16.F32.PACK_AB R4, R207, R209 ;  /* 0x000000d1cf04723e */ /* 0x000fc400000000ff */
[----:B------:R-:W-:Y:S02]  /*6cb0*/  SHF.R.U64 R27, R27, 0x3, RZ ;  /* 0x000000031b1b7819 */ /* 0x000fe400000012ff */
[----:B------:R-:W-:Y:S01]  /*6cc0*/  LOP3.LUT R20, R20, R21, RZ, 0x3c, !PT ;  /* 0x0000001514147212 */ /* 0x000fe200078e3cff */
[--C-:B------:R-:W-:Y:S01]  /*6cd0*/  IMAD.X R21, RZ, RZ, R97.reuse, P2 ;  /* 0x000000ffff157224 */ /* 0x100fe200010e0661 */
[----:B------:R-:W-:Y:S01]  /*6ce0*/  LOP3.LUT R36, R36, R37, RZ, 0x3c, !PT ;  /* 0x0000002524247212 */ /* 0x000fe200078e3cff */
[--C-:B------:R-:W-:Y:S01]  /*6cf0*/  IMAD.X R37, RZ, RZ, R97.reuse, P1 ;  /* 0x000000ffff257224 */ /* 0x100fe200008e0661 */
[----:B------:R-:W-:Y:S01]  /*6d00*/  LOP3.LUT R40, R40, R41, RZ, 0x3c, !PT ;  /* 0x0000002928287212 */ /* 0x000fe200078e3cff */
[--C-:B------:R-:W-:Y:S01]  /*6d10*/  IMAD.X R41, RZ, RZ, R97.reuse, P0 ;  /* 0x000000ffff297224 */ /* 0x100fe200000e0661 */
[----:B------:R-:W-:Y:S01]  /*6d20*/  LOP3.LUT R44, R44, R45, RZ, 0x3c, !PT ;  /* 0x0000002d2c2c7212 */ /* 0x000fe200078e3cff */
[----:B------:R0:W-:Y:S01]  /*6d30*/  STSM.16.M88.4 [R3], R4 ;  /* 0x0000000403007844 */ /* 0x0001e20000000200 */
[----:B------:R-:W-:Y:S01]  /*6d40*/  LOP3.LUT R48, R48, R49, RZ, 0x3c, !PT ;  /* 0x0000003130307212 */ /* 0x000fe200078e3cff */
[--C-:B------:R-:W-:Y:S01]  /*6d50*/  IMAD.X R49, RZ, RZ, R97.reuse, P5 ;  /* 0x000000ffff317224 */ /* 0x100fe200028e0661 */
[----:B------:R-:W-:Y:S01]  /*6d60*/  LOP3.LUT R52, R52, R53, RZ, 0x3c, !PT ;  /* 0x0000003534347212 */ /* 0x000fe200078e3cff */
[--C-:B------:R-:W-:Y:S01]  /*6d70*/  IMAD.X R53, RZ, RZ, R97.reuse, P4 ;  /* 0x000000ffff357224 */ /* 0x100fe200020e0661 */
[----:B------:R-:W-:Y:S01]  /*6d80*/  LOP3.LUT R56, R56, R57, RZ, 0x3c, !PT ;  /* 0x0000003938387212 */ /* 0x000fe200078e3cff */
[----:B------:R-:W-:Y:S01]  /*6d90*/  IMAD.X R57, RZ, RZ, R97, P3 ;  /* 0x000000ffff397224 */ /* 0x000fe200018e0661 */
[----:B------:R-:W-:-:S02]  /*6da0*/  IADD3.X R45, RZ, R97, RZ, P6, !PT ;  /* 0x00000061ff2d7210 */ /* 0x000fc400037fe4ff */
[C---:B------:R-:W-:Y:S02]  /*6db0*/  IADD3 R61, P2, R96.reuse, 0x9000, RZ ;  /* 0x00009000603d7810 */ /* 0x040fe40007f5e0ff */
[C---:B------:R-:W-:Y:S02]  /*6dc0*/  IADD3 R69, P1, R96.reuse, 0xa000, RZ ;  /* 0x0000a00060457810 */ /* 0x040fe40007f3e0ff */
[C---:B------:R-:W-:Y:S02]  /*6dd0*/  IADD3 R73, P0, R96.reuse, 0xb000, RZ ;  /* 0x0000b00060497810 */ /* 0x040fe40007f1e0ff */
[C---:B------:R-:W-:Y:S02]  /*6de0*/  IADD3 R77, P6, R96.reuse, 0xc000, RZ ;  /* 0x0000c000604d7810 */ /* 0x040fe40007fde0ff */
[C---:B------:R-:W-:Y:S02]  /*6df0*/  IADD3 R85, P5, R96.reuse, 0xd000, RZ ;  /* 0x0000d00060557810 */ /* 0x040fe40007fbe0ff */
[----:B------:R-:W-:-:S02]  /*6e00*/  IADD3 R89, P4, R96, 0xe000, RZ ;  /* 0x0000e00060597810 */ /* 0x000fc40007f9e0ff */
[----:B------:R-:W-:Y:S02]  /*6e10*/  IADD3 R92, P3, R96, 0xf000, RZ ;  /* 0x0000f000605c7810 */ /* 0x000fe40007f7e0ff */
[----:B------:R-:W-:Y:S02]  /*6e20*/  LOP3.LUT R96, R27, R96, RZ, 0x3c, !PT ;  /* 0x000000601b607212 */ /* 0x000fe400078e3cff */
[----:B------:R-:W-:Y:S02]  /*6e30*/  MOV R26, R8 ;  /* 0x00000008001a7202 */ /* 0x000fe40000000f00 */
[----:B------:R-:W-:Y:S02]  /*6e40*/  MOV R27, R10 ;  /* 0x0000000a001b7202 */ /* 0x000fe40000000f00 */
[----:B0-----:R-:W-:Y:S02]  /*6e50*/  F2FP.F16.F32.PACK_AB R4, R206, R208 ;  /* 0x000000d0ce04723e */ /* 0x001fe400000000ff */
[----:B------:R-:W-:-:S02]  /*6e60*/  F2FP.F16.F32.PACK_AB R5, R35, R34 ;  /* 0x000000222305723e */ /* 0x000fc400000000ff */
[----:B------:R-:W-:Y:S02]  /*6e70*/  F2FP.F16.F32.PACK_AB R6, R204, R205 ;  /* 0x000000cdcc06723e */ /* 0x000fe400000000ff */
[----:B------:R-:W-:Y:S02]  /*6e80*/  F2FP.F16.F32.PACK_AB R7, R39, R38 ;  /* 0x000000262707723e */ /* 0x000fe400000000ff */
[----:B------:R-:W-:Y:S02]  /*6e90*/  F2FP.F16.F32.PACK_AB R8, R202, R203 ;  /* 0x000000cbca08723e */ /* 0x000fe400000000ff */
[----:B------:R-:W-:Y:S01]  /*6ea0*/  F2FP.F16.F32.PACK_AB R9, R43, R42 ;  /* 0x0000002a2b09723e */ /* 0x000fe200000000ff */
[----:B------:R0:W-:Y:S01]  /*6eb0*/  STSM.16.M88.4 [R26], R4 ;  /* 0x000000041a007844 */ /* 0x0001e20000000200 */
[----:B------:R-:W-:Y:S02]  /*6ec0*/  F2FP.F16.F32.PACK_AB R10, R200, R201 ;  /* 0x000000c9c80a723e */ /* 0x000fe400000000ff */
[----:B------:R-:W-:-:S02]  /*6ed0*/  F2FP.F16.F32.PACK_AB R11, R47, R46 ;  /* 0x0000002e2f0b723e */ /* 0x000fc400000000ff */
[----:B------:R-:W-:Y:S02]  /*6ee0*/  LOP3.LUT R60, R61, 0x380, RZ, 0xc0, !PT ;  /* 0x000003803d3c7812 */ /* 0x000fe400078ec0ff */
[----:B------:R-:W-:Y:S01]  /*6ef0*/  MOV R38, R24 ;  /* 0x0000001800267202 */ /* 0x000fe20000000f00 */
[----:B------:R2:W-:Y:S01]  /*6f00*/  STSM.16.M88.4 [R27], R8 ;  /* 0x000000081b007844 */ /* 0x0005e20000000200 */
[----:B------:R-:W-:Y:S02]  /*6f10*/  SHF.R.U64 R60, R60, 0x3, RZ ;  /* 0x000000033c3c7819 */ /* 0x000fe400000012ff */
[----:B------:R-:W-:Y:S02]  /*6f20*/  MOV R3, R32 ;  /* 0x0000002000037202 */ /* 0x000fe40000000f00 */
[----:B------:R-:W-:Y:S02]  /*6f30*/  MOV R39, R28 ;  /* 0x0000001c00277202 */ /* 0x000fe40000000f00 */
[----:B------:R-:W-:-:S02]  /*6f40*/  F2FP.F16.F32.PACK_AB R24, R198, R199 ;  /* 0x000000c7c618723e */ /* 0x000fc400000000ff */
[----:B------:R-:W-:Y:S02]  /*6f50*/  F2FP.F16.F32.PACK_AB R25, R51, R50 ;  /* 0x000000323319723e */ /* 0x000fe400000000ff */
[----:B0-----:R-:W-:Y:S02]  /*6f60*/  F2FP.F16.F32.PACK_AB R26, R196, R197 ;  /* 0x000000c5c41a723e */ /* 0x001fe400000000ff */
[----:B------:R-:W-:Y:S02]  /*6f70*/  MOV R64, R64 ;  /* 0x0000004000407202 */ /* 0x000fe40000000f00 */
[----:B------:R-:W-:Y:S02]  /*6f80*/  F2FP.F16.F32.PACK_AB R28, R194, R195 ;  /* 0x000000c3c21c723e */ /* 0x000fe400000000ff */
[----:B--2---:R-:W-:Y:S02]  /*6f90*/  F2FP.F16.F32.PACK_AB R27, R55, R54 ;  /* 0x00000036371b723e */ /* 0x004fe400000000ff */
[----:B------:R-:W-:-:S02]  /*6fa0*/  F2FP.F16.F32.PACK_AB R29, R59, R58 ;  /* 0x0000003a3b1d723e */ /* 0x000fc400000000ff */
[----:B------:R-:W-:Y:S01]  /*6fb0*/  MOV R80, R80 ;  /* 0x0000005000507202 */ /* 0x000fe20000000f00 */
[----:B------:R-:W-:Y:S01]  /*6fc0*/  STSM.16.M88.4 [R3], R24 ;  /* 0x0000001803007844 */ /* 0x000fe20000000200 */
[----:B------:R-:W-:Y:S02]  /*6fd0*/  F2FP.F16.F32.PACK_AB R4, R190, R191 ;  /* 0x000000bfbe04723e */ /* 0x000fe400000000ff */
[----:B------:R-:W-:Y:S01]  /*6fe0*/  F2FP.F16.F32.PACK_AB R5, R67, R66 ;  /* 0x000000424305723e */ /* 0x000fe200000000ff */
[----:B------:R0:W-:Y:S01]  /*6ff0*/  STSM.16.M88.4 [R64], R28 ;  /* 0x0000001c40007844 */ /* 0x0001e20000000200 */
[----:B------:R-:W-:Y:S02]  /*7000*/  F2FP.F16.F32.PACK_AB R6, R182, R183 ;  /* 0x000000b7b606723e */ /* 0x000fe400000000ff */
[----:B------:R-:W-:Y:S02]  /*7010*/  F2FP.F16.F32.PACK_AB R7, R71, R70 ;  /* 0x000000464707723e */ /* 0x000fe400000000ff */
[----:B------:R-:W-:Y:S01]  /*7020*/  LOP3.LUT R60, R60, R61, RZ, 0x3c, !PT ;  /* 0x0000003d3c3c7212 */ /* 0x000fe200078e3cff */
[----:B------:R-:W-:Y:S01]  /*7030*/  IMAD.X R61, RZ, RZ, R97, P2 ;  /* 0x000000ffff3d7224 */ /* 0x000fe200010e0661 */
[----:B------:R-:W-:Y:S01]  /*7040*/  MOV R100, R100 ;  /* 0x0000006400647202 */ /* 0x000fe20000000f00 */
[----:B------:R2:W-:Y:S01]  /*7050*/  STSM.16.M88.4 [R80], R4 ;  /* 0x0000000450007844 */ /* 0x0005e20000000200 */
[----:B------:R-:W-:-:S02]  /*7060*/  F2FP.F16.F32.PACK_AB R8, R180, R181 ;  /* 0x000000b5b408723e */ /* 0x000fc400000000ff */
[----:B------:R-:W-:Y:S02]  /*7070*/  F2FP.F16.F32.PACK_AB R9, R75, R74 ;  /* 0x0000004a4b09723e */ /* 0x000fe400000000ff */
[----:B------:R-:W-:Y:S02]  /*7080*/  F2FP.F16.F32.PACK_AB R10, R178, R179 ;  /* 0x000000b3b20a723e */ /* 0x000fe400000000ff */
[----:B------:R-:W-:Y:S02]  /*7090*/  F2FP.F16.F32.PACK_AB R11, R79, R78 ;  /* 0x0000004e4f0b723e */ /* 0x000fe400000000ff */
[----:B-1----:R-:W-:Y:S02]  /*70a0*/  ISETP.NE.AND P2, PT, R0, RZ, PT ;  /* 0x000000ff0000720c */ /* 0x002fe40003f45270 */
[----:B------:R-:W-:Y:S01]  /*70b0*/  MOV R104, R104 ;  /* 0x0000006800687202 */ /* 0x000fe20000000f00 */
[----:B------:R1:W-:Y:S01]  /*70c0*/  STSM.16.M88.4 [R100], R8 ;  /* 0x0000000864007844 */ /* 0x0003e20000000200 */
[----:B------:R-:W-:-:S02]  /*70d0*/  F2FP.F16.F32.PACK_AB R32, R176, R177 ;  /* 0x000000b1b020723e */ /* 0x000fc400000000ff */
[----:B------:R-:W-:Y:S02]  /*70e0*/  F2FP.F16.F32.PACK_AB R33, R83, R82 ;  /* 0x000000525321723e */ /* 0x000fe400000000ff */
[----:B------:R-:W-:Y:S02]  /*70f0*/  F2FP.F16.F32.PACK_AB R34, R174, R175 ;  /* 0x000000afae22723e */ /* 0x000fe400000000ff */
[----:B------:R-:W-:Y:S02]  /*7100*/  F2FP.F16.F32.PACK_AB R35, R87, R86 ;  /* 0x000000565723723e */ /* 0x000fe400000000ff */
[----:B------:R-:W-:Y:S02]  /*7110*/  MOV R0, R122 ;  /* 0x0000007a00007202 */ /* 0x000fe40000000f00 */
[----:B0-----:R-:W-:Y:S01]  /*7120*/  F2FP.F16.F32.PACK_AB R64, R172, R173 ;  /* 0x000000adac40723e */ /* 0x001fe200000000ff */
[----:B------:R1:W-:Y:S01]  /*7130*/  STSM.16.M88.4 [R104], R32 ;  /* 0x0000002068007844 */ /* 0x0003e20000000200 */
[----:B------:R-:W-:-:S02]  /*7140*/  F2FP.F16.F32.PACK_AB R65, R91, R90 ;  /* 0x0000005a5b41723e */ /* 0x000fc400000000ff */
[----:B------:R-:W-:Y:S02]  /*7150*/  F2FP.F16.F32.PACK_AB R66, R170, R171 ;  /* 0x000000abaa42723e */ /* 0x000fe400000000ff */
[----:B------:R-:W-:Y:S02]  /*7160*/  F2FP.F16.F32.PACK_AB R67, R95, R94 ;  /* 0x0000005e5f43723e */ /* 0x000fe400000000ff */
[----:B------:R-:W-:Y:S02]  /*7170*/  MOV R126, R126 ;  /* 0x0000007e007e7202 */ /* 0x000fe40000000f00 */
[----:B--2---:R-:W-:Y:S01]  /*7180*/  F2FP.F16.F32.PACK_AB R80, R168, R169 ;  /* 0x000000a9a850723e */ /* 0x004fe200000000ff */
[----:B------:R1:W-:Y:S01]  /*7190*/  STSM.16.M88.4 [R0], R64 ;  /* 0x0000004000007844 */ /* 0x0003e20000000200 */
[----:B------:R-:W-:Y:S02]  /*71a0*/  F2FP.F16.F32.PACK_AB R81, R99, R98 ;  /* 0x000000626351723e */ /* 0x000fe400000000ff */
[----:B------:R-:W-:-:S02]  /*71b0*/  F2FP.F16.F32.PACK_AB R82, R164, R167 ;  /* 0x000000a7a452723e */ /* 0x000fc400000000ff */
[----:B------:R-:W-:Y:S02]  /*71c0*/  F2FP.F16.F32.PACK_AB R83, R103, R102 ;  /* 0x000000666753723e */ /* 0x000fe400000000ff */
[----:B------:R-:W-:Y:S02]  /*71d0*/  MOV R130, R130 ;  /* 0x0000008200827202 */ /* 0x000fe40000000f00 */
[----:B------:R-:W-:Y:S01]  /*71e0*/  F2FP.F16.F32.PACK_AB R4, R156, R162 ;  /* 0x000000a29c04723e */ /* 0x000fe200000000ff */
[----:B------:R1:W-:Y:S01]  /*71f0*/  STSM.16.M88.4 [R126], R80 ;  /* 0x000000507e007844 */ /* 0x0003e20000000200 */
[----:B------:R-:W-:Y:S02]  /*7200*/  F2FP.F16.F32.PACK_AB R5, R107, R106 ;  /* 0x0000006a6b05723e */ /* 0x000fe400000000ff */
[----:B------:R-:W-:Y:S02]  /*7210*/  F2FP.F16.F32.PACK_AB R6, R109, R154 ;  /* 0x0000009a6d06723e */ /* 0x000fe400000000ff */
[----:B------:R-:W-:-:S02]  /*7220*/  F2FP.F16.F32.PACK_AB R7, R111, R110 ;  /* 0x0000006e6f07723e */ /* 0x000fc400000000ff */
[----:B------:R-:W-:Y:S02]  /*7230*/  MOV R134, R134 ;  /* 0x0000008600867202 */ /* 0x000fe40000000f00 */
[----:B------:R-:W-:Y:S01]  /*7240*/  MOV R138, R138 ;  /* 0x0000008a008a7202 */ /* 0x000fe20000000f00 */
[----:B------:R1:W-:Y:S01]  /*7250*/  STSM.16.M88.4 [R130], R4 ;  /* 0x0000000482007844 */ /* 0x0003e20000000200 */
[----:B------:R-:W-:Y:S02]  /*7260*/  F2FP.F16.F32.PACK_AB R122, R125, R124 ;  /* 0x0000007c7d7a723e */ /* 0x000fe400000000ff */
[----:B------:R-:W-:Y:S01]  /*7270*/  F2FP.F16.F32.PACK_AB R123, R155, R153 ;  /* 0x000000999b7b723e */ /* 0x000fe200000000ff */
[----:B------:R1:W-:Y:S01]  /*7280*/  STSM.16.M88.4 [R134], R112 ;  /* 0x0000007086007844 */ /* 0x0003e20000000200 */
[----:B------:R-:W-:Y:S02]  /*7290*/  MOV R142, R142 ;  /* 0x0000008e008e7202 */ /* 0x000fe40000000f00 */
[----:B------:R-:W-:Y:S01]  /*72a0*/  F2FP.F16.F32.PACK_AB R156, R129, R128 ;  /* 0x00000080819c723e */ /* 0x000fe200000000ff */
[----:B------:R1:W-:Y:S01]  /*72b0*/  STSM.16.M88.4 [R138], R120 ;  /* 0x000000788a007844 */ /* 0x0003e20000000200 */
[----:B------:R-:W-:-:S02]  /*72c0*/  F2FP.F16.F32.PACK_AB R162, R141, R140 ;  /* 0x0000008c8da2723e */ /* 0x000fc400000000ff */
[----:B------:R-:W-:Y:S01]  /*72d0*/  F2FP.F16.F32.PACK_AB R163, R166, R165 ;  /* 0x000000a5a6a3723e */ /* 0x000fe200000000ff */
[----:B------:R1:W-:Y:S01]  /*72e0*/  STSM.16.M88.4 [R142], R156 ;  /* 0x0000009c8e007844 */ /* 0x0003e20000000200 */
[----:B------:R-:W-:Y:S02]  /*72f0*/  F2FP.F16.F32.PACK_AB R145, R147, R146 ;  /* 0x000000929391723e */ /* 0x000fe400000000ff */
[----:B------:R-:W-:Y:S01]  /*7300*/  LOP3.LUT R68, R69, 0x380, RZ, 0xc0, !PT ;  /* 0x0000038045447812 */ /* 0x000fe200078ec0ff */
[----:B------:R1:W-:Y:S01]  /*7310*/  STSM.16.M88.4 [R38], R160 ;  /* 0x000000a026007844 */ /* 0x0003e20000000200 */
[----:B------:R-:W-:Y:S02]  /*7320*/  LOP3.LUT R72, R73, 0x380, RZ, 0xc0, !PT ;  /* 0x0000038049487812 */ /* 0x000fe400078ec0ff */
[----:B------:R-:W-:Y:S02]  /*7330*/  LOP3.LUT R76, R77, 0x380, RZ, 0xc0, !PT ;  /* 0x000003804d4c7812 */ /* 0x000fe400078ec0ff */
[----:B------:R-:W-:-:S02]  /*7340*/  LOP3.LUT R84, R85, 0x380, RZ, 0xc0, !PT ;  /* 0x0000038055547812 */ /* 0x000fc400078ec0ff */
[----:B------:R-:W-:Y:S02]  /*7350*/  LOP3.LUT R88, R89, 0x380, RZ, 0xc0, !PT ;  /* 0x0000038059587812 */ /* 0x000fe400078ec0ff */
[----:B------:R-:W-:Y:S02]  /*7360*/  LOP3.LUT R93, R92, 0x380, RZ, 0xc0, !PT ;  /* 0x000003805c5d7812 */ /* 0x000fe400078ec0ff */
[----:B------:R-:W-:Y:S02]  /*7370*/  F2FP.F16.F32.PACK_AB R146, R149, R148 ;  /* 0x000000949592723e */ /* 0x000fe400000000ff */
[----:B------:R-:W-:Y:S02]  /*7380*/  F2FP.F16.F32.PACK_AB R147, R151, R150 ;  /* 0x000000969793723e */ /* 0x000fe400000000ff */
[----:B------:R-:W-:Y:S02]  /*7390*/  SHF.R.U64 R68, R68, 0x3, RZ ;  /* 0x0000000344447819 */ /* 0x000fe400000012ff */
[----:B------:R-:W-:Y:S01]  /*73a0*/  SHF.R.U64 R72, R72, 0x3, RZ ;  /* 0x0000000348487819 */ /* 0x000fe200000012ff */
[----:B------:R1:W-:Y:S01]  /*73b0*/  STSM.16.M88.4 [R39], R144 ;  /* 0x0000009027007844 */ /* 0x0003e20000000200 */
[----:B------:R-:W-:-:S02]  /*73c0*/  SHF.R.U64 R76, R76, 0x3, RZ ;  /* 0x000000034c4c7819 */ /* 0x000fc400000012ff */
[----:B------:R-:W-:Y:S02]  /*73d0*/  SHF.R.U64 R84, R84, 0x3, RZ ;  /* 0x0000000354547819 */ /* 0x000fe400000012ff */
[----:B------:R-:W-:Y:S02]  /*73e0*/  SHF.R.U64 R88, R88, 0x3, RZ ;  /* 0x0000000358587819 */ /* 0x000fe400000012ff */
[----:B------:R-:W-:Y:S02]  /*73f0*/  SHF.R.U64 R93, R93, 0x3, RZ ;  /* 0x000000035d5d7819 */ /* 0x000fe400000012ff */
        /* <DEDUP_REMOVED lines=11> */
[----:B------:R-:W-:Y:S01]  /*74b0*/  IADD3.X R77, RZ, R97, RZ, P6, !PT ;  /* 0x00000061ff4d7210 */ /* 0x000fe200037fe4ff */
[----:B------:R-:W-:Y:S06]  /*74c0*/  BAR.SYNC.DEFER_BLOCKING 0x1, 0x100 ;  /* 0x0044000000007b1d */ /* 0x000fec0000010000 */
[----:B-1----:R-:W-:Y:S05]  /*74d0*/  @P2 BRA `(.L_x_43) ;  /* 0x0000000000cc2947 */ /* 0x002fea0003800000 */
[----:B------:R-:W0:Y:S01]  /*74e0*/  LDC R8, c[0x0][0xbe8] ;  /* 0x0002fa00ff087b82 */ /* 0x000e220000000800 */
[----:B------:R-:W-:Y:S01]  /*74f0*/  IMAD R0, RZ, RZ, -UR43 ;  /* 0x8000002bff007e24 */ /* 0x000fe2000f8e02ff */
[----:B------:R-:W-:Y:S01]  /*7500*/  ULDC.64 UR8, c[0x0][0xb90] ;  /* 0x0002e40000087ab9 */ /* 0x000fe20000000a00 */
[----:B------:R-:W-:Y:S01]  /*7510*/  IMAD.MOV R26, RZ, RZ, -R18 ;  /* 0x000000ffff1a7224 */ /* 0x000fe200078e0a12 */
[----:B------:R-:W-:Y:S02]  /*7520*/  UIMAD UR6, UR10, UR8, URZ ;  /* 0x000000080a0672a4 */ /* 0x000fe4000f8e023f */
[----:B------:R-:W-:Y:S02]  /*7530*/  UIMAD.WIDE.U32 UR4, UR7, UR8, URZ ;  /* 0x00000008070472a5 */ /* 0x000fe4000f8e003f */
[----:B------:R-:W1:Y:S01]  /*7540*/  LDC R7, c[0x0][0xc38] ;  /* 0x00030e00ff077b82 */ /* 0x000e620000000800 */
[----:B------:R-:W-:-:S03]  /*7550*/  UIMAD UR6, UR7, UR9, UR6 ;  /* 0x00000009070672a4 */ /* 0x000fc6000f8e0206 */
[----:B------:R-:W-:Y:S01]  /*7560*/  MOV R4, UR4 ;  /* 0x0000000400047c02 */ /* 0x000fe20008000f00 */
[----:B------:R-:W-:-:S03]  /*7570*/  UIADD3 UR6, UR5, UR6, URZ ;  /* 0x0000000605067290 */ /* 0x000fc6000fffe03f */
[----:B------:R-:W2:Y:S01]  /*7580*/  LDC.64 R10, c[0x0][0xb98] ;  /* 0x0002e600ff0a7b82 */ /* 0x000ea20000000a00 */
[----:B0-----:R-:W-:Y:S01]  /*7590*/  ISETP.NE.AND P0, PT, R8, 0x1, PT ;  /* 0x000000010800780c */ /* 0x001fe20003f05270 */
[----:B-1----:R-:W-:-:S04]  /*75a0*/  IMAD R24, R7, R0, UR45 ;  /* 0x0000002d07187e24 */ /* 0x002fc8000f8e0200 */
[----:B------:R-:W-:-:S08]  /*75b0*/  IMAD R6, R24, 0x40, R215 ;  /* 0x0000004018067824 */ /* 0x000fd000078e02d7 */
[----:B------:R-:W0:Y:S08]  /*75c0*/  @P0 LDC R3, c[0x0][0xbec] ;  /* 0x0002fb00ff030b82 */ /* 0x000e300000000800 */
[----:B------:R-:W1:Y:S01]  /*75d0*/  @P0 LDC R5, c[0x0][0xbf0] ;  /* 0x0002fc00ff050b82 */ /* 0x000e620000000800 */
[----:B0-----:R-:W-:-:S04]  /*75e0*/  @P0 IMAD.HI.U32 R0, R6, R3, RZ ;  /* 0x0000000306000227 */ /* 0x001fc800078e00ff */
[----:B------:R-:W-:Y:S01]  /*75f0*/  IMAD.MOV.U32 R3, RZ, RZ, R6 ;  /* 0x000000ffff037224 */ /* 0x000fe200078e0006 */
[----:B-1----:R-:W-:Y:S01]  /*7600*/  @P0 SHF.R.U32.HI R3, RZ, R5, R0 ;  /* 0x00000005ff030219 */ /* 0x002fe20000011600 */
[----:B------:R-:W-:Y:S01]  /*7610*/  IMAD.U32 R5, RZ, RZ, UR5 ;  /* 0x00000005ff057e24 */ /* 0x000fe2000f8e00ff */
[----:B------:R-:W-:Y:S01]  /*7620*/  ULDC.64 UR4, c[0x0][0xb88] ;  /* 0x0002e20000047ab9 */ /* 0x000fe20000000a00 */
[----:B------:R-:W-:Y:S01]  /*7630*/  IMAD.U32 R5, RZ, RZ, UR6 ;  /* 0x00000006ff057e24 */ /* 0x000fe2000f8e00ff */
[--C-:B------:R-:W-:Y:S01]  /*7640*/  SHF.R.S32.HI R9, RZ, 0x1f, R3.reuse ;  /* 0x0000001fff097819 */ /* 0x100fe20000011403 */
[----:B------:R-:W-:Y:S02]  /*7650*/  IMAD.MOV R7, RZ, RZ, -R3 ;  /* 0x000000ffff077224 */ /* 0x000fe400078e0a03 */
[----:B--2---:R-:W-:Y:S02]  /*7660*/  IMAD R0, R10, UR11, RZ ;  /* 0x0000000b0a007c24 */ /* 0x004fe4000f8e02ff */
[----:B------:R-:W-:-:S02]  /*7670*/  IMAD R7, R8, R7, R6 ;  /* 0x0000000708077224 */ /* 0x000fc400078e0206 */
[----:B------:R-:W-:-:S04]  /*7680*/  IMAD.WIDE.U32 R4, R10, UR44, R4 ;  /* 0x0000002c0a047c25 */ /* 0x000fc8000f8e0004 */
[----:B------:R-:W-:Y:S01]  /*7690*/  IMAD R6, R11, UR44, R0 ;  /* 0x0000002c0b067c24 */ /* 0x000fe2000f8e0200 */
[----:B------:R-:W-:Y:S01]  /*76a0*/  SHF.R.S32.HI R0, RZ, 0x1f, R7 ;  /* 0x0000001fff007819 */ /* 0x000fe20000011407 */
[----:B------:R-:W-:Y:S01]  /*76b0*/  IMAD R11, R24, 0x40, R2 ;  /* 0x00000040180b7824 */ /* 0x000fe200078e0202 */
[----:B------:R-:W-:-:S03]  /*76c0*/  IADD3 R4, P0, R3, R4, RZ ;  /* 0x0000000403047210 */ /* 0x000fc60007f1e0ff */
[----:B------:R-:W-:Y:S01]  /*76d0*/  IMAD R0, R0, UR4, RZ ;  /* 0x0000000400007c24 */ /* 0x000fe2000f8e02ff */
[----:B------:R-:W-:-:S03]  /*76e0*/  IADD3.X R5, R9, R5, R6, P0, !PT ;  /* 0x0000000509057210 */ /* 0x000fc600007fe406 */
[C---:B------:R-:W-:Y:S02]  /*76f0*/  IMAD R3, R7.reuse, UR5, R0 ;  /* 0x0000000507037c24 */ /* 0x040fe4000f8e0200 */
[----:B------:R-:W-:Y:S01]  /*7700*/  IMAD.WIDE.U32 R4, R7, UR4, R4 ;  /* 0x0000000407047c25 */ /* 0x000fe2000f8e0004 */
[----:B------:R-:W-:-:S03]  /*7710*/  ULDC.64 UR4, c[0x0][0xb50] ;  /* 0x0002d40000047ab9 */ /* 0x000fc60000000a00 */
[----:B------:R-:W-:Y:S01]  /*7720*/  IMAD.IADD R3, R5, 0x1, R3 ;  /* 0x0000000105037824 */ /* 0x000fe200078e0203 */
[----:B------:R-:W-:Y:S01]  /*7730*/  LEA R9, P0, R4, UR4, 0x2 ;  /* 0x0000000404097c11 */ /* 0x000fe2000f8010ff */
[----:B------:R-:W-:Y:S02]  /*7740*/  ULDC UR4, c[0x0][0xa88] ;  /* 0x0002a20000047ab9 */ /* 0x000fe40000000800 */
[----:B------:R-:W-:Y:S01]  /*7750*/  IMAD R0, R8, UR4, RZ ;  /* 0x0000000408007c24 */ /* 0x000fe2000f8e02ff */
[----:B------:R-:W-:Y:S01]  /*7760*/  LEA.HI.X R10, R4, UR5, R3, 0x2, P0 ;  /* 0x00000005040a7c11 */ /* 0x000fe200080f1403 */
[----:B------:R-:W-:Y:S01]  /*7770*/  SHFL.IDX PT, R6, R9, 0x1, 0x1c1f ;  /* 0x003c1f0009067f89 */ /* 0x000fe200000e0000 */
[----:B------:R-:W-:Y:S02]  /*7780*/  ISETP.NE.AND P0, PT, R17, R26, PT ;  /* 0x0000001a1100720c */ /* 0x000fe40003f05270 */
[C---:B------:R-:W-:Y:S01]  /*7790*/  IADD3 R3, R11.reuse, 0x8, RZ ;  /* 0x000000080b037810 */ /* 0x040fe20007ffe0ff */
[----:B------:R-:W-:Y:S01]  /*77a0*/  SHFL.IDX PT, R4, R9, RZ, 0x1c1f ;  /* 0x001c1fff09047589 */ /* 0x000fe200000e0000 */
[----:B------:R-:W-:-:S02]  /*77b0*/  ISETP.GE.OR P1, PT, R11, R0, P0 ;  /* 0x000000000b00720c */ /* 0x000fc40000726670 */
[----:B------:R-:W-:Y:S01]  /*77c0*/  ISETP.GE.OR P0, PT, R3, R0, P0 ;  /* 0x000000000300720c */ /* 0x000fe20000706670 */
[----:B------:R-:W0:Y:S04]  /*77d0*/  SHFL.IDX PT, R5, R10, RZ, 0x1c1f ;  /* 0x001c1fff0a057589 */ /* 0x000e2800000e0000 */
[----:B------:R-:W1:Y:S06]  /*77e0*/  SHFL.IDX PT, R7, R10, 0x1, 0x1c1f ;  /* 0x003c1f000a077f89 */ /* 0x000e6c00000e0000 */
[----:B0-----:R0:W-:Y:S04]  /*77f0*/  @!P1 ST.E desc[UR50][R4.64], R13 ;  /* 0x0000000d04009985 */ /* 0x0011e8000c101932 */
[----:B-1----:R0:W-:Y:S02]  /*7800*/  @!P0 ST.E desc[UR50][R6.64], R12 ;  /* 0x0000000c06008985 */ /* 0x0021e4000c101932 */
.L_x_43:
[----:B------:R-:W1:Y:S01]  /*7810*/  LDC R24, c[0x0][0xbe8] ;  /* 0x0002fa00ff187b82 */ /* 0x000e620000000800 */
[----:B------:R-:W-:Y:S01]  /*7820*/  ULDC UR12, c[0x0][0xac8] ;  /* 0x0002b200000c7ab9 */ /* 0x000fe20000000800 */
[----:B0-----:R0:W5:Y:S04]  /*7830*/  LD.E.128 R4, desc[UR50][R20.64] ;  /* 0x0000003214047980 */ /* 0x001168000c101d00 */
[----:B------:R-:W5:Y:S02]  /*7840*/  LD.E.128 R96, desc[UR50][R96.64] ;  /* 0x0000003260607980 */ /* 0x000f64000c101d00 */
[----:B------:R-:W2:Y:S01]  /*7850*/  LDC R10, c[0x0][0xc38] ;  /* 0x00030e00ff0a7b82 */ /* 0x000ea20000000800 */
[----:B------:R-:W-:Y:S01]  /*7860*/  ISETP.GE.AND P1, PT, R189, UR12, PT ;  /* 0x0000000cbd007c0c */ /* 0x000fe2000bf26270 */
[----:B------:R-:W-:Y:S01]  /*7870*/  IMAD R9, RZ, RZ, -UR43 ;  /* 0x8000002bff097e24 */ /* 0x000fe2000f8e02ff */
[----:B------:R-:W-:Y:S01]  /*7880*/  ULDC.64 UR8, c[0x0][0xae8] ;  /* 0x0002ba0000087ab9 */ /* 0x000fe20000000a00 */
[----:B------:R-:W5:Y:S04]  /*7890*/  LD.E.128 R12, desc[UR50][R14.64] ;  /* 0x000000320e0c7980 */ /* 0x000f68000c101d00 */
[----:B------:R-:W5:Y:S04]  /*78a0*/  LD.E.128 R36, desc[UR50][R36.64] ;  /* 0x0000003224247980 */ /* 0x000f68000c101d00 */
[----:B------:R-:W5:Y:S01]  /*78b0*/  LD.E.128 R40, desc[UR50][R40.64] ;  /* 0x0000003228287980 */ /* 0x000f62000c101d00 */
[----:B-1----:R-:W-:Y:S01]  /*78c0*/  ISETP.NE.AND P3, PT, R24, 0x1, PT ;  /* 0x000000011800780c */ /* 0x002fe20003f65270 */
[----:B0-----:R-:W0:Y:S01]  /*78d0*/  LDC.64 R20, c[0x0][0xae0] ;  /* 0x0002b800ff147b82 */ /* 0x001e220000000a00 */
[----:B------:R-:W-:Y:S01]  /*78e0*/  ISETP.GE.AND P0, PT, R188, UR12, PT ;  /* 0x0000000cbc007c0c */ /* 0x000fe2000bf06270 */
[----:B------:R-:W5:Y:S01]  /*78f0*/  LD.E.128 R44, desc[UR50][R44.64] ;  /* 0x000000322c2c7980 */ /* 0x000f62000c101d00 */
[----:B------:R-:W-:-:S02]  /*7900*/  SEL R3, RZ, 0xffffffff, P1 ;  /* 0xffffffffff037807 */ /* 0x000fc40000800000 */
[----:B------:R-:W-:Y:S01]  /*7910*/  ISETP.GE.AND P2, PT, R16, UR12, PT ;  /* 0x0000000c10007c0c */ /* 0x000fe2000bf46270 */
[----:B------:R-:W5:Y:S04]  /*7920*/  LD.E.128 R48, desc[UR50][R48.64] ;  /* 0x0000003230307980 */ /* 0x000f68000c101d00 */
[----:B------:R-:W5:Y:S02]  /*7930*/  LD.E.128 R52, desc[UR50][R52.64] ;  /* 0x0000003234347980 */ /* 0x000f64000c101d00 */
[----:B------:R-:W1:Y:S01]  /*7940*/  @P3 LDC R26, c[0x0][0xbec] ;  /* 0x0002fb00ff1a3b82 */ /* 0x000e620000000800 */
[----:B------:R-:W-:Y:S01]  /*7950*/  SEL R8, RZ, 0xffffffff, P0 ;  /* 0xffffffffff087807 */ /* 0x000fe20000000000 */
[----:B------:R-:W-:Y:S01]  /*7960*/  IMAD.SHL.U32 R3, R3, 0x2, RZ ;  /* 0x0000000203037824 */ /* 0x000fe200078e00ff */
[----:B------:R-:W-:Y:S01]  /*7970*/  SEL R0, RZ, 0x1, P2 ;  /* 0x00000001ff007807 */ /* 0x000fe20001000000 */
[----:B------:R-:W5:Y:S04]  /*7980*/  LD.E.128 R56, desc[UR50][R56.64] ;  /* 0x0000003238387980 */ /* 0x000f68000c101d00 */
[----:B------:R-:W3:Y:S01]  /*7990*/  @P3 LDC R11, c[0x0][0xbf0] ;  /* 0x0002fc00ff0b3b82 */ /* 0x000ee20000000800 */
[----:B------:R-:W-:Y:S01]  /*79a0*/  IMAD.SHL.U32 R8, R8, 0x4, RZ ;  /* 0x0000000408087824 */ /* 0x000fe200078e00ff */
[----:B------:R-:W-:Y:S01]  /*79b0*/  LOP3.LUT R3, R3, 0x2, R0, 0xe2, !PT ;  /* 0x0000000203037812 */ /* 0x000fe200078ee200 */
[----:B------:R-:W5:Y:S01]  /*79c0*/  LD.E.128 R60, desc[UR50][R60.64] ;  /* 0x000000323c3c7980 */ /* 0x000f62000c101d00 */
[----:B------:R-:W-:Y:S01]  /*79d0*/  ISETP.GE.AND P0, PT, R187, UR12, PT ;  /* 0x0000000cbb007c0c */ /* 0x000fe2000bf06270 */
[----:B--2---:R-:W-:Y:S01]  /*79e0*/  IMAD R27, R10, R9, UR45 ;  /* 0x0000002d0a1b7e24 */ /* 0x004fe2000f8e0209 */
[----:B------:R-:W-:Y:S01]  /*79f0*/  LOP3.LUT R3, R8, 0x4, R3, 0xe2, !PT ;  /* 0x0000000408037812 */ /* 0x000fe200078ee203 */
[----:B------:R-:W-:Y:S01]  /*7a00*/  IMAD R0, R210, 0x20, R212 ;  /* 0x00000020d2007824 */ /* 0x000fe200078e02d4 */
[----:B------:R-:W-:Y:S01]  /*7a10*/  SEL R8, RZ, 0xffffffff, P0 ;  /* 0xffffffffff087807 */ /* 0x000fe20000000000 */
[----:B------:R-:W5:Y:S02]  /*7a20*/  LD.E.128 R68, desc[UR50][R68.64] ;  /* 0x0000003244447980 */ /* 0x000f64000c101d00 */
[----:B------:R-:W-:-:S02]  /*7a30*/  IMAD R25, R27, 0x40, R0 ;  /* 0x000000401b197824 */ /* 0x000fc400078e0200 */
[----:B------:R-:W-:Y:S01]  /*7a40*/  IMAD.SHL.U32 R8, R8, 0x8, RZ ;  /* 0x0000000808087824 */ /* 0x000fe200078e00ff */
[----:B------:R-:W-:Y:S01]  /*7a50*/  ISETP.GE.AND P1, PT, R186, UR12, PT ;  /* 0x0000000cba007c0c */ /* 0x000fe2000bf26270 */
[----:B------:R-:W5:Y:S01]  /*7a60*/  LD.E.128 R72, desc[UR50][R72.64] ;  /* 0x0000003248487980 */ /* 0x000f62000c101d00 */
[----:B-1----:R-:W-:Y:S02]  /*7a70*/  @P3 IMAD.HI.U32 R0, R25, R26, RZ ;  /* 0x0000001a19003227 */ /* 0x002fe400078e00ff */
[----:B------:R-:W-:Y:S01]  /*7a80*/  LOP3.LUT R3, R8, 0x8, R3, 0xe2, !PT ;  /* 0x0000000808037812 */ /* 0x000fe200078ee203 */
[----:B------:R-:W-:Y:S01]  /*7a90*/  UIMAD UR6, UR10, UR8, URZ ;  /* 0x000000080a0672a4 */ /* 0x000fe2000f8e023f */
[----:B------:R-:W-:Y:S01]  /*7aa0*/  MOV R8, R25 ;  /* 0x0000001900087202 */ /* 0x000fe20000000f00 */
[----:B------:R-:W5:Y:S01]  /*7ab0*/  LD.E.128 R76, desc[UR50][R76.64] ;  /* 0x000000324c4c7980 */ /* 0x000f62000c101d00 */
[----:B---3--:R-:W-:-:S03]  /*7ac0*/  @P3 SHF.R.U32.HI R8, RZ, R11, R0 ;  /* 0x0000000bff083219 */ /* 0x008fc60000011600 */
[----:B------:R-:W5:Y:S01]  /*7ad0*/  LD.E.128 R84, desc[UR50][R84.64] ;  /* 0x0000003254547980 */ /* 0x000f62000c101d00 */
[----:B------:R-:W-:Y:S01]  /*7ae0*/  SEL R0, RZ, 0xffffffff, P1 ;  /* 0xffffffffff007807 */ /* 0x000fe20000800000 */
[----:B------:R-:W-:Y:S01]  /*7af0*/  UIMAD.WIDE.U32 UR4, UR7, UR8, URZ ;  /* 0x00000008070472a5 */ /* 0x000fe2000f8e003f */
[--C-:B------:R-:W-:Y:S01]  /*7b00*/  SHF.R.S32.HI R11, RZ, 0x1f, R8.reuse ;  /* 0x0000001fff0b7819 */ /* 0x100fe20000011408 */
[----:B------:R-:W-:Y:S01]  /*7b10*/  UIMAD UR6, UR7, UR9, UR6 ;  /* 0x00000009070672a4 */ /* 0x000fe2000f8e0206 */
[----:B------:R-:W-:Y:S01]  /*7b20*/  ISETP.GE.AND P0, PT, R185, UR12, PT ;  /* 0x0000000cb9007c0c */ /* 0x000fe2000bf06270 */
[----:B------:R-:W-:Y:S01]  /*7b30*/  IMAD.SHL.U32 R0, R0, 0x10, RZ ;  /* 0x0000001000007824 */ /* 0x000fe200078e00ff */
[----:B------:R-:W-:Y:S01]  /*7b40*/  ULDC.64 UR8, c[0x0][0xaf0] ;  /* 0x0002bc0000087ab9 */ /* 0x000fe20000000a00 */
[----:B------:R-:W-:Y:S01]  /*7b50*/  UIADD3 UR5, UR5, UR6, URZ ;  /* 0x0000000605057290 */ /* 0x000fe2000fffe03f */
[----:B------:R-:W-:Y:S01]  /*7b60*/  IMAD.MOV R10, RZ, RZ, -R8 ;  /* 0x000000ffff0a7224 */ /* 0x000fe200078e0a08 */
[----:B------:R-:W-:Y:S01]  /*7b70*/  UIMAD UR6, UR11, UR8, URZ ;  /* 0x000000080b0672a4 */ /* 0x000fe2000f8e023f */
[----:B------:R-:W-:Y:S01]  /*7b80*/  SEL R9, RZ, 0xffffffff, P0 ;  /* 0xffffffffff097807 */ /* 0x000fe20000000000 */
[----:B0-----:R-:W-:Y:S01]  /*7b90*/  IMAD R11, R11, R20, RZ ;  /* 0x000000140b0b7224 */ /* 0x001fe200078e02ff */
[----:B------:R-:W-:Y:S01]  /*7ba0*/  LOP3.LUT R0, R0, 0x10, R3, 0xe2, !PT ;  /* 0x0000001000007812 */ /* 0x000fe200078ee203 */
[----:B------:R-:W-:Y:S01]  /*7bb0*/  IMAD R3, R24, R10, R25 ;  /* 0x0000000a18037224 */ /* 0x000fe200078e0219 */
[----:B------:R-:W-:Y:S01]  /*7bc0*/  UIMAD UR6, UR44, UR9, UR6 ;  /* 0x000000092c0672a4 */ /* 0x000fe2000f8e0206 */
[----:B------:R-:W-:Y:S01]  /*7bd0*/  IMAD R21, R8, R21, R11 ;  /* 0x0000001508157224 */ /* 0x000fe200078e020b */
[----:B------:R-:W-:Y:S01]  /*7be0*/  UIMAD.WIDE.U32 UR44, UR44, UR8, UR4 ;  /* 0x000000082c2c72a5 */ /* 0x000fe2000f8e0004 */
[----:B------:R-:W-:Y:S01]  /*7bf0*/  IMAD.SHL.U32 R11, R9, 0x20, RZ ;  /* 0x00000020090b7824 */ /* 0x000fe200078e00ff */
[----:B------:R-:W-:Y:S01]  /*7c00*/  ISETP.GE.AND P0, PT, R214, UR12, PT ;  /* 0x0000000cd6007c0c */ /* 0x000fe2000bf06270 */
[----:B------:R-:W-:Y:S01]  /*7c10*/  ULDC.64 UR4, c[0x0][0xad8] ;  /* 0x0002b60000047ab9 */ /* 0x000fe20000000a00 */
[----:B------:R-:W-:Y:S01]  /*7c20*/  SHF.R.S32.HI R10, RZ, 0x1f, R3 ;  /* 0x0000001fff0a7819 */ /* 0x000fe20000011403 */
[----:B------:R-:W-:Y:S01]  /*7c30*/  UIADD3 UR45, UR45, UR6, URZ ;  /* 0x000000062d2d7290 */ /* 0x000fe2000fffe03f */
[----:B------:R-:W-:Y:S01]  /*7c40*/  LOP3.LUT R0, R11, 0x20, R0, 0xe2, !PT ;  /* 0x000000200b007812 */ /* 0x000fe200078ee200 */
[----:B------:R-:W5:Y:S01]  /*7c50*/  LD.E.128 R88, desc[UR50][R88.64] ;  /* 0x0000003258587980 */ /* 0x000f62000c101d00 */
[----:B------:R-:W-:Y:S01]  /*7c60*/  SEL R11, RZ, 0x40, P0 ;  /* 0x00000040ff0b7807 */ /* 0x000fe20000000000 */
[----:B------:R-:W-:Y:S01]  /*7c70*/  IMAD R10, R10, UR4, RZ ;  /* 0x000000040a0a7c24 */ /* 0x000fe2000f8e02ff */
[----:B------:R-:W-:Y:S01]  /*7c80*/  ULDC.64 UR6, c[0x0][0xa80] ;  /* 0x0002a00000067ab9 */ /* 0x000fe20000000a00 */
[----:B------:R-:W5:Y:S01]  /*7c90*/  LD.E.128 R92, desc[UR50][R92.64] ;  /* 0x000000325c5c7980 */ /* 0x000f62000c101d00 */
[----:B------:R-:W-:Y:S01]  /*7ca0*/  IMAD.WIDE.U32 R8, R8, R20, UR44 ;  /* 0x0000002c08087e25 */ /* 0x000fe2000f8e0014 */
[----:B------:R-:W-:Y:S01]  /*7cb0*/  @!PT LDS RZ, [RZ] ;  /* 0x00000000fffff984 */ /* 0x000fe20000000800 */
[----:B------:R-:W-:Y:S01]  /*7cc0*/  @!PT LDS RZ, [RZ] ;  /* 0x00000000fffff984 */ /* 0x000fe20000000800 */
[----:B------:R-:W-:Y:S01]  /*7cd0*/  @!PT LDS RZ, [RZ] ;  /* 0x00000000fffff984 */ /* 0x000fe20000000800 */
[----:B------:R-:W-:Y:S01]  /*7ce0*/  @!PT LDS RZ, [RZ] ;  /* 0x00000000fffff984 */ /* 0x000fe20000000800 */
[----:B------:R0:W-:Y:S06]  /*7cf0*/  MEMBAR.ALL.CTA ;  /* 0x0000000000007992 */ /* 0x0001ec0000008000 */
[----:B0-----:R-:W0:Y:S01]  /*7d00*/  FENCE.VIEW.ASYNC.S ;  /* 0x00000000000073c6 */ /* 0x001e220000000000 */
[----:B------:R-:W-:Y:S01]  /*7d10*/  LOP3.LUT R0, R0, R11, RZ, 0xfc, !PT ;  /* 0x0000000b00007212 */ /* 0x000fe200078efcff */
[----:B------:R-:W-:Y:S01]  /*7d20*/  IMAD R11, R3, UR5, R10 ;  /* 0x00000005030b7c24 */ /* 0x000fe2000f8e020a */
[----:B------:R-:W-:Y:S01]  /*7d30*/  ULDC UR5, c[0x0][0xa88] ;  /* 0x0002a20000057ab9 */ /* 0x000fe20000000800 */
[----:B------:R-:W-:Y:S01]  /*7d40*/  IMAD.IADD R9, R9, 0x1, R21 ;  /* 0x0000000109097824 */ /* 0x000fe200078e0215 */
[----:B------:R-:W-:Y:S01]  /*7d50*/  ISETP.GE.AND P0, PT, R213, UR12, PT ;  /* 0x0000000cd5007c0c */ /* 0x000fe2000bf06270 */
[----:B------:R-:W-:-:S02]  /*7d60*/  IMAD R31, R24, UR5, RZ ;  /* 0x00000005181f7c24 */ /* 0x000fc4000f8e02ff */
[----:B------:R-:W-:Y:S02]  /*7d70*/  IMAD R30, R27, 0x40, R212 ;  /* 0x000000401b1e7824 */ /* 0x000fe400078e02d4 */
[----:B------:R-:W-:Y:S01]  /*7d80*/  IMAD.WIDE.U32 R8, R3, UR4, R8 ;  /* 0x0000000403087c25 */ /* 0x000fe2000f8e0008 */
[----:B------:R-:W-:Y:S01]  /*7d90*/  SEL R3, RZ, 0x80, P0 ;  /* 0x00000080ff037807 */ /* 0x000fe20000000000 */
[----:B------:R-:W-:Y:S01]  /*7da0*/  UIADD3 UR4, UR42, 0x28c20, URZ ;  /* 0x00028c202a047890 */ /* 0x000fe2000fffe03f */
[----:B------:R-:W-:Y:S01]  /*7db0*/  ISETP.GE.AND P0, PT, R30, R31, PT ;  /* 0x0000001f1e00720c */ /* 0x000fe20003f06270 */
[----:B------:R-:W-:Y:S01]  /*7dc0*/  IMAD.IADD R9, R9, 0x1, R11 ;  /* 0x0000000109097824 */ /* 0x000fe200078e020b */
[----:B------:R-:W-:Y:S01]  /*7dd0*/  LEA R28, P1, R8, UR6, 0x1 ;  /* 0x00000006081c7c11 */ /* 0x000fe2000f8208ff */
[----:B------:R-:W-:-:S03]  /*7de0*/  UPRMT UR4, URZ, 0x654, UR4 ;  /* 0x000006543f047896 */ /* 0x000fc60008000004 */
[----:B------:R-:W-:Y:S01]  /*7df0*/  LEA.HI.X R29, R8, UR7, R9, 0x1, P1 ;  /* 0x00000007081d7c11 */ /* 0x000fe200088f0c09 */
[----:B0-----:R0:W1:Y:S01]  /*7e00*/  SHFL.IDX PT, R10, R28, RZ, 0x181f ;  /* 0x00181fff1c0a7589 */ /* 0x00106200000e0000 */
[----:B------:R-:W-:Y:S03]  /*7e10*/  BSSY B0, `(.L_x_44) ;  /* 0x0000024000007945 */ /* 0x000fe60003800000 */
[----:B------:R0:W2:Y:S01]  /*7e20*/  SHFL.IDX PT, R11, R29, RZ, 0x181f ;  /* 0x00181fff1d0b7589 */ /* 0x0000a200000e0000 */
[----:B------:R-:W-:Y:S01]  /*7e30*/  SYNCS.ARRIVE.TRANS64.RED.A1T0 RZ, [UR4], RZ ;  /* 0x000000ffffff79a7 */ /* 0x000fe20008100404 */
[----:B------:R-:W-:Y:S01]  /*7e40*/  LOP3.LUT R3, R0, R3, RZ, 0xfc, !PT ;  /* 0x0000000300037212 */ /* 0x000fe200078efcff */
[----:B------:R-:W-:Y:S06]  /*7e50*/  @P0 BRA `(.L_x_45) ;  /* 0x00000000007c0947 */ /* 0x000fec0003800000 */
[----:B------:R-:W-:Y:S02]  /*7e60*/  ISETP.GE.AND P1, PT, R189, UR12, PT ;  /* 0x0000000cbd007c0c */ /* 0x000fe4000bf26270 */
[----:B------:R-:W-:Y:S02]  /*7e70*/  ISETP.GE.AND P0, PT, R16, UR12, PT ;  /* 0x0000000c10007c0c */ /* 0x000fe4000bf06270 */
[----:B------:R-:W-:Y:S02]  /*7e80*/  ISETP.GE.AND P5, PT, R188, UR12, PT ;  /* 0x0000000cbc007c0c */ /* 0x000fe4000bfa6270 */
[----:B------:R-:W-:-:S07]  /*7e90*/  ISETP.GE.AND P3, PT, R187, UR12, PT ;  /* 0x0000000cbb007c0c */ /* 0x000fce000bf66270 */
[CC--:B-1----:R-:W-:Y:S02]  /*7ea0*/  @!P1 LEA R20, P2, R189.reuse, R10.reuse, 0x1 ;  /* 0x0000000abd149211 */ /* 0x0c2fe400078408ff */
[----:B--2---:R-:W-:Y:S02]  /*7eb0*/  @!P0 IMAD.WIDE R8, R16, 0x2, R10 ;  /* 0x0000000210088825 */ /* 0x004fe400078e020a */
[----:B------:R-:W-:Y:S02]  /*7ec0*/  @!P1 LEA.HI.X R21, R189, R11, R223, 0x1, P2 ;  /* 0x0000000bbd159211 */ /* 0x000fe400010f0cdf */
[----:B------:R-:W-:Y:S01]  /*7ed0*/  ISETP.GE.AND P2, PT, R186, UR12, PT ;  /* 0x0000000cba007c0c */ /* 0x000fe2000bf46270 */
[----:B-----5:R1:W-:Y:S01]  /*7ee0*/  @!P0 ST.E.128 desc[UR50][R8.64], R96 ;  /* 0x0000006008008985 */ /* 0x0203e2000c101d32 */
[----:B------:R-:W-:Y:S02]  /*7ef0*/  @!P5 LEA R24, P4, R188, R10, 0x1 ;  /* 0x0000000abc18d211 */ /* 0x000fe400078808ff */
[----:B------:R-:W-:Y:S01]  /*7f00*/  LOP3.LUT P0, RZ, R0, 0x40, RZ, 0xc0, !PT ;  /* 0x0000004000ff7812 */ /* 0x000fe2000780c0ff */
[----:B------:R2:W-:Y:S01]  /*7f10*/  @!P1 ST.E.128 desc[UR50][R20.64], R4 ;  /* 0x0000000414009985 */ /* 0x0005e2000c101d32 */
[----:B------:R-:W-:-:S02]  /*7f20*/  ISETP.GE.AND P1, PT, R185, UR12, PT ;  /* 0x0000000cb9007c0c */ /* 0x000fc4000bf26270 */
[-C--:B------:R-:W-:Y:S02]  /*7f30*/  @!P5 LEA.HI.X R25, R188, R11.reuse, R222, 0x1, P4 ;  /* 0x0000000bbc19d211 */ /* 0x080fe400020f0cde */
[----:B------:R-:W-:Y:S02]  /*7f40*/  LOP3.LUT P4, RZ, R3, 0x80, RZ, 0xc0, !PT ;  /* 0x0000008003ff7812 */ /* 0x000fe4000788c0ff */
[CC--:B------:R-:W-:Y:S01]  /*7f50*/  @!P3 LEA R26, P6, R187.reuse, R10.reuse, 0x1 ;  /* 0x0000000abb1ab211 */ /* 0x0c0fe200078c08ff */
[----:B------:R3:W-:Y:S03]  /*7f60*/  @!P5 ST.E.128 desc[UR50][R24.64], R40 ;  /* 0x000000281800d985 */ /* 0x0007e6000c101d32 */
[----:B------:R-:W-:Y:S02]  /*7f70*/  @!P3 LEA.HI.X R27, R187, R11, R221, 0x1, P6 ;  /* 0x0000000bbb1bb211 */ /* 0x000fe400030f0cdd */
[----:B-1----:R-:W-:-:S03]  /*7f80*/  @!P2 LEA R8, P5, R186, R10, 0x1 ;  /* 0x0000000aba08a211 */ /* 0x002fc600078a08ff */
[----:B------:R3:W-:Y:S01]  /*7f90*/  @!P3 ST.E.128 desc[UR50][R26.64], R48 ;  /* 0x000000301a00b985 */ /* 0x0007e2000c101d32 */
[-C--:B--2---:R-:W-:Y:S02]  /*7fa0*/  @!P1 LEA R4, P6, R185, R10.reuse, 0x1 ;  /* 0x0000000ab9049211 */ /* 0x084fe400078c08ff */
[-C--:B------:R-:W-:Y:S02]  /*7fb0*/  @P0 LEA R6, P3, R214, R10.reuse, 0x1 ;  /* 0x0000000ad6060211 */ /* 0x080fe400078608ff */
[-C--:B------:R-:W-:Y:S02]  /*7fc0*/  @!P2 LEA.HI.X R9, R186, R11.reuse, R220, 0x1, P5 ;  /* 0x0000000bba09a211 */ /* 0x080fe400028f0cdc */
[----:B------:R-:W-:Y:S02]  /*7fd0*/  @P4 LEA R10, P5, R213, R10, 0x1 ;  /* 0x0000000ad50a4211 */ /* 0x000fe400078a08ff */
[-C--:B------:R-:W-:Y:S01]  /*7fe0*/  @!P1 LEA.HI.X R5, R185, R11.reuse, R219, 0x1, P6 ;  /* 0x0000000bb9059211 */ /* 0x080fe200030f0cdb */
[----:B------:R3:W-:Y:S01]  /*7ff0*/  @!P2 ST.E.128 desc[UR50][R8.64], R56 ;  /* 0x000000380800a985 */ /* 0x0007e2000c101d32 */
[----:B------:R-:W-:-:S02]  /*8000*/  @P0 LEA.HI.X R7, R214, R11, R218, 0x1, P3 ;  /* 0x0000000bd6070211 */ /* 0x000fc400018f0cda */
[----:B------:R-:W-:Y:S01]  /*8010*/  @P4 LEA.HI.X R11, R213, R11, R217, 0x1, P5 ;  /* 0x0000000bd50b4211 */ /* 0x000fe200028f0cd9 */
[----:B------:R3:W-:Y:S04]  /*8020*/  @!P1 ST.E.128 desc[UR50][R4.64], R68 ;  /* 0x0000004404009985 */ /* 0x0007e8000c101d32 */
[----:B------:R3:W-:Y:S04]  /*8030*/  @P0 ST.E.128 desc[UR50][R6.64], R76 ;  /* 0x0000004c06000985 */ /* 0x0007e8000c101d32 */
[----:B------:R3:W-:Y:S02]  /*8040*/  @P4 ST.E.128 desc[UR50][R10.64], R88 ;  /* 0x000000580a004985 */ /* 0x0007e4000c101d32 */
.L_x_45:
[----:B------:R-:W-:Y:S05]  /*8050*/  BSYNC B0 ;  /* 0x0000000000007941 */ /* 0x000fea0003800000 */
.L_x_44:
[----:B---3-5:R-:W-:Y:S01]  /*8060*/  IADD3 R4, R30, 0x20, RZ ;  /* 0x000000201e047810 */ /* 0x028fe20007ffe0ff */
[----:B------:R3:W4:Y:S01]  /*8070*/  SHFL.IDX PT, R7, R29, 0x1, 0x181f ;  /* 0x00381f001d077f89 */ /* 0x00072200000e0000 */
[----:B------:R-:W-:Y:S02]  /*8080*/  BSSY B0, `(.L_x_46) ;  /* 0x0000023000007945 */ /* 0x000fe40003800000 */
[----:B------:R-:W-:Y:S01]  /*8090*/  ISETP.GE.AND P0, PT, R4, R31, PT ;  /* 0x0000001f0400720c */ /* 0x000fe20003f06270 */
[----:B------:R3:W0:-:S12]  /*80a0*/  SHFL.IDX PT, R6, R28, 0x1, 0x181f ;  /* 0x00381f001c067f89 */ /* 0x00061800000e0000 */
[----:B---3--:R-:W-:Y:S05]  /*80b0*/  @P0 BRA `(.L_x_47) ;  /* 0x00000000007c0947 */ /* 0x008fea0003800000 */
[----:B------:R-:W-:Y:S02]  /*80c0*/  ISETP.GE.AND P2, PT, R189, UR12, PT ;  /* 0x0000000cbd007c0c */ /* 0x000fe4000bf46270 */
[----:B------:R-:W-:Y:S02]  /*80d0*/  ISETP.GE.AND P3, PT, R16, UR12, PT ;  /* 0x0000000c10007c0c */ /* 0x000fe4000bf66270 */
[----:B------:R-:W-:Y:S02]  /*80e0*/  ISETP.GE.AND P5, PT, R188, UR12, PT ;  /* 0x0000000cbc007c0c */ /* 0x000fe4000bfa6270 */
[----:B------:R-:W-:Y:S02]  /*80f0*/  ISETP.GE.AND P4, PT, R187, UR12, PT ;  /* 0x0000000cbb007c0c */ /* 0x000fe4000bf86270 */
[----:B------:R-:W-:-:S05]  /*8100*/  LOP3.LUT P1, RZ, R0, 0x40, RZ, 0xc0, !PT ;  /* 0x0000004000ff7812 */ /* 0x000fca000782c0ff */
[CC--:B0-----:R-:W-:Y:S02]  /*8110*/  @!P2 LEA R8, P0, R189.reuse, R6.reuse, 0x1 ;  /* 0x00000006bd08a211 */ /* 0x0c1fe400078008ff */
[----:B----4-:R-:W-:Y:S02]  /*8120*/  @!P3 IMAD.WIDE R4, R16, 0x2, R6 ;  /* 0x000000021004b825 */ /* 0x010fe400078e0206 */
[-C--:B------:R-:W-:Y:S02]  /*8130*/  @!P2 LEA.HI.X R9, R189, R7.reuse, R223, 0x1, P0 ;  /* 0x00000007bd09a211 */ /* 0x080fe400000f0cdf */
[----:B-1----:R-:W-:Y:S01]  /*8140*/  @!P5 LEA R10, P0, R188, R6, 0x1 ;  /* 0x00000006bc0ad211 */ /* 0x002fe200078008ff */
[----:B------:R0:W-:Y:S01]  /*8150*/  @!P3 ST.E.128 desc[UR50][R4.64], R12 ;  /* 0x0000000c0400b985 */ /* 0x0001e2000c101d32 */
[----:B------:R-:W-:Y:S02]  /*8160*/  ISETP.GE.AND P3, PT, R186, UR12, PT ;  /* 0x0000000cba007c0c */ /* 0x000fe4000bf66270 */
[----:B--2---:R-:W-:Y:S01]  /*8170*/  @!P5 LEA.HI.X R11, R188, R7, R222, 0x1, P0 ;  /* 0x00000007bc0bd211 */ /* 0x004fe200000f0cde */
[----:B------:R3:W-:Y:S01]  /*8180*/  @!P2 ST.E.128 desc[UR50][R8.64], R36 ;  /* 0x000000240800a985 */ /* 0x0007e2000c101d32 */
[----:B------:R-:W-:-:S02]  /*8190*/  ISETP.GE.AND P2, PT, R185, UR12, PT ;  /* 0x0000000cb9007c0c */ /* 0x000fc4000bf46270 */
[----:B------:R-:W-:Y:S01]  /*81a0*/  LOP3.LUT P0, RZ, R3, 0x80, RZ, 0xc0, !PT ;  /* 0x0000008003ff7812 */ /* 0x000fe2000780c0ff */
[----:B------:R3:W-:Y:S01]  /*81b0*/  @!P5 ST.E.128 desc[UR50][R10.64], R44 ;  /* 0x0000002c0a00d985 */ /* 0x0007e2000c101d32 */
[----:B------:R-:W-:-:S04]  /*81c0*/  @!P4 LEA R20, P6, R187, R6, 0x1 ;  /* 0x00000006bb14c211 */ /* 0x000fc800078c08ff */
[----:B------:R-:W-:Y:S02]  /*81d0*/  @!P4 LEA.HI.X R21, R187, R7, R221, 0x1, P6 ;  /* 0x00000007bb15c211 */ /* 0x000fe400030f0cdd */
[----:B------:R-:W-:-:S03]  /*81e0*/  @!P3 LEA R24, P5, R186, R6, 0x1 ;  /* 0x00000006ba18b211 */ /* 0x000fc600078a08ff */
[----:B------:R3:W-:Y:S01]  /*81f0*/  @!P4 ST.E.128 desc[UR50][R20.64], R52 ;  /* 0x000000341400c985 */ /* 0x0007e2000c101d32 */
[-C--:B0-----:R-:W-:Y:S02]  /*8200*/  @!P2 LEA R4, P6, R185, R6.reuse, 0x1 ;  /* 0x00000006b904a211 */ /* 0x081fe400078c08ff */
        /* <DEDUP_REMOVED lines=10> */
.L_x_47:
[----:B------:R-:W-:Y:S05]  /*82b0*/  BSYNC B0 ;  /* 0x0000000000007941 */ /* 0x000fea0003800000 */
.L_x_46:
[----:B------:R-:W5:Y:S02]  /*82c0*/  LDC R0, c[0x0][0xc34] ;  /* 0x00030d00ff007b82 */ /* 0x000f640000000800 */
[----:B-----5:R-:W-:-:S13]  /*82d0*/  ISETP.LE.AND P0, PT, R0, UR40, PT ;  /* 0x0000002800007c0c */ /* 0x020fda000bf03270 */
[----:B------:R-:W-:Y:S05]  /*82e0*/  @!P0 BRA `(.L_x_48) ;  /* 0xffffff8c000c8947 */ /* 0x000fea000383ffff */
[----:B------:R-:W-:Y:S05]  /*82f0*/  EXIT ;  /* 0x000000000000794d */ /* 0x000fea0003800000 */
.L_x_5:
[----:B------:R-:W-:-:S08]  /*8300*/  NOP ;  /* 0x0000000000007918 */ /* 0x000fd00000000000 */
[----:B------:R-:W0:-:S00]  /*8310*/  USETMAXREG.DEALLOC.CTAPOOL 0x28 ;  /* 0x00000028000079c8 */ /* 0x000e0000080e0500 */
[----:B------:R-:W1:Y:S01]  /*8320*/  S2UR UR11, SR_CTAID.X ;  /* 0x00000000000b79c3 */ /* 0x000e620000002500 */
[----:B0-----:R-:W-:Y:S02]  /*8330*/  IMAD.MOV.U32 R2, RZ, RZ, 0x1 ;  /* 0x00000001ff027424 */ /* 0x001fe400078e00ff */
[----:B------:R-:W-:Y:S02]  /*8340*/  IMAD.MOV.U32 R17, RZ, RZ, RZ ;  /* 0x000000ffff117224 */ /* 0x000fe400078e00ff */
[----:B------:R-:W-:-:S03]  /*8350*/  IMAD.MOV.U32 R22, RZ, RZ, 0x1 ;  /* 0x00000001ff167424 */ /* 0x000fc600078e00ff */
[----:B------:R-:W1:Y:S02]  /*8360*/  LDC R3, c[0x0][0xc34] ;  /* 0x00030d00ff037b82 */ /* 0x000e640000000800 */
[----:B-1----:R-:W-:-:S13]  /*8370*/  ISETP.LE.AND P0, PT, R3, UR11, PT ;  /* 0x0000000b03007c0c */ /* 0x002fda000bf03270 */
[----:B------:R-:W-:Y:S05]  /*8380*/  @P0 BRA `(.L_x_49) ;  /* 0x0000003800f80947 */ /* 0x000fea0003800000 */
[----:B------:R-:W-:Y:S01]  /*8390*/  IMAD.SHL.U32 R33, R0, 0x8, RZ ;  /* 0x0000000800217824 */ /* 0x000fe200078e00ff */
[----:B------:R-:W-:Y:S01]  /*83a0*/  ULDC UR9, c[0x0][0x320] ;  /* 0x0000c80000097ab9 */ /* 0x000fe20000000800 */
[----:B------:R-:W-:Y:S01]  /*83b0*/  LOP3.LUT R16, R16, 0xffffffdf, RZ, 0xc0, !PT ;  /* 0xffffffdf10107812 */ /* 0x000fe200078ec0ff */
[----:B------:R-:W-:Y:S01]  /*83c0*/  ULDC.64 UR4, c[0x0][0x418] ;  /* 0x0001060000047ab9 */ /* 0x000fe20000000a00 */
[----:B------:R-:W-:Y:S01]  /*83d0*/  ULDC.64 UR6, c[0x0][0x2f0] ;  /* 0x0000bc0000067ab9 */ /* 0x000fe20000000a00 */
[----:B------:R-:W-:Y:S01]  /*83e0*/  LOP3.LUT R7, R33, 0x38, RZ, 0xc0, !PT ;  /* 0x0000003821077812 */ /* 0x000fe200078ec0ff */
[----:B------:R-:W-:Y:S01]  /*83f0*/  UISETP.NE.U32.AND UP0, UPT, UR4, URZ, UPT ;  /* 0x0000003f0400728c */ /* 0x000fe2000bf05070 */
[--C-:B------:R-:W-:Y:S01]  /*8400*/  SHF.R.U32.HI R37, RZ, 0x3, R0.reuse ;  /* 0x00000003ff257819 */ /* 0x100fe20000011600 */
[----:B------:R-:W-:Y:S01]  /*8410*/  ULDC UR37, c[0x0][0x448] ;  /* 0x0001120000257ab9 */ /* 0x000fe20000000800 */
[C---:B------:R-:W-:Y:S01]  /*8420*/  LOP3.LUT R2, R7.reuse, 0x40, RZ, 0xfc, !PT ;  /* 0x0000004007027812 */ /* 0x040fe200078efcff */
[----:B------:R-:W-:Y:S01]  /*8430*/  UISETP.NE.AND.EX UP0, UPT, UR5, URZ, UPT, UP0 ;  /* 0x0000003f0500728c */ /* 0x000fe2000bf05300 */
[----:B------:R-:W-:Y:S01]  /*8440*/  LOP3.LUT R3, R7, 0x80, RZ, 0xfc, !PT ;  /* 0x0000008007037812 */ /* 0x000fe200078efcff */
[----:B------:R-:W-:Y:S01]  /*8450*/  ULDC UR4, c[0x0][0x424] ;  /* 0x0001090000047ab9 */ /* 0x000fe20000000800 */
[----:B------:R-:W-:Y:S01]  /*8460*/  ISETP.GE.AND P5, PT, R2, UR9, PT ;  /* 0x0000000902007c0c */ /* 0x000fe2000bfa6270 */
[----:B------:R-:W-:Y:S01]  /*8470*/  USEL UR4, UR4, 0x1, UP0 ;  /* 0x0000000104047887 */ /* 0x000fe20008000000 */
[----:B------:R-:W-:Y:S01]  /*8480*/  ISETP.GE.AND P4, PT, R3, UR9, PT ;  /* 0x0000000903007c0c */ /* 0x000fe2000bf86270 */
[----:B------:R-:W0:Y:S01]  /*8490*/  S2UR UR8, SR_CgaCtaId ;  /* 0x00000000000879c3 */ /* 0x000e220000008800 */
[C---:B------:R-:W-:Y:S01]  /*84a0*/  LOP3.LUT R4, R7.reuse, 0xc0, RZ, 0xfc, !PT ;  /* 0x000000c007047812 */ /* 0x040fe200078efcff */
[----:B------:R-:W-:Y:S01]  /*84b0*/  UIMAD UR36, UR4, UR6, URZ ;  /* 0x00000006042472a4 */ /* 0x000fe2000f8e023f */
[C---:B------:R-:W-:Y:S01]  /*84c0*/  LOP3.LUT R2, R7.reuse, 0x100, RZ, 0xfc, !PT ;  /* 0x0000010007027812 */ /* 0x040fe200078efcff */
[----:B------:R-:W-:Y:S01]  /*84d0*/  UMOV UR39, 0x400 ;  /* 0x0000040000277882 */ /* 0x000fe20000000000 */
[----:B------:R-:W-:Y:S01]  /*84e0*/  ISETP.GE.AND P3, PT, R4, UR9, PT ;  /* 0x0000000904007c0c */ /* 0x000fe2000bf66270 */
[----:B------:R-:W-:Y:S01]  /*84f0*/  UIADD3 UR5, UR36, 0x3f, URZ ;  /* 0x0000003f24057890 */ /* 0x000fe2000fffe03f */
[----:B------:R-:W-:Y:S01]  /*8500*/  LOP3.LUT R5, R7, 0x140, RZ, 0xfc, !PT ;  /* 0x0000014007057812 */ /* 0x000fe200078efcff */
[----:B------:R-:W-:Y:S01]  /*8510*/  ULDC UR4, c[0x0][0x288] ;  /* 0x0000a20000047ab9 */ /* 0x000fe20000000800 */
[----:B------:R-:W-:Y:S01]  /*8520*/  ISETP.GE.AND P2, PT, R2, UR9, PT ;  /* 0x0000000902007c0c */ /* 0x000fe2000bf46270 */
[----:B------:R-:W-:Y:S01]  /*8530*/  USHF.R.S32.HI UR6, URZ, 0x1f, UR5 ;  /* 0x0000001f3f067899 */ /* 0x000fe20008011405 */
[----:B------:R-:W-:Y:S01]  /*8540*/  @P5 LOP3.LUT R16, R16, 0x20, RZ, 0xfc, !PT ;  /* 0x0000002010105812 */ /* 0x000fe200078efcff */
[----:B------:R-:W-:Y:S01]  /*8550*/  UIMAD UR37, UR37, UR4, URZ ;  /* 0x00000004252572a4 */ /* 0x000fe2000f8e023f */
[----:B------:R-:W-:Y:S01]  /*8560*/  ISETP.GE.AND P1, PT, R5, UR9, PT ;  /* 0x0000000905007c0c */ /* 0x000fe2000bf26270 */
[----:B------:R-:W-:Y:S01]  /*8570*/  ULEA.HI UR6, UR6, UR5, URZ, 0x6 ;  /* 0x0000000506067291 */ /* 0x000fe2000f8f303f */
[----:B------:R-:W-:Y:S01]  /*8580*/  LOP3.LUT R16, R16, 0xffffffef, RZ, 0xc0, !PT ;  /* 0xffffffef10107812 */ /* 0x000fe200078ec0ff */
[----:B------:R-:W-:Y:S01]  /*8590*/  ULDC UR10, c[0x0][0x2b8] ;  /* 0x0000ae00000a7ab9 */ /* 0x000fe20000000800 */
[----:B------:R-:W-:Y:S01]  /*85a0*/  SEL R4, RZ, 0xffffffff, P5 ;  /* 0xffffffffff047807 */ /* 0x000fe20002800000 */
[----:B------:R-:W-:Y:S01]  /*85b0*/  ULOP3.LUT UR4, UR6, 0xffffffc0, URZ, 0xc0, !UPT ;  /* 0xffffffc006047892 */ /* 0x000fe2000f8ec03f */
[----:B------:R-:W-:Y:S01]  /*85c0*/  @P4 LOP3.LUT R16, R16, 0x10, RZ, 0xfc, !PT ;  /* 0x0000001010104812 */ /* 0x000fe200078efcff */
[----:B------:R-:W-:Y:S01]  /*85d0*/  IMAD.MOV.U32 R22, RZ, RZ, 0x1 ;  /* 0x00000001ff167424 */ /* 0x000fe200078e00ff */
[----:B------:R-:W-:Y:S01]  /*85e0*/  LOP3.LUT R3, R33, 0x1f8, RZ, 0xc0, !PT ;  /* 0x000001f821037812 */ /* 0x000fe200078ec0ff */
[----:B------:R-:W-:Y:S01]  /*85f0*/  IMAD.SHL.U32 R4, R4, 0x2, RZ ;  /* 0x0000000204047824 */ /* 0x000fe200078e00ff */
[----:B------:R-:W-:Y:S01]  /*8600*/  LOP3.LUT R16, R16, 0xfffffff7, RZ, 0xc0, !PT ;  /* 0xfffffff710107812 */ /* 0x000fe200078ec0ff */
[----:B------:R-:W-:Y:S01]  /*8610*/  UIADD3 UR5, UR36, 0x40, -UR4 ;  /* 0x0000004024057890 */ /* 0x000fe2000fffe804 */
[----:B------:R-:W-:Y:S01]  /*8620*/  ISETP.GE.AND P0, PT, R7, UR9, PT ;  /* 0x0000000907007c0c */ /* 0x000fe2000bf06270 */
[----:B0-----:R-:W-:Y:S01]  /*8630*/  ULEA UR39, UR8, UR39, 0x18 ;  /* 0x0000002708277291 */ /* 0x001fe2000f8ec03f */
[----:B------:R-:W-:Y:S01]  /*8640*/  @P3 LOP3.LUT R16, R16, 0x8, RZ, 0xfc, !PT ;  /* 0x0000000810103812 */ /* 0x000fe200078efcff */
[----:B------:R-:W-:Y:S01]  /*8650*/  IMAD.MOV.U32 R17, RZ, RZ, RZ ;  /* 0x000000ffff117224 */ /* 0x000fe200078e00ff */
[----:B------:R-:W-:Y:S01]  /*8660*/  LOP3.LUT R2, R3, 0x38, R0, 0x78, !PT ;  /* 0x0000003803027812 */ /* 0x000fe200078e7800 */
[----:B------:R-:W-:Y:S01]  /*8670*/  IMAD.SHL.U32 R0, R0, 0x10, RZ ;  /* 0x0000001000007824 */ /* 0x000fe200078e00ff */
[----:B------:R-:W-:Y:S01]  /*8680*/  LOP3.LUT R16, R16, 0xfffffffd, RZ, 0xc0, !PT ;  /* 0xfffffffd10107812 */ /* 0x000fe200078ec0ff */
[----:B------:R-:W-:Y:S01]  /*8690*/  ULOP3.LUT UR41, UR38, 0x2, URZ, 0xfc, !UPT ;  /* 0x0000000226297892 */ /* 0x000fe2000f8efc3f */
[----:B------:R-:W-:Y:S01]  /*86a0*/  SEL R3, RZ, 0x1, P0 ;  /* 0x00000001ff037807 */ /* 0x000fe20000000000 */
[----:B------:R-:W-:Y:S01]  /*86b0*/  ULDC UR42, c[0x0][0xc] ;  /* 0x00000300002a7ab9 */ /* 0x000fe20000000800 */
[----:B------:R-:W-:Y:S01]  /*86c0*/  LOP3.LUT R16, R16, 0xfffffffb, RZ, 0xc0, !PT ;  /* 0xfffffffb10107812 */ /* 0x000fe200078ec0ff */
[----:B------:R-:W-:Y:S01]  /*86d0*/  ULEA.HI.SX32 UR40, UR6, 0xfffffffe, 0x1a ;  /* 0xfffffffe06287891 */ /* 0x000fe2000f8fd23f */
[----:B------:R-:W-:-:S02]  /*86e0*/  LOP3.LUT R33, R2, 0x200, R33, 0xf8, !PT ;  /* 0x0000020002217812 */ /* 0x000fc400078ef821 */
[----:B------:R-:W-:Y:S02]  /*86f0*/  @P2 LOP3.LUT R16, R16, 0x4, RZ, 0xfc, !PT ;  /* 0x0000000410102812 */ /* 0x000fe400078efcff */
[----:B------:R-:W-:Y:S02]  /*8700*/  LOP3.LUT R3, R4, 0x2, R3, 0xe2, !PT ;  /* 0x0000000204037812 */ /* 0x000fe400078ee203 */
[----:B------:R-:W-:Y:S02]  /*8710*/  @P1 LOP3.LUT R16, R16, 0x2, RZ, 0xfc, !PT ;  /* 0x0000000210101812 */ /* 0x000fe400078efcff */
[----:B------:R-:W-:Y:S02]  /*8720*/  SEL R2, RZ, 0x4, P4 ;  /* 0x00000004ff027807 */ /* 0x000fe40002000000 */
[----:B------:R-:W-:Y:S02]  /*8730*/  SEL R4, RZ, 0x8, P3 ;  /* 0x00000008ff047807 */ /* 0x000fe40001800000 */
[----:B------:R-:W-:-:S02]  /*8740*/  LOP3.LUT R16, R16, 0xffffffbf, RZ, 0xc0, !PT ;  /* 0xffffffbf10107812 */ /* 0x000fc400078ec0ff */
[----:B------:R-:W-:Y:S02]  /*8750*/  LOP3.LUT R5, R7, 0x180, RZ, 0xfc, !PT ;  /* 0x0000018007057812 */ /* 0x000fe400078efcff */
[----:B------:R-:W-:Y:S02]  /*8760*/  LOP3.LUT R2, R4, R3, R2, 0xfe, !PT ;  /* 0x0000000304027212 */ /* 0x000fe400078efe02 */
[----:B------:R-:W-:Y:S02]  /*8770*/  SEL R3, RZ, 0x10, P2 ;  /* 0x00000010ff037807 */ /* 0x000fe40001000000 */
[----:B------:R-:W-:Y:S02]  /*8780*/  SEL R4, RZ, 0x20, P1 ;  /* 0x00000020ff047807 */ /* 0x000fe40000800000 */
[----:B------:R-:W-:Y:S02]  /*8790*/  @P0 LOP3.LUT R16, R16, 0x40, RZ, 0xfc, !PT ;  /* 0x0000004010100812 */ /* 0x000fe400078efcff */
[----:B------:R-:W-:-:S02]  /*87a0*/  ISETP.GE.AND P0, PT, R5, UR9, PT ;  /* 0x0000000905007c0c */ /* 0x000fc4000bf06270 */
[----:B------:R-:W-:Y:S02]  /*87b0*/  LOP3.LUT R6, R7, 0x1c0, RZ, 0xfc, !PT ;  /* 0x000001c007067812 */ /* 0x000fe400078efcff */
[----:B------:R-:W-:Y:S02]  /*87c0*/  LOP3.LUT R2, R4, R2, R3, 0xfe, !PT ;  /* 0x0000000204027212 */ /* 0x000fe400078efe03 */
[----:B------:R-:W-:Y:S02]  /*87d0*/  MOV R3, UR11 ;  /* 0x0000000b00037c02 */ /* 0x000fe40008000f00 */
[----:B------:R-:W-:Y:S02]  /*87e0*/  SEL R5, RZ, 0x40, P0 ;  /* 0x00000040ff057807 */ /* 0x000fe40000000000 */
[----:B------:R-:W-:Y:S01]  /*87f0*/  ISETP.GE.AND P0, PT, R6, UR9, PT ;  /* 0x0000000906007c0c */ /* 0x000fe2000bf06270 */
[----:B------:R0:W-:Y:S01]  /*8800*/  STL [R1], R3 ;  /* 0x0000000301007387 */ /* 0x0001e20000100800 */
[----:B------:R-:W-:-:S02]  /*8810*/  LOP3.LUT R37, R37, 0xf, RZ, 0xc0, !PT ;  /* 0x0000000f25257812 */ /* 0x000fc400078ec0ff */
[----:B------:R-:W-:Y:S01]  /*8820*/  LOP3.LUT R30, R30, 0xffffffbf, RZ, 0xc0, !PT ;  /* 0xffffffbf1e1e7812 */ /* 0x000fe200078ec0ff */
[----:B------:R1:W-:Y:S01]  /*8830*/  STL [R1+0xc], RZ ;  /* 0x00000cff01007387 */ /* 0x0003e20000100800 */
[----:B------:R-:W-:Y:S02]  /*8840*/  IADD3 R35, -R37, UR5, RZ ;  /* 0x0000000525237c10 */ /* 0x000fe4000fffe1ff */
[----:B------:R-:W-:Y:S02]  /*8850*/  LOP3.LUT R2, R2, R5, RZ, 0xfc, !PT ;  /* 0x0000000502027212 */ /* 0x000fe400078efcff */
[----:B------:R-:W-:Y:S02]  /*8860*/  LOP3.LUT R16, R16, 0x7fffffff, RZ, 0xc0, !PT ;  /* 0x7fffffff10107812 */ /* 0x000fe400078ec0ff */
[----:B0-----:R-:W-:Y:S02]  /*8870*/  SEL R3, RZ, 0x80, P0 ;  /* 0x00000080ff037807 */ /* 0x001fe40000000000 */
[----:B------:R-:W-:-:S02]  /*8880*/  ISETP.GE.AND P0, PT, R7, UR9, PT ;  /* 0x0000000907007c0c */ /* 0x000fc4000bf06270 */
[----:B------:R-:W-:Y:S02]  /*8890*/  LOP3.LUT R3, R2, R3, RZ, 0xfc, !PT ;  /* 0x0000000302037212 */ /* 0x000fe400078efcff */
[C---:B------:R-:W-:Y:S02]  /*88a0*/  ISETP.LT.OR P3, PT, R35.reuse, 0x1, P0 ;  /* 0x000000012300780c */ /* 0x040fe40000761670 */
[C---:B------:R-:W-:Y:S02]  /*88b0*/  ISETP.LT.OR P2, PT, R35.reuse, 0x11, P0 ;  /* 0x000000112300780c */ /* 0x040fe40000741670 */
[C---:B------:R-:W-:Y:S02]  /*88c0*/  ISETP.LT.OR P1, PT, R35.reuse, 0x21, P0 ;  /* 0x000000212300780c */ /* 0x040fe40000721670 */
[----:B------:R-:W-:Y:S02]  /*88d0*/  ISETP.LT.OR P0, PT, R35, 0x31, P0 ;  /* 0x000000312300780c */ /* 0x000fe40000701670 */
[----:B------:R-:W-:Y:S01]  /*88e0*/  LOP3.LUT R23, R37, 0x70, R0, 0xf8, !PT ;  /* 0x0000007025177812 */ /* 0x000fe200078ef800 */
[----:B------:R-:W-:Y:S01]  /*88f0*/  IMAD.U32 R0, RZ, RZ, UR4 ;  /* 0x00000004ff007e24 */ /* 0x000fe2000f8e00ff */
[----:B------:R-:W-:-:S02]  /*8900*/  LEA R4, R33, UR39, 0x1 ;  /* 0x0000002721047c11 */ /* 0x000fc4000f8e08ff */
[----:B------:R-:W-:Y:S02]  /*8910*/  LOP3.LUT R29, R2, 0x40, RZ, 0xc0, !PT ;  /* 0x00000040021d7812 */ /* 0x000fe400078ec0ff */
[----:B------:R-:W-:Y:S02]  /*8920*/  @P3 LOP3.LUT R30, R30, 0x40, RZ, 0xfc, !PT ;  /* 0x000000401e1e3812 */ /* 0x000fe400078efcff */
[----:B------:R-:W-:Y:S02]  /*8930*/  IADD3 R4, R23, -0x40, R0 ;  /* 0xffffffc017047810 */ /* 0x000fe40007ffe000 */
[----:B------:R-:W-:Y:S02]  /*8940*/  LOP3.LUT R30, R30, 0xffffffdf, RZ, 0xc0, !PT ;  /* 0xffffffdf1e1e7812 */ /* 0x000fe400078ec0ff */
[----:B------:R-:W-:Y:S01]  /*8950*/  PRMT R0, R3, 0x8880, RZ ;  /* 0x0000888003007816 */ /* 0x000fe200000000ff */
[----:B------:R1:W-:Y:S01]  /*8960*/  STL [R1+0x10], R4 ;  /* 0x0000100401007387 */ /* 0x0003e20000100800 */
[----:B------:R-:W-:-:S02]  /*8970*/  @P2 LOP3.LUT R30, R30, 0x20, RZ, 0xfc, !PT ;  /* 0x000000201e1e2812 */ /* 0x000fc400078efcff */
[----:B------:R-:W-:Y:S02]  /*8980*/  LOP3.LUT R27, R3, 0x80, RZ, 0xc0, !PT ;  /* 0x00000080031b7812 */ /* 0x000fe400078ec0ff */
[----:B------:R-:W-:Y:S02]  /*8990*/  LOP3.LUT R30, R30, 0xffffffef, RZ, 0xc0, !PT ;  /* 0xffffffef1e1e7812 */ /* 0x000fe400078ec0ff */
[----:B------:R-:W-:Y:S02]  /*89a0*/  SHF.R.U32.HI R29, RZ, 0x2, R29 ;  /* 0x00000002ff1d7819 */ /* 0x000fe4000001161d */
[----:B------:R-:W-:Y:S02]  /*89b0*/  @P1 LOP3.LUT R30, R30, 0x10, RZ, 0xfc, !PT ;  /* 0x000000101e1e1812 */ /* 0x000fe400078efcff */
[----:B------:R-:W-:Y:S02]  /*89c0*/  SHF.R.U32.HI R27, RZ, 0x3, R27 ;  /* 0x00000003ff1b7819 */ /* 0x000fe4000001161b */
[----:B------:R-:W-:-:S04]  /*89d0*/  LOP3.LUT R30, R30, 0xffffbfff, RZ, 0xc0, !PT ;  /* 0xffffbfff1e1e7812 */ /* 0x000fc800078ec0ff */
[----:B------:R-:W-:Y:S02]  /*89e0*/  @P0 LOP3.LUT R30, R30, 0x4000, RZ, 0xfc, !PT ;  /* 0x000040001e1e0812 */ /* 0x000fe400078efcff */
[----:B------:R-:W-:Y:S02]  /*89f0*/  LOP3.LUT P0, RZ, R3, 0x2, RZ, 0xc0, !PT ;  /* 0x0000000203ff7812 */ /* 0x000fe4000780c0ff */
[----:B------:R-:W-:Y:S02]  /*8a00*/  LOP3.LUT R30, R30, 0xfffffff7, RZ, 0xc0, !PT ;  /* 0xfffffff71e1e7812 */ /* 0x000fe400078ec0ff */
[C---:B------:R-:W-:Y:S02]  /*8a10*/  ISETP.LT.OR P1, PT, R35.reuse, 0x1, !P0 ;  /* 0x000000012300780c */ /* 0x040fe40004721670 */
[C---:B------:R-:W-:Y:S02]  /*8a20*/  ISETP.LT.OR P3, PT, R35.reuse, 0x11, !P0 ;  /* 0x000000112300780c */ /* 0x040fe40004761670 */
[----:B------:R-:W-:-:S09]  /*8a30*/  ISETP.LT.OR P2, PT, R35, 0x21, !P0 ;  /* 0x000000212300780c */ /* 0x000fd20004741670 */
[----:B------:R-:W-:Y:S02]  /*8a40*/  @P1 LOP3.LUT R30, R30, 0x8, RZ, 0xfc, !PT ;  /* 0x000000081e1e1812 */ /* 0x000fe400078efcff */
[----:B------:R-:W-:Y:S02]  /*8a50*/  ISETP.LT.OR P1, PT, R35, 0x31, !P0 ;  /* 0x000000312300780c */ /* 0x000fe40004721670 */
[----:B------:R-:W-:Y:S02]  /*8a60*/  LOP3.LUT R30, R30, 0xfffffffb, RZ, 0xc0, !PT ;  /* 0xfffffffb1e1e7812 */ /* 0x000fe400078ec0ff */
[----:B------:R-:W-:Y:S02]  /*8a70*/  LOP3.LUT P0, RZ, R3, 0x4, RZ, 0xc0, !PT ;  /* 0x0000000403ff7812 */ /* 0x000fe4000780c0ff */
[----:B------:R-:W-:Y:S02]  /*8a80*/  @P3 LOP3.LUT R30, R30, 0x4, RZ, 0xfc, !PT ;  /* 0x000000041e1e3812 */ /* 0x000fe400078efcff */
[----:B------:R-:W-:-:S02]  /*8a90*/  ISETP.LT.OR P3, PT, R35, 0x11, !P0 ;  /* 0x000000112300780c */ /* 0x000fc40004761670 */
[----:B------:R-:W-:-:S04]  /*8aa0*/  LOP3.LUT R30, R30, 0xfffffffd, RZ, 0xc0, !PT ;  /* 0xfffffffd1e1e7812 */ /* 0x000fc800078ec0ff */
[----:B------:R-:W-:Y:S02]  /*8ab0*/  @P2 LOP3.LUT R30, R30, 0x2, RZ, 0xfc, !PT ;  /* 0x000000021e1e2812 */ /* 0x000fe400078efcff */
[----:B------:R-:W-:Y:S02]  /*8ac0*/  ISETP.LT.OR P2, PT, R35, 0x1, !P0 ;  /* 0x000000012300780c */ /* 0x000fe40004741670 */
[----:B------:R-:W-:-:S03]  /*8ad0*/  LOP3.LUT R30, R30, 0xffffdfff, RZ, 0xc0, !PT ;  /* 0xffffdfff1e1e7812 */ /* 0x000fc600078ec0ff */
[----:B------:R-:W-:Y:S02]  /*8ae0*/  @P3 LOP3.LUT R16, R16, 0x80000000, RZ, 0xfc, !PT ;  /* 0x8000000010103812 */ /* 0x000fe400078efcff */
[----:B------:R-:W-:Y:S02]  /*8af0*/  @P1 LOP3.LUT R30, R30, 0x2000, RZ, 0xfc, !PT ;  /* 0x000020001e1e1812 */ /* 0x000fe400078efcff */
[----:B------:R-:W-:Y:S02]  /*8b00*/  ISETP.LT.OR P1, PT, R35, 0x21, !P0 ;  /* 0x000000212300780c */ /* 0x000fe40004721670 */
[----:B------:R-:W-:Y:S02]  /*8b10*/  LOP3.LUT R30, R30, 0xfffffffe, RZ, 0xc0, !PT ;  /* 0xfffffffe1e1e7812 */ /* 0x000fe400078ec0ff */
[----:B------:R-:W-:Y:S02]  /*8b20*/  LOP3.LUT R16, R16, 0xbfffffff, RZ, 0xc0, !PT ;  /* 0xbfffffff10107812 */ /* 0x000fe400078ec0ff */
[----:B------:R-:W-:-:S02]  /*8b30*/  @P2 LOP3.LUT R30, R30, 0x1, RZ, 0xfc, !PT ;  /* 0x000000011e1e2812 */ /* 0x000fc400078efcff */
[----:B------:R-:W-:Y:S02]  /*8b40*/  ISETP.LT.OR P2, PT, R35, 0x31, !P0 ;  /* 0x000000312300780c */ /* 0x000fe40004741670 */
[----:B------:R-:W-:Y:S02]  /*8b50*/  LOP3.LUT P0, RZ, R3, 0x8, RZ, 0xc0, !PT ;  /* 0x0000000803ff7812 */ /* 0x000fe4000780c0ff */
[----:B------:R-:W-:Y:S02]  /*8b60*/  LOP3.LUT R30, R30, 0xffffefff, RZ, 0xc0, !PT ;  /* 0xffffefff1e1e7812 */ /* 0x000fe400078ec0ff */
[----:B------:R-:W-:Y:S02]  /*8b70*/  @P1 LOP3.LUT R16, R16, 0x40000000, RZ, 0xfc, !PT ;  /* 0x4000000010101812 */ /* 0x000fe400078efcff */
[C---:B------:R-:W-:Y:S02]  /*8b80*/  ISETP.LT.OR P1, PT, R35.reuse, 0x1, !P0 ;  /* 0x000000012300780c */ /* 0x040fe40004721670 */
[----:B------:R-:W-:-:S02]  /*8b90*/  ISETP.LT.OR P3, PT, R35, 0x11, !P0 ;  /* 0x000000112300780c */ /* 0x000fc40004761670 */
[----:B------:R-:W-:Y:S02]  /*8ba0*/  LOP3.LUT R16, R16, 0xdfffffff, RZ, 0xc0, !PT ;  /* 0xdfffffff10107812 */ /* 0x000fe400078ec0ff */
[----:B------:R-:W-:Y:S02]  /*8bb0*/  @P2 LOP3.LUT R30, R30, 0x1000, RZ, 0xfc, !PT ;  /* 0x000010001e1e2812 */ /* 0x000fe400078efcff */
[----:B------:R-:W-:Y:S02]  /*8bc0*/  ISETP.LT.OR P2, PT, R35, 0x21, !P0 ;  /* 0x000000212300780c */ /* 0x000fe40004741670 */
[----:B------:R-:W-:-:S03]  /*8bd0*/  LOP3.LUT R30, R30, 0xfffff7ff, RZ, 0xc0, !PT ;  /* 0xfffff7ff1e1e7812 */ /* 0x000fc600078ec0ff */
[----:B------:R-:W-:Y:S02]  /*8be0*/  @P1 LOP3.LUT R16, R16, 0x20000000, RZ, 0xfc, !PT ;  /* 0x2000000010101812 */ /* 0x000fe400078efcff */
[----:B------:R-:W-:Y:S02]  /*8bf0*/  ISETP.LT.OR P1, PT, R35, 0x31, !P0 ;  /* 0x000000312300780c */ /* 0x000fe40004721670 */
[----:B------:R-:W-:Y:S02]  /*8c00*/  LOP3.LUT R16, R16, 0xefffffff, RZ, 0xc0, !PT ;  /* 0xefffffff10107812 */ /* 0x000fe400078ec0ff */
[----:B------:R-:W-:Y:S02]  /*8c10*/  LOP3.LUT P0, RZ, R3, 0x10, RZ, 0xc0, !PT ;  /* 0x0000001003ff7812 */ /* 0x000fe4000780c0ff */
[----:B------:R-:W-:Y:S02]  /*8c20*/  @P3 LOP3.LUT R16, R16, 0x10000000, RZ, 0xfc, !PT ;  /* 0x1000000010103812 */ /* 0x000fe400078efcff */
[----:B------:R-:W-:-:S02]  /*8c30*/  ISETP.LT.OR P3, PT, R35, 0x11, !P0 ;  /* 0x000000112300780c */ /* 0x000fc40004761670 */
[----:B------:R-:W-:-:S03]  /*8c40*/  LOP3.LUT R16, R16, 0xf7ffffff, RZ, 0xc0, !PT ;  /* 0xf7ffffff10107812 */ /* 0x000fc600078ec0ff */
[----:B------:R-:W-:Y:S02]  /*8c50*/  @P1 LOP3.LUT R30, R30, 0x800, RZ, 0xfc, !PT ;  /* 0x000008001e1e1812 */ /* 0x000fe400078efcff */
[----:B------:R-:W-:Y:S02]  /*8c60*/  @P2 LOP3.LUT R16, R16, 0x8000000, RZ, 0xfc, !PT ;  /* 0x0800000010102812 */ /* 0x000fe400078efcff */
[C---:B------:R-:W-:Y:S02]  /*8c70*/  ISETP.LT.OR P2, PT, R35.reuse, 0x1, !P0 ;  /* 0x000000012300780c */ /* 0x040fe40004741670 */
[----:B------:R-:W-:Y:S02]  /*8c80*/  LOP3.LUT R16, R16, 0xfbffffff, RZ, 0xc0, !PT ;  /* 0xfbffffff10107812 */ /* 0x000fe400078ec0ff */
[----:B------:R-:W-:Y:S02]  /*8c90*/  ISETP.LT.OR P1, PT, R35, 0x21, !P0 ;  /* 0x000000212300780c */ /* 0x000fe40004721670 */
[----:B------:R-:W-:-:S07]  /*8ca0*/  LOP3.LUT R30, R30, 0xfffffbff, RZ, 0xc0, !PT ;  /* 0xfffffbff1e1e7812 */ /* 0x000fce00078ec0ff */
        /* <DEDUP_REMOVED lines=29> */
[----:B------:R-:W-:Y:S02]  /*8e80*/  ISETP.GE.AND P0, PT, R4, UR36, PT ;  /* 0x0000002404007c0c */ /* 0x000fe4000bf06270 */
[----:B------:R-:W-:-:S04]  /*8e90*/  @P3 LOP3.LUT R16, R16, 0x80000, RZ, 0xfc, !PT ;  /* 0x0008000010103812 */ /* 0x000fc800078efcff */
[----:B------:R-:W-:-:S03]  /*8ea0*/  LOP3.LUT R16, R16, 0xfffeffff, RZ, 0xc0, !PT ;  /* 0xfffeffff10107812 */ /* 0x000fc600078ec0ff */
[----:B------:R-:W-:Y:S02]  /*8eb0*/  @P2 LOP3.LUT R30, R30, 0x100, RZ, 0xfc, !PT ;  /* 0x000001001e1e2812 */ /* 0x000fe400078efcff */
[----:B------:R-:W-:Y:S02]  /*8ec0*/  @P1 LOP3.LUT R16, R16, 0x10000, RZ, 0xfc, !PT ;  /* 0x0001000010101812 */ /* 0x000fe400078efcff */
[----:B------:R-:W-:Y:S02]  /*8ed0*/  ISETP.LT.U32.AND P1, PT, R23, 0x40, !P0 ;  /* 0x000000401700780c */ /* 0x000fe40004721070 */
[----:B------:R-:W-:Y:S02]  /*8ee0*/  ISETP.GT.AND P0, PT, R0, -0x1, PT ;  /* 0xffffffff0000780c */ /* 0x000fe40003f04270 */
[----:B------:R-:W-:Y:S02]  /*8ef0*/  LOP3.LUT R16, R16, 0xfffffdff, RZ, 0xc0, !PT ;  /* 0xfffffdff10107812 */ /* 0x000fe400078ec0ff */
[----:B------:R-:W-:-:S02]  /*8f00*/  ISETP.LT.OR P3, PT, R35, 0x1, P0 ;  /* 0x000000012300780c */ /* 0x000fc40000761670 */
[----:B------:R-:W-:Y:S02]  /*8f10*/  ISETP.LT.OR P2, PT, R35, 0x11, P0 ;  /* 0x000000112300780c */ /* 0x000fe40000741670 */
[----:B------:R-:W-:-:S03]  /*8f20*/  LOP3.LUT R30, R30, 0xffffff7f, RZ, 0xc0, !PT ;  /* 0xffffff7f1e1e7812 */ /* 0x000fc600078ec0ff */
[----:B------:R-:W-:Y:S02]  /*8f30*/  @P1 LOP3.LUT R16, R16, 0x200, RZ, 0xfc, !PT ;  /* 0x0000020010101812 */ /* 0x000fe400078efcff */
[C---:B------:R-:W-:Y:S02]  /*8f40*/  ISETP.LT.OR P1, PT, R35.reuse, 0x21, P0 ;  /* 0x000000212300780c */ /* 0x040fe40000721670 */
[----:B------:R-:W-:Y:S02]  /*8f50*/  LOP3.LUT R16, R16, 0xffdfffff, RZ, 0xc0, !PT ;  /* 0xffdfffff10107812 */ /* 0x000fe400078ec0ff */
[----:B------:R-:W-:Y:S02]  /*8f60*/  ISETP.LT.OR P0, PT, R35, 0x31, P0 ;  /* 0x000000312300780c */ /* 0x000fe40000701670 */
[----:B------:R-:W-:-:S04]  /*8f70*/  @P3 LOP3.LUT R16, R16, 0x200000, RZ, 0xfc, !PT ;  /* 0x0020000010103812 */ /* 0x000fc800078efcff */
[----:B------:R-:W-:-:S04]  /*8f80*/  LOP3.LUT R16, R16, 0xfffbffff, RZ, 0xc0, !PT ;  /* 0xfffbffff10107812 */ /* 0x000fc800078ec0ff */
[----:B------:R-:W-:Y:S02]  /*8f90*/  @P2 LOP3.LUT R16, R16, 0x40000, RZ, 0xfc, !PT ;  /* 0x0004000010102812 */ /* 0x000fe400078efcff */
[C---:B------:R-:W-:Y:S02]  /*8fa0*/  ISETP.GE.AND P2, PT, R35.reuse, 0x1, PT ;  /* 0x000000012300780c */ /* 0x040fe40003f46270 */
[----:B------:R-:W-:Y:S02]  /*8fb0*/  LOP3.LUT R16, R16, 0xffff7fff, RZ, 0xc0, !PT ;  /* 0xffff7fff10107812 */ /* 0x000fe400078ec0ff */
[----:B------:R-:W-:Y:S02]  /*8fc0*/  @P0 LOP3.LUT R30, R30, 0x80, RZ, 0xfc, !PT ;  /* 0x000000801e1e0812 */ /* 0x000fe400078efcff */
[----:B------:R-:W-:Y:S02]  /*8fd0*/  @P1 LOP3.LUT R16, R16, 0x8000, RZ, 0xfc, !PT ;  /* 0x0000800010101812 */ /* 0x000fe400078efcff */
[----:B------:R-:W-:-:S02]  /*8fe0*/  ISETP.GE.AND P1, PT, R35, 0x11, PT ;  /* 0x000000112300780c */ /* 0x000fc40003f26270 */
[----:B------:R-:W-:Y:S02]  /*8ff0*/  LOP3.LUT R16, R16, 0xffffefff, RZ, 0xc0, !PT ;  /* 0xffffefff10107812 */ /* 0x000fe400078ec0ff */
[C---:B------:R-:W-:Y:S02]  /*9000*/  ISETP.GE.AND P0, PT, R35.reuse, 0x21, PT ;  /* 0x000000212300780c */ /* 0x040fe40003f06270 */
[----:B------:R-:W-:Y:S02]  /*9010*/  @P2 LOP3.LUT R16, R16, 0x1000, RZ, 0xfc, !PT ;  /* 0x0000100010102812 */ /* 0x000fe400078efcff */
[----:B------:R-:W-:Y:S02]  /*9020*/  ISETP.GE.AND P2, PT, R35, 0x31, PT ;  /* 0x000000312300780c */ /* 0x000fe40003f46270 */
[----:B------:R-:W-:-:S04]  /*9030*/  LOP3.LUT R16, R16, 0xfffff7ff, RZ, 0xc0, !PT ;  /* 0xfffff7ff10107812 */ /* 0x000fc800078ec0ff */
[----:B------:R-:W-:Y:S02]  /*9040*/  @P1 LOP3.LUT R16, R16, 0x800, RZ, 0xfc, !PT ;  /* 0x0000080010101812 */ /* 0x000fe400078efcff */
[----:B------:R-:W-:Y:S02]  /*9050*/  ISETP.GE.AND P1, PT, R7, UR7, PT ;  /* 0x0000000707007c0c */ /* 0x000fe4000bf26270 */
[----:B------:R-:W-:-:S04]  /*9060*/  LOP3.LUT R16, R16, 0xfffffbff, RZ, 0xc0, !PT ;  /* 0xfffffbff10107812 */ /* 0x000fc800078ec0ff */
[----:B------:R-:W-:Y:S02]  /*9070*/  @P0 LOP3.LUT R16, R16, 0x400, RZ, 0xfc, !PT ;  /* 0x0000040010100812 */ /* 0x000fe400078efcff */
[----:B------:R-:W-:Y:S02]  /*9080*/  ISETP.GE.AND P0, PT, R7, UR10, PT ;  /* 0x0000000a07007c0c */ /* 0x000fe4000bf06270 */
[----:B------:R-:W-:-:S04]  /*9090*/  LOP3.LUT R16, R16, 0xffffbfff, RZ, 0xc0, !PT ;  /* 0xffffbfff10107812 */ /* 0x000fc800078ec0ff */
[----:B------:R-:W-:-:S04]  /*90a0*/  @P2 LOP3.LUT R16, R16, 0x4000, RZ, 0xfc, !PT ;  /* 0x0000400010102812 */ /* 0x000fc800078efcff */
[----:B------:R-:W-:-:S04]  /*90b0*/  LOP3.LUT R16, R16, 0xffffdfff, RZ, 0xc0, !PT ;  /* 0xffffdfff10107812 */ /* 0x000fc800078ec0ff */
[----:B------:R-:W-:-:S04]  /*90c0*/  LOP3.LUT R16, R16, 0xfffffffe, RZ, 0xc0, !PT ;  /* 0xfffffffe10107812 */ /* 0x000fc800078ec0ff */
[----:B------:R-:W-:-:S04]  /*90d0*/  @P1 LOP3.LUT R16, R16, 0x1, RZ, 0xfc, !PT ;  /* 0x0000000110101812 */ /* 0x000fc800078efcff */
[----:B-1----:R-:W-:-:S07]  /*90e0*/  @P0 LOP3.LUT R16, R16, 0x2000, RZ, 0xfc, !PT ;  /* 0x0000200010100812 */ /* 0x002fce00078efcff */
.L_x_84:
[----:B------:R-:W2:Y:S01]  /*90f0*/  LDL R2, [R1] ;  /* 0x0000000001027983 */ /* 0x000ea20000100800 */
[----:B------:R-:W0:Y:S01]  /*9100*/  LDC R0, c[0x0][0xc38] ;  /* 0x00030e00ff007b82 */ /* 0x000e220000000800 */
[----:B------:R-:W-:Y:S05]  /*9110*/  YIELD ;  /* 0x0000000000007946 */ /* 0x000fea0003800000 */
[----:B------:R-:W-:Y:S01]  /*9120*/  ULDC.64 UR4, c[0x0][0xa28] ;  /* 0x00028a0000047ab9 */ /* 0x000fe20000000a00 */
[----:B------:R-:W-:Y:S01]  /*9130*/  IMAD.MOV.U32 R31, RZ, RZ, RZ ;  /* 0x000000ffff1f7224 */ /* 0x000fe200078e00ff */
[----:B0-----:R-:W-:-:S13]  /*9140*/  ISETP.NE.AND P0, PT, R0, 0x1, PT ;  /* 0x000000010000780c */ /* 0x001fda0003f05270 */
[----:B------:R-:W2:Y:S08]  /*9150*/  @P0 LDC R0, c[0x0][0xc3c] ;  /* 0x00030f00ff000b82 */ /* 0x000eb00000000800 */
[----:B------:R-:W0:Y:S01]  /*9160*/  @P0 LDC R3, c[0x0][0xc40] ;  /* 0x00031000ff030b82 */ /* 0x000e220000000800 */
[----:B--2---:R-:W-:-:S04]  /*9170*/  @P0 IMAD.HI.U32 R0, R2, R0, RZ ;  /* 0x0000000002000227 */ /* 0x004fc800078e00ff */
[----:B------:R-:W-:Y:S01]  /*9180*/  IMAD.MOV.U32 R36, RZ, RZ, R2 ;  /* 0x000000ffff247224 */ /* 0x000fe200078e0002 */
[----:B0-----:R-:W-:Y:S02]  /*9190*/  @P0 SHF.R.U32.HI R36, RZ, R3, R0 ;  /* 0x00000003ff240219 */ /* 0x001fe40000011600 */
[----:B------:R-:W0:Y:S03]  /*91a0*/  LDC R0, c[0x0][0xc44] ;  /* 0x00031100ff007b82 */ /* 0x000e260000000800 */
[----:B------:R-:W-:Y:S01]  /*91b0*/  IMAD.MOV.U32 R26, RZ, RZ, R36 ;  /* 0x000000ffff1a7224 */ /* 0x000fe200078e0024 */
[----:B0-----:R-:W-:-:S13]  /*91c0*/  ISETP.NE.AND P0, PT, R0, 0x1, PT ;  /* 0x000000010000780c */ /* 0x001fda0003f05270 */
[----:B------:R-:W0:Y:S02]  /*91d0*/  @P0 LDC.64 R2, c[0x0][0xc48] ;  /* 0x00031200ff020b82 */ /* 0x000e240000000a00 */
[----:B0-----:R-:W-:-:S05]  /*91e0*/  @P0 IMAD.HI.U32 R2, R36, R2, RZ ;  /* 0x0000000224020227 */ /* 0x001fca00078e00ff */
[----:B------:R-:W-:Y:S02]  /*91f0*/  @P0 SHF.R.U32.HI R26, RZ, R3, R2 ;  /* 0x00000003ff1a0219 */ /* 0x000fe40000011602 */
[----:B------:R-:W-:-:S04]  /*9200*/  ISETP.NE.U32.AND P0, PT, RZ, UR4, PT ;  /* 0x00000004ff007c0c */ /* 0x000fc8000bf05070 */
[----:B------:R-:W-:-:S13]  /*9210*/  ISETP.NE.AND.EX P0, PT, RZ, UR5, PT, P0 ;  /* 0x00000005ff007c0c */ /* 0x000fda000bf05300 */
[----:B------:R-:W0:Y:S01]  /*9220*/  @P0 LDC.64 R2, c[0x0][0xa28] ;  /* 0x00028a00ff020b82 */ /* 0x000e220000000a00 */
[----:B------:R-:W-:-:S04]  /*9230*/  UIADD3 UR4, UR39, 0x22400, URZ ;  /* 0x0002240027047890 */ /* 0x000fc8000fffe03f */
[----:B------:R-:W-:Y:S01]  /*9240*/  ULOP3.LUT UP0, URZ, UR4, 0x3ff, URZ, 0xc0, !UPT ;  /* 0x000003ff043f7892 */ /* 0x000fe2000f80c03f */
[----:B0-----:R-:W-:-:S05]  /*9250*/  @P0 IMAD.WIDE R2, R26, 0x4, R2 ;  /* 0x000000041a020825 */ /* 0x001fca00078e0202 */
[----:B------:R0:W5:Y:S01]  /*9260*/  @P0 LDG.E R31, desc[UR50][R2.64] ;  /* 0x00000032021f0981 */ /* 0x000162000c1e1900 */
[----:B------:R-:W-:-:S13]  /*9270*/  PLOP3.LUT P0, PT, PT, PT, UP0, 0x80, 0x0 ;  /* 0x000000000000781c */ /* 0x000fda0003f0f008 */
[----:B01----:R-:W-:Y:S05]  /*9280*/  @!P0 BRA `(.L_x_50) ;  /* 0x0000000000408947 */ /* 0x003fea0003800000 */
[----:B------:R-:W-:Y:S01]  /*9290*/  MOV R2, 0x0 ;  /* 0x0000000000027802 */ /* 0x000fe20000000f00 */
[----:B------:R-:W-:Y:S01]  /*92a0*/  ULDC.64 UR6, c[0x4][0x90] ;  /* 0x0100240000067ab9 */ /* 0x000fe20000000a00 */
[----:B------:R-:W-:Y:S01]  /*92b0*/  ULDC.64 UR8, c[0x4][0x98] ;  /* 0x0100260000087ab9 */ /* 0x000fe20000000a00 */
[----:B------:R-:W-:Y:S01]  /*92c0*/  ULDC.64 UR4, c[0x4][0x8] ;  /* 0x0100020000047ab9 */ /* 0x000fe20000000a00 */
[----:B------:R-:W-:Y:S01]  /*92d0*/  MOV R4, UR6 ;  /* 0x0000000600047c02 */ /* 0x000fe20008000f00 */
[----:B------:R-:W-:Y:S01]  /*92e0*/  IMAD.U32 R5, RZ, RZ, UR7 ;  /* 0x00000007ff057e24 */ /* 0x000fe2000f8e00ff */
[----:B------:R-:W0:Y:S01]  /*92f0*/  LDC.64 R2, c[0x4][R2] ;  /* 0x0100000002027b82 */ /* 0x000e220000000a00 */
[----:B------:R-:W-:Y:S01]  /*9300*/  IMAD.U32 R6, RZ, RZ, UR8 ;  /* 0x00000008ff067e24 */ /* 0x000fe2000f8e00ff */
[----:B------:R-:W-:Y:S01]  /*9310*/  MOV R12, 0x1 ;  /* 0x00000001000c7802 */ /* 0x000fe20000000f00 */
[----:B------:R-:W-:Y:S02]  /*9320*/  IMAD.U32 R7, RZ, RZ, UR9 ;  /* 0x00000009ff077e24 */ /* 0x000fe4000f8e00ff */
[----:B------:R-:W-:-:S02]  /*9330*/  IMAD.U32 R10, RZ, RZ, UR4 ;  /* 0x00000004ff0a7e24 */ /* 0x000fc4000f8e00ff */
[----:B------:R-:W-:Y:S02]  /*9340*/  IMAD.U32 R11, RZ, RZ, UR5 ;  /* 0x00000005ff0b7e24 */ /* 0x000fe4000f8e00ff */
[----:B------:R-:W-:Y:S02]  /*9350*/  IMAD.MOV.U32 R8, RZ, RZ, 0x70 ;  /* 0x00000070ff087424 */ /* 0x000fe400078e00ff */
[----:B------:R-:W-:-:S07]  /*9360*/  IMAD.MOV.U32 R13, RZ, RZ, RZ ;  /* 0x000000ffff0d7224 */ /* 0x000fce00078e00ff */
[----:B------:R-:W-:-:S07]  /*9370*/  LEPC R20, `(.L_x_50) ;  /* 0x000000001014794e */ /* 0x000fce0000000000 */
[----:B0----5:R-:W-:Y:S05]  /*9380*/  CALL.ABS.NOINC R2 ;  /* 0x0000000002007343 */ /* 0x021fea0003c00000 */
.L_x_50:
[----:B------:R-:W-:-:S04]  /*9390*/  UIADD3 UR4, UR39, 0x400, URZ ;  /* 0x0000040027047890 */ /* 0x000fc8000fffe03f */
[----:B------:R-:W-:-:S06]  /*93a0*/  ULOP3.LUT UP0, URZ, UR4, 0x3ff, URZ, 0xc0, !UPT ;  /* 0x000003ff043f7892 */ /* 0x000fcc000f80c03f */
[----:B------:R-:W-:-:S13]  /*93b0*/  PLOP3.LUT P0, PT, PT, PT, UP0, 0x80, 0x0 ;  /* 0x000000000000781c */ /* 0x000fda0003f0f008 */
[----:B------:R-:W-:Y:S05]  /*93c0*/  @!P0 BRA `(.L_x_51) ;  /* 0x00000000007c8947 */ /* 0x000fea0003800000 */
[----:B------:R-:W-:Y:S01]  /*93d0*/  MOV R18, 0x0 ;  /* 0x0000000000127802 */ /* 0x000fe20000000f00 */
[----:B------:R-:W-:Y:S01]  /*93e0*/  ULDC.64 UR6, c[0x4][0x90] ;  /* 0x0100240000067ab9 */ /* 0x000fe20000000a00 */
[----:B------:R-:W-:Y:S01]  /*93f0*/  ULDC.64 UR8, c[0x4][0x98] ;  /* 0x0100260000087ab9 */ /* 0x000fe20000000a00 */
[----:B------:R-:W-:Y:S01]  /*9400*/  ULDC.64 UR4, c[0x4][0x10] ;  /* 0x0100040000047ab9 */ /* 0x000fe20000000a00 */
[----:B------:R0:W1:Y:S01]  /*9410*/  LDC.64 R2, c[0x4][R18] ;  /* 0x0100000012027b82 */ /* 0x0000620000000a00 */
[----:B------:R-:W-:Y:S01]  /*9420*/  IMAD.U32 R4, RZ, RZ, UR6 ;  /* 0x00000006ff047e24 */ /* 0x000fe2000f8e00ff */
[----:B------:R-:W-:Y:S01]  /*9430*/  MOV R11, UR5 ;  /* 0x00000005000b7c02 */ /* 0x000fe20008000f00 */
[----:B------:R-:W-:Y:S02]  /*9440*/  IMAD.U32 R5, RZ, RZ, UR7 ;  /* 0x00000007ff057e24 */ /* 0x000fe4000f8e00ff */
[----:B------:R-:W-:Y:S02]  /*9450*/  IMAD.U32 R6, RZ, RZ, UR8 ;  /* 0x00000008ff067e24 */ /* 0x000fe4000f8e00ff */
[----:B------:R-:W-:-:S02]  /*9460*/  IMAD.U32 R7, RZ, RZ, UR9 ;  /* 0x00000009ff077e24 */ /* 0x000fc4000f8e00ff */
[----:B------:R-:W-:Y:S02]  /*9470*/  IMAD.U32 R10, RZ, RZ, UR4 ;  /* 0x00000004ff0a7e24 */ /* 0x000fe4000f8e00ff */
[----:B------:R-:W-:Y:S02]  /*9480*/  IMAD.MOV.U32 R8, RZ, RZ, 0x70 ;  /* 0x00000070ff087424 */ /* 0x000fe400078e00ff */
[----:B------:R-:W-:Y:S02]  /*9490*/  IMAD.MOV.U32 R12, RZ, RZ, 0x1 ;  /* 0x00000001ff0c7424 */ /* 0x000fe400078e00ff */
[----:B0-----:R-:W-:-:S07]  /*94a0*/  IMAD.MOV.U32 R13, RZ, RZ, RZ ;  /* 0x000000ffff0d7224 */ /* 0x001fce00078e00ff */
[----:B------:R-:W-:-:S07]  /*94b0*/  LEPC R20, `(.L_x_52) ;  /* 0x000000001014794e */ /* 0x000fce0000000000 */
[----:B-1---5:R-:W-:Y:S05]  /*94c0*/  CALL.ABS.NOINC R2 ;  /* 0x0000000002007343 */ /* 0x022fea0003c00000 */
.L_x_52:
[----:B------:R0:W1:Y:S01]  /*94d0*/  LDC.64 R2, c[0x4][R18] ;  /* 0x0100000012027b82 */ /* 0x0000620000000a00 */
[----:B------:R-:W-:Y:S01]  /*94e0*/  ULDC.64 UR6, c[0x4][0x90] ;  /* 0x0100240000067ab9 */ /* 0x000fe20000000a00 */
[----:B------:R-:W-:Y:S01]  /*94f0*/  ULDC.64 UR8, c[0x4][0x98] ;  /* 0x0100260000087ab9 */ /* 0x000fe20000000a00 */
[----:B------:R-:W-:Y:S01]  /*9500*/  ULDC.64 UR4, c[0x4][0x18] ;  /* 0x0100060000047ab9 */ /* 0x000fe20000000a00 */
        /* <DEDUP_REMOVED lines=10> */
[----:B-1----:R-:W-:Y:S05]  /*95b0*/  CALL.ABS.NOINC R2 ;  /* 0x0000000002007343 */ /* 0x002fea0003c00000 */
.L_x_51:
[----:B------:R-:W-:Y:S01]  /*95c0*/  ULDC.64 UR4, c[0x0][0x9f8] ;  /* 0x00027e0000047ab9 */ /* 0x000fe20000000a00 */
[----:B------:R-:W-:Y:S01]  /*95d0*/  IMAD.MOV.U32 R25, RZ, RZ, R26 ;  /* 0x000000ffff197224 */ /* 0x000fe200078e001a */
[----:B------:R-:W-:Y:S01]  /*95e0*/  ISETP.NE.U32.AND P0, PT, RZ, UR4, PT ;  /* 0x00000004ff007c0c */ /* 0x000fe2000bf05070 */
[----:B------:R-:W0:Y:S01]  /*95f0*/  LDC R8, c[0x0][0x430] ;  /* 0x00010c00ff087b82 */ /* 0x000e220000000800 */
[----:B------:R-:W-:Y:S01]  /*9600*/  IADD3 R5, -R26, RZ, RZ ;  /* 0x000000ff1a057210 */ /* 0x000fe20007ffe1ff */
[----:B------:R-:W-:Y:S01]  /*9610*/  ULDC UR4, c[0x0][0xc44] ;  /* 0x0003110000047ab9 */ /* 0x000fe20000000800 */
[----:B------:R-:W-:-:S13]  /*9620*/  ISETP.NE.AND.EX P0, PT, RZ, UR5, PT, P0 ;  /* 0x00000005ff007c0c */ /* 0x000fda000bf05300 */
[----:B------:R-:W1:Y:S02]  /*9630*/  @P0 LDC.64 R2, c[0x0][0x9f8] ;  /* 0x00027e00ff020b82 */ /* 0x000e640000000a00 */
[----:B-1----:R-:W-:-:S05]  /*9640*/  @P0 IMAD.WIDE R2, R26, 0x4, R2 ;  /* 0x000000041a020825 */ /* 0x002fca00078e0202 */
[----:B------:R1:W5:Y:S01]  /*9650*/  @P0 LDG.E R25, desc[UR50][R2.64] ;  /* 0x0000003202190981 */ /* 0x000362000c1e1900 */
[----:B------:R-:W-:Y:S01]  /*9660*/  UMOV UR5, 0xffffffff ;  /* 0xffffffff00057882 */ /* 0x000fe20000000000 */
[----:B------:R-:W-:Y:S02]  /*9670*/  IMAD R18, R5, UR4, R36 ;  /* 0x0000000405127c24 */ /* 0x000fe4000f8e0224 */
[----:B0-----:R-:W-:Y:S05]  /*9680*/  BRA.DIV UR5, `(.L_x_53) ;  /* 0x0000002e05ac7947 */ /* 0x001fea000b800000 */
.L_x_102:
[----:B------:R-:W2:Y:S01]  /*9690*/  LDL R0, [R1+0x10] ;  /* 0x0000100001007983 */ /* 0x000ea20000100800 */
[----:B------:R-:W-:Y:S01]  /*96a0*/  ISETP.NE.AND P0, PT, R8, 0x1, PT ;  /* 0x000000010800780c */ /* 0x000fe20003f05270 */
[----:B------:R-:W-:Y:S01]  /*96b0*/  IMAD.MOV.U32 R28, RZ, RZ, RZ ;  /* 0x000000ffff1c7224 */ /* 0x000fe200078e00ff */
[C---:B------:R-:W-:Y:S02]  /*96c0*/  LOP3.LUT P1, RZ, R16.reuse, 0x200, RZ, 0xc0, !PT ;  /* 0x0000020010ff7812 */ /* 0x040fe4000782c0ff */
[----:B-----5:R-:W-:Y:S02]  /*96d0*/  SHF.R.S32.HI R32, RZ, 0x1f, R25 ;  /* 0x0000001fff207819 */ /* 0x020fe40000011419 */
[----:B------:R-:W-:-:S07]  /*96e0*/  LOP3.LUT R16, R16, 0xfffffeff, RZ, 0xc0, !PT ;  /* 0xfffffeff10107812 */ /* 0x000fce00078ec0ff */
[----:B-1----:R-:W0:Y:S01]  /*96f0*/  @P0 LDC R3, c[0x0][0x434] ;  /* 0x00010d00ff030b82 */ /* 0x002e220000000800 */
[----:B------:R-:W-:-:S07]  /*9700*/  @P0 LOP3.LUT R16, R16, 0x100, RZ, 0xfc, !PT ;  /* 0x0000010010100812 */ /* 0x000fce00078efcff */
[----:B------:R-:W1:Y:S08]  /*9710*/  @P0 LDC R5, c[0x0][0x438] ;  /* 0x00010e00ff050b82 */ /* 0x000e700000000800 */
[----:B------:R-:W3:Y:S01]  /*9720*/  @P1 LDC.64 R6, c[0x0][0x428] ;  /* 0x00010a00ff061b82 */ /* 0x000ee20000000a00 */
[----:B--2---:R-:W-:-:S04]  /*9730*/  IMAD.IADD R34, R0, 0x1, R31 ;  /* 0x0000000100227824 */ /* 0x004fc800078e021f */
[----:B0-----:R-:W-:-:S04]  /*9740*/  @P0 IMAD.HI.U32 R0, R34, R3, RZ ;  /* 0x0000000322000227 */ /* 0x001fc800078e00ff */
[----:B------:R-:W-:Y:S01]  /*9750*/  IMAD.MOV.U32 R9, RZ, RZ, R34 ;  /* 0x000000ffff097224 */ /* 0x000fe200078e0022 */
[----:B-1----:R-:W-:Y:S01]  /*9760*/  @P0 SHF.R.U32.HI R9, RZ, R5, R0 ;  /* 0x00000005ff090219 */ /* 0x002fe20000011600 */
[-C--:B---3--:R-:W-:Y:S01]  /*9770*/  @P1 IMAD R0, R32, R6.reuse, RZ ;  /* 0x0000000620001224 */ /* 0x088fe200078e02ff */
[----:B------:R-:W0:Y:S02]  /*9780*/  @P1 LDC.64 R4, c[0x0][0x418] ;  /* 0x00010600ff041b82 */ /* 0x000e240000000a00 */
[--C-:B------:R-:W-:Y:S01]  /*9790*/  @P1 SHF.R.S32.HI R3, RZ, 0x1f, R9.reuse ;  /* 0x0000001fff031819 */ /* 0x100fe20000011409 */
[----:B------:R-:W-:Y:S02]  /*97a0*/  @P1 IMAD.MOV.U32 R2, RZ, RZ, R9 ;  /* 0x000000ffff021224 */ /* 0x000fe400078e0009 */
[C---:B------:R-:W-:Y:S02]  /*97b0*/  @P1 IMAD R7, R25.reuse, R7, R0 ;  /* 0x0000000719071224 */ /* 0x040fe400078e0200 */
[----:B------:R-:W-:-:S04]  /*97c0*/  @P1 IMAD.WIDE.U32 R2, R25, R6, R2 ;  /* 0x0000000619021225 */ /* 0x000fc800078e0002 */
[----:B------:R-:W-:Y:S01]  /*97d0*/  @P1 IMAD.IADD R0, R3, 0x1, R7 ;  /* 0x0000000103001824 */ /* 0x000fe200078e0207 */
[----:B0-----:R-:W-:-:S04]  /*97e0*/  @P1 LEA R4, P0, R2, R4, 0x2 ;  /* 0x0000000402041211 */ /* 0x001fc800078010ff */
[----:B------:R-:W-:-:S05]  /*97f0*/  @P1 LEA.HI.X R5, R2, R5, R0, 0x2, P0 ;  /* 0x0000000502051211 */ /* 0x000fca00000f1400 */
[----:B------:R0:W5:Y:S01]  /*9800*/  @P1 LDG.E R28, desc[UR50][R4.64] ;  /* 0x00000032041c1981 */ /* 0x000162000c1e1900 */
[----:B------:R-:W-:Y:S01]  /*9810*/  MOV R0, UR41 ;  /* 0x0000002900007c02 */ /* 0x000fe20008000f00 */
[----:B------:R-:W-:Y:S01]  /*9820*/  IMAD.MOV R3, RZ, RZ, -R9 ;  /* 0x000000ffff037224 */ /* 0x000fe200078e0a09 */
[----:B------:R-:W-:Y:S02]  /*9830*/  LOP3.LUT R16, R16, 0xffffff7f, RZ, 0xc0, !PT ;  /* 0xffffff7f10107812 */ /* 0x000fe400078ec0ff */
[----:B------:R-:W-:Y:S01]  /*9840*/  ISETP.NE.AND P0, PT, R0, 0x3, PT ;  /* 0x000000030000780c */ /* 0x000fe20003f05270 */
[----:B------:R-:W-:Y:S01]  /*9850*/  IMAD R34, R8, R3, R34 ;  /* 0x0000000308227224 */ /* 0x000fe200078e0222 */
[----:B------:R-:W-:-:S11]  /*9860*/  SHF.R.S32.HI R24, RZ, 0x1f, R18 ;  /* 0x0000001fff187819 */ /* 0x000fd60000011412 */
[----:B------:R-:W-:Y:S01]  /*9870*/  @P0 LOP3.LUT R16, R16, 0x80, RZ, 0xfc, !PT ;  /* 0x0000008010100812 */ /* 0x000fe200078efcff */
[----:B0-----:R-:W-:Y:S06]  /*9880*/  @!P0 BRA `(.L_x_54) ;  /* 0x0000000000048947 */ /* 0x001fec0003800000 */
[----:B------:R-:W-:Y:S01]  /*9890*/  BPT.TRAP 0x1 ;  /* 0x000000040000795c */ /* 0x000fe20000300000 */
.L_x_54:
[----:B------:R-:W-:Y:S01]  /*98a0*/  LEA R19, R17, UR39, 0x3 ;  /* 0x0000002711137c11 */ /* 0x000fe2000f8e18ff */
[----:B------:R-:W-:Y:S01]  /*98b0*/  BSSY B0, `(.L_x_55) ;  /* 0x0000004000007945 */ /* 0x000fe20003800000 */
[----:B------:R-:W-:-:S04]  /*98c0*/  SHF.L.U32 R0, R22, 0x1f, RZ ;  /* 0x0000001f16007819 */ /* 0x000fc800000006ff */
[----:B------:R-:W0:Y:S02]  /*98d0*/  SYNCS.PHASECHK.TRANS64.TRYWAIT P0, [R19+URZ+0x28c40], R0 ;  /* 0x028c4000130075a7 */ /* 0x000e24000800017f */
[----:B0-----:R-:W-:Y:S05]  /*98e0*/  @!P0 BRA `(.L_x_56) ;  /* 0x0000002c00488947 */ /* 0x001fea0003800000 */
.L_x_103:
[----:B------:R-:W-:Y:S05]  /*98f0*/  BSYNC B0 ;  /* 0x0000000000007941 */ /* 0x000fea0003800000 */
.L_x_55:
[----:B0-----:R-:W-:Y:S01]  /*9900*/  SHF.R.S32.HI R0, RZ, 0x1f, R34 ;  /* 0x0000001fff007819 */ /* 0x001fe20000011422 */
[----:B------:R-:W-:Y:S01]  /*9910*/  ULDC.64 UR4, c[0x0][0x300] ;  /* 0x0000c00000047ab9 */ /* 0x000fe20000000a00 */
[----:B------:R-:W0:Y:S01]  /*9920*/  S2R R20, SR_TID.X ;  /* 0x0000000000147919 */ /* 0x000e220000002100 */
[----:B------:R-:W-:Y:S01]  /*9930*/  LOP3.LUT P1, RZ, R16, 0x1, RZ, 0xc0, !PT ;  /* 0x0000000110ff7812 */ /* 0x000fe2000782c0ff */
[----:B------:R-:W-:Y:S02]  /*9940*/  IMAD R4, R17, 0x1000, R33 ;  /* 0x0000100011047824 */ /* 0x000fe400078e0221 */
[----:B------:R-:W-:Y:S01]  /*9950*/  IMAD R3, R0, UR4, RZ ;  /* 0x0000000400037c24 */ /* 0x000fe2000f8e02ff */
[----:B------:R1:W-:Y:S03]  /*9960*/  STL [R1+0x4], R0 ;  /* 0x0000040001007387 */ /* 0x0003e60000100800 */
[----:B------:R-:W-:-:S02]  /*9970*/  IMAD R5, R34, UR5, R3 ;  /* 0x0000000522057c24 */ /* 0x000fc4000f8e0203 */
[----:B------:R-:W-:Y:S01]  /*9980*/  IMAD.WIDE.U32 R2, R34, UR4, RZ ;  /* 0x0000000422027c25 */ /* 0x000fe2000f8e00ff */
[----:B------:R-:W-:-:S03]  /*9990*/  ULDC.64 UR4, c[0x0][0x310] ;  /* 0x0000c40000047ab9 */ /* 0x000fc60000000a00 */
[----:B------:R-:W-:Y:S01]  /*99a0*/  IMAD.IADD R3, R3, 0x1, R5 ;  /* 0x0000000103037824 */ /* 0x000fe200078e0205 */
[----:B-1---5:R-:W-:Y:S01]  /*99b0*/  SHF.R.S32.HI R0, RZ, 0x1f, R28 ;  /* 0x0000001fff007819 */ /* 0x022fe2000001141c */
[----:B------:R-:W-:-:S04]  /*99c0*/  IMAD.WIDE.U32 R2, R28, UR4, R2 ;  /* 0x000000041c027c25 */ /* 0x000fc8000f8e0002 */
[----:B------:R1:W-:Y:S01]  /*99d0*/  STL [R1+0x8], R0 ;  /* 0x0000080001007387 */ /* 0x0003e20000100800 */
[----:B------:R-:W-:-:S04]  /*99e0*/  IMAD R5, R0, UR4, RZ ;  /* 0x0000000400057c24 */ /* 0x000fc8000f8e02ff */
[----:B------:R-:W-:Y:S01]  /*99f0*/  IMAD R5, R28, UR5, R5 ;  /* 0x000000051c057c24 */ /* 0x000fe2000f8e0205 */
[----:B------:R-:W-:-:S03]  /*9a00*/  ULDC.64 UR4, c[0x0][0x308] ;  /* 0x0000c20000047ab9 */ /* 0x000fc60000000a00 */
[----:B------:R-:W-:Y:S02]  /*9a10*/  IMAD.IADD R3, R3, 0x1, R5 ;  /* 0x0000000103037824 */ /* 0x000fe400078e0205 */
[----:B------:R-:W-:Y:S02]  /*9a20*/  IMAD R5, R24, UR4, RZ ;  /* 0x0000000418057c24 */ /* 0x000fe4000f8e02ff */
[----:B------:R-:W-:-:S04]  /*9a30*/  IMAD.WIDE.U32 R2, R18, UR4, R2 ;  /* 0x0000000412027c25 */ /* 0x000fc8000f8e0002 */
[----:B------:R-:W-:Y:S01]  /*9a40*/  IMAD R5, R18, UR5, R5 ;  /* 0x0000000512057c24 */ /* 0x000fe2000f8e0205 */
[----:B------:R-:W-:Y:S01]  /*9a50*/  ULDC.64 UR4, c[0x0][0x2e8] ;  /* 0x0000ba0000047ab9 */ /* 0x000fe20000000a00 */
[----:B0-----:R-:W-:Y:S01]  /*9a60*/  IMAD.SHL.U32 R20, R20, 0x8, RZ ;  /* 0x0000000814147824 */ /* 0x001fe200078e00ff */
[----:B-1----:R-:W-:Y:S01]  /*9a70*/  LEA R0, P0, R2, UR4, 0x1 ;  /* 0x0000000402007c11 */ /* 0x002fe2000f8008ff */
[----:B------:R-:W-:Y:S01]  /*9a80*/  IMAD.IADD R5, R3, 0x1, R5 ;  /* 0x0000000103057824 */ /* 0x000fe200078e0205 */
[----:B------:R-:W-:Y:S02]  /*9a90*/  UMOV UR4, 0xffffffff ;  /* 0xffffffff00047882 */ /* 0x000fe40000000000 */
[----:B------:R-:W-:Y:S02]  /*9aa0*/  LOP3.LUT R20, R20, 0x38, RZ, 0xc0, !PT ;  /* 0x0000003814147812 */ /* 0x000fe400078ec0ff */
[----:B------:R-:W-:Y:S01]  /*9ab0*/  LEA.HI.X R5, R2, UR5, R5, 0x1, P0 ;  /* 0x0000000502057c11 */ /* 0x000fe200080f0c05 */
[----:B------:R-:W-:Y:S06]  /*9ac0*/  BRA.DIV UR4, `(.L_x_57) ;  /* 0x0000002a04e47947 */ /* 0x000fec000b800000 */
[----:B------:R-:W0:Y:S01]  /*9ad0*/  SHFL.IDX PT, R14, R0, RZ, 0x181f ;  /* 0x00181fff000e7589 */ /* 0x000e2200000e0000 */
[C---:B------:R-:W-:Y:S02]  /*9ae0*/  ISETP.GE.AND P4, PT, R35.reuse, 0x1, PT ;  /* 0x000000012300780c */ /* 0x040fe40003f86270 */
[C---:B------:R-:W-:Y:S01]  /*9af0*/  ISETP.GE.AND P3, PT, R35.reuse, 0x11, PT ;  /* 0x000000112300780c */ /* 0x040fe20003f66270 */
[----:B------:R-:W1:Y:S01]  /*9b00*/  SHFL.IDX PT, R2, R5, RZ, 0x181f ;  /* 0x00181fff05027589 */ /* 0x000e6200000e0000 */
[----:B------:R-:W-:-:S03]  /*9b10*/  ISETP.GE.AND P2, PT, R35, 0x21, PT ;  /* 0x000000212300780c */ /* 0x000fc60003f46270 */
[----:B------:R-:W-:Y:S06]  /*9b20*/  SHFL.IDX PT, R8, R5, 0x1, 0x181f ;  /* 0x00381f0005087f89 */ /* 0x000fec00000e0000 */
[C---:B------:R-:W-:Y:S02]  /*9b30*/  @P4 LEA R7, R4.reuse, UR39, 0x1 ;  /* 0x0000002704074c11 */ /* 0x040fe4000f8e08ff */
[----:B------:R-:W-:Y:S02]  /*9b40*/  @P3 LEA R9, R4, UR39, 0x1 ;  /* 0x0000002704093c11 */ /* 0x000fe4000f8e08ff */
[----:B0-----:R-:W-:-:S02]  /*9b50*/  @P4 LEA R3, P0, R20, R14, 0x1 ;  /* 0x0000000e14034211 */ /* 0x001fc400078008ff */
[----:B------:R-:W0:Y:S03]  /*9b60*/  SHFL.IDX PT, R14, R0, 0x1, 0x181f ;  /* 0x00381f00000e7f89 */ /* 0x000e2600000e0000 */
[----:B-1----:R-:W-:-:S05]  /*9b70*/  @P4 IMAD.X R2, RZ, RZ, R2, P0 ;  /* 0x000000ffff024224 */ /* 0x002fca00000e0602 */
[----:B------:R-:W-:-:S04]  /*9b80*/  @P4 LOP3.LUT R3, R3, R2, RZ, 0x3c, !PT ;  /* 0x0000000203034212 */ /* 0x000fc800078e3cff */
[----:B------:R-:W-:-:S04]  /*9b90*/  @P4 LOP3.LUT R2, R3, R2, RZ, 0x3c, !PT ;  /* 0x0000000203024212 */ /* 0x000fc800078e3cff */
[----:B------:R-:W-:-:S05]  /*9ba0*/  @P4 LOP3.LUT R3, R3, R2, RZ, 0x3c, !PT ;  /* 0x0000000203034212 */ /* 0x000fca00078e3cff */
[----:B------:R1:W-:Y:S01]  /*9bb0*/  @P4 LDGSTS.E.BYPASS.LTC128B.128 [R7+0x22400], desc[UR50][R2.64], !P1 ;  /* 0x2240000002074fae */ /* 0x0003e2000c901d72 */
[----:B0-----:R-:W-:-:S03]  /*9bc0*/  @P3 LEA R6, P0, R20, R14, 0x1 ;  /* 0x0000000e14063211 */ /* 0x001fc600078008ff */
[----:B------:R-:W0:Y:S01]  /*9bd0*/  SHFL.IDX PT, R14, R0, 0x2, 0x181f ;  /* 0x00581f00000e7f89 */ /* 0x000e2200000e0000 */
[----:B------:R-:W-:-:S03]  /*9be0*/  @P3 IADD3.X R8, RZ, R8, RZ, P0, !PT ;  /* 0x00000008ff083210 */ /* 0x000fc600007fe4ff */
[----:B-1----:R-:W1:Y:S02]  /*9bf0*/  SHFL.IDX PT, R2, R5, 0x2, 0x181f ;  /* 0x00581f0005027f89 */ /* 0x002e6400000e0000 */
[----:B------:R-:W-:Y:S02]  /*9c00*/  @P3 IMAD.MOV.U32 R3, RZ, RZ, R8 ;  /* 0x000000ffff033224 */ /* 0x000fe400078e0008 */
[----:B------:R-:W2:Y:S01]  /*9c10*/  SHFL.IDX PT, R5, R5, 0x3, 0x181f ;  /* 0x00781f0005057f89 */ /* 0x000ea200000e0000 */
[----:B0-----:R-:W-:-:S03]  /*9c20*/  @P2 LEA R7, P0, R20, R14, 0x1 ;  /* 0x0000000e14072211 */ /* 0x001fc600078008ff */
[----:B------:R0:W3:Y:S02]  /*9c30*/  SHFL.IDX PT, R14, R0, 0x3, 0x181f ;  /* 0x00781f00000e7f89 */ /* 0x0000e400000e0000 */
[----:B-1----:R-:W-:Y:S02]  /*9c40*/  @P2 IMAD.X R10, RZ, RZ, R2, P0 ;  /* 0x000000ffff0a2224 */ /* 0x002fe400000e0602 */
[----:B------:R-:W-:Y:S01]  /*9c50*/  @P3 IMAD.MOV.U32 R2, RZ, RZ, R6 ;  /* 0x000000ffff023224 */ /* 0x000fe200078e0006 */
[----:B------:R-:W-:-:S04]  /*9c60*/  @P2 LEA R6, R4, UR39, 0x1 ;  /* 0x0000002704062c11 */ /* 0x000fc8000f8e08ff */
[----:B------:R1:W-:Y:S02]  /*9c70*/  @P3 LDGSTS.E.BYPASS.LTC128B.128 [R9+0x22c00], desc[UR50][R2.64], !P1 ;  /* 0x22c0000002093fae */ /* 0x0003e4000c901d72 */
[----:B-1----:R-:W-:Y:S02]  /*9c80*/  @P2 IMAD.MOV.U32 R2, RZ, RZ, R7 ;  /* 0x000000ffff022224 */ /* 0x002fe400078e0007 */
[----:B------:R-:W-:-:S05]  /*9c90*/  @P2 IMAD.MOV.U32 R3, RZ, RZ, R10 ;  /* 0x000000ffff032224 */ /* 0x000fca00078e000a */
[----:B--23--:R0:W-:Y:S02]  /*9ca0*/  @P2 LDGSTS.E.BYPASS.LTC128B.128 [R6+0x23400], desc[UR50][R2.64], !P1 ;  /* 0x2340000002062fae */ /* 0x00c1e4000c901d72 */
.L_x_113:
[----:B------:R-:W-:-:S13]  /*9cb0*/  ISETP.GE.AND P2, PT, R35, 0x31, PT ;  /* 0x000000312300780c */ /* 0x000fda0003f46270 */
[----:B0-----:R-:W-:-:S05]  /*9cc0*/  @P2 LEA R2, P0, R20, R14, 0x1 ;  /* 0x0000000e14022211 */ /* 0x001fca00078008ff */
[----:B------:R-:W-:Y:S01]  /*9cd0*/  @P2 IMAD.X R3, RZ, RZ, R5, P0 ;  /* 0x000000ffff032224 */ /* 0x000fe200000e0605 */
[----:B------:R-:W-:Y:S02]  /*9ce0*/  @P2 LEA R5, R4, UR39, 0x1 ;  /* 0x0000002704052c11 */ /* 0x000fe4000f8e08ff */
[----:B------:R-:W-:-:S03]  /*9cf0*/  PLOP3.LUT P0, PT, PT, PT, PT, 0x80, 0x0 ;  /* 0x000000000000781c */ /* 0x000fc60003f0f070 */
[----:B------:R-:W-:Y:S01]  /*9d00*/  @!PT LDS RZ, [RZ] ;  /* 0x00000000fffff984 */ /* 0x000fe20000000800 */
[----:B------:R-:W-:Y:S01]  /*9d10*/  @!PT LDS RZ, [RZ] ;  /* 0x00000000fffff984 */ /* 0x000fe20000000800 */
[----:B------:R-:W-:Y:S01]  /*9d20*/  @!PT LDS RZ, [RZ] ;  /* 0x00000000fffff984 */ /* 0x000fe20000000800 */
[----:B------:R0:W-:Y:S01]  /*9d30*/  @P2 LDGSTS.E.BYPASS.LTC128B.128 [R5+0x23c00], desc[UR50][R2.64], !P1 ;  /* 0x23c0000002052fae */ /* 0x0001e2000c901d72 */
[----:B------:R-:W-:-:S09]  /*9d40*/  NOP ;  /* 0x0000000000007918 */ /* 0x000fd20000000000 */
.L_x_58:
[----:B------:R-:W-:Y:S02]  /*9d50*/  PLOP3.LUT P1, PT, P1, P0, PT, 0xa2, 0x0 ;  /* 0x000000000000781c */ /* 0x000fe40000f21472 */
[----:B------:R-:W-:-:S08]  /*9d60*/  @P0 R2UR P1, UR4, R19 ;  /* 0x00000000130402ca */ /* 0x000fd00000020000 */
[----:B------:R-:W-:-:S05]  /*9d70*/  @P0 PLOP3.LUT P0, PT, P1, PT, PT, 0x80, 0x0 ;  /* 0x000000000000081c */ /* 0x000fca0000f0f070 */
[----:B------:R-:W-:Y:S01]  /*9d80*/  @!P1 SYNCS.ARRIVE.TRANS64.RED.A0T1 RZ, [UR4+0x28c30], RZ ;  /* 0x028c30ffffff99a7 */ /* 0x000fe20008200404 */
[----:B------:R-:W-:Y:S07]  /*9d90*/  @!P1 ARRIVES.LDGSTSBAR.64.TRANSCNT [UR4+0x28c30] ;  /* 0x028c3000ff0099b0 */ /* 0x000fee0008000a84 */
[----:B------:R-:W-:Y:S05]  /*9da0*/  @P0 BRA.U.ANY `(.L_x_58) ;  /* 0xfffffffd00e80947 */ /* 0x000fea000393ffff */
[----:B------:R-:W-:Y:S01]  /*9db0*/  NOP ;  /* 0x0000000000007918 */ /* 0x000fe20000000000 */
[----:B------:R-:W-:-:S04]  /*9dc0*/  MOV R0, UR41 ;  /* 0x0000002900007c02 */ /* 0x000fc80008000f00 */
[----:B------:R-:W-:-:S13]  /*9dd0*/  ISETP.NE.AND P2, PT, R0, 0x3, PT ;  /* 0x000000030000780c */ /* 0x000fda0003f45270 */
[----:B------:R-:W-:Y:S05]  /*9de0*/  @!P2 BRA `(.L_x_59) ;  /* 0x000000000004a947 */ /* 0x000fea0003800000 */
[----:B------:R-:W-:Y:S01]  /*9df0*/  BPT.TRAP 0x1 ;  /* 0x000000040000795c */ /* 0x000fe20000300000 */
.L_x_59:
[----:B------:R1:W-:Y:S02]  /*9e00*/  SYNCS.ARRIVE.TRANS64.A1T0 RZ, [R19+URZ+0x28c30], RZ ;  /* 0x028c30ff13ff79a7 */ /* 0x0003e4000810003f */
[----:B------:R-:W-:Y:S05]  /*9e10*/  WARPSYNC.ALL ;  /* 0x0000000000007948 */ /* 0x000fea0003800000 */
[----:B------:R-:W-:-:S04]  /*9e20*/  UIADD3 UR4, UR39, 0x20400, URZ ;  /* 0x0002040027047890 */ /* 0x000fc8000fffe03f */
[----:B------:R-:W-:Y:S01]  /*9e30*/  ULOP3.LUT UP0, URZ, UR4, 0x3ff, URZ, 0xc0, !UPT ;  /* 0x000003ff043f7892 */ /* 0x000fe2000f80c03f */
[----:B------:R-:W-:Y:S05]  /*9e40*/  BAR.SYNC.DEFER_BLOCKING 0x8, 0x100 ;  /* 0x0204000000007b1d */ /* 0x000fea0000010000 */
[----:B------:R-:W-:-:S13]  /*9e50*/  PLOP3.LUT P0, PT, PT, PT, UP0, 0x80, 0x0 ;  /* 0x000000000000781c */ /* 0x000fda0003f0f008 */
[----:B------:R-:W-:Y:S05]  /*9e60*/  @!P0 BRA `(.L_x_60) ;  /* 0x0000000000408947 */ /* 0x000fea0003800000 */
[----:B0-----:R-:W-:Y:S01]  /*9e70*/  MOV R2, 0x0 ;  /* 0x0000000000027802 */ /* 0x001fe20000000f00 */
[----:B------:R-:W-:Y:S01]  /*9e80*/  ULDC.64 UR4, c[0x4][0x90] ;  /* 0x0100240000047ab9 */ /* 0x000fe20000000a00 */
[----:B------:R-:W-:Y:S01]  /*9e90*/  ULDC.64 UR6, c[0x4][0x98] ;  /* 0x0100260000067ab9 */ /* 0x000fe20000000a00 */
[----:B------:R-:W-:Y:S01]  /*9ea0*/  ULDC.64 UR8, c[0x4][0x20] ;  /* 0x0100080000087ab9 */ /* 0x000fe20000000a00 */
[----:B------:R-:W-:Y:S01]  /*9eb0*/  IMAD.U32 R4, RZ, RZ, UR4 ;  /* 0x00000004ff047e24 */ /* 0x000fe2000f8e00ff */
[----:B------:R-:W-:Y:S01]  /*9ec0*/  MOV R8, 0x70 ;  /* 0x0000007000087802 */ /* 0x000fe20000000f00 */
[----:B------:R-:W0:Y:S01]  /*9ed0*/  LDC.64 R2, c[0x4][R2] ;  /* 0x0100000002027b82 */ /* 0x000e220000000a00 */
[----:B------:R-:W-:Y:S02]  /*9ee0*/  IMAD.U32 R5, RZ, RZ, UR5 ;  /* 0x00000005ff057e24 */ /* 0x000fe4000f8e00ff */
[----:B------:R-:W-:Y:S02]  /*9ef0*/  IMAD.U32 R6, RZ, RZ, UR6 ;  /* 0x00000006ff067e24 */ /* 0x000fe4000f8e00ff */
[----:B------:R-:W-:-:S02]  /*9f00*/  IMAD.U32 R7, RZ, RZ, UR7 ;  /* 0x00000007ff077e24 */ /* 0x000fc4000f8e00ff */
[----:B------:R-:W-:Y:S02]  /*9f10*/  IMAD.U32 R10, RZ, RZ, UR8 ;  /* 0x00000008ff0a7e24 */ /* 0x000fe4000f8e00ff */
[----:B------:R-:W-:Y:S02]  /*9f20*/  IMAD.U32 R11, RZ, RZ, UR9 ;  /* 0x00000009ff0b7e24 */ /* 0x000fe4000f8e00ff */
[----:B------:R-:W-:Y:S02]  /*9f30*/  IMAD.MOV.U32 R12, RZ, RZ, 0x1 ;  /* 0x00000001ff0c7424 */ /* 0x000fe400078e00ff */
[----:B------:R-:W-:-:S07]  /*9f40*/  IMAD.MOV.U32 R13, RZ, RZ, RZ ;  /* 0x000000ffff0d7224 */ /* 0x000fce00078e00ff */
[----:B------:R-:W-:-:S07]  /*9f50*/  LEPC R20, `(.L_x_60) ;  /* 0x000000001014794e */ /* 0x000fce0000000000 */
[----:B01----:R-:W-:Y:S05]  /*9f60*/  CALL.ABS.NOINC R2 ;  /* 0x0000000002007343 */ /* 0x003fea0003c00000 */
.L_x_60:
[----:B------:R-:W2:Y:S01]  /*9f70*/  LDL R20, [R1] ;  /* 0x0000000001147983 */ /* 0x000ea20000100800 */
[----:B------:R-:W3:Y:S01]  /*9f80*/  LDC R4, c[0x0][0x448] ;  /* 0x00011200ff047b82 */ /* 0x000ee20000000800 */
[----:B------:R-:W-:Y:S01]  /*9f90*/  IMAD.MOV R0, RZ, RZ, -R36 ;  /* 0x000000ffff007224 */ /* 0x000fe200078e0a24 */
[----:B------:R-:W-:Y:S01]  /*9fa0*/  ULDC UR4, c[0x0][0xc38] ;  /* 0x00030e0000047ab9 */ /* 0x000fe20000000800 */
[----:B------:R-:W4:Y:S01]  /*9fb0*/  S2R R9, SR_TID.X ;  /* 0x0000000000097919 */ /* 0x000f220000002100 */
[----:B------:R-:W-:Y:S02]  /*9fc0*/  LOP3.LUT P5, RZ, R16, 0x2000, RZ, 0xc0, !PT ;  /* 0x0000200010ff7812 */ /* 0x000fe400078ac0ff */
[----:B------:R-:W-:Y:S02]  /*9fd0*/  LEA R8, R33, UR39, 0x1 ;  /* 0x0000002721087c11 */ /* 0x000fe4000f8e08ff */
[----:B---3--:R-:W-:Y:S01]  /*9fe0*/  ISETP.NE.AND P0, PT, R4, 0x1, PT ;  /* 0x000000010400780c */ /* 0x008fe20003f05270 */
[----:B----4-:R-:W-:-:S12]  /*9ff0*/  IMAD.SHL.U32 R9, R9, 0x8, RZ ;  /* 0x0000000809097824 */ /* 0x010fd800078e00ff */
[----:B0-----:R-:W0:Y:S01]  /*a000*/  @P0 LDC R3, c[0x0][0x44c] ;  /* 0x00011300ff030b82 */ /* 0x001e220000000800 */
[----:B------:R-:W-:-:S07]  /*a010*/  LOP3.LUT R9, R9, 0x38, RZ, 0xc0, !PT ;  /* 0x0000003809097812 */ /* 0x000fce00078ec0ff */
[----:B------:R-:W3:Y:S01]  /*a020*/  @P0 LDC R2, c[0x0][0x450] ;  /* 0x00011400ff020b82 */ /* 0x000ee20000000800 */
[----:B--2---:R-:W-:Y:S01]  /*a030*/  IMAD R0, R0, UR4, R20 ;  /* 0x0000000400007c24 */ /* 0x004fe2000f8e0214 */
[----:B------:R-:W-:-:S03]  /*a040*/  ULDC.64 UR4, c[0x0][0x2d8] ;  /* 0x0000b60000047ab9 */ /* 0x000fc60000000a00 */
[----:B------:R-:W-:-:S04]  /*a050*/  IMAD R6, R0, 0x40, R23 ;  /* 0x0000004000067824 */ /* 0x000fc800078e0217 */
[----:B0-----:R-:W-:-:S04]  /*a060*/  @P0 IMAD.HI.U32 R3, R6, R3, RZ ;  /* 0x0000000306030227 */ /* 0x001fc800078e00ff */
[----:B------:R-:W-:Y:S01]  /*a070*/  IMAD.MOV.U32 R5, RZ, RZ, R6 ;  /* 0x000000ffff057224 */ /* 0x000fe200078e0006 */
[----:B---3--:R-:W-:-:S05]  /*a080*/  @P0 SHF.R.U32.HI R5, RZ, R2, R3 ;  /* 0x00000002ff050219 */ /* 0x008fca0000011603 */
[----:B------:R-:W-:-:S04]  /*a090*/  IMAD.MOV R3, RZ, RZ, -R5 ;  /* 0x000000ffff037224 */ /* 0x000fc800078e0a05 */
[----:B------:R-:W-:Y:S01]  /*a0a0*/  IMAD R4, R4, R3, R6 ;  /* 0x0000000304047224 */ /* 0x000fe200078e0206 */
[----:B------:R-:W-:Y:S01]  /*a0b0*/  SHF.R.S32.HI R6, RZ, 0x1f, R26 ;  /* 0x0000001fff067819 */ /* 0x000fe2000001141a */
[----:B------:R-:W-:-:S04]  /*a0c0*/  IMAD R3, R24, UR4, RZ ;  /* 0x0000000418037c24 */ /* 0x000fc8000f8e02ff */
[C---:B------:R-:W-:Y:S02]  /*a0d0*/  IMAD R7, R18.reuse, UR5, R3 ;  /* 0x0000000512077c24 */ /* 0x040fe4000f8e0203 */
[----:B------:R-:W-:Y:S01]  /*a0e0*/  IMAD.WIDE.U32 R2, R18, UR4, RZ ;  /* 0x0000000412027c25 */ /* 0x000fe2000f8e00ff */
[----:B------:R-:W-:-:S04]  /*a0f0*/  ULDC.64 UR4, c[0x0][0x2e0] ;  /* 0x0000b80000047ab9 */ /* 0x000fc80000000a00 */
[----:B------:R-:W-:Y:S01]  /*a100*/  IADD3 R3, R3, R7, RZ ;  /* 0x0000000703037210 */ /* 0x000fe20007ffe0ff */
[----:B------:R-:W-:Y:S01]  /*a110*/  IMAD R7, R6, UR4, RZ ;  /* 0x0000000406077c24 */ /* 0x000fe2000f8e02ff */
[----:B------:R-:W-:-:S03]  /*a120*/  SHF.R.S32.HI R6, RZ, 0x1f, R5 ;  /* 0x0000001fff067819 */ /* 0x000fc60000011405 */
[C---:B------:R-:W-:Y:S02]  /*a130*/  IMAD R7, R26.reuse, UR5, R7 ;  /* 0x000000051a077c24 */ /* 0x040fe4000f8e0207 */
[----:B------:R-:W-:Y:S01]  /*a140*/  IMAD.WIDE.U32 R2, R26, UR4, R2 ;  /* 0x000000041a027c25 */ /* 0x000fe2000f8e0002 */
[----:B------:R-:W-:-:S03]  /*a150*/  ULDC.64 UR4, c[0x0][0x2d0] ;  /* 0x0000b40000047ab9 */ /* 0x000fc60000000a00 */
[----:B------:R-:W-:Y:S02]  /*a160*/  IMAD.IADD R3, R3, 0x1, R7 ;  /* 0x0000000103037824 */ /* 0x000fe400078e0207 */
[----:B------:R-:W-:Y:S02]  /*a170*/  IMAD R6, R6, UR4, RZ ;  /* 0x0000000406067c24 */ /* 0x000fe4000f8e02ff */
[----:B------:R-:W-:-:S04]  /*a180*/  IMAD.WIDE.U32 R2, R5, UR4, R2 ;  /* 0x0000000405027c25 */ /* 0x000fc8000f8e0002 */
[----:B------:R-:W-:Y:S01]  /*a190*/  IMAD R7, R5, UR5, R6 ;  /* 0x0000000505077c24 */ /* 0x000fe2000f8e0206 */
[----:B------:R-:W-:Y:S01]  /*a1a0*/  SHF.R.S32.HI R5, RZ, 0x1f, R4 ;  /* 0x0000001fff057819 */ /* 0x000fe20000011404 */
[----:B------:R-:W-:Y:S02]  /*a1b0*/  ULDC.64 UR4, c[0x0][0x2c8] ;  /* 0x0000b20000047ab9 */ /* 0x000fe40000000a00 */
[----:B------:R-:W-:Y:S02]  /*a1c0*/  IMAD.IADD R3, R3, 0x1, R7 ;  /* 0x0000000103037824 */ /* 0x000fe400078e0207 */
[----:B------:R-:W-:Y:S02]  /*a1d0*/  IMAD R5, R5, UR4, RZ ;  /* 0x0000000405057c24 */ /* 0x000fe4000f8e02ff */
[----:B------:R-:W-:-:S04]  /*a1e0*/  IMAD.WIDE.U32 R2, R4, UR4, R2 ;  /* 0x0000000404027c25 */ /* 0x000fc8000f8e0002 */
[----:B------:R-:W-:Y:S01]  /*a1f0*/  IMAD R5, R4, UR5, R5 ;  /* 0x0000000504057c24 */ /* 0x000fe2000f8e0205 */
[----:B------:R-:W-:Y:S02]  /*a200*/  ULDC.64 UR4, c[0x0][0x280] ;  /* 0x0000a00000047ab9 */ /* 0x000fe40000000a00 */
[----:B------:R-:W-:Y:S01]  /*a210*/  LEA R4, P0, R2, UR4, 0x1 ;  /* 0x0000000402047c11 */ /* 0x000fe2000f8008ff */
[----:B------:R-:W-:Y:S01]  /*a220*/  IMAD.IADD R5, R3, 0x1, R5 ;  /* 0x0000000103057824 */ /* 0x000fe200078e0205 */
[----:B------:R-:W-:-:S04]  /*a230*/  UMOV UR4, 0xffffffff ;  /* 0xffffffff00047882 */ /* 0x000fc80000000000 */
[----:B------:R-:W-:Y:S01]  /*a240*/  LEA.HI.X R5, R2, UR5, R5, 0x1, P0 ;  /* 0x0000000502057c11 */ /* 0x000fe200080f0c05 */
[----:B------:R-:W-:Y:S06]  /*a250*/  BRA.DIV UR4, `(.L_x_61) ;  /* 0x0000002a043c7947 */ /* 0x000fec000b800000 */
[----:B------:R-:W0:Y:S01]  /*a260*/  SHFL.IDX PT, R14, R4, RZ, 0x181f ;  /* 0x00181fff040e7589 */ /* 0x000e2200000e0000 */
[----:B------:R-:W-:-:S03]  /*a270*/  IMAD R0, R0, 0x40, R37 ;  /* 0x0000004000007824 */ /* 0x000fc600078e0225 */
[----:B------:R-:W2:Y:S01]  /*a280*/  SHFL.IDX PT, R2, R5, RZ, 0x181f ;  /* 0x00181fff05027589 */ /* 0x000ea200000e0000 */
[C---:B------:R-:W-:Y:S01]  /*a290*/  VIADD R7, R0.reuse, 0x10 ;  /* 0x0000001000077836 */ /* 0x040fe20000000000 */
[----:B------:R-:W-:Y:S02]  /*a2a0*/  ISETP.GE.AND P0, PT, R0, UR37, PT ;  /* 0x0000002500007c0c */ /* 0x000fe4000bf06270 */
[----:B------:R-:W-:Y:S11]  /*a2b0*/  SHFL.IDX PT, R6, R5, 0x1, 0x181f ;  /* 0x00381f0005067f89 */ /* 0x000ff600000e0000 */
[----:B0-----:R-:W-:-:S05]  /*a2c0*/  @!P0 LEA R14, P1, R9, R14, 0x1 ;  /* 0x0000000e090e8211 */ /* 0x001fca00078208ff */
[----:B--2---:R-:W-:Y:S01]  /*a2d0*/  @!P0 IMAD.X R3, RZ, RZ, R2, P1 ;  /* 0x000000ffff038224 */ /* 0x004fe200008e0602 */
[----:B------:R-:W-:Y:S02]  /*a2e0*/  @!P0 MOV R2, R14 ;  /* 0x0000000e00028202 */ /* 0x000fe40000000f00 */
[----:B------:R-:W0:Y:S04]  /*a2f0*/  SHFL.IDX PT, R14, R4, 0x1, 0x181f ;  /* 0x00381f00040e7f89 */ /* 0x000e2800000e0000 */
[----:B------:R0:W-:Y:S01]  /*a300*/  @!P0 LDGSTS.E.BYPASS.LTC128B.128 [R8+0x20400], desc[UR50][R2.64], !P5 ;  /* 0x2040000002088fae */ /* 0x0001e2000e901d72 */
[----:B------:R-:W-:Y:S01]  /*a310*/  ISETP.GE.AND P0, PT, R7, UR37, PT ;  /* 0x0000002507007c0c */ /* 0x000fe2000bf06270 */
[----:B------:R-:W-:-:S12]  /*a320*/  VIADD R7, R0, 0x20 ;  /* 0x0000002000077836 */ /* 0x000fd80000000000 */
[----:B0-----:R-:W-:Y:S02]  /*a330*/  @!P0 LEA R2, P1, R9, R14, 0x1 ;  /* 0x0000000e09028211 */ /* 0x001fe400078208ff */
[----:B------:R-:W0:Y:S03]  /*a340*/  SHFL.IDX PT, R14, R4, 0x2, 0x181f ;  /* 0x00581f00040e7f89 */ /* 0x000e2600000e0000 */
[----:B------:R-:W-:Y:S02]  /*a350*/  @!P0 IMAD.X R3, RZ, RZ, R6, P1 ;  /* 0x000000ffff038224 */ /* 0x000fe400008e0606 */
[----:B------:R-:W2:Y:S04]  /*a360*/  SHFL.IDX PT, R6, R5, 0x2, 0x181f ;  /* 0x00581f0005067f89 */ /* 0x000ea800000e0000 */
[----:B------:R0:W-:Y:S01]  /*a370*/  @!P0 LDGSTS.E.BYPASS.LTC128B.128 [R8+0x20c00], desc[UR50][R2.64], !P5 ;  /* 0x20c0000002088fae */ /* 0x0001e2000e901d72 */
[----:B------:R-:W-:-:S03]  /*a380*/  ISETP.GE.AND P0, PT, R7, UR37, PT ;  /* 0x0000002507007c0c */ /* 0x000fc6000bf06270 */
[----:B------:R-:W3:Y:S10]  /*a390*/  SHFL.IDX PT, R5, R5, 0x3, 0x181f ;  /* 0x00781f0005057f89 */ /* 0x000ef400000e0000 */
[----:B0-----:R-:W-:-:S02]  /*a3a0*/  @!P0 LEA R2, P1, R9, R14, 0x1 ;  /* 0x0000000e09028211 */ /* 0x001fc400078208ff */
[----:B------:R0:W4:Y:S03]  /*a3b0*/  SHFL.IDX PT, R14, R4, 0x3, 0x181f ;  /* 0x00781f00040e7f89 */ /* 0x00012600000e0000 */
[----:B--2---:R-:W-:-:S05]  /*a3c0*/  @!P0 IMAD.X R3, RZ, RZ, R6, P1 ;  /* 0x000000ffff038224 */ /* 0x004fca00008e0606 */
[----:B------:R0:W-:Y:S03]  /*a3d0*/  @!P0 LDGSTS.E.BYPASS.LTC128B.128 [R8+0x21400], desc[UR50][R2.64], !P5 ;  /* 0x2140000002088fae */ /* 0x0001e6000e901d72 */
.L_x_122:
[----:B------:R-:W2:Y:S01]  /*a3e0*/  LDL R6, [R1+0xc] ;  /* 0x00000c0001067983 */ /* 0x000ea20000100800 */
[----:B------:R-:W-:-:S05]  /*a3f0*/  VIADD R0, R0, 0x30 ;  /* 0x0000003000007836 */ /* 0x000fca0000000000 */
[----:B------:R-:W-:-:S13]  /*a400*/  ISETP.GE.AND P0, PT, R0, UR37, PT ;  /* 0x0000002500007c0c */ /* 0x000fda000bf06270 */
[----:B0---4-:R-:W-:-:S05]  /*a410*/  @!P0 LEA R2, P1, R9, R14, 0x1 ;  /* 0x0000000e09028211 */ /* 0x011fca00078208ff */
[----:B---3--:R-:W-:-:S05]  /*a420*/  @!P0 IMAD.X R3, RZ, RZ, R5, P1 ;  /* 0x000000ffff038224 */ /* 0x008fca00008e0605 */
[----:B------:R-:W-:Y:S01]  /*a430*/  @!PT LDS RZ, [RZ] ;  /* 0x00000000fffff984 */ /* 0x000fe20000000800 */
[----:B------:R-:W-:Y:S01]  /*a440*/  @!PT LDS RZ, [RZ] ;  /* 0x00000000fffff984 */ /* 0x000fe20000000800 */
[----:B------:R-:W-:Y:S01]  /*a450*/  @!PT LDS RZ, [RZ] ;  /* 0x00000000fffff984 */ /* 0x000fe20000000800 */
[----:B------:R0:W-:Y:S01]  /*a460*/  @!P0 LDGSTS.E.BYPASS.LTC128B.128 [R8+0x21c00], desc[UR50][R2.64], !P5 ;  /* 0x21c0000002088fae */ /* 0x0001e2000e901d72 */
[----:B------:R-:W-:Y:S01]  /*a470*/  NOP ;  /* 0x0000000000007918 */ /* 0x000fe20000000000 */
[----:B------:R-:W-:Y:S02]  /*a480*/  SYNCS.ARRIVE.TRANS64.RED.A0T1 RZ, [UR39+0x28c00], RZ ;  /* 0x028c00ffffff79a7 */ /* 0x000fe40008200427 */
[----:B------:R-:W-:Y:S01]  /*a490*/  ARRIVES.LDGSTSBAR.64.TRANSCNT [UR39+0x28c00] ;  /* 0x028c0000ff0079b0 */ /* 0x000fe20008000aa7 */
[----:B--2---:R-:W-:-:S04]  /*a4a0*/  LOP3.LUT R0, R6, 0x1, RZ, 0xc, !PT ;  /* 0x0000000106007812 */ /* 0x004fc800078e0cff */
[----:B------:R-:W-:Y:S01]  /*a4b0*/  SHF.L.U32 R0, R0, 0x1f, RZ ;  /* 0x0000001f00007819 */ /* 0x000fe200000006ff */
[----:B------:R-:W-:Y:S01]  /*a4c0*/  NOP ;  /* 0x0000000000007918 */ /* 0x000fe20000000000 */
[----:B------:R-:W-:Y:S01]  /*a4d0*/  SYNCS.ARRIVE.TRANS64.A1T0 RZ, [UR39+0x28c00], RZ ;  /* 0x028c00ffffff79a7 */ /* 0x000fe20008100027 */
[----:B------:R-:W-:Y:S01]  /*a4e0*/  BSSY B0, `(.L_x_62) ;  /* 0x0000003000007945 */ /* 0x000fe20003800000 */
[----:B------:R-:W2:Y:S03]  /*a4f0*/  SYNCS.PHASECHK.TRANS64.TRYWAIT P0, [UR39+0x28c20], R0 ;  /* 0x028c2000ff0075a7 */ /* 0x000ea60008000167 */
[----:B0-2---:R-:W-:Y:S05]  /*a500*/  @!P0 BRA `(.L_x_63) ;  /* 0x0000002800a08947 */ /* 0x005fea0003800000 */
.L_x_123:
[----:B------:R-:W-:Y:S05]  /*a510*/  BSYNC B0 ;  /* 0x0000000000007941 */ /* 0x000fea0003800000 */
.L_x_62:
[----:B------:R-:W-:-:S04]  /*a520*/  MOV R2, UR41 ;  /* 0x0000002900027c02 */ /* 0x000fc80008000f00 */
[----:B------:R-:W-:-:S13]  /*a530*/  ISETP.NE.AND P0, PT, R2, 0x3, PT ;  /* 0x000000030200780c */ /* 0x000fda0003f05270 */
[----:B------:R-:W-:Y:S05]  /*a540*/  @!P0 BRA `(.L_x_64) ;  /* 0x0000000000048947 */ /* 0x000fea0003800000 */
[----:B------:R-:W-:Y:S01]  /*a550*/  BPT.TRAP 0x1 ;  /* 0x000000040000795c */ /* 0x000fe20000300000 */
.L_x_64:
[----:B0-----:R-:W-:Y:S01]  /*a560*/  SHF.L.U32 R0, R22, 0x1f, RZ ;  /* 0x0000001f16007819 */ /* 0x001fe200000006ff */
[----:B------:R-:W-:Y:S03]  /*a570*/  BSSY B0, `(.L_x_65) ;  /* 0x0000003000007945 */ /* 0x000fe60003800000 */
[----:B------:R-:W0:Y:S02]  /*a580*/  SYNCS.PHASECHK.TRANS64.TRYWAIT P0, [R19+URZ+0x28c60], R0 ;  /* 0x028c6000130075a7 */ /* 0x000e24000800017f */
[----:B0-----:R-:W-:Y:S05]  /*a590*/  @!P0 BRA `(.L_x_66) ;  /* 0x0000002800948947 */ /* 0x001fea0003800000 */
.L_x_124:
[----:B------:R-:W-:Y:S05]  /*a5a0*/  BSYNC B0 ;  /* 0x0000000000007941 */ /* 0x000fea0003800000 */
.L_x_65:
[----:B------:R-:W2:Y:S01]  /*a5b0*/  LDL.LU R2, [R1+0x4] ;  /* 0x0000040001027983 */ /* 0x000ea20000300800 */
[----:B------:R-:W-:-:S03]  /*a5c0*/  ULDC.64 UR4, c[0x0][0x328] ;  /* 0x0000ca0000047ab9 */ /* 0x000fc60000000a00 */
[----:B------:R-:W3:Y:S01]  /*a5d0*/  LDL.LU R4, [R1+0x8] ;  /* 0x0000080001047983 */ /* 0x000ee20000300800 */
[----:B------:R-:W-:Y:S02]  /*a5e0*/  IMAD R9, R17, 0x8000, R33 ;  /* 0x0000800011097824 */ /* 0x000fe400078e0221 */
[----:B--2---:R-:W-:-:S04]  /*a5f0*/  IMAD R3, R2, UR4, RZ ;  /* 0x0000000402037c24 */ /* 0x004fc8000f8e02ff */
[C---:B------:R-:W-:Y:S02]  /*a600*/  IMAD R5, R34.reuse, UR5, R3 ;  /* 0x0000000522057c24 */ /* 0x040fe4000f8e0203 */
[----:B------:R-:W-:Y:S01]  /*a610*/  IMAD.WIDE.U32 R2, R34, UR4, RZ ;  /* 0x0000000422027c25 */ /* 0x000fe2000f8e00ff */
[----:B------:R-:W-:-:S03]  /*a620*/  ULDC.64 UR4, c[0x0][0x338] ;  /* 0x0000ce0000047ab9 */ /* 0x000fc60000000a00 */
[----:B------:R-:W-:Y:S02]  /*a630*/  IMAD.IADD R3, R3, 0x1, R5 ;  /* 0x0000000103037824 */ /* 0x000fe400078e0205 */
[----:B---3--:R-:W-:Y:S02]  /*a640*/  IMAD R5, R4, UR4, RZ ;  /* 0x0000000404057c24 */ /* 0x008fe4000f8e02ff */
[----:B------:R-:W-:-:S04]  /*a650*/  IMAD.WIDE.U32 R2, R28, UR4, R2 ;  /* 0x000000041c027c25 */ /* 0x000fc8000f8e0002 */
[----:B------:R-:W-:Y:S01]  /*a660*/  IMAD R5, R28, UR5, R5 ;  /* 0x000000051c057c24 */ /* 0x000fe2000f8e0205 */
[----:B------:R-:W-:-:S03]  /*a670*/  ULDC.64 UR4, c[0x0][0x330] ;  /* 0x0000cc0000047ab9 */ /* 0x000fc60000000a00 */
        /* <DEDUP_REMOVED lines=10> */
[----:B------:R-:W-:Y:S01]  /*a720*/  LOP3.LUT P6, RZ, R16, 0x40000000, RZ, 0xc0, !PT ;  /* 0x4000000010ff7812 */ /* 0x000fe200078cc0ff */
[----:B------:R-:W2:Y:S01]  /*a730*/  S2R R4, SR_TID.X ;  /* 0x0000000000047919 */ /* 0x000ea20000002100 */
[----:B------:R-:W-:Y:S02]  /*a740*/  LEA R9, R9, UR39, 0x1 ;  /* 0x0000002709097c11 */ /* 0x000fe4000f8e08ff */
[----:B------:R-:W-:Y:S01]  /*a750*/  P2R R12, PR, RZ, 0x40 ;  /* 0x00000040ff0c7803 */ /* 0x000fe20000000000 */
[----:B------:R-:W-:Y:S01]  /*a760*/  STL [R1+0x28], R24 ;  /* 0x0000281801007387 */ /* 0x000fe20000100800 */
[----:B------:R-:W-:Y:S02]  /*a770*/  LOP3.LUT P6, RZ, R30, 0x10, RZ, 0xc0, !PT ;  /* 0x000000101eff7812 */ /* 0x000fe400078cc0ff */
[----:B------:R-:W-:Y:S01]  /*a780*/  LOP3.LUT P5, RZ, R16, 0x8000000, RZ, 0xc0, !PT ;  /* 0x0800000010ff7812 */ /* 0x000fe200078ac0ff */
[----:B------:R-:W-:Y:S01]  /*a790*/  STL [R1+0x24], R23 ;  /* 0x0000241701007387 */ /* 0x000fe20000100800 */
[----:B------:R-:W-:-:S02]  /*a7a0*/  P2R R13, PR, RZ, 0x40 ;  /* 0x00000040ff0d7803 */ /* 0x000fc40000000000 */
[C---:B------:R-:W-:Y:S01]  /*a7b0*/  LOP3.LUT P6, RZ, R16.reuse, 0x40000, RZ, 0xc0, !PT ;  /* 0x0004000010ff7812 */ /* 0x040fe200078cc0ff */
[----:B------:R-:W-:Y:S01]  /*a7c0*/  STL [R1+0x20], R22 ;  /* 0x0000201601007387 */ /* 0x000fe20000100800 */
[C---:B------:R-:W-:Y:S02]  /*a7d0*/  LOP3.LUT P4, RZ, R16.reuse, 0x1000000, RZ, 0xc0, !PT ;  /* 0x0100000010ff7812 */ /* 0x040fe4000788c0ff */
[----:B------:R-:W-:Y:S01]  /*a7e0*/  P2R R15, PR, RZ, 0x40 ;  /* 0x00000040ff0f7803 */ /* 0x000fe20000000000 */
[----:B------:R-:W-:Y:S01]  /*a7f0*/  STL [R1+0x1c], R19 ;  /* 0x00001c1301007387 */ /* 0x000fe20000100800 */
[C---:B------:R-:W-:Y:S02]  /*a800*/  LOP3.LUT P6, RZ, R16.reuse, 0x80000, RZ, 0xc0, !PT ;  /* 0x0008000010ff7812 */ /* 0x040fe400078cc0ff */
[----:B------:R-:W-:Y:S01]  /*a810*/  LOP3.LUT P3, RZ, R16, 0x20000, RZ, 0xc0, !PT ;  /* 0x0002000010ff7812 */ /* 0x000fe2000786c0ff */
[----:B------:R-:W-:Y:S01]  /*a820*/  STL [R1+0x18], R18 ;  /* 0x0000181201007387 */ /* 0x000fe20000100800 */
[----:B------:R-:W-:-:S02]  /*a830*/  P2R R20, PR, RZ, 0x40 ;  /* 0x00000040ff147803 */ /* 0x000fc40000000000 */
[C---:B------:R-:W-:Y:S01]  /*a840*/  LOP3.LUT P6, RZ, R16.reuse, 0x100000, RZ, 0xc0, !PT ;  /* 0x0010000010ff7812 */ /* 0x040fe200078cc0ff */
[----:B------:R-:W-:Y:S01]  /*a850*/  STL [R1+0x14], R17 ;  /* 0x0000141101007387 */ /* 0x000fe20000100800 */
[C---:B------:R-:W-:Y:S02]  /*a860*/  LOP3.LUT P2, RZ, R16.reuse, 0x10000, RZ, 0xc0, !PT ;  /* 0x0001000010ff7812 */ /* 0x040fe4000784c0ff */
[----:B------:R-:W-:Y:S01]  /*a870*/  P2R R11, PR, RZ, 0x40 ;  /* 0x00000040ff0b7803 */ /* 0x000fe20000000000 */
[----:B------:R-:W3:Y:S01]  /*a880*/  SHFL.IDX PT, R2, R8, RZ, 0x181f ;  /* 0x00181fff08027589 */ /* 0x000ee200000e0000 */
[C---:B------:R-:W-:Y:S02]  /*a890*/  LOP3.LUT P6, RZ, R16.reuse, 0x2000000, RZ, 0xc0, !PT ;  /* 0x0200000010ff7812 */ /* 0x040fe400078cc0ff */
[----:B------:R-:W-:Y:S01]  /*a8a0*/  LOP3.LUT P1, RZ, R16, 0x8000, RZ, 0xc0, !PT ;  /* 0x0000800010ff7812 */ /* 0x000fe2000782c0ff */
[----:B------:R-:W4:Y:S01]  /*a8b0*/  SHFL.IDX PT, R3, R10, RZ, 0x181f ;  /* 0x00181fff0a037589 */ /* 0x000f2200000e0000 */
[----:B------:R-:W-:Y:S01]  /*a8c0*/  P2R R14, PR, RZ, 0x40 ;  /* 0x00000040ff0e7803 */ /* 0x000fe20000000000 */
[----:B--2---:R-:W-:Y:S01]  /*a8d0*/  IMAD.SHL.U32 R4, R4, 0x8, RZ ;  /* 0x0000000804047824 */ /* 0x004fe200078e00ff */
[----:B------:R-:W-:-:S04]  /*a8e0*/  LOP3.LUT P6, RZ, R16, 0x10000000, RZ, 0xc0, !PT ;  /* 0x1000000010ff7812 */ /* 0x000fc800078cc0ff */
[----:B------:R-:W-:Y:S02]  /*a8f0*/  P2R R21, PR, RZ, 0x40 ;  /* 0x00000040ff157803 */ /* 0x000fe40000000000 */
[----:B------:R-:W-:Y:S02]  /*a900*/  LOP3.LUT P6, RZ, R16, 0x80000000, RZ, 0xc0, !PT ;  /* 0x8000000010ff7812 */ /* 0x000fe400078cc0ff */
[----:B------:R-:W-:Y:S02]  /*a910*/  LOP3.LUT R4, R4, 0x38, RZ, 0xc0, !PT ;  /* 0x0000003804047812 */ /* 0x000fe400078ec0ff */
[----:B------:R-:W-:Y:S02]  /*a920*/  P2R R26, PR, RZ, 0x40 ;  /* 0x00000040ff1a7803 */ /* 0x000fe40000000000 */
[----:B------:R-:W-:Y:S01]  /*a930*/  LOP3.LUT P6, RZ, R30, 0x4, RZ, 0xc0, !PT ;  /* 0x000000041eff7812 */ /* 0x000fe200078cc0ff */
[----:B0-----:R-:W-:-:S03]  /*a940*/  IMAD.SHL.U32 R0, R4, 0x2, RZ ;  /* 0x0000000204007824 */ /* 0x001fc600078e00ff */
[----:B------:R-:W-:Y:S02]  /*a950*/  P2R R28, PR, RZ, 0x40 ;  /* 0x00000040ff1c7803 */ /* 0x000fe40000000000 */
[----:B------:R-:W-:Y:S02]  /*a960*/  LOP3.LUT P6, RZ, R30, 0x20, RZ, 0xc0, !PT ;  /* 0x000000201eff7812 */ /* 0x000fe400078cc0ff */
[----:B---3--:R-:W-:Y:S02]  /*a970*/  IADD3 R6, P0, R2, R0, RZ ;  /* 0x0000000002067210 */ /* 0x008fe40007f1e0ff */
[----:B------:R-:W-:Y:S01]  /*a980*/  P2R R34, PR, RZ, 0x40 ;  /* 0x00000040ff227803 */ /* 0x000fe20000000000 */
[----:B------:R-:W0:Y:S01]  /*a990*/  SHFL.IDX PT, R2, R8, 0x1, 0x181f ;  /* 0x00381f0008027f89 */ /* 0x000e2200000e0000 */
[----:B------:R-:W-:Y:S02]  /*a9a0*/  LOP3.LUT P6, RZ, R16, 0x200000, RZ, 0xc0, !PT ;  /* 0x0020000010ff7812 */ /* 0x000fe400078cc0ff */
[----:B----4-:R-:W-:-:S02]  /*a9b0*/  IADD3.X R7, RZ, R3, RZ, P0, !PT ;  /* 0x00000003ff077210 */ /* 0x010fc400007fe4ff */
[----:B------:R-:W-:Y:S01]  /*a9c0*/  P2R R36, PR, RZ, 0x40 ;  /* 0x00000040ff247803 */ /* 0x000fe20000000000 */
[----:B------:R-:W2:Y:S01]  /*a9d0*/  SHFL.IDX PT, R3, R10, 0x1, 0x181f ;  /* 0x00381f000a037f89 */ /* 0x000ea200000e0000 */
[----:B------:R-:W-:-:S04]  /*a9e0*/  LOP3.LUT P6, RZ, R16, 0x400000, RZ, 0xc0, !PT ;  /* 0x0040000010ff7812 */ /* 0x000fc800078cc0ff */
[----:B------:R-:W-:Y:S02]  /*a9f0*/  P2R R17, PR, RZ, 0x40 ;  /* 0x00000040ff117803 */ /* 0x000fe40000000000 */
[----:B------:R-:W-:-:S04]  /*aa00*/  LOP3.LUT P6, RZ, R16, 0x800000, RZ, 0xc0, !PT ;  /* 0x0080000010ff7812 */ /* 0x000fc800078cc0ff */
[----:B------:R-:W-:Y:S02]  /*aa10*/  P2R R18, PR, RZ, 0x40 ;  /* 0x00000040ff127803 */ /* 0x000fe40000000000 */
[----:B------:R-:W-:-:S04]  /*aa20*/  LOP3.LUT P6, RZ, R16, 0x4000000, RZ, 0xc0, !PT ;  /* 0x0400000010ff7812 */ /* 0x000fc800078cc0ff */
[----:B-1----:R-:W-:Y:S02]  /*aa30*/  P2R R19, PR, RZ, 0x40 ;  /* 0x00000040ff137803 */ /* 0x002fe40000000000 */
[----:B------:R-:W-:Y:S02]  /*aa40*/  LOP3.LUT P6, RZ, R16, 0x20000000, RZ, 0xc0, !PT ;  /* 0x2000000010ff7812 */ /* 0x000fe400078cc0ff */
[----:B0-----:R-:W-:Y:S02]  /*aa50*/  IADD3 R4, P0, R2, R0, RZ ;  /* 0x0000000002047210 */ /* 0x001fe40007f1e0ff */
[----:B------:R-:W-:Y:S01]  /*aa60*/  P2R R22, PR, RZ, 0x40 ;  /* 0x00000040ff167803 */ /* 0x000fe20000000000 */
[----:B------:R-:W0:Y:S01]  /*aa70*/  SHFL.IDX PT, R2, R8, 0x2, 0x181f ;  /* 0x00581f0008027f89 */ /* 0x000e2200000e0000 */
[----:B------:R-:W-:Y:S01]  /*aa80*/  LOP3.LUT P6, RZ, R30, 0x1, RZ, 0xc0, !PT ;  /* 0x000000011eff7812 */ /* 0x000fe200078cc0ff */
[----:B--2---:R-:W-:Y:S02]  /*aa90*/  IMAD.X R5, RZ, RZ, R3, P0 ;  /* 0x000000ffff057224 */ /* 0x004fe400000e0603 */
[----:B------:R-:W1:Y:S01]  /*aaa0*/  SHFL.IDX PT, R3, R10, 0x2, 0x181f ;  /* 0x00581f000a037f89 */ /* 0x000e6200000e0000 */
[----:B------:R-:W-:-:S02]  /*aab0*/  P2R R23, PR, RZ, 0x40 ;  /* 0x00000040ff177803 */ /* 0x000fc40000000000 */
[----:B------:R-:W-:-:S04]  /*aac0*/  LOP3.LUT P6, RZ, R30, 0x8, RZ, 0xc0, !PT ;  /* 0x000000081eff7812 */ /* 0x000fc800078cc0ff */
[----:B------:R-:W-:Y:S02]  /*aad0*/  P2R R24, PR, RZ, 0x40 ;  /* 0x00000040ff187803 */ /* 0x000fe40000000000 */
[----:B------:R-:W-:Y:S02]  /*aae0*/  LOP3.LUT P6, RZ, R30, 0x40, RZ, 0xc0, !PT ;  /* 0x000000401eff7812 */ /* 0x000fe400078cc0ff */
[----:B0-----:R-:W-:-:S11]  /*aaf0*/  IADD3 R2, P0, R2, R0, RZ ;  /* 0x0000000002027210 */ /* 0x001fd60007f1e0ff */
[----:B------:R0:W-:Y:S01]  /*ab00*/  LDGSTS.E.BYPASS.LTC128B.128 [R9+0x400], desc[UR50][R6.64], !P6 ;  /* 0x0040000006097fae */ /* 0x0001e2000f101d72 */
[----:B------:R-:W-:Y:S01]  /*ab10*/  ISETP.NE.AND P6, PT, R24, RZ, PT ;  /* 0x000000ff1800720c */ /* 0x000fe20003fc5270 */
[----:B-1----:R-:W-:Y:S02]  /*ab20*/  IMAD.X R3, RZ, RZ, R3, P0 ;  /* 0x000000ffff037224 */ /* 0x002fe400000e0603 */
[----:B------:R0:W5:Y:S01]  /*ab30*/  LDL.LU R24, [R1+0x28] ;  /* 0x0000280001187983 */ /* 0x0001620000300800 */
[----:B------:R-:W-:-:S09]  /*ab40*/  LOP3.LUT P0, RZ, R30, 0x2, RZ, 0xc0, !PT ;  /* 0x000000021eff7812 */ /* 0x000fd2000780c0ff */
[----:B------:R0:W-:Y:S01]  /*ab50*/  LDGSTS.E.BYPASS.LTC128B.128 [R9+0x2400], desc[UR50][R6.64+0x80], !P6 ;  /* 0x0240008006097fae */ /* 0x0001e2000f101d72 */
[----:B------:R-:W-:-:S03]  /*ab60*/  ISETP.NE.AND P6, PT, R23, RZ, PT ;  /* 0x000000ff1700720c */ /* 0x000fc60003fc5270 */
[----:B------:R0:W5:Y:S10]  /*ab70*/  LDL.LU R23, [R1+0x24] ;  /* 0x0000240001177983 */ /* 0x0001740000300800 */
        /* <DEDUP_REMOVED lines=13> */
[----:B------:R-:W-:-:S13]  /*ac50*/  ISETP.NE.AND P6, PT, R36, RZ, PT ;  /* 0x000000ff2400720c */ /* 0x000fda0003fc5270 */
        /* <DEDUP_REMOVED lines=19> */
[----:B------:R-:W-:-:S03]  /*ad90*/  ISETP.NE.AND P6, PT, R12, RZ, PT ;  /* 0x000000ff0c00720c */ /* 0x000fc60003fc5270 */
[----:B------:R0:W-:Y:S04]  /*ada0*/  LDGSTS.E.BYPASS.LTC128B.128 [R9+0x3400], desc[UR50][R2.64+0x80], !P0 ;  /* 0x0340008002097fae */ /* 0x0001e8000c101d72 */
[----:B------:R0:W1:Y:S06]  /*adb0*/  SHFL.IDX PT, R14, R8, 0x3, 0x181f ;  /* 0x00781f00080e7f89 */ /* 0x00006c00000e0000 */
[----:B------:R0:W-:Y:S04]  /*adc0*/  LDGSTS.E.BYPASS.LTC128B.128 [R9+0x5400], desc[UR50][R2.64+0x100], !P6 ;  /* 0x0540010002097fae */ /* 0x0001e8000f101d72 */
[----:B------:R0:W-:Y:S04]  /*add0*/  LDGSTS.E.BYPASS.LTC128B.128 [R9+0x7400], desc[UR50][R2.64+0x180], !P5 ;  /* 0x0740018002097fae */ /* 0x0001e8000e901d72 */
[----:B------:R0:W-:Y:S04]  /*ade0*/  LDGSTS.E.BYPASS.LTC128B.128 [R9+0x9400], desc[UR50][R2.64+0x200], !P4 ;  /* 0x0940020002097fae */ /* 0x0001e8000e101d72 */
[----:B------:R0:W-:Y:S04]  /*adf0*/  LDGSTS.E.BYPASS.LTC128B.128 [R9+0xb400], desc[UR50][R2.64+0x280], !P3 ;  /* 0x0b40028002097fae */ /* 0x0001e8000d901d72 */
[----:B------:R0:W-:Y:S04]  /*ae00*/  LDGSTS.E.BYPASS.LTC128B.128 [R9+0xd400], desc[UR50][R2.64+0x300], !P2 ;  /* 0x0d40030002097fae */ /* 0x0001e8000d101d72 */
[----:B------:R0:W-:Y:S04]  /*ae10*/  LDGSTS.E.BYPASS.LTC128B.128 [R9+0xf400], desc[UR50][R2.64+0x380], !P1 ;  /* 0x0f40038002097fae */ /* 0x0001e8000c901d72 */
[----:B-1----:R-:W2:Y:S02]  /*ae20*/  SHFL.IDX PT, R10, R10, 0x3, 0x181f ;  /* 0x00781f000a0a7f89 */ /* 0x002ea400000e0000 */
.L_x_134:
[----:B------:R-:W-:Y:S02]  /*ae30*/  LOP3.LUT P6, RZ, R30, 0x1000, RZ, 0xc0, !PT ;  /* 0x000010001eff7812 */ /* 0x000fe400078cc0ff */
[----:B0-----:R-:W-:Y:S02]  /*ae40*/  IADD3 R2, P0, R14, R0, RZ ;  /* 0x000000000e027210 */ /* 0x001fe40007f1e0ff */
[----:B------:R-:W-:Y:S02]  /*ae50*/  P2R R4, PR, RZ, 0x40 ;  /* 0x00000040ff047803 */ /* 0x000fe40000000000 */
[C---:B------:R-:W-:Y:S01]  /*ae60*/  LOP3.LUT P6, RZ, R30.reuse, 0x4000, RZ, 0xc0, !PT ;  /* 0x000040001eff7812 */ /* 0x040fe200078cc0ff */
[----:B--2---:R-:W-:Y:S01]  /*ae70*/  IMAD.X R3, RZ, RZ, R10, P0 ;  /* 0x000000ffff037224 */ /* 0x004fe200000e060a */
[C---:B------:R-:W-:Y:S02]  /*ae80*/  LOP3.LUT P0, RZ, R30.reuse, 0x2000, RZ, 0xc0, !PT ;  /* 0x000020001eff7812 */ /* 0x040fe4000780c0ff */
[----:B------:R-:W-:-:S02]  /*ae90*/  LOP3.LUT P5, RZ, R30, 0x800, RZ, 0xc0, !PT ;  /* 0x000008001eff7812 */ /* 0x000fc400078ac0ff */
[C---:B------:R-:W-:Y:S02]  /*aea0*/  LOP3.LUT P4, RZ, R30.reuse, 0x400, RZ, 0xc0, !PT ;  /* 0x000004001eff7812 */ /* 0x040fe4000788c0ff */
[C---:B------:R-:W-:Y:S02]  /*aeb0*/  LOP3.LUT P3, RZ, R30.reuse, 0x200, RZ, 0xc0, !PT ;  /* 0x000002001eff7812 */ /* 0x040fe4000786c0ff */
[C---:B------:R-:W-:Y:S02]  /*aec0*/  LOP3.LUT P2, RZ, R30.reuse, 0x100, RZ, 0xc0, !PT ;  /* 0x000001001eff7812 */ /* 0x040fe4000784c0ff */
[----:B------:R-:W-:Y:S01]  /*aed0*/  LOP3.LUT P1, RZ, R30, 0x80, RZ, 0xc0, !PT ;  /* 0x000000801eff7812 */ /* 0x000fe2000782c0ff */
[----:B------:R-:W-:Y:S01]  /*aee0*/  @!PT LDS RZ, [RZ] ;  /* 0x00000000fffff984 */ /* 0x000fe20000000800 */
[----:B------:R-:W-:Y:S01]  /*aef0*/  @!PT LDS RZ, [RZ] ;  /* 0x00000000fffff984 */ /* 0x000fe20000000800 */
[----:B------:R-:W-:Y:S01]  /*af00*/  @!PT LDS RZ, [RZ] ;  /* 0x00000000fffff984 */ /* 0x000fe20000000800 */
[----:B------:R0:W-:Y:S01]  /*af10*/  LDGSTS.E.BYPASS.LTC128B.128 [R9+0x1c00], desc[UR50][R2.64], !P6 ;  /* 0x01c0000002097fae */ /* 0x0001e2000f101d72 */
[----:B------:R-:W-:-:S03]  /*af20*/  ISETP.NE.AND P6, PT, R4, RZ, PT ;  /* 0x000000ff0400720c */ /* 0x000fc60003fc5270 */
[----:B------:R0:W-:Y:S01]  /*af30*/  LDGSTS.E.BYPASS.LTC128B.128 [R9+0x3c00], desc[UR50][R2.64+0x80], !P0 ;  /* 0x03c0008002097fae */ /* 0x0001e2000c101d72 */
[----:B------:R-:W-:-:S09]  /*af40*/  PLOP3.LUT P0, PT, PT, PT, PT, 0x80, 0x0 ;  /* 0x000000000000781c */ /* 0x000fd20003f0f070 */
[----:B------:R0:W-:Y:S04]  /*af50*/  LDGSTS.E.BYPASS.LTC128B.128 [R9+0x5c00], desc[UR50][R2.64+0x100], !P6 ;  /* 0x05c0010002097fae */ /* 0x0001e8000f101d72 */
[----:B------:R0:W-:Y:S04]  /*af60*/  LDGSTS.E.BYPASS.LTC128B.128 [R9+0x7c00], desc[UR50][R2.64+0x180], !P5 ;  /* 0x07c0018002097fae */ /* 0x0001e8000e901d72 */
[----:B------:R0:W-:Y:S04]  /*af70*/  LDGSTS.E.BYPASS.LTC128B.128 [R9+0x9c00], desc[UR50][R2.64+0x200], !P4 ;  /* 0x09c0020002097fae */ /* 0x0001e8000e101d72 */
[----:B------:R0:W-:Y:S04]  /*af80*/  LDGSTS.E.BYPASS.LTC128B.128 [R9+0xbc00], desc[UR50][R2.64+0x280], !P3 ;  /* 0x0bc0028002097fae */ /* 0x0001e8000d901d72 */
[----:B------:R0:W-:Y:S04]  /*af90*/  LDGSTS.E.BYPASS.LTC128B.128 [R9+0xdc00], desc[UR50][R2.64+0x300], !P2 ;  /* 0x0dc0030002097fae */ /* 0x0001e8000d101d72 */
[----:B------:R0:W-:Y:S01]  /*afa0*/  LDGSTS.E.BYPASS.LTC128B.128 [R9+0xfc00], desc[UR50][R2.64+0x380], !P1 ;  /* 0x0fc0038002097fae */ /* 0x0001e2000c901d72 */
[----:B------:R-:W-:Y:S01]  /*afb0*/  NOP ;  /* 0x0000000000007918 */ /* 0x000fe20000000000 */
.L_x_68:
[----:B------:R-:W-:Y:S02]  /*afc0*/  PLOP3.LUT P1, PT, P1, P0, PT, 0xa2, 0x0 ;  /* 0x000000000000781c */ /* 0x000fe40000f21472 */
[----:B-----5:R-:W-:-:S08]  /*afd0*/  @P0 R2UR P1, UR4, R19 ;  /* 0x00000000130402ca */ /* 0x020fd00000020000 */
[----:B------:R-:W-:-:S05]  /*afe0*/  @P0 PLOP3.LUT P0, PT, P1, PT, PT, 0x80, 0x0 ;  /* 0x000000000000081c */ /* 0x000fca0000f0f070 */
[----:B------:R-:W-:Y:S01]  /*aff0*/  @!P1 SYNCS.ARRIVE.TRANS64.RED.A0T1 RZ, [UR4+0x28c50], RZ ;  /* 0x028c50ffffff99a7 */ /* 0x000fe20008200404 */
[----:B------:R-:W-:Y:S07]  /*b000*/  @!P1 ARRIVES.LDGSTSBAR.64.TRANSCNT [UR4+0x28c50] ;  /* 0x028c5000ff0099b0 */ /* 0x000fee0008000a84 */
[----:B------:R-:W-:Y:S05]  /*b010*/  @P0 BRA.U.ANY `(.L_x_68) ;  /* 0xfffffffd00e80947 */ /* 0x000fea000393ffff */
[----:B------:R-:W-:Y:S01]  /*b020*/  NOP ;  /* 0x0000000000007918 */ /* 0x000fe20000000000 */
[----:B0-----:R-:W-:-:S05]  /*b030*/  IMAD.U32 R2, RZ, RZ, UR41 ;  /* 0x00000029ff027e24 */ /* 0x001fca000f8e00ff */
[----:B------:R-:W-:-:S13]  /*b040*/  ISETP.NE.AND P2, PT, R2, 0x3, PT ;  /* 0x000000030200780c */ /* 0x000fda0003f45270 */
[----:B------:R-:W-:Y:S05]  /*b050*/  @!P2 BRA `(.L_x_69) ;  /* 0x000000000004a947 */ /* 0x000fea0003800000 */
[----:B------:R-:W-:Y:S01]  /*b060*/  BPT.TRAP 0x1 ;  /* 0x000000040000795c */ /* 0x000fe20000300000 */
.L_x_69:
[----:B------:R-:W-:Y:S01]  /*b070*/  VIADD R17, R17, 0x1 ;  /* 0x0000000111117836 */ /* 0x000fe20000000000 */
[----:B------:R-:W-:Y:S01]  /*b080*/  UISETP.GE.AND UP0, UPT, UR36, 0x41, UPT ;  /* 0x000000412400788c */ /* 0x000fe2000bf06270 */
[----:B------:R0:W-:Y:S03]  /*b090*/  SYNCS.ARRIVE.TRANS64.A1T0 RZ, [R19+URZ+0x28c50], RZ ;  /* 0x028c50ff13ff79a7 */ /* 0x0001e6000810003f */
[----:B------:R-:W-:-:S04]  /*b0a0*/  ISETP.NE.AND P0, PT, R17, 0x2, PT ;  /* 0x000000021100780c */ /* 0x000fc80003f05270 */
[----:B------:R-:W-:Y:S02]  /*b0b0*/  SEL R17, R17, RZ, P0 ;  /* 0x000000ff11117207 */ /* 0x000fe40000000000 */
[----:B------:R-:W-:Y:S02]  /*b0c0*/  SEL R3, RZ, 0x1, P0 ;  /* 0x00000001ff037807 */ /* 0x000fe40000000000 */
[----:B------:R-:W-:Y:S02]  /*b0d0*/  PLOP3.LUT P0, PT, PT, PT, UP0, 0x40, 0x0 ;  /* 0x000000000000781c */ /* 0x000fe40003f0e808 */
[----:B------:R-:W-:-:S11]  /*b0e0*/  LOP3.LUT R22, R22, R3, RZ, 0x3c, !PT ;  /* 0x0000000316167212 */ /* 0x000fd600078e3cff */
[----:B0-----:R-:W-:Y:S05]  /*b0f0*/  @P0 BRA `(.L_x_70) ;  /* 0x0000000c00740947 */ /* 0x001fea0003800000 */
[----:B------:R-:W-:Y:S01]  /*b100*/  BSSY B0, `(.L_x_70) ;  /* 0x00000dc000007945 */ /* 0x000fe20003800000 */
[----:B------:R-:W-:-:S07]  /*b110*/  IMAD.U32 R8, RZ, RZ, UR40 ;  /* 0x00000028ff087e24 */ /* 0x000fce000f8e00ff */
.L_x_83:
[----:B------:R-:W0:Y:S01]  /*b120*/  LDC R2, c[0x0][0x430] ;  /* 0x00010c00ff027b82 */ /* 0x000e220000000800 */
[----:B------:R-:W-:Y:S01]  /*b130*/  ISETP.GT.U32.AND P0, PT, R23, 0x3f, PT ;  /* 0x0000003f1700780c */ /* 0x000fe20003f04070 */
[----:B------:R-:W-:Y:S01]  /*b140*/  IMAD.U32 R11, RZ, RZ, UR41 ;  /* 0x00000029ff0b7e24 */ /* 0x000fe2000f8e00ff */
[----:B------:R-:W-:-:S11]  /*b150*/  ULDC UR4, c[0x0][0x430] ;  /* 0x00010c0000047ab9 */ /* 0x000fd60000000800 */
[----:B-1----:R-:W1:Y:S01]  /*b160*/  @!P0 LDC.64 R4, c[0x0][0x428] ;  /* 0x00010a00ff048b82 */ /* 0x002e620000000a00 */
[----:B0-----:R-:W-:Y:S02]  /*b170*/  ISETP.NE.AND P1, PT, R2, 0x1, PT ;  /* 0x000000010200780c */ /* 0x001fe40003f25270 */
[----:B------:R-:W-:-:S05]  /*b180*/  LEA R2, R8, R31, 0x6 ;  /* 0x0000001f08027211 */ /* 0x000fca00078e30ff */
[----:B------:R-:W-:-:S04]  /*b190*/  IMAD.IADD R9, R23, 0x1, R2 ;  /* 0x0000000117097824 */ /* 0x000fc800078e0202 */
[----:B------:R-:W-:Y:S02]  /*b1a0*/  IMAD.MOV.U32 R10, RZ, RZ, R9 ;  /* 0x000000ffff0a7224 */ /* 0x000fe400078e0009 */
[----:B------:R-:W0:Y:S08]  /*b1b0*/  @P1 LDC R6, c[0x0][0x434] ;  /* 0x00010d00ff061b82 */ /* 0x000e300000000800 */
[----:B------:R-:W2:Y:S01]  /*b1c0*/  @P1 LDC R3, c[0x0][0x438] ;  /* 0x00010e00ff031b82 */ /* 0x000ea20000000800 */
[----:B0-----:R-:W-:-:S07]  /*b1d0*/  @P1 IMAD.HI.U32 R2, R9, R6, RZ ;  /* 0x0000000609021227 */ /* 0x001fce00078e00ff */
[----:B------:R-:W0:Y:S01]  /*b1e0*/  @!P0 LDC.64 R6, c[0x0][0x418] ;  /* 0x00010600ff068b82 */ /* 0x000e220000000a00 */
[----:B--2---:R-:W-:Y:S01]  /*b1f0*/  @P1 SHF.R.U32.HI R10, RZ, R3, R2 ;  /* 0x00000003ff0a1219 */ /* 0x004fe20000011602 */
[----:B-1----:R-:W-:-:S03]  /*b200*/  @!P0 IMAD R2, R32, R4, RZ ;  /* 0x0000000420028224 */ /* 0x002fc600078e02ff */
[----:B------:R-:W-:Y:S01]  /*b210*/  @!P0 SHF.R.S32.HI R3, RZ, 0x1f, R10 ;  /* 0x0000001fff038819 */ /* 0x000fe2000001140a */
[----:B------:R-:W-:Y:S02]  /*b220*/  @!P0 IMAD R5, R25, R5, R2 ;  /* 0x0000000519058224 */ /* 0x000fe400078e0202 */
[----:B------:R-:W-:-:S04]  /*b230*/  @!P0 IMAD.MOV.U32 R2, RZ, RZ, R10 ;  /* 0x000000ffff028224 */ /* 0x000fc800078e000a */
[----:B------:R-:W-:-:S04]  /*b240*/  @!P0 IMAD.WIDE.U32 R2, R25, R4, R2 ;  /* 0x0000000419028225 */ /* 0x000fc800078e0002 */
[----:B------:R-:W-:Y:S02]  /*b250*/  @!P0 IMAD.IADD R3, R5, 0x1, R3 ;  /* 0x0000000105038824 */ /* 0x000fe400078e0203 */
[----:B------:R-:W-:Y:S01]  /*b260*/  IMAD.MOV.U32 R4, RZ, RZ, RZ ;  /* 0x000000ffff047224 */ /* 0x000fe200078e00ff */
[----:B0-----:R-:W-:-:S04]  /*b270*/  @!P0 LEA R6, P1, R2, R6, 0x2 ;  /* 0x0000000602068211 */ /* 0x001fc800078210ff */
[----:B------:R-:W-:-:S05]  /*b280*/  @!P0 LEA.HI.X R7, R2, R7, R3, 0x2, P1 ;  /* 0x0000000702078211 */ /* 0x000fca00008f1403 */
[----:B------:R0:W5:Y:S01]  /*b290*/  @!P0 LDG.E R4, desc[UR50][R6.64] ;  /* 0x0000003206048981 */ /* 0x000162000c1e1900 */
[----:B------:R-:W-:Y:S02]  /*b2a0*/  ISETP.NE.AND P2, PT, R11, 0x3, PT ;  /* 0x000000030b00780c */ /* 0x000fe40003f45270 */
[----:B------:R-:W-:-:S05]  /*b2b0*/  IADD3 R2, -R10, RZ, RZ ;  /* 0x000000ff0a027210 */ /* 0x000fca0007ffe1ff */
[----:B------:R-:W-:-:S06]  /*b2c0*/  IMAD R5, R2, UR4, R9 ;  /* 0x0000000402057c24 */ /* 0x000fcc000f8e0209 */
[----:B0-----:R-:W-:Y:S05]  /*b2d0*/  @!P2 BRA `(.L_x_71) ;  /* 0x000000000004a947 */ /* 0x001fea0003800000 */
[----:B------:R-:W-:Y:S01]  /*b2e0*/  BPT.TRAP 0x1 ;  /* 0x000000040000795c */ /* 0x000fe20000300000 */
.L_x_71:
[----:B------:R-:W-:Y:S01]  /*b2f0*/  LEA R9, R17, UR39, 0x3 ;  /* 0x0000002711097c11 */ /* 0x000fe2000f8e18ff */
[----:B------:R-:W-:Y:S01]  /*b300*/  BSSY B1, `(.L_x_72) ;  /* 0x0000005000017945 */ /* 0x000fe20003800000 */
[----:B------:R-:W-:Y:S02]  /*b310*/  SHF.L.U32 R20, R22, 0x1f, RZ ;  /* 0x0000001f16147819 */ /* 0x000fe400000006ff */
[----:B------:R-:W-:Y:S02]  /*b320*/  SHF.R.S32.HI R7, RZ, 0x1f, R5 ;  /* 0x0000001fff077819 */ /* 0x000fe40000011405 */
[----:B------:R-:W0:Y:S02]  /*b330*/  SYNCS.PHASECHK.TRANS64.TRYWAIT P0, [R9+URZ+0x28c40], R20 ;  /* 0x028c4014090075a7 */ /* 0x000e24000800017f */
[----:B0-----:R-:W-:Y:S05]  /*b340*/  @!P0 BRA `(.L_x_73) ;  /* 0x0000002400548947 */ /* 0x001fea0003800000 */
.L_x_135:
[----:B------:R-:W-:Y:S05]  /*b350*/  BSYNC B1 ;  /* 0x0000000000017941 */ /* 0x000fea0003800000 */
.L_x_72:
[----:B------:R-:W-:Y:S01]  /*b360*/  ULDC.64 UR4, c[0x0][0x300] ;  /* 0x0000c00000047ab9 */ /* 0x000fe20000000a00 */
[----:B-----5:R-:W-:Y:S01]  /*b370*/  SHF.R.S32.HI R19, RZ, 0x1f, R4 ;  /* 0x0000001fff137819 */ /* 0x020fe20000011404 */
[----:B------:R-:W-:Y:S01]  /*b380*/  IMAD R2, R7, UR4, RZ ;  /* 0x0000000407027c24 */ /* 0x000fe2000f8e02ff */
[----:B------:R-:W-:Y:S01]  /*b390*/  LOP3.LUT P1, RZ, R16, 0x1, RZ, 0xc0, !PT ;  /* 0x0000000110ff7812 */ /* 0x000fe2000782c0ff */
[----:B------:R-:W-:Y:S02]  /*b3a0*/  IMAD R6, R17, 0x1000, R33 ;  /* 0x0000100011067824 */ /* 0x000fe400078e0221 */
[C---:B------:R-:W-:Y:S02]  /*b3b0*/  IMAD R11, R5.reuse, UR5, R2 ;  /* 0x00000005050b7c24 */ /* 0x040fe4000f8e0202 */
[----:B------:R-:W-:Y:S01]  /*b3c0*/  IMAD.WIDE.U32 R2, R5, UR4, RZ ;  /* 0x0000000405027c25 */ /* 0x000fe2000f8e00ff */
[----:B------:R-:W-:-:S03]  /*b3d0*/  ULDC.64 UR4, c[0x0][0x310] ;  /* 0x0000c40000047ab9 */ /* 0x000fc60000000a00 */
[----:B------:R-:W-:Y:S02]  /*b3e0*/  IMAD.IADD R3, R3, 0x1, R11 ;  /* 0x0000000103037824 */ /* 0x000fe400078e020b */
[----:B------:R-:W-:Y:S02]  /*b3f0*/  IMAD R11, R19, UR4, RZ ;  /* 0x00000004130b7c24 */ /* 0x000fe4000f8e02ff */
        /* <DEDUP_REMOVED lines=13> */
[----:B------:R-:W1:Y:S01]  /*b4d0*/  SHFL.IDX PT, R14, R21, RZ, 0x181f ;  /* 0x00181fff150e7589 */ /* 0x000e6200000e0000 */
[----:B------:R-:W-:-:S03]  /*b4e0*/  LEA R26, R6, UR39, 0x1 ;  /* 0x00000027061a7c11 */ /* 0x000fc6000f8e08ff */
[----:B------:R-:W2:Y:S04]  /*b4f0*/  SHFL.IDX PT, R3, R28, RZ, 0x181f ;  /* 0x00181fff1c037589 */ /* 0x000ea800000e0000 */
[----:B------:R-:W3:Y:S04]  /*b500*/  SHFL.IDX PT, R10, R21, 0x1, 0x181f ;  /* 0x00381f00150a7f89 */ /* 0x000ee800000e0000 */
[----:B------:R-:W4:Y:S01]  /*b510*/  SHFL.IDX PT, R34, R28, 0x1, 0x181f ;  /* 0x00381f001c227f89 */ /* 0x000f2200000e0000 */
[----:B-1----:R-:W-:-:S03]  /*b520*/  IADD3 R2, P0, R14, R0, RZ ;  /* 0x000000000e027210 */ /* 0x002fc60007f1e0ff */
[----:B------:R-:W-:Y:S02]  /*b530*/  SHFL.IDX PT, R14, R21, 0x3, 0x181f ;  /* 0x00781f00150e7f89 */ /* 0x000fe400000e0000 */
[----:B--2---:R-:W-:Y:S01]  /*b540*/  IMAD.X R3, RZ, RZ, R3, P0 ;  /* 0x000000ffff037224 */ /* 0x004fe200000e0603 */
[----:B---3--:R-:W-:-:S04]  /*b550*/  IADD3 R10, P0, R10, R0, RZ ;  /* 0x000000000a0a7210 */ /* 0x008fc80007f1e0ff */
[----:B------:R1:W-:Y:S01]  /*b560*/  LDGSTS.E.BYPASS.LTC128B.128 [R26+0x22400], desc[UR50][R2.64], !P1 ;  /* 0x22400000021a7fae */ /* 0x0003e2000c901d72 */
[----:B----4-:R-:W-:-:S05]  /*b570*/  IMAD.X R11, RZ, RZ, R34, P0 ;  /* 0x000000ffff0b7224 */ /* 0x010fca00000e0622 */
[----:B------:R2:W-:Y:S04]  /*b580*/  LDGSTS.E.BYPASS.LTC128B.128 [R26+0x22c00], desc[UR50][R10.64], !P1 ;  /* 0x22c000000a1a7fae */ /* 0x0005e8000c901d72 */
[----:B-1----:R-:W1:Y:S04]  /*b590*/  SHFL.IDX PT, R2, R21, 0x2, 0x181f ;  /* 0x00581f0015027f89 */ /* 0x002e6800000e0000 */
[----:B------:R-:W3:Y:S04]  /*b5a0*/  SHFL.IDX PT, R3, R28, 0x2, 0x181f ;  /* 0x00581f001c037f89 */ /* 0x000ee800000e0000 */
[----:B------:R-:W4:Y:S01]  /*b5b0*/  SHFL.IDX PT, R28, R28, 0x3, 0x181f ;  /* 0x00781f001c1c7f89 */ /* 0x000f2200000e0000 */
[----:B-1----:R-:W-:-:S04]  /*b5c0*/  IADD3 R2, P0, R2, R0, RZ ;  /* 0x0000000002027210 */ /* 0x002fc80007f1e0ff */
[----:B---3--:R-:W-:-:S05]  /*b5d0*/  IADD3.X R3, RZ, R3, RZ, P0, !PT ;  /* 0x00000003ff037210 */ /* 0x008fca00007fe4ff */
[----:B----4-:R2:W-:Y:S04]  /*b5e0*/  LDGSTS.E.BYPASS.LTC128B.128 [R26+0x23400], desc[UR50][R2.64], !P1 ;  /* 0x23400000021a7fae */ /* 0x0105e8000c901d72 */
.L_x_145:
[----:B--2---:R-:W-:-:S05]  /*b5f0*/  IADD3 R2, P0, R14, R0, RZ ;  /* 0x000000000e027210 */ /* 0x004fca0007f1e0ff */
[----:B------:R-:W-:Y:S01]  /*b600*/  IMAD.X R3, RZ, RZ, R28, P0 ;  /* 0x000000ffff037224 */ /* 0x000fe200000e061c */
[----:B------:R-:W-:-:S04]  /*b610*/  PLOP3.LUT P0, PT, PT, PT, PT, 0x80, 0x0 ;  /* 0x000000000000781c */ /* 0x000fc80003f0f070 */
[----:B------:R-:W-:Y:S01]  /*b620*/  @!PT LDS RZ, [RZ] ;  /* 0x00000000fffff984 */ /* 0x000fe20000000800 */
[----:B------:R-:W-:Y:S01]  /*b630*/  @!PT LDS RZ, [RZ] ;  /* 0x00000000fffff984 */ /* 0x000fe20000000800 */
[----:B------:R-:W-:Y:S01]  /*b640*/  @!PT LDS RZ, [RZ] ;  /* 0x00000000fffff984 */ /* 0x000fe20000000800 */
[----:B------:R1:W-:Y:S01]  /*b650*/  LDGSTS.E.BYPASS.LTC128B.128 [R26+0x23c00], desc[UR50][R2.64], !P1 ;  /* 0x23c00000021a7fae */ /* 0x0003e2000c901d72 */
[----:B------:R-:W-:-:S08]  /*b660*/  NOP ;  /* 0x0000000000007918 */ /* 0x000fd00000000000 */
.L_x_75:
[----:B------:R-:W-:Y:S02]  /*b670*/  PLOP3.LUT P1, PT, P1, P0, PT, 0xa2, 0x0 ;  /* 0x000000000000781c */ /* 0x000fe40000f21472 */
[----:B------:R-:W-:-:S08]  /*b680*/  @P0 R2UR P1, UR4, R9 ;  /* 0x00000000090402ca */ /* 0x000fd00000020000 */
[----:B------:R-:W-:-:S05]  /*b690*/  @P0 PLOP3.LUT P0, PT, P1, PT, PT, 0x80, 0x0 ;  /* 0x000000000000081c */ /* 0x000fca0000f0f070 */
[----:B------:R-:W-:Y:S01]  /*b6a0*/  @!P1 SYNCS.ARRIVE.TRANS64.RED.A0T1 RZ, [UR4+0x28c30], RZ ;  /* 0x028c30ffffff99a7 */ /* 0x000fe20008200404 */
[----:B------:R-:W-:Y:S07]  /*b6b0*/  @!P1 ARRIVES.LDGSTSBAR.64.TRANSCNT [UR4+0x28c30] ;  /* 0x028c3000ff0099b0 */ /* 0x000fee0008000a84 */
[----:B------:R-:W-:Y:S05]  /*b6c0*/  @P0 BRA.U.ANY `(.L_x_75) ;  /* 0xfffffffd00e80947 */ /* 0x000fea000393ffff */
[----:B------:R-:W-:Y:S01]  /*b6d0*/  NOP ;  /* 0x0000000000007918 */ /* 0x000fe20000000000 */
[----:B-1----:R-:W-:-:S05]  /*b6e0*/  IMAD.U32 R2, RZ, RZ, UR41 ;  /* 0x00000029ff027e24 */ /* 0x002fca000f8e00ff */
[----:B------:R-:W-:-:S13]  /*b6f0*/  ISETP.NE.AND P2, PT, R2, 0x3, PT ;  /* 0x000000030200780c */ /* 0x000fda0003f45270 */
[----:B------:R-:W-:Y:S05]  /*b700*/  @!P2 BRA `(.L_x_76) ;  /* 0x000000000004a947 */ /* 0x000fea0003800000 */
[----:B------:R-:W-:Y:S01]  /*b710*/  BPT.TRAP 0x1 ;  /* 0x000000040000795c */ /* 0x000fe20000300000 */
.L_x_76:
[----:B------:R1:W-:Y:S01]  /*b720*/  SYNCS.ARRIVE.TRANS64.A1T0 RZ, [R9+URZ+0x28c30], RZ ;  /* 0x028c30ff09ff79a7 */ /* 0x0003e2000810003f */
[----:B------:R-:W-:Y:S05]  /*b730*/  @!P2 BRA `(.L_x_77) ;  /* 0x000000000004a947 */ /* 0x000fea0003800000 */
[----:B------:R-:W-:Y:S01]  /*b740*/  BPT.TRAP 0x1 ;  /* 0x000000040000795c */ /* 0x000fe20000300000 */
.L_x_77:
[----:B------:R-:W2:Y:S01]  /*b750*/  SYNCS.PHASECHK.TRANS64.TRYWAIT P0, [R9+URZ+0x28c60], R20 ;  /* 0x028c6014090075a7 */ /* 0x000ea2000800017f */
[----:B------:R-:W-:Y:S04]  /*b760*/  BSSY B1, `(.L_x_78) ;  /* 0x0000002000017945 */ /* 0x000fe80003800000 */
[----:B--2---:R-:W-:Y:S05]  /*b770*/  @!P0 BRA `(.L_x_79) ;  /* 0x0000002400708947 */ /* 0x004fea0003800000 */
.L_x_146:
[----:B------:R-:W-:Y:S05]  /*b780*/  BSYNC B1 ;  /* 0x0000000000017941 */ /* 0x000fea0003800000 */
.L_x_78:
[----:B------:R-:W-:Y:S01]  /*b790*/  ULDC.64 UR4, c[0x0][0x328] ;  /* 0x0000ca0000047ab9 */ /* 0x000fe20000000a00 */
[C---:B------:R-:W-:Y:S01]  /*b7a0*/  LOP3.LUT P5, RZ, R16.reuse, 0x8, RZ, 0xc0, !PT ;  /* 0x0000000810ff7812 */ /* 0x040fe200078ac0ff */
[----:B------:R-:W-:Y:S01]  /*b7b0*/  IMAD R2, R7, UR4, RZ ;  /* 0x0000000407027c24 */ /* 0x000fe2000f8e02ff */
[C---:B------:R-:W-:Y:S02]  /*b7c0*/  LOP3.LUT P4, RZ, R16.reuse, 0x4, RZ, 0xc0, !PT ;  /* 0x0000000410ff7812 */ /* 0x040fe4000788c0ff */
[----:B------:R-:W-:Y:S01]  /*b7d0*/  LOP3.LUT P3, RZ, R16, 0x2, RZ, 0xc0, !PT ;  /* 0x0000000210ff7812 */ /* 0x000fe2000786c0ff */
[C---:B------:R-:W-:Y:S02]  /*b7e0*/  IMAD R7, R5.reuse, UR5, R2 ;  /* 0x0000000505077c24 */ /* 0x040fe4000f8e0202 */
[----:B------:R-:W-:Y:S01]  /*b7f0*/  IMAD.WIDE.U32 R2, R5, UR4, RZ ;  /* 0x0000000405027c25 */ /* 0x000fe2000f8e00ff */
[----:B------:R-:W-:-:S03]  /*b800*/  ULDC.64 UR4, c[0x0][0x338] ;  /* 0x0000ce0000047ab9 */ /* 0x000fc60000000a00 */
[----:B------:R-:W-:Y:S02]  /*b810*/  IMAD.IADD R3, R3, 0x1, R7 ;  /* 0x0000000103037824 */ /* 0x000fe400078e0207 */
[----:B------:R-:W-:Y:S02]  /*b820*/  IMAD R19, R19, UR4, RZ ;  /* 0x0000000413137c24 */ /* 0x000fe4000f8e02ff */
[----:B------:R-:W-:-:S04]  /*b830*/  IMAD.WIDE.U32 R2, R4, UR4, R2 ;  /* 0x0000000404027c25 */ /* 0x000fc8000f8e0002 */
[----:B------:R-:W-:Y:S01]  /*b840*/  IMAD R19, R4, UR5, R19 ;  /* 0x0000000504137c24 */ /* 0x000fe2000f8e0213 */
[----:B------:R-:W-:Y:S02]  /*b850*/  ULDC.64 UR4, c[0x0][0x330] ;  /* 0x0000cc0000047ab9 */ /* 0x000fe40000000a00 */
[----:B------:R-:W-:Y:S02]  /*b860*/  IMAD R5, R24, UR4, RZ ;  /* 0x0000000418057c24 */ /* 0x000fe4000f8e02ff */
[----:B------:R-:W-:Y:S02]  /*b870*/  IMAD.IADD R3, R3, 0x1, R19 ;  /* 0x0000000103037824 */ /* 0x000fe400078e0213 */
[C---:B------:R-:W-:Y:S02]  /*b880*/  IMAD R5, R18.reuse, UR5, R5 ;  /* 0x0000000512057c24 */ /* 0x040fe4000f8e0205 */
[----:B------:R-:W-:Y:S01]  /*b890*/  IMAD.WIDE.U32 R2, R18, UR4, R2 ;  /* 0x0000000412027c25 */ /* 0x000fe2000f8e0002 */
[----:B------:R-:W-:-:S03]  /*b8a0*/  ULDC.64 UR4, c[0x0][0x318] ;  /* 0x0000c60000047ab9 */ /* 0x000fc60000000a00 */
[----:B------:R-:W-:Y:S01]  /*b8b0*/  IMAD.IADD R3, R5, 0x1, R3 ;  /* 0x0000000105037824 */ /* 0x000fe200078e0203 */
[C---:B------:R-:W-:Y:S01]  /*b8c0*/  LEA R10, P0, R2.reuse, UR4, 0x1 ;  /* 0x00000004020a7c11 */ /* 0x040fe2000f8008ff */
[----:B------:R-:W-:Y:S01]  /*b8d0*/  UMOV UR4, 0xffffffff ;  /* 0xffffffff00047882 */ /* 0x000fe20000000000 */
[----:B------:R-:W-:Y:S02]  /*b8e0*/  IMAD R19, R17, 0x7000, R6 ;  /* 0x0000700011137824 */ /* 0x000fe400078e0206 */
[----:B0-2---:R-:W-:Y:S01]  /*b8f0*/  LEA.HI.X R20, R2, UR5, R3, 0x1, P0 ;  /* 0x0000000502147c11 */ /* 0x005fe200080f0c03 */
[----:B------:R-:W-:Y:S08]  /*b900*/  BRA.DIV UR4, `(.L_x_80) ;  /* 0x0000002604207947 */ /* 0x000ff0000b800000 */
[----:B------:R-:W0:Y:S01]  /*b910*/  SHFL.IDX PT, R14, R10, RZ, 0x181f ;  /* 0x00181fff0a0e7589 */ /* 0x000e2200000e0000 */
[C---:B------:R-:W-:Y:S02]  /*b920*/  LOP3.LUT P1, RZ, R16.reuse, 0x40, RZ, 0xc0, !PT ;  /* 0x0000004010ff7812 */ /* 0x040fe4000782c0ff */
[C---:B------:R-:W-:Y:S01]  /*b930*/  LOP3.LUT P6, RZ, R16.reuse, 0x20, RZ, 0xc0, !PT ;  /* 0x0000002010ff7812 */ /* 0x040fe200078cc0ff */
[----:B------:R-:W2:Y:S01]  /*b940*/  SHFL.IDX PT, R3, R20, RZ, 0x181f ;  /* 0x00181fff14037589 */ /* 0x000ea200000e0000 */
[----:B------:R-:W-:Y:S02]  /*b950*/  LEA R19, R19, UR39, 0x1 ;  /* 0x0000002713137c11 */ /* 0x000fe4000f8e08ff */
[----:B------:R-:W-:Y:S02]  /*b960*/  LOP3.LUT P2, RZ, R16, 0x10, RZ, 0xc0, !PT ;  /* 0x0000001010ff7812 */ /* 0x000fe4000784c0ff */
[----:B------:R-:W-:Y:S02]  /*b970*/  P2R R11, PR, RZ, 0x40 ;  /* 0x00000040ff0b7803 */ /* 0x000fe40000000000 */
[----:B0-----:R-:W-:-:S02]  /*b980*/  IADD3 R6, P0, R14, R0, RZ ;  /* 0x000000000e067210 */ /* 0x001fc40007f1e0ff */
[----:B------:R-:W0:Y:S03]  /*b990*/  SHFL.IDX PT, R14, R10, 0x1, 0x181f ;  /* 0x00381f000a0e7f89 */ /* 0x000e2600000e0000 */
[----:B--2---:R-:W-:Y:S02]  /*b9a0*/  IMAD.X R7, RZ, RZ, R3, P0 ;  /* 0x000000ffff077224 */ /* 0x004fe400000e0603 */
[----:B------:R-:W2:Y:S04]  /*b9b0*/  SHFL.IDX PT, R3, R20, 0x1, 0x181f ;  /* 0x00381f0014037f89 */ /* 0x000ea800000e0000 */
[----:B------:R-:W-:Y:S01]  /*b9c0*/  LDGSTS.E.BYPASS.LTC128B.128 [R19+0x400], desc[UR50][R6.64], !P1 ;  /* 0x0040000006137fae */ /* 0x000fe2000c901d72 */
[----:B------:R-:W-:-:S03]  /*b9d0*/  ISETP.NE.U32.AND P1, PT, R27, RZ, PT ;  /* 0x000000ff1b00720c */ /* 0x000fc60003f25070 */
[----:B------:R-:W-:Y:S01]  /*b9e0*/  LDGSTS.E.BYPASS.LTC128B.128 [R19+0x2400], desc[UR50][R6.64+0x80], !P6 ;  /* 0x0240008006137fae */ /* 0x000fe2000f101d72 */
[----:B------:R-:W-:-:S03]  /*b9f0*/  LOP3.LUT P6, RZ, R16, 0x40, RZ, 0xc0, !PT ;  /* 0x0000004010ff7812 */ /* 0x000fc600078cc0ff */
[----:B------:R-:W-:Y:S04]  /*ba00*/  LDGSTS.E.BYPASS.LTC128B.128 [R19+0x4400], desc[UR50][R6.64+0x100], !P2 ;  /* 0x0440010006137fae */ /* 0x000fe8000d101d72 */
[----:B------:R-:W-:Y:S01]  /*ba10*/  LDGSTS.E.BYPASS.LTC128B.128 [R19+0x6400], desc[UR50][R6.64+0x180], !P5 ;  /* 0x0640018006137fae */ /* 0x000fe2000e901d72 */
[----:B0-----:R-:W-:-:S03]  /*ba20*/  IADD3 R4, P0, R14, R0, RZ ;  /* 0x000000000e047210 */ /* 0x001fc60007f1e0ff */
[----:B------:R-:W-:Y:S04]  /*ba30*/  LDGSTS.E.BYPASS.LTC128B.128 [R19+0x8400], desc[UR50][R6.64+0x200], !P4 ;  /* 0x0840020006137fae */ /* 0x000fe8000e101d72 */
[----:B------:R-:W0:Y:S01]  /*ba40*/  SHFL.IDX PT, R14, R10, 0x2, 0x181f ;  /* 0x00581f000a0e7f89 */ /* 0x000e2200000e0000 */
[----:B--2---:R-:W-:-:S03]  /*ba50*/  IADD3.X R5, RZ, R3, RZ, P0, !PT ;  /* 0x00000003ff057210 */ /* 0x004fc600007fe4ff */
[----:B------:R-:W2:Y:S04]  /*ba60*/  SHFL.IDX PT, R3, R20, 0x2, 0x181f ;  /* 0x00581f0014037f89 */ /* 0x000ea800000e0000 */
[----:B------:R-:W-:Y:S04]  /*ba70*/  LDGSTS.E.BYPASS.LTC128B.128 [R19+0xa400], desc[UR50][R6.64+0x280], !P3 ;  /* 0x0a40028006137fae */ /* 0x000fe8000d901d72 */
[----:B------:R-:W3:Y:S01]  /*ba80*/  SHFL.IDX PT, R20, R20, 0x3, 0x181f ;  /* 0x00781f0014147f89 */ /* 0x000ee200000e0000 */
[----:B0-----:R-:W-:-:S03]  /*ba90*/  IADD3 R2, P0, R14, R0, RZ ;  /* 0x000000000e027210 */ /* 0x001fc60007f1e0ff */
[----:B------:R0:W4:Y:S02]  /*baa0*/  SHFL.IDX PT, R14, R10, 0x3, 0x181f ;  /* 0x00781f000a0e7f89 */ /* 0x00012400000e0000 */
[----:B--2---:R-:W-:Y:S01]  /*bab0*/  IMAD.X R3, RZ, RZ, R3, P0 ;  /* 0x000000ffff037224 */ /* 0x004fe200000e0603 */
[----:B------:R-:W-:-:S13]  /*bac0*/  ISETP.NE.U32.AND P0, PT, R29, RZ, PT ;  /* 0x000000ff1d00720c */ /* 0x000fda0003f05070 */
[----:B------:R-:W-:Y:S04]  /*bad0*/  LDGSTS.E.BYPASS.LTC128B.128 [R19+0xc400], desc[UR50][R6.64+0x300], P0 ;  /* 0x0c40030006137fae */ /* 0x000fe80008101d72 */
[----:B------:R2:W-:Y:S04]  /*bae0*/  LDGSTS.E.BYPASS.LTC128B.128 [R19+0xe400], desc[UR50][R6.64+0x380], P1 ;  /* 0x0e40038006137fae */ /* 0x0005e80008901d72 */
[----:B------:R0:W-:Y:S01]  /*baf0*/  LDGSTS.E.BYPASS.LTC128B.128 [R19+0xc00], desc[UR50][R4.64], !P6 ;  /* 0x00c0000004137fae */ /* 0x0001e2000f101d72 */
[----:B------:R-:W-:-:S04]  /*bb00*/  ISETP.NE.AND P6, PT, R11, RZ, PT ;  /* 0x000000ff0b00720c */ /* 0x000fc80003fc5270 */
[----:B--2---:R-:W-:-:S09]  /*bb10*/  P2R R6, PR, RZ, 0x40 ;  /* 0x00000040ff067803 */ /* 0x004fd20000000000 */
[----:B------:R0:W-:Y:S01]  /*bb20*/  LDGSTS.E.BYPASS.LTC128B.128 [R19+0x2c00], desc[UR50][R4.64+0x80], !P6 ;  /* 0x02c0008004137fae */ /* 0x0001e2000f101d72 */
[----:B------:R-:W-:-:S03]  /*bb30*/  LOP3.LUT P6, RZ, R16, 0x40, RZ, 0xc0, !PT ;  /* 0x0000004010ff7812 */ /* 0x000fc600078cc0ff */
[----:B------:R0:W-:Y:S04]  /*bb40*/  LDGSTS.E.BYPASS.LTC128B.128 [R19+0x4c00], desc[UR50][R4.64+0x100], !P2 ;  /* 0x04c0010004137fae */ /* 0x0001e8000d101d72 */
[----:B------:R0:W-:Y:S04]  /*bb50*/  LDGSTS.E.BYPASS.LTC128B.128 [R19+0x6c00], desc[UR50][R4.64+0x180], !P5 ;  /* 0x06c0018004137fae */ /* 0x0001e8000e901d72 */
[----:B------:R0:W-:Y:S04]  /*bb60*/  LDGSTS.E.BYPASS.LTC128B.128 [R19+0x8c00], desc[UR50][R4.64+0x200], !P4 ;  /* 0x08c0020004137fae */ /* 0x0001e8000e101d72 */
[----:B------:R0:W-:Y:S04]  /*bb70*/  LDGSTS.E.BYPASS.LTC128B.128 [R19+0xac00], desc[UR50][R4.64+0x280], !P3 ;  /* 0x0ac0028004137fae */ /* 0x0001e8000d901d72 */
[----:B------:R0:W-:Y:S04]  /*bb80*/  LDGSTS.E.BYPASS.LTC128B.128 [R19+0xcc00], desc[UR50][R4.64+0x300], P0 ;  /* 0x0cc0030004137fae */ /* 0x0001e80008101d72 */
[----:B------:R0:W-:Y:S04]  /*bb90*/  LDGSTS.E.BYPASS.LTC128B.128 [R19+0xec00], desc[UR50][R4.64+0x380], P1 ;  /* 0x0ec0038004137fae */ /* 0x0001e80008901d72 */
[----:B------:R0:W-:Y:S01]  /*bba0*/  LDGSTS.E.BYPASS.LTC128B.128 [R19+0x1400], desc[UR50][R2.64], !P6 ;  /* 0x0140000002137fae */ /* 0x0001e2000f101d72 */
[----:B------:R-:W-:-:S13]  /*bbb0*/  ISETP.NE.AND P6, PT, R6, RZ, PT ;  /* 0x000000ff0600720c */ /* 0x000fda0003fc5270 */
[----:B------:R0:W-:Y:S04]  /*bbc0*/  LDGSTS.E.BYPASS.LTC128B.128 [R19+0x3400], desc[UR50][R2.64+0x80], !P6 ;  /* 0x0340008002137fae */ /* 0x0001e8000f101d72 */
[----:B------:R0:W-:Y:S04]  /*bbd0*/  LDGSTS.E.BYPASS.LTC128B.128 [R19+0x5400], desc[UR50][R2.64+0x100], !P2 ;  /* 0x0540010002137fae */ /* 0x0001e8000d101d72 */
[----:B------:R0:W-:Y:S04]  /*bbe0*/  LDGSTS.E.BYPASS.LTC128B.128 [R19+0x7400], desc[UR50][R2.64+0x180], !P5 ;  /* 0x0740018002137fae */ /* 0x0001e8000e901d72 */
[----:B------:R0:W-:Y:S04]  /*bbf0*/  LDGSTS.E.BYPASS.LTC128B.128 [R19+0x9400], desc[UR50][R2.64+0x200], !P4 ;  /* 0x0940020002137fae */ /* 0x0001e8000e101d72 */
[----:B------:R0:W-:Y:S04]  /*bc00*/  LDGSTS.E.BYPASS.LTC128B.128 [R19+0xb400], desc[UR50][R2.64+0x280], !P3 ;  /* 0x0b40028002137fae */ /* 0x0001e8000d901d72 */
[----:B------:R0:W-:Y:S04]  /*bc10*/  LDGSTS.E.BYPASS.LTC128B.128 [R19+0xd400], desc[UR50][R2.64+0x300], P0 ;  /* 0x0d40030002137fae */ /* 0x0001e80008101d72 */
[----:B---34-:R0:W-:Y:S02]  /*bc20*/  LDGSTS.E.BYPASS.LTC128B.128 [R19+0xf400], desc[UR50][R2.64+0x380], P1 ;  /* 0x0f40038002137fae */ /* 0x0181e40008901d72 */
.L_x_156:
[----:B0-----:R-:W-:Y:S02]  /*bc30*/  P2R R4, PR, RZ, 0x2 ;  /* 0x00000002ff047803 */ /* 0x001fe40000000000 */
[----:B------:R-:W-:Y:S02]  /*bc40*/  LOP3.LUT P1, RZ, R16, 0x40, RZ, 0xc0, !PT ;  /* 0x0000004010ff7812 */ /* 0x000fe4000782c0ff */
[----:B------:R-:W-:Y:S02]  /*bc50*/  IADD3 R2, P2, R14, R0, RZ ;  /* 0x000000000e027210 */ /* 0x000fe40007f5e0ff */
[----:B------:R-:W-:-:S03]  /*bc60*/  LOP3.LUT P6, RZ, R16, 0x10, RZ, 0xc0, !PT ;  /* 0x0000001010ff7812 */ /* 0x000fc600078cc0ff */
[----:B------:R-:W-:Y:S01]  /*bc70*/  IMAD.X R3, RZ, RZ, R20, P2 ;  /* 0x000000ffff037224 */ /* 0x000fe200010e0614 */
[----:B------:R-:W-:-:S05]  /*bc80*/  LOP3.LUT P2, RZ, R16, 0x20, RZ, 0xc0, !PT ;  /* 0x0000002010ff7812 */ /* 0x000fca000784c0ff */
[----:B------:R-:W-:Y:S01]  /*bc90*/  @!PT LDS RZ, [RZ] ;  /* 0x00000000fffff984 */ /* 0x000fe20000000800 */
[----:B------:R-:W-:Y:S01]  /*bca0*/  @!PT LDS RZ, [RZ] ;  /* 0x00000000fffff984 */ /* 0x000fe20000000800 */
[----:B------:R-:W-:Y:S01]  /*bcb0*/  @!PT LDS RZ, [RZ] ;  /* 0x00000000fffff984 */ /* 0x000fe20000000800 */
[----:B------:R0:W-:Y:S01]  /*bcc0*/  LDGSTS.E.BYPASS.LTC128B.128 [R19+0x1c00], desc[UR50][R2.64], !P1 ;  /* 0x01c0000002137fae */ /* 0x0001e2000c901d72 */
[----:B------:R-:W-:-:S07]  /*bcd0*/  ISETP.NE.AND P1, PT, R4, RZ, PT ;  /* 0x000000ff0400720c */ /* 0x000fce0003f25270 */
[----:B------:R0:W-:Y:S04]  /*bce0*/  LDGSTS.E.BYPASS.LTC128B.128 [R19+0x3c00], desc[UR50][R2.64+0x80], !P2 ;  /* 0x03c0008002137fae */ /* 0x0001e8000d101d72 */
[----:B------:R0:W-:Y:S04]  /*bcf0*/  LDGSTS.E.BYPASS.LTC128B.128 [R19+0x5c00], desc[UR50][R2.64+0x100], !P6 ;  /* 0x05c0010002137fae */ /* 0x0001e8000f101d72 */
[----:B------:R0:W-:Y:S04]  /*bd00*/  LDGSTS.E.BYPASS.LTC128B.128 [R19+0x7c00], desc[UR50][R2.64+0x180], !P5 ;  /* 0x07c0018002137fae */ /* 0x0001e8000e901d72 */
[----:B------:R0:W-:Y:S04]  /*bd10*/  LDGSTS.E.BYPASS.LTC128B.128 [R19+0x9c00], desc[UR50][R2.64+0x200], !P4 ;  /* 0x09c0020002137fae */ /* 0x0001e8000e101d72 */
[----:B------:R0:W-:Y:S04]  /*bd20*/  LDGSTS.E.BYPASS.LTC128B.128 [R19+0xbc00], desc[UR50][R2.64+0x280], !P3 ;  /* 0x0bc0028002137fae */ /* 0x0001e8000d901d72 */
[----:B------:R0:W-:Y:S01]  /*bd30*/  LDGSTS.E.BYPASS.LTC128B.128 [R19+0xdc00], desc[UR50][R2.64+0x300], P0 ;  /* 0x0dc0030002137fae */ /* 0x0001e20008101d72 */
[----:B------:R-:W-:-:S03]  /*bd40*/  PLOP3.LUT P0, PT, PT, PT, PT, 0x80, 0x0 ;  /* 0x000000000000781c */ /* 0x000fc60003f0f070 */
[----:B------:R0:W-:Y:S01]  /*bd50*/  LDGSTS.E.BYPASS.LTC128B.128 [R19+0xfc00], desc[UR50][R2.64+0x380], P1 ;  /* 0x0fc0038002137fae */ /* 0x0001e20008901d72 */
[----:B------:R-:W-:-:S09]  /*bd60*/  NOP ;  /* 0x0000000000007918 */ /* 0x000fd20000000000 */
.L_x_81:
[----:B------:R-:W-:Y:S02]  /*bd70*/  PLOP3.LUT P1, PT, P1, P0, PT, 0xa2, 0x0 ;  /* 0x000000000000781c */ /* 0x000fe40000f21472 */
[----:B------:R-:W-:-:S08]  /*bd80*/  @P0 R2UR P1, UR4, R9 ;  /* 0x00000000090402ca */ /* 0x000fd00000020000 */
        /* <DEDUP_REMOVED lines=9> */
.L_x_82:
[----:B------:R-:W-:Y:S01]  /*be20*/  VIADD R17, R17, 0x1 ;  /* 0x0000000111117836 */ /* 0x000fe20000000000 */
[----:B------:R0:W-:Y:S01]  /*be30*/  SYNCS.ARRIVE.TRANS64.A1T0 RZ, [R9+URZ+0x28c50], RZ ;  /* 0x028c50ff09ff79a7 */ /* 0x0001e2000810003f */
[----:B------:R-:W-:-:S03]  /*be40*/  VIADD R2, R8, 0xffffffff ;  /* 0xffffffff08027836 */ /* 0x000fc60000000000 */
[----:B------:R-:W-:-:S04]  /*be50*/  ISETP.NE.AND P0, PT, R17, 0x2, PT ;  /* 0x000000021100780c */ /* 0x000fc80003f05270 */
[----:B------:R-:W-:Y:S02]  /*be60*/  SEL R17, R17, RZ, P0 ;  /* 0x000000ff11117207 */ /* 0x000fe40000000000 */
[----:B------:R-:W-:Y:S02]  /*be70*/  SEL R3, RZ, 0x1, P0 ;  /* 0x00000001ff037807 */ /* 0x000fe40000000000 */
[----:B------:R-:W-:Y:S01]  /*be80*/  ISETP.GT.AND P0, PT, R8, RZ, PT ;  /* 0x000000ff0800720c */ /* 0x000fe20003f04270 */
[----:B------:R-:W-:Y:S01]  /*be90*/  IMAD.MOV.U32 R8, RZ, RZ, R2 ;  /* 0x000000ffff087224 */ /* 0x000fe200078e0002 */
[----:B------:R-:W-:-:S11]  /*bea0*/  LOP3.LUT R22, R22, R3, RZ, 0x3c, !PT ;  /* 0x0000000316167212 */ /* 0x000fd600078e3cff */
[----:B0-----:R-:W-:Y:S05]  /*beb0*/  @P0 BRA `(.L_x_83) ;  /* 0xfffffff000980947 */ /* 0x001fea000383ffff */
[----:B------:R-:W-:Y:S05]  /*bec0*/  BSYNC B0 ;  /* 0x0000000000007941 */ /* 0x000fea0003800000 */
.L_x_70:
[----:B------:R-:W2:Y:S01]  /*bed0*/  LDL.LU R2, [R1] ;  /* 0x0000000001027983 */ /* 0x000ea20000300800 */
[----:B------:R-:W-:-:S03]  /*bee0*/  ULDC UR4, c[0x0][0xc34] ;  /* 0x00030d0000047ab9 */ /* 0x000fc60000000800 */
[----:B------:R-:W3:Y:S01]  /*bef0*/  LDL.LU R0, [R1+0xc] ;  /* 0x00000c0001007983 */ /* 0x000ee20000300800 */
[----:B--2---:R-:W-:Y:S01]  /*bf00*/  IADD3 R2, R2, UR42, RZ ;  /* 0x0000002a02027c10 */ /* 0x004fe2000fffe0ff */
[----:B---3--:R-:W-:-:S04]  /*bf10*/  VIADD R0, R0, 0x1 ;  /* 0x0000000100007836 */ /* 0x008fc80000000000 */
[----:B------:R0:W-:Y:S01]  /*bf20*/  STL [R1], R2 ;  /* 0x0000000201007387 */ /* 0x0001e20000100800 */
[----:B------:R-:W-:-:S03]  /*bf30*/  ISETP.GE.AND P0, PT, R2, UR4, PT ;  /* 0x0000000402007c0c */ /* 0x000fc6000bf06270 */
[----:B------:R0:W-:Y:S10]  /*bf40*/  STL [R1+0xc], R0 ;  /* 0x00000c0001007387 */ /* 0x0001f40000100800 */
[----:B0-----:R-:W-:Y:S05]  /*bf50*/  @!P0 BRA `(.L_x_84) ;  /* 0xffffffd000648947 */ /* 0x001fea000383ffff */
[----:B------:R-:W-:-:S07]  /*bf60*/  LOP3.LUT R2, R0, 0x1, RZ, 0xc, !PT ;  /* 0x0000000100027812 */ /* 0x000fce00078e0cff */
.L_x_49:
[----:B------:R-:W0:Y:S01]  /*bf70*/  S2R R3, SR_CgaCtaId ;  /* 0x0000000000037919 */ /* 0x000e220000008800 */
[----:B------:R-:W-:Y:S01]  /*bf80*/  MOV R0, 0x400 ;  /* 0x0000040000007802 */ /* 0x000fe20000000f00 */
[----:B------:R-:W-:Y:S01]  /*bf90*/  BSSY B0, `(.L_x_85) ;  /* 0x0000005000007945 */ /* 0x000fe20003800000 */
[----:B------:R-:W-:Y:S02]  /*bfa0*/  SHF.L.U32 R2, R2, 0x1f, RZ ;  /* 0x0000001f02027819 */ /* 0x000fe400000006ff */
[----:B0-----:R-:W-:-:S04]  /*bfb0*/  LEA R4, R3, R0, 0x18 ;  /* 0x0000000003047211 */ /* 0x001fc800078ec0ff */
[----:B------:R-:W0:Y:S02]  /*bfc0*/  SYNCS.PHASECHK.TRANS64.TRYWAIT P0, [R4+URZ+0x28c20], R2 ;  /* 0x028c2002040075a7 */ /* 0x000e24000800017f */
[----:B0-----:R-:W-:Y:S05]  /*bfd0*/  @!P0 BRA `(.L_x_86) ;  /* 0x00000024002c8947 */ /* 0x001fea0003800000 */
.L_x_157:
[----:B------:R-:W-:Y:S05]  /*bfe0*/  BSYNC B0 ;  /* 0x0000000000007941 */ /* 0x000fea0003800000 */
.L_x_85:
[----:B------:R-:W-:-:S03]  /*bff0*/  UMOV UR4, 0xffffffff ;  /* 0xffffffff00047882 */ /* 0x000fc60000000000 */
[----:B------:R-:W-:Y:S05]  /*c000*/  BRA.DIV UR4, `(.L_x_87) ;  /* 0x0000002604347947 */ /* 0x000fea000b800000 */
[----:B------:R-:W2:Y:S02]  /*c010*/  S2R R0, SR_TID.X ;  /* 0x0000000000007919 */ /* 0x000ea40000002100 */
[----:B--2---:R-:W-:-:S04]  /*c020*/  SHF.R.U32.HI R0, RZ, 0x5, R0 ;  /* 0x00000005ff007819 */ /* 0x004fc80000011600 */
[----:B------:R-:W-:-:S05]  /*c030*/  LOP3.LUT R0, R0, 0x3, RZ, 0xc0, !PT ;  /* 0x0000000300007812 */ /* 0x000fca00078ec0ff */
[----:B------:R2:W3:Y:S02]  /*c040*/  SHFL.IDX PT, R14, R0, RZ, 0x1f ;  /* 0x00001fff000e7589 */ /* 0x0004e400000e0000 */
.L_x_160:
[----:B---3--:R-:W-:Y:S01]  /*c050*/  ISETP.NE.AND P0, PT, R14, RZ, PT ;  /* 0x000000ff0e00720c */ /* 0x008fe20003f05270 */
[----:B------:R-:W-:-:S12]  /*c060*/  BSSY B0, `(.L_x_88) ;  /* 0x0000024000007945 */ /* 0x000fd80003800000 */
[----:B------:R-:W-:Y:S05]  /*c070*/  @P0 BRA `(.L_x_89) ;  /* 0x0000000000880947 */ /* 0x000fea0003800000 */
[----:B------:R-:W-:-:S03]  /*c080*/  UMOV UR4, 0xffffffff ;  /* 0xffffffff00047882 */ /* 0x000fc60000000000 */
[----:B------:R-:W-:Y:S05]  /*c090*/  BRA.DIV UR4, `(.L_x_90) ;  /* 0x0000002604447947 */ /* 0x000fea000b800000 */
[----:B------:R-:W-:-:S13]  /*c0a0*/  ELECT P6, URZ, PT ;  /* 0x00000000003f782f */ /* 0x000fda00038c0000 */
.L_x_163:
[----:B------:R-:W-:Y:S05]  /*c0b0*/  @!P6 BRA `(.L_x_89) ;  /* 0x000000000078e947 */ /* 0x000fea0003800000 */
[----:B------:R-:W-:-:S06]  /*c0c0*/  ULOP3.LUT UR4, UR38, 0x2, URZ, 0xfc, !UPT ;  /* 0x0000000226047892 */ /* 0x000fcc000f8efc3f */
[----:B--2---:R-:W-:-:S05]  /*c0d0*/  IMAD.U32 R0, RZ, RZ, UR4 ;  /* 0x00000004ff007e24 */ /* 0x004fca000f8e00ff */
[----:B------:R-:W-:-:S13]  /*c0e0*/  ISETP.NE.AND P0, PT, R0, 0x3, PT ;  /* 0x000000030000780c */ /* 0x000fda0003f05270 */
[----:B------:R-:W-:Y:S05]  /*c0f0*/  @!P0 BRA `(.L_x_91) ;  /* 0x0000000000048947 */ /* 0x000fea0003800000 */
[----:B------:R-:W-:Y:S01]  /*c100*/  BPT.TRAP 0x1 ;  /* 0x000000040000795c */ /* 0x000fe20000300000 */
.L_x_91:
[C---:B------:R-:W-:Y:S01]  /*c110*/  IMAD R5, R17.reuse, 0x8, R4 ;  /* 0x0000000811057824 */ /* 0x040fe200078e0204 */
[----:B------:R-:W-:Y:S01]  /*c120*/  SHF.L.U32 R0, R22, 0x1f, RZ ;  /* 0x0000001f16007819 */ /* 0x000fe200000006ff */
[----:B------:R-:W-:-:S03]  /*c130*/  VIADD R17, R17, 0x1 ;  /* 0x0000000111117836 */ /* 0x000fc60000000000 */
[----:B------:R-:W2:Y:S02]  /*c140*/  SYNCS.PHASECHK.TRANS64.TRYWAIT P1, [R5+URZ+0x28c40], R0 ;  /* 0x028c4000050075a7 */ /* 0x000ea4000802017f */
[----:B------:R-:W-:-:S04]  /*c150*/  ISETP.NE.AND P2, PT, R17, 0x2, PT ;  /* 0x000000021100780c */ /* 0x000fc80003f45270 */
[----:B------:R-:W-:Y:S01]  /*c160*/  SEL R3, RZ, 0x1, P2 ;  /* 0x00000001ff037807 */ /* 0x000fe20001000000 */
[----:B--2---:R-:W-:Y:S08]  /*c170*/  @!P1 BRA `(.L_x_92) ;  /* 0x00000024002c9947 */ /* 0x004ff00003800000 */
.L_x_164:
[----:B------:R-:W-:Y:S02]  /*c180*/  SEL R17, R17, RZ, P2 ;  /* 0x000000ff11117207 */ /* 0x000fe40001000000 */
[----:B0-----:R-:W-:Y:S01]  /*c190*/  LOP3.LUT R2, R22, R3, RZ, 0x3c, !PT ;  /* 0x0000000316027212 */ /* 0x001fe200078e3cff */
[----:B------:R-:W-:Y:S06]  /*c1a0*/  @!P0 BRA `(.L_x_93) ;  /* 0x0000000000048947 */ /* 0x000fec0003800000 */
[----:B------:R-:W-:Y:S01]  /*c1b0*/  BPT.TRAP 0x1 ;  /* 0x000000040000795c */ /* 0x000fe20000300000 */
.L_x_93:
[----:B------:R-:W-:Y:S01]  /*c1c0*/  IMAD R17, R17, 0x8, R4 ;  /* 0x0000000811117824 */ /* 0x000fe200078e0204 */
[----:B------:R-:W-:-:S04]  /*c1d0*/  SHF.L.U32 R2, R2, 0x1f, RZ ;  /* 0x0000001f02027819 */ /* 0x000fc800000006ff */
[----:B------:R-:W0:Y:S02]  /*c1e0*/  SYNCS.PHASECHK.TRANS64.TRYWAIT P1, [R17+URZ+0x28c40], R2 ;  /* 0x028c4002110075a7 */ /* 0x000e24000802017f */
[----:B0-----:R-:W-:Y:S05]  /*c1f0*/  @!P1 BRA `(.L_x_94) ;  /* 0x0000002400209947 */ /* 0x001fea0003800000 */
.L_x_165:
[----:B------:R-:W-:Y:S05]  /*c200*/  @!P0 BRA `(.L_x_95) ;  /* 0x0000000000048947 */ /* 0x000fea0003800000 */
[----:B------:R-:W-:Y:S01]  /*c210*/  BPT.TRAP 0x1 ;  /* 0x000000040000795c */ /* 0x000fe20000300000 */
.L_x_95:
[----:B------:R-:W3:Y:S02]  /*c220*/  SYNCS.PHASECHK.TRANS64.TRYWAIT P1, [R5+URZ+0x28c60], R0 ;  /* 0x028c6000050075a7 */ /* 0x000ee4000802017f */
[----:B---3--:R-:W-:Y:S05]  /*c230*/  @!P1 BRA `(.L_x_96) ;  /* 0x0000002400249947 */ /* 0x008fea0003800000 */
.L_x_166:
[----:B------:R-:W-:Y:S05]  /*c240*/  @!P0 BRA `(.L_x_97) ;  /* 0x0000000000048947 */ /* 0x000fea0003800000 */
[----:B------:R-:W-:Y:S01]  /*c250*/  BPT.TRAP 0x1 ;  /* 0x000000040000795c */ /* 0x000fe20000300000 */
.L_x_97:
[----:B----4-:R4:W0:Y:S02]  /*c260*/  SYNCS.PHASECHK.TRANS64.TRYWAIT P0, [R17+URZ+0x28c60], R2 ;  /* 0x028c6002110075a7 */ /* 0x010824000800017f */
[----:B0-----:R-:W-:Y:S05]  /*c270*/  @!P0 NANOSLEEP.SYNCS 0x989680 ;  /* 0x009896800000895d */ /* 0x001fea0003900000 */
[----:B------:R-:W0:Y:S02]  /*c280*/  @!P0 SYNCS.PHASECHK.TRANS64 P0, [R17+URZ+0x28c60], R2 ;  /* 0x028c6002110085a7 */ /* 0x000e24000800007f */
[----:B0-----:R-:W-:Y:S05]  /*c290*/  @!P0 BRA `(.L_x_97) ;  /* 0xfffffffc00f08947 */ /* 0x001fea000383ffff */
.L_x_89:
[----:B------:R-:W-:Y:S05]  /*c2a0*/  BSYNC B0 ;  /* 0x0000000000007941 */ /* 0x000fea0003800000 */
.L_x_88:
[----:B------:R-:W-:Y:S05]  /*c2b0*/  EXIT ;  /* 0x000000000000794d */ /* 0x000fea0003800000 */
.L_x_9:
[----:B0-----:R-:W-:-:S04]  /*c2c0*/  IMAD.U32 R3, RZ, RZ, UR16 ;  /* 0x00000010ff037e24 */ /* 0x001fc8000f8e00ff */
[----:B------:R0:W1:Y:S03]  /*c2d0*/  SYNCS.PHASECHK.TRANS64.TRYWAIT P1, [R3+URZ+0x28c50], R0 ;  /* 0x028c5000030075a7 */ /* 0x000066000802017f */
[----:B-1----:R-:W-:Y:S05]  /*c2e0*/  @!P1 NANOSLEEP.SYNCS 0x989680 ;  /* 0x009896800000995d */ /* 0x002fea0003900000 */
[----:B------:R-:W1:Y:S02]  /*c2f0*/  @!P1 SYNCS.PHASECHK.TRANS64 P1, [R3+URZ+0x28c50], R0 ;  /* 0x028c5000030095a7 */ /* 0x000e64000802007f */
[----:B-1----:R-:W-:Y:S05]  /*c300*/  @!P1 BRA `(.L_x_9) ;  /* 0xfffffffc00ec9947 */ /* 0x002fea000383ffff */
[----:B------:R-:W-:Y:S05]  /*c310*/  BRA `(.L_x_98) ;  /* 0xffffff4c00bc7947 */ /* 0x000fea000383ffff */
.L_x_15:
[----:B-1----:R-:W-:-:S04]  /*c320*/  MOV R4, UR6 ;  /* 0x0000000600047c02 */ /* 0x002fc80008000f00 */
[----:B------:R1:W2:Y:S03]  /*c330*/  SYNCS.PHASECHK.TRANS64.TRYWAIT P1, [R4+URZ+0x28c50], R3 ;  /* 0x028c5003040075a7 */ /* 0x0002a6000802017f */
[----:B--2---:R-:W-:Y:S05]  /*c340*/  @!P1 NANOSLEEP.SYNCS 0x989680 ;  /* 0x009896800000995d */ /* 0x004fea0003900000 */
[----:B------:R-:W2:Y:S02]  /*c350*/  @!P1 SYNCS.PHASECHK.TRANS64 P1, [R4+URZ+0x28c50], R3 ;  /* 0x028c5003040095a7 */ /* 0x000ea4000802007f */
[----:B--2---:R-:W-:Y:S05]  /*c360*/  @!P1 BRA `(.L_x_15) ;  /* 0xfffffffc00ec9947 */ /* 0x004fea000383ffff */
[----:B------:R-:W-:Y:S05]  /*c370*/  BRA `(.L_x_14) ;  /* 0xffffff5800bc7947 */ /* 0x000fea000383ffff */
.L_x_20:
[----:B0-----:R-:W-:-:S04]  /*c380*/  IMAD.U32 R3, RZ, RZ, UR42 ;  /* 0x0000002aff037e24 */ /* 0x001fc8000f8e00ff */
[----:B------:R0:W1:Y:S03]  /*c390*/  SYNCS.PHASECHK.TRANS64.TRYWAIT P1, [R3+URZ+0x28c00], R0 ;  /* 0x028c0000030075a7 */ /* 0x000066000802017f */
[----:B-1----:R-:W-:Y:S05]  /*c3a0*/  @!P1 NANOSLEEP.SYNCS 0x989680 ;  /* 0x009896800000995d */ /* 0x002fea0003900000 */
[----:B------:R-:W1:Y:S02]  /*c3b0*/  @!P1 SYNCS.PHASECHK.TRANS64 P1, [R3+URZ+0x28c00], R0 ;  /* 0x028c0000030095a7 */ /* 0x000e64000802007f */
[----:B-1----:R-:W-:Y:S05]  /*c3c0*/  @!P1 BRA `(.L_x_20) ;  /* 0xfffffffc00ec9947 */ /* 0x002fea000383ffff */
[----:B------:R-:W-:Y:S05]  /*c3d0*/  BRA `(.L_x_99) ;  /* 0xffffff68000c7947 */ /* 0x000fea000383ffff */
.L_x_24:
[----:B--2---:R2:W3:Y:S02]  /*c3e0*/  SYNCS.PHASECHK.TRANS64.TRYWAIT P1, [R7+URZ+0x28c30], R8 ;  /* 0x028c3008070075a7 */ /* 0x0044e4000802017f */
[----:B---3--:R-:W-:Y:S05]  /*c3f0*/  @!P1 NANOSLEEP.SYNCS 0x989680 ;  /* 0x009896800000995d */ /* 0x008fea0003900000 */
[----:B------:R-:W3:Y:S02]  /*c400*/  @!P1 SYNCS.PHASECHK.TRANS64 P1, [R7+URZ+0x28c30], R8 ;  /* 0x028c3008070095a7 */ /* 0x000ee4000802007f */
[----:B---3--:R-:W-:Y:S05]  /*c410*/  @!P1 BRA `(.L_x_24) ;  /* 0xfffffffc00f09947 */ /* 0x008fea000383ffff */
[----:B------:R-:W-:Y:S05]  /*c420*/  BRA `(.L_x_23) ;  /* 0xffffff6800287947 */ /* 0x000fea000383ffff */
.L_x_29:
[----:B----4-:R4:W0:Y:S02]  /*c430*/  SYNCS.PHASECHK.TRANS64.TRYWAIT P1, [R7+URZ+0x28c50], R8 ;  /* 0x028c5008070075a7 */ /* 0x010824000802017f */
[----:B0-----:R-:W-:Y:S05]  /*c440*/  @!P1 NANOSLEEP.SYNCS 0x989680 ;  /* 0x009896800000995d */ /* 0x001fea0003900000 */
[----:B------:R-:W0:Y:S02]  /*c450*/  @!P1 SYNCS.PHASECHK.TRANS64 P1, [R7+URZ+0x28c50], R8 ;  /* 0x028c5008070095a7 */ /* 0x000e24000802007f */
[----:B0-----:R-:W-:Y:S05]  /*c460*/  @!P1 BRA `(.L_x_29) ;  /* 0xfffffffc00f09947 */ /* 0x001fea000383ffff */
[----:B------:R-:W-:Y:S05]  /*c470*/  BRA `(.L_x_28) ;  /* 0xffffff78003c7947 */ /* 0x000fea000383ffff */
.L_x_35:
[----:B--2---:R-:W-:-:S04]  /*c480*/  IMAD.U32 R3, RZ, RZ, UR21 ;  /* 0x00000015ff037e24 */ /* 0x004fc8000f8e00ff */
[----:B------:R2:W3:Y:S03]  /*c490*/  SYNCS.PHASECHK.TRANS64.TRYWAIT P2, [R3+URZ+0x28c30], R8 ;  /* 0x028c3008030075a7 */ /* 0x0004e6000804017f */
[----:B---3--:R-:W-:Y:S05]  /*c4a0*/  @!P2 NANOSLEEP.SYNCS 0x989680 ;  /* 0x009896800000a95d */ /* 0x008fea0003900000 */
[----:B------:R-:W3:Y:S02]  /*c4b0*/  @!P2 SYNCS.PHASECHK.TRANS64 P2, [R3+URZ+0x28c30], R8 ;  /* 0x028c30080300a5a7 */ /* 0x000ee4000804007f */
[----:B---3--:R-:W-:Y:S05]  /*c4c0*/  @!P2 BRA `(.L_x_35) ;  /* 0xfffffffc00eca947 */ /* 0x008fea000383ffff */
[----:B------:R-:W-:Y:S05]  /*c4d0*/  BRA `(.L_x_34) ;  /* 0xffffff7c00287947 */ /* 0x000fea000383ffff */
.L_x_40:
[----:B---3--:R-:W-:-:S04]  /*c4e0*/  IMAD.U32 R7, RZ, RZ, UR21 ;  /* 0x00000015ff077e24 */ /* 0x008fc8000f8e00ff */
[----:B------:R3:W4:Y:S03]  /*c4f0*/  SYNCS.PHASECHK.TRANS64.TRYWAIT P2, [R7+URZ+0x28c50], R8 ;  /* 0x028c5008070075a7 */ /* 0x000726000804017f */
[----:B----4-:R-:W-:Y:S05]  /*c500*/  @!P2 NANOSLEEP.SYNCS 0x989680 ;  /* 0x009896800000a95d */ /* 0x010fea0003900000 */
[----:B------:R-:W4:Y:S02]  /*c510*/  @!P2 SYNCS.PHASECHK.TRANS64 P2, [R7+URZ+0x28c50], R8 ;  /* 0x028c50080700a5a7 */ /* 0x000f24000804007f */
[----:B----4-:R-:W-:Y:S05]  /*c520*/  @!P2 BRA `(.L_x_40) ;  /* 0xfffffffc00eca947 */ /* 0x010fea000383ffff */
[----:B------:R-:W-:Y:S05]  /*c530*/  BRA `(.L_x_39) ;  /* 0xffffff90005c7947 */ /* 0x000fea000383ffff */
.L_x_53:
[----:B------:R-:W0:Y:S01]  /*c540*/  S2R R19, SR_TID.X ;  /* 0x0000000000137919 */ /* 0x000e220000002100 */
[----:B------:R-:W-:Y:S01]  /*c550*/  BSSY B0, `(.L_x_100) ;  /* 0x000000a000007945 */ /* 0x000fe20003800000 */
[----:B------:R-:W-:Y:S01]  /*c560*/  IMAD.MOV.U32 R12, RZ, RZ, RZ ;  /* 0x000000ffff0c7224 */ /* 0x000fe200078e00ff */
[----:B------:R-:W-:Y:S01]  /*c570*/  MOV R15, 0xffffffff ;  /* 0xffffffff000f7802 */ /* 0x000fe20000000f00 */
[----:B------:R-:W-:Y:S01]  /*c580*/  IMAD.MOV.U32 R11, RZ, RZ, 0x1f ;  /* 0x0000001fff0b7424 */ /* 0x000fe200078e00ff */
[----:B0-----:R-:W-:-:S04]  /*c590*/  SHF.R.U32.HI R19, RZ, 0x5, R19 ;  /* 0x00000005ff137819 */ /* 0x001fc80000011613 */
[----:B------:R-:W-:-:S05]  /*c5a0*/  LOP3.LUT R19, R19, 0x3, RZ, 0xc0, !PT ;  /* 0x0000000313137812 */ /* 0x000fca00078ec0ff */
[----:B------:R-:W-:-:S07]  /*c5b0*/  IMAD.MOV.U32 R13, RZ, RZ, R19 ;  /* 0x000000ffff0d7224 */ /* 0x000fce00078e0013 */
[----:B-1---5:R-:W-:Y:S05]  /*c5c0*/  WARPSYNC.COLLECTIVE R15, `(.L_x_101) ;  /* 0x000000000f087348 */ /* 0x022fea0003c00000 */
[----:B------:R0:W2:Y:S02]  /*c5d0*/  SHFL.IDX P6, R14, R13, R12, R11 ;  /* 0x0000000c0d0e7389 */ /* 0x0000a400000c000b */
[----:B012--5:R-:W-:Y:S01]  /*c5e0*/  ENDCOLLECTIVE ;  /* 0x000000000000791b */ /* 0x027fe20003800000 */
.L_x_101:
[----:B------:R-:W-:Y:S05]  /*c5f0*/  BSYNC B0 ;  /* 0x0000000000007941 */ /* 0x000fea0003800000 */
.L_x_100:
[----:B------:R-:W-:Y:S05]  /*c600*/  BRA `(.L_x_102) ;  /* 0xffffffd000207947 */ /* 0x000fea000383ffff */
.L_x_56:
[----:B0-----:R0:W1:Y:S02]  /*c610*/  SYNCS.PHASECHK.TRANS64.TRYWAIT P0, [R19+URZ+0x28c40], R0 ;  /* 0x028c4000130075a7 */ /* 0x001064000800017f */
[----:B-1----:R-:W-:Y:S05]  /*c620*/  @!P0 NANOSLEEP.SYNCS 0x989680 ;  /* 0x009896800000895d */ /* 0x002fea0003900000 */
[----:B------:R-:W1:Y:S02]  /*c630*/  @!P0 SYNCS.PHASECHK.TRANS64 P0, [R19+URZ+0x28c40], R0 ;  /* 0x028c4000130085a7 */ /* 0x000e64000800007f */
[----:B-1----:R-:W-:Y:S05]  /*c640*/  @!P0 BRA `(.L_x_56) ;  /* 0xfffffffc00f08947 */ /* 0x002fea000383ffff */
[----:B------:R-:W-:Y:S05]  /*c650*/  BRA `(.L_x_103) ;  /* 0xffffffd000a47947 */ /* 0x000fea000383ffff */
.L_x_57:
[----:B------:R-:W-:Y:S01]  /*c660*/  BSSY B0, `(.L_x_104) ;  /* 0x0000008000007945 */ /* 0x000fe20003800000 */
[----:B------:R-:W-:Y:S02]  /*c670*/  IMAD.MOV.U32 R13, RZ, RZ, R5 ;  /* 0x000000ffff0d7224 */ /* 0x000fe400078e0005 */
[----:B------:R-:W-:Y:S02]  /*c680*/  IMAD.MOV.U32 R12, RZ, RZ, RZ ;  /* 0x000000ffff0c7224 */ /* 0x000fe400078e00ff */
[----:B------:R-:W-:Y:S02]  /*c690*/  IMAD.MOV.U32 R11, RZ, RZ, 0x181f ;  /* 0x0000181fff0b7424 */ /* 0x000fe400078e00ff */
[----:B------:R-:W-:-:S07]  /*c6a0*/  IMAD.MOV.U32 R15, RZ, RZ, -0x1 ;  /* 0xffffffffff0f7424 */ /* 0x000fce00078e00ff */
[----:B------:R-:W-:Y:S05]  /*c6b0*/  WARPSYNC.COLLECTIVE R15, `(.L_x_105) ;  /* 0x000000000f087348 */ /* 0x000fea0003c00000 */
[----:B------:R0:W1:Y:S02]  /*c6c0*/  SHFL.IDX P6, R14, R13, R12, R11 ;  /* 0x0000000c0d0e7389 */ /* 0x00006400000c000b */
[----:B01----:R-:W-:Y:S01]  /*c6d0*/  ENDCOLLECTIVE ;  /* 0x000000000000791b */ /* 0x003fe20003800000 */
.L_x_105:
[----:B------:R-:W-:Y:S05]  /*c6e0*/  BSYNC B0 ;  /* 0x0000000000007941 */ /* 0x000fea0003800000 */
.L_x_104:
[----:B------:R-:W-:Y:S01]  /*c6f0*/  IMAD.MOV.U32 R13, RZ, RZ, R0 ;  /* 0x000000ffff0d7224 */ /* 0x000fe200078e0000 */
[----:B------:R-:W-:Y:S01]  /*c700*/  MOV R12, RZ ;  /* 0x000000ff000c7202 */ /* 0x000fe20000000f00 */
[----:B------:R-:W-:Y:S01]  /*c710*/  IMAD.MOV.U32 R11, RZ, RZ, 0x181f ;  /* 0x0000181fff0b7424 */ /* 0x000fe200078e00ff */
[----:B------:R-:W-:Y:S01]  /*c720*/  ISETP.GE.AND P2, PT, R35, 0x1, PT ;  /* 0x000000012300780c */ /* 0x000fe20003f46270 */
[----:B------:R-:W-:Y:S02]  /*c730*/  IMAD.MOV.U32 R15, RZ, RZ, -0x1 ;  /* 0xffffffffff0f7424 */ /* 0x000fe400078e00ff */
[----:B------:R-:W-:-:S10]  /*c740*/  IMAD.MOV.U32 R2, RZ, RZ, R14 ;  /* 0x000000ffff027224 */ /* 0x000fd400078e000e */
[----:B------:R-:W-:Y:S05]  /*c750*/  WARPSYNC.COLLECTIVE R15, `(.L_x_106) ;  /* 0x000000000f087348 */ /* 0x000fea0003c00000 */
[----:B------:R0:W1:Y:S02]  /*c760*/  SHFL.IDX P6, R14, R13, R12, R11 ;  /* 0x0000000c0d0e7389 */ /* 0x00006400000c000b */
[----:B01----:R-:W-:Y:S01]  /*c770*/  ENDCOLLECTIVE ;  /* 0x000000000000791b */ /* 0x003fe20003800000 */
.L_x_106:
[----:B------:R-:W-:Y:S01]  /*c780*/  @P2 LEA R7, R4, UR39, 0x1 ;  /* 0x0000002704072c11 */ /* 0x000fe2000f8e08ff */
[----:B------:R-:W-:Y:S02]  /*c790*/  IMAD.MOV.U32 R13, RZ, RZ, R5 ;  /* 0x000000ffff0d7224 */ /* 0x000fe400078e0005 */
[----:B------:R-:W-:Y:S01]  /*c7a0*/  IMAD.MOV.U32 R12, RZ, RZ, 0x1 ;  /* 0x00000001ff0c7424 */ /* 0x000fe200078e00ff */
[----:B------:R-:W-:-:S13]  /*c7b0*/  @P2 LEA R3, P0, R20, R14, 0x1 ;  /* 0x0000000e14032211 */ /* 0x000fda00078008ff */
[----:B------:R-:W-:Y:S05]  /*c7c0*/  WARPSYNC.COLLECTIVE R15, `(.L_x_107) ;  /* 0x000000000f087348 */ /* 0x000fea0003c00000 */
[----:B------:R0:W1:Y:S02]  /*c7d0*/  SHFL.IDX P6, R14, R13, R12, R11 ;  /* 0x0000000c0d0e7389 */ /* 0x00006400000c000b */
[----:B01----:R-:W-:Y:S01]  /*c7e0*/  ENDCOLLECTIVE ;  /* 0x000000000000791b */ /* 0x003fe20003800000 */
.L_x_107:
[----:B------:R-:W-:-:S05]  /*c7f0*/  @P2 IMAD.X R2, RZ, RZ, R2, P0 ;  /* 0x000000ffff022224 */ /* 0x000fca00000e0602 */
[----:B------:R-:W-:-:S04]  /*c800*/  @P2 LOP3.LUT R3, R3, R2, RZ, 0x3c, !PT ;  /* 0x0000000203032212 */ /* 0x000fc800078e3cff */
[C---:B------:R-:W-:Y:S02]  /*c810*/  @P2 LOP3.LUT R2, R3.reuse, R2, RZ, 0x3c, !PT ;  /* 0x0000000203022212 */ /* 0x040fe400078e3cff */
[----:B------:R-:W-:Y:S02]  /*c820*/  MOV R13, R0 ;  /* 0x00000000000d7202 */ /* 0x000fe40000000f00 */
[----:B------:R-:W-:-:S05]  /*c830*/  @P2 LOP3.LUT R3, R3, R2, RZ, 0x3c, !PT ;  /* 0x0000000203032212 */ /* 0x000fca00078e3cff */
[----:B------:R-:W-:Y:S01]  /*c840*/  @!PT LDS RZ, [RZ] ;  /* 0x00000000fffff984 */ /* 0x000fe20000000800 */
[----:B------:R-:W-:Y:S01]  /*c850*/  @!PT LDS RZ, [RZ] ;  /* 0x00000000fffff984 */ /* 0x000fe20000000800 */
[----:B------:R-:W-:Y:S01]  /*c860*/  @!PT LDS RZ, [RZ] ;  /* 0x00000000fffff984 */ /* 0x000fe20000000800 */
[----:B------:R0:W-:Y:S01]  /*c870*/  @P2 LDGSTS.E.BYPASS.LTC128B.128 [R7+0x22400], desc[UR50][R2.64], !P1 ;  /* 0x2240000002072fae */ /* 0x0001e2000c901d72 */
[----:B------:R-:W-:Y:S01]  /*c880*/  ISETP.GE.AND P2, PT, R35, 0x11, PT ;  /* 0x000000112300780c */ /* 0x000fe20003f46270 */
[----:B------:R-:W-:-:S12]  /*c890*/  IMAD.MOV.U32 R8, RZ, RZ, R14 ;  /* 0x000000ffff087224 */ /* 0x000fd800078e000e */
[----:B0-----:R-:W-:Y:S05]  /*c8a0*/  WARPSYNC.COLLECTIVE R15, `(.L_x_108) ;  /* 0x000000000f087348 */ /* 0x001fea0003c00000 */
[----:B------:R1:W2:Y:S02]  /*c8b0*/  SHFL.IDX P6, R14, R13, R12, R11 ;  /* 0x0000000c0d0e7389 */ /* 0x0002a400000c000b */
[----:B012---:R-:W-:Y:S01]  /*c8c0*/  ENDCOLLECTIVE ;  /* 0x000000000000791b */ /* 0x007fe20003800000 */
.L_x_108:
[----:B------:R-:W-:Y:S01]  /*c8d0*/  @P2 LEA R9, R4, UR39, 0x1 ;  /* 0x0000002704092c11 */ /* 0x000fe2000f8e08ff */
[----:B------:R-:W-:Y:S02]  /*c8e0*/  IMAD.MOV.U32 R13, RZ, RZ, R5 ;  /* 0x000000ffff0d7224 */ /* 0x000fe400078e0005 */
[----:B------:R-:W-:Y:S01]  /*c8f0*/  IMAD.MOV.U32 R12, RZ, RZ, 0x2 ;  /* 0x00000002ff0c7424 */ /* 0x000fe200078e00ff */
[----:B------:R-:W-:-:S13]  /*c900*/  @P2 LEA R6, P0, R20, R14, 0x1 ;  /* 0x0000000e14062211 */ /* 0x000fda00078008ff */
[----:B------:R-:W-:Y:S05]  /*c910*/  WARPSYNC.COLLECTIVE R15, `(.L_x_109) ;  /* 0x000000000f087348 */ /* 0x000fea0003c00000 */
[----:B------:R0:W1:Y:S02]  /*c920*/  SHFL.IDX P6, R14, R13, R12, R11 ;  /* 0x0000000c0d0e7389 */ /* 0x00006400000c000b */
[----:B01----:R-:W-:Y:S01]  /*c930*/  ENDCOLLECTIVE ;  /* 0x000000000000791b */ /* 0x003fe20003800000 */
.L_x_109:
[----:B------:R-:W-:Y:S02]  /*c940*/  @P2 IMAD.X R8, RZ, RZ, R8, P0 ;  /* 0x000000ffff082224 */ /* 0x000fe400000e0608 */
[----:B------:R-:W-:Y:S02]  /*c950*/  @P2 IMAD.MOV.U32 R2, RZ, RZ, R6 ;  /* 0x000000ffff022224 */ /* 0x000fe400078e0006 */
[----:B------:R-:W-:-:S05]  /*c960*/  @P2 IMAD.MOV.U32 R3, RZ, RZ, R8 ;  /* 0x000000ffff032224 */ /* 0x000fca00078e0008 */
[----:B------:R-:W-:Y:S01]  /*c970*/  @!PT LDS RZ, [RZ] ;  /* 0x00000000fffff984 */ /* 0x000fe20000000800 */
[----:B------:R-:W-:Y:S01]  /*c980*/  @!PT LDS RZ, [RZ] ;  /* 0x00000000fffff984 */ /* 0x000fe20000000800 */
[----:B------:R-:W-:Y:S01]  /*c990*/  @!PT LDS RZ, [RZ] ;  /* 0x00000000fffff984 */ /* 0x000fe20000000800 */
[----:B------:R0:W-:Y:S01]  /*c9a0*/  @P2 LDGSTS.E.BYPASS.LTC128B.128 [R9+0x22c00], desc[UR50][R2.64], !P1 ;  /* 0x22c0000002092fae */ /* 0x0001e2000c901d72 */
[----:B------:R-:W-:Y:S02]  /*c9b0*/  ISETP.GE.AND P2, PT, R35, 0x21, PT ;  /* 0x000000212300780c */ /* 0x000fe40003f46270 */
[----:B------:R-:W-:Y:S01]  /*c9c0*/  MOV R13, R0 ;  /* 0x00000000000d7202 */ /* 0x000fe20000000f00 */
[----:B0-----:R-:W-:-:S10]  /*c9d0*/  IMAD.MOV.U32 R2, RZ, RZ, R14 ;  /* 0x000000ffff027224 */ /* 0x001fd400078e000e */
[----:B------:R-:W-:Y:S05]  /*c9e0*/  WARPSYNC.COLLECTIVE R15, `(.L_x_110) ;  /* 0x000000000f087348 */ /* 0x000fea0003c00000 */
[----:B------:R0:W1:Y:S02]  /*c9f0*/  SHFL.IDX P6, R14, R13, R12, R11 ;  /* 0x0000000c0d0e7389 */ /* 0x00006400000c000b */
[----:B01----:R-:W-:Y:S01]  /*ca00*/  ENDCOLLECTIVE ;  /* 0x000000000000791b */ /* 0x003fe20003800000 */
.L_x_110:
[----:B------:R-:W-:Y:S01]  /*ca10*/  @P2 LEA R6, R4, UR39, 0x1 ;  /* 0x0000002704062c11 */ /* 0x000fe2000f8e08ff */
[----:B------:R-:W-:Y:S02]  /*ca20*/  IMAD.MOV.U32 R13, RZ, RZ, R5 ;  /* 0x000000ffff0d7224 */ /* 0x000fe400078e0005 */
[----:B------:R-:W-:Y:S01]  /*ca30*/  IMAD.MOV.U32 R12, RZ, RZ, 0x3 ;  /* 0x00000003ff0c7424 */ /* 0x000fe200078e00ff */
[----:B------:R-:W-:-:S13]  /*ca40*/  @P2 LEA R7, P0, R20, R14, 0x1 ;  /* 0x0000000e14072211 */ /* 0x000fda00078008ff */
[----:B------:R-:W-:Y:S05]  /*ca50*/  WARPSYNC.COLLECTIVE R15, `(.L_x_111) ;  /* 0x000000000f087348 */ /* 0x000fea0003c00000 */
[----:B------:R0:W1:Y:S02]  /*ca60*/  SHFL.IDX P6, R14, R13, R12, R11 ;  /* 0x0000000c0d0e7389 */ /* 0x00006400000c000b */
[----:B01----:R-:W-:Y:S01]  /*ca70*/  ENDCOLLECTIVE ;  /* 0x000000000000791b */ /* 0x003fe20003800000 */
.L_x_111:
[----:B------:R-:W-:Y:S02]  /*ca80*/  @P2 IMAD.X R10, RZ, RZ, R2, P0 ;  /* 0x000000ffff0a2224 */ /* 0x000fe400000e0602 */
[----:B------:R-:W-:Y:S02]  /*ca90*/  @P2 IMAD.MOV.U32 R2, RZ, RZ, R7 ;  /* 0x000000ffff022224 */ /* 0x000fe400078e0007 */
[----:B------:R-:W-:-:S05]  /*caa0*/  @P2 IMAD.MOV.U32 R3, RZ, RZ, R10 ;  /* 0x000000ffff032224 */ /* 0x000fca00078e000a */
[----:B------:R-:W-:Y:S01]  /*cab0*/  @!PT LDS RZ, [RZ] ;  /* 0x00000000fffff984 */ /* 0x000fe20000000800 */
[----:B------:R-:W-:Y:S01]  /*cac0*/  @!PT LDS RZ, [RZ] ;  /* 0x00000000fffff984 */ /* 0x000fe20000000800 */
[----:B------:R-:W-:Y:S01]  /*cad0*/  @!PT LDS RZ, [RZ] ;  /* 0x00000000fffff984 */ /* 0x000fe20000000800 */
[----:B------:R0:W-:Y:S01]  /*cae0*/  @P2 LDGSTS.E.BYPASS.LTC128B.128 [R6+0x23400], desc[UR50][R2.64], !P1 ;  /* 0x2340000002062fae */ /* 0x0001e2000c901d72 */
[----:B------:R-:W-:Y:S01]  /*caf0*/  MOV R13, R0 ;  /* 0x00000000000d7202 */ /* 0x000fe20000000f00 */
[----:B------:R-:W-:-:S07]  /*cb00*/  IMAD.MOV.U32 R5, RZ, RZ, R14 ;  /* 0x000000ffff057224 */ /* 0x000fce00078e000e */
[----:B0-----:R-:W-:Y:S05]  /*cb10*/  WARPSYNC.COLLECTIVE R15, `(.L_x_112) ;  /* 0x000000000f087348 */ /* 0x001fea0003c00000 */
[----:B------:R1:W2:Y:S02]  /*cb20*/  SHFL.IDX P6, R14, R13, R12, R11 ;  /* 0x0000000c0d0e7389 */ /* 0x0002a400000c000b */
[----:B012---:R-:W-:Y:S01]  /*cb30*/  ENDCOLLECTIVE ;  /* 0x000000000000791b */ /* 0x007fe20003800000 */
.L_x_112:
[----:B------:R-:W-:Y:S05]  /*cb40*/  BRA `(.L_x_113) ;  /* 0xffffffd000587947 */ /* 0x000fea000383ffff */
.L_x_61:
[----:B------:R-:W-:Y:S01]  /*cb50*/  IMAD.MOV.U32 R13, RZ, RZ, R5 ;  /* 0x000000ffff0d7224 */ /* 0x000fe200078e0005 */
[----:B------:R-:W-:Y:S01]  /*cb60*/  LEA R0, R0, R37, 0x6 ;  /* 0x0000002500007211 */ /* 0x000fe200078e30ff */
[----:B------:R-:W-:Y:S02]  /*cb70*/  IMAD.MOV.U32 R12, RZ, RZ, RZ ;  /* 0x000000ffff0c7224 */ /* 0x000fe400078e00ff */
[----:B------:R-:W-:Y:S01]  /*cb80*/  IMAD.MOV.U32 R11, RZ, RZ, 0x181f ;  /* 0x0000181fff0b7424 */ /* 0x000fe200078e00ff */
[C---:B------:R-:W-:Y:S01]  /*cb90*/  ISETP.GE.AND P0, PT, R0.reuse, UR37, PT ;  /* 0x0000002500007c0c */ /* 0x040fe2000bf06270 */
[----:B------:R-:W-:Y:S02]  /*cba0*/  IMAD.MOV.U32 R15, RZ, RZ, -0x1 ;  /* 0xffffffffff0f7424 */ /* 0x000fe400078e00ff */
[----:B------:R-:W-:-:S10]  /*cbb0*/  VIADD R6, R0, 0x10 ;  /* 0x0000001000067836 */ /* 0x000fd40000000000 */
[----:B-1----:R-:W-:Y:S05]  /*cbc0*/  WARPSYNC.COLLECTIVE R15, `(.L_x_114) ;  /* 0x000000000f087348 */ /* 0x002fea0003c00000 */
[----:B------:R0:W2:Y:S02]  /*cbd0*/  SHFL.IDX P6, R14, R13, R12, R11 ;  /* 0x0000000c0d0e7389 */ /* 0x0000a400000c000b */
[----:B012---:R-:W-:Y:S01]  /*cbe0*/  ENDCOLLECTIVE ;  /* 0x000000000000791b */ /* 0x007fe20003800000 */
.L_x_114:
[----:B------:R-:W-:Y:S02]  /*cbf0*/  IMAD.MOV.U32 R13, RZ, RZ, R4 ;  /* 0x000000ffff0d7224 */ /* 0x000fe400078e0004 */
[----:B------:R-:W-:-:S07]  /*cc00*/  IMAD.MOV.U32 R2, RZ, RZ, R14 ;  /* 0x000000ffff027224 */ /* 0x000fce00078e000e */
[----:B------:R-:W-:Y:S05]  /*cc10*/  WARPSYNC.COLLECTIVE R15, `(.L_x_115) ;  /* 0x000000000f087348 */ /* 0x000fea0003c00000 */
[----:B------:R0:W1:Y:S02]  /*cc20*/  SHFL.IDX P6, R14, R13, R12, R11 ;  /* 0x0000000c0d0e7389 */ /* 0x00006400000c000b */
[----:B01----:R-:W-:Y:S01]  /*cc30*/  ENDCOLLECTIVE ;  /* 0x000000000000791b */ /* 0x003fe20003800000 */
.L_x_115:
[----:B------:R-:W-:Y:S02]  /*cc40*/  IMAD.MOV.U32 R13, RZ, RZ, R5 ;  /* 0x000000ffff0d7224 */ /* 0x000fe400078e0005 */
[----:B------:R-:W-:Y:S01]  /*cc50*/  IMAD.MOV.U32 R12, RZ, RZ, 0x1 ;  /* 0x00000001ff0c7424 */ /* 0x000fe200078e00ff */
[----:B------:R-:W-:-:S05]  /*cc60*/  @!P0 LEA R14, P1, R9, R14, 0x1 ;  /* 0x0000000e090e8211 */ /* 0x000fca00078208ff */
[----:B------:R-:W-:Y:S02]  /*cc70*/  @!P0 IMAD.X R3, RZ, RZ, R2, P1 ;  /* 0x000000ffff038224 */ /* 0x000fe400008e0602 */
[----:B------:R-:W-:-:S07]  /*cc80*/  @!P0 IMAD.MOV.U32 R2, RZ, RZ, R14 ;  /* 0x000000ffff028224 */ /* 0x000fce00078e000e */
[----:B------:R-:W-:Y:S05]  /*cc90*/  WARPSYNC.COLLECTIVE R15, `(.L_x_116) ;  /* 0x000000000f087348 */ /* 0x000fea0003c00000 */
[----:B------:R0:W1:Y:S02]  /*cca0*/  SHFL.IDX P6, R14, R13, R12, R11 ;  /* 0x0000000c0d0e7389 */ /* 0x00006400000c000b */
[----:B01----:R-:W-:Y:S01]  /*ccb0*/  ENDCOLLECTIVE ;  /* 0x000000000000791b */ /* 0x003fe20003800000 */
.L_x_116:
[----:B------:R-:W-:Y:S01]  /*ccc0*/  @!PT LDS RZ, [RZ] ;  /* 0x00000000fffff984 */ /* 0x000fe20000000800 */
[----:B------:R-:W-:Y:S01]  /*ccd0*/  @!PT LDS RZ, [RZ] ;  /* 0x00000000fffff984 */ /* 0x000fe20000000800 */
[----:B------:R-:W-:Y:S01]  /*cce0*/  @!PT LDS RZ, [RZ] ;  /* 0x00000000fffff984 */ /* 0x000fe20000000800 */
[----:B------:R0:W-:Y:S01]  /*ccf0*/  @!P0 LDGSTS.E.BYPASS.LTC128B.128 [R8+0x20400], desc[UR50][R2.64], !P5 ;  /* 0x2040000002088fae */ /* 0x0001e2000e901d72 */
[----:B------:R-:W-:Y:S02]  /*cd00*/  ISETP.GE.AND P0, PT, R6, UR37, PT ;  /* 0x0000002506007c0c */ /* 0x000fe4000bf06270 */
[----:B------:R-:W-:Y:S01]  /*cd10*/  MOV R13, R4 ;  /* 0x00000004000d7202 */ /* 0x000fe20000000f00 */
[----:B------:R-:W-:-:S10]  /*cd20*/  IMAD.MOV.U32 R6, RZ, RZ, R14 ;  /* 0x000000ffff067224 */ /* 0x000fd400078e000e */
[----:B0-----:R-:W-:Y:S05]  /*cd30*/  WARPSYNC.COLLECTIVE R15, `(.L_x_117) ;  /* 0x000000000f087348 */ /* 0x001fea0003c00000 */
[----:B------:R1:W2:Y:S02]  /*cd40*/  SHFL.IDX P6, R14, R13, R12, R11 ;  /* 0x0000000c0d0e7389 */ /* 0x0002a400000c000b */
[----:B012---:R-:W-:Y:S01]  /*cd50*/  ENDCOLLECTIVE ;  /* 0x000000000000791b */ /* 0x007fe20003800000 */
.L_x_117:
[----:B------:R-:W-:Y:S02]  /*cd60*/  IMAD.MOV.U32 R13, RZ, RZ, R5 ;  /* 0x000000ffff0d7224 */ /* 0x000fe400078e0005 */
[----:B------:R-:W-:Y:S01]  /*cd70*/  IMAD.MOV.U32 R12, RZ, RZ, 0x2 ;  /* 0x00000002ff0c7424 */ /* 0x000fe200078e00ff */
[----:B------:R-:W-:-:S13]  /*cd80*/  @!P0 LEA R2, P1, R9, R14, 0x1 ;  /* 0x0000000e09028211 */ /* 0x000fda00078208ff */
[----:B------:R-:W-:Y:S05]  /*cd90*/  WARPSYNC.COLLECTIVE R15, `(.L_x_118) ;  /* 0x000000000f087348 */ /* 0x000fea0003c00000 */
[----:B------:R0:W1:Y:S02]  /*cda0*/  SHFL.IDX P6, R14, R13, R12, R11 ;  /* 0x0000000c0d0e7389 */ /* 0x00006400000c000b */
[----:B01----:R-:W-:Y:S01]  /*cdb0*/  ENDCOLLECTIVE ;  /* 0x000000000000791b */ /* 0x003fe20003800000 */
.L_x_118:
[----:B------:R-:W-:Y:S02]  /*cdc0*/  @!P0 IMAD.X R3, RZ, RZ, R6, P1 ;  /* 0x000000ffff038224 */ /* 0x000fe400008e0606 */
[----:B------:R-:W-:-:S03]  /*cdd0*/  VIADD R6, R0, 0x20 ;  /* 0x0000002000067836 */ /* 0x000fc60000000000 */
[----:B------:R-:W-:Y:S01]  /*cde0*/  @!PT LDS RZ, [RZ] ;  /* 0x00000000fffff984 */ /* 0x000fe20000000800 */
[----:B------:R-:W-:Y:S01]  /*cdf0*/  @!PT LDS RZ, [RZ] ;  /* 0x00000000fffff984 */ /* 0x000fe20000000800 */
[----:B------:R-:W-:Y:S01]  /*ce00*/  @!PT LDS RZ, [RZ] ;  /* 0x00000000fffff984 */ /* 0x000fe20000000800 */
[----:B------:R0:W-:Y:S02]  /*ce10*/  @!P0 LDGSTS.E.BYPASS.LTC128B.128 [R8+0x20c00], desc[UR50][R2.64], !P5 ;  /* 0x20c0000002088fae */ /* 0x0001e4000e901d72 */
[----:B------:R-:W-:Y:S01]  /*ce20*/  ISETP.GE.AND P0, PT, R6, UR37, PT ;  /* 0x0000002506007c0c */ /* 0x000fe2000bf06270 */
[----:B------:R-:W-:Y:S02]  /*ce30*/  IMAD.MOV.U32 R13, RZ, RZ, R4 ;  /* 0x000000ffff0d7224 */ /* 0x000fe400078e0004 */
[----:B------:R-:W-:-:S10]  /*ce40*/  IMAD.MOV.U32 R6, RZ, RZ, R14 ;  /* 0x000000ffff067224 */ /* 0x000fd400078e000e */
[----:B0-----:R-:W-:Y:S05]  /*ce50*/  WARPSYNC.COLLECTIVE R15, `(.L_x_119) ;  /* 0x000000000f087348 */ /* 0x001fea0003c00000 */
[----:B------:R1:W2:Y:S02]  /*ce60*/  SHFL.IDX P6, R14, R13, R12, R11 ;  /* 0x0000000c0d0e7389 */ /* 0x0002a400000c000b */
[----:B012---:R-:W-:Y:S01]  /*ce70*/  ENDCOLLECTIVE ;  /* 0x000000000000791b */ /* 0x007fe20003800000 */
.L_x_119:
[----:B------:R-:W-:Y:S02]  /*ce80*/  IMAD.MOV.U32 R13, RZ, RZ, R5 ;  /* 0x000000ffff0d7224 */ /* 0x000fe400078e0005 */
[----:B------:R-:W-:Y:S01]  /*ce90*/  IMAD.MOV.U32 R12, RZ, RZ, 0x3 ;  /* 0x00000003ff0c7424 */ /* 0x000fe200078e00ff */
[----:B------:R-:W-:-:S13]  /*cea0*/  @!P0 LEA R2, P1, R9, R14, 0x1 ;  /* 0x0000000e09028211 */ /* 0x000fda00078208ff */
[----:B------:R-:W-:Y:S05]  /*ceb0*/  WARPSYNC.COLLECTIVE R15, `(.L_x_120) ;  /* 0x000000000f087348 */ /* 0x000fea0003c00000 */
[----:B------:R0:W1:Y:S02]  /*cec0*/  SHFL.IDX P6, R14, R13, R12, R11 ;  /* 0x0000000c0d0e7389 */ /* 0x00006400000c000b */
[----:B01----:R-:W-:Y:S01]  /*ced0*/  ENDCOLLECTIVE ;  /* 0x000000000000791b */ /* 0x003fe20003800000 */
.L_x_120:
[----:B------:R-:W-:-:S05]  /*cee0*/  @!P0 IADD3.X R3, RZ, R6, RZ, P1, !PT ;  /* 0x00000006ff038210 */ /* 0x000fca0000ffe4ff */
[----:B------:R-:W-:Y:S01]  /*cef0*/  @!PT LDS RZ, [RZ] ;  /* 0x00000000fffff984 */ /* 0x000fe20000000800 */
[----:B------:R-:W-:Y:S01]  /*cf00*/  @!PT LDS RZ, [RZ] ;  /* 0x00000000fffff984 */ /* 0x000fe20000000800 */
[----:B------:R-:W-:Y:S01]  /*cf10*/  @!PT LDS RZ, [RZ] ;  /* 0x00000000fffff984 */ /* 0x000fe20000000800 */
[----:B------:R0:W-:Y:S01]  /*cf20*/  @!P0 LDGSTS.E.BYPASS.LTC128B.128 [R8+0x21400], desc[UR50][R2.64], !P5 ;  /* 0x2140000002088fae */ /* 0x0001e2000e901d72 */
[----:B------:R-:W-:Y:S02]  /*cf30*/  IMAD.MOV.U32 R13, RZ, RZ, R4 ;  /* 0x000000ffff0d7224 */ /* 0x000fe400078e0004 */
[----:B------:R-:W-:-:S07]  /*cf40*/  IMAD.MOV.U32 R5, RZ, RZ, R14 ;  /* 0x000000ffff057224 */ /* 0x000fce00078e000e */
[----:B0-----:R-:W-:Y:S05]  /*cf50*/  WARPSYNC.COLLECTIVE R15, `(.L_x_121) ;  /* 0x000000000f087348 */ /* 0x001fea0003c00000 */
[----:B------:R1:W2:Y:S02]  /*cf60*/  SHFL.IDX P6, R14, R13, R12, R11 ;  /* 0x0000000c0d0e7389 */ /* 0x0002a400000c000b */
[----:B012---:R-:W-:Y:S01]  /*cf70*/  ENDCOLLECTIVE ;  /* 0x000000000000791b */ /* 0x007fe20003800000 */
.L_x_121:
[----:B------:R-:W-:Y:S05]  /*cf80*/  BRA `(.L_x_122) ;  /* 0xffffffd400147947 */ /* 0x000fea000383ffff */
.L_x_63:
[----:B0-----:R-:W-:-:S04]  /*cf90*/  IMAD.U32 R3, RZ, RZ, UR39 ;  /* 0x00000027ff037e24 */ /* 0x001fc8000f8e00ff */
[----:B------:R0:W2:Y:S03]  /*cfa0*/  SYNCS.PHASECHK.TRANS64.TRYWAIT P0, [R3+URZ+0x28c20], R0 ;  /* 0x028c2000030075a7 */ /* 0x0000a6000800017f */
[----:B--2---:R-:W-:Y:S05]  /*cfb0*/  @!P0 NANOSLEEP.SYNCS 0x989680 ;  /* 0x009896800000895d */ /* 0x004fea0003900000 */
[----:B------:R-:W2:Y:S02]  /*cfc0*/  @!P0 SYNCS.PHASECHK.TRANS64 P0, [R3+URZ+0x28c20], R0 ;  /* 0x028c2000030085a7 */ /* 0x000ea4000800007f */
[----:B--2---:R-:W-:Y:S05]  /*cfd0*/  @!P0 BRA `(.L_x_63) ;  /* 0xfffffffc00ec8947 */ /* 0x004fea000383ffff */
[----:B------:R-:W-:Y:S05]  /*cfe0*/  BRA `(.L_x_123) ;  /* 0xffffffd400487947 */ /* 0x000fea000383ffff */
.L_x_66:
[----:B0-----:R0:W2:Y:S02]  /*cff0*/  SYNCS.PHASECHK.TRANS64.TRYWAIT P0, [R19+URZ+0x28c60], R0 ;  /* 0x028c6000130075a7 */ /* 0x0010a4000800017f */
[----:B--2---:R-:W-:Y:S05]  /*d000*/  @!P0 NANOSLEEP.SYNCS 0x989680 ;  /* 0x009896800000895d */ /* 0x004fea0003900000 */
[----:B------:R-:W2:Y:S02]  /*d010*/  @!P0 SYNCS.PHASECHK.TRANS64 P0, [R19+URZ+0x28c60], R0 ;  /* 0x028c6000130085a7 */ /* 0x000ea4000800007f */
[----:B--2---:R-:W-:Y:S05]  /*d020*/  @!P0 BRA `(.L_x_66) ;  /* 0xfffffffc00f08947 */ /* 0x004fea000383ffff */
[----:B------:R-:W-:Y:S05]  /*d030*/  BRA `(.L_x_124) ;  /* 0xffffffd400587947 */ /* 0x000fea000383ffff */
.L_x_67:
[----:B------:R-:W-:Y:S01]  /*d040*/  BSSY B0, `(.L_x_125) ;  /* 0x0000008000007945 */ /* 0x000fe20003800000 */
[----:B------:R-:W-:Y:S01]  /*d050*/  IMAD.MOV.U32 R13, RZ, RZ, R10 ;  /* 0x000000ffff0d7224 */ /* 0x000fe200078e000a */
[----:B------:R-:W-:Y:S01]  /*d060*/  MOV R12, RZ ;  /* 0x000000ff000c7202 */ /* 0x000fe20000000f00 */
[----:B------:R-:W-:Y:S02]  /*d070*/  IMAD.MOV.U32 R11, RZ, RZ, 0x181f ;  /* 0x0000181fff0b7424 */ /* 0x000fe400078e00ff */
[----:B------:R-:W-:-:S07]  /*d080*/  IMAD.MOV.U32 R15, RZ, RZ, -0x1 ;  /* 0xffffffffff0f7424 */ /* 0x000fce00078e00ff */
[----:B01----:R-:W-:Y:S05]  /*d090*/  WARPSYNC.COLLECTIVE R15, `(.L_x_126) ;  /* 0x000000000f087348 */ /* 0x003fea0003c00000 */
[----:B------:R2:W3:Y:S02]  /*d0a0*/  SHFL.IDX P6, R14, R13, R12, R11 ;  /* 0x0000000c0d0e7389 */ /* 0x0004e400000c000b */
[----:B0123--:R-:W-:Y:S01]  /*d0b0*/  ENDCOLLECTIVE ;  /* 0x000000000000791b */ /* 0x00ffe20003800000 */
.L_x_126:
[----:B------:R-:W-:Y:S05]  /*d0c0*/  BSYNC B0 ;  /* 0x0000000000007941 */ /* 0x000fea0003800000 */
.L_x_125:
[----:B------:R-:W0:Y:S01]  /*d0d0*/  S2R R0, SR_TID.X ;  /* 0x0000000000007919 */ /* 0x000e220000002100 */
[----:B------:R-:W-:Y:S01]  /*d0e0*/  IMAD.MOV.U32 R13, RZ, RZ, R8 ;  /* 0x000000ffff0d7224 */ /* 0x000fe200078e0008 */
[----:B------:R-:W-:Y:S01]  /*d0f0*/  MOV R15, 0xffffffff ;  /* 0xffffffff000f7802 */ /* 0x000fe20000000f00 */
[----:B------:R-:W-:Y:S01]  /*d100*/  IMAD.MOV.U32 R12, RZ, RZ, RZ ;  /* 0x000000ffff0c7224 */ /* 0x000fe200078e00ff */
[----:B------:R-:W-:Y:S01]  /*d110*/  LOP3.LUT P5, RZ, R16, 0x20000000, RZ, 0xc0, !PT ;  /* 0x2000000010ff7812 */ /* 0x000fe200078ac0ff */
[----:B------:R-:W-:Y:S01]  /*d120*/  IMAD.MOV.U32 R11, RZ, RZ, 0x181f ;  /* 0x0000181fff0b7424 */ /* 0x000fe200078e00ff */
[----:B------:R-:W-:Y:S01]  /*d130*/  LEA R9, R9, UR39, 0x1 ;  /* 0x0000002709097c11 */ /* 0x000fe2000f8e08ff */
[----:B------:R-:W-:Y:S01]  /*d140*/  IMAD.MOV.U32 R3, RZ, RZ, R14 ;  /* 0x000000ffff037224 */ /* 0x000fe200078e000e */
[----:B------:R-:W-:-:S09]  /*d150*/  P2R R4, PR, RZ, 0x20 ;  /* 0x00000020ff047803 */ /* 0x000fd20000000000 */
[----:B0-----:R-:W-:Y:S05]  /*d160*/  WARPSYNC.COLLECTIVE R15, `(.L_x_127) ;  /* 0x000000000f087348 */ /* 0x001fea0003c00000 */
[----:B------:R1:W2:Y:S02]  /*d170*/  SHFL.IDX P6, R14, R13, R12, R11 ;  /* 0x0000000c0d0e7389 */ /* 0x0002a400000c000b */
[----:B012---:R-:W-:Y:S01]  /*d180*/  ENDCOLLECTIVE ;  /* 0x000000000000791b */ /* 0x007fe20003800000 */
.L_x_127:
[----:B------:R-:W-:Y:S02]  /*d190*/  LOP3.LUT P5, RZ, R30, 0x40, RZ, 0xc0, !PT ;  /* 0x000000401eff7812 */ /* 0x000fe400078ac0ff */
[C---:B------:R-:W-:Y:S02]  /*d1a0*/  LOP3.LUT P4, RZ, R16.reuse, 0x4000000, RZ, 0xc0, !PT ;  /* 0x0400000010ff7812 */ /* 0x040fe4000788c0ff */
[C---:B------:R-:W-:Y:S02]  /*d1b0*/  LOP3.LUT P3, RZ, R16.reuse, 0x800000, RZ, 0xc0, !PT ;  /* 0x0080000010ff7812 */ /* 0x040fe4000786c0ff */
[C---:B------:R-:W-:Y:S02]  /*d1c0*/  LOP3.LUT P2, RZ, R16.reuse, 0x400000, RZ, 0xc0, !PT ;  /* 0x0040000010ff7812 */ /* 0x040fe4000784c0ff */
[----:B------:R-:W-:Y:S01]  /*d1d0*/  LOP3.LUT P1, RZ, R16, 0x200000, RZ, 0xc0, !PT ;  /* 0x0020000010ff7812 */ /* 0x000fe2000782c0ff */
[----:B------:R-:W-:Y:S02]  /*d1e0*/  IMAD.MOV.U32 R13, RZ, RZ, R10 ;  /* 0x000000ffff0d7224 */ /* 0x000fe400078e000a */
[----:B------:R-:W-:-:S02]  /*d1f0*/  IMAD.MOV.U32 R12, RZ, RZ, 0x1 ;  /* 0x00000001ff0c7424 */ /* 0x000fc400078e00ff */
[----:B------:R-:W-:Y:S02]  /*d200*/  IMAD.SHL.U32 R0, R0, 0x8, RZ ;  /* 0x0000000800007824 */ /* 0x000fe400078e00ff */
[----:B------:R-:W-:Y:S01]  /*d210*/  IMAD.MOV.U32 R2, RZ, RZ, R14 ;  /* 0x000000ffff027224 */ /* 0x000fe200078e000e */
[----:B------:R-:W-:Y:S02]  /*d220*/  LOP3.LUT P6, RZ, R30, 0x1, RZ, 0xc0, !PT ;  /* 0x000000011eff7812 */ /* 0x000fe400078cc0ff */
[----:B------:R-:W-:-:S05]  /*d230*/  LOP3.LUT R0, R0, 0x38, RZ, 0xc0, !PT ;  /* 0x0000003800007812 */ /* 0x000fca00078ec0ff */
[----:B------:R-:W-:-:S05]  /*d240*/  IMAD.SHL.U32 R0, R0, 0x2, RZ ;  /* 0x0000000200007824 */ /* 0x000fca00078e00ff */
[----:B------:R-:W-:-:S05]  /*d250*/  IADD3 R2, P0, R2, R0, RZ ;  /* 0x0000000002027210 */ /* 0x000fca0007f1e0ff */
[----:B------:R-:W-:Y:S01]  /*d260*/  IMAD.X R3, RZ, RZ, R3, P0 ;  /* 0x000000ffff037224 */ /* 0x000fe200000e0603 */
[----:B------:R-:W-:-:S04]  /*d270*/  LOP3.LUT P0, RZ, R30, 0x8, RZ, 0xc0, !PT ;  /* 0x000000081eff7812 */ /* 0x000fc8000780c0ff */
[----:B------:R-:W-:Y:S01]  /*d280*/  @!PT LDS RZ, [RZ] ;  /* 0x00000000fffff984 */ /* 0x000fe20000000800 */
[----:B------:R-:W-:Y:S01]  /*d290*/  @!PT LDS RZ, [RZ] ;  /* 0x00000000fffff984 */ /* 0x000fe20000000800 */
[----:B------:R-:W-:Y:S01]  /*d2a0*/  @!PT LDS RZ, [RZ] ;  /* 0x00000000fffff984 */ /* 0x000fe20000000800 */
[----:B------:R0:W-:Y:S01]  /*d2b0*/  LDGSTS.E.BYPASS.LTC128B.128 [R9+0x400], desc[UR50][R2.64], !P5 ;  /* 0x0040000002097fae */ /* 0x0001e2000e901d72 */
[----:B------:R-:W-:-:S08]  /*d2c0*/  ISETP.NE.AND P5, PT, R4, RZ, PT ;  /* 0x000000ff0400720c */ /* 0x000fd00003fa5270 */
[----:B------:R0:W-:Y:S04]  /*d2d0*/  LDGSTS.E.BYPASS.LTC128B.128 [R9+0x2400], desc[UR50][R2.64+0x80], !P0 ;  /* 0x0240008002097fae */ /* 0x0001e8000c101d72 */
[----:B------:R0:W-:Y:S02]  /*d2e0*/  LDGSTS.E.BYPASS.LTC128B.128 [R9+0x4400], desc[UR50][R2.64+0x100], !P6 ;  /* 0x0440010002097fae */ /* 0x0001e4000f101d72 */
[----:B0-----:R-:W-:Y:S05]  /*d2f0*/  WARPSYNC.COLLECTIVE R15, `(.L_x_128) ;  /* 0x000000000f087348 */ /* 0x001fea0003c00000 */
[----:B------:R1:W2:Y:S02]  /*d300*/  SHFL.IDX P6, R14, R13, R12, R11 ;  /* 0x0000000c0d0e7389 */ /* 0x0002a400000c000b */
[----:B012---:R-:W-:Y:S01]  /*d310*/  ENDCOLLECTIVE ;  /* 0x000000000000791b */ /* 0x007fe20003800000 */
.L_x_128:
[----:B------:R-:W-:Y:S01]  /*d320*/  @!PT LDS RZ, [RZ] ;  /* 0x00000000fffff984 */ /* 0x000fe20000000800 */
[----:B------:R-:W-:Y:S01]  /*d330*/  @!PT LDS RZ, [RZ] ;  /* 0x00000000fffff984 */ /* 0x000fe20000000800 */
[----:B------:R-:W-:Y:S01]  /*d340*/  @!PT LDS RZ, [RZ] ;  /* 0x00000000fffff984 */ /* 0x000fe20000000800 */
[----:B------:R-:W-:Y:S01]  /*d350*/  LDGSTS.E.BYPASS.LTC128B.128 [R9+0x6400], desc[UR50][R2.64+0x180], !P5 ;  /* 0x0640018002097fae */ /* 0x000fe2000e901d72 */
[----:B------:R-:W-:-:S03]  /*d360*/  LOP3.LUT P5, RZ, R16, 0x10000000, RZ, 0xc0, !PT ;  /* 0x1000000010ff7812 */ /* 0x000fc600078ac0ff */
[----:B------:R-:W-:Y:S01]  /*d370*/  LDGSTS.E.BYPASS.LTC128B.128 [R9+0x8400], desc[UR50][R2.64+0x200], !P4 ;  /* 0x0840020002097fae */ /* 0x000fe2000e101d72 */
[----:B------:R-:W-:Y:S02]  /*d380*/  P2R R4, PR, RZ, 0x20 ;  /* 0x00000020ff047803 */ /* 0x000fe40000000000 */
[----:B------:R-:W-:Y:S01]  /*d390*/  LOP3.LUT P5, RZ, R30, 0x20, RZ, 0xc0, !PT ;  /* 0x000000201eff7812 */ /* 0x000fe200078ac0ff */
[----:B------:R-:W-:Y:S01]  /*d3a0*/  LDGSTS.E.BYPASS.LTC128B.128 [R9+0xa400], desc[UR50][R2.64+0x280], !P3 ;  /* 0x0a40028002097fae */ /* 0x000fe2000d901d72 */
[C---:B------:R-:W-:Y:S01]  /*d3b0*/  LOP3.LUT P4, RZ, R16.reuse, 0x2000000, RZ, 0xc0, !PT ;  /* 0x0200000010ff7812 */ /* 0x040fe2000788c0ff */
[----:B------:R-:W-:Y:S01]  /*d3c0*/  IMAD.MOV.U32 R13, RZ, RZ, R8 ;  /* 0x000000ffff0d7224 */ /* 0x000fe200078e0008 */
[C---:B------:R-:W-:Y:S01]  /*d3d0*/  LOP3.LUT P3, RZ, R16.reuse, 0x100000, RZ, 0xc0, !PT ;  /* 0x0010000010ff7812 */ /* 0x040fe2000786c0ff */
[----:B------:R-:W-:Y:S01]  /*d3e0*/  LDGSTS.E.BYPASS.LTC128B.128 [R9+0xc400], desc[UR50][R2.64+0x300], !P2 ;  /* 0x0c40030002097fae */ /* 0x000fe2000d101d72 */
[----:B------:R-:W-:-:S03]  /*d3f0*/  LOP3.LUT P2, RZ, R16, 0x80000, RZ, 0xc0, !PT ;  /* 0x0008000010ff7812 */ /* 0x000fc6000784c0ff */
[----:B------:R0:W-:Y:S01]  /*d400*/  LDGSTS.E.BYPASS.LTC128B.128 [R9+0xe400], desc[UR50][R2.64+0x380], !P1 ;  /* 0x0e40038002097fae */ /* 0x0001e2000c901d72 */
[----:B------:R-:W-:Y:S02]  /*d410*/  LOP3.LUT P1, RZ, R16, 0x40000, RZ, 0xc0, !PT ;  /* 0x0004000010ff7812 */ /* 0x000fe4000782c0ff */
[----:B0-----:R-:W-:-:S11]  /*d420*/  MOV R3, R14 ;  /* 0x0000000e00037202 */ /* 0x001fd60000000f00 */
[----:B------:R-:W-:Y:S05]  /*d430*/  WARPSYNC.COLLECTIVE R15, `(.L_x_129) ;  /* 0x000000000f087348 */ /* 0x000fea0003c00000 */
[----:B------:R0:W1:Y:S02]  /*d440*/  SHFL.IDX P6, R14, R13, R12, R11 ;  /* 0x0000000c0d0e7389 */ /* 0x00006400000c000b */
[----:B01----:R-:W-:Y:S01]  /*d450*/  ENDCOLLECTIVE ;  /* 0x000000000000791b */ /* 0x003fe20003800000 */
.L_x_129:
[----:B------:R-:W-:Y:S02]  /*d460*/  IMAD.MOV.U32 R13, RZ, RZ, R10 ;  /* 0x000000ffff0d7224 */ /* 0x000fe400078e000a */
[----:B------:R-:W-:Y:S02]  /*d470*/  IMAD.MOV.U32 R12, RZ, RZ, 0x2 ;  /* 0x00000002ff0c7424 */ /* 0x000fe400078e00ff */
[----:B------:R-:W-:Y:S01]  /*d480*/  IMAD.MOV.U32 R2, RZ, RZ, R14 ;  /* 0x000000ffff027224 */ /* 0x000fe200078e000e */
[----:B------:R-:W-:-:S04]  /*d490*/  LOP3.LUT P6, RZ, R16, 0x80000000, RZ, 0xc0, !PT ;  /* 0x8000000010ff7812 */ /* 0x000fc800078cc0ff */
        /* <DEDUP_REMOVED lines=13> */
.L_x_130:
        /* <DEDUP_REMOVED lines=9> */
[C---:B------:R-:W-:Y:S02]  /*d600*/  LOP3.LUT P4, RZ, R16.reuse, 0x1000000, RZ, 0xc0, !PT ;  /* 0x0100000010ff7812 */ /* 0x040fe4000788c0ff */
[----:B------:R-:W-:Y:S01]  /*d610*/  MOV R13, R8 ;  /* 0x00000008000d7202 */ /* 0x000fe20000000f00 */
[----:B------:R-:W-:Y:S01]  /*d620*/  LDGSTS.E.BYPASS.LTC128B.128 [R9+0xcc00], desc[UR50][R2.64+0x300], !P2 ;  /* 0x0cc0030002097fae */ /* 0x000fe2000d101d72 */
[C---:B------:R-:W-:Y:S02]  /*d630*/  LOP3.LUT P3, RZ, R16.reuse, 0x20000, RZ, 0xc0, !PT ;  /* 0x0002000010ff7812 */ /* 0x040fe4000786c0ff */
[C---:B------:R-:W-:Y:S01]  /*d640*/  LOP3.LUT P2, RZ, R16.reuse, 0x10000, RZ, 0xc0, !PT ;  /* 0x0001000010ff7812 */ /* 0x040fe2000784c0ff */
[----:B------:R0:W-:Y:S01]  /*d650*/  LDGSTS.E.BYPASS.LTC128B.128 [R9+0xec00], desc[UR50][R2.64+0x380], !P1 ;  /* 0x0ec0038002097fae */ /* 0x0001e2000c901d72 */
[----:B------:R-:W-:Y:S01]  /*d660*/  LOP3.LUT P1, RZ, R16, 0x8000, RZ, 0xc0, !PT ;  /* 0x0000800010ff7812 */ /* 0x000fe2000782c0ff */
[----:B0-----:R-:W-:-:S12]  /*d670*/  IMAD.MOV.U32 R3, RZ, RZ, R14 ;  /* 0x000000ffff037224 */ /* 0x001fd800078e000e */
[----:B------:R-:W-:Y:S05]  /*d680*/  WARPSYNC.COLLECTIVE R15, `(.L_x_131) ;  /* 0x000000000f087348 */ /* 0x000fea0003c00000 */
[----:B------:R0:W1:Y:S02]  /*d690*/  SHFL.IDX P6, R14, R13, R12, R11 ;  /* 0x0000000c0d0e7389 */ /* 0x00006400000c000b */
[----:B01----:R-:W-:Y:S01]  /*d6a0*/  ENDCOLLECTIVE ;  /* 0x000000000000791b */ /* 0x003fe20003800000 */
.L_x_131:
        /* <DEDUP_REMOVED lines=17> */
.L_x_132:
[----:B------:R-:W-:Y:S01]  /*d7c0*/  @!PT LDS RZ, [RZ] ;  /* 0x00000000fffff984 */ /* 0x000fe20000000800 */
[----:B------:R-:W-:Y:S01]  /*d7d0*/  @!PT LDS RZ, [RZ] ;  /* 0x00000000fffff984 */ /* 0x000fe20000000800 */
[----:B------:R-:W-:Y:S01]  /*d7e0*/  @!PT LDS RZ, [RZ] ;  /* 0x00000000fffff984 */ /* 0x000fe20000000800 */
[----:B------:R0:W-:Y:S04]  /*d7f0*/  LDGSTS.E.BYPASS.LTC128B.128 [R9+0x7400], desc[UR50][R2.64+0x180], !P5 ;  /* 0x0740018002097fae */ /* 0x0001e8000e901d72 */
[----:B------:R0:W-:Y:S04]  /*d800*/  LDGSTS.E.BYPASS.LTC128B.128 [R9+0x9400], desc[UR50][R2.64+0x200], !P4 ;  /* 0x0940020002097fae */ /* 0x0001e8000e101d72 */
[----:B------:R0:W-:Y:S01]  /*d810*/  LDGSTS.E.BYPASS.LTC128B.128 [R9+0xb400], desc[UR50][R2.64+0x280], !P3 ;  /* 0x0b40028002097fae */ /* 0x0001e2000d901d72 */
[----:B------:R-:W-:-:S03]  /*d820*/  IMAD.MOV.U32 R13, RZ, RZ, R8 ;  /* 0x000000ffff0d7224 */ /* 0x000fc600078e0008 */
[----:B------:R0:W-:Y:S04]  /*d830*/  LDGSTS.E.BYPASS.LTC128B.128 [R9+0xd400], desc[UR50][R2.64+0x300], !P2 ;  /* 0x0d40030002097fae */ /* 0x0001e8000d101d72 */
[----:B------:R0:W-:Y:S01]  /*d840*/  LDGSTS.E.BYPASS.LTC128B.128 [R9+0xf400], desc[UR50][R2.64+0x380], !P1 ;  /* 0x0f40038002097fae */ /* 0x0001e2000c901d72 */
[----:B------:R-:W-:-:S07]  /*d850*/  IMAD.MOV.U32 R10, RZ, RZ, R14 ;  /* 0x000000ffff0a7224 */ /* 0x000fce00078e000e */
[----:B0-----:R-:W-:Y:S05]  /*d860*/  WARPSYNC.COLLECTIVE R15, `(.L_x_133) ;  /* 0x000000000f087348 */ /* 0x001fea0003c00000 */
[----:B------:R1:W2:Y:S02]  /*d870*/  SHFL.IDX P6, R14, R13, R12, R11 ;  /* 0x0000000c0d0e7389 */ /* 0x0002a400000c000b */
[----:B012---:R-:W-:Y:S01]  /*d880*/  ENDCOLLECTIVE ;  /* 0x000000000000791b */ /* 0x007fe20003800000 */
.L_x_133:
[----:B------:R-:W-:Y:S05]  /*d890*/  BRA `(.L_x_134) ;  /* 0xffffffd400647947 */ /* 0x000fea000383ffff */
.L_x_73:
[----:B0-----:R0:W1:Y:S02]  /*d8a0*/  SYNCS.PHASECHK.TRANS64.TRYWAIT P0, [R9+URZ+0x28c40], R20 ;  /* 0x028c4014090075a7 */ /* 0x001064000800017f */
[----:B-1----:R-:W-:Y:S05]  /*d8b0*/  @!P0 NANOSLEEP.SYNCS 0x989680 ;  /* 0x009896800000895d */ /* 0x002fea0003900000 */
[----:B------:R-:W1:Y:S02]  /*d8c0*/  @!P0 SYNCS.PHASECHK.TRANS64 P0, [R9+URZ+0x28c40], R20 ;  /* 0x028c4014090085a7 */ /* 0x000e64000800007f */
[----:B-1----:R-:W-:Y:S05]  /*d8d0*/  @!P0 BRA `(.L_x_73) ;  /* 0xfffffffc00f08947 */ /* 0x002fea000383ffff */
[----:B------:R-:W-:Y:S05]  /*d8e0*/  BRA `(.L_x_135) ;  /* 0xffffffd800987947 */ /* 0x000fea000383ffff */
.L_x_74:
[----:B------:R-:W-:Y:S01]  /*d8f0*/  BSSY B1, `(.L_x_136) ;  /* 0x0000008000017945 */ /* 0x000fe20003800000 */
[----:B------:R-:W-:Y:S01]  /*d900*/  MOV R13, R28 ;  /* 0x0000001c000d7202 */ /* 0x000fe20000000f00 */
[----:B------:R-:W-:Y:S02]  /*d910*/  IMAD.MOV.U32 R12, RZ, RZ, RZ ;  /* 0x000000ffff0c7224 */ /* 0x000fe400078e00ff */
[----:B------:R-:W-:Y:S02]  /*d920*/  IMAD.MOV.U32 R11, RZ, RZ, 0x181f ;  /* 0x0000181fff0b7424 */ /* 0x000fe400078e00ff */
[----:B------:R-:W-:-:S07]  /*d930*/  IMAD.MOV.U32 R15, RZ, RZ, -0x1 ;  /* 0xffffffffff0f7424 */ /* 0x000fce00078e00ff */
[----:B0-----:R-:W-:Y:S05]  /*d940*/  WARPSYNC.COLLECTIVE R15, `(.L_x_137) ;  /* 0x000000000f087348 */ /* 0x001fea0003c00000 */
[----:B------:R1:W2:Y:S02]  /*d950*/  SHFL.IDX P6, R14, R13, R12, R11 ;  /* 0x0000000c0d0e7389 */ /* 0x0002a400000c000b */
[----:B012---:R-:W-:Y:S01]  /*d960*/  ENDCOLLECTIVE ;  /* 0x000000000000791b */ /* 0x007fe20003800000 */
.L_x_137:
[----:B------:R-:W-:Y:S05]  /*d970*/  BSYNC B1 ;  /* 0x0000000000017941 */ /* 0x000fea0003800000 */
.L_x_136:
[----:B------:R-:W-:Y:S01]  /*d980*/  IMAD.MOV.U32 R13, RZ, RZ, R21 ;  /* 0x000000ffff0d7224 */ /* 0x000fe200078e0015 */
[----:B------:R-:W-:Y:S01]  /*d990*/  MOV R11, 0x181f ;  /* 0x0000181f000b7802 */ /* 0x000fe20000000f00 */
[----:B------:R-:W-:Y:S01]  /*d9a0*/  IMAD.MOV.U32 R12, RZ, RZ, RZ ;  /* 0x000000ffff0c7224 */ /* 0x000fe200078e00ff */
[----:B------:R-:W-:Y:S01]  /*d9b0*/  LEA R26, R6, UR39, 0x1 ;  /* 0x00000027061a7c11 */ /* 0x000fe2000f8e08ff */
[----:B------:R-:W-:Y:S02]  /*d9c0*/  IMAD.MOV.U32 R15, RZ, RZ, -0x1 ;  /* 0xffffffffff0f7424 */ /* 0x000fe400078e00ff */
[----:B------:R-:W-:-:S07]  /*d9d0*/  IMAD.MOV.U32 R3, RZ, RZ, R14 ;  /* 0x000000ffff037224 */ /* 0x000fce00078e000e */
[----:B------:R-:W-:Y:S05]  /*d9e0*/  WARPSYNC.COLLECTIVE R15, `(.L_x_138) ;  /* 0x000000000f087348 */ /* 0x000fea0003c00000 */
[----:B------:R0:W1:Y:S02]  /*d9f0*/  SHFL.IDX P6, R14, R13, R12, R11 ;  /* 0x0000000c0d0e7389 */ /* 0x00006400000c000b */
[----:B01----:R-:W-:Y:S01]  /*da00*/  ENDCOLLECTIVE ;  /* 0x000000000000791b */ /* 0x003fe20003800000 */
.L_x_138:
[----:B------:R-:W-:Y:S02]  /*da10*/  IMAD.MOV.U32 R13, RZ, RZ, R28 ;  /* 0x000000ffff0d7224 */ /* 0x000fe400078e001c */
[----:B------:R-:W-:Y:S01]  /*da20*/  IMAD.MOV.U32 R12, RZ, RZ, 0x1 ;  /* 0x00000001ff0c7424 */ /* 0x000fe200078e00ff */
[----:B------:R-:W-:-:S13]  /*da30*/  IADD3 R2, P0, R14, R0, RZ ;  /* 0x000000000e027210 */ /* 0x000fda0007f1e0ff */
[----:B------:R-:W-:Y:S05]  /*da40*/  WARPSYNC.COLLECTIVE R15, `(.L_x_139) ;  /* 0x000000000f087348 */ /* 0x000fea0003c00000 */
[----:B------:R0:W1:Y:S02]  /*da50*/  SHFL.IDX P6, R14, R13, R12, R11 ;  /* 0x0000000c0d0e7389 */ /* 0x00006400000c000b */
[----:B01----:R-:W-:Y:S01]  /*da60*/  ENDCOLLECTIVE ;  /* 0x000000000000791b */ /* 0x003fe20003800000 */
.L_x_139:
[----:B------:R-:W-:-:S05]  /*da70*/  IMAD.X R3, RZ, RZ, R3, P0 ;  /* 0x000000ffff037224 */ /* 0x000fca00000e0603 */
[----:B------:R-:W-:Y:S01]  /*da80*/  @!PT LDS RZ, [RZ] ;  /* 0x00000000fffff984 */ /* 0x000fe20000000800 */
[----:B------:R-:W-:Y:S01]  /*da90*/  @!PT LDS RZ, [RZ] ;  /* 0x00000000fffff984 */ /* 0x000fe20000000800 */
[----:B------:R-:W-:Y:S01]  /*daa0*/  @!PT LDS RZ, [RZ] ;  /* 0x00000000fffff984 */ /* 0x000fe20000000800 */
[----:B------:R0:W-:Y:S01]  /*dab0*/  LDGSTS.E.BYPASS.LTC128B.128 [R26+0x22400], desc[UR50][R2.64], !P1 ;  /* 0x22400000021a7fae */ /* 0x0001e2000c901d72 */
[----:B------:R-:W-:Y:S02]  /*dac0*/  IMAD.MOV.U32 R13, RZ, RZ, R21 ;  /* 0x000000ffff0d7224 */ /* 0x000fe400078e0015 */
[----:B------:R-:W-:-:S07]  /*dad0*/  IMAD.MOV.U32 R34, RZ, RZ, R14 ;  /* 0x000000ffff227224 */ /* 0x000fce00078e000e */
[----:B0-----:R-:W-:Y:S05]  /*dae0*/  WARPSYNC.COLLECTIVE R15, `(.L_x_140) ;  /* 0x000000000f087348 */ /* 0x001fea0003c00000 */
[----:B------:R1:W2:Y:S02]  /*daf0*/  SHFL.IDX P6, R14, R13, R12, R11 ;  /* 0x0000000c0d0e7389 */ /* 0x0002a400000c000b */
[----:B012---:R-:W-:Y:S01]  /*db00*/  ENDCOLLECTIVE ;  /* 0x000000000000791b */ /* 0x007fe20003800000 */
.L_x_140:
[----:B------:R-:W-:Y:S02]  /*db10*/  IMAD.MOV.U32 R13, RZ, RZ, R28 ;  /* 0x000000ffff0d7224 */ /* 0x000fe400078e001c */
[----:B------:R-:W-:Y:S01]  /*db20*/  IMAD.MOV.U32 R12, RZ, RZ, 0x2 ;  /* 0x00000002ff0c7424 */ /* 0x000fe200078e00ff */
[----:B------:R-:W-:-:S07]  /*db30*/  MOV R10, R14 ;  /* 0x0000000e000a7202 */ /* 0x000fce0000000f00 */
[----:B------:R-:W-:Y:S05]  /*db40*/  WARPSYNC.COLLECTIVE R15, `(.L_x_141) ;  /* 0x000000000f087348 */ /* 0x000fea0003c00000 */
[----:B------:R0:W1:Y:S02]  /*db50*/  SHFL.IDX P6, R14, R13, R12, R11 ;  /* 0x0000000c0d0e7389 */ /* 0x00006400000c000b */
[----:B01----:R-:W-:Y:S01]  /*db60*/  ENDCOLLECTIVE ;  /* 0x000000000000791b */ /* 0x003fe20003800000 */
.L_x_141:
[----:B------:R-:W-:-:S05]  /*db70*/  IADD3 R2, P0, R10, R0, RZ ;  /* 0x000000000a027210 */ /* 0x000fca0007f1e0ff */
[----:B------:R-:W-:-:S05]  /*db80*/  IMAD.X R3, RZ, RZ, R34, P0 ;  /* 0x000000ffff037224 */ /* 0x000fca00000e0622 */
[----:B------:R-:W-:Y:S01]  /*db90*/  @!PT LDS RZ, [RZ] ;  /* 0x00000000fffff984 */ /* 0x000fe20000000800 */
[----:B------:R-:W-:Y:S01]  /*dba0*/  @!PT LDS RZ, [RZ] ;  /* 0x00000000fffff984 */ /* 0x000fe20000000800 */
[----:B------:R-:W-:Y:S01]  /*dbb0*/  @!PT LDS RZ, [RZ] ;  /* 0x00000000fffff984 */ /* 0x000fe20000000800 */
[----:B------:R0:W-:Y:S01]  /*dbc0*/  LDGSTS.E.BYPASS.LTC128B.128 [R26+0x22c00], desc[UR50][R2.64], !P1 ;  /* 0x22c00000021a7fae */ /* 0x0001e2000c901d72 */
[----:B------:R-:W-:Y:S02]  /*dbd0*/  IMAD.MOV.U32 R13, RZ, RZ, R21 ;  /* 0x000000ffff0d7224 */ /* 0x000fe400078e0015 */
[----:B0-----:R-:W-:-:S07]  /*dbe0*/  IMAD.MOV.U32 R3, RZ, RZ, R14 ;  /* 0x000000ffff037224 */ /* 0x001fce00078e000e */
[----:B------:R-:W-:Y:S05]  /*dbf0*/  WARPSYNC.COLLECTIVE R15, `(.L_x_142) ;  /* 0x000000000f087348 */ /* 0x000fea0003c00000 */
[----:B------:R0:W1:Y:S02]  /*dc00*/  SHFL.IDX P6, R14, R13, R12, R11 ;  /* 0x0000000c0d0e7389 */ /* 0x00006400000c000b */
[----:B01----:R-:W-:Y:S01]  /*dc10*/  ENDCOLLECTIVE ;  /* 0x000000000000791b */ /* 0x003fe20003800000 */
.L_x_142:
[----:B------:R-:W-:Y:S02]  /*dc20*/  IMAD.MOV.U32 R13, RZ, RZ, R28 ;  /* 0x000000ffff0d7224 */ /* 0x000fe400078e001c */
[----:B------:R-:W-:Y:S02]  /*dc30*/  IMAD.MOV.U32 R12, RZ, RZ, 0x3 ;  /* 0x00000003ff0c7424 */ /* 0x000fe400078e00ff */
[----:B------:R-:W-:-:S07]  /*dc40*/  IMAD.MOV.U32 R2, RZ, RZ, R14 ;  /* 0x000000ffff027224 */ /* 0x000fce00078e000e */
[----:B------:R-:W-:Y:S05]  /*dc50*/  WARPSYNC.COLLECTIVE R15, `(.L_x_143) ;  /* 0x000000000f087348 */ /* 0x000fea0003c00000 */
[----:B------:R0:W1:Y:S02]  /*dc60*/  SHFL.IDX P6, R14, R13, R12, R11 ;  /* 0x0000000c0d0e7389 */ /* 0x00006400000c000b */
[----:B01----:R-:W-:Y:S01]  /*dc70*/  ENDCOLLECTIVE ;  /* 0x000000000000791b */ /* 0x003fe20003800000 */
.L_x_143:
[----:B------:R-:W-:-:S04]  /*dc80*/  IADD3 R2, P0, R2, R0, RZ ;  /* 0x0000000002027210 */ /* 0x000fc80007f1e0ff */
[----:B------:R-:W-:-:S05]  /*dc90*/  IADD3.X R3, RZ, R3, RZ, P0, !PT ;  /* 0x00000003ff037210 */ /* 0x000fca00007fe4ff */
        /* <DEDUP_REMOVED lines=9> */
.L_x_144:
[----:B------:R-:W-:Y:S05]  /*dd30*/  BRA `(.L_x_145) ;  /* 0xffffffd8002c7947 */ /* 0x000fea000383ffff */
.L_x_79:
[----:B--2---:R2:W3:Y:S02]  /*dd40*/  SYNCS.PHASECHK.TRANS64.TRYWAIT P0, [R9+URZ+0x28c60], R20 ;  /* 0x028c6014090075a7 */ /* 0x0044e4000800017f */
[----:B---3--:R-:W-:Y:S05]  /*dd50*/  @!P0 NANOSLEEP.SYNCS 0x989680 ;  /* 0x009896800000895d */ /* 0x008fea0003900000 */
[----:B------:R-:W3:Y:S02]  /*dd60*/  @!P0 SYNCS.PHASECHK.TRANS64 P0, [R9+URZ+0x28c60], R20 ;  /* 0x028c6014090085a7 */ /* 0x000ee4000800007f */
[----:B---3--:R-:W-:Y:S05]  /*dd70*/  @!P0 BRA `(.L_x_79) ;  /* 0xfffffffc00f08947 */ /* 0x008fea000383ffff */
[----:B------:R-:W-:Y:S05]  /*dd80*/  BRA `(.L_x_146) ;  /* 0xffffffd8007c7947 */ /* 0x000fea000383ffff */
.L_x_80:
[----:B------:R-:W-:Y:S01]  /*dd90*/  BSSY B1, `(.L_x_147) ;  /* 0x0000008000017945 */ /* 0x000fe20003800000 */
[----:B------:R-:W-:Y:S01]  /*dda0*/  IMAD.MOV.U32 R13, RZ, RZ, R20 ;  /* 0x000000ffff0d7224 */ /* 0x000fe200078e0014 */
[----:B------:R-:W-:Y:S01]  /*ddb0*/  MOV R11, 0x181f ;  /* 0x0000181f000b7802 */ /* 0x000fe20000000f00 */
[----:B------:R-:W-:Y:S02]  /*ddc0*/  IMAD.MOV.U32 R12, RZ, RZ, RZ ;  /* 0x000000ffff0c7224 */ /* 0x000fe400078e00ff */
[----:B------:R-:W-:-:S07]  /*ddd0*/  IMAD.MOV.U32 R15, RZ, RZ, -0x1 ;  /* 0xffffffffff0f7424 */ /* 0x000fce00078e00ff */
[----:B-1----:R-:W-:Y:S05]  /*dde0*/  WARPSYNC.COLLECTIVE R15, `(.L_x_148) ;  /* 0x000000000f087348 */ /* 0x002fea0003c00000 */
[----:B------:R0:W2:Y:S02]  /*ddf0*/  SHFL.IDX P6, R14, R13, R12, R11 ;  /* 0x0000000c0d0e7389 */ /* 0x0000a400000c000b */
[----:B012---:R-:W-:Y:S01]  /*de00*/  ENDCOLLECTIVE ;  /* 0x000000000000791b */ /* 0x007fe20003800000 */
.L_x_148:
[----:B------:R-:W-:Y:S05]  /*de10*/  BSYNC B1 ;  /* 0x0000000000017941 */ /* 0x000fea0003800000 */
.L_x_147:
[----:B------:R-:W-:Y:S01]  /*de20*/  IMAD.MOV.U32 R13, RZ, RZ, R10 ;  /* 0x000000ffff0d7224 */ /* 0x000fe200078e000a */
[----:B------:R-:W-:Y:S01]  /*de30*/  LEA R19, R19, UR39, 0x1 ;  /* 0x0000002713137c11 */ /* 0x000fe2000f8e08ff */
[----:B------:R-:W-:Y:S01]  /*de40*/  IMAD.MOV.U32 R12, RZ, RZ, RZ ;  /* 0x000000ffff0c7224 */ /* 0x000fe200078e00ff */
[C---:B------:R-:W-:Y:S01]  /*de50*/  LOP3.LUT P2, RZ, R16.reuse, 0x20, RZ, 0xc0, !PT ;  /* 0x0000002010ff7812 */ /* 0x040fe2000784c0ff */
[----:B------:R-:W-:Y:S01]  /*de60*/  IMAD.MOV.U32 R11, RZ, RZ, 0x181f ;  /* 0x0000181fff0b7424 */ /* 0x000fe200078e00ff */
[----:B------:R-:W-:Y:S01]  /*de70*/  LOP3.LUT P1, RZ, R16, 0x10, RZ, 0xc0, !PT ;  /* 0x0000001010ff7812 */ /* 0x000fe2000782c0ff */
[----:B------:R-:W-:Y:S01]  /*de80*/  IMAD.MOV.U32 R15, RZ, RZ, -0x1 ;  /* 0xffffffffff0f7424 */ /* 0x000fe200078e00ff */
[----:B------:R-:W-:Y:S01]  /*de90*/  P2R R4, PR, RZ, 0x20 ;  /* 0x00000020ff047803 */ /* 0x000fe20000000000 */
[----:B------:R-:W-:-:S10]  /*dea0*/  IMAD.MOV.U32 R3, RZ, RZ, R14 ;  /* 0x000000ffff037224 */ /* 0x000fd400078e000e */
[----:B------:R-:W-:Y:S05]  /*deb0*/  WARPSYNC.COLLECTIVE R15, `(.L_x_149) ;  /* 0x000000000f087348 */ /* 0x000fea0003c00000 */
[----:B------:R0:W1:Y:S02]  /*dec0*/  SHFL.IDX P6, R14, R13, R12, R11 ;  /* 0x0000000c0d0e7389 */ /* 0x00006400000c000b */
[----:B01----:R-:W-:Y:S01]  /*ded0*/  ENDCOLLECTIVE ;  /* 0x000000000000791b */ /* 0x003fe20003800000 */
.L_x_149:
[----:B------:R-:W-:Y:S02]  /*dee0*/  IMAD.MOV.U32 R13, RZ, RZ, R20 ;  /* 0x000000ffff0d7224 */ /* 0x000fe400078e0014 */
[----:B------:R-:W-:Y:S01]  /*def0*/  IMAD.MOV.U32 R12, RZ, RZ, 0x1 ;  /* 0x00000001ff0c7424 */ /* 0x000fe200078e00ff */
[----:B------:R-:W-:Y:S02]  /*df00*/  LOP3.LUT P6, RZ, R16, 0x40, RZ, 0xc0, !PT ;  /* 0x0000004010ff7812 */ /* 0x000fe400078cc0ff */
[----:B------:R-:W-:-:S04]  /*df10*/  IADD3 R2, P0, R14, R0, RZ ;  /* 0x000000000e027210 */ /* 0x000fc80007f1e0ff */
[----:B------:R-:W-:Y:S02]  /*df20*/  IADD3.X R3, RZ, R3, RZ, P0, !PT ;  /* 0x00000003ff037210 */ /* 0x000fe400007fe4ff */
[----:B------:R-:W-:-:S05]  /*df30*/  ISETP.NE.U32.AND P0, PT, R29, RZ, PT ;  /* 0x000000ff1d00720c */ /* 0x000fca0003f05070 */
[----:B------:R-:W-:Y:S01]  /*df40*/  @!PT LDS RZ, [RZ] ;  /* 0x00000000fffff984 */ /* 0x000fe20000000800 */
[----:B------:R-:W-:Y:S01]  /*df50*/  @!PT LDS RZ, [RZ] ;  /* 0x00000000fffff984 */ /* 0x000fe20000000800 */
[----:B------:R-:W-:Y:S01]  /*df60*/  @!PT LDS RZ, [RZ] ;  /* 0x00000000fffff984 */ /* 0x000fe20000000800 */
[----:B------:R0:W-:Y:S08]  /*df70*/  LDGSTS.E.BYPASS.LTC128B.128 [R19+0x400], desc[UR50][R2.64], !P6 ;  /* 0x0040000002137fae */ /* 0x0001f0000f101d72 */
[----:B0-----:R-:W-:Y:S05]  /*df80*/  WARPSYNC.COLLECTIVE R15, `(.L_x_150) ;  /* 0x000000000f087348 */ /* 0x001fea0003c00000 */
[----:B------:R1:W2:Y:S02]  /*df90*/  SHFL.IDX P6, R14, R13, R12, R11 ;  /* 0x0000000c0d0e7389 */ /* 0x0002a400000c000b */
[----:B012---:R-:W-:Y:S01]  /*dfa0*/  ENDCOLLECTIVE ;  /* 0x000000000000791b */ /* 0x007fe20003800000 */
.L_x_150:
[----:B------:R-:W-:Y:S01]  /*dfb0*/  @!PT LDS RZ, [RZ] ;  /* 0x00000000fffff984 */ /* 0x000fe20000000800 */
[----:B------:R-:W-:Y:S01]  /*dfc0*/  @!PT LDS RZ, [RZ] ;  /* 0x00000000fffff984 */ /* 0x000fe20000000800 */
[----:B------:R-:W-:Y:S01]  /*dfd0*/  @!PT LDS RZ, [RZ] ;  /* 0x00000000fffff984 */ /* 0x000fe20000000800 */
[----:B------:R-:W-:Y:S04]  /*dfe0*/  LDGSTS.E.BYPASS.LTC128B.128 [R19+0x2400], desc[UR50][R2.64+0x80], !P2 ;  /* 0x0240008002137fae */ /* 0x000fe8000d101d72 */
[----:B------:R-:W-:Y:S01]  /*dff0*/  LDGSTS.E.BYPASS.LTC128B.128 [R19+0x4400], desc[UR50][R2.64+0x100], !P1 ;  /* 0x0440010002137fae */ /* 0x000fe2000c901d72 */
[----:B------:R-:W-:-:S03]  /*e000*/  ISETP.NE.U32.AND P1, PT, R27, RZ, PT ;  /* 0x000000ff1b00720c */ /* 0x000fc60003f25070 */
[----:B------:R-:W-:Y:S01]  /*e010*/  LDGSTS.E.BYPASS.LTC128B.128 [R19+0x6400], desc[UR50][R2.64+0x180], !P5 ;  /* 0x0640018002137fae */ /* 0x000fe2000e901d72 */
[----:B------:R-:W-:Y:S01]  /*e020*/  LOP3.LUT P5, RZ, R16, 0x40, RZ, 0xc0, !PT ;  /* 0x0000004010ff7812 */ /* 0x000fe200078ac0ff */
[----:B------:R-:W-:Y:S02]  /*e030*/  IMAD.MOV.U32 R13, RZ, RZ, R10 ;  /* 0x000000ffff0d7224 */ /* 0x000fe400078e000a */
[----:B------:R-:W-:Y:S04]  /*e040*/  LDGSTS.E.BYPASS.LTC128B.128 [R19+0x8400], desc[UR50][R2.64+0x200], !P4 ;  /* 0x0840020002137fae */ /* 0x000fe8000e101d72 */
[----:B------:R-:W-:Y:S04]  /*e050*/  LDGSTS.E.BYPASS.LTC128B.128 [R19+0xa400], desc[UR50][R2.64+0x280], !P3 ;  /* 0x0a40028002137fae */ /* 0x000fe8000d901d72 */
[----:B------:R-:W-:Y:S04]  /*e060*/  LDGSTS.E.BYPASS.LTC128B.128 [R19+0xc400], desc[UR50][R2.64+0x300], P0 ;  /* 0x0c40030002137fae */ /* 0x000fe80008101d72 */
[----:B------:R0:W-:Y:S02]  /*e070*/  LDGSTS.E.BYPASS.LTC128B.128 [R19+0xe400], desc[UR50][R2.64+0x380], P1 ;  /* 0x0e40038002137fae */ /* 0x0001e40008901d72 */
[----:B0-----:R-:W-:-:S07]  /*e080*/  IMAD.MOV.U32 R3, RZ, RZ, R14 ;  /* 0x000000ffff037224 */ /* 0x001fce00078e000e */
[----:B------:R-:W-:Y:S05]  /*e090*/  WARPSYNC.COLLECTIVE R15, `(.L_x_151) ;  /* 0x000000000f087348 */ /* 0x000fea0003c00000 */
[----:B------:R0:W1:Y:S02]  /*e0a0*/  SHFL.IDX P6, R14, R13, R12, R11 ;  /* 0x0000000c0d0e7389 */ /* 0x00006400000c000b */
[----:B01----:R-:W-:Y:S01]  /*e0b0*/  ENDCOLLECTIVE ;  /* 0x000000000000791b */ /* 0x003fe20003800000 */
.L_x_151:
[----:B------:R-:W-:Y:S01]  /*e0c0*/  IMAD.MOV.U32 R13, RZ, RZ, R20 ;  /* 0x000000ffff0d7224 */ /* 0x000fe200078e0014 */
[----:B------:R-:W-:Y:S02]  /*e0d0*/  MOV R12, 0x2 ;  /* 0x00000002000c7802 */ /* 0x000fe40000000f00 */
[----:B------:R-:W-:Y:S02]  /*e0e0*/  IADD3 R2, P2, R14, R0, RZ ;  /* 0x000000000e027210 */ /* 0x000fe40007f5e0ff */
[----:B------:R-:W-:-:S03]  /*e0f0*/  LOP3.LUT P6, RZ, R16, 0x10, RZ, 0xc0, !PT ;  /* 0x0000001010ff7812 */ /* 0x000fc600078cc0ff */
[----:B------:R-:W-:Y:S01]  /*e100*/  IMAD.X R3, RZ, RZ, R3, P2 ;  /* 0x000000ffff037224 */ /* 0x000fe200010e0603 */
[----:B------:R-:W-:-:S04]  /*e110*/  LOP3.LUT P2, RZ, R16, 0x20, RZ, 0xc0, !PT ;  /* 0x0000002010ff7812 */ /* 0x000fc8000784c0ff */
[----:B------:R-:W-:Y:S01]  /*e120*/  @!PT LDS RZ, [RZ] ;  /* 0x00000000fffff984 */ /* 0x000fe20000000800 */
[----:B------:R-:W-:Y:S01]  /*e130*/  @!PT LDS RZ, [RZ] ;  /* 0x00000000fffff984 */ /* 0x000fe20000000800 */
[----:B------:R-:W-:Y:S01]  /*e140*/  @!PT LDS RZ, [RZ] ;  /* 0x00000000fffff984 */ /* 0x000fe20000000800 */
[----:B------:R0:W-:Y:S01]  /*e150*/  LDGSTS.E.BYPASS.LTC128B.128 [R19+0xc00], desc[UR50][R2.64], !P5 ;  /* 0x00c0000002137fae */ /* 0x0001e2000e901d72 */
[----:B------:R-:W-:-:S04]  /*e160*/  ISETP.NE.AND P5, PT, R4, RZ, PT ;  /* 0x000000ff0400720c */ /* 0x000fc80003fa5270 */
[----:B------:R-:W-:-:S04]  /*e170*/  P2R R4, PR, RZ, 0x20 ;  /* 0x00000020ff047803 */ /* 0x000fc80000000000 */
[----:B------:R0:W-:Y:S04]  /*e180*/  LDGSTS.E.BYPASS.LTC128B.128 [R19+0x2c00], desc[UR50][R2.64+0x80], !P2 ;  /* 0x02c0008002137fae */ /* 0x0001e8000d101d72 */
[----:B------:R0:W-:Y:S02]  /*e190*/  LDGSTS.E.BYPASS.LTC128B.128 [R19+0x4c00], desc[UR50][R2.64+0x100], !P6 ;  /* 0x04c0010002137fae */ /* 0x0001e4000f101d72 */
[----:B0-----:R-:W-:Y:S05]  /*e1a0*/  WARPSYNC.COLLECTIVE R15, `(.L_x_152) ;  /* 0x000000000f087348 */ /* 0x001fea0003c00000 */
[----:B------:R1:W2:Y:S02]  /*e1b0*/  SHFL.IDX P6, R14, R13, R12, R11 ;  /* 0x0000000c0d0e7389 */ /* 0x0002a400000c000b */
[----:B012---:R-:W-:Y:S01]  /*e1c0*/  ENDCOLLECTIVE ;  /* 0x000000000000791b */ /* 0x007fe20003800000 */
.L_x_152:
[----:B------:R-:W-:Y:S01]  /*e1d0*/  @!PT LDS RZ, [RZ] ;  /* 0x00000000fffff984 */ /* 0x000fe20000000800 */
[----:B------:R-:W-:Y:S01]  /*e1e0*/  @!PT LDS RZ, [RZ] ;  /* 0x00000000fffff984 */ /* 0x000fe20000000800 */
[----:B------:R-:W-:Y:S01]  /*e1f0*/  @!PT LDS RZ, [RZ] ;  /* 0x00000000fffff984 */ /* 0x000fe20000000800 */
[----:B------:R-:W-:Y:S01]  /*e200*/  LDGSTS.E.BYPASS.LTC128B.128 [R19+0x6c00], desc[UR50][R2.64+0x180], !P5 ;  /* 0x06c0018002137fae */ /* 0x000fe2000e901d72 */
[----:B------:R-:W-:-:S03]  /*e210*/  LOP3.LUT P5, RZ, R16, 0x40, RZ, 0xc0, !PT ;  /* 0x0000004010ff7812 */ /* 0x000fc600078ac0ff */
[----:B------:R-:W-:Y:S04]  /*e220*/  LDGSTS.E.BYPASS.LTC128B.128 [R19+0x8c00], desc[UR50][R2.64+0x200], !P4 ;  /* 0x08c0020002137fae */ /* 0x000fe8000e101d72 */
[----:B------:R-:W-:Y:S01]  /*e230*/  LDGSTS.E.BYPASS.LTC128B.128 [R19+0xac00], desc[UR50][R2.64+0x280], !P3 ;  /* 0x0ac0028002137fae */ /* 0x000fe2000d901d72 */
[----:B------:R-:W-:-:S03]  /*e240*/  IMAD.MOV.U32 R13, RZ, RZ, R10 ;  /* 0x000000ffff0d7224 */ /* 0x000fc600078e000a */
[----:B------:R-:W-:Y:S04]  /*e250*/  LDGSTS.E.BYPASS.LTC128B.128 [R19+0xcc00], desc[UR50][R2.64+0x300], P0 ;  /* 0x0cc0030002137fae */ /* 0x000fe80008101d72 */
[----:B------:R0:W-:Y:S02]  /*e260*/  LDGSTS.E.BYPASS.LTC128B.128 [R19+0xec00], desc[UR50][R2.64+0x380], P1 ;  /* 0x0ec0038002137fae */ /* 0x0001e40008901d72 */
[----:B0-----:R-:W-:-:S07]  /*e270*/  IMAD.MOV.U32 R3, RZ, RZ, R14 ;  /* 0x000000ffff037224 */ /* 0x001fce00078e000e */
[----:B------:R-:W-:Y:S05]  /*e280*/  WARPSYNC.COLLECTIVE R15, `(.L_x_153) ;  /* 0x000000000f087348 */ /* 0x000fea0003c00000 */
[----:B------:R0:W1:Y:S02]  /*e290*/  SHFL.IDX P6, R14, R13, R12, R11 ;  /* 0x0000000c0d0e7389 */ /* 0x00006400000c000b */
[----:B01----:R-:W-:Y:S01]  /*e2a0*/  ENDCOLLECTIVE ;  /* 0x000000000000791b */ /* 0x003fe20003800000 */
.L_x_153:
[----:B------:R-:W-:Y:S02]  /*e2b0*/  IMAD.MOV.U32 R13, RZ, RZ, R20 ;  /* 0x000000ffff0d7224 */ /* 0x000fe400078e0014 */
[----:B------:R-:W-:Y:S01]  /*e2c0*/  IMAD.MOV.U32 R12, RZ, RZ, 0x3 ;  /* 0x00000003ff0c7424 */ /* 0x000fe200078e00ff */
        /* <DEDUP_REMOVED lines=14> */
.L_x_154:
[----:B------:R-:W-:Y:S01]  /*e3b0*/  @!PT LDS RZ, [RZ] ;  /* 0x00000000fffff984 */ /* 0x000fe20000000800 */
[----:B------:R-:W-:Y:S01]  /*e3c0*/  @!PT LDS RZ, [RZ] ;  /* 0x00000000fffff984 */ /* 0x000fe20000000800 */
[----:B------:R-:W-:Y:S01]  /*e3d0*/  @!PT LDS RZ, [RZ] ;  /* 0x00000000fffff984 */ /* 0x000fe20000000800 */
[----:B------:R0:W-:Y:S04]  /*e3e0*/  LDGSTS.E.BYPASS.LTC128B.128 [R19+0x7400], desc[UR50][R2.64+0x180], !P5 ;  /* 0x0740018002137fae */ /* 0x0001e8000e901d72 */
[----:B------:R0:W-:Y:S04]  /*e3f0*/  LDGSTS.E.BYPASS.LTC128B.128 [R19+0x9400], desc[UR50][R2.64+0x200], !P4 ;  /* 0x0940020002137fae */ /* 0x0001e8000e101d72 */
[----:B------:R0:W-:Y:S01]  /*e400*/  LDGSTS.E.BYPASS.LTC128B.128 [R19+0xb400], desc[UR50][R2.64+0x280], !P3 ;  /* 0x0b40028002137fae */ /* 0x0001e2000d901d72 */
[----:B------:R-:W-:-:S03]  /*e410*/  MOV R13, R10 ;  /* 0x0000000a000d7202 */ /* 0x000fc60000000f00 */
[----:B------:R0:W-:Y:S04]  /*e420*/  LDGSTS.E.BYPASS.LTC128B.128 [R19+0xd400], desc[UR50][R2.64+0x300], P0 ;  /* 0x0d40030002137fae */ /* 0x0001e80008101d72 */
[----:B------:R0:W-:Y:S01]  /*e430*/  LDGSTS.E.BYPASS.LTC128B.128 [R19+0xf400], desc[UR50][R2.64+0x380], P1 ;  /* 0x0f40038002137fae */ /* 0x0001e20008901d72 */
[----:B------:R-:W-:-:S07]  /*e440*/  IMAD.MOV.U32 R20, RZ, RZ, R14 ;  /* 0x000000ffff147224 */ /* 0x000fce00078e000e */
[----:B0-----:R-:W-:Y:S05]  /*e450*/  WARPSYNC.COLLECTIVE R15, `(.L_x_155) ;  /* 0x000000000f087348 */ /* 0x001fea0003c00000 */
[----:B------:R1:W2:Y:S02]  /*e460*/  SHFL.IDX P6, R14, R13, R12, R11 ;  /* 0x0000000c0d0e7389 */ /* 0x0002a400000c000b */
[----:B012---:R-:W-:Y:S01]  /*e470*/  ENDCOLLECTIVE ;  /* 0x000000000000791b */ /* 0x007fe20003800000 */
.L_x_155:
[----:B------:R-:W-:Y:S05]  /*e480*/  BRA `(.L_x_156) ;  /* 0xffffffd400e87947 */ /* 0x000fea000383ffff */
.L_x_86:
[----:B0-----:R0:W2:Y:S02]  /*e490*/  SYNCS.PHASECHK.TRANS64.TRYWAIT P0, [R4+URZ+0x28c20], R2 ;  /* 0x028c2002040075a7 */ /* 0x0010a4000800017f */
[----:B--2---:R-:W-:Y:S05]  /*e4a0*/  @!P0 NANOSLEEP.SYNCS 0x989680 ;  /* 0x009896800000895d */ /* 0x004fea0003900000 */
[----:B------:R-:W2:Y:S02]  /*e4b0*/  @!P0 SYNCS.PHASECHK.TRANS64 P0, [R4+URZ+0x28c20], R2 ;  /* 0x028c2002040085a7 */ /* 0x000ea4000800007f */
[----:B--2---:R-:W-:Y:S05]  /*e4c0*/  @!P0 BRA `(.L_x_86) ;  /* 0xfffffffc00f08947 */ /* 0x004fea000383ffff */
[----:B------:R-:W-:Y:S05]  /*e4d0*/  BRA `(.L_x_157) ;  /* 0xffffffd800c07947 */ /* 0x000fea000383ffff */
.L_x_87:
[----:B------:R-:W2:Y:S01]  /*e4e0*/  S2R R0, SR_TID.X ;  /* 0x0000000000007919 */ /* 0x000ea20000002100 */
[----:B------:R-:W-:Y:S01]  /*e4f0*/  BSSY B0, `(.L_x_158) ;  /* 0x000000a000007945 */ /* 0x000fe20003800000 */
[----:B------:R-:W-:Y:S02]  /*e500*/  IMAD.MOV.U32 R12, RZ, RZ, RZ ;  /* 0x000000ffff0c7224 */ /* 0x000fe400078e00ff */
[----:B------:R-:W-:Y:S02]  /*e510*/  IMAD.MOV.U32 R11, RZ, RZ, 0x1f ;  /* 0x0000001fff0b7424 */ /* 0x000fe400078e00ff */
[----:B------:R-:W-:Y:S01]  /*e520*/  IMAD.MOV.U32 R15, RZ, RZ, -0x1 ;  /* 0xffffffffff0f7424 */ /* 0x000fe200078e00ff */
[----:B--2---:R-:W-:-:S04]  /*e530*/  SHF.R.U32.HI R0, RZ, 0x5, R0 ;  /* 0x00000005ff007819 */ /* 0x004fc80000011600 */
[----:B------:R-:W-:-:S05]  /*e540*/  LOP3.LUT R0, R0, 0x3, RZ, 0xc0, !PT ;  /* 0x0000000300007812 */ /* 0x000fca00078ec0ff */
[----:B------:R-:W-:-:S07]  /*e550*/  IMAD.MOV.U32 R13, RZ, RZ, R0 ;  /* 0x000000ffff0d7224 */ /* 0x000fce00078e0000 */
[----:B01----:R-:W-:Y:S05]  /*e560*/  WARPSYNC.COLLECTIVE R15, `(.L_x_159) ;  /* 0x000000000f087348 */ /* 0x003fea0003c00000 */
[----:B------:R2:W3:Y:S02]  /*e570*/  SHFL.IDX P6, R14, R13, R12, R11 ;  /* 0x0000000c0d0e7389 */ /* 0x0004e400000c000b */
[----:B0123--:R-:W-:Y:S01]  /*e580*/  ENDCOLLECTIVE ;  /* 0x000000000000791b */ /* 0x00ffe20003800000 */
.L_x_159:
[----:B------:R-:W-:Y:S05]  /*e590*/  BSYNC B0 ;  /* 0x0000000000007941 */ /* 0x000fea0003800000 */
.L_x_158:
[----:B------:R-:W-:Y:S05]  /*e5a0*/  BRA `(.L_x_160) ;  /* 0xffffffd800a87947 */ /* 0x000fea000383ffff */
.L_x_90:
[----:B------:R-:W-:Y:S01]  /*e5b0*/  BSSY B1, `(.L_x_161) ;  /* 0x0000006000017945 */ /* 0x000fe20003800000 */
[----:B------:R-:W-:-:S07]  /*e5c0*/  IMAD.MOV.U32 R15, RZ, RZ, -0x1 ;  /* 0xffffffffff0f7424 */ /* 0x000fce00078e00ff */
[----:B012---:R-:W-:Y:S05]  /*e5d0*/  WARPSYNC.COLLECTIVE R15, `(.L_x_162) ;  /* 0x000000000f0c7348 */ /* 0x007fea0003c00000 */
[----:B------:R-:W-:Y:S02]  /*e5e0*/  ELECT P6, UR62, PT ;  /* 0x00000000003e782f */ /* 0x000fe400038c0000 */
[----:B------:R-:W-:Y:S01]  /*e5f0*/  MOV R14, UR62 ;  /* 0x0000003e000e7c02 */ /* 0x000fe20008000f00 */
[----:B012---:R-:W-:Y:S10]  /*e600*/  ENDCOLLECTIVE ;  /* 0x000000000000791b */ /* 0x007ff40003800000 */
.L_x_162:
[----:B------:R-:W-:Y:S05]  /*e610*/  BSYNC B1 ;  /* 0x0000000000017941 */ /* 0x000fea0003800000 */
.L_x_161:
[----:B------:R-:W-:Y:S05]  /*e620*/  BRA `(.L_x_163) ;  /* 0xffffffd800a07947 */ /* 0x000fea000383ffff */
.L_x_92:
[----:B--2---:R2:W3:Y:S02]  /*e630*/  SYNCS.PHASECHK.TRANS64.TRYWAIT P1, [R5+URZ+0x28c40], R0 ;  /* 0x028c4000050075a7 */ /* 0x0044e4000802017f */
[----:B---3--:R-:W-:Y:S05]  /*e640*/  @!P1 NANOSLEEP.SYNCS 0x989680 ;  /* 0x009896800000995d */ /* 0x008fea0003900000 */
[----:B------:R-:W3:Y:S02]  /*e650*/  @!P1 SYNCS.PHASECHK.TRANS64 P1, [R5+URZ+0x28c40], R0 ;  /* 0x028c4000050095a7 */ /* 0x000ee4000802007f */
[----:B---3--:R-:W-:Y:S05]  /*e660*/  @!P1 BRA `(.L_x_92) ;  /* 0xfffffffc00f09947 */ /* 0x008fea000383ffff */
[----:B------:R-:W-:Y:S05]  /*e670*/  BRA `(.L_x_164) ;  /* 0xffffffd800c07947 */ /* 0x000fea000383ffff */
.L_x_94:
[----:B0-----:R0:W3:Y:S02]  /*e680*/  SYNCS.PHASECHK.TRANS64.TRYWAIT P1, [R17+URZ+0x28c40], R2 ;  /* 0x028c4002110075a7 */ /* 0x0010e4000802017f */
[----:B---3--:R-:W-:Y:S05]  /*e690*/  @!P1 NANOSLEEP.SYNCS 0x989680 ;  /* 0x009896800000995d */ /* 0x008fea0003900000 */
[----:B------:R-:W3:Y:S02]  /*e6a0*/  @!P1 SYNCS.PHASECHK.TRANS64 P1, [R17+URZ+0x28c40], R2 ;  /* 0x028c4002110095a7 */ /* 0x000ee4000802007f */
[----:B---3--:R-:W-:Y:S05]  /*e6b0*/  @!P1 BRA `(.L_x_94) ;  /* 0xfffffffc00f09947 */ /* 0x008fea000383ffff */
[----:B------:R-:W-:Y:S05]  /*e6c0*/  BRA `(.L_x_165) ;  /* 0xffffffd800cc7947 */ /* 0x000fea000383ffff */
.L_x_96:
[----:B---3--:R3:W4:Y:S02]  /*e6d0*/  SYNCS.PHASECHK.TRANS64.TRYWAIT P1, [R5+URZ+0x28c60], R0 ;  /* 0x028c6000050075a7 */ /* 0x008724000802017f */
[----:B----4-:R-:W-:Y:S05]  /*e6e0*/  @!P1 NANOSLEEP.SYNCS 0x989680 ;  /* 0x009896800000995d */ /* 0x010fea0003900000 */
[----:B------:R-:W4:Y:S02]  /*e6f0*/  @!P1 SYNCS.PHASECHK.TRANS64 P1, [R5+URZ+0x28c60], R0 ;  /* 0x028c6000050095a7 */ /* 0x000f24000802007f */
[----:B----4-:R-:W-:Y:S05]  /*e700*/  @!P1 BRA `(.L_x_96) ;  /* 0xfffffffc00f09947 */ /* 0x010fea000383ffff */
[----:B------:R-:W-:Y:S05]  /*e710*/  BRA `(.L_x_166) ;  /* 0xffffffd800c87947 */ /* 0x000fea000383ffff */
.L_x_167:
[----:B------:R-:W-:-:S00]  /*e720*/  BRA `(.L_x_167) ;  /* 0xfffffffc00fc7947 */ /* 0x000fc0000383ffff */
[----:B------:R-:W-:-:S00]  /*e730*/  NOP ;  /* 0x0000000000007918 */ /* 0x000fc00000000000 */
        /* <DEDUP_REMOVED lines=12> */
.L_x_5633:


//--------------------- .text._ZN7cutlass13device_kernelIN5flash11enable_sm90INS1_16FlashAttnFwdSm90INS1_25CollectiveMainloopFwdSm90ILi2EN4cute5tupleIJNS5_1CILi1EEES8_S8_EEENS6_IJNS7_ILi64EEESA_SA_EEELi512ENS_6half_tEfNS_4arch4Sm90ELb0ELb0ELb0ELb0ELb1ELb0ELb1ELb0ELb0ELb1ELb0ELb0EEENS1_21CollectiveEpilogueFwdINS6_IJSA_NS7_ILi512EEESA_EEES9_SC_SE_Li256ELb0ELb1ELb0ELb0EEENS1_29StaticPersistentTileSchedulerILb0EEEEEEEEEvNT_6ParamsE --------------------------
	.section	.text._ZN7cutlass13device_kernelIN5flash11enable_sm90INS1_16FlashAttnFwdSm90INS1_25CollectiveMainloopFwdSm90ILi2EN4cute5tupleIJNS5_1CILi1EEES8_S8_EEENS6_IJNS7_ILi64EEESA_SA_EEELi512ENS_6half_tEfNS_4arch4Sm90ELb0ELb0ELb0ELb0ELb1ELb0ELb1ELb0ELb0ELb1ELb0ELb0EEENS1_21CollectiveEpilogueFwdINS6_IJSA_NS7_ILi512EEESA_EEES9_SC_SE_Li256ELb0ELb1ELb0ELb0EEENS1_29StaticPersistentTileSchedulerILb0EEEEEEEEEvNT_6ParamsE,"ax",@progbits
	.align	128
.text._ZN7cutlass13device_kernelIN5flash11enable_sm90INS1_16FlashAttnFwdSm90INS1_25CollectiveMainloopFwdSm90ILi2EN4cute5tupleIJNS5_1CILi1EEES8_S8_EEENS6_IJNS7_ILi64EEESA_SA_EEELi512ENS_6half_tEfNS_4arch4Sm90ELb0ELb0ELb0ELb0ELb1ELb0ELb1ELb0ELb0ELb1ELb0ELb0EEENS1_21CollectiveEpilogueFwdINS6_IJSA_NS7_ILi512EEESA_EEES9_SC_SE_Li256ELb0ELb1ELb0ELb0EEENS1_29StaticPersistentTileSchedulerILb0EEEEEEEEEvNT_6ParamsE:
        .type           _ZN7cutlass13device_kernelIN5flash11enable_sm90INS1_16FlashAttnFwdSm90INS1_25CollectiveMainloopFwdSm90ILi2EN4cute5tupleIJNS5_1CILi1EEES8_S8_EEENS6_IJNS7_ILi64EEESA_SA_EEELi512ENS_6half_tEfNS_4arch4Sm90ELb0ELb0ELb0ELb0ELb1ELb0ELb1ELb0ELb0ELb1ELb0ELb0EEENS1_21CollectiveEpilogueFwdINS6_IJSA_NS7_ILi512EEESA_EEES9_SC_SE_Li256ELb0ELb1ELb0ELb0EEENS1_29StaticPersistentTileSchedulerILb0EEEEEEEEEvNT_6ParamsE,@function
        .size           _ZN7cutlass13device_kernelIN5flash11enable_sm90INS1_16FlashAttnFwdSm90INS1_25CollectiveMainloopFwdSm90ILi2EN4cute5tupleIJNS5_1CILi1EEES8_S8_EEENS6_IJNS7_ILi64EEESA_SA_EEELi512ENS_6half_tEfNS_4arch4Sm90ELb0ELb0ELb0ELb0ELb1ELb0ELb1ELb0ELb0ELb1ELb0ELb0EEENS1_21CollectiveEpilogueFwdINS6_IJSA_NS7_ILi512EEESA_EEES9_SC_SE_Li256ELb0ELb1ELb0ELb0EEENS1_29StaticPersistentTileSchedulerILb0EEEEEEEEEvNT_6ParamsE,(.L_x_5634 - _ZN7cutlass13device_kernelIN5flash11enable_sm90INS1_16FlashAttnFwdSm90INS1_25CollectiveMainloopFwdSm90ILi2EN4cute5tupleIJNS5_1CILi1EEES8_S8_EEENS6_IJNS7_ILi64EEESA_SA_EEELi512ENS_6half_tEfNS_4arch4Sm90ELb0ELb0ELb0ELb0ELb1ELb0ELb1ELb0ELb0ELb1ELb0ELb0EEENS1_21CollectiveEpilogueFwdINS6_IJSA_NS7_ILi512EEESA_EEES9_SC_SE_Li256ELb0ELb1ELb0ELb0EEENS1_29StaticPersistentTileSchedulerILb0EEEEEEEEEvNT_6ParamsE)
        .other          _ZN7cutlass13device_kernelIN5flash11enable_sm90INS1_16FlashAttnFwdSm90INS1_25CollectiveMainloopFwdSm90ILi2EN4cute5tupleIJNS5_1CILi1EEES8_S8_EEENS6_IJNS7_ILi64EEESA_SA_EEELi512ENS_6half_tEfNS_4arch4Sm90ELb0ELb0ELb0ELb0ELb1ELb0ELb1ELb0ELb0ELb1ELb0ELb0EEENS1_21CollectiveEpilogueFwdINS6_IJSA_NS7_ILi512EEESA_EEES9_SC_SE_Li256ELb0ELb1ELb0ELb0EEENS1_29StaticPersistentTileSchedulerILb0EEEEEEEEEvNT_6ParamsE,@"STO_CUDA_ENTRY STV_DEFAULT"
_ZN7cutlass13device_kernelIN5flash11enable_sm90INS1_16FlashAttnFwdSm90INS1_25CollectiveMainloopFwdSm90ILi2EN4cute5tupleIJNS5_1CILi1EEES8_S8_EEENS6_IJNS7_ILi64EEESA_SA_EEELi512ENS_6half_tEfNS_4arch4Sm90ELb0ELb0ELb0ELb0ELb1ELb0ELb1ELb0ELb0ELb1ELb0ELb0EEENS1_21CollectiveEpilogueFwdINS6_IJSA_NS7_ILi512EEESA_EEES9_SC_SE_Li256ELb0ELb1ELb0ELb0EEENS1_29StaticPersistentTileSchedulerILb0EEEEEEEEEvNT_6ParamsE:
[----:B------:R-:W0:Y:S02]  /*0000*/  LDC R1, c[0x0][0x28] ;  /* 0x00000a00ff017b82 */ /* 0x000e240000000800 */
[----:B0-----:R-:W-:Y:S01]  /*0010*/  VIADD R1, R1, 0xffffffd0 ;  /* 0xffffffd001017836 */ /* 0x001fe20000000000 */
[----:B------:R-:W0:Y:S01]  /*0020*/  S2R R4, SR_TID.X ;  /* 0x0000000000047919 */ /* 0x000e220000002100 */
[----:B------:R-:W-:Y:S01]  /*0030*/  ELECT P0, URZ, PT ;  /* 0x00000000003f782f */ /* 0x000fe20003800000 */
[----:B------:R-:W-:Y:S01]  /*0040*/  UMOV UR4, 0x80 ;  /* 0x0000008000047882 */ /* 0x000fe20000000000 */
[----:B------:R-:W-:Y:S01]  /*0050*/  UMOV UR7, 0x100 ;  /* 0x0000010000077882 */ /* 0x000fe20000000000 */
[--C-:B0-----:R-:W-:Y:S02]  /*0060*/  SHF.R.U32.HI R0, RZ, 0x5, R4.reuse ;  /* 0x00000005ff007819 */ /* 0x101fe40000011604 */
[----:B------:R-:W-:-:S03]  /*0070*/  SHF.R.U32.HI R3, RZ, 0x7, R4 ;  /* 0x00000007ff037819 */ /* 0x000fc60000011604 */
[----:B------:R-:W0:Y:S04]  /*0080*/  SHFL.IDX PT, R2, R0, RZ, 0x1f ;  /* 0x00001fff00027589 */ /* 0x000e2800000e0000 */
[----:B------:R-:W1:Y:S01]  /*0090*/  SHFL.IDX PT, R3, R3, RZ, 0x1f ;  /* 0x00001fff03037589 */ /* 0x000e6200000e0000 */
[C---:B0-----:R-:W-:Y:S02]  /*00a0*/  ISETP.NE.OR P0, PT, R2.reuse, RZ, !P0 ;  /* 0x000000ff0200720c */ /* 0x041fe40004705670 */
[----:B------:R-:W-:Y:S01]  /*00b0*/  ISETP.NE.AND P1, PT, R2, RZ, PT ;  /* 0x000000ff0200720c */ /* 0x000fe20003f25270 */
[----:B-1----:R0:W-:Y:S10]  /*00c0*/  STL [R1], R3 ;  /* 0x0000000301007387 */ /* 0x0021f40000100800 */
[----:B------:R-:W-:Y:S01]  /*00d0*/  VOTEU.ALL UP0, P0 ;  /* 0x00000000003f7886 */ /* 0x000fe20000000000 */
[----:B------:R-:W-:Y:S01]  /*00e0*/  VOTEU.ALL UP1, P0 ;  /* 0x00000000003f7886 */ /* 0x000fe20000020000 */
[----:B------:R-:W-:-:S03]  /*00f0*/  VOTEU.ALL UP2, P0 ;  /* 0x00000000003f7886 */ /* 0x000fc60000040000 */
        /* <DEDUP_REMOVED lines=10> */
[----:B------:R0:W1:Y:S01]  /*01a0*/  @!UP0 SYNCS.EXCH.64 URZ, [UR8+0x38800], UR4 ;  /* 0x03880004083f85b2 */ /* 0x0000620008000100 */
[----:B------:R0:W2:Y:S05]  /*01b0*/  @!UP1 SYNCS.EXCH.64 URZ, [UR8+0x38810], UR4 ;  /* 0x03881004083f95b2 */ /* 0x0000aa0008000100 */
[----:B------:R0:W3:Y:S02]  /*01c0*/  @!UP2 SYNCS.EXCH.64 URZ, [UR8+0x38820], UR6 ;  /* 0x03882006083fa5b2 */ /* 0x0000e40008000100 */
[----:B0-----:R-:W-:Y:S05]  /*01d0*/  @P1 BRA `(.L_x_168) ;  /* 0x0000000000381947 */ /* 0x001fea0003800000 */
        /* <DEDUP_REMOVED lines=9> */
[----:B0-----:R0:W4:Y:S01]  /*0270*/  SYNCS.EXCH.64 URZ, [UR6+0x38830], UR4 ;  /* 0x03883004063f75b2 */ /* 0x0011220008000100 */
[----:B------:R0:W0:Y:S01]  /*0280*/  SYNCS.EXCH.64 URZ, [UR6+0x38840], UR4 ;  /* 0x03884004063f75b2 */ /* 0x0000220008000100 */
[----:B------:R0:W0:Y:S01]  /*0290*/  SYNCS.EXCH.64 URZ, [UR6+0x38838], UR4 ;  /* 0x03883804063f75b2 */ /* 0x0000220008000100 */
[----:B------:R0:W0:Y:S01]  /*02a0*/  SYNCS.EXCH.64 URZ, [UR6+0x38848], UR4 ;  /* 0x03884804063f75b2 */ /* 0x0000220008000100 */
[----:B------:R-:W-:Y:S01]  /*02b0*/  NOP ;  /* 0x0000000000007918 */ /* 0x000fe20000000000 */
.L_x_168:
        /* <DEDUP_REMOVED lines=22> */
.L_x_169:
        /* <DEDUP_REMOVED lines=18> */
.L_x_170:
        /* <DEDUP_REMOVED lines=22> */
.L_x_171:
        /* <DEDUP_REMOVED lines=22> */
.L_x_172:
[----:B------:R-:W-:Y:S01]  /*0800*/  ISETP.NE.AND P0, PT, R3, RZ, PT ;  /* 0x000000ff0300720c */ /* 0x000fe20003f05270 */
[----:B------:R-:W-:Y:S01]  /*0810*/  IMAD.MOV.U32 R37, RZ, RZ, 0x1 ;  /* 0x00000001ff257424 */ /* 0x000fe200078e00ff */
[----:B------:R-:W-:Y:S01]  /*0820*/  NOP ;  /* 0x0000000000007918 */ /* 0x000fe20000000000 */
[----:B------:R-:W-:-:S03]  /*0830*/  ULDC.64 UR42, c[0x0][0x208] ;  /* 0x00008200002a7ab9 */ /* 0x000fc60000000a00 */
[----:B------:R-:W-:Y:S01]  /*0840*/  SEL R37, R37, 0x2, !P0 ;  /* 0x0000000225257807 */ /* 0x000fe20004000000 */
[----:B01234-:R-:W-:Y:S06]  /*0850*/  BAR.SYNC.DEFER_BLOCKING 0x0 ;  /* 0x0000000000007b1d */ /* 0x01ffec0000010000 */
[----:B------:R-:W-:Y:S05]  /*0860*/  @!P0 BRA `(.L_x_173) ;  /* 0x0000009800bc8947 */ /* 0x000fea0003800000 */
.L_x_174:
        /* <DEDUP_REMOVED lines=17> */
[----:B------:R-:W-:Y:S01]  /*0980*/  LOP3.LUT R17, R37, 0x1, RZ, 0xfc, !PT ;  /* 0x0000000125117812 */ /* 0x000fe200078efcff */
[----:B------:R-:W-:Y:S01]  /*0990*/  IMAD.MOV.U32 R206, RZ, RZ, RZ ;  /* 0x000000ffffce7224 */ /* 0x000fe200078e00ff */
[----:B------:R-:W-:Y:S01]  /*09a0*/  SHF.R.S32.HI R3, RZ, 0x1f, R4 ;  /* 0x0000001fff037819 */ /* 0x000fe20000011404 */
[----:B------:R-:W-:-:S03]  /*09b0*/  UMOV UR36, URZ ;  /* 0x0000003f00247c82 */ /* 0x000fc60008000000 */
[CC--:B------:R-:W-:Y:S02]  /*09c0*/  LEA.HI R5, R3.reuse, R4.reuse, RZ, 0x5 ;  /* 0x0000000403057211 */ /* 0x0c0fe400078f28ff */
[CC--:B------:R-:W-:Y:S02]  /*09d0*/  LEA.HI R2, R3.reuse, R4.reuse, RZ, 0x4 ;  /* 0x0000000403027211 */ /* 0x0c0fe400078f20ff */
[--C-:B------:R-:W-:Y:S02]  /*09e0*/  SHF.R.S32.HI R10, RZ, 0x5, R5.reuse ;  /* 0x00000005ff0a7819 */ /* 0x100fe40000011405 */
[----:B------:R-:W-:Y:S02]  /*09f0*/  SHF.R.S32.HI R9, RZ, 0x1f, R5 ;  /* 0x0000001fff097819 */ /* 0x000fe40000011405 */
[----:B------:R-:W-:Y:S02]  /*0a00*/  LEA.HI R6, R3, R4, RZ, 0x2 ;  /* 0x0000000403067211 */ /* 0x000fe400078f10ff */
[----:B------:R-:W-:-:S02]  /*0a10*/  LOP3.LUT R5, R2, 0xfffffff0, RZ, 0xc0, !PT ;  /* 0xfffffff002057812 */ /* 0x000fc400078ec0ff */
[CC--:B------:R-:W-:Y:S02]  /*0a20*/  LEA.HI R0, R3.reuse, R4.reuse, RZ, 0x7 ;  /* 0x0000000403007211 */ /* 0x0c0fe400078f38ff */
[----:B------:R-:W-:Y:S01]  /*0a30*/  LEA.HI R214, R3, R4, RZ, 0x3 ;  /* 0x0000000403d67211 */ /* 0x000fe200078f18ff */
[----:B0-----:R-:W-:Y:S01]  /*0a40*/  ULEA UR38, UR37, UR38, 0x18 ;  /* 0x0000002625267291 */ /* 0x001fe2000f8ec03f */
[----:B------:R-:W-:Y:S01]  /*0a50*/  LOP3.LUT R11, R6, 0xfffffffc, RZ, 0xc0, !PT ;  /* 0xfffffffc060b7812 */ /* 0x000fe200078ec0ff */
[C---:B------:R-:W-:Y:S01]  /*0a60*/  IMAD.IADD R6, R4.reuse, 0x1, -R5 ;  /* 0x0000000104067824 */ /* 0x040fe200078e0a05 */
[----:B------:R-:W-:Y:S02]  /*0a70*/  LEA.HI R9, R9, R10, RZ, 0x2 ;  /* 0x0000000a09097211 */ /* 0x000fe400078f10ff */
[----:B------:R-:W-:Y:S01]  /*0a80*/  SHF.R.S32.HI R7, RZ, 0x4, R2 ;  /* 0x00000004ff077819 */ /* 0x000fe20000011402 */
[----:B------:R-:W-:Y:S01]  /*0a90*/  IMAD.IADD R11, R4, 0x1, -R11 ;  /* 0x00000001040b7824 */ /* 0x000fe200078e0a0b */
[----:B------:R-:W-:-:S02]  /*0aa0*/  LOP3.LUT R3, R0, 0xffffff80, RZ, 0xc0, !PT ;  /* 0xffffff8000037812 */ /* 0x000fc400078ec0ff */
[----:B------:R-:W-:Y:S02]  /*0ab0*/  LOP3.LUT R13, R214, 0xfffffff8, RZ, 0xc0, !PT ;  /* 0xfffffff8d60d7812 */ /* 0x000fe400078ec0ff */
[----:B------:R-:W-:Y:S01]  /*0ac0*/  SHF.R.S32.HI R213, RZ, 0x7, R0 ;  /* 0x00000007ffd57819 */ /* 0x000fe20000011400 */
[C---:B------:R-:W-:Y:S01]  /*0ad0*/  IMAD.IADD R3, R4.reuse, 0x1, -R3 ;  /* 0x0000000104037824 */ /* 0x040fe200078e0a03 */
[----:B------:R-:W-:Y:S01]  /*0ae0*/  LOP3.LUT R9, R9, 0x3ffffc, RZ, 0xc0, !PT ;  /* 0x003ffffc09097812 */ /* 0x000fe200078ec0ff */
[----:B------:R-:W-:Y:S01]  /*0af0*/  IMAD.IADD R212, R4, 0x1, -R13 ;  /* 0x0000000104d47824 */ /* 0x000fe200078e0a0d */
[--C-:B------:R-:W-:Y:S01]  /*0b00*/  SHF.R.S32.HI R5, RZ, 0x1f, R6.reuse ;  /* 0x0000001fff057819 */ /* 0x100fe20000011406 */
[----:B------:R-:W-:Y:S01]  /*0b10*/  IMAD R4, R213, 0x100, R6 ;  /* 0x00000100d5047824 */ /* 0x000fe200078e0206 */
[----:B------:R-:W-:Y:S01]  /*0b20*/  LEA.HI R2, R2, R7, RZ, 0x1 ;  /* 0x0000000702027211 */ /* 0x000fe200078f08ff */
[----:B------:R-:W-:Y:S01]  /*0b30*/  IMAD.IADD R9, R10, 0x1, -R9 ;  /* 0x000000010a097824 */ /* 0x000fe200078e0a09 */
[----:B------:R-:W-:Y:S01]  /*0b40*/  LEA.HI R5, R5, R6, RZ, 0x3 ;  /* 0x0000000605057211 */ /* 0x000fe200078f18ff */
[----:B------:R-:W-:Y:S01]  /*0b50*/  IMAD.SHL.U32 R18, R212, 0x8, RZ ;  /* 0x00000008d4127824 */ /* 0x000fe200078e00ff */
[----:B------:R-:W-:Y:S01]  /*0b60*/  LOP3.LUT R2, R2, 0x1ffffffe, RZ, 0xc0, !PT ;  /* 0x1ffffffe02027812 */ /* 0x000fe200078ec0ff */
[----:B------:R-:W-:Y:S01]  /*0b70*/  IMAD R13, R9, 0x10, R4 ;  /* 0x00000010090d7824 */ /* 0x000fe200078e0204 */
[----:B------:R-:W-:Y:S01]  /*0b80*/  LEA.HI R0, R0, R213, RZ, 0x1 ;  /* 0x000000d500007211 */ /* 0x000fe200078f08ff */
[C---:B------:R-:W-:Y:S01]  /*0b90*/  IMAD.SHL.U32 R4, R5.reuse, 0x40, RZ ;  /* 0x0000004005047824 */ /* 0x040fe200078e00ff */
[----:B------:R-:W-:Y:S01]  /*0ba0*/  LOP3.LUT R5, R5, 0xfffffff8, RZ, 0xc0, !PT ;  /* 0xfffffff805057812 */ /* 0x000fe200078ec0ff */
[----:B------:R-:W-:Y:S01]  /*0bb0*/  IMAD.IADD R8, R7, 0x1, -R2 ;  /* 0x0000000107087824 */ /* 0x000fe200078e0a02 */
[----:B------:R-:W-:Y:S01]  /*0bc0*/  LEA.HI R7, R11, R11, RZ, 0x1 ;  /* 0x0000000b0b077211 */ /* 0x000fe200078f08ff */
[----:B------:R-:W-:Y:S01]  /*0bd0*/  VIADD R192, R18, 0x40 ;  /* 0x0000004012c07836 */ /* 0x000fe20000000000 */
[----:B------:R-:W-:Y:S01]  /*0be0*/  LOP3.LUT R9, R4, 0x7ffffe00, RZ, 0xc0, !PT ;  /* 0x7ffffe0004097812 */ /* 0x000fe200078ec0ff */
[----:B------:R-:W-:Y:S01]  /*0bf0*/  IMAD.SHL.U32 R8, R8, 0x8, RZ ;  /* 0x0000000808087824 */ /* 0x000fe200078e00ff */
[----:B------:R-:W-:Y:S01]  /*0c00*/  LOP3.LUT R12, R7, 0x1ffffffe, RZ, 0xc0, !PT ;  /* 0x1ffffffe070c7812 */ /* 0x000fe200078ec0ff */
[----:B------:R-:W-:Y:S01]  /*0c10*/  IMAD.IADD R7, R6, 0x1, -R5 ;  /* 0x0000000106077824 */ /* 0x000fe200078e0a05 */
[----:B------:R-:W-:Y:S01]  /*0c20*/  SHF.R.S32.HI R2, RZ, 0x1f, R3 ;  /* 0x0000001fff027819 */ /* 0x000fe20000011403 */
[----:B------:R-:W-:Y:S01]  /*0c30*/  IMAD R10, R10, 0x400, R9 ;  /* 0x000004000a0a7824 */ /* 0x000fe200078e0209 */
[----:B------:R-:W-:Y:S01]  /*0c40*/  LOP3.LUT R0, R0, 0xfffffe, RZ, 0xc0, !PT ;  /* 0x00fffffe00007812 */ /* 0x000fe200078ec0ff */
[----:B------:R-:W-:Y:S01]  /*0c50*/  IMAD.SHL.U32 R9, R7, 0x40, RZ ;  /* 0x0000004007097824 */ /* 0x000fe200078e00ff */
[----:B------:R-:W-:Y:S01]  /*0c60*/  LEA.HI R4, R2, R3, RZ, 0x2 ;  /* 0x0000000302047211 */ /* 0x000fe200078f10ff */
[----:B------:R-:W-:Y:S01]  /*0c70*/  IMAD.U32 R218, R13, 0x40, R8 ;  /* 0x000000400dda7824 */ /* 0x000fe200078e0008 */
[----:B------:R-:W-:Y:S01]  /*0c80*/  R2P PR, R7, 0x6 ;  /* 0x0000000607007804 */ /* 0x000fe20000000000 */
[C---:B------:R-:W-:Y:S01]  /*0c90*/  VIADD R191, R18.reuse, 0x80 ;  /* 0x0000008012bf7836 */ /* 0x040fe20000000000 */
[----:B------:R-:W-:Y:S01]  /*0ca0*/  LOP3.LUT R9, R9, 0x1c0, RZ, 0xc0, !PT ;  /* 0x000001c009097812 */ /* 0x000fe200078ec0ff */
[C---:B------:R-:W-:Y:S01]  /*0cb0*/  VIADD R190, R18.reuse, 0xc0 ;  /* 0x000000c012be7836 */ /* 0x040fe20000000000 */
[----:B------:R-:W-:Y:S01]  /*0cc0*/  SHF.R.S32.HI R5, RZ, 0x2, R4 ;  /* 0x00000002ff057819 */ /* 0x000fe20000011404 */
[C---:B------:R-:W-:Y:S01]  /*0cd0*/  VIADD R189, R18.reuse, 0x100 ;  /* 0x0000010012bd7836 */ /* 0x040fe20000000000 */
[----:B------:R-:W-:Y:S01]  /*0ce0*/  LOP3.LUT R8, R9, 0x8, R8, 0xf8, !PT ;  /* 0x0000000809087812 */ /* 0x000fe200078ef808 */
[C---:B------:R-:W-:Y:S01]  /*0cf0*/  VIADD R188, R18.reuse, 0x140 ;  /* 0x0000014012bc7836 */ /* 0x040fe20000000000 */
[----:B------:R-:W-:Y:S01]  /*0d00*/  SHF.R.U32.HI R9, RZ, 0x3, R9 ;  /* 0x00000003ff097819 */ /* 0x000fe20000011609 */
[C---:B------:R-:W-:Y:S01]  /*0d10*/  VIADD R216, R18.reuse, 0x180 ;  /* 0x0000018012d87836 */ /* 0x040fe20000000000 */
[----:B------:R-:W-:Y:S01]  /*0d20*/  SHF.R.S32.HI R6, RZ, 0x1f, R4 ;  /* 0x0000001fff067819 */ /* 0x000fe20000011404 */
[----:B------:R-:W-:Y:S01]  /*0d30*/  VIADD R215, R18, 0x1c0 ;  /* 0x000001c012d77836 */ /* 0x000fe20000000000 */
[----:B------:R-:W-:Y:S01]  /*0d40*/  LOP3.LUT R9, R8, R9, RZ, 0x3c, !PT ;  /* 0x0000000908097212 */ /* 0x000fe200078e3cff */
[----:B------:R-:W-:Y:S01]  /*0d50*/  IMAD.IADD R217, R11, 0x1, -R12 ;  /* 0x000000010bd97824 */ /* 0x000fe200078e0a0c */
[----:B------:R-:W-:Y:S01]  /*0d60*/  LEA.HI R6, R6, R5, RZ, 0x3 ;  /* 0x0000000506067211 */ /* 0x000fe200078f18ff */
[----:B------:R-:W-:Y:S01]  /*0d70*/  IMAD.IADD R0, R213, 0x1, -R0 ;  /* 0x00000001d5007824 */ /* 0x000fe200078e0a00 */
[----:B------:R-:W-:Y:S01]  /*0d80*/  LEA.HI R2, R2, R3, RZ, 0x5 ;  /* 0x0000000302027211 */ /* 0x000fe200078f28ff */
[----:B------:R-:W-:Y:S01]  /*0d90*/  IMAD.IADD R9, R10, 0x1, R9 ;  /* 0x000000010a097824 */ /* 0x000fe200078e0209 */
[----:B------:R-:W-:Y:S01]  /*0da0*/  LOP3.LUT R6, R6, 0xfffffff8, RZ, 0xc0, !PT ;  /* 0xfffffff806067812 */ /* 0x000fe200078ec0ff */
[----:B------:R-:W-:Y:S01]  /*0db0*/  IMAD.SHL.U32 R22, R0, 0x100, RZ ;  /* 0x0000010000167824 */ /* 0x000fe200078e00ff */
[----:B------:R-:W-:-:S02]  /*0dc0*/  LOP3.LUT R4, R4, 0x7ffffffc, RZ, 0xc0, !PT ;  /* 0x7ffffffc04047812 */ /* 0x000fc400078ec0ff */
[----:B------:R-:W-:Y:S01]  /*0dd0*/  LEA R184, R9, UR38, 0x1 ;  /* 0x0000002609b87c11 */ /* 0x000fe2000f8e08ff */
[----:B------:R-:W-:Y:S01]  /*0de0*/  IMAD.IADD R5, R5, 0x1, -R6 ;  /* 0x0000000105057824 */ /* 0x000fe200078e0a06 */
[----:B------:R-:W-:Y:S01]  /*0df0*/  SHF.R.S32.HI R2, RZ, 0x5, R2 ;  /* 0x00000005ff027819 */ /* 0x000fe20000011402 */
[----:B------:R-:W-:Y:S01]  /*0e00*/  IMAD.IADD R4, R3, 0x1, -R4 ;  /* 0x0000000103047824 */ /* 0x000fe200078e0a04 */
[----:B------:R-:W-:Y:S01]  /*0e10*/  SEL R185, R185, 0xffffffc0, !P2 ;  /* 0xffffffc0b9b97807 */ /* 0x000fe20005000000 */
[C---:B------:R-:W-:Y:S01]  /*0e20*/  VIADD R186, R184.reuse, 0x36400 ;  /* 0x00036400b8ba7836 */ /* 0x040fe20000000000 */
[----:B------:R-:W-:Y:S01]  /*0e30*/  SHF.R.S32.HI R214, RZ, 0x3, R214 ;  /* 0x00000003ffd67819 */ /* 0x000fe200000114d6 */
        /* <DEDUP_REMOVED lines=8> */
[----:B------:R-:W-:Y:S01]  /*0ec0*/  IMAD.MOV.U32 R2, RZ, RZ, RZ ;  /* 0x000000ffff027224 */ /* 0x000fe200078e00ff */
[----:B------:R-:W-:Y:S01]  /*0ed0*/  SHF.R.S32.HI R221, RZ, 0x1f, R188 ;  /* 0x0000001fffdd7819 */ /* 0x000fe200000114bc */
[----:B------:R-:W-:Y:S01]  /*0ee0*/  IMAD.SHL.U32 R19, R4, 0x2, RZ ;  /* 0x0000000204137824 */ /* 0x000fe200078e00ff */
[----:B------:R-:W-:Y:S01]  /*0ef0*/  SHF.R.S32.HI R220, RZ, 0x1f, R216 ;  /* 0x0000001fffdc7819 */ /* 0x000fe200000114d8 */
[----:B------:R-:W-:Y:S01]  /*0f00*/  IMAD R217, R217, 0x8, R16 ;  /* 0x00000008d9d97824 */ /* 0x000fe200078e0210 */
[----:B------:R-:W-:Y:S01]  /*0f10*/  SHF.R.S32.HI R219, RZ, 0x1f, R215 ;  /* 0x0000001fffdb7819 */ /* 0x000fe200000114d7 */
[----:B------:R-:W-:-:S07]  /*0f20*/  IMAD.IADD R185, R185, 0x1, R23 ;  /* 0x00000001b9b97824 */ /* 0x000fce00078e0217 */
.L_x_211:
[----:B--2---:R-:W2:Y:S01]  /*0f30*/  LDL R3, [R1] ;  /* 0x0000000001037983 */ /* 0x004ea20000100800 */
[----:B0-----:R-:W0:Y:S01]  /*0f40*/  LDC R0, c[0x0][0xd44] ;  /* 0x00035100ff007b82 */ /* 0x001e220000000800 */
[----:B------:R-:W-:Y:S01]  /*0f50*/  ULDC UR4, c[0x0][0xd38] ;  /* 0x00034e0000047ab9 */ /* 0x000fe20000000800 */
[----:B------:R-:W-:Y:S01]  /*0f60*/  ULDC.64 UR6, c[0x0][0x418] ;  /* 0x0001060000067ab9 */ /* 0x000fe20000000a00 */
[----:B------:R-:W-:Y:S02]  /*0f70*/  UISETP.NE.AND UP1, UPT, UR4, 0x1, UPT ;  /* 0x000000010400788c */ /* 0x000fe4000bf25270 */
[----:B------:R-:W-:Y:S01]  /*0f80*/  UISETP.NE.U32.AND UP0, UPT, UR6, URZ, UPT ;  /* 0x0000003f0600728c */ /* 0x000fe2000bf05070 */
[----:B------:R-:W-:Y:S02]  /*0f90*/  UMOV UR40, UR39 ;  /* 0x0000002700287c82 */ /* 0x000fe40008000000 */
[----:B-1----:R-:W1:Y:S01]  /*0fa0*/  LDC R152, c[0x0][0x2f0] ;  /* 0x0000bc00ff987b82 */ /* 0x002e620000000800 */
[----:B------:R-:W-:Y:S01]  /*0fb0*/  UISETP.NE.AND.EX UP0, UPT, UR7, URZ, UPT, UP0 ;  /* 0x0000003f0700728c */ /* 0x000fe2000bf05300 */
[----:B------:R-:W-:-:S04]  /*0fc0*/  UMOV UR41, UR39 ;  /* 0x0000002700297c82 */ /* 0x000fc80008000000 */
[----:B------:R-:W-:Y:S01]  /*0fd0*/  @UP1 ULDC UR4, c[0x0][0xd3c] ;  /* 0x00034f0000041ab9 */ /* 0x000fe20000000800 */
[----:B------:R-:W-:Y:S01]  /*0fe0*/  @UP1 ULDC UR6, c[0x0][0xd40] ;  /* 0x0003500000061ab9 */ /* 0x000fe20000000800 */
[----:B------:R-:W-:-:S04]  /*0ff0*/  UIMAD.WIDE.U32 UR4, UR39, UR4, URZ ;  /* 0x00000004270472a5 */ /* 0x000fc8000f8e003f */
[----:B------:R-:W-:-:S03]  /*1000*/  @UP1 USHF.R.U32.HI UR40, URZ, UR6, UR5 ;  /* 0x000000063f281299 */ /* 0x000fc60008011605 */
[----:B------:R-:W-:Y:S01]  /*1010*/  ULDC UR4, c[0x0][0x424] ;  /* 0x0001090000047ab9 */ /* 0x000fe20000000800 */
[----:B0-----:R-:W-:Y:S01]  /*1020*/  ISETP.NE.AND P0, PT, R0, 0x1, PT ;  /* 0x000000010000780c */ /* 0x001fe20003f05270 */
[----:B------:R-:W-:Y:S01]  /*1030*/  USEL UR4, UR4, 0x1, UP0 ;  /* 0x0000000104047887 */ /* 0x000fe20008000000 */
[----:B------:R-:W-:-:S05]  /*1040*/  IMAD.U32 R187, RZ, RZ, UR40 ;  /* 0x00000028ffbb7e24 */ /* 0x000fca000f8e00ff */
[----:B-1----:R-:W-:-:S06]  /*1050*/  IMAD R152, R152, UR4, RZ ;  /* 0x0000000498987c24 */ /* 0x002fcc000f8e02ff */
[----:B---3--:R-:W0:Y:S02]  /*1060*/  @P0 LDC.64 R4, c[0x0][0xd48] ;  /* 0x00035200ff040b82 */ /* 0x008e240000000a00 */
[----:B0-----:R-:W-:-:S05]  /*1070*/  @P0 IMAD.HI.U32 R0, R4, UR40, RZ ;  /* 0x0000002804000c27 */ /* 0x001fca000f8e00ff */
[----:B------:R-:W-:Y:S02]  /*1080*/  @P0 SHF.R.U32.HI R187, RZ, R5, R0 ;  /* 0x00000005ffbb0219 */ /* 0x000fe40000011600 */
[----:B--2---:R-:W-:-:S13]  /*1090*/  ISETP.NE.AND P1, PT, R3, 0x1, PT ;  /* 0x000000010300780c */ /* 0x004fda0003f25270 */
[----:B----4-:R-:W-:Y:S05]  /*10a0*/  @!P1 BRA `(.L_x_175) ;  /* 0x0000001400d89947 */ /* 0x010fea0003800000 */
[----:B------:R-:W0:Y:S01]  /*10b0*/  SHFL.IDX PT, R0, R213, RZ, 0x1f ;  /* 0x00001fffd5007589 */ /* 0x000e2200000e0000 */
[----:B------:R-:W-:Y:S01]  /*10c0*/  UMOV UR9, 0x40000040 ;  /* 0x4000004000097882 */ /* 0x000fe20000000000 */
[----:B------:R-:W-:Y:S01]  /*10d0*/  UMOV UR11, 0x40000040 ;  /* 0x40000040000b7882 */ /* 0x000fe20000000000 */
[----:B------:R-:W-:Y:S01]  /*10e0*/  UMOV UR13, 0x40000040 ;  /* 0x40000040000d7882 */ /* 0x000fe20000000000 */
[----:B------:R-:W-:Y:S01]  /*10f0*/  BAR.SYNC.DEFER_BLOCKING 0xe, 0x100 ;  /* 0x0384000000007b1d */ /* 0x000fe20000010000 */
[----:B------:R-:W-:-:S05]  /*1100*/  ISETP.NE.AND P1, PT, R17, 0x3, PT ;  /* 0x000000031100780c */ /* 0x000fca0003f25270 */
[----:B------:R-:W-:Y:S01]  /*1110*/  UMOV UR15, 0x40000040 ;  /* 0x40000040000f7882 */ /* 0x000fe20000000000 */
[----:B------:R-:W-:Y:S01]  /*1120*/  UMOV UR17, 0x40000040 ;  /* 0x4000004000117882 */ /* 0x000fe20000000000 */
[----:B------:R-:W-:Y:S01]  /*1130*/  UMOV UR19, 0x40000040 ;  /* 0x4000004000137882 */ /* 0x000fe20000000000 */
[----:B------:R-:W-:Y:S01]  /*1140*/  UMOV UR7, 0x40000040 ;  /* 0x4000004000077882 */ /* 0x000fe20000000000 */
[----:B0-----:R-:W-:Y:S01]  /*1150*/  R2UR UR4, R0 ;  /* 0x00000000000472ca */ /* 0x001fe200000e0000 */
[----:B------:R-:W-:-:S12]  /*1160*/  WARPGROUP.ARRIVE ;  /* 0x00000000000079c5 */ /* 0x000fd80000000000 */
[----:B------:R-:W-:-:S04]  /*1170*/  ULEA.HI UR5, UR4, UR4, URZ, 0x1 ;  /* 0x0000000404057291 */ /* 0x000fc8000f8f083f */
[----:B------:R-:W-:-:S04]  /*1180*/  ULOP3.LUT UR5, UR5, 0x1fffe, URZ, 0xc0, !UPT ;  /* 0x0001fffe05057892 */ /* 0x000fc8000f8ec03f */
[----:B------:R-:W-:Y:S02]  /*1190*/  UIADD3 UR5, UR4, -UR5, URZ ;  /* 0x8000000504057290 */ /* 0x000fe4000fffe03f */
[----:B------:R-:W-:Y:S02]  /*11a0*/  UIADD3 UR4, UR38, 0x36400, URZ ;  /* 0x0003640026047890 */ /* 0x000fe4000fffe03f */
[----:B------:R-:W-:Y:S02]  /*11b0*/  ULEA UR5, UR5, UR38, 0xf ;  /* 0x0000002605057291 */ /* 0x000fe4000f8e783f */
[----:B------:R-:W-:Y:S02]  /*11c0*/  USHF.R.U32.HI UR4, URZ, 0x4, UR4 ;  /* 0x000000043f047899 */ /* 0x000fe40008011604 */
[----:B------:R-:W-:Y:S02]  /*11d0*/  UIADD3 UR5, UR5, 0x400, URZ ;  /* 0x0000040005057890 */ /* 0x000fe4000fffe03f */
[----:B------:R-:W-:-:S02]  /*11e0*/  ULOP3.LUT UR4, UR4, 0x3fff, URZ, 0xc0, !UPT ;  /* 0x00003fff04047892 */ /* 0x000fc4000f8ec03f */
[----:B------:R-:W-:Y:S02]  /*11f0*/  USHF.R.U32.HI UR5, URZ, 0x4, UR5 ;  /* 0x000000043f057899 */ /* 0x000fe40008011605 */
[----:B------:R-:W-:Y:S02]  /*1200*/  ULOP3.LUT UR8, UR4, 0x10000, URZ, 0xfc, !UPT ;  /* 0x0001000004087892 */ /* 0x000fe4000f8efc3f */
[----:B------:R-:W-:Y:S02]  /*1210*/  ULOP3.LUT UR5, UR5, 0x3fff, URZ, 0xc0, !UPT ;  /* 0x00003fff05057892 */ /* 0x000fe4000f8ec03f */
[----:B------:R-:W-:Y:S02]  /*1220*/  UIADD3 UR12, UR8, 0x2, URZ ;  /* 0x00000002080c7890 */ /* 0x000fe4000fffe03f */
[----:B------:R-:W-:Y:S02]  /*1230*/  ULOP3.LUT UR20, UR5, 0x2000000, URZ, 0xfc, !UPT ;  /* 0x0200000005147892 */ /* 0x000fe4000f8efc3f */
[----:B------:R-:W-:-:S02]  /*1240*/  UIADD3 UR16, UR8, 0x4, URZ ;  /* 0x0000000408107890 */ /* 0x000fc4000fffe03f */
[----:B------:R-:W-:Y:S02]  /*1250*/  ULEA UR10, UR36, UR20, 0xc ;  /* 0x00000014240a7291 */ /* 0x000fe4000f8e603f */
[----:B------:R-:W-:Y:S02]  /*1260*/  UIADD3 UR4, UR8, 0x6, URZ ;  /* 0x0000000608047890 */ /* 0x000fe4000fffe03f */
[----:B------:R-:W-:Y:S02]  /*1270*/  UIADD3 UR14, UR10, 0x80, URZ ;  /* 0x000000800a0e7890 */ /* 0x000fe4000fffe03f */
[----:B------:R-:W-:Y:S02]  /*1280*/  UIADD3 UR18, UR10, 0x100, URZ ;  /* 0x000001000a127890 */ /* 0x000fe4000fffe03f */
[----:B------:R-:W-:Y:S02]  /*1290*/  UIADD3 UR6, UR10, 0x180, URZ ;  /* 0x000001800a067890 */ /* 0x000fe4000fffe03f */
[----:B------:R-:W-:Y:S01]  /*12a0*/  HGMMA.64x256x16.F32 R24, gdesc[UR8].tnspB, RZ, !UPT, gsb0 ;  /* 0x43e00000081879f0 */ /* 0x000fe2000c0008ff */
[----:B------:R-:W-:-:S02]  /*12b0*/  UMOV UR5, 0x40000040 ;  /* 0x4000004000057882 */ /* 0x000fc40000000000 */
        /* <DEDUP_REMOVED lines=16> */
.L_x_176:
[----:B------:R-:W-:Y:S01]  /*13c0*/  ULEA UR6, UR36, UR38, 0x3 ;  /* 0x0000002624067291 */ /* 0x000fe2000f8e183f */
[----:B------:R-:W-:-:S03]  /*13d0*/  ISETP.GE.AND P0, PT, R152, 0x41, PT ;  /* 0x000000419800780c */ /* 0x000fc60003f06270 */
[----:B------:R-:W-:-:S04]  /*13e0*/  UIADD3 UR6, UR6, 0x38860, URZ ;  /* 0x0003886006067890 */ /* 0x000fc8000fffe03f */
[----:B------:R-:W-:-:S09]  /*13f0*/  UPRMT UR6, UR37, 0x654, UR6 ;  /* 0x0000065425067896 */ /* 0x000fd20008000006 */
[----:B------:R-:W-:Y:S01]  /*1400*/  SYNCS.ARRIVE.TRANS64.RED.A1T0 RZ, [UR6], RZ ;  /* 0x000000ffffff79a7 */ /* 0x000fe20008100406 */
[----:B------:R-:W-:Y:S05]  /*1410*/  @!P0 BRA `(.L_x_177) ;  /* 0x0000000800c08947 */ /* 0x000fea0003800000 */
[----:B------:R-:W-:-:S05]  /*1420*/  VIADD R152, R152, 0x3f ;  /* 0x0000003f98987836 */ /* 0x000fca0000000000 */
[----:B------:R-:W-:-:S04]  /*1430*/  SHF.R.S32.HI R3, RZ, 0x1f, R152 ;  /* 0x0000001fff037819 */ /* 0x000fc80000011498 */
[----:B------:R-:W-:-:S04]  /*1440*/  LEA.HI R3, R3, R152, RZ, 0x6 ;  /* 0x0000009803037211 */ /* 0x000fc800078f30ff */
[----:B------:R-:W-:-:S07]  /*1450*/  LEA.HI.SX32 R3, R3, 0xfffffffe, 0x1a ;  /* 0xfffffffe03037811 */ /* 0x000fce00078fd2ff */
.L_x_179:
[----:B------:R-:W-:Y:S01]  /*1460*/  BAR.SYNC.DEFER_BLOCKING 0xe, 0x100 ;  /* 0x0384000000007b1d */ /* 0x000fe20000010000 */
[----:B------:R-:W-:Y:S01]  /*1470*/  IMAD.U32 R5, RZ, RZ, UR36 ;  /* 0x00000024ff057e24 */ /* 0x000fe2000f8e00ff */
[----:B------:R-:W-:Y:S01]  /*1480*/  UIADD3 UR36, UR36, 0x1, URZ ;  /* 0x0000000124247890 */ /* 0x000fe2000fffe03f */
[C---:B------:R-:W-:Y:S01]  /*1490*/  ISETP.GT.AND P0, PT, R3.reuse, RZ, PT ;  /* 0x000000ff0300720c */ /* 0x040fe20003f04270 */
[----:B------:R-:W-:Y:S02]  /*14a0*/  VIADD R3, R3, 0xffffffff ;  /* 0xffffffff03037836 */ /* 0x000fe40000000000 */
[----:B------:R-:W-:Y:S01]  /*14b0*/  IMAD R0, R5, 0x40, R16 ;  /* 0x0000004005007824 */ /* 0x000fe200078e0210 */
[----:B------:R-:W-:Y:S01]  /*14c0*/  UISETP.NE.AND UP0, UPT, UR36, 0x2, UPT ;  /* 0x000000022400788c */ /* 0x000fe2000bf05270 */
[----:B------:R-:W-:Y:S01]  /*14d0*/  UMOV UR11, 0x40000040 ;  /* 0x40000040000b7882 */ /* 0x000fe20000000000 */
[----:B------:R-:W-:Y:S02]  /*14e0*/  UMOV UR15, 0x40000040 ;  /* 0x40000040000f7882 */ /* 0x000fe40000000000 */
[----:B------:R-:W-:Y:S01]  /*14f0*/  LEA R0, R0, UR38, 0x2 ;  /* 0x0000002600007c11 */ /* 0x000fe2000f8e10ff */
[----:B------:R-:W-:Y:S01]  /*1500*/  USEL UR36, UR36, URZ, UP0 ;  /* 0x0000003f24247287 */ /* 0x000fe20008000000 */
[----:B------:R-:W-:Y:S01]  /*1510*/  UMOV UR19, 0x40000040 ;  /* 0x4000004000137882 */ /* 0x000fe20000000000 */
[----:B------:R-:W-:-:S02]  /*1520*/  UMOV UR7, 0x40000040 ;  /* 0x4000004000077882 */ /* 0x000fc40000000000 */
[----:B------:R-:W-:-:S04]  /*1530*/  ULEA UR10, UR36, UR20, 0xc ;  /* 0x00000014240a7291 */ /* 0x000fc8000f8e603f */
[----:B------:R-:W-:Y:S02]  /*1540*/  UIADD3 UR14, UR10, 0x80, URZ ;  /* 0x000000800a0e7890 */ /* 0x000fe4000fffe03f */
[----:B------:R-:W-:Y:S01]  /*1550*/  UIADD3 UR18, UR10, 0x100, URZ ;  /* 0x000001000a127890 */ /* 0x000fe2000fffe03f */
[----:B------:R-:W0:Y:S01]  /*1560*/  LDS R4, [R0+0x38400] ;  /* 0x0384000000047984 */ /* 0x000e220000000800 */
[----:B------:R-:W-:-:S03]  /*1570*/  UIADD3 UR6, UR10, 0x180, URZ ;  /* 0x000001800a067890 */ /* 0x000fc6000fffe03f */
        /* <DEDUP_REMOVED lines=128> */
[----:B------:R-:W-:-:S06]  /*1d80*/  FMUL.FTZ R151, R151, R5 ;  /* 0x0000000597977220 */ /* 0x000fcc0000410000 */
[----:B------:R-:W-:-:S06]  /*1d90*/  WARPGROUP.ARRIVE ;  /* 0x00000000000079c5 */ /* 0x000fcc0000000000 */
        /* <DEDUP_REMOVED lines=12> */
[----:B------:R-:W-:Y:S01]  /*1e60*/  HGMMA.64x256x16.F32 R24, gdesc[UR4].tnspB, R24, gsb0 ;  /* 0x43e00000041879f0 */ /* 0x000fe20008000818 */
[----:B------:R-:W-:-:S06]  /*1e70*/  USEL UR6, URZ, 0x1, UP0 ;  /* 0x000000013f067887 */ /* 0x000fcc0008000000 */
[----:B------:R-:W-:Y:S01]  /*1e80*/  LOP3.LUT R2, R2, UR6, RZ, 0x3c, !PT ;  /* 0x0000000602027c12 */ /* 0x000fe2000f8e3cff */
[----:B------:R-:W-:Y:S02]  /*1e90*/  WARPGROUP.DEPBAR.LE gsb0, 0x0 ;  /* 0x00008000000079c5 */ /* 0x000fe40000010000 */
[----:B------:R-:W-:Y:S06]  /*1ea0*/  BAR.ARV 0xf, 0x100 ;  /* 0x03c4000000007b1d */ /* 0x000fec0000002000 */
[----:B------:R-:W-:Y:S05]  /*1eb0*/  @!P1 BRA `(.L_x_178) ;  /* 0x0000000000049947 */ /* 0x000fea0003800000 */
[----:B------:R-:W-:Y:S01]  /*1ec0*/  BPT.TRAP 0x1 ;  /* 0x000000040000795c */ /* 0x000fe20000300000 */
.L_x_178:
[----:B------:R-:W-:-:S04]  /*1ed0*/  ULEA UR6, UR36, UR38, 0x3 ;  /* 0x0000002624067291 */ /* 0x000fc8000f8e183f */
[----:B------:R-:W-:-:S04]  /*1ee0*/  UIADD3 UR6, UR6, 0x38860, URZ ;  /* 0x0003886006067890 */ /* 0x000fc8000fffe03f */
[----:B------:R-:W-:-:S09]  /*1ef0*/  UPRMT UR6, UR37, 0x654, UR6 ;  /* 0x0000065425067896 */ /* 0x000fd20008000006 */
[----:B------:R-:W-:Y:S01]  /*1f00*/  SYNCS.ARRIVE.TRANS64.RED.A1T0 RZ, [UR6], RZ ;  /* 0x000000ffffff79a7 */ /* 0x000fe20008100406 */
[----:B------:R-:W-:Y:S05]  /*1f10*/  @P0 BRA `(.L_x_179) ;  /* 0xfffffff400500947 */ /* 0x000fea000383ffff */
.L_x_177:
[----:B------:R-:W-:Y:S01]  /*1f20*/  BAR.SYNC.DEFER_BLOCKING 0xe, 0x100 ;  /* 0x0384000000007b1d */ /* 0x000fe20000010000 */
[----:B------:R-:W-:Y:S01]  /*1f30*/  IMAD.U32 R3, RZ, RZ, UR36 ;  /* 0x00000024ff037e24 */ /* 0x000fe2000f8e00ff */
[----:B------:R-:W-:Y:S01]  /*1f40*/  UIADD3 UR36, UR36, 0x1, URZ ;  /* 0x0000000124247890 */ /* 0x000fe2000fffe03f */
[----:B------:R-:W-:Y:S02]  /*1f50*/  IMAD.MOV.U32 R12, RZ, RZ, RZ ;  /* 0x000000ffff0c7224 */ /* 0x000fe400078e00ff */
[----:B------:R-:W-:Y:S01]  /*1f60*/  IMAD R0, R3, 0x40, R16 ;  /* 0x0000004003007824 */ /* 0x000fe200078e0210 */
[----:B------:R-:W-:-:S04]  /*1f70*/  UISETP.NE.AND UP0, UPT, UR36, 0x2, UPT ;  /* 0x000000022400788c */ /* 0x000fc8000bf05270 */
[----:B------:R-:W-:Y:S01]  /*1f80*/  LEA R4, R0, UR38, 0x2 ;  /* 0x0000002600047c11 */ /* 0x000fe2000f8e10ff */
[----:B------:R-:W-:Y:S02]  /*1f90*/  USEL UR4, URZ, 0x1, UP0 ;  /* 0x000000013f047887 */ /* 0x000fe40008000000 */
[----:B------:R-:W-:-:S04]  /*1fa0*/  USEL UR36, UR36, URZ, UP0 ;  /* 0x0000003f24247287 */ /* 0x000fc80008000000 */
[----:B------:R-:W-:Y:S01]  /*1fb0*/  LOP3.LUT R2, R2, UR4, RZ, 0x3c, !PT ;  /* 0x0000000402027c12 */ /* 0x000fe2000f8e3cff */
        /* <DEDUP_REMOVED lines=130> */
[----:B------:R-:W-:Y:S01]  /*27e0*/  IMAD.MOV.U32 R0, RZ, RZ, RZ ;  /* 0x000000ffff007224 */ /* 0x000fe200078e00ff */
[----:B------:R-:W-:Y:S06]  /*27f0*/  BAR.ARV 0xf, 0x100 ;  /* 0x03c4000000007b1d */ /* 0x000fec0000002000 */
[----:B------:R-:W-:Y:S05]  /*2800*/  BRA `(.L_x_180) ;  /* 0x0000005c00187947 */ /* 0x000fea0003800000 */
.L_x_175:
[----:B------:R-:W0:Y:S02]  /*2810*/  SHFL.IDX PT, R0, R213, RZ, 0x1f ;  /* 0x00001fffd5007589 */ /* 0x000e2400000e0000 */
[----:B0-----:R-:W-:Y:S01]  /*2820*/  R2UR UR4, R0 ;  /* 0x00000000000472ca */ /* 0x001fe200000e0000 */
[----:B------:R-:W-:-:S05]  /*2830*/  VIADD R0, R152, 0x3f ;  /* 0x0000003f98007836 */ /* 0x000fca0000000000 */
[----:B------:R-:W-:-:S04]  /*2840*/  SHF.R.S32.HI R3, RZ, 0x1f, R0 ;  /* 0x0000001fff037819 */ /* 0x000fc80000011400 */
[----:B------:R-:W-:-:S03]  /*2850*/  LEA.HI R3, R3, R0, RZ, 0x6 ;  /* 0x0000000003037211 */ /* 0x000fc600078f30ff */
[----:B------:R-:W-:Y:S01]  /*2860*/  ULEA.HI UR5, UR4, UR4, URZ, 0x1 ;  /* 0x0000000404057291 */ /* 0x000fe2000f8f083f */
[----:B------:R-:W-:-:S03]  /*2870*/  SHF.R.S32.HI R153, RZ, 0x6, R3 ;  /* 0x00000006ff997819 */ /* 0x000fc60000011403 */
        /* <DEDUP_REMOVED lines=26> */
.L_x_181:
[----:B------:R-:W-:Y:S02]  /*2a20*/  LEA.HI R0, R206, R206, RZ, 0x1 ;  /* 0x000000cece007211 */ /* 0x000fe400078f08ff */
[----:B------:R-:W-:Y:S02]  /*2a30*/  ISETP.NE.AND P0, PT, R17, 0x3, PT ;  /* 0x000000031100780c */ /* 0x000fe40003f05270 */
[----:B------:R-:W-:-:S05]  /*2a40*/  LOP3.LUT R3, R0, 0xfffffffe, RZ, 0xc0, !PT ;  /* 0xfffffffe00037812 */ /* 0x000fca00078ec0ff */
[----:B------:R-:W-:-:S05]  /*2a50*/  IMAD.IADD R3, R206, 0x1, -R3 ;  /* 0x00000001ce037824 */ /* 0x000fca00078e0a03 */
[----:B------:R-:W-:-:S04]  /*2a60*/  SHF.L.U32 R3, R3, 0x1f, RZ ;  /* 0x0000001f03037819 */ /* 0x000fc800000006ff */
[----:B------:R-:W0:Y:S02]  /*2a70*/  SYNCS.PHASECHK.TRANS64.TRYWAIT P1, [UR38+0x38800], R3 ;  /* 0x03880003ff0075a7 */ /* 0x000e240008020166 */
[----:B0-----:R-:W-:Y:S05]  /*2a80*/  @!P1 BRA `(.L_x_182) ;  /* 0x000000c400b09947 */ /* 0x001fea0003800000 */
.L_x_263:
[----:B------:R-:W-:Y:S05]  /*2a90*/  @!P0 BRA `(.L_x_183) ;  /* 0x0000000000048947 */ /* 0x000fea0003800000 */
[----:B------:R-:W-:Y:S01]  /*2aa0*/  BPT.TRAP 0x1 ;  /* 0x000000040000795c */ /* 0x000fe20000300000 */
.L_x_183:
[----:B------:R-:W-:Y:S01]  /*2ab0*/  IMAD.U32 R8, RZ, RZ, UR36 ;  /* 0x00000024ff087e24 */ /* 0x000fe2000f8e00ff */
[----:B------:R-:W-:-:S04]  /*2ac0*/  SHF.L.U32 R5, R2, 0x1f, RZ ;  /* 0x0000001f02057819 */ /* 0x000fc800000006ff */
[----:B------:R-:W-:-:S04]  /*2ad0*/  LEA R8, R8, UR38, 0x3 ;  /* 0x0000002608087c11 */ /* 0x000fc8000f8e18ff */
[----:B------:R1:W2:Y:S01]  /*2ae0*/  SYNCS.PHASECHK.TRANS64.TRYWAIT P1, [R8+URZ+0x38830], R5 ;  /* 0x03883005080075a7 */ /* 0x0002a2000802017f */
[----:B------:R-:W-:Y:S05]  /*2af0*/  @!P0 BRA `(.L_x_184) ;  /* 0x0000000000048947 */ /* 0x000fea0003800000 */
[----:B------:R-:W-:Y:S01]  /*2b00*/  BPT.TRAP 0x1 ;  /* 0x000000040000795c */ /* 0x000fe20000300000 */
.L_x_184:
[----:B--2---:R-:W-:Y:S05]  /*2b10*/  @P1 BRA `(.L_x_185) ;  /* 0x0000000000081947 */ /* 0x004fea0003800000 */
[----:B------:R-:W2:Y:S02]  /*2b20*/  SYNCS.PHASECHK.TRANS64.TRYWAIT P1, [R8+URZ+0x38830], R5 ;  /* 0x03883005080075a7 */ /* 0x000ea4000802017f */
[----:B--2---:R-:W-:Y:S05]  /*2b30*/  @!P1 BRA `(.L_x_186) ;  /* 0x000000c4009c9947 */ /* 0x004fea0003800000 */
.L_x_185:
[----:B------:R-:W-:-:S04]  /*2b40*/  UIADD3 UR4, UR38, 0x22400, URZ ;  /* 0x0002240026047890 */ /* 0x000fc8000fffe03f */
[----:B------:R-:W-:-:S04]  /*2b50*/  USHF.R.U32.HI UR4, URZ, 0x4, UR4 ;  /* 0x000000043f047899 */ /* 0x000fc80008011604 */
[----:B------:R-:W-:-:S06]  /*2b60*/  ULOP3.LUT UR4, UR4, 0x3fff, URZ, 0xc0, !UPT ;  /* 0x00003fff04047892 */ /* 0x000fcc000f8ec03f */
[----:B0-----:R-:W-:Y:S01]  /*2b70*/  IMAD.U32 R0, RZ, RZ, UR4 ;  /* 0x00000004ff007e24 */ /* 0x001fe2000f8e00ff */
        /* <DEDUP_REMOVED lines=11> */
[----:B------:R-:W-:Y:S01]  /*2c30*/  UMOV UR15, 0x40000040 ;  /* 0x40000040000f7882 */ /* 0x000fe20000000000 */
[----:B------:R-:W-:-:S02]  /*2c40*/  UMOV UR13, 0x40000040 ;  /* 0x40000040000d7882 */ /* 0x000fc40000000000 */
[----:B------:R-:W-:Y:S02]  /*2c50*/  ULEA UR6, UR36, UR6, 0x9 ;  /* 0x0000000624067291 */ /* 0x000fe4000f8e483f */
[----:B------:R-:W-:Y:S02]  /*2c60*/  ULOP3.LUT UR4, UR4, 0x10000, URZ, 0xfc, !UPT ;  /* 0x0001000004047892 */ /* 0x000fe4000f8efc3f */
[----:B------:R-:W-:Y:S02]  /*2c70*/  UIADD3 UR10, UR6, 0x2, URZ ;  /* 0x00000002060a7890 */ /* 0x000fe4000fffe03f */
[----:B------:R-:W-:Y:S02]  /*2c80*/  UIADD3 UR8, UR4, 0x2, URZ ;  /* 0x0000000204087890 */ /* 0x000fe4000fffe03f */
[----:B------:R-:W-:Y:S02]  /*2c90*/  UIADD3 UR14, UR6, 0x4, URZ ;  /* 0x00000004060e7890 */ /* 0x000fe4000fffe03f */
[----:B------:R-:W-:-:S02]  /*2ca0*/  UIADD3 UR12, UR4, 0x4, URZ ;  /* 0x00000004040c7890 */ /* 0x000fc4000fffe03f */
[----:B------:R-:W-:Y:S01]  /*2cb0*/  HGMMA.64x64x16.F32 R24, gdesc[UR4], RZ, !UPT, gsb0 ;  /* 0x00e00000041879f0 */ /* 0x000fe2000c0008ff */
[----:B------:R-:W-:Y:S02]  /*2cc0*/  UIADD3 UR18, UR6, 0x6, URZ ;  /* 0x0000000606127890 */ /* 0x000fe4000fffe03f */
[----:B------:R-:W-:Y:S01]  /*2cd0*/  UIADD3 UR16, UR4, 0x6, URZ ;  /* 0x0000000604107890 */ /* 0x000fe2000fffe03f */
[----:B------:R-:W-:Y:S01]  /*2ce0*/  UMOV UR19, 0x40000040 ;  /* 0x4000004000137882 */ /* 0x000fe20000000000 */
        /* <DEDUP_REMOVED lines=11> */
[----:B------:R-:W0:Y:S02]  /*2da0*/  SYNCS.PHASECHK.TRANS64.TRYWAIT P1, [UR38+0x38810], R3 ;  /* 0x03881003ff0075a7 */ /* 0x000e240008020166 */
[----:B0-----:R-:W-:Y:S05]  /*2db0*/  @!P1 BRA `(.L_x_187) ;  /* 0x000000c400109947 */ /* 0x001fea0003800000 */
.L_x_264:
[----:B------:R-:W-:Y:S05]  /*2dc0*/  @!P0 BRA `(.L_x_188) ;  /* 0x0000000000048947 */ /* 0x000fea0003800000 */
[----:B------:R-:W-:Y:S01]  /*2dd0*/  BPT.TRAP 0x1 ;  /* 0x000000040000795c */ /* 0x000fe20000300000 */
.L_x_188:
[----:B------:R3:W4:Y:S01]  /*2de0*/  SYNCS.PHASECHK.TRANS64.TRYWAIT P1, [R8+URZ+0x38850], R5 ;  /* 0x03885005080075a7 */ /* 0x000722000802017f */
[----:B------:R-:W-:Y:S05]  /*2df0*/  @!P0 BRA `(.L_x_189) ;  /* 0x0000000000048947 */ /* 0x000fea0003800000 */
[----:B------:R-:W-:Y:S01]  /*2e00*/  BPT.TRAP 0x1 ;  /* 0x000000040000795c */ /* 0x000fe20000300000 */
.L_x_189:
[----:B----4-:R-:W-:Y:S05]  /*2e10*/  @P1 BRA `(.L_x_190) ;  /* 0x0000000000081947 */ /* 0x010fea0003800000 */
[----:B------:R-:W4:Y:S02]  /*2e20*/  SYNCS.PHASECHK.TRANS64.TRYWAIT P1, [R8+URZ+0x38850], R5 ;  /* 0x03885005080075a7 */ /* 0x000f24000802017f */
[----:B----4-:R-:W-:Y:S05]  /*2e30*/  @!P1 BRA `(.L_x_191) ;  /* 0x000000c400089947 */ /* 0x010fea0003800000 */
.L_x_190:
[----:B------:R-:W-:Y:S01]  /*2e40*/  UIADD3 UR4, UR38, 0x400, URZ ;  /* 0x0000040026047890 */ /* 0x000fe2000fffe03f */
[----:B------:R-:W-:Y:S01]  /*2e50*/  WARPGROUP.ARRIVE ;  /* 0x00000000000079c5 */ /* 0x000fe20000000000 */
[----:B------:R-:W-:-:S05]  /*2e60*/  UIADD3 UR5, UR38, 0x26400, URZ ;  /* 0x0002640026057890 */ /* 0x000fca000fffe03f */
[----:B0-----:R-:W0:Y:S01]  /*2e70*/  S2R R3, SR_TID.X ;  /* 0x0000000000037919 */ /* 0x001e220000002100 */
[----:B------:R-:W-:Y:S02]  /*2e80*/  USHF.R.U32.HI UR4, URZ, 0x4, UR4 ;  /* 0x000000043f047899 */ /* 0x000fe40008011604 */
[----:B------:R-:W-:Y:S02]  /*2e90*/  USHF.R.U32.HI UR5, URZ, 0x4, UR5 ;  /* 0x000000043f057899 */ /* 0x000fe40008011605 */
[----:B------:R-:W-:Y:S02]  /*2ea0*/  ULOP3.LUT UR4, UR4, 0x3fff, URZ, 0xc0, !UPT ;  /* 0x00003fff04047892 */ /* 0x000fe4000f8ec03f */
[----:B------:R-:W-:Y:S02]  /*2eb0*/  ULOP3.LUT UR5, UR5, 0x3fff, URZ, 0xc0, !UPT ;  /* 0x00003fff05057892 */ /* 0x000fe4000f8ec03f */
[----:B------:R-:W-:Y:S02]  /*2ec0*/  ULOP3.LUT UR4, UR4, 0x10000, URZ, 0xfc, !UPT ;  /* 0x0001000004047892 */ /* 0x000fe4000f8efc3f */
[----:B------:R-:W-:-:S02]  /*2ed0*/  ULOP3.LUT UR6, UR5, 0x10000, URZ, 0xfc, !UPT ;  /* 0x0001000005067892 */ /* 0x000fc4000f8efc3f */
[----:B------:R-:W-:Y:S01]  /*2ee0*/  ULEA UR5, UR36, UR4, 0xc ;  /* 0x0000000424057291 */ /* 0x000fe2000f8e603f */
[----:B------:R-:W-:Y:S01]  /*2ef0*/  UMOV UR21, 0x40000040 ;  /* 0x4000004000157882 */ /* 0x000fe20000000000 */
[----:B------:R-:W-:Y:S01]  /*2f00*/  UMOV UR23, 0x40000040 ;  /* 0x4000004000177882 */ /* 0x000fe20000000000 */
[----:B------:R-:W-:Y:S02]  /*2f10*/  UIADD3 UR14, UR6, 0x800, URZ ;  /* 0x00000800060e7890 */ /* 0x000fe4000fffe03f */
[----:B------:R-:W-:Y:S02]  /*2f20*/  UMOV UR20, UR6 ;  /* 0x0000000600147c82 */ /* 0x000fe40008000000 */
[----:B------:R-:W-:Y:S01]  /*2f30*/  UMOV UR22, UR5 ;  /* 0x0000000500167c82 */ /* 0x000fe20008000000 */
[----:B------:R-:W-:Y:S01]  /*2f40*/  UIADD3 UR15, UR5, 0x800, URZ ;  /* 0x00000800050f7890 */ /* 0x000fe2000fffe03f */
[----:B------:R-:W-:Y:S01]  /*2f50*/  HGMMA.64x64x16.F32 R24, gdesc[UR20], R24, gsb0 ;  /* 0x00e00000141879f0 */ /* 0x000fe20008000818 */
[----:B------:R-:W-:-:S02]  /*2f60*/  UIADD3 UR20, UR6, 0x2, URZ ;  /* 0x0000000206147890 */ /* 0x000fc4000fffe03f */
[----:B------:R-:W-:Y:S01]  /*2f70*/  UIADD3 UR22, UR5, 0x2, URZ ;  /* 0x0000000205167890 */ /* 0x000fe2000fffe03f */
[----:B------:R-:W-:Y:S01]  /*2f80*/  UMOV UR21, 0x40000040 ;  /* 0x4000004000157882 */ /* 0x000fe20000000000 */
[----:B------:R-:W-:Y:S01]  /*2f90*/  UMOV UR23, 0x40000040 ;  /* 0x4000004000177882 */ /* 0x000fe20000000000 */
[----:B0-----:R-:W-:-:S06]  /*2fa0*/  SHF.R.U32.HI R3, RZ, 0x7, R3 ;  /* 0x00000007ff037819 */ /* 0x001fcc0000011603 */
[----:B------:R-:W0:Y:S02]  /*2fb0*/  SHFL.IDX PT, R3, R3, RZ, 0x1f ;  /* 0x00001fff03037589 */ /* 0x000e2400000e0000 */
[----:B0-----:R-:W-:-:S13]  /*2fc0*/  R2UR UR7, R3 ;  /* 0x00000000030772ca */ /* 0x001fda00000e0000 */
[----:B------:R-:W-:-:S03]  /*2fd0*/  UISETP.GT.AND UP0, UPT, UR7, 0x7f, UPT ;  /* 0x0000007f0700788c */ /* 0x000fc6000bf04270 */
[----:B------:R-:W-:Y:S01]  /*2fe0*/  UMOV UR7, 0x4 ;  /* 0x0000000400077882 */ /* 0x000fe20000000000 */
[----:B------:R-:W-:Y:S02]  /*2ff0*/  USEL UR11, URZ, 0x2, !UP0 ;  /* 0x000000023f0b7887 */ /* 0x000fe4000c000000 */
[----:B------:R-:W-:Y:S02]  /*3000*/  USEL UR10, UR7, 0x2, UP0 ;  /* 0x00000002070a7887 */ /* 0x000fe40008000000 */
[----:B------:R-:W-:Y:S01]  /*3010*/  USEL UR7, UR7, 0x6, !UP0 ;  /* 0x0000000607077887 */ /* 0x000fe2000c000000 */
[----:B------:R-:W-:Y:S02]  /*3020*/  WARPGROUP.DEPBAR.LE gsb0, 0x0 ;  /* 0x00008000000079c5 */ /* 0x000fe40000010000 */
[----:B------:R-:W-:-:S06]  /*3030*/  WARPGROUP.ARRIVE ;  /* 0x00000000000079c5 */ /* 0x000fcc0000000000 */
[----:B------:R-:W-:Y:S01]  /*3040*/  HGMMA.64x64x16.F32 R24, gdesc[UR20], R24, gsb0 ;  /* 0x00e00000141879f0 */ /* 0x000fe20008000818 */
[----:B------:R-:W-:Y:S02]  /*3050*/  UIADD3 UR20, UR6, 0x4, URZ ;  /* 0x0000000406147890 */ /* 0x000fe4000fffe03f */
[----:B------:R-:W-:Y:S01]  /*3060*/  UIADD3 UR22, UR5, 0x4, URZ ;  /* 0x0000000405167890 */ /* 0x000fe2000fffe03f */
[----:B------:R-:W-:Y:S01]  /*3070*/  UMOV UR21, 0x40000040 ;  /* 0x4000004000157882 */ /* 0x000fe20000000000 */
[----:B------:R-:W-:Y:S01]  /*3080*/  UMOV UR23, 0x40000040 ;  /* 0x4000004000177882 */ /* 0x000fe20000000000 */
        /* <DEDUP_REMOVED lines=94> */
[----:B------:R-:W-:Y:S02]  /*3670*/  UIADD3 UR20, UR11, UR14, URZ ;  /* 0x0000000e0b147290 */ /* 0x000fe4000fffe03f */
[----:B------:R-:W-:Y:S01]  /*3680*/  UIADD3 UR22, UR11, UR15, URZ ;  /* 0x0000000f0b167290 */ /* 0x000fe2000fffe03f */
        /* <DEDUP_REMOVED lines=16> */
[----:B------:R-:W-:Y:S01]  /*3790*/  UMOV UR14, 0x28 ;  /* 0x00000028000e7882 */ /* 0x000fe20000000000 */
[----:B------:R-:W-:Y:S01]  /*37a0*/  UMOV UR15, 0xa00 ;  /* 0x00000a00000f7882 */ /* 0x000fe20000000000 */
[----:B------:R-:W-:Y:S02]  /*37b0*/  USEL UR14, UR14, 0x26, UP0 ;  /* 0x000000260e0e7887 */ /* 0x000fe40008000000 */
[----:B------:R-:W-:-:S02]  /*37c0*/  USEL UR15, UR15, 0x980, UP0 ;  /* 0x000009800f0f7887 */ /* 0x000fc40008000000 */
[----:B------:R-:W-:Y:S02]  /*37d0*/  ULOP3.LUT UR14, UR14, 0x6, URZ, 0xc0, !UPT ;  /* 0x000000060e0e7892 */ /* 0x000fe4000f8ec03f */
[----:B------:R-:W-:Y:S01]  /*37e0*/  ULOP3.LUT UR15, UR15, 0xa00, URZ, 0xc0, !UPT ;  /* 0x00000a000f0f7892 */ /* 0x000fe2000f8ec03f */
[----:B------:R-:W-:Y:S02]  /*37f0*/  WARPGROUP.DEPBAR.LE gsb0, 0x0 ;  /* 0x00008000000079c5 */ /* 0x000fe40000010000 */
[----:B------:R-:W-:-:S06]  /*3800*/  WARPGROUP.ARRIVE ;  /* 0x00000000000079c5 */ /* 0x000fcc0000000000 */
[----:B------:R-:W-:Y:S01]  /*3810*/  HGMMA.64x64x16.F32 R24, gdesc[UR20], R24, gsb0 ;  /* 0x00e00000141879f0 */ /* 0x000fe20008000818 */
[----:B------:R-:W-:Y:S02]  /*3820*/  UIADD3 UR20, UR14, UR15, UR6 ;  /* 0x0000000f0e147290 */ /* 0x000fe4000fffe006 */
[----:B------:R-:W-:Y:S01]  /*3830*/  UIADD3 UR22, UR14, UR15, UR5 ;  /* 0x0000000f0e167290 */ /* 0x000fe2000fffe005 */
[----:B------:R-:W-:Y:S01]  /*3840*/  UMOV UR21, 0x40000040 ;  /* 0x4000004000157882 */ /* 0x000fe20000000000 */
[----:B------:R-:W-:Y:S01]  /*3850*/  UMOV UR23, 0x40000040 ;  /* 0x4000004000177882 */ /* 0x000fe20000000000 */
[----:B------:R-:W-:Y:S02]  /*3860*/  UIADD3 UR14, UR6, 0xa00, URZ ;  /* 0x00000a00060e7890 */ /* 0x000fe4000fffe03f */
[----:B------:R-:W-:Y:S01]  /*3870*/  UIADD3 UR15, UR5, 0xa00, URZ ;  /* 0x00000a00050f7890 */ /* 0x000fe2000fffe03f */
        /* <DEDUP_REMOVED lines=86> */
[----:B------:R-:W-:Y:S02]  /*3de0*/  UMOV UR10, 0x1000 ;  /* 0x00001000000a7882 */ /* 0x000fe40000000000 */
[----:B------:R-:W-:-:S04]  /*3df0*/  USEL UR10, UR10, 0xf80, UP0 ;  /* 0x00000f800a0a7887 */ /* 0x000fc80008000000 */
[----:B------:R-:W-:Y:S01]  /*3e00*/  ULOP3.LUT UR10, UR10, 0x1e00, URZ, 0xc0, !UPT ;  /* 0x00001e000a0a7892 */ /* 0x000fe2000f8ec03f */
        /* <DEDUP_REMOVED lines=17> */
[----:B------:R-:W-:Y:S02]  /*3f20*/  WARPGROUP.DEPBAR.LE gsb0, 0x0 ;  /* 0x00008000000079c5 */ /* 0x000fe40000010000 */
[----:B------:R-:W-:-:S06]  /*3f30*/  WARPGROUP.ARRIVE ;  /* 0x00000000000079c5 */ /* 0x000fcc0000000000 */
[----:B------:R-:W-:Y:S03]  /*3f40*/  HGMMA.64x64x16.F32 R24, gdesc[UR20], R24, gsb0 ;  /* 0x00e00000141879f0 */ /* 0x000fe60008000818 */
[----:B------:R-:W-:Y:S02]  /*3f50*/  WARPGROUP.DEPBAR.LE gsb0, 0x0 ;  /* 0x00008000000079c5 */ /* 0x000fe40000010000 */
[----:B------:R-:W-:Y:S05]  /*3f60*/  @!P0 BRA `(.L_x_192) ;  /* 0x0000000000048947 */ /* 0x000fea0003800000 */
[----:B------:R-:W-:Y:S01]  /*3f70*/  BPT.TRAP 0x1 ;  /* 0x000000040000795c */ /* 0x000fe20000300000 */
.L_x_192:
[----:B------:R-:W-:Y:S01]  /*3f80*/  IMAD R4, R153, -0x40, R152 ;  /* 0xffffffc099047824 */ /* 0x000fe200078e0298 */
[----:B------:R-:W-:Y:S01]  /*3f90*/  ULDC UR5, c[0x0][0xa80] ;  /* 0x0002a00000057ab9 */ /* 0x000fe20000000800 */
[----:B------:R-:W-:Y:S01]  /*3fa0*/  R2UR UR7, R8 ;  /* 0x00000000080772ca */ /* 0x000fe200000e0000 */
[----:B------:R-:W-:Y:S01]  /*3fb0*/  UMOV UR11, 0x40000040 ;  /* 0x40000040000b7882 */ /* 0x000fe20000000000 */
[----:B------:R-:W-:Y:S01]  /*3fc0*/  UMOV UR15, 0x40000040 ;  /* 0x40000040000f7882 */ /* 0x000fe20000000000 */
[----:B------:R-:W-:-:S04]  /*3fd0*/  IADD3 R4, -R19, 0x40, R4 ;  /* 0x0000004013047810 */ /* 0x000fc80007ffe104 */
[C---:B------:R-:W-:Y:S02]  /*3fe0*/  ISETP.GT.AND P5, PT, R4.reuse, RZ, PT ;  /* 0x000000ff0400720c */ /* 0x040fe40003fa4270 */
[C---:B------:R-:W-:Y:S02]  /*3ff0*/  ISETP.GT.AND P4, PT, R4.reuse, 0x1, PT ;  /* 0x000000010400780c */ /* 0x040fe40003f84270 */
[----:B------:R-:W-:Y:S02]  /*4000*/  ISETP.GT.AND P3, PT, R4, 0x8, PT ;  /* 0x000000080400780c */ /* 0x000fe40003f64270 */
[----:B-1234-:R-:W-:Y:S01]  /*4010*/  FSEL R5, R24, -INF , P5 ;  /* 0xff80000018057808 */ /* 0x01efe20002800000 */
[----:B------:R-:W-:Y:S01]  /*4020*/  UIADD3 UR7, UR7, 0x38840, URZ ;  /* 0x0003884007077890 */ /* 0x000fe2000fffe03f */
[----:B------:R-:W-:Y:S02]  /*4030*/  FSEL R7, R25, -INF , P4 ;  /* 0xff80000019077808 */ /* 0x000fe40002000000 */
[----:B------:R-:W-:Y:S01]  /*4040*/  ISETP.GT.AND P2, PT, R4, 0x9, PT ;  /* 0x000000090400780c */ /* 0x000fe20003f44270 */
[----:B------:R-:W-:Y:S01]  /*4050*/  UPRMT UR7, UR37, 0x654, UR7 ;  /* 0x0000065425077896 */ /* 0x000fe20008000007 */
[----:B------:R-:W-:-:S02]  /*4060*/  FSEL R9, R28, -INF , P3 ;  /* 0xff8000001c097808 */ /* 0x000fc40001800000 */
[----:B------:R-:W-:Y:S02]  /*4070*/  FMNMX.FTZ R6, R5, R7, !PT ;  /* 0x0000000705067209 */ /* 0x000fe40007810000 */
[C---:B------:R-:W-:Y:S02]  /*4080*/  ISETP.GT.AND P1, PT, R4.reuse, 0x10, PT ;  /* 0x000000100400780c */ /* 0x040fe40003f24270 */
[----:B------:R-:W-:Y:S02]  /*4090*/  FSEL R11, R29, -INF , P2 ;  /* 0xff8000001d0b7808 */ /* 0x000fe40001000000 */
[----:B------:R-:W-:Y:S01]  /*40a0*/  FMNMX.FTZ R6, R9, R6, !PT ;  /* 0x0000000609067209 */ /* 0x000fe20007810000 */
[----:B------:R-:W-:Y:S01]  /*40b0*/  SYNCS.ARRIVE.TRANS64.RED.A1T0 RZ, [UR7], RZ ;  /* 0x000000ffffff79a7 */ /* 0x000fe20008100407 */
[----:B------:R-:W-:Y:S01]  /*40c0*/  BAR.SYNC.DEFER_BLOCKING 0xf, 0x100 ;  /* 0x03c4000000007b1d */ /* 0x000fe20000010000 */
[----:B------:R-:W-:Y:S02]  /*40d0*/  ISETP.GT.AND P6, PT, R4, 0x11, PT ;  /* 0x000000110400780c */ /* 0x000fe40003fc4270 */
[----:B------:R-:W-:-:S02]  /*40e0*/  FSEL R13, R32, -INF , P1 ;  /* 0xff800000200d7808 */ /* 0x000fc40000800000 */
[----:B------:R-:W-:Y:S02]  /*40f0*/  FMNMX.FTZ R6, R11, R6, !PT ;  /* 0x000000060b067209 */ /* 0x000fe40007810000 */
[----:B------:R-:W-:Y:S02]  /*4100*/  FSEL R25, R26, -INF , P5 ;  /* 0xff8000001a197808 */ /* 0x000fe40002800000 */
[----:B------:R-:W-:Y:S02]  /*4110*/  ISETP.GT.AND P5, PT, R4, 0x18, PT ;  /* 0x000000180400780c */ /* 0x000fe40003fa4270 */
[----:B------:R-:W-:Y:S02]  /*4120*/  FSEL R15, R33, -INF , P6 ;  /* 0xff800000210f7808 */ /* 0x000fe40003000000 */
[----:B------:R-:W-:Y:S02]  /*4130*/  FMNMX.FTZ R6, R13, R6, !PT ;  /* 0x000000060d067209 */ /* 0x000fe40007810000 */
[----:B------:R-:W-:-:S02]  /*4140*/  FSEL R27, R27, -INF , P4 ;  /* 0xff8000001b1b7808 */ /* 0x000fc40002000000 */
[----:B------:R-:W-:Y:S02]  /*4150*/  ISETP.GT.AND P4, PT, R4, 0x19, PT ;  /* 0x000000190400780c */ /* 0x000fe40003f84270 */
[----:B------:R-:W-:Y:S02]  /*4160*/  FSEL R21, R36, -INF , P5 ;  /* 0xff80000024157808 */ /* 0x000fe40002800000 */
[----:B------:R-:W-:Y:S02]  /*4170*/  FMNMX.FTZ R6, R15, R6, !PT ;  /* 0x000000060f067209 */ /* 0x000fe40007810000 */
[----:B------:R-:W-:Y:S02]  /*4180*/  FSEL R29, R30, -INF , P3 ;  /* 0xff8000001e1d7808 */ /* 0x000fe40001800000 */
        /* <DEDUP_REMOVED lines=8> */
[C---:B------:R-:W-:Y:S02]  /*4210*/  ISETP.GT.AND P1, PT, R4.reuse, 0x28, PT ;  /* 0x000000280400780c */ /* 0x040fe40003f24270 */
        /* <DEDUP_REMOVED lines=23> */
[----:B------:R-:W-:Y:S02]  /*4390*/  FMNMX.FTZ R6, R71, R6, !PT ;  /* 0x0000000647067209 */ /* 0x000fe40007810000 */
[----:B------:R-:W-:Y:S02]  /*43a0*/  FMNMX.FTZ R4, R25, R27, !PT ;  /* 0x0000001b19047209 */ /* 0x000fe40007810000 */
[----:B------:R-:W-:Y:S02]  /*43b0*/  FMNMX.FTZ R10, R73, R6, !PT ;  /* 0x00000006490a7209 */ /* 0x000fe40007810000 */
[----:B------:R-:W-:Y:S02]  /*43c0*/  FMNMX.FTZ R4, R29, R4, !PT ;  /* 0x000000041d047209 */ /* 0x000fe40007810000 */
[----:B------:R-:W-:Y:S01]  /*43d0*/  FSEL R45, R46, -INF , P1 ;  /* 0xff8000002e2d7808 */ /* 0x000fe20000800000 */
[----:B------:R-:W0:Y:S01]  /*43e0*/  SHFL.BFLY PT, R3, R10, 0x2, 0x1f ;  /* 0x0c401f000a037f89 */ /* 0x000e2200000e0000 */
[----:B------:R-:W-:-:S02]  /*43f0*/  FMNMX.FTZ R4, R31, R4, !PT ;  /* 0x000000041f047209 */ /* 0x000fc40007810000 */
[----:B------:R-:W-:Y:S02]  /*4400*/  FSEL R47, R47, -INF , P6 ;  /* 0xff8000002f2f7808 */ /* 0x000fe40003000000 */
[----:B------:R-:W-:Y:S02]  /*4410*/  FMNMX.FTZ R4, R33, R4, !PT ;  /* 0x0000000421047209 */ /* 0x000fe40007810000 */
[----:B------:R-:W-:Y:S02]  /*4420*/  FSEL R49, R50, -INF , P5 ;  /* 0xff80000032317808 */ /* 0x000fe40002800000 */
[----:B------:R-:W-:Y:S02]  /*4430*/  FMNMX.FTZ R4, R35, R4, !PT ;  /* 0x0000000423047209 */ /* 0x000fe40007810000 */
[----:B------:R-:W-:Y:S02]  /*4440*/  FSEL R51, R51, -INF , P4 ;  /* 0xff80000033337808 */ /* 0x000fe40002000000 */
[----:B------:R-:W-:Y:S01]  /*4450*/  FMNMX.FTZ R6, R37, R4, !PT ;  /* 0x0000000425067209 */ /* 0x000fe20007810000 */
[----:B------:R-:W-:Y:S01]  /*4460*/  IMAD.U32 R4, RZ, RZ, UR5 ;  /* 0x00000005ff047e24 */ /* 0x000fe2000f8e00ff */
[----:B------:R-:W-:Y:S01]  /*4470*/  FSEL R53, R54, -INF , P3 ;  /* 0xff80000036357808 */ /* 0x000fe20001800000 */
[----:B------:R-:W-:Y:S01]  /*4480*/  ULOP3.LUT UR5, UR44, 0x2000000, URZ, 0xfc, !UPT ;  /* 0x020000002c057892 */ /* 0x000fe2000f8efc3f */
[----:B------:R-:W-:-:S02]  /*4490*/  FMNMX.FTZ R6, R39, R6, !PT ;  /* 0x0000000627067209 */ /* 0x000fc40007810000 */
[----:B------:R-:W-:Y:S01]  /*44a0*/  FSEL R55, R55, -INF , P2 ;  /* 0xff80000037377808 */ /* 0x000fe20001000000 */
[----:B------:R-:W-:Y:S01]  /*44b0*/  ULEA UR10, UR36, UR5, 0xc ;  /* 0x00000005240a7291 */ /* 0x000fe2000f8e603f */
[----:B------:R-:W-:Y:S02]  /*44c0*/  FMNMX.FTZ R6, R41, R6, !PT ;  /* 0x0000000629067209 */ /* 0x000fe40007810000 */
[----:B0-----:R-:W-:Y:S01]  /*44d0*/  FMNMX.FTZ R12, R10, R3, !PT ;  /* 0x000000030a0c7209 */ /* 0x001fe20007810000 */
[----:B------:R-:W-:Y:S01]  /*44e0*/  UIADD3 UR14, UR10, 0x80, URZ ;  /* 0x000000800a0e7890 */ /* 0x000fe2000fffe03f */
[----:B------:R-:W-:-:S03]  /*44f0*/  FMNMX.FTZ R6, R43, R6, !PT ;  /* 0x000000062b067209 */ /* 0x000fc60007810000 */
[----:B------:R-:W0:Y:S01]  /*4500*/  SHFL.BFLY PT, R3, R12, 0x1, 0x1f ;  /* 0x0c201f000c037f89 */ /* 0x000e2200000e0000 */
[----:B------:R-:W-:Y:S02]  /*4510*/  FMNMX.FTZ R6, R45, R6, !PT ;  /* 0x000000062d067209 */ /* 0x000fe40007810000 */
[----:B0-----:R-:W-:-:S04]  /*4520*/  FMNMX.FTZ R3, R12, R3, !PT ;  /* 0x000000030c037209 */ /* 0x001fc80007810000 */
[C---:B------:R-:W-:Y:S01]  /*4530*/  FSETP.NEU.FTZ.AND P1, PT, R3.reuse, -INF , PT ;  /* 0xff8000000300780b */ /* 0x040fe20003f3d000 */
[----:B------:R-:W-:-:S05]  /*4540*/  FMUL.FTZ R10, R3, R4 ;  /* 0x00000004030a7220 */ /* 0x000fca0000410000 */
[----:B------:R-:W-:Y:S02]  /*4550*/  FSEL R26, R10, RZ, P1 ;  /* 0x000000ff0a1a7208 */ /* 0x000fe40000800000 */
[----:B------:R-:W-:-:S03]  /*4560*/  FMNMX.FTZ R10, R47, R6, !PT ;  /* 0x000000062f0a7209 */ /* 0x000fc60007810000 */
[--C-:B------:R-:W-:Y:S01]  /*4570*/  FFMA.FTZ R12, R5, R4, -R26.reuse ;  /* 0x00000004050c7223 */ /* 0x100fe2000001081a */
[----:B------:R-:W-:Y:S01]  /*4580*/  FMNMX.FTZ R10, R49, R10, !PT ;  /* 0x0000000a310a7209 */ /* 0x000fe20007810000 */
[-CC-:B------:R-:W-:Y:S01]  /*4590*/  FFMA.FTZ R7, R7, R4.reuse, -R26.reuse ;  /* 0x0000000407077223 */ /* 0x180fe2000001081a */
[--C-:B------:R-:W-:Y:S01]  /*45a0*/  FFMA.FTZ R9, R9, R4, -R26.reuse ;  /* 0x0000000409097223 */ /* 0x100fe2000001081a */
[----:B------:R0:W-:Y:S01]  /*45b0*/  MUFU.EX2 R6, R12 ;  /* 0x0000000c00067308 */ /* 0x0001e20000000800 */
[----:B------:R-:W-:Y:S01]  /*45c0*/  FMNMX.FTZ R10, R51, R10, !PT ;  /* 0x0000000a330a7209 */ /* 0x000fe20007810000 */
[-CC-:B------:R-:W-:Y:S01]  /*45d0*/  FFMA.FTZ R14, R57, R4.reuse, -R26.reuse ;  /* 0x00000004390e7223 */ /* 0x180fe2000001081a */
[-CC-:B------:R-:W-:Y:S01]  /*45e0*/  FFMA.FTZ R154, R65, R4.reuse, -R26.reuse ;  /* 0x00000004419a7223 */ /* 0x180fe2000001081a */
[--C-:B------:R-:W-:Y:S01]  /*45f0*/  FFMA.FTZ R155, R67, R4, -R26.reuse ;  /* 0x00000004439b7223 */ /* 0x100fe2000001081a */
[----:B------:R-:W-:Y:S01]  /*4600*/  FMNMX.FTZ R10, R53, R10, !PT ;  /* 0x0000000a350a7209 */ /* 0x000fe20007810000 */
[-CC-:B------:R-:W-:Y:S01]  /*4610*/  FFMA.FTZ R172, R69, R4.reuse, -R26.reuse ;  /* 0x0000000445ac7223 */ /* 0x180fe2000001081a */
[-CC-:B------:R-:W-:Y:S01]  /*4620*/  FFMA.FTZ R173, R71, R4.reuse, -R26.reuse ;  /* 0x0000000447ad7223 */ /* 0x180fe2000001081a */
[--C-:B------:R-:W-:Y:S01]  /*4630*/  FFMA.FTZ R174, R73, R4, -R26.reuse ;  /* 0x0000000449ae7223 */ /* 0x100fe2000001081a */
[----:B------:R-:W-:Y:S01]  /*4640*/  FMNMX.FTZ R5, R55, R10, !PT ;  /* 0x0000000a37057209 */ /* 0x000fe20007810000 */
[-CC-:B------:R-:W-:Y:S01]  /*4650*/  FFMA.FTZ R10, R11, R4.reuse, -R26.reuse ;  /* 0x000000040b0a7223 */ /* 0x180fe2000001081a */
[-CC-:B------:R-:W-:Y:S01]  /*4660*/  FFMA.FTZ R11, R13, R4.reuse, -R26.reuse ;  /* 0x000000040d0b7223 */ /* 0x180fe2000001081a */
[-CC-:B0-----:R-:W-:Y:S01]  /*4670*/  FFMA.FTZ R12, R15, R4.reuse, -R26.reuse ;  /* 0x000000040f0c7223 */ /* 0x181fe2000001081a */
[-CC-:B------:R-:W-:Y:S01]  /*4680*/  FFMA.FTZ R13, R21, R4.reuse, -R26.reuse ;  /* 0x00000004150d7223 */ /* 0x180fe2000001081a */
[----:B------:R-:W0:Y:S01]  /*4690*/  SHFL.BFLY PT, R20, R5, 0x2, 0x1f ;  /* 0x0c401f0005147f89 */ /* 0x000e2200000e0000 */
[-CC-:B------:R-:W-:Y:S01]  /*46a0*/  FFMA.FTZ R15, R59, R4.reuse, -R26.reuse ;  /* 0x000000043b0f7223 */ /* 0x180fe2000001081a */
[--C-:B------:R-:W-:Y:S01]  /*46b0*/  FFMA.FTZ R21, R63, R4, -R26.reuse ;  /* 0x000000043f157223 */ /* 0x100fe2000001081a */
[----:B------:R-:W1:Y:S08]  /*46c0*/  MUFU.EX2 R7, R7 ;  /* 0x0000000700077308 */ /* 0x000e700000000800 */
[----:B------:R-:W-:Y:S08]  /*46d0*/  MUFU.EX2 R9, R9 ;  /* 0x0000000900097308 */ /* 0x000ff00000000800 */
[----:B------:R-:W2:Y:S01]  /*46e0*/  MUFU.EX2 R10, R10 ;  /* 0x0000000a000a7308 */ /* 0x000ea20000000800 */
[----:B-1----:R-:W-:Y:S01]  /*46f0*/  F2FP.F16.F32.PACK_AB R156, R7, R6 ;  /* 0x00000006079c723e */ /* 0x002fe200000000ff */
[----:B------:R-:W-:Y:S01]  /*4700*/  FADD.FTZ R6, R6, R7 ;  /* 0x0000000706067221 */ /* 0x000fe20000010000 */
[----:B0-----:R-:W-:Y:S01]  /*4710*/  FMNMX.FTZ R24, R5, R20, !PT ;  /* 0x0000001405187209 */ /* 0x001fe20007810000 */
[----:B------:R-:W-:-:S04]  /*4720*/  FFMA.FTZ R20, R61, R4, -R26 ;  /* 0x000000043d147223 */ /* 0x000fc8000001081a */
[----:B------:R-:W-:Y:S01]  /*4730*/  MUFU.EX2 R11, R11 ;  /* 0x0000000b000b7308 */ /* 0x000fe20000000800 */
[----:B------:R-:W0:Y:S07]  /*4740*/  SHFL.BFLY PT, R5, R24, 0x1, 0x1f ;  /* 0x0c201f0018057f89 */ /* 0x000e2e00000e0000 */
[----:B------:R-:W1:Y:S01]  /*4750*/  MUFU.EX2 R12, R12 ;  /* 0x0000000c000c7308 */ /* 0x000e620000000800 */
[----:B--2---:R-:W-:Y:S01]  /*4760*/  F2FP.F16.F32.PACK_AB R158, R10, R9 ;  /* 0x000000090a9e723e */ /* 0x004fe200000000ff */
[----:B------:R-:W-:-:S04]  /*4770*/  FADD.FTZ R9, R9, R6 ;  /* 0x0000000609097221 */ /* 0x000fc80000010000 */
[----:B------:R-:W-:Y:S02]  /*4780*/  FADD.FTZ R10, R10, R9 ;  /* 0x000000090a0a7221 */ /* 0x000fe40000010000 */
[----:B------:R-:W-:Y:S08]  /*4790*/  MUFU.EX2 R13, R13 ;  /* 0x0000000d000d7308 */ /* 0x000ff00000000800 */
[----:B------:R-:W2:Y:S01]  /*47a0*/  MUFU.EX2 R14, R14 ;  /* 0x0000000e000e7308 */ /* 0x000ea20000000800 */
[----:B-1----:R-:W-:Y:S01]  /*47b0*/  F2FP.F16.F32.PACK_AB R160, R12, R11 ;  /* 0x0000000b0ca0723e */ /* 0x002fe200000000ff */
[----:B------:R-:W-:Y:S01]  /*47c0*/  FADD.FTZ R11, R11, R10 ;  /* 0x0000000a0b0b7221 */ /* 0x000fe20000010000 */
[----:B0-----:R-:W-:-:S03]  /*47d0*/  FMNMX.FTZ R5, R24, R5, !PT ;  /* 0x0000000518057209 */ /* 0x001fc60007810000 */
[----:B------:R-:W-:Y:S01]  /*47e0*/  FADD.FTZ R12, R12, R11 ;  /* 0x0000000b0c0c7221 */ /* 0x000fe20000010000 */
[C---:B------:R-:W-:Y:S01]  /*47f0*/  FSETP.NEU.FTZ.AND P1, PT, R5.reuse, -INF , PT ;  /* 0xff8000000500780b */ /* 0x040fe20003f3d000 */
[----:B------:R-:W-:Y:S01]  /*4800*/  FMUL.FTZ R24, R5, R4 ;  /* 0x0000000405187220 */ /* 0x000fe20000410000 */
[----:B------:R-:W-:Y:S04]  /*4810*/  MUFU.EX2 R15, R15 ;  /* 0x0000000f000f7308 */ /* 0x000fe80000000800 */
[----:B------:R-:W-:-:S04]  /*4820*/  FSEL R24, R24, RZ, P1 ;  /* 0x000000ff18187208 */ /* 0x000fc80000800000 */
[----:B------:R-:W0:Y:S01]  /*4830*/  MUFU.EX2 R20, R20 ;  /* 0x0000001400147308 */ /* 0x000e220000000800 */
[-CC-:B------:R-:W-:Y:S01]  /*4840*/  FFMA.FTZ R175, R25, R4.reuse, -R24.reuse ;  /* 0x0000000419af7223 */ /* 0x180fe20000010818 */
        /* <DEDUP_REMOVED lines=14> */
[----:B------:R-:W-:Y:S01]  /*4930*/  FFMA.FTZ R200, R55, R4, -R24 ;  /* 0x0000000437c87223 */ /* 0x000fe20000010818 */
[----:B------:R-:W-:Y:S01]  /*4940*/  MUFU.EX2 R175, R175 ;  /* 0x000000af00af7308 */ /* 0x000fe20000000800 */
[----:B--2---:R-:W-:Y:S01]  /*4950*/  F2FP.F16.F32.PACK_AB R162, R14, R13 ;  /* 0x0000000d0ea2723e */ /* 0x004fe200000000ff */
[----:B------:R-:W-:Y:S01]  /*4960*/  FADD.FTZ R13, R13, R12 ;  /* 0x0000000c0d0d7221 */ /* 0x000fe20000010000 */
[----:B0-----:R-:W-:-:S03]  /*4970*/  F2FP.F16.F32.PACK_AB R164, R20, R15 ;  /* 0x0000000f14a4723e */ /* 0x001fc600000000ff */
[----:B------:R-:W-:Y:S02]  /*4980*/  FADD.FTZ R14, R14, R13 ;  /* 0x0000000d0e0e7221 */ /* 0x000fe40000010000 */
[----:B------:R-:W0:Y:S02]  /*4990*/  MUFU.EX2 R176, R176 ;  /* 0x000000b000b07308 */ /* 0x000e240000000800 */
[----:B------:R-:W-:-:S04]  /*49a0*/  FADD.FTZ R15, R15, R14 ;  /* 0x0000000e0f0f7221 */ /* 0x000fc80000010000 */
[----:B------:R-:W-:Y:S02]  /*49b0*/  FADD.FTZ R20, R20, R15 ;  /* 0x0000000f14147221 */ /* 0x000fe40000010000 */
[----:B------:R-:W-:Y:S08]  /*49c0*/  MUFU.EX2 R177, R177 ;  /* 0x000000b100b17308 */ /* 0x000ff00000000800 */
[----:B------:R-:W1:Y:S01]  /*49d0*/  MUFU.EX2 R178, R178 ;  /* 0x000000b200b27308 */ /* 0x000e620000000800 */
[----:B0-----:R-:W-:Y:S01]  /*49e0*/  F2FP.F16.F32.PACK_AB R157, R176, R175 ;  /* 0x000000afb09d723e */ /* 0x001fe200000000ff */
[----:B------:R-:W-:-:S06]  /*49f0*/  FADD.FTZ R176, R175, R176 ;  /* 0x000000b0afb07221 */ /* 0x000fcc0000010000 */
[----:B------:R-:W-:Y:S08]  /*4a00*/  MUFU.EX2 R179, R179 ;  /* 0x000000b300b37308 */ /* 0x000ff00000000800 */
[----:B------:R-:W0:Y:S01]  /*4a10*/  MUFU.EX2 R180, R180 ;  /* 0x000000b400b47308 */ /* 0x000e220000000800 */
[----:B-1----:R-:W-:Y:S01]  /*4a20*/  F2FP.F16.F32.PACK_AB R159, R178, R177 ;  /* 0x000000b1b29f723e */ /* 0x002fe200000000ff */
[----:B------:R-:W-:-:S04]  /*4a30*/  FADD.FTZ R177, R177, R176 ;  /* 0x000000b0b1b17221 */ /* 0x000fc80000010000 */
[----:B------:R1:W-:Y:S01]  /*4a40*/  STSM.16.M88.4 [R184+0x36400], R156 ;  /* 0x0364009cb8007844 */ /* 0x0003e20000000200 */
[----:B------:R-:W-:Y:S01]  /*4a50*/  FADD.FTZ R178, R178, R177 ;  /* 0x000000b1b2b27221 */ /* 0x000fe20000010000 */
[----:B------:R-:W-:Y:S08]  /*4a60*/  MUFU.EX2 R181, R181 ;  /* 0x000000b500b57308 */ /* 0x000ff00000000800 */
[----:B------:R-:W2:Y:S01]  /*4a70*/  MUFU.EX2 R182, R182 ;  /* 0x000000b600b67308 */ /* 0x000ea20000000800 */
[----:B0-----:R-:W-:Y:S01]  /*4a80*/  F2FP.F16.F32.PACK_AB R161, R180, R179 ;  /* 0x000000b3b4a1723e */ /* 0x001fe200000000ff */
[----:B------:R-:W-:-:S04]  /*4a90*/  FADD.FTZ R179, R179, R178 ;  /* 0x000000b2b3b37221 */ /* 0x000fc80000010000 */
[----:B------:R-:W-:Y:S02]  /*4aa0*/  FADD.FTZ R180, R180, R179 ;  /* 0x000000b3b4b47221 */ /* 0x000fe40000010000 */
[----:B------:R-:W-:Y:S08]  /*4ab0*/  MUFU.EX2 R21, R21 ;  /* 0x0000001500157308 */ /* 0x000ff00000000800 */
[----:B------:R-:W0:Y:S01]  /*4ac0*/  MUFU.EX2 R154, R154 ;  /* 0x0000009a009a7308 */ /* 0x000e220000000800 */
[----:B--2---:R-:W-:Y:S01]  /*4ad0*/  F2FP.F16.F32.PACK_AB R163, R182, R181 ;  /* 0x000000b5b6a3723e */ /* 0x004fe200000000ff */
[----:B------:R-:W-:-:S04]  /*4ae0*/  FADD.FTZ R181, R181, R180 ;  /* 0x000000b4b5b57221 */ /* 0x000fc80000010000 */
[----:B------:R1:W-:Y:S01]  /*4af0*/  STSM.16.M88.4 [R23], R160 ;  /* 0x000000a017007844 */ /* 0x0003e20000000200 */
        /* <DEDUP_REMOVED lines=10> */
[----:B------:R-:W-:Y:S02]  /*4ba0*/  FADD.FTZ R194, R194, R183 ;  /* 0x000000b7c2c27221 */ /* 0x000fe40000010000 */
[----:B------:R-:W-:Y:S08]  /*4bb0*/  MUFU.EX2 R155, R155 ;  /* 0x0000009b009b7308 */ /* 0x000ff00000000800 */
[----:B------:R-:W2:Y:S01]  /*4bc0*/  MUFU.EX2 R172, R172 ;  /* 0x000000ac00ac7308 */ /* 0x000ea20000000800 */
[----:B0-----:R-:W-:Y:S01]  /*4bd0*/  F2FP.F16.F32.PACK_AB R167, R196, R193 ;  /* 0x000000c1c4a7723e */ /* 0x001fe200000000ff */
[----:B------:R-:W-:-:S04]  /*4be0*/  FADD.FTZ R193, R193, R194 ;  /* 0x000000c2c1c17221 */ /* 0x000fc80000010000 */
[----:B------:R1:W-:Y:S01]  /*4bf0*/  STSM.16.M88.4 [R186], R164 ;  /* 0x000000a4ba007844 */ /* 0x0003e20000000200 */
[----:B------:R-:W-:Y:S01]  /*4c00*/  FADD.FTZ R196, R196, R193 ;  /* 0x000000c1c4c47221 */ /* 0x000fe20000010000 */
        /* <DEDUP_REMOVED lines=9> */
[----:B------:R-:W-:Y:S02]  /*4ca0*/  FADD.FTZ R6, R174, R173 ;  /* 0x000000adae067221 */ /* 0x000fe40000010000 */
[----:B------:R-:W0:Y:S08]  /*4cb0*/  MUFU.EX2 R197, R197 ;  /* 0x000000c500c57308 */ /* 0x000e300000000800 */
[----:B------:R-:W3:Y:S01]  /*4cc0*/  MUFU.EX2 R200, R200 ;  /* 0x000000c800c87308 */ /* 0x000ee20000000800 */
[----:B--2---:R-:W-:Y:S01]  /*4cd0*/  F2FP.F16.F32.PACK_AB R169, R198, R195 ;  /* 0x000000c3c6a9723e */ /* 0x004fe200000000ff */
[----:B------:R-:W-:-:S04]  /*4ce0*/  FADD.FTZ R195, R195, R196 ;  /* 0x000000c4c3c37221 */ /* 0x000fc80000010000 */
[----:B------:R-:W-:-:S04]  /*4cf0*/  FADD.FTZ R198, R198, R195 ;  /* 0x000000c3c6c67221 */ /* 0x000fc80000010000 */
[----:B0-----:R-:W-:Y:S01]  /*4d00*/  FADD.FTZ R7, R197, R198 ;  /* 0x000000c6c5077221 */ /* 0x001fe20000010000 */
[----:B---3--:R-:W-:-:S03]  /*4d10*/  F2FP.F16.F32.PACK_AB R171, R200, R197 ;  /* 0x000000c5c8ab723e */ /* 0x008fc600000000ff */
[----:B------:R-:W-:Y:S02]  /*4d20*/  FADD.FTZ R7, R200, R7 ;  /* 0x00000007c8077221 */ /* 0x000fe40000010000 */
[----:B------:R1:W-:Y:S01]  /*4d30*/  STSM.16.M88.4 [R185], R168 ;  /* 0x000000a8b9007844 */ /* 0x0003e20000000200 */
[----:B------:R-:W-:-:S06]  /*4d40*/  WARPGROUP.ARRIVE ;  /* 0x00000000000079c5 */ /* 0x000fcc0000000000 */
[----:B------:R-:W-:Y:S01]  /*4d50*/  HGMMA.64x256x16.F32 R24, R156, gdesc[UR8].tnspB, RZ, !UPT, gsb0 ;  /* 0x43e000089c187df0 */ /* 0x000fe2000c0008ff */
[----:B------:R-:W-:Y:S02]  /*4d60*/  UMOV UR11, 0x40000040 ;  /* 0x40000040000b7882 */ /* 0x000fe40000000000 */
[----:B------:R-:W-:Y:S02]  /*4d70*/  WARPGROUP.DEPBAR.LE gsb0, 0x0 ;  /* 0x00008000000079c5 */ /* 0x000fe40000010000 */
[----:B------:R-:W-:-:S15]  /*4d80*/  WARPGROUP.ARRIVE ;  /* 0x00000000000079c5 */ /* 0x000fde0000000000 */
[----:B------:R-:W-:-:S08]  /*4d90*/  NOP ;  /* 0x0000000000007918 */ /* 0x000fd00000000000 */
[----:B------:R-:W-:Y:S01]  /*4da0*/  HGMMA.64x256x16.F32 R24, R160, gdesc[UR12].tnspB, R24, gsb0 ;  /* 0x43e0000ca0187df0 */ /* 0x000fe20008000818 */
[----:B------:R-:W-:Y:S01]  /*4db0*/  UIADD3 UR14, UR10, 0x100, URZ ;  /* 0x000001000a0e7890 */ /* 0x000fe2000fffe03f */
[----:B------:R-:W-:Y:S01]  /*4dc0*/  UMOV UR15, 0x40000040 ;  /* 0x40000040000f7882 */ /* 0x000fe20000000000 */
[----:B------:R-:W-:Y:S01]  /*4dd0*/  UIADD3 UR10, UR10, 0x180, URZ ;  /* 0x000001800a0a7890 */ /* 0x000fe2000fffe03f */
[----:B------:R-:W-:Y:S02]  /*4de0*/  WARPGROUP.DEPBAR.LE gsb0, 0x0 ;  /* 0x00008000000079c5 */ /* 0x000fe40000010000 */
[----:B------:R-:W-:-:S15]  /*4df0*/  WARPGROUP.ARRIVE ;  /* 0x00000000000079c5 */ /* 0x000fde0000000000 */
[----:B------:R-:W-:-:S07]  /*4e00*/  NOP ;  /* 0x0000000000007918 */ /* 0x000fce0000000000 */
[----:B------:R-:W-:Y:S03]  /*4e10*/  HGMMA.64x256x16.F32 R24, R164, gdesc[UR12].tnspB, R24, gsb0 ;  /* 0x43e0000ca4187df0 */ /* 0x000fe60008000818 */
[----:B------:R-:W-:Y:S02]  /*4e20*/  WARPGROUP.DEPBAR.LE gsb0, 0x0 ;  /* 0x00008000000079c5 */ /* 0x000fe40000010000 */
[----:B------:R-:W-:-:S15]  /*4e30*/  WARPGROUP.ARRIVE ;  /* 0x00000000000079c5 */ /* 0x000fde0000000000 */
[----:B------:R-:W-:-:S08]  /*4e40*/  NOP ;  /* 0x0000000000007918 */ /* 0x000fd00000000000 */
[----:B------:R-:W-:Y:S03]  /*4e50*/  HGMMA.64x256x16.F32 R24, R168, gdesc[UR8].tnspB, R24, gsb0 ;  /* 0x43e00008a8187df0 */ /* 0x000fe60008000818 */
[----:B------:R-:W-:Y:S02]  /*4e60*/  WARPGROUP.DEPBAR.LE gsb0, 0x0 ;  /* 0x00008000000079c5 */ /* 0x000fe40000010000 */
[----:B------:R0:W-:Y:S06]  /*4e70*/  MEMBAR.ALL.CTA ;  /* 0x0000000000007992 */ /* 0x0001ec0000008000 */
[----:B0-----:R-:W0:Y:S02]  /*4e80*/  FENCE.VIEW.ASYNC.S ;  /* 0x00000000000073c6 */ /* 0x001e240000000000 */
[----:B0-----:R-:W-:Y:S01]  /*4e90*/  NOP ;  /* 0x0000000000007918 */ /* 0x001fe20000000000 */
[----:B------:R-:W-:Y:S06]  /*4ea0*/  BAR.ARV 0xe, 0x100 ;  /* 0x0384000000007b1d */ /* 0x000fec0000002000 */
[----:B-1----:R-:W-:Y:S05]  /*4eb0*/  @!P0 BRA `(.L_x_193) ;  /* 0x0000000000048947 */ /* 0x002fea0003800000 */
[----:B------:R-:W-:Y:S01]  /*4ec0*/  BPT.TRAP 0x1 ;  /* 0x000000040000795c */ /* 0x000fe20000300000 */
.L_x_193:
[----:B------:R-:W-:Y:S02]  /*4ed0*/  R2UR UR7, R8 ;  /* 0x00000000080772ca */ /* 0x000fe400000e0000 */
[----:B------:R-:W-:-:S11]  /*4ee0*/  ISETP.GE.AND P1, PT, R152, 0x41, PT ;  /* 0x000000419800780c */ /* 0x000fd60003f26270 */
[----:B------:R-:W-:-:S04]  /*4ef0*/  UIADD3 UR7, UR7, 0x38860, URZ ;  /* 0x0003886007077890 */ /* 0x000fc8000fffe03f */
[----:B------:R-:W-:-:S09]  /*4f00*/  UPRMT UR7, UR37, 0x654, UR7 ;  /* 0x0000065425077896 */ /* 0x000fd20008000007 */
[----:B------:R-:W-:Y:S01]  /*4f10*/  SYNCS.ARRIVE.TRANS64.RED.A1T0 RZ, [UR7], RZ ;  /* 0x000000ffffff79a7 */ /* 0x000fe20008100407 */
[----:B------:R-:W-:Y:S05]  /*4f20*/  @!P1 BRA `(.L_x_194) ;  /* 0x0000002800b09947 */ /* 0x000fea0003800000 */
[----:B------:R-:W-:Y:S01]  /*4f30*/  VIADD R8, R153, 0xfffffffe ;  /* 0xfffffffe99087836 */ /* 0x000fe20000000000 */
[----:B------:R-:W-:Y:S01]  /*4f40*/  UMOV UR10, UR36 ;  /* 0x00000024000a7c82 */ /* 0x000fe20008000000 */
[----:B------:R-:W-:Y:S02]  /*4f50*/  IMAD.MOV.U32 R193, RZ, RZ, R5 ;  /* 0x000000ffffc17224 */ /* 0x000fe400078e0005 */
[----:B------:R-:W-:-:S07]  /*4f60*/  IMAD.MOV.U32 R9, RZ, RZ, R3 ;  /* 0x000000ffff097224 */ /* 0x000fce00078e0003 */
.L_x_205:
[----:B------:R-:W-:Y:S01]  /*4f70*/  UIADD3 UR36, UR10, 0x1, URZ ;  /* 0x000000010a247890 */ /* 0x000fe2000fffe03f */
[C---:B------:R-:W-:Y:S01]  /*4f80*/  ISETP.GT.AND P1, PT, R8.reuse, RZ, PT ;  /* 0x000000ff0800720c */ /* 0x040fe20003f24270 */
[----:B------:R-:W-:Y:S02]  /*4f90*/  VIADD R8, R8, 0xffffffff ;  /* 0xffffffff08087836 */ /* 0x000fe40000000000 */
[----:B------:R-:W-:-:S04]  /*4fa0*/  UISETP.NE.AND UP0, UPT, UR36, 0x2, UPT ;  /* 0x000000022400788c */ /* 0x000fc8000bf05270 */
[----:B------:R-:W-:Y:S02]  /*4fb0*/  USEL UR7, URZ, 0x1, UP0 ;  /* 0x000000013f077887 */ /* 0x000fe40008000000 */
[----:B------:R-:W-:-:S04]  /*4fc0*/  USEL UR36, UR36, URZ, UP0 ;  /* 0x0000003f24247287 */ /* 0x000fc80008000000 */
[----:B------:R-:W-:Y:S01]  /*4fd0*/  LOP3.LUT R2, R2, UR7, RZ, 0x3c, !PT ;  /* 0x0000000702027c12 */ /* 0x000fe2000f8e3cff */
[----:B------:R-:W-:Y:S07]  /*4fe0*/  @!P0 BRA `(.L_x_195) ;  /* 0x0000000000048947 */ /* 0x000fee0003800000 */
[----:B------:R-:W-:Y:S01]  /*4ff0*/  BPT.TRAP 0x1 ;  /* 0x000000040000795c */ /* 0x000fe20000300000 */
.L_x_195:
[----:B------:R-:W-:Y:S01]  /*5000*/  ULEA UR7, UR36, UR38, 0x3 ;  /* 0x0000002624077291 */ /* 0x000fe2000f8e183f */
[----:B------:R-:W-:-:S08]  /*5010*/  SHF.L.U32 R3, R2, 0x1f, RZ ;  /* 0x0000001f02037819 */ /* 0x000fd000000006ff */
[----:B------:R0:W1:Y:S01]  /*5020*/  SYNCS.PHASECHK.TRANS64.TRYWAIT P2, [UR7+0x38830], R3 ;  /* 0x03883003ff0075a7 */ /* 0x0000620008040147 */
[----:B------:R-:W-:Y:S05]  /*5030*/  @!P0 BRA `(.L_x_196) ;  /* 0x0000000000048947 */ /* 0x000fea0003800000 */
[----:B------:R-:W-:Y:S01]  /*5040*/  BPT.TRAP 0x1 ;  /* 0x000000040000795c */ /* 0x000fe20000300000 */
.L_x_196:
[----:B-1----:R-:W-:Y:S05]  /*5050*/  @P2 BRA `(.L_x_197) ;  /* 0x0000000000082947 */ /* 0x002fea0003800000 */
[----:B------:R-:W1:Y:S02]  /*5060*/  SYNCS.PHASECHK.TRANS64.TRYWAIT P2, [UR7+0x38830], R3 ;  /* 0x03883003ff0075a7 */ /* 0x000e640008040147 */
[----:B-1----:R-:W-:Y:S05]  /*5070*/  @!P2 BRA `(.L_x_198) ;  /* 0x000000a0008ca947 */ /* 0x002fea0003800000 */
.L_x_197:
        /* <DEDUP_REMOVED lines=8> */
[----:B------:R-:W-:-:S04]  /*5100*/  ULOP3.LUT UR11, UR11, 0x3fff, URZ, 0xc0, !UPT ;  /* 0x00003fff0b0b7892 */ /* 0x000fc8000f8ec03f */
[----:B------:R-:W-:Y:S02]  /*5110*/  ULEA UR18, UR36, UR18, 0x9 ;  /* 0x0000001224127291 */ /* 0x000fe4000f8e483f */
[----:B------:R-:W-:Y:S02]  /*5120*/  ULOP3.LUT UR20, UR11, 0x10000, URZ, 0xfc, !UPT ;  /* 0x000100000b147892 */ /* 0x000fe4000f8efc3f */
[----:B------:R-:W-:-:S03]  /*5130*/  UIADD3 UR14, UR18, 0x4, URZ ;  /* 0x00000004120e7890 */ /* 0x000fc6000fffe03f */
[----:B------:R-:W-:-:S04]  /*5140*/  UMOV UR22, UR18 ;  /* 0x0000001200167c82 */ /* 0x000fc80008000000 */
[----:B------:R-:W-:Y:S01]  /*5150*/  HGMMA.64x64x16.F32 R152, gdesc[UR20], RZ, !UPT, gsb0 ;  /* 0x00e00000149879f0 */ /* 0x000fe2000c0008ff */
[----:B------:R-:W-:Y:S01]  /*5160*/  UIADD3 UR22, UR18, 0x2, URZ ;  /* 0x0000000212167890 */ /* 0x000fe2000fffe03f */
[----:B------:R-:W-:Y:S01]  /*5170*/  UMOV UR20, UR8 ;  /* 0x0000000800147c82 */ /* 0x000fe20008000000 */
[----:B------:R-:W-:Y:S01]  /*5180*/  UMOV UR21, UR9 ;  /* 0x0000000900157c82 */ /* 0x000fe20008000000 */
[----:B------:R-:W-:Y:S01]  /*5190*/  UMOV UR23, 0x40000040 ;  /* 0x4000004000177882 */ /* 0x000fe20000000000 */
[----:B------:R-:W-:Y:S01]  /*51a0*/  UIADD3 UR18, UR18, 0x6, URZ ;  /* 0x0000000612127890 */ /* 0x000fe2000fffe03f */
        /* <DEDUP_REMOVED lines=12> */
.L_x_199:
[----:B------:R2:W3:Y:S01]  /*5270*/  SYNCS.PHASECHK.TRANS64.TRYWAIT P2, [UR7+0x38850], R3 ;  /* 0x03885003ff0075a7 */ /* 0x0004e20008040147 */
[----:B------:R-:W-:Y:S05]  /*5280*/  @!P0 BRA `(.L_x_200) ;  /* 0x0000000000048947 */ /* 0x000fea0003800000 */
[----:B------:R-:W-:Y:S01]  /*5290*/  BPT.TRAP 0x1 ;  /* 0x000000040000795c */ /* 0x000fe20000300000 */
.L_x_200:
[----:B---3--:R-:W-:Y:S05]  /*52a0*/  @P2 BRA `(.L_x_201) ;  /* 0x0000000000082947 */ /* 0x008fea0003800000 */
[----:B------:R-:W3:Y:S02]  /*52b0*/  SYNCS.PHASECHK.TRANS64.TRYWAIT P2, [UR7+0x38850], R3 ;  /* 0x03885003ff0075a7 */ /* 0x000ee40008040147 */
[----:B---3--:R-:W-:Y:S05]  /*52c0*/  @!P2 BRA `(.L_x_202) ;  /* 0x000000a00010a947 */ /* 0x008fea0003800000 */
.L_x_201:
[----:B------:R-:W-:Y:S01]  /*52d0*/  UIADD3 UR11, UR38, 0x26400, URZ ;  /* 0x00026400260b7890 */ /* 0x000fe2000fffe03f */
[----:B------:R-:W-:Y:S01]  /*52e0*/  WARPGROUP.ARRIVE ;  /* 0x00000000000079c5 */ /* 0x000fe20000000000 */
[----:B------:R-:W-:-:S05]  /*52f0*/  UIADD3 UR19, UR6, 0x4, URZ ;  /* 0x0000000406137890 */ /* 0x000fca000fffe03f */
[----:B-1----:R-:W1:Y:S01]  /*5300*/  S2R R4, SR_TID.X ;  /* 0x0000000000047919 */ /* 0x002e620000002100 */
[----:B------:R-:W-:Y:S02]  /*5310*/  USHF.R.U32.HI UR11, URZ, 0x4, UR11 ;  /* 0x000000043f0b7899 */ /* 0x000fe4000801160b */
[----:B------:R-:W-:Y:S02]  /*5320*/  UIADD3 UR14, UR6, 0x202, URZ ;  /* 0x00000202060e7890 */ /* 0x000fe4000fffe03f */
[----:B------:R-:W-:Y:S02]  /*5330*/  ULOP3.LUT UR20, UR11, 0x3fff, URZ, 0xc0, !UPT ;  /* 0x00003fff0b147892 */ /* 0x000fe4000f8ec03f */
[----:B------:R-:W-:Y:S02]  /*5340*/  UIADD3 UR15, UR6, 0x200, URZ ;  /* 0x00000200060f7890 */ /* 0x000fe4000fffe03f */
[----:B------:R-:W-:Y:S02]  /*5350*/  UIADD3 UR18, UR6, 0x6, URZ ;  /* 0x0000000606127890 */ /* 0x000fe4000fffe03f */
[----:B------:R-:W-:-:S02]  /*5360*/  ULEA UR11, UR36, UR4, 0xc ;  /* 0x00000004240b7291 */ /* 0x000fc4000f8e603f */
[----:B------:R-:W-:Y:S01]  /*5370*/  ULOP3.LUT UR6, UR20, 0x10000, URZ, 0xfc, !UPT ;  /* 0x0001000014067892 */ /* 0x000fe2000f8efc3f */
[----:B------:R-:W-:Y:S01]  /*5380*/  UMOV UR23, 0x40000040 ;  /* 0x4000004000177882 */ /* 0x000fe20000000000 */
[----:B------:R-:W-:Y:S02]  /*5390*/  UMOV UR21, 0x40000040 ;  /* 0x4000004000157882 */ /* 0x000fe40000000000 */
[----:B------:R-:W-:Y:S01]  /*53a0*/  UIADD3 UR24, UR6, 0x800, URZ ;  /* 0x0000080006187890 */ /* 0x000fe2000fffe03f */
[----:B------:R-:W-:Y:S02]  /*53b0*/  UMOV UR22, UR11 ;  /* 0x0000000b00167c82 */ /* 0x000fe40008000000 */
[----:B------:R-:W-:Y:S02]  /*53c0*/  UMOV UR20, UR6 ;  /* 0x0000000600147c82 */ /* 0x000fe40008000000 */
[----:B------:R-:W-:Y:S01]  /*53d0*/  HGMMA.64x64x16.F32 R152, gdesc[UR20], R152, gsb0 ;  /* 0x00e00000149879f0 */ /* 0x000fe20008000898 */
[----:B------:R-:W-:-:S02]  /*53e0*/  UIADD3 UR22, UR11, 0x2, URZ ;  /* 0x000000020b167890 */ /* 0x000fc4000fffe03f */
[----:B------:R-:W-:Y:S01]  /*53f0*/  UIADD3 UR20, UR6, 0x2, URZ ;  /* 0x0000000206147890 */ /* 0x000fe2000fffe03f */
[----:B------:R-:W-:Y:S01]  /*5400*/  UMOV UR23, 0x40000040 ;  /* 0x4000004000177882 */ /* 0x000fe20000000000 */
[----:B------:R-:W-:Y:S01]  /*5410*/  UMOV UR21, 0x40000040 ;  /* 0x4000004000157882 */ /* 0x000fe20000000000 */
[----:B-1----:R-:W-:-:S05]  /*5420*/  SHF.R.U32.HI R4, RZ, 0x7, R4 ;  /* 0x00000007ff047819 */ /* 0x002fca0000011604 */
[----:B0-2---:R-:W0:Y:S01]  /*5430*/  SHFL.IDX PT, R3, R4, RZ, 0x1f ;  /* 0x00001fff04037589 */ /* 0x005e2200000e0000 */
[----:B------:R-:W-:Y:S02]  /*5440*/  WARPGROUP.DEPBAR.LE gsb0, 0x0 ;  /* 0x00008000000079c5 */ /* 0x000fe40000010000 */
[----:B------:R-:W-:-:S06]  /*5450*/  WARPGROUP.ARRIVE ;  /* 0x00000000000079c5 */ /* 0x000fcc0000000000 */
[----:B------:R-:W-:Y:S01]  /*5460*/  HGMMA.64x64x16.F32 R152, gdesc[UR20], R152, gsb0 ;  /* 0x00e00000149879f0 */ /* 0x000fe20008000898 */
[----:B------:R-:W-:Y:S01]  /*5470*/  UIADD3 UR22, UR11, 0x4, URZ ;  /* 0x000000040b167890 */ /* 0x000fe2000fffe03f */
[----:B------:R-:W-:Y:S01]  /*5480*/  UMOV UR20, UR19 ;  /* 0x0000001300147c82 */ /* 0x000fe20008000000 */
[----:B------:R-:W-:Y:S01]  /*5490*/  UMOV UR21, 0x40000040 ;  /* 0x4000004000157882 */ /* 0x000fe20000000000 */
[----:B------:R-:W-:Y:S01]  /*54a0*/  UMOV UR23, 0x40000040 ;  /* 0x4000004000177882 */ /* 0x000fe20000000000 */
[----:B------:R-:W-:Y:S01]  /*54b0*/  UIADD3 UR19, UR11, 0x800, URZ ;  /* 0x000008000b137890 */ /* 0x000fe2000fffe03f */
[----:B------:R-:W-:Y:S02]  /*54c0*/  WARPGROUP.DEPBAR.LE gsb0, 0x0 ;  /* 0x00008000000079c5 */ /* 0x000fe40000010000 */
[----:B------:R-:W-:-:S06]  /*54d0*/  WARPGROUP.ARRIVE ;  /* 0x00000000000079c5 */ /* 0x000fcc0000000000 */
[----:B------:R-:W-:Y:S01]  /*54e0*/  HGMMA.64x64x16.F32 R152, gdesc[UR20], R152, gsb0 ;  /* 0x00e00000149879f0 */ /* 0x000fe20008000898 */
[----:B------:R-:W-:Y:S01]  /*54f0*/  UIADD3 UR22, UR11, 0x6, URZ ;  /* 0x000000060b167890 */ /* 0x000fe2000fffe03f */
[----:B------:R-:W-:Y:S01]  /*5500*/  UMOV UR20, UR18 ;  /* 0x0000001200147c82 */ /* 0x000fe20008000000 */
[----:B------:R-:W-:Y:S01]  /*5510*/  UMOV UR21, 0x40000040 ;  /* 0x4000004000157882 */ /* 0x000fe20000000000 */
[----:B------:R-:W-:Y:S01]  /*5520*/  UMOV UR23, 0x40000040 ;  /* 0x4000004000177882 */ /* 0x000fe20000000000 */
        /* <DEDUP_REMOVED lines=112> */
[----:B------:R-:W-:Y:S02]  /*5c30*/  UIADD3 UR24, UR6, 0xa00, URZ ;  /* 0x00000a0006187890 */ /* 0x000fe4000fffe03f */
[----:B------:R-:W-:-:S04]  /*5c40*/  USEL UR19, UR19, 0x26, UP0 ;  /* 0x0000002613137887 */ /* 0x000fc80008000000 */
[----:B------:R-:W-:Y:S01]  /*5c50*/  ULOP3.LUT UR19, UR19, 0x6, URZ, 0xc0, !UPT ;  /* 0x0000000613137892 */ /* 0x000fe2000f8ec03f */
[----:B------:R-:W-:Y:S02]  /*5c60*/  WARPGROUP.DEPBAR.LE gsb0, 0x0 ;  /* 0x00008000000079c5 */ /* 0x000fe40000010000 */
[----:B------:R-:W-:-:S06]  /*5c70*/  WARPGROUP.ARRIVE ;  /* 0x00000000000079c5 */ /* 0x000fcc0000000000 */
[----:B------:R-:W-:Y:S01]  /*5c80*/  HGMMA.64x64x16.F32 R152, gdesc[UR20], R152, gsb0 ;  /* 0x00e00000149879f0 */ /* 0x000fe20008000898 */
[----:B------:R-:W-:Y:S01]  /*5c90*/  UMOV UR20, 0xa00 ;  /* 0x00000a0000147882 */ /* 0x000fe20000000000 */
[----:B------:R-:W-:Y:S01]  /*5ca0*/  UMOV UR21, 0x40000040 ;  /* 0x4000004000157882 */ /* 0x000fe20000000000 */
[----:B------:R-:W-:Y:S01]  /*5cb0*/  USEL UR20, UR20, 0x980, UP0 ;  /* 0x0000098014147887 */ /* 0x000fe20008000000 */
[----:B------:R-:W-:-:S03]  /*5cc0*/  UMOV UR23, 0x40000040 ;  /* 0x4000004000177882 */ /* 0x000fc60000000000 */
[----:B------:R-:W-:-:S04]  /*5cd0*/  ULOP3.LUT UR20, UR20, 0xa00, URZ, 0xc0, !UPT ;  /* 0x00000a0014147892 */ /* 0x000fc8000f8ec03f */
[----:B------:R-:W-:Y:S02]  /*5ce0*/  UIADD3 UR22, UR19, UR20, UR6 ;  /* 0x0000001413167290 */ /* 0x000fe4000fffe006 */
[----:B------:R-:W-:-:S05]  /*5cf0*/  UIADD3 UR19, UR19, UR20, UR11 ;  /* 0x0000001413137290 */ /* 0x000fca000fffe00b */
[----:B------:R-:W-:Y:S02]  /*5d00*/  UMOV UR20, UR22 ;  /* 0x0000001600147c82 */ /* 0x000fe40008000000 */
[----:B------:R-:W-:Y:S01]  /*5d10*/  UMOV UR22, UR19 ;  /* 0x0000001300167c82 */ /* 0x000fe20008000000 */
        /* <DEDUP_REMOVED lines=117> */
.L_x_203:
[----:B------:R-:W-:Y:S01]  /*6470*/  FMNMX.FTZ R4, R152, R9, !PT ;  /* 0x0000000998047209 */ /* 0x000fe20007810000 */
[----:B------:R-:W-:Y:S01]  /*6480*/  UIADD3 UR11, UR7, 0x38840, URZ ;  /* 0x00038840070b7890 */ /* 0x000fe2000fffe03f */
[----:B------:R-:W-:Y:S01]  /*6490*/  FMNMX.FTZ R10, R154, R193, !PT ;  /* 0x000000c19a0a7209 */ /* 0x000fe20007810000 */
[----:B------:R-:W-:Y:S01]  /*64a0*/  UMOV UR15, 0x40000040 ;  /* 0x40000040000f7882 */ /* 0x000fe20000000000 */
[----:B------:R-:W-:Y:S01]  /*64b0*/  FMNMX.FTZ R3, R153, R4, !PT ;  /* 0x0000000499037209 */ /* 0x000fe20007810000 */
[----:B------:R-:W-:-:S03]  /*64c0*/  UPRMT UR11, UR37, 0x654, UR11 ;  /* 0x00000654250b7896 */ /* 0x000fc6000800000b */
[----:B------:R-:W-:-:S04]  /*64d0*/  FMNMX.FTZ R4, R156, R3, !PT ;  /* 0x000000039c047209 */ /* 0x000fc80007810000 */
[----:B------:R-:W-:Y:S02]  /*64e0*/  FMNMX.FTZ R3, R157, R4, !PT ;  /* 0x000000049d037209 */ /* 0x000fe40007810000 */
[----:B------:R-:W-:Y:S01]  /*64f0*/  SYNCS.ARRIVE.TRANS64.RED.A1T0 RZ, [UR11], RZ ;  /* 0x000000ffffff79a7 */ /* 0x000fe2000810040b */
[----:B------:R-:W-:Y:S01]  /*6500*/  UMOV UR11, 0x40000040 ;  /* 0x40000040000b7882 */ /* 0x000fe20000000000 */
        /* <DEDUP_REMOVED lines=10> */
[----:B------:R-:W-:Y:S02]  /*65b0*/  FMNMX.FTZ R4, R180, R3, !PT ;  /* 0x00000003b4047209 */ /* 0x000fe40007810000 */
[----:B------:R-:W-:Y:S02]  /*65c0*/  FMNMX.FTZ R3, R155, R10, !PT ;  /* 0x0000000a9b037209 */ /* 0x000fe40007810000 */
[----:B------:R-:W-:Y:S02]  /*65d0*/  FMNMX.FTZ R11, R181, R4, !PT ;  /* 0x00000004b50b7209 */ /* 0x000fe40007810000 */
[----:B------:R-:W-:-:S03]  /*65e0*/  FMNMX.FTZ R10, R158, R3, !PT ;  /* 0x000000039e0a7209 */ /* 0x000fc60007810000 */
[----:B------:R-:W0:Y:S01]  /*65f0*/  SHFL.BFLY PT, R4, R11, 0x2, 0x1f ;  /* 0x0c401f000b047f89 */ /* 0x000e2200000e0000 */
[----:B------:R-:W-:-:S04]  /*6600*/  FMNMX.FTZ R3, R159, R10, !PT ;  /* 0x0000000a9f037209 */ /* 0x000fc80007810000 */
[----:B------:R-:W-:Y:S02]  /*6610*/  FMNMX.FTZ R10, R162, R3, !PT ;  /* 0x00000003a20a7209 */ /* 0x000fe40007810000 */
[----:B0-----:R-:W-:Y:S02]  /*6620*/  FMNMX.FTZ R12, R11, R4, !PT ;  /* 0x000000040b0c7209 */ /* 0x001fe40007810000 */
[----:B------:R-:W0:Y:S03]  /*6630*/  LDC R4, c[0x0][0xa80] ;  /* 0x0002a000ff047b82 */ /* 0x000e260000000800 */
[----:B------:R-:W1:Y:S02]  /*6640*/  SHFL.BFLY PT, R5, R12, 0x1, 0x1f ;  /* 0x0c201f000c057f89 */ /* 0x000e6400000e0000 */
[----:B-1----:R-:W-:Y:S02]  /*6650*/  FMNMX.FTZ R3, R12, R5, !PT ;  /* 0x000000050c037209 */ /* 0x002fe40007810000 */
[----:B------:R-:W-:-:S03]  /*6660*/  FMNMX.FTZ R5, R163, R10, !PT ;  /* 0x0000000aa3057209 */ /* 0x000fc60007810000 */
[CC--:B0-----:R-:W-:Y:S01]  /*6670*/  FMUL.FTZ R195, R3.reuse, R4.reuse ;  /* 0x0000000403c37220 */ /* 0x0c1fe20000410000 */
[----:B------:R-:W-:Y:S01]  /*6680*/  FMNMX.FTZ R10, R166, R5, !PT ;  /* 0x00000005a60a7209 */ /* 0x000fe20007810000 */
[----:B------:R-:W-:Y:S02]  /*6690*/  FADD.FTZ R9, -R3, R9 ;  /* 0x0000000903097221 */ /* 0x000fe40000010100 */
[--C-:B------:R-:W-:Y:S01]  /*66a0*/  FFMA.FTZ R152, R152, R4, -R195.reuse ;  /* 0x0000000498987223 */ /* 0x100fe200000108c3 */
[----:B------:R-:W-:Y:S01]  /*66b0*/  FMNMX.FTZ R5, R167, R10, !PT ;  /* 0x0000000aa7057209 */ /* 0x000fe20007810000 */
[-CC-:B------:R-:W-:Y:S01]  /*66c0*/  FFMA.FTZ R11, R153, R4.reuse, -R195.reuse ;  /* 0x00000004990b7223 */ /* 0x180fe200000108c3 */
[-C--:B------:R-:W-:Y:S01]  /*66d0*/  FMUL.FTZ R9, R9, R4.reuse ;  /* 0x0000000409097220 */ /* 0x080fe20000410000 */
[-CC-:B------:R-:W-:Y:S01]  /*66e0*/  FFMA.FTZ R156, R156, R4.reuse, -R195.reuse ;  /* 0x000000049c9c7223 */ /* 0x180fe200000108c3 */
[----:B------:R-:W-:Y:S01]  /*66f0*/  FMNMX.FTZ R10, R170, R5, !PT ;  /* 0x00000005aa0a7209 */ /* 0x000fe20007810000 */
[-CC-:B------:R-:W-:Y:S01]  /*6700*/  FFMA.FTZ R13, R157, R4.reuse, -R195.reuse ;  /* 0x000000049d0d7223 */ /* 0x180fe200000108c3 */
[-CC-:B------:R-:W-:Y:S01]  /*6710*/  FFMA.FTZ R15, R161, R4.reuse, -R195.reuse ;  /* 0x00000004a10f7223 */ /* 0x180fe200000108c3 */
[--C-:B------:R-:W-:Y:S01]  /*6720*/  FFMA.FTZ R20, R164, R4, -R195.reuse ;  /* 0x00000004a4147223 */ /* 0x100fe200000108c3 */
[----:B------:R-:W-:Y:S01]  /*6730*/  FMNMX.FTZ R5, R171, R10, !PT ;  /* 0x0000000aab057209 */ /* 0x000fe20007810000 */
[----:B------:R-:W0:Y:S01]  /*6740*/  MUFU.EX2 R9, R9 ;  /* 0x0000000900097308 */ /* 0x000e220000000800 */
[-CC-:B------:R-:W-:Y:S01]  /*6750*/  FFMA.FTZ R21, R165, R4.reuse, -R195.reuse ;  /* 0x00000004a5157223 */ /* 0x180fe200000108c3 */
[-CC-:B------:R-:W-:Y:S01]  /*6760*/  FFMA.FTZ R168, R168, R4.reuse, -R195.reuse ;  /* 0x00000004a8a87223 */ /* 0x180fe200000108c3 */
[----:B------:R-:W-:Y:S01]  /*6770*/  FMNMX.FTZ R12, R174, R5, !PT ;  /* 0x00000005ae0c7209 */ /* 0x000fe20007810000 */
[-CC-:B------:R-:W-:Y:S01]  /*6780*/  FFMA.FTZ R169, R169, R4.reuse, -R195.reuse ;  /* 0x00000004a9a97223 */ /* 0x180fe200000108c3 */
[-CC-:B------:R-:W-:Y:S01]  /*6790*/  FFMA.FTZ R172, R172, R4.reuse, -R195.reuse ;  /* 0x00000004acac7223 */ /* 0x180fe200000108c3 */
[--C-:B------:R-:W-:Y:S01]  /*67a0*/  FFMA.FTZ R173, R173, R4, -R195.reuse ;  /* 0x00000004adad7223 */ /* 0x100fe200000108c3 */
[----:B------:R-:W-:Y:S01]  /*67b0*/  FMNMX.FTZ R5, R175, R12, !PT ;  /* 0x0000000caf057209 */ /* 0x000fe20007810000 */
[----:B------:R1:W-:Y:S01]  /*67c0*/  MUFU.EX2 R10, R152 ;  /* 0x00000098000a7308 */ /* 0x0003e20000000800 */
[-CC-:B------:R-:W-:Y:S01]  /*67d0*/  FFMA.FTZ R176, R176, R4.reuse, -R195.reuse ;  /* 0x00000004b0b07223 */ /* 0x180fe200000108c3 */
[-CC-:B------:R-:W-:Y:S01]  /*67e0*/  FFMA.FTZ R177, R177, R4.reuse, -R195.reuse ;  /* 0x00000004b1b17223 */ /* 0x180fe200000108c3 */
[----:B------:R-:W-:Y:S01]  /*67f0*/  FMNMX.FTZ R12, R178, R5, !PT ;  /* 0x00000005b20c7209 */ /* 0x000fe20007810000 */
[-CC-:B------:R-:W-:Y:S01]  /*6800*/  FFMA.FTZ R180, R180, R4.reuse, -R195.reuse ;  /* 0x00000004b4b47223 */ /* 0x180fe200000108c3 */
[----:B------:R-:W-:-:S02]  /*6810*/  FFMA.FTZ R181, R181, R4, -R195 ;  /* 0x00000004b5b57223 */ /* 0x000fc400000108c3 */
[----:B------:R-:W-:Y:S01]  /*6820*/  FMNMX.FTZ R5, R179, R12, !PT ;  /* 0x0000000cb3057209 */ /* 0x000fe20007810000 */
[----:B------:R-:W-:Y:S01]  /*6830*/  MUFU.EX2 R11, R11 ;  /* 0x0000000b000b7308 */ /* 0x000fe20000000800 */
[-C--:B0-----:R-:W-:Y:S01]  /*6840*/  FMUL.FTZ R24, R24, R9.reuse ;  /* 0x0000000918187220 */ /* 0x081fe20000410000 */
[----:B------:R-:W-:Y:S01]  /*6850*/  FMUL.FTZ R25, R25, R9 ;  /* 0x0000000919197220 */ /* 0x000fe20000410000 */
[----:B------:R-:W-:Y:S01]  /*6860*/  FMNMX.FTZ R14, R182, R5, !PT ;  /* 0x00000005b60e7209 */ /* 0x000fe20007810000 */
[-C--:B------:R-:W-:Y:S01]  /*6870*/  FMUL.FTZ R28, R28, R9.reuse ;  /* 0x000000091c1c7220 */ /* 0x080fe20000410000 */
[-C--:B------:R-:W-:Y:S01]  /*6880*/  FMUL.FTZ R29, R29, R9.reuse ;  /* 0x000000091d1d7220 */ /* 0x080fe20000410000 */
[-C--:B------:R-:W-:Y:S01]  /*6890*/  FMUL.FTZ R32, R32, R9.reuse ;  /* 0x0000000920207220 */ /* 0x080fe20000410000 */
[----:B------:R-:W-:Y:S01]  /*68a0*/  FMNMX.FTZ R5, R183, R14, !PT ;  /* 0x0000000eb7057209 */ /* 0x000fe20007810000 */
[----:B------:R-:W-:Y:S01]  /*68b0*/  FFMA.FTZ R14, R160, R4, -R195 ;  /* 0x00000004a00e7223 */ /* 0x000fe200000108c3 */
[----:B------:R-:W-:Y:S01]  /*68c0*/  MUFU.EX2 R12, R156 ;  /* 0x0000009c000c7308 */ /* 0x000fe20000000800 */
[-C--:B------:R-:W-:Y:S01]  /*68d0*/  FMUL.FTZ R33, R33, R9.reuse ;  /* 0x0000000921217220 */ /* 0x080fe20000410000 */
[-C--:B------:R-:W-:Y:S01]  /*68e0*/  FMUL.FTZ R36, R36, R9.reuse ;  /* 0x0000000924247220 */ /* 0x080fe20000410000 */
[----:B-1----:R-:W0:Y:S01]  /*68f0*/  SHFL.BFLY PT, R152, R5, 0x2, 0x1f ;  /* 0x0c401f0005987f89 */ /* 0x002e2200000e0000 */
        /* <DEDUP_REMOVED lines=20> */
[----:B------:R-:W1:Y:S01]  /*6a40*/  MUFU.EX2 R15, R15 ;  /* 0x0000000f000f7308 */ /* 0x000e620000000800 */
[-C--:B------:R-:W-:Y:S01]  /*6a50*/  FMUL.FTZ R73, R73, R9.reuse ;  /* 0x0000000949497220 */ /* 0x080fe20000410000 */
[-C--:B------:R-:W-:Y:S01]  /*6a60*/  FMUL.FTZ R76, R76, R9.reuse ;  /* 0x000000094c4c7220 */ /* 0x080fe20000410000 */
[----:B0-----:R-:W-:Y:S01]  /*6a70*/  FMNMX.FTZ R152, R5, R152, !PT ;  /* 0x0000009805987209 */ /* 0x001fe20007810000 */
[-C--:B------:R-:W-:Y:S01]  /*6a80*/  FMUL.FTZ R77, R77, R9.reuse ;  /* 0x000000094d4d7220 */ /* 0x080fe20000410000 */
[-C--:B------:R-:W-:Y:S01]  /*6a90*/  FMUL.FTZ R80, R80, R9.reuse ;  /* 0x0000000950507220 */ /* 0x080fe20000410000 */
[-C--:B------:R-:W-:Y:S01]  /*6aa0*/  FMUL.FTZ R81, R81, R9.reuse ;  /* 0x0000000951517220 */ /* 0x080fe20000410000 */
[-C--:B------:R-:W-:Y:S01]  /*6ab0*/  FMUL.FTZ R84, R84, R9.reuse ;  /* 0x0000000954547220 */ /* 0x080fe20000410000 */
[----:B------:R-:W0:Y:S01]  /*6ac0*/  SHFL.BFLY PT, R5, R152, 0x1, 0x1f ;  /* 0x0c201f0098057f89 */ /* 0x000e2200000e0000 */
        /* <DEDUP_REMOVED lines=9> */
[----:B-1----:R-:W-:Y:S01]  /*6b60*/  F2FP.F16.F32.PACK_AB R156, R15, R14 ;  /* 0x0000000e0f9c723e */ /* 0x002fe200000000ff */
        /* <DEDUP_REMOVED lines=12> */
[----:B------:R-:W-:Y:S01]  /*6c30*/  FMUL.FTZ R121, R121, R9 ;  /* 0x0000000979797220 */ /* 0x000fe20000410000 */
[----:B0-----:R-:W-:Y:S01]  /*6c40*/  FMNMX.FTZ R5, R152, R5, !PT ;  /* 0x0000000598057209 */ /* 0x001fe20007810000 */
[----:B------:R-:W-:Y:S01]  /*6c50*/  IMAD.MOV R152, RZ, RZ, -R22 ;  /* 0x000000ffff987224 */ /* 0x000fe200078e0a16 */
[----:B------:R-:W-:Y:S01]  /*6c60*/  MUFU.EX2 R169, R169 ;  /* 0x000000a900a97308 */ /* 0x000fe20000000800 */
[-C--:B------:R-:W-:Y:S01]  /*6c70*/  FMUL.FTZ R124, R124, R9.reuse ;  /* 0x000000097c7c7220 */ /* 0x080fe20000410000 */
[-C--:B------:R-:W-:Y:S01]  /*6c80*/  FMUL.FTZ R125, R125, R9.reuse ;  /* 0x000000097d7d7220 */ /* 0x080fe20000410000 */
[----:B------:R-:W-:Y:S01]  /*6c90*/  FADD.FTZ R153, -R5, R193 ;  /* 0x000000c105997221 */ /* 0x000fe20000010100 */
[----:B------:R-:W-:Y:S01]  /*6ca0*/  ISETP.NE.AND P2, PT, R19, R152, PT ;  /* 0x000000981300720c */ /* 0x000fe20003f45270 */
[-C--:B------:R-:W-:Y:S01]  /*6cb0*/  FMUL.FTZ R128, R128, R9.reuse ;  /* 0x0000000980807220 */ /* 0x080fe20000410000 */
[-C--:B------:R-:W-:Y:S01]  /*6cc0*/  FMUL.FTZ R129, R129, R9.reuse ;  /* 0x0000000981817220 */ /* 0x080fe20000410000 */
[-C--:B------:R-:W-:Y:S01]  /*6cd0*/  FMUL.FTZ R194, R153, R4.reuse ;  /* 0x0000000499c27220 */ /* 0x080fe20000410000 */
[-C--:B------:R-:W-:Y:S01]  /*6ce0*/  FMUL.FTZ R153, R5, R4.reuse ;  /* 0x0000000405997220 */ /* 0x080fe20000410000 */
[----:B------:R-:W-:Y:S01]  /*6cf0*/  MUFU.EX2 R172, R172 ;  /* 0x000000ac00ac7308 */ /* 0x000fe20000000800 */
[-C--:B------:R-:W-:Y:S01]  /*6d00*/  FMUL.FTZ R132, R132, R9.reuse ;  /* 0x0000000984847220 */ /* 0x080fe20000410000 */
[----:B------:R-:W-:Y:S01]  /*6d10*/  FMUL.FTZ R133, R133, R9 ;  /* 0x0000000985857220 */ /* 0x000fe20000410000 */
[----:B------:R-:W-:Y:S01]  /*6d20*/  FFMA.FTZ R196, R155, R4, -R153 ;  /* 0x000000049bc47223 */ /* 0x000fe20000010899 */
[----:B------:R-:W-:-:S02]  /*6d30*/  IMAD.U32 R155, RZ, RZ, UR10 ;  /* 0x0000000aff9b7e24 */ /* 0x000fc4000f8e00ff */
[-CC-:B------:R-:W-:Y:S01]  /*6d40*/  FFMA.FTZ R193, R154, R4.reuse, -R153.reuse ;  /* 0x000000049ac17223 */ /* 0x180fe20000010899 */
[-CC-:B------:R-:W-:Y:S01]  /*6d50*/  FFMA.FTZ R195, R158, R4.reuse, -R153.reuse ;  /* 0x000000049ec37223 */ /* 0x180fe20000010899 */
[-CC-:B------:R-:W-:Y:S01]  /*6d60*/  FFMA.FTZ R198, R159, R4.reuse, -R153.reuse ;  /* 0x000000049fc67223 */ /* 0x180fe20000010899 */
[----:B------:R-:W0:Y:S01]  /*6d70*/  MUFU.EX2 R194, R194 ;  /* 0x000000c200c27308 */ /* 0x000e220000000800 */
[----:B------:R-:W-:Y:S02]  /*6d80*/  @!P2 IMAD R152, R155, 0x40, R16 ;  /* 0x000000409b98a824 */ /* 0x000fe400078e0210 */
[-CC-:B------:R-:W-:Y:S01]  /*6d90*/  FFMA.FTZ R197, R162, R4.reuse, -R153.reuse ;  /* 0x00000004a2c57223 */ /* 0x180fe20000010899 */
[-CC-:B------:R-:W-:Y:S01]  /*6da0*/  FFMA.FTZ R200, R163, R4.reuse, -R153.reuse ;  /* 0x00000004a3c87223 */ /* 0x180fe20000010899 */
[-CC-:B------:R-:W-:Y:S01]  /*6db0*/  FFMA.FTZ R199, R166, R4.reuse, -R153.reuse ;  /* 0x00000004a6c77223 */ /* 0x180fe20000010899 */
[-CC-:B------:R-:W-:Y:S01]  /*6dc0*/  FFMA.FTZ R202, R167, R4.reuse, -R153.reuse ;  /* 0x00000004a7ca7223 */ /* 0x180fe20000010899 */
[----:B------:R-:W-:Y:S01]  /*6dd0*/  @!P2 LEA R152, R152, UR38, 0x2 ;  /* 0x000000269898ac11 */ /* 0x000fe2000f8e10ff */
        /* <DEDUP_REMOVED lines=8> */
[----:B------:R-:W-:Y:S01]  /*6e60*/  @!P2 STS [R152+0x38400], R9 ;  /* 0x038400099800a388 */ /* 0x000fe20000000800 */
[----:B------:R-:W-:Y:S01]  /*6e70*/  MUFU.EX2 R193, R193 ;  /* 0x000000c100c17308 */ /* 0x000fe20000000800 */
[----:B------:R-:W-:Y:S01]  /*6e80*/  F2FP.F16.F32.PACK_AB R154, R13, R12 ;  /* 0x0000000c0d9a723e */ /* 0x000fe200000000ff */
[----:B0-----:R-:W-:Y:S01]  /*6e90*/  FMUL.FTZ R26, R26, R194 ;  /* 0x000000c21a1a7220 */ /* 0x001fe20000410000 */
[----:B------:R0:W-:Y:S01]  /*6ea0*/  @!P2 STS [R152+0x38420], R194 ;  /* 0x038420c29800a388 */ /* 0x0001e20000000800 */
[----:B------:R-:W-:Y:S01]  /*6eb0*/  F2FP.F16.F32.PACK_AB R158, R21, R20 ;  /* 0x00000014159e723e */ /* 0x000fe200000000ff */
[----:B------:R-:W-:Y:S01]  /*6ec0*/  FMUL.FTZ R27, R27, R194 ;  /* 0x000000c21b1b7220 */ /* 0x000fe20000410000 */
[----:B------:R-:W-:Y:S01]  /*6ed0*/  F2FP.F16.F32.PACK_AB R160, R169, R168 ;  /* 0x000000a8a9a0723e */ /* 0x000fe200000000ff */
[-C--:B------:R-:W-:Y:S01]  /*6ee0*/  FMUL.FTZ R30, R30, R194.reuse ;  /* 0x000000c21e1e7220 */ /* 0x080fe20000410000 */
[----:B------:R-:W1:Y:S01]  /*6ef0*/  MUFU.EX2 R196, R196 ;  /* 0x000000c400c47308 */ /* 0x000e620000000800 */
[-C--:B------:R-:W-:Y:S01]  /*6f00*/  FMUL.FTZ R31, R31, R194.reuse ;  /* 0x000000c21f1f7220 */ /* 0x080fe20000410000 */
[-C--:B------:R-:W-:Y:S01]  /*6f10*/  FMUL.FTZ R34, R34, R194.reuse ;  /* 0x000000c222227220 */ /* 0x080fe20000410000 */
[-C--:B------:R-:W-:Y:S01]  /*6f20*/  FMUL.FTZ R35, R35, R194.reuse ;  /* 0x000000c223237220 */ /* 0x080fe20000410000 */
[----:B------:R-:W-:Y:S01]  /*6f30*/  FMUL.FTZ R38, R38, R194 ;  /* 0x000000c226267220 */ /* 0x000fe20000410000 */
[----:B0-----:R-:W-:Y:S01]  /*6f40*/  F2FP.F16.F32.PACK_AB R152, R11, R10 ;  /* 0x0000000a0b98723e */ /* 0x001fe200000000ff */
        /* <DEDUP_REMOVED lines=10> */
[----:B------:R-:W0:Y:S01]  /*6ff0*/  MUFU.EX2 R198, R198 ;  /* 0x000000c600c67308 */ /* 0x000e220000000800 */
        /* <DEDUP_REMOVED lines=16> */
[----:B0-----:R-:W-:Y:S01]  /*7100*/  F2FP.F16.F32.PACK_AB R155, R198, R195 ;  /* 0x000000c3c69b723e */ /* 0x001fe200000000ff */
[----:B------:R-:W-:Y:S01]  /*7110*/  BAR.SYNC.DEFER_BLOCKING 0xf, 0x100 ;  /* 0x03c4000000007b1d */ /* 0x000fe20000010000 */
        /* <DEDUP_REMOVED lines=30> */
[----:B0-----:R-:W-:Y:S01]  /*7300*/  F2FP.F16.F32.PACK_AB R159, R202, R199 ;  /* 0x000000c7ca9f723e */ /* 0x001fe200000000ff */
[-C--:B------:R-:W-:Y:S01]  /*7310*/  FMUL.FTZ R134, R134, R194.reuse ;  /* 0x000000c286867220 */ /* 0x080fe20000410000 */
[-C--:B------:R-:W-:Y:S01]  /*7320*/  FMUL.FTZ R135, R135, R194.reuse ;  /* 0x000000c287877220 */ /* 0x080fe20000410000 */
[-C--:B------:R-:W-:Y:S01]  /*7330*/  FMUL.FTZ R136, R136, R9.reuse ;  /* 0x0000000988887220 */ /* 0x080fe20000410000 */
[-C--:B------:R-:W-:Y:S01]  /*7340*/  FMUL.FTZ R137, R137, R9.reuse ;  /* 0x0000000989897220 */ /* 0x080fe20000410000 */
[-C--:B------:R-:W-:Y:S01]  /*7350*/  FMUL.FTZ R138, R138, R194.reuse ;  /* 0x000000c28a8a7220 */ /* 0x080fe20000410000 */
[----:B------:R-:W-:Y:S01]  /*7360*/  FMUL.FTZ R139, R139, R194 ;  /* 0x000000c28b8b7220 */ /* 0x000fe20000410000 */
        /* <DEDUP_REMOVED lines=12> */
[----:B------:R-:W-:Y:S01]  /*7430*/  FMUL.FTZ R149, R149, R9 ;  /* 0x0000000995957220 */ /* 0x000fe20000410000 */
[-C--:B------:R-:W-:Y:S01]  /*7440*/  FMUL.FTZ R150, R150, R194.reuse ;  /* 0x000000c296967220 */ /* 0x080fe20000410000 */
[----:B------:R-:W-:Y:S01]  /*7450*/  FMUL.FTZ R151, R151, R194 ;  /* 0x000000c297977220 */ /* 0x000fe20000410000 */
[----:B------:R1:W-:Y:S01]  /*7460*/  STSM.16.M88.4 [R184+0x36400], R152 ;  /* 0x03640098b8007844 */ /* 0x0003e20000000200 */
[----:B------:R-:W2:Y:S01]  /*7470*/  MUFU.EX2 R175, R175 ;  /* 0x000000af00af7308 */ /* 0x000ea20000000800 */
[----:B0-----:R-:W-:Y:S01]  /*7480*/  F2FP.F16.F32.PACK_AB R161, R171, R170 ;  /* 0x000000aaaba1723e */ /* 0x001fe200000000ff */
[----:B------:R-:W-:Y:S01]  /*7490*/  ULEA UR10, UR36, UR5, 0xc ;  /* 0x00000005240a7291 */ /* 0x000fe2000f8e603f */
[----:B------:R1:W-:Y:S01]  /*74a0*/  STSM.16.M88.4 [R23], R156 ;  /* 0x0000009c17007844 */ /* 0x0003e20000000200 */
[----:B------:R-:W-:Y:S01]  /*74b0*/  FFMA.FTZ R6, R9, R6, R10 ;  /* 0x0000000609067223 */ /* 0x000fe2000001000a */
[----:B------:R-:W-:Y:S01]  /*74c0*/  FFMA.FTZ R7, R194, R7, R193 ;  /* 0x00000007c2077223 */ /* 0x000fe200000100c1 */
[----:B------:R-:W-:-:S02]  /*74d0*/  UIADD3 UR14, UR10, 0x80, URZ ;  /* 0x000000800a0e7890 */ /* 0x000fc4000fffe03f */
[----:B------:R-:W-:Y:S01]  /*74e0*/  MUFU.EX2 R176, R176 ;  /* 0x000000b000b07308 */ /* 0x000fe20000000800 */
[----:B------:R-:W-:Y:S01]  /*74f0*/  FADD.FTZ R11, R11, R6 ;  /* 0x000000060b0b7221 */ /* 0x000fe20000010000 */
[----:B------:R-:W-:-:S03]  /*7500*/  FADD.FTZ R196, R196, R7 ;  /* 0x00000007c4c47221 */ /* 0x000fc60000010000 */
[----:B------:R-:W-:Y:S01]  /*7510*/  FADD.FTZ R12, R12, R11 ;  /* 0x0000000b0c0c7221 */ /* 0x000fe20000010000 */
[----:B------:R-:W-:Y:S02]  /*7520*/  FADD.FTZ R195, R195, R196 ;  /* 0x000000c4c3c37221 */ /* 0x000fe40000010000 */
[----:B------:R-:W0:Y:S01]  /*7530*/  MUFU.EX2 R177, R177 ;  /* 0x000000b100b17308 */ /* 0x000e220000000800 */
[----:B--2---:R-:W-:Y:S01]  /*7540*/  F2FP.F16.F32.PACK_AB R163, R175, R174 ;  /* 0x000000aeafa3723e */ /* 0x004fe200000000ff */
[----:B------:R-:W-:Y:S01]  /*7550*/  FADD.FTZ R13, R13, R12 ;  /* 0x0000000c0d0d7221 */ /* 0x000fe20000010000 */
[----:B------:R-:W-:-:S03]  /*7560*/  FADD.FTZ R198, R198, R195 ;  /* 0x000000c3c6c67221 */ /* 0x000fc60000010000 */
[----:B------:R1:W-:Y:S01]  /*7570*/  STSM.16.M88.4 [R186], R160 ;  /* 0x000000a0ba007844 */ /* 0x0003e20000000200 */
[----:B------:R-:W-:Y:S01]  /*7580*/  FADD.FTZ R14, R14, R13 ;  /* 0x0000000d0e0e7221 */ /* 0x000fe20000010000 */
[----:B------:R-:W-:Y:S01]  /*7590*/  MUFU.EX2 R180, R180 ;  /* 0x000000b400b47308 */ /* 0x000fe20000000800 */
[----:B------:R-:W-:Y:S02]  /*75a0*/  FADD.FTZ R197, R197, R198 ;  /* 0x000000c6c5c57221 */ /* 0x000fe40000010000 */
[----:B------:R-:W-:Y:S02]  /*75b0*/  FADD.FTZ R15, R15, R14 ;  /* 0x0000000e0f0f7221 */ /* 0x000fe40000010000 */
[----:B------:R-:W-:Y:S02]  /*75c0*/  FADD.FTZ R200, R200, R197 ;  /* 0x000000c5c8c87221 */ /* 0x000fe40000010000 */
[----:B------:R-:W-:Y:S01]  /*75d0*/  FADD.FTZ R20, R20, R15 ;  /* 0x0000000f14147221 */ /* 0x000fe20000010000 */
[----:B------:R-:W2:Y:S01]  /*75e0*/  MUFU.EX2 R181, R181 ;  /* 0x000000b500b57308 */ /* 0x000ea20000000800 */
[----:B0-----:R-:W-:Y:S01]  /*75f0*/  F2FP.F16.F32.PACK_AB R164, R177, R176 ;  /* 0x000000b0b1a4723e */ /* 0x001fe200000000ff */
[----:B------:R-:W-:Y:S01]  /*7600*/  FADD.FTZ R199, R199, R200 ;  /* 0x000000c8c7c77221 */ /* 0x000fe20000010000 */
[----:B------:R-:W-:-:S03]  /*7610*/  FADD.FTZ R21, R21, R20 ;  /* 0x0000001415157221 */ /* 0x000fc60000010000 */
[----:B------:R-:W-:Y:S01]  /*7620*/  FADD.FTZ R199, R202, R199 ;  /* 0x000000c7cac77221 */ /* 0x000fe20000010000 */
[----:B------:R-:W-:Y:S01]  /*7630*/  FADD.FTZ R168, R168, R21 ;  /* 0x00000015a8a87221 */ /* 0x000fe20000010000 */
[----:B------:R-:W-:Y:S02]  /*7640*/  MUFU.EX2 R178, R178 ;  /* 0x000000b200b27308 */ /* 0x000fe40000000800 */
[----:B------:R-:W-:Y:S01]  /*7650*/  FADD.FTZ R170, R170, R199 ;  /* 0x000000c7aaaa7221 */ /* 0x000fe20000010000 */
[----:B------:R-:W-:-:S03]  /*7660*/  FADD.FTZ R169, R169, R168 ;  /* 0x000000a8a9a97221 */ /* 0x000fc60000010000 */
[----:B------:R-:W-:Y:S01]  /*7670*/  FADD.FTZ R171, R171, R170 ;  /* 0x000000aaabab7221 */ /* 0x000fe20000010000 */
[----:B------:R-:W-:Y:S01]  /*7680*/  FADD.FTZ R172, R172, R169 ;  /* 0x000000a9acac7221 */ /* 0x000fe20000010000 */
[----:B------:R-:W0:Y:S01]  /*7690*/  MUFU.EX2 R179, R179 ;  /* 0x000000b300b37308 */ /* 0x000e220000000800 */
[----:B--2---:R-:W-:Y:S01]  /*76a0*/  F2FP.F16.F32.PACK_AB R166, R181, R180 ;  /* 0x000000b4b5a6723e */ /* 0x004fe200000000ff */
[----:B------:R-:W-:Y:S01]  /*76b0*/  FADD.FTZ R174, R174, R171 ;  /* 0x000000abaeae7221 */ /* 0x000fe20000010000 */
[----:B------:R-:W-:-:S03]  /*76c0*/  FADD.FTZ R173, R173, R172 ;  /* 0x000000acadad7221 */ /* 0x000fc60000010000 */
[----:B------:R-:W-:Y:S01]  /*76d0*/  FADD.FTZ R175, R175, R174 ;  /* 0x000000aeafaf7221 */ /* 0x000fe20000010000 */
[----:B------:R-:W-:Y:S01]  /*76e0*/  FADD.FTZ R176, R176, R173 ;  /* 0x000000adb0b07221 */ /* 0x000fe20000010000 */
[----:B------:R-:W-:Y:S03]  /*76f0*/  MUFU.EX2 R182, R182 ;  /* 0x000000b600b67308 */ /* 0x000fe60000000800 */
[----:B------:R-:W-:-:S04]  /*7700*/  FADD.FTZ R177, R177, R176 ;  /* 0x000000b0b1b17221 */ /* 0x000fc80000010000 */
[----:B------:R-:W-:Y:S01]  /*7710*/  FADD.FTZ R6, R180, R177 ;  /* 0x000000b1b4067221 */ /* 0x000fe20000010000 */
[----:B------:R-:W2:Y:S01]  /*7720*/  MUFU.EX2 R183, R183 ;  /* 0x000000b700b77308 */ /* 0x000ea20000000800 */
[----:B0-----:R-:W-:Y:S01]  /*7730*/  F2FP.F16.F32.PACK_AB R165, R179, R178 ;  /* 0x000000b2b3a5723e */ /* 0x001fe200000000ff */
[----:B------:R-:W-:Y:S01]  /*7740*/  FADD.FTZ R178, R178, R175 ;  /* 0x000000afb2b27221 */ /* 0x000fe20000010000 */
[----:B------:R-:W-:-:S03]  /*7750*/  FADD.FTZ R6, R181, R6 ;  /* 0x00000006b5067221 */ /* 0x000fc60000010000 */
[----:B------:R-:W-:Y:S01]  /*7760*/  FADD.FTZ R179, R179, R178 ;  /* 0x000000b2b3b37221 */ /* 0x000fe20000010000 */
[----:B--2---:R-:W-:-:S03]  /*7770*/  F2FP.F16.F32.PACK_AB R167, R183, R182 ;  /* 0x000000b6b7a7723e */ /* 0x004fc600000000ff */
[----:B------:R-:W-:Y:S02]  /*7780*/  FADD.FTZ R182, R182, R179 ;  /* 0x000000b3b6b67221 */ /* 0x000fe40000010000 */
[----:B------:R1:W-:Y:S01]  /*7790*/  STSM.16.M88.4 [R185], R164 ;  /* 0x000000a4b9007844 */ /* 0x0003e20000000200 */
[----:B------:R-:W-:Y:S01]  /*77a0*/  WARPGROUP.ARRIVE ;  /* 0x00000000000079c5 */ /* 0x000fe20000000000 */
[----:B------:R-:W-:-:S05]  /*77b0*/  FADD.FTZ R7, R183, R182 ;  /* 0x000000b6b7077221 */ /* 0x000fca0000010000 */
[----:B------:R-:W-:Y:S01]  /*77c0*/  HGMMA.64x256x16.F32 R24, R152, gdesc[UR8].tnspB, R24, gsb0 ;  /* 0x43e0000898187df0 */ /* 0x000fe20008000818 */
        /* <DEDUP_REMOVED lines=22> */
[----:B0-----:R-:W0:Y:S02]  /*7930*/  FENCE.VIEW.ASYNC.S ;  /* 0x00000000000073c6 */ /* 0x001e240000000000 */
[----:B0-----:R-:W-:Y:S01]  /*7940*/  NOP ;  /* 0x0000000000007918 */ /* 0x001fe20000000000 */
[----:B------:R-:W-:Y:S06]  /*7950*/  BAR.ARV 0xe, 0x100 ;  /* 0x0384000000007b1d */ /* 0x000fec0000002000 */
[----:B-1----:R-:W-:Y:S05]  /*7960*/  @!P0 BRA `(.L_x_204) ;  /* 0x0000000000048947 */ /* 0x002fea0003800000 */
[----:B------:R-:W-:Y:S01]  /*7970*/  BPT.TRAP 0x1 ;  /* 0x000000040000795c */ /* 0x000fe20000300000 */
.L_x_204:
[----:B------:R-:W-:Y:S01]  /*7980*/  UIADD3 UR7, UR7, 0x38860, URZ ;  /* 0x0003886007077890 */ /* 0x000fe2000fffe03f */
[----:B------:R-:W-:Y:S01]  /*7990*/  IMAD.MOV.U32 R193, RZ, RZ, R5 ;  /* 0x000000ffffc17224 */ /* 0x000fe200078e0005 */
[----:B------:R-:W-:Y:S01]  /*79a0*/  UMOV UR10, UR36 ;  /* 0x00000024000a7c82 */ /* 0x000fe20008000000 */
[----:B------:R-:W-:Y:S01]  /*79b0*/  IMAD.MOV.U32 R9, RZ, RZ, R3 ;  /* 0x000000ffff097224 */ /* 0x000fe200078e0003 */
[----:B------:R-:W-:-:S09]  /*79c0*/  UPRMT UR7, UR37, 0x654, UR7 ;  /* 0x0000065425077896 */ /* 0x000fd20008000007 */
[----:B------:R-:W-:Y:S01]  /*79d0*/  SYNCS.ARRIVE.TRANS64.RED.A1T0 RZ, [UR7], RZ ;  /* 0x000000ffffff79a7 */ /* 0x000fe20008100407 */
[----:B------:R-:W-:Y:S05]  /*79e0*/  @P1 BRA `(.L_x_205) ;  /* 0xffffffd400601947 */ /* 0x000fea000383ffff */
.L_x_194:
[----:B------:R-:W0:Y:S01]  /*79f0*/  SHFL.BFLY PT, R9, R6, 0x2, 0x1f ;  /* 0x0c401f0006097f89 */ /* 0x000e2200000e0000 */
[----:B------:R-:W-:Y:S02]  /*7a00*/  IMAD.MOV R14, RZ, RZ, -R22 ;  /* 0x000000ffff0e7224 */ /* 0x000fe400078e0a16 */
[----:B------:R-:W-:Y:S01]  /*7a10*/  VIADD R206, R206, 0x1 ;  /* 0x00000001cece7836 */ /* 0x000fe20000000000 */
[----:B------:R-:W1:Y:S01]  /*7a20*/  SHFL.BFLY PT, R8, R7, 0x2, 0x1f ;  /* 0x0c401f0007087f89 */ /* 0x000e6200000e0000 */
[----:B------:R-:W-:Y:S08]  /*7a30*/  BAR.ARV 0x8, 0x100 ;  /* 0x0204000000007b1d */ /* 0x000ff00000002000 */
[----:B------:R-:W-:Y:S01]  /*7a40*/  BAR.SYNC.DEFER_BLOCKING 0xf, 0x100 ;  /* 0x03c4000000007b1d */ /* 0x000fe20000010000 */
[----:B------:R-:W-:Y:S01]  /*7a50*/  ISETP.NE.AND P2, PT, R19, R14, PT ;  /* 0x0000000e1300720c */ /* 0x000fe20003f45270 */
[----:B0-----:R-:W-:Y:S01]  /*7a60*/  FADD.FTZ R0, R9, R6 ;  /* 0x0000000609007221 */ /* 0x001fe20000010000 */
[----:B------:R-:W-:-:S02]  /*7a70*/  IMAD.MOV.U32 R6, RZ, RZ, RZ ;  /* 0x000000ffff067224 */ /* 0x000fc400078e00ff */
[----:B-1----:R-:W-:Y:S02]  /*7a80*/  FADD.FTZ R11, R8, R7 ;  /* 0x00000007080b7221 */ /* 0x002fe40000010000 */
[----:B------:R-:W0:Y:S01]  /*7a90*/  SHFL.BFLY PT, R9, R0, 0x1, 0x1f ;  /* 0x0c201f0000097f89 */ /* 0x000e2200000e0000 */
[----:B------:R-:W-:Y:S02]  /*7aa0*/  IMAD.MOV.U32 R8, RZ, RZ, RZ ;  /* 0x000000ffff087224 */ /* 0x000fe400078e00ff */
[----:B------:R-:W-:Y:S01]  /*7ab0*/  IMAD.U32 R7, RZ, RZ, UR36 ;  /* 0x00000024ff077e24 */ /* 0x000fe2000f8e00ff */
[----:B------:R-:W1:Y:S01]  /*7ac0*/  SHFL.BFLY PT, R12, R11, 0x1, 0x1f ;  /* 0x0c201f000b0c7f89 */ /* 0x000e6200000e0000 */
[----:B------:R-:W-:-:S04]  /*7ad0*/  UIADD3 UR36, UR36, 0x1, URZ ;  /* 0x0000000124247890 */ /* 0x000fc8000fffe03f */
[----:B------:R-:W-:-:S04]  /*7ae0*/  UISETP.NE.AND UP0, UPT, UR36, 0x2, UPT ;  /* 0x000000022400788c */ /* 0x000fc8000bf05270 */
[----:B------:R-:W-:Y:S02]  /*7af0*/  USEL UR4, URZ, 0x1, UP0 ;  /* 0x000000013f047887 */ /* 0x000fe40008000000 */
[----:B------:R-:W-:-:S04]  /*7b00*/  USEL UR36, UR36, URZ, UP0 ;  /* 0x0000003f24247287 */ /* 0x000fc80008000000 */
[----:B------:R-:W-:Y:S01]  /*7b10*/  LOP3.LUT R2, R2, UR4, RZ, 0x3c, !PT ;  /* 0x0000000402027c12 */ /* 0x000fe2000f8e3cff */
[----:B0-----:R-:W-:Y:S01]  /*7b20*/  FADD.FTZ R10, R0, R9 ;  /* 0x00000009000a7221 */ /* 0x001fe20000010000 */
[----:B------:R-:W-:Y:S02]  /*7b30*/  @!P2 IMAD R0, R7, 0x40, R16 ;  /* 0x000000400700a824 */ /* 0x000fe400078e0210 */
[----:B-1----:R-:W-:Y:S02]  /*7b40*/  FADD.FTZ R9, R11, R12 ;  /* 0x0000000c0b097221 */ /* 0x002fe40000010000 */
[----:B------:R-:W-:Y:S01]  /*7b50*/  FSETP.NE.FTZ.AND P0, PT, R10, RZ, PT ;  /* 0x000000ff0a00720b */ /* 0x000fe20003f15000 */
[----:B------:R-:W-:Y:S01]  /*7b60*/  IMAD.MOV.U32 R12, RZ, RZ, -0x800000 ;  /* 0xff800000ff0c7424 */ /* 0x000fe200078e00ff */
[----:B------:R-:W-:Y:S02]  /*7b70*/  @!P2 LEA R0, R0, UR38, 0x2 ;  /* 0x000000260000ac11 */ /* 0x000fe4000f8e10ff */
[----:B------:R-:W-:-:S09]  /*7b80*/  FSETP.NE.FTZ.AND P1, PT, R9, RZ, PT ;  /* 0x000000ff0900720b */ /* 0x000fd20003f35000 */
[----:B------:R-:W0:Y:S08]  /*7b90*/  @P0 MUFU.RCP R8, R10 ;  /* 0x0000000a00080308 */ /* 0x000e300000001000 */
        /* <DEDUP_REMOVED lines=69> */
[C---:B0-----:R-:W-:Y:S01]  /*7ff0*/  @P0 FMUL.FTZ R8, R4.reuse, 0.69314718246459960938 ;  /* 0x3f31721804080820 */ /* 0x041fe20000410000 */
[----:B------:R-:W-:Y:S01]  /*8000*/  @P1 FMUL.FTZ R4, R4, 0.69314718246459960938 ;  /* 0x3f31721804041820 */ /* 0x000fe20000410000 */
[----:B--2---:R-:W-:Y:S01]  /*8010*/  @P0 FMUL.FTZ R11, R10, 0.69314718246459960938 ;  /* 0x3f3172180a0b0820 */ /* 0x004fe20000410000 */
[----:B---3--:R-:W-:Y:S01]  /*8020*/  @P1 FMUL.FTZ R9, R9, 0.69314718246459960938 ;  /* 0x3f31721809091820 */ /* 0x008fe20000410000 */
[----:B-1----:R-:W-:-:S02]  /*8030*/  IMAD.MOV.U32 R0, RZ, RZ, -0x800000 ;  /* 0xff800000ff007424 */ /* 0x002fc400078e00ff */
        /* <DEDUP_REMOVED lines=66> */
[----:B------:R-:W-:Y:S06]  /*8460*/  BAR.ARV 0xe, 0x100 ;  /* 0x0384000000007b1d */ /* 0x000fec0000002000 */
.L_x_180:
[----:B------:R-:W0:Y:S01]  /*8470*/  S2UR UR6, SR_SWINHI ;  /* 0x00000000000679c3 */ /* 0x000e220000002f00 */
[----:B------:R-:W-:-:S07]  /*8480*/  IMAD R3, R214, 0x40, R18 ;  /* 0x00000040d6037824 */ /* 0x000fce00078e0212 */
[----:B------:R-:W-:Y:S01]  /*8490*/  BAR.SYNC.DEFER_BLOCKING 0x1, 0x100 ;  /* 0x0044000000007b1d */ /* 0x000fe20000010000 */
[----:B------:R-:W-:Y:S02]  /*84a0*/  F2FP.F16.F32.PACK_AB R112, R113, R112 ;  /* 0x000000707170723e */ /* 0x000fe400000000ff */
[----:B------:R-:W-:Y:S02]  /*84b0*/  F2FP.F16.F32.PACK_AB R113, R115, R114 ;  /* 0x000000727371723e */ /* 0x000fe400000000ff */
[----:B------:R-:W-:Y:S02]  /*84c0*/  F2FP.F16.F32.PACK_AB R114, R117, R116 ;  /* 0x000000747572723e */ /* 0x000fe400000000ff */
[----:B------:R-:W-:Y:S02]  /*84d0*/  F2FP.F16.F32.PACK_AB R115, R152, R13 ;  /* 0x0000000d9873723e */ /* 0x000fe400000000ff */
        /* <DEDUP_REMOVED lines=11> */
[----:B------:R-:W-:Y:S01]  /*8590*/  F2FP.F16.F32.PACK_AB R146, R149, R148 ;  /* 0x000000949592723e */ /* 0x000fe200000000ff */
[----:B------:R-:W-:Y:S01]  /*85a0*/  IMAD.U32 R73, RZ, RZ, UR5 ;  /* 0x00000005ff497e24 */ /* 0x000fe2000f8e00ff */
[----:B------:R-:W-:Y:S01]  /*85b0*/  F2FP.F16.F32.PACK_AB R147, R151, R150 ;  /* 0x000000969793723e */ /* 0x000fe200000000ff */
[----:B------:R-:W-:Y:S01]  /*85c0*/  ULDC UR4, c[0x0][0xc] ;  /* 0x0000030000047ab9 */ /* 0x000fe20000000800 */
[----:B------:R-:W-:Y:S01]  /*85d0*/  IMAD.WIDE R4, R218, 0x2, R72 ;  /* 0x00000002da047825 */ /* 0x000fe200078e0248 */
[----:B------:R-:W-:-:S03]  /*85e0*/  UIADD3 UR39, UR4, UR39, URZ ;  /* 0x0000002704277290 */ /* 0x000fc6000fffe03f */
[----:B------:R-:W-:Y:S01]  /*85f0*/  IMAD.WIDE R72, R3, 0x2, R72 ;  /* 0x0000000203487825 */ /* 0x000fe200078e0248 */
[C---:B------:R-:W-:Y:S02]  /*8600*/  IADD3 R40, P1, R4.reuse, 0x20, RZ ;  /* 0x0000002004287810 */ /* 0x040fe40007f3e0ff */
[----:B------:R-:W-:Y:S02]  /*8610*/  IADD3 R48, P3, R4, 0x2000, RZ ;  /* 0x0000200004307810 */ /* 0x000fe40007f7e0ff */
[----:B------:R-:W-:Y:S01]  /*8620*/  LOP3.LUT R37, R40, 0x380, RZ, 0xc0, !PT ;  /* 0x0000038028257812 */ /* 0x000fe200078ec0ff */
[--C-:B------:R-:W-:Y:S01]  /*8630*/  IMAD.X R123, RZ, RZ, R5.reuse, P1 ;  /* 0x000000ffff7b7224 */ /* 0x100fe200008e0605 */
[----:B------:R-:W-:Y:S01]  /*8640*/  IADD3 R44, P0, R4, 0x40, RZ ;  /* 0x00000040042c7810 */ /* 0x000fe20007f1e0ff */
[--C-:B------:R-:W-:Y:S01]  /*8650*/  IMAD.X R135, RZ, RZ, R5.reuse, P3 ;  /* 0x000000ffff877224 */ /* 0x100fe200018e0605 */
[----:B------:R-:W-:Y:S02]  /*8660*/  SHF.R.U64 R37, R37, 0x3, RZ ;  /* 0x0000000325257819 */ /* 0x000fe400000012ff */
[----:B------:R-:W-:Y:S01]  /*8670*/  LOP3.LUT R45, R48, 0x380, RZ, 0xc0, !PT ;  /* 0x00000380302d7812 */ /* 0x000fe200078ec0ff */
[----:B------:R-:W-:Y:S01]  /*8680*/  IMAD.X R127, RZ, RZ, R5, P0 ;  /* 0x000000ffff7f7224 */ /* 0x000fe200000e0605 */
[----:B------:R-:W-:-:S02]  /*8690*/  LOP3.LUT R122, R37, R40, RZ, 0x3c, !PT ;  /* 0x00000028257a7212 */ /* 0x000fc400078e3cff */
[----:B------:R-:W-:Y:S02]  /*86a0*/  LOP3.LUT R37, R44, 0x380, RZ, 0xc0, !PT ;  /* 0x000003802c257812 */ /* 0x000fe400078ec0ff */
[----:B------:R-:W-:Y:S02]  /*86b0*/  SHF.R.U64 R45, R45, 0x3, RZ ;  /* 0x000000032d2d7819 */ /* 0x000fe400000012ff */
[C---:B------:R-:W-:Y:S02]  /*86c0*/  IADD3 R10, P1, R4.reuse, 0x4000, RZ ;  /* 0x00004000040a7810 */ /* 0x040fe40007f3e0ff */
[----:B------:R-:W-:Y:S02]  /*86d0*/  SHF.R.U64 R37, R37, 0x3, RZ ;  /* 0x0000000325257819 */ /* 0x000fe400000012ff */
[C---:B------:R-:W-:Y:S01]  /*86e0*/  IADD3 R52, P6, R4.reuse, 0x2020, RZ ;  /* 0x0000202004347810 */ /* 0x040fe20007fde0ff */
[----:B------:R-:W-:Y:S01]  /*86f0*/  IMAD.X R11, RZ, RZ, R5, P1 ;  /* 0x000000ffff0b7224 */ /* 0x000fe200008e0605 */
[----:B------:R-:W-:-:S02]  /*8700*/  IADD3 R8, P5, R4, 0x2040, RZ ;  /* 0x0000204004087810 */ /* 0x000fc40007fbe0ff */
[----:B------:R-:W-:Y:S01]  /*8710*/  LOP3.LUT R134, R45, R48, RZ, 0x3c, !PT ;  /* 0x000000302d867212 */ /* 0x000fe200078e3cff */
[--C-:B------:R-:W-:Y:S01]  /*8720*/  IMAD.X R139, RZ, RZ, R5.reuse, P6 ;  /* 0x000000ffff8b7224 */ /* 0x100fe200030e0605 */
[----:B------:R-:W-:Y:S01]  /*8730*/  LOP3.LUT R45, R10, 0x380, RZ, 0xc0, !PT ;  /* 0x000003800a2d7812 */ /* 0x000fe200078ec0ff */
[--C-:B------:R-:W-:Y:S01]  /*8740*/  IMAD.X R143, RZ, RZ, R5.reuse, P5 ;  /* 0x000000ffff8f7224 */ /* 0x100fe200028e0605 */
[----:B------:R-:W-:Y:S02]  /*8750*/  IADD3 R41, P4, R4, 0x60, RZ ;  /* 0x0000006004297810 */ /* 0x000fe40007f9e0ff */
[----:B------:R-:W-:Y:S02]  /*8760*/  LOP3.LUT R126, R37, R44, RZ, 0x3c, !PT ;  /* 0x0000002c257e7212 */ /* 0x000fe400078e3cff */
[----:B------:R-:W-:Y:S01]  /*8770*/  LOP3.LUT R37, R8, 0x380, RZ, 0xc0, !PT ;  /* 0x0000038008257812 */ /* 0x000fe200078ec0ff */
[----:B------:R-:W-:Y:S01]  /*8780*/  IMAD.X R131, RZ, RZ, R5, P4 ;  /* 0x000000ffff837224 */ /* 0x000fe200020e0605 */
[----:B------:R-:W-:-:S02]  /*8790*/  SHF.R.U64 R45, R45, 0x3, RZ ;  /* 0x000000032d2d7819 */ /* 0x000fc400000012ff */
[C---:B------:R-:W-:Y:S02]  /*87a0*/  IADD3 R28, P6, R4.reuse, 0x6000, RZ ;  /* 0x00006000041c7810 */ /* 0x040fe40007fde0ff */
[----:B------:R-:W-:Y:S02]  /*87b0*/  SHF.R.U64 R37, R37, 0x3, RZ ;  /* 0x0000000325257819 */ /* 0x000fe400000012ff */
[----:B------:R-:W-:Y:S01]  /*87c0*/  IADD3 R14, P4, R4, 0x4040, RZ ;  /* 0x00004040040e7810 */ /* 0x000fe20007f9e0ff */
[--C-:B------:R-:W-:Y:S01]  /*87d0*/  IMAD.X R101, RZ, RZ, R5.reuse, P6 ;  /* 0x000000ffff657224 */ /* 0x100fe200030e0605 */
[----:B------:R-:W-:Y:S02]  /*87e0*/  LOP3.LUT R10, R45, R10, RZ, 0x3c, !PT ;  /* 0x0000000a2d0a7212 */ /* 0x000fe400078e3cff */
[----:B------:R-:W-:Y:S01]  /*87f0*/  LOP3.LUT R45, R28, 0x380, RZ, 0xc0, !PT ;  /* 0x000003801c2d7812 */ /* 0x000fe200078ec0ff */
[----:B------:R-:W-:Y:S01]  /*8800*/  IMAD.X R53, RZ, RZ, R5, P4 ;  /* 0x000000ffff357224 */ /* 0x000fe200020e0605 */
[----:B------:R-:W-:-:S02]  /*8810*/  LOP3.LUT R49, R52, 0x380, RZ, 0xc0, !PT ;  /* 0x0000038034317812 */ /* 0x000fc400078ec0ff */
[----:B------:R-:W-:Y:S02]  /*8820*/  LOP3.LUT R142, R37, R8, RZ, 0x3c, !PT ;  /* 0x00000008258e7212 */ /* 0x000fe400078e3cff */
[----:B------:R-:W-:Y:S02]  /*8830*/  LOP3.LUT R25, R4, 0x380, RZ, 0xc0, !PT ;  /* 0x0000038004197812 */ /* 0x000fe400078ec0ff */
[----:B------:R-:W-:Y:S02]  /*8840*/  LOP3.LUT R37, R14, 0x380, RZ, 0xc0, !PT ;  /* 0x000003800e257812 */ /* 0x000fe400078ec0ff */
[C---:B------:R-:W-:Y:S02]  /*8850*/  IADD3 R36, P2, R4.reuse, 0x2060, RZ ;  /* 0x0000206004247810 */ /* 0x040fe40007f5e0ff */
[----:B------:R-:W-:Y:S02]  /*8860*/  SHF.R.U64 R45, R45, 0x3, RZ ;  /* 0x000000032d2d7819 */ /* 0x000fe400000012ff */
[C---:B------:R-:W-:Y:S01]  /*8870*/  IADD3 R3, P1, R4.reuse, 0x6060, RZ ;  /* 0x0000606004037810 */ /* 0x040fe20007f3e0ff */
[----:B------:R-:W-:Y:S01]  /*8880*/  IMAD.X R9, RZ, RZ, R5, P2 ;  /* 0x000000ffff097224 */ /* 0x000fe200010e0605 */
[----:B------:R-:W-:-:S02]  /*8890*/  IADD3 R24, P3, R4, 0x4060, RZ ;  /* 0x0000406004187810 */ /* 0x000fc40007f7e0ff */
[----:B------:R-:W-:Y:S01]  /*88a0*/  SHF.R.U64 R49, R49, 0x3, RZ ;  /* 0x0000000331317819 */ /* 0x000fe200000012ff */
[--C-:B------:R-:W-:Y:S01]  /*88b0*/  IMAD.X R29, RZ, RZ, R5.reuse, P1 ;  /* 0x000000ffff1d7224 */ /* 0x100fe200008e0605 */
[----:B------:R-:W-:Y:S01]  /*88c0*/  SHF.R.U64 R25, R25, 0x3, RZ ;  /* 0x0000000319197819 */ /* 0x000fe200000012ff */
[----:B------:R-:W-:Y:S01]  /*88d0*/  IMAD.X R69, RZ, RZ, R5, P3 ;  /* 0x000000ffff457224 */ /* 0x000fe200018e0605 */
[----:B------:R-:W-:Y:S02]  /*88e0*/  SHF.R.U64 R37, R37, 0x3, RZ ;  /* 0x0000000325257819 */ /* 0x000fe400000012ff */
[----:B------:R-:W-:Y:S02]  /*88f0*/  LOP3.LUT R100, R45, R28, RZ, 0x3c, !PT ;  /* 0x0000001c2d647212 */ /* 0x000fe400078e3cff */
[----:B------:R-:W-:Y:S02]  /*8900*/  LOP3.LUT R40, R41, 0x380, RZ, 0xc0, !PT ;  /* 0x0000038029287812 */ /* 0x000fe400078ec0ff */
[----:B------:R-:W-:-:S02]  /*8910*/  LOP3.LUT R28, R3, 0x380, RZ, 0xc0, !PT ;  /* 0x00000380031c7812 */ /* 0x000fc400078ec0ff */
[C---:B------:R-:W-:Y:S02]  /*8920*/  IADD3 R32, P0, R4.reuse, 0x4020, RZ ;  /* 0x0000402004207810 */ /* 0x040fe40007f1e0ff */
[C---:B------:R-:W-:Y:S02]  /*8930*/  IADD3 R20, P5, R4.reuse, 0x6020, RZ ;  /* 0x0000602004147810 */ /* 0x040fe40007fbe0ff */
[----:B------:R-:W-:Y:S01]  /*8940*/  IADD3 R6, P2, R4, 0x6040, RZ ;  /* 0x0000604004067810 */ /* 0x000fe20007f5e0ff */
[--C-:B------:R-:W-:Y:S01]  /*8950*/  IMAD.X R33, RZ, RZ, R5.reuse, P0 ;  /* 0x000000ffff217224 */ /* 0x100fe200000e0605 */
[----:B------:R-:W-:Y:S01]  /*8960*/  LOP3.LUT R138, R49, R52, RZ, 0x3c, !PT ;  /* 0x00000034318a7212 */ /* 0x000fe200078e3cff */
[--C-:B------:R-:W-:Y:S01]  /*8970*/  IMAD.X R119, RZ, RZ, R5.reuse, P5 ;  /* 0x000000ffff777224 */ /* 0x100fe200028e0605 */
[----:B------:R-:W-:Y:S01]  /*8980*/  LOP3.LUT R4, R25, R4, RZ, 0x3c, !PT ;  /* 0x0000000419047212 */ /* 0x000fe200078e3cff */
[----:B------:R-:W-:Y:S01]  /*8990*/  IMAD.X R25, RZ, RZ, R5, P2 ;  /* 0x000000ffff197224 */ /* 0x000fe200010e0605 */
[----:B------:R-:W-:-:S02]  /*89a0*/  LOP3.LUT R52, R37, R14, RZ, 0x3c, !PT ;  /* 0x0000000e25347212 */ /* 0x000fc400078e3cff */
[----:B------:R-:W-:Y:S02]  /*89b0*/  IADD3 R37, P3, R72, 0x2000, RZ ;  /* 0x0000200048257810 */ /* 0x000fe40007f7e0ff */
[----:B------:R-:W-:Y:S02]  /*89c0*/  SHF.R.U64 R40, R40, 0x3, RZ ;  /* 0x0000000328287819 */ /* 0x000fe400000012ff */
[----:B------:R-:W-:Y:S02]  /*89d0*/  SHF.R.U64 R28, R28, 0x3, RZ ;  /* 0x000000031c1c7819 */ /* 0x000fe400000012ff */
[----:B------:R-:W-:Y:S02]  /*89e0*/  MOV R57, R4 ;  /* 0x0000000400397202 */ /* 0x000fe40000000f00 */
[----:B------:R-:W-:Y:S01]  /*89f0*/  F2FP.F16.F32.PACK_AB R4, R15, R21 ;  /* 0x000000150f04723e */ /* 0x000fe200000000ff */
[----:B------:R-:W-:Y:S01]  /*8a00*/  IMAD.X R21, RZ, RZ, R73, P3 ;  /* 0x000000ffff157224 */ /* 0x000fe200018e0649 */
[----:B------:R-:W-:-:S02]  /*8a10*/  LOP3.LUT R130, R40, R41, RZ, 0x3c, !PT ;  /* 0x0000002928827212 */ /* 0x000fc400078e3cff */
[----:B------:R-:W-:Y:S02]  /*8a20*/  LOP3.LUT R28, R28, R3, RZ, 0x3c, !PT ;  /* 0x000000031c1c7212 */ /* 0x000fe400078e3cff */
[----:B------:R-:W-:Y:S02]  /*8a30*/  LOP3.LUT R41, R36, 0x380, RZ, 0xc0, !PT ;  /* 0x0000038024297812 */ /* 0x000fe400078ec0ff */
[----:B------:R-:W-:Y:S02]  /*8a40*/  IADD3 R3, P3, R72, 0x9000, RZ ;  /* 0x0000900048037810 */ /* 0x000fe40007f7e0ff */
[----:B------:R-:W-:Y:S02]  /*8a50*/  LOP3.LUT R49, R32, 0x380, RZ, 0xc0, !PT ;  /* 0x0000038020317812 */ /* 0x000fe400078ec0ff */
[----:B------:R-:W-:Y:S02]  /*8a60*/  SHF.R.U64 R41, R41, 0x3, RZ ;  /* 0x0000000329297819 */ /* 0x000fe400000012ff */
[----:B------:R-:W-:-:S02]  /*8a70*/  LOP3.LUT R56, R3, 0x380, RZ, 0xc0, !PT ;  /* 0x0000038003387812 */ /* 0x000fc400078ec0ff */
[----:B------:R-:W-:Y:S02]  /*8a80*/  SHF.R.U64 R49, R49, 0x3, RZ ;  /* 0x0000000331317819 */ /* 0x000fe400000012ff */
[----:B------:R-:W-:Y:S02]  /*8a90*/  LOP3.LUT R8, R41, R36, RZ, 0x3c, !PT ;  /* 0x0000002429087212 */ /* 0x000fe400078e3cff */
[----:B------:R-:W-:Y:S02]  /*8aa0*/  SHF.R.U64 R56, R56, 0x3, RZ ;  /* 0x0000000338387819 */ /* 0x000fe400000012ff */
[----:B------:R-:W-:Y:S02]  /*8ab0*/  LOP3.LUT R41, R24, 0x380, RZ, 0xc0, !PT ;  /* 0x0000038018297812 */ /* 0x000fe400078ec0ff */
[----:B------:R-:W-:Y:S02]  /*8ac0*/  LOP3.LUT R32, R49, R32, RZ, 0x3c, !PT ;  /* 0x0000002031207212 */ /* 0x000fe400078e3cff */
[----:B------:R-:W-:-:S02]  /*8ad0*/  LOP3.LUT R56, R56, R3, RZ, 0x3c, !PT ;  /* 0x0000000338387212 */ /* 0x000fc400078e3cff */
[----:B------:R-:W-:Y:S01]  /*8ae0*/  LOP3.LUT R49, R20, 0x380, RZ, 0xc0, !PT ;  /* 0x0000038014317812 */ /* 0x000fe200078ec0ff */
[----:B------:R-:W0:Y:S01]  /*8af0*/  SHFL.IDX PT, R3, R213, RZ, 0x1f ;  /* 0x00001fffd5037589 */ /* 0x000e2200000e0000 */
[----:B------:R-:W-:Y:S02]  /*8b00*/  SHF.R.U64 R41, R41, 0x3, RZ ;  /* 0x0000000329297819 */ /* 0x000fe400000012ff */
[----:B------:R-:W-:Y:S02]  /*8b10*/  SHF.R.U64 R49, R49, 0x3, RZ ;  /* 0x0000000331317819 */ /* 0x000fe400000012ff */
[----:B------:R-:W-:Y:S02]  /*8b20*/  LOP3.LUT R68, R41, R24, RZ, 0x3c, !PT ;  /* 0x0000001829447212 */ /* 0x000fe400078e3cff */
[----:B------:R-:W-:Y:S02]  /*8b30*/  IADD3 R41, P2, R72, 0x1000, RZ ;  /* 0x0000100048297810 */ /* 0x000fe40007f5e0ff */
[----:B------:R-:W-:-:S02]  /*8b40*/  LOP3.LUT R45, R6, 0x380, RZ, 0xc0, !PT ;  /* 0x00000380062d7812 */ /* 0x000fc400078ec0ff */
[----:B------:R-:W-:Y:S01]  /*8b50*/  LOP3.LUT R118, R49, R20, RZ, 0x3c, !PT ;  /* 0x0000001431767212 */ /* 0x000fe200078e3cff */
[----:B------:R-:W-:Y:S01]  /*8b60*/  IMAD.X R15, RZ, RZ, R73, P2 ;  /* 0x000000ffff0f7224 */ /* 0x000fe200010e0649 */
[----:B------:R-:W-:Y:S02]  /*8b70*/  LOP3.LUT R14, R41, 0x380, RZ, 0xc0, !PT ;  /* 0x00000380290e7812 */ /* 0x000fe400078ec0ff */
[----:B------:R-:W-:Y:S02]  /*8b80*/  LOP3.LUT R20, R37, 0x380, RZ, 0xc0, !PT ;  /* 0x0000038025147812 */ /* 0x000fe400078ec0ff */
[----:B------:R-:W-:Y:S02]  /*8b90*/  SHF.R.U64 R45, R45, 0x3, RZ ;  /* 0x000000032d2d7819 */ /* 0x000fe400000012ff */
[----:B------:R-:W-:Y:S02]  /*8ba0*/  SHF.R.U64 R14, R14, 0x3, RZ ;  /* 0x000000030e0e7819 */ /* 0x000fe400000012ff */
[----:B------:R-:W-:-:S02]  /*8bb0*/  SHF.R.U64 R20, R20, 0x3, RZ ;  /* 0x0000000314147819 */ /* 0x000fc400000012ff */
[----:B------:R-:W-:Y:S02]  /*8bc0*/  LOP3.LUT R24, R45, R6, RZ, 0x3c, !PT ;  /* 0x000000062d187212 */ /* 0x000fe400078e3cff */
[----:B------:R-:W-:Y:S02]  /*8bd0*/  F2FP.F16.F32.PACK_AB R6, R7, R193 ;  /* 0x000000c10706723e */ /* 0x000fe400000000ff */
[----:B------:R-:W-:Y:S02]  /*8be0*/  LOP3.LUT R14, R14, R41, RZ, 0x3c, !PT ;  /* 0x000000290e0e7212 */ /* 0x000fe400078e3cff */
[----:B------:R-:W-:Y:S02]  /*8bf0*/  LOP3.LUT R20, R20, R37, RZ, 0x3c, !PT ;  /* 0x0000002514147212 */ /* 0x000fe400078e3cff */
[----:B------:R-:W-:Y:S02]  /*8c00*/  F2FP.F16.F32.PACK_AB R5, R27, R26 ;  /* 0x0000001a1b05723e */ /* 0x000fe400000000ff */
[----:B------:R-:W-:-:S02]  /*8c10*/  F2FP.F16.F32.PACK_AB R7, R31, R30 ;  /* 0x0000001e1f07723e */ /* 0x000fc400000000ff */
[C---:B------:R-:W-:Y:S02]  /*8c20*/  IADD3 R37, P4, R72.reuse, 0x3000, RZ ;  /* 0x0000300048257810 */ /* 0x040fe40007f9e0ff */
[C---:B------:R-:W-:Y:S01]  /*8c30*/  IADD3 R41, P5, R72.reuse, 0x4000, RZ ;  /* 0x0000400048297810 */ /* 0x040fe20007fbe0ff */
[----:B------:R1:W-:Y:S01]  /*8c40*/  STSM.16.M88.4 [R57], R4 ;  /* 0x0000000439007844 */ /* 0x0003e20000000200 */
[C---:B------:R-:W-:Y:S02]  /*8c50*/  IADD3 R45, P6, R72.reuse, 0x5000, RZ ;  /* 0x00005000482d7810 */ /* 0x040fe40007fde0ff */
[C---:B------:R-:W-:Y:S02]  /*8c60*/  IADD3 R49, P0, R72.reuse, 0x6000, RZ ;  /* 0x0000600048317810 */ /* 0x040fe40007f1e0ff */
[C---:B------:R-:W-:Y:S02]  /*8c70*/  IADD3 R65, P1, R72.reuse, 0x7000, RZ ;  /* 0x0000700048417810 */ /* 0x040fe40007f3e0ff */
[----:B------:R-:W-:-:S02]  /*8c80*/  IADD3 R61, P2, R72, 0x8000, RZ ;  /* 0x00008000483d7810 */ /* 0x000fc40007f5e0ff */
[----:B------:R-:W-:Y:S02]  /*8c90*/  LOP3.LUT R36, R37, 0x380, RZ, 0xc0, !PT ;  /* 0x0000038025247812 */ /* 0x000fe400078ec0ff */
[----:B------:R-:W-:Y:S02]  /*8ca0*/  LOP3.LUT R40, R41, 0x380, RZ, 0xc0, !PT ;  /* 0x0000038029287812 */ /* 0x000fe400078ec0ff */
[----:B------:R-:W-:Y:S02]  /*8cb0*/  LOP3.LUT R44, R45, 0x380, RZ, 0xc0, !PT ;  /* 0x000003802d2c7812 */ /* 0x000fe400078ec0ff */
[----:B------:R-:W-:Y:S01]  /*8cc0*/  LOP3.LUT R48, R49, 0x380, RZ, 0xc0, !PT ;  /* 0x0000038031307812 */ /* 0x000fe200078ec0ff */
[----:B-1----:R-:W-:Y:S01]  /*8cd0*/  IMAD.X R57, RZ, RZ, R73, P3 ;  /* 0x000000ffff397224 */ /* 0x002fe200018e0649 */
[----:B------:R-:W-:Y:S02]  /*8ce0*/  LOP3.LUT R64, R65, 0x380, RZ, 0xc0, !PT ;  /* 0x0000038041407812 */ /* 0x000fe400078ec0ff */
[----:B------:R-:W-:-:S02]  /*8cf0*/  LOP3.LUT R60, R61, 0x380, RZ, 0xc0, !PT ;  /* 0x000003803d3c7812 */ /* 0x000fc400078ec0ff */
[----:B0-----:R-:W-:Y:S02]  /*8d00*/  ISETP.NE.AND P3, PT, R3, RZ, PT ;  /* 0x000000ff0300720c */ /* 0x001fe40003f65270 */
[----:B------:R-:W-:Y:S02]  /*8d10*/  LOP3.LUT R3, R72, 0x380, RZ, 0xc0, !PT ;  /* 0x0000038048037812 */ /* 0x000fe400078ec0ff */
        /* <DEDUP_REMOVED lines=24> */
[----:B------:R-:W-:Y:S02]  /*8ea0*/  IADD3 R77, P2, R72, 0xf000, RZ ;  /* 0x0000f000484d7810 */ /* 0x000fe40007f5e0ff */
[----:B------:R-:W-:-:S02]  /*8eb0*/  MOV R27, R126 ;  /* 0x0000007e001b7202 */ /* 0x000fc40000000f00 */
[----:B------:R-:W-:Y:S02]  /*8ec0*/  LOP3.LUT R72, R3, R72, RZ, 0x3c, !PT ;  /* 0x0000004803487212 */ /* 0x000fe400078e3cff */
[----:B------:R-:W-:Y:S02]  /*8ed0*/  MOV R26, R122 ;  /* 0x0000007a001a7202 */ /* 0x000fe40000000f00 */
[----:B------:R-:W-:Y:S02]  /*8ee0*/  MOV R127, R8 ;  /* 0x00000008007f7202 */ /* 0x000fe40000000f00 */
[----:B------:R-:W-:Y:S02]  /*8ef0*/  MOV R3, R10 ;  /* 0x0000000a00037202 */ /* 0x000fe40000000f00 */
[----:B------:R-:W-:Y:S02]  /*8f00*/  F2FP.F16.F32.PACK_AB R4, R210, R211 ;  /* 0x000000d3d204723e */ /* 0x000fe400000000ff */
        /* <DEDUP_REMOVED lines=8> */
[----:B------:R-:W-:Y:S02]  /*8f90*/  MOV R38, R24 ;  /* 0x0000001800267202 */ /* 0x000fe40000000f00 */
[----:B------:R-:W-:Y:S01]  /*8fa0*/  MOV R130, R130 ;  /* 0x0000008200827202 */ /* 0x000fe20000000f00 */
[----:B------:R1:W-:Y:S01]  /*8fb0*/  STSM.16.M88.4 [R27], R8 ;  /* 0x000000081b007844 */ /* 0x0003e20000000200 */
[----:B------:R-:W-:Y:S02]  /*8fc0*/  MOV R39, R28 ;  /* 0x0000001c00277202 */ /* 0x000fe40000000f00 */
[----:B------:R-:W-:Y:S02]  /*8fd0*/  F2FP.F16.F32.PACK_AB R24, R201, R202 ;  /* 0x000000cac918723e */ /* 0x000fe400000000ff */
[----:B------:R-:W-:Y:S02]  /*8fe0*/  F2FP.F16.F32.PACK_AB R25, R51, R50 ;  /* 0x000000323319723e */ /* 0x000fe400000000ff */
[----:B------:R-:W-:-:S02]  /*8ff0*/  MOV R134, R134 ;  /* 0x0000008600867202 */ /* 0x000fc40000000f00 */
[----:B0-----:R-:W-:Y:S02]  /*9000*/  F2FP.F16.F32.PACK_AB R26, R199, R200 ;  /* 0x000000c8c71a723e */ /* 0x001fe400000000ff */
[----:B------:R-:W-:Y:S02]  /*9010*/  F2FP.F16.F32.PACK_AB R28, R197, R198 ;  /* 0x000000c6c51c723e */ /* 0x000fe400000000ff */
[----:B------:R-:W-:Y:S02]  /*9020*/  F2FP.F16.F32.PACK_AB R29, R59, R58 ;  /* 0x0000003a3b1d723e */ /* 0x000fe400000000ff */
[----:B------:R-:W-:Y:S02]  /*9030*/  F2FP.F16.F32.PACK_AB R30, R195, R196 ;  /* 0x000000c4c31e723e */ /* 0x000fe400000000ff */
[----:B-1----:R-:W-:Y:S02]  /*9040*/  F2FP.F16.F32.PACK_AB R27, R55, R54 ;  /* 0x00000036371b723e */ /* 0x002fe400000000ff */
[----:B------:R-:W-:-:S02]  /*9050*/  F2FP.F16.F32.PACK_AB R31, R63, R62 ;  /* 0x0000003e3f1f723e */ /* 0x000fc400000000ff */
[----:B------:R-:W-:Y:S01]  /*9060*/  MOV R138, R138 ;  /* 0x0000008a008a7202 */ /* 0x000fe20000000f00 */
[----:B------:R-:W-:Y:S01]  /*9070*/  STSM.16.M88.4 [R130], R24 ;  /* 0x0000001882007844 */ /* 0x000fe20000000200 */
[----:B------:R-:W-:Y:S02]  /*9080*/  F2FP.F16.F32.PACK_AB R4, R183, R194 ;  /* 0x000000c2b704723e */ /* 0x000fe400000000ff */
[----:B------:R-:W-:Y:S01]  /*9090*/  F2FP.F16.F32.PACK_AB R5, R67, R66 ;  /* 0x000000424305723e */ /* 0x000fe200000000ff */
[----:B------:R-:W-:Y:S01]  /*90a0*/  STSM.16.M88.4 [R134], R28 ;  /* 0x0000001c86007844 */ /* 0x000fe20000000200 */
[----:B------:R-:W-:Y:S02]  /*90b0*/  F2FP.F16.F32.PACK_AB R6, R181, R182 ;  /* 0x000000b6b506723e */ /* 0x000fe400000000ff */
[----:B------:R-:W-:Y:S02]  /*90c0*/  F2FP.F16.F32.PACK_AB R7, R71, R70 ;  /* 0x000000464707723e */ /* 0x000fe400000000ff */
[----:B------:R-:W-:-:S02]  /*90d0*/  MOV R142, R142 ;  /* 0x0000008e008e7202 */ /* 0x000fc40000000f00 */
[----:B------:R-:W-:Y:S01]  /*90e0*/  F2FP.F16.F32.PACK_AB R8, R179, R180 ;  /* 0x000000b4b308723e */ /* 0x000fe200000000ff */
[----:B------:R-:W-:Y:S01]  /*90f0*/  STSM.16.M88.4 [R138], R4 ;  /* 0x000000048a007844 */ /* 0x000fe20000000200 */
[----:B------:R-:W-:Y:S02]  /*9100*/  F2FP.F16.F32.PACK_AB R9, R75, R74 ;  /* 0x0000004a4b09723e */ /* 0x000fe400000000ff */
[----:B------:R-:W-:Y:S02]  /*9110*/  F2FP.F16.F32.PACK_AB R10, R177, R178 ;  /* 0x000000b2b10a723e */ /* 0x000fe400000000ff */
[----:B------:R-:W-:Y:S02]  /*9120*/  F2FP.F16.F32.PACK_AB R11, R79, R78 ;  /* 0x0000004e4f0b723e */ /* 0x000fe400000000ff */
[----:B------:R-:W-:Y:S02]  /*9130*/  MOV R122, R32 ;  /* 0x00000020007a7202 */ /* 0x000fe40000000f00 */
[----:B------:R-:W-:Y:S01]  /*9140*/  MOV R123, R52 ;  /* 0x00000034007b7202 */ /* 0x000fe20000000f00 */
[----:B------:R0:W-:Y:S01]  /*9150*/  STSM.16.M88.4 [R142], R8 ;  /* 0x000000088e007844 */ /* 0x0001e20000000200 */
[----:B------:R-:W-:-:S02]  /*9160*/  F2FP.F16.F32.PACK_AB R32, R175, R176 ;  /* 0x000000b0af20723e */ /* 0x000fc400000000ff */
[----:B------:R-:W-:Y:S02]  /*9170*/  F2FP.F16.F32.PACK_AB R33, R83, R82 ;  /* 0x000000525321723e */ /* 0x000fe400000000ff */
[----:B------:R-:W-:Y:S02]  /*9180*/  F2FP.F16.F32.PACK_AB R34, R173, R174 ;  /* 0x000000aead22723e */ /* 0x000fe400000000ff */
[----:B------:R-:W-:Y:S02]  /*9190*/  F2FP.F16.F32.PACK_AB R35, R87, R86 ;  /* 0x000000565723723e */ /* 0x000fe400000000ff */
[----:B------:R-:W-:Y:S02]  /*91a0*/  MOV R126, R68 ;  /* 0x00000044007e7202 */ /* 0x000fe40000000f00 */
[----:B------:R-:W-:Y:S01]  /*91b0*/  F2FP.F16.F32.PACK_AB R52, R171, R172 ;  /* 0x000000acab34723e */ /* 0x000fe200000000ff */
[----:B------:R-:W-:Y:S01]  /*91c0*/  STSM.16.M88.4 [R127], R32 ;  /* 0x000000207f007844 */ /* 0x000fe20000000200 */
[----:B------:R-:W-:-:S02]  /*91d0*/  F2FP.F16.F32.PACK_AB R53, R91, R90 ;  /* 0x0000005a5b35723e */ /* 0x000fc400000000ff */
[----:B------:R-:W-:Y:S01]  /*91e0*/  F2FP.F16.F32.PACK_AB R54, R169, R170 ;  /* 0x000000aaa936723e */ /* 0x000fe200000000ff */
[----:B0-----:R-:W0:Y:S01]  /*91f0*/  LDC R10, c[0x0][0xd44] ;  /* 0x00035100ff0a7b82 */ /* 0x001e220000000800 */
[----:B------:R-:W-:Y:S02]  /*9200*/  F2FP.F16.F32.PACK_AB R55, R95, R94 ;  /* 0x0000005e5f37723e */ /* 0x000fe400000000ff */
[----:B------:R-:W-:Y:S02]  /*9210*/  F2FP.F16.F32.PACK_AB R68, R167, R168 ;  /* 0x000000a8a744723e */ /* 0x000fe400000000ff */
[----:B------:R-:W-:Y:S01]  /*9220*/  F2FP.F16.F32.PACK_AB R69, R99, R98 ;  /* 0x000000626345723e */ /* 0x000fe200000000ff */
[----:B------:R1:W-:Y:S01]  /*9230*/  STSM.16.M88.4 [R3], R52 ;  /* 0x0000003403007844 */ /* 0x0003e20000000200 */
[----:B------:R-:W-:Y:S02]  /*9240*/  F2FP.F16.F32.PACK_AB R70, R155, R159 ;  /* 0x0000009f9b46723e */ /* 0x000fe400000000ff */
[----:B------:R-:W-:-:S02]  /*9250*/  F2FP.F16.F32.PACK_AB R71, R103, R102 ;  /* 0x000000666747723e */ /* 0x000fc400000000ff */
[----:B------:R-:W-:Y:S02]  /*9260*/  F2FP.F16.F32.PACK_AB R4, R105, R104 ;  /* 0x000000686904723e */ /* 0x000fe400000000ff */
[----:B------:R-:W-:Y:S01]  /*9270*/  F2FP.F16.F32.PACK_AB R5, R107, R106 ;  /* 0x0000006a6b05723e */ /* 0x000fe200000000ff */
[----:B------:R2:W-:Y:S01]  /*9280*/  STSM.16.M88.4 [R122], R68 ;  /* 0x000000447a007844 */ /* 0x0005e20000000200 */
[----:B------:R-:W-:Y:S02]  /*9290*/  F2FP.F16.F32.PACK_AB R6, R109, R108 ;  /* 0x0000006c6d06723e */ /* 0x000fe400000000ff */
[----:B------:R-:W-:Y:S02]  /*92a0*/  F2FP.F16.F32.PACK_AB R7, R111, R110 ;  /* 0x0000006e6f07723e */ /* 0x000fe400000000ff */
[----:B------:R-:W-:Y:S02]  /*92b0*/  MOV R100, R100 ;  /* 0x0000006400647202 */ /* 0x000fe40000000f00 */
[----:B------:R-:W-:Y:S01]  /*92c0*/  MOV R118, R118 ;  /* 0x0000007600767202 */ /* 0x000fe20000000f00 */
[----:B------:R3:W-:Y:S01]  /*92d0*/  STSM.16.M88.4 [R123], R4 ;  /* 0x000000047b007844 */ /* 0x0007e20000000200 */
[----:B------:R-:W-:Y:S01]  /*92e0*/  F2FP.F16.F32.PACK_AB R130, R133, R132 ;  /* 0x000000848582723e */ /* 0x000fe200000000ff */
[----:B-1----:R-:W-:Y:S01]  /*92f0*/  IMAD.MOV R3, RZ, RZ, -R187 ;  /* 0x000000ffff037224 */ /* 0x002fe200078e0abb */
[----:B------:R-:W-:Y:S01]  /*9300*/  F2FP.F16.F32.PACK_AB R131, R162, R161 ;  /* 0x000000a1a283723e */ /* 0x000fe200000000ff */
[----:B------:R1:W-:Y:S01]  /*9310*/  STSM.16.M88.4 [R126], R112 ;  /* 0x000000707e007844 */ /* 0x0003e20000000200 */
[----:B------:R-:W-:Y:S01]  /*9320*/  F2FP.F16.F32.PACK_AB R138, R141, R140 ;  /* 0x0000008c8d8a723e */ /* 0x000fe200000000ff */
[----:B0-----:R-:W-:Y:S01]  /*9330*/  IMAD R10, R10, R3, UR40 ;  /* 0x000000280a0a7e24 */ /* 0x001fe2000f8e0203 */
[----:B------:R-:W-:-:S02]  /*9340*/  F2FP.F16.F32.PACK_AB R139, R166, R165 ;  /* 0x000000a5a68b723e */ /* 0x000fc400000000ff */
[----:B--2---:R-:W-:Y:S02]  /*9350*/  F2FP.F16.F32.PACK_AB R122, R125, R124 ;  /* 0x0000007c7d7a723e */ /* 0x004fe400000000ff */
[----:B------:R-:W-:Y:S02]  /*9360*/  LOP3.LUT R96, R97, 0x380, RZ, 0xc0, !PT ;  /* 0x0000038061607812 */ /* 0x000fe400078ec0ff */
[----:B------:R-:W-:Y:S02]  /*9370*/  LOP3.LUT R92, R93, 0x380, RZ, 0xc0, !PT ;  /* 0x000003805d5c7812 */ /* 0x000fe400078ec0ff */
[----:B------:R-:W-:Y:S02]  /*9380*/  LOP3.LUT R88, R89, 0x380, RZ, 0xc0, !PT ;  /* 0x0000038059587812 */ /* 0x000fe400078ec0ff */
[----:B---3--:R-:W-:Y:S02]  /*9390*/  F2FP.F16.F32.PACK_AB R123, R157, R156 ;  /* 0x0000009c9d7b723e */ /* 0x008fe400000000ff */
[----:B------:R-:W-:-:S02]  /*93a0*/  LOP3.LUT R84, R85, 0x380, RZ, 0xc0, !PT ;  /* 0x0000038055547812 */ /* 0x000fc400078ec0ff */
[----:B------:R-:W-:Y:S01]  /*93b0*/  LOP3.LUT R80, R81, 0x380, RZ, 0xc0, !PT ;  /* 0x0000038051507812 */ /* 0x000fe200078ec0ff */
[----:B------:R1:W-:Y:S01]  /*93c0*/  STSM.16.M88.4 [R100], R120 ;  /* 0x0000007864007844 */ /* 0x0003e20000000200 */
[----:B------:R-:W-:Y:S02]  /*93d0*/  LOP3.LUT R76, R77, 0x380, RZ, 0xc0, !PT ;  /* 0x000003804d4c7812 */ /* 0x000fe400078ec0ff */
[----:B------:R-:W-:Y:S01]  /*93e0*/  SHF.R.U64 R96, R96, 0x3, RZ ;  /* 0x0000000360607819 */ /* 0x000fe200000012ff */
[----:B------:R1:W-:Y:S01]  /*93f0*/  STSM.16.M88.4 [R118], R128 ;  /* 0x0000008076007844 */ /* 0x0003e20000000200 */
[----:B------:R-:W-:Y:S02]  /*9400*/  SHF.R.U64 R92, R92, 0x3, RZ ;  /* 0x000000035c5c7819 */ /* 0x000fe400000012ff */
[----:B------:R-:W-:Y:S01]  /*9410*/  SHF.R.U64 R88, R88, 0x3, RZ ;  /* 0x0000000358587819 */ /* 0x000fe200000012ff */
[----:B------:R1:W-:Y:S01]  /*9420*/  STSM.16.M88.4 [R38], R136 ;  /* 0x0000008826007844 */ /* 0x0003e20000000200 */
[----:B------:R-:W-:-:S02]  /*9430*/  SHF.R.U64 R84, R84, 0x3, RZ ;  /* 0x0000000354547819 */ /* 0x000fc400000012ff */
[----:B------:R-:W-:Y:S01]  /*9440*/  SHF.R.U64 R80, R80, 0x3, RZ ;  /* 0x0000000350507819 */ /* 0x000fe200000012ff */
[----:B------:R1:W-:Y:S01]  /*9450*/  STSM.16.M88.4 [R39], R144 ;  /* 0x0000009027007844 */ /* 0x0003e20000000200 */
        /* <DEDUP_REMOVED lines=12> */
[----:B------:R-:W-:Y:S02]  /*9520*/  IADD3.X R85, RZ, R73, RZ, P0, !PT ;  /* 0x00000049ff557210 */ /* 0x000fe400007fe4ff */
[----:B------:R-:W-:Y:S02]  /*9530*/  SHF.R.S32.HI R24, RZ, 0x1f, R187 ;  /* 0x0000001fff187819 */ /* 0x000fe400000114bb */
[----:B------:R-:W-:Y:S01]  /*9540*/  SHF.R.S32.HI R11, RZ, 0x1f, R10 ;  /* 0x0000001fff0b7819 */ /* 0x000fe2000001140a */
[----:B------:R-:W-:Y:S06]  /*9550*/  BAR.SYNC.DEFER_BLOCKING 0x1, 0x100 ;  /* 0x0044000000007b1d */ /* 0x000fec0000010000 */
[----:B-1----:R-:W-:Y:S05]  /*9560*/  @P3 BRA `(.L_x_206) ;  /* 0x0000000000c03947 */ /* 0x002fea0003800000 */
[----:B------:R-:W0:Y:S01]  /*9570*/  LDC R8, c[0x0][0xce8] ;  /* 0x00033a00ff087b82 */ /* 0x000e220000000800 */
[----:B------:R-:W-:Y:S01]  /*9580*/  IMAD R3, RZ, RZ, -UR40 ;  /* 0x80000028ff037e24 */ /* 0x000fe2000f8e02ff */
[----:B------:R-:W-:Y:S01]  /*9590*/  ULDC.64 UR4, c[0x0][0xc90] ;  /* 0x0003240000047ab9 */ /* 0x000fe20000000a00 */
[----:B------:R-:W-:-:S05]  /*95a0*/  IMAD.MOV R28, RZ, RZ, -R22 ;  /* 0x000000ffff1c7224 */ /* 0x000fca00078e0a16 */
[----:B------:R-:W1:Y:S01]  /*95b0*/  LDC R4, c[0x0][0xd38] ;  /* 0x00034e00ff047b82 */ /* 0x000e620000000800 */
[----:B0-----:R-:W-:Y:S01]  /*95c0*/  ISETP.NE.AND P0, PT, R8, 0x1, PT ;  /* 0x000000010800780c */ /* 0x001fe20003f05270 */
[----:B-1----:R-:W-:Y:S02]  /*95d0*/  IMAD R13, R4, R3, UR41 ;  /* 0x00000029040d7e24 */ /* 0x002fe4000f8e0203 */
[----:B------:R-:W-:Y:S02]  /*95e0*/  IMAD R3, R11, UR4, RZ ;  /* 0x000000040b037c24 */ /* 0x000fe4000f8e02ff */
[----:B------:R-:W-:-:S08]  /*95f0*/  IMAD R25, R13, 0x40, R217 ;  /* 0x000000400d197824 */ /* 0x000fd000078e02d9 */
[----:B------:R-:W0:Y:S01]  /*9600*/  @P0 LDC R6, c[0x0][0xcec] ;  /* 0x00033b00ff060b82 */ /* 0x000e220000000800 */
[C---:B------:R-:W-:Y:S02]  /*9610*/  IMAD R7, R10.reuse, UR5, R3 ;  /* 0x000000050a077c24 */ /* 0x040fe4000f8e0203 */
[----:B------:R-:W-:Y:S02]  /*9620*/  IMAD.MOV.U32 R3, RZ, RZ, R25 ;  /* 0x000000ffff037224 */ /* 0x000fe400078e0019 */
[----:B------:R-:W-:Y:S01]  /*9630*/  IMAD.WIDE.U32 R4, R10, UR4, RZ ;  /* 0x000000040a047c25 */ /* 0x000fe2000f8e00ff */
[----:B------:R-:W-:Y:S02]  /*9640*/  ULDC.64 UR4, c[0x0][0xc98] ;  /* 0x0003260000047ab9 */ /* 0x000fe40000000a00 */
[----:B------:R-:W1:Y:S01]  /*9650*/  @P0 LDC R9, c[0x0][0xcf0] ;  /* 0x00033c00ff090b82 */ /* 0x000e620000000800 */
[----:B------:R-:W-:Y:S02]  /*9660*/  IMAD.IADD R5, R5, 0x1, R7 ;  /* 0x0000000105057824 */ /* 0x000fe400078e0207 */
[----:B------:R-:W-:-:S02]  /*9670*/  IMAD R26, R13, 0x40, R16 ;  /* 0x000000400d1a7824 */ /* 0x000fc400078e0210 */
[----:B------:R-:W-:-:S04]  /*9680*/  IMAD.WIDE.U32 R4, R187, UR4, R4 ;  /* 0x00000004bb047c25 */ /* 0x000fc8000f8e0004 */
[----:B0-----:R-:W-:-:S05]  /*9690*/  @P0 IMAD.HI.U32 R6, R25, R6, RZ ;  /* 0x0000000619060227 */ /* 0x001fca00078e00ff */
[----:B-1----:R-:W-:Y:S01]  /*96a0*/  @P0 SHF.R.U32.HI R3, RZ, R9, R6 ;  /* 0x00000009ff030219 */ /* 0x002fe20000011606 */
[----:B------:R-:W-:-:S03]  /*96b0*/  IMAD R6, R24, UR4, RZ ;  /* 0x0000000418067c24 */ /* 0x000fc6000f8e02ff */
[--C-:B------:R-:W-:Y:S01]  /*96c0*/  SHF.R.S32.HI R9, RZ, 0x1f, R3.reuse ;  /* 0x0000001fff097819 */ /* 0x100fe20000011403 */
[----:B------:R-:W-:Y:S01]  /*96d0*/  IMAD.MOV R7, RZ, RZ, -R3 ;  /* 0x000000ffff077224 */ /* 0x000fe200078e0a03 */
[----:B------:R-:W-:Y:S01]  /*96e0*/  IADD3 R4, P0, R3, R4, RZ ;  /* 0x0000000403047210 */ /* 0x000fe20007f1e0ff */
[----:B------:R-:W-:Y:S01]  /*96f0*/  IMAD R6, R187, UR5, R6 ;  /* 0x00000005bb067c24 */ /* 0x000fe2000f8e0206 */
[----:B------:R-:W-:Y:S01]  /*9700*/  ULDC.64 UR4, c[0x0][0xc88] ;  /* 0x0003220000047ab9 */ /* 0x000fe20000000a00 */
[----:B------:R-:W-:-:S03]  /*9710*/  IMAD R7, R8, R7, R25 ;  /* 0x0000000708077224 */ /* 0x000fc600078e0219 */
[----:B------:R-:W-:Y:S02]  /*9720*/  IADD3.X R5, R9, R5, R6, P0, !PT ;  /* 0x0000000509057210 */ /* 0x000fe400007fe406 */
[----:B------:R-:W-:Y:S01]  /*9730*/  SHF.R.S32.HI R3, RZ, 0x1f, R7 ;  /* 0x0000001fff037819 */ /* 0x000fe20000011407 */
[----:B------:R-:W-:-:S04]  /*9740*/  IMAD.WIDE.U32 R4, R7, UR4, R4 ;  /* 0x0000000407047c25 */ /* 0x000fc8000f8e0004 */
[----:B------:R-:W-:-:S04]  /*9750*/  IMAD R6, R3, UR4, RZ ;  /* 0x0000000403067c24 */ /* 0x000fc8000f8e02ff */
[----:B------:R-:W-:Y:S01]  /*9760*/  IMAD R3, R7, UR5, R6 ;  /* 0x0000000507037c24 */ /* 0x000fe2000f8e0206 */
[----:B------:R-:W-:Y:S02]  /*9770*/  ULDC.64 UR4, c[0x0][0xc50] ;  /* 0x0003140000047ab9 */ /* 0x000fe40000000a00 */
[----:B------:R-:W-:Y:S01]  /*9780*/  LEA R9, P0, R4, UR4, 0x2 ;  /* 0x0000000404097c11 */ /* 0x000fe2000f8010ff */
[----:B------:R-:W-:Y:S01]  /*9790*/  IMAD.IADD R3, R5, 0x1, R3 ;  /* 0x0000000105037824 */ /* 0x000fe200078e0203 */
[----:B------:R-:W-:-:S03]  /*97a0*/  ULDC UR4, c[0x0][0xb88] ;  /* 0x0002e20000047ab9 */ /* 0x000fc60000000800 */
[----:B------:R-:W-:Y:S01]  /*97b0*/  SHFL.IDX PT, R6, R9, 0x1, 0x1c1f ;  /* 0x003c1f0009067f89 */ /* 0x000fe200000e0000 */
[----:B------:R-:W-:Y:S01]  /*97c0*/  LEA.HI.X R25, R4, UR5, R3, 0x2, P0 ;  /* 0x0000000504197c11 */ /* 0x000fe200080f1403 */
[----:B------:R-:W-:Y:S01]  /*97d0*/  IMAD R3, R8, UR4, RZ ;  /* 0x0000000408037c24 */ /* 0x000fe2000f8e02ff */
[----:B------:R-:W-:Y:S01]  /*97e0*/  ISETP.NE.AND P0, PT, R19, R28, PT ;  /* 0x0000001c1300720c */ /* 0x000fe20003f05270 */
[----:B------:R-:W-:Y:S01]  /*97f0*/  SHFL.IDX PT, R4, R9, RZ, 0x1c1f ;  /* 0x001c1fff09047589 */ /* 0x000fe200000e0000 */
[C---:B------:R-:W-:Y:S02]  /*9800*/  VIADD R8, R26.reuse, 0x8 ;  /* 0x000000081a087836 */ /* 0x040fe40000000000 */
[-C--:B------:R-:W-:Y:S01]  /*9810*/  ISETP.GE.OR P1, PT, R26, R3.reuse, P0 ;  /* 0x000000031a00720c */ /* 0x080fe20000726670 */
[----:B------:R-:W0:Y:S02]  /*9820*/  SHFL.IDX PT, R5, R25, RZ, 0x1c1f ;  /* 0x001c1fff19057589 */ /* 0x000e2400000e0000 */
[----:B------:R-:W-:-:S02]  /*9830*/  ISETP.GE.OR P0, PT, R8, R3, P0 ;  /* 0x000000030800720c */ /* 0x000fc40000706670 */
[----:B------:R-:W1:Y:S08]  /*9840*/  SHFL.IDX PT, R7, R25, 0x1, 0x1c1f ;  /* 0x003c1f0019077f89 */ /* 0x000e7000000e0000 */
[----:B0-----:R0:W-:Y:S04]  /*9850*/  @!P1 ST.E desc[UR42][R4.64], R12 ;  /* 0x0000000c04009985 */ /* 0x0011e8000c10192a */
[----:B-1----:R0:W-:Y:S02]  /*9860*/  @!P0 ST.E desc[UR42][R6.64], R0 ;  /* 0x0000000006008985 */ /* 0x0021e4000c10192a */
.L_x_206:
[----:B------:R-:W1:Y:S01]  /*9870*/  LDC R27, c[0x0][0xce8] ;  /* 0x00033a00ff1b7b82 */ /* 0x000e620000000800 */
[----:B------:R-:W-:Y:S01]  /*9880*/  ULDC UR8, c[0x0][0xbc8] ;  /* 0x0002f20000087ab9 */ /* 0x000fe20000000800 */
[----:B0-----:R0:W5:Y:S01]  /*9890*/  LD.E.128 R4, desc[UR42][R20.64] ;  /* 0x0000002a14047980 */ /* 0x001162000c101d00 */
[----:B------:R-:W-:Y:S01]  /*98a0*/  ISETP.GE.AND P0, PT, R192, UR8, PT ;  /* 0x00000008c0007c0c */ /* 0x000fe2000bf06270 */
[----:B------:R-:W-:Y:S01]  /*98b0*/  ULDC.64 UR4, c[0x0][0xbe8] ;  /* 0x0002fa0000047ab9 */ /* 0x000fe20000000a00 */
[----:B------:R-:W-:Y:S01]  /*98c0*/  ULDC.64 UR6, c[0x0][0xb80] ;  /* 0x0002e00000067ab9 */ /* 0x000fe20000000a00 */
[----:B------:R-:W5:Y:S01]  /*98d0*/  LD.E.128 R72, desc[UR42][R72.64] ;  /* 0x0000002a48487980 */ /* 0x000f62000c101d00 */
[----:B------:R-:W-:Y:S02]  /*98e0*/  SEL R3, RZ, 0xffffffff, P0 ;  /* 0xffffffffff037807 */ /* 0x000fe40000000000 */
[----:B------:R-:W-:Y:S01]  /*98f0*/  ISETP.GE.AND P0, PT, R191, UR8, PT ;  /* 0x00000008bf007c0c */ /* 0x000fe2000bf06270 */
[----:B------:R-:W5:Y:S01]  /*9900*/  LD.E.128 R12, desc[UR42][R14.64] ;  /* 0x0000002a0e0c7980 */ /* 0x000f62000c101d00 */
[----:B0-----:R-:W0:Y:S01]  /*9910*/  LDC R21, c[0x0][0xd38] ;  /* 0x00034e00ff157b82 */ /* 0x001e220000000800 */
[----:B------:R-:W-:-:S02]  /*9920*/  ISETP.GE.AND P1, PT, R18, UR8, PT ;  /* 0x0000000812007c0c */ /* 0x000fc4000bf26270 */
[----:B------:R-:W5:Y:S04]  /*9930*/  LD.E.128 R36, desc[UR42][R36.64] ;  /* 0x0000002a24247980 */ /* 0x000f68000c101d00 */
[----:B------:R-:W5:Y:S04]  /*9940*/  LD.E.128 R40, desc[UR42][R40.64] ;  /* 0x0000002a28287980 */ /* 0x000f68000c101d00 */
[----:B------:R-:W5:Y:S01]  /*9950*/  LD.E.128 R44, desc[UR42][R44.64] ;  /* 0x0000002a2c2c7980 */ /* 0x000f62000c101d00 */
[----:B-1----:R-:W-:Y:S01]  /*9960*/  ISETP.NE.AND P2, PT, R27, 0x1, PT ;  /* 0x000000011b00780c */ /* 0x002fe20003f45270 */
[----:B------:R-:W-:Y:S01]  /*9970*/  IMAD.SHL.U32 R9, R3, 0x2, RZ ;  /* 0x0000000203097824 */ /* 0x000fe200078e00ff */
[----:B------:R-:W-:Y:S01]  /*9980*/  SEL R3, RZ, 0xffffffff, P0 ;  /* 0xffffffffff037807 */ /* 0x000fe20000000000 */
[----:B------:R-:W5:Y:S01]  /*9990*/  LD.E.128 R48, desc[UR42][R48.64] ;  /* 0x0000002a30307980 */ /* 0x000f62000c101d00 */
[----:B------:R-:W-:-:S03]  /*99a0*/  SEL R0, RZ, 0x1, P1 ;  /* 0x00000001ff007807 */ /* 0x000fc60000800000 */
[----:B------:R-:W-:Y:S01]  /*99b0*/  IMAD.SHL.U32 R3, R3, 0x4, RZ ;  /* 0x0000000403037824 */ /* 0x000fe200078e00ff */
[----:B------:R-:W-:Y:S01]  /*99c0*/  LOP3.LUT R0, R9, 0x2, R0, 0xe2, !PT ;  /* 0x0000000209007812 */ /* 0x000fe200078ee200 */
[----:B------:R-:W5:Y:S04]  /*99d0*/  LD.E.128 R64, desc[UR42][R64.64] ;  /* 0x0000002a40407980 */ /* 0x000f68000c101d00 */
[----:B------:R-:W1:Y:S01]  /*99e0*/  @P2 LDC R29, c[0x0][0xcec] ;  /* 0x00033b00ff1d2b82 */ /* 0x000e620000000800 */
[----:B------:R-:W-:Y:S01]  /*99f0*/  ISETP.GE.AND P0, PT, R190, UR8, PT ;  /* 0x00000008be007c0c */ /* 0x000fe2000bf06270 */
[----:B------:R-:W-:Y:S01]  /*9a00*/  IMAD R8, R11, UR4, RZ ;  /* 0x000000040b087c24 */ /* 0x000fe2000f8e02ff */
[----:B------:R-:W-:Y:S01]  /*9a10*/  LOP3.LUT R3, R3, 0x4, R0, 0xe2, !PT ;  /* 0x0000000403037812 */ /* 0x000fe200078ee200 */
[----:B------:R-:W5:Y:S04]  /*9a20*/  LD.E.128 R60, desc[UR42][R60.64] ;  /* 0x0000002a3c3c7980 */ /* 0x000f68000c101d00 */
[----:B------:R-:W2:Y:S01]  /*9a30*/  @P2 LDC R31, c[0x0][0xcf0] ;  /* 0x00033c00ff1f2b82 */ /* 0x000ea20000000800 */
[----:B------:R-:W-:Y:S01]  /*9a40*/  SEL R0, RZ, 0xffffffff, P0 ;  /* 0xffffffffff007807 */ /* 0x000fe20000000000 */
[----:B------:R-:W-:Y:S01]  /*9a50*/  IMAD R20, RZ, RZ, -UR40 ;  /* 0x80000028ff147e24 */ /* 0x000fe2000f8e02ff */
[----:B------:R-:W5:Y:S01]  /*9a60*/  LD.E.128 R56, desc[UR42][R56.64] ;  /* 0x0000002a38387980 */ /* 0x000f62000c101d00 */
[----:B------:R-:W-:-:S02]  /*9a70*/  IMAD R11, R10, UR5, R8 ;  /* 0x000000050a0b7c24 */ /* 0x000fc4000f8e0208 */
[----:B------:R-:W-:Y:S01]  /*9a80*/  IMAD.WIDE.U32 R8, R10, UR4, RZ ;  /* 0x000000040a087c25 */ /* 0x000fe2000f8e00ff */
[----:B------:R-:W-:Y:S01]  /*9a90*/  ISETP.GE.AND P0, PT, R189, UR8, PT ;  /* 0x00000008bd007c0c */ /* 0x000fe2000bf06270 */
[----:B------:R-:W-:Y:S01]  /*9aa0*/  ULDC.64 UR4, c[0x0][0xbf0] ;  /* 0x0002fc0000047ab9 */ /* 0x000fe20000000a00 */
[----:B------:R-:W5:Y:S01]  /*9ab0*/  LD.E.128 R96, desc[UR42][R96.64] ;  /* 0x0000002a60607980 */ /* 0x000f62000c101d00 */
[----:B------:R-:W-:Y:S02]  /*9ac0*/  IMAD.SHL.U32 R10, R0, 0x8, RZ ;  /* 0x00000008000a7824 */ /* 0x000fe400078e00ff */
[----:B0-----:R-:W-:Y:S01]  /*9ad0*/  IMAD R25, R21, R20, UR41 ;  /* 0x0000002915197e24 */ /* 0x001fe2000f8e0214 */
[----:B------:R-:W5:Y:S01]  /*9ae0*/  LD.E.128 R92, desc[UR42][R92.64] ;  /* 0x0000002a5c5c7980 */ /* 0x000f62000c101d00 */
[----:B------:R-:W-:Y:S01]  /*9af0*/  IMAD R0, R212, 0x20, R214 ;  /* 0x00000020d4007824 */ /* 0x000fe200078e02d6 */
[----:B------:R-:W-:Y:S02]  /*9b00*/  LOP3.LUT R10, R10, 0x8, R3, 0xe2, !PT ;  /* 0x000000080a0a7812 */ /* 0x000fe400078ee203 */
[----:B------:R-:W5:Y:S01]  /*9b10*/  LD.E.128 R88, desc[UR42][R88.64] ;  /* 0x0000002a58587980 */ /* 0x000f62000c101d00 */
[----:B------:R-:W-:Y:S01]  /*9b20*/  IMAD R26, R25, 0x40, R0 ;  /* 0x00000040191a7824 */ /* 0x000fe200078e0200 */
[----:B------:R-:W-:Y:S01]  /*9b30*/  SEL R3, RZ, 0xffffffff, P0 ;  /* 0xffffffffff037807 */ /* 0x000fe20000000000 */
[----:B------:R-:W-:Y:S01]  /*9b40*/  IMAD.IADD R9, R9, 0x1, R11 ;  /* 0x0000000109097824 */ /* 0x000fe200078e020b */
[----:B------:R-:W5:Y:S01]  /*9b50*/  LD.E.128 R84, desc[UR42][R84.64] ;  /* 0x0000002a54547980 */ /* 0x000f62000c101d00 */
[----:B------:R-:W-:-:S02]  /*9b60*/  IMAD R20, R24, UR4, RZ ;  /* 0x0000000418147c24 */ /* 0x000fc4000f8e02ff */
[----:B-1----:R-:W-:Y:S01]  /*9b70*/  @P2 IMAD.HI.U32 R0, R26, R29, RZ ;  /* 0x0000001d1a002227 */ /* 0x002fe200078e00ff */
[----:B------:R-:W5:Y:S03]  /*9b80*/  LD.E.128 R80, desc[UR42][R80.64] ;  /* 0x0000002a50507980 */ /* 0x000f66000c101d00 */
[----:B------:R-:W-:Y:S01]  /*9b90*/  IMAD.SHL.U32 R21, R3, 0x10, RZ ;  /* 0x0000001003157824 */ /* 0x000fe200078e00ff */
[----:B------:R-:W5:Y:S01]  /*9ba0*/  LD.E.128 R76, desc[UR42][R76.64] ;  /* 0x0000002a4c4c7980 */ /* 0x000f62000c101d00 */
[----:B------:R-:W-:Y:S01]  /*9bb0*/  IMAD.MOV.U32 R3, RZ, RZ, R26 ;  /* 0x000000ffff037224 */ /* 0x000fe200078e001a */
[----:B--2---:R-:W-:Y:S01]  /*9bc0*/  @P2 SHF.R.U32.HI R3, RZ, R31, R0 ;  /* 0x0000001fff032219 */ /* 0x004fe20000011600 */
[C---:B------:R-:W-:Y:S02]  /*9bd0*/  IMAD R11, R187.reuse, UR5, R20 ;  /* 0x00000005bb0b7c24 */ /* 0x040fe4000f8e0214 */
[----:B------:R-:W-:Y:S01]  /*9be0*/  IMAD.WIDE.U32 R8, R187, UR4, R8 ;  /* 0x00000004bb087c25 */ /* 0x000fe2000f8e0008 */
[----:B------:R-:W-:Y:S01]  /*9bf0*/  LOP3.LUT R10, R21, 0x10, R10, 0xe2, !PT ;  /* 0x00000010150a7812 */ /* 0x000fe200078ee20a */
[----:B------:R-:W-:Y:S01]  /*9c00*/  ULDC.64 UR4, c[0x0][0xbe0] ;  /* 0x0002f80000047ab9 */ /* 0x000fe20000000a00 */
[----:B------:R-:W-:Y:S01]  /*9c10*/  ISETP.GE.AND P0, PT, R188, UR8, PT ;  /* 0x00000008bc007c0c */ /* 0x000fe2000bf06270 */
[----:B------:R-:W-:Y:S01]  /*9c20*/  IMAD.IADD R9, R9, 0x1, R11 ;  /* 0x0000000109097824 */ /* 0x000fe200078e020b */
[--C-:B------:R-:W-:Y:S01]  /*9c30*/  SHF.R.S32.HI R11, RZ, 0x1f, R3.reuse ;  /* 0x0000001fff0b7819 */ /* 0x100fe20000011403 */
[----:B------:R-:W-:Y:S01]  /*9c40*/  IMAD.MOV R21, RZ, RZ, -R3 ;  /* 0x000000ffff157224 */ /* 0x000fe200078e0a03 */
[----:B------:R-:W-:Y:S01]  /*9c50*/  SEL R0, RZ, 0xffffffff, P0 ;  /* 0xffffffffff007807 */ /* 0x000fe20000000000 */
[----:B------:R-:W-:Y:S01]  /*9c60*/  @!PT LDS RZ, [RZ] ;  /* 0x00000000fffff984 */ /* 0x000fe20000000800 */
[----:B------:R-:W-:Y:S01]  /*9c70*/  @!PT LDS RZ, [RZ] ;  /* 0x00000000fffff984 */ /* 0x000fe20000000800 */
[----:B------:R-:W-:Y:S01]  /*9c80*/  @!PT LDS RZ, [RZ] ;  /* 0x00000000fffff984 */ /* 0x000fe20000000800 */
[----:B------:R-:W-:Y:S01]  /*9c90*/  @!PT LDS RZ, [RZ] ;  /* 0x00000000fffff984 */ /* 0x000fe20000000800 */
[----:B------:R0:W-:Y:S06]  /*9ca0*/  MEMBAR.ALL.CTA ;  /* 0x0000000000007992 */ /* 0x0001ec0000008000 */
[----:B0-----:R-:W0:Y:S01]  /*9cb0*/  FENCE.VIEW.ASYNC.S ;  /* 0x00000000000073c6 */ /* 0x001e220000000000 */
[----:B------:R-:W-:-:S02]  /*9cc0*/  IMAD R20, R11, UR4, RZ ;  /* 0x000000040b147c24 */ /* 0x000fc4000f8e02ff */
[----:B------:R-:W-:Y:S02]  /*9cd0*/  IMAD R11, R27, R21, R26 ;  /* 0x000000151b0b7224 */ /* 0x000fe400078e021a */
[----:B------:R-:W-:-:S03]  /*9ce0*/  IMAD.SHL.U32 R29, R0, 0x20, RZ ;  /* 0x00000020001d7824 */ /* 0x000fc600078e00ff */
[----:B------:R-:W-:Y:S01]  /*9cf0*/  SHF.R.S32.HI R0, RZ, 0x1f, R11 ;  /* 0x0000001fff007819 */ /* 0x000fe2000001140b */
[C---:B------:R-:W-:Y:S02]  /*9d00*/  IMAD R21, R3.reuse, UR5, R20 ;  /* 0x0000000503157c24 */ /* 0x040fe4000f8e0214 */
[----:B------:R-:W-:Y:S01]  /*9d10*/  IMAD.WIDE.U32 R8, R3, UR4, R8 ;  /* 0x0000000403087c25 */ /* 0x000fe2000f8e0008 */
[----:B------:R-:W-:Y:S01]  /*9d20*/  ULDC.64 UR4, c[0x0][0xbd8] ;  /* 0x0002f60000047ab9 */ /* 0x000fe20000000a00 */
[----:B------:R-:W-:Y:S02]  /*9d30*/  ISETP.GE.AND P0, PT, R216, UR8, PT ;  /* 0x00000008d8007c0c */ /* 0x000fe4000bf06270 */
[----:B------:R-:W-:Y:S02]  /*9d40*/  IMAD R0, R0, UR4, RZ ;  /* 0x0000000400007c24 */ /* 0x000fe4000f8e02ff */
[----:B------:R-:W-:Y:S02]  /*9d50*/  IMAD.IADD R9, R9, 0x1, R21 ;  /* 0x0000000109097824 */ /* 0x000fe400078e0215 */
[----:B------:R-:W-:Y:S01]  /*9d60*/  IMAD R21, R11, UR5, R0 ;  /* 0x000000050b157c24 */ /* 0x000fe2000f8e0200 */
[----:B------:R-:W-:Y:S01]  /*9d70*/  ULDC UR5, c[0x0][0xb88] ;  /* 0x0002e20000057ab9 */ /* 0x000fe20000000800 */
[----:B------:R-:W-:Y:S01]  /*9d80*/  SEL R3, RZ, 0x40, P0 ;  /* 0x00000040ff037807 */ /* 0x000fe20000000000 */
[----:B------:R-:W-:Y:S01]  /*9d90*/  IMAD R31, R27, UR5, RZ ;  /* 0x000000051b1f7c24 */ /* 0x000fe2000f8e02ff */
[----:B------:R-:W-:Y:S01]  /*9da0*/  ISETP.GE.AND P0, PT, R215, UR8, PT ;  /* 0x00000008d7007c0c */ /* 0x000fe2000bf06270 */
[----:B------:R-:W-:-:S02]  /*9db0*/  IMAD R30, R25, 0x40, R214 ;  /* 0x00000040191e7824 */ /* 0x000fc400078e02d6 */
[----:B------:R-:W-:Y:S01]  /*9dc0*/  IMAD.WIDE.U32 R8, R11, UR4, R8 ;  /* 0x000000040b087c25 */ /* 0x000fe2000f8e0008 */
[----:B------:R-:W-:Y:S01]  /*9dd0*/  SEL R0, RZ, 0x80, P0 ;  /* 0x00000080ff007807 */ /* 0x000fe20000000000 */
[----:B------:R-:W-:Y:S01]  /*9de0*/  UIADD3 UR4, UR38, 0x38820, URZ ;  /* 0x0003882026047890 */ /* 0x000fe2000fffe03f */
[----:B------:R-:W-:Y:S01]  /*9df0*/  ISETP.GE.AND P0, PT, R30, R31, PT ;  /* 0x0000001f1e00720c */ /* 0x000fe20003f06270 */
[----:B------:R-:W-:Y:S01]  /*9e00*/  IMAD.IADD R9, R9, 0x1, R21 ;  /* 0x0000000109097824 */ /* 0x000fe200078e0215 */
[C---:B------:R-:W-:Y:S01]  /*9e10*/  LEA R28, P1, R8.reuse, UR6, 0x1 ;  /* 0x00000006081c7c11 */ /* 0x040fe2000f8208ff */
[----:B------:R-:W-:Y:S01]  /*9e20*/  UPRMT UR4, URZ, 0x654, UR4 ;  /* 0x000006543f047896 */ /* 0x000fe20008000004 */
[----:B------:R-:W-:Y:S02]  /*9e30*/  LOP3.LUT R10, R29, 0x20, R10, 0xe2, !PT ;  /* 0x000000201d0a7812 */ /* 0x000fe400078ee20a */
[----:B------:R-:W-:Y:S01]  /*9e40*/  LEA.HI.X R29, R8, UR7, R9, 0x1, P1 ;  /* 0x00000007081d7c11 */ /* 0x000fe200088f0c09 */
[----:B------:R-:W-:Y:S01]  /*9e50*/  BSSY B0, `(.L_x_207) ;  /* 0x0000026000007945 */ /* 0x000fe20003800000 */
[----:B------:R-:W-:-:S02]  /*9e60*/  LOP3.LUT R3, R10, R3, RZ, 0xfc, !PT ;  /* 0x000000030a037212 */ /* 0x000fc400078efcff */
[----:B0-----:R0:W1:Y:S02]  /*9e70*/  SHFL.IDX PT, R10, R28, RZ, 0x181f ;  /* 0x00181fff1c0a7589 */ /* 0x00106400000e0000 */
[----:B------:R-:W-:Y:S02]  /*9e80*/  SYNCS.ARRIVE.TRANS64.RED.A1T0 RZ, [UR4], RZ ;  /* 0x000000ffffff79a7 */ /* 0x000fe40008100404 */
[----:B------:R0:W2:Y:S01]  /*9e90*/  SHFL.IDX PT, R11, R29, RZ, 0x181f ;  /* 0x00181fff1d0b7589 */ /* 0x0000a200000e0000 */
[----:B------:R-:W-:Y:S01]  /*9ea0*/  LOP3.LUT R0, R3, R0, RZ, 0xfc, !PT ;  /* 0x0000000003007212 */ /* 0x000fe200078efcff */
[----:B------:R-:W-:Y:S06]  /*9eb0*/  @P0 BRA `(.L_x_208) ;  /* 0x00000000007c0947 */ /* 0x000fec0003800000 */
[----:B------:R-:W-:Y:S02]  /*9ec0*/  ISETP.GE.AND P1, PT, R192, UR8, PT ;  /* 0x00000008c0007c0c */ /* 0x000fe4000bf26270 */
[----:B------:R-:W-:Y:S02]  /*9ed0*/  ISETP.GE.AND P0, PT, R18, UR8, PT ;  /* 0x0000000812007c0c */ /* 0x000fe4000bf06270 */
[----:B------:R-:W-:Y:S02]  /*9ee0*/  ISETP.GE.AND P5, PT, R191, UR8, PT ;  /* 0x00000008bf007c0c */ /* 0x000fe4000bfa6270 */
[----:B------:R-:W-:-:S07]  /*9ef0*/  ISETP.GE.AND P3, PT, R190, UR8, PT ;  /* 0x00000008be007c0c */ /* 0x000fce000bf66270 */
[-C--:B-1----:R-:W-:Y:S02]  /*9f00*/  @!P1 LEA R20, P2, R192, R10.reuse, 0x1 ;  /* 0x0000000ac0149211 */ /* 0x082fe400078408ff */
        /* <DEDUP_REMOVED lines=26> */
.L_x_208:
[----:B------:R-:W-:Y:S05]  /*a0b0*/  BSYNC B0 ;  /* 0x0000000000007941 */ /* 0x000fea0003800000 */
.L_x_207:
[----:B---3-5:R-:W-:Y:S01]  /*a0c0*/  VIADD R4, R30, 0x20 ;  /* 0x000000201e047836 */ /* 0x028fe20000000000 */
[----:B------:R3:W4:Y:S01]  /*a0d0*/  SHFL.IDX PT, R7, R29, 0x1, 0x181f ;  /* 0x00381f001d077f89 */ /* 0x00072200000e0000 */
[----:B------:R-:W-:Y:S03]  /*a0e0*/  BSSY B0, `(.L_x_209) ;  /* 0x0000023000007945 */ /* 0x000fe60003800000 */
        /* <DEDUP_REMOVED lines=8> */
[-C--:B0-----:R-:W-:Y:S02]  /*a170*/  @!P2 LEA R8, P0, R192, R6.reuse, 0x1 ;  /* 0x00000006c008a211 */ /* 0x081fe400078008ff */
        /* <DEDUP_REMOVED lines=25> */
.L_x_210:
[----:B------:R-:W-:Y:S05]  /*a310*/  BSYNC B0 ;  /* 0x0000000000007941 */ /* 0x000fea0003800000 */
.L_x_209:
[----:B------:R-:W5:Y:S02]  /*a320*/  LDC R0, c[0x0][0xd34] ;  /* 0x00034d00ff007b82 */ /* 0x000f640000000800 */
[----:B-----5:R-:W-:-:S13]  /*a330*/  ISETP.LE.AND P0, PT, R0, UR39, PT ;  /* 0x0000002700007c0c */ /* 0x020fda000bf03270 */
[----:B------:R-:W-:Y:S05]  /*a340*/  @!P0 BRA `(.L_x_211) ;  /* 0xffffff6800f88947 */ /* 0x000fea000383ffff */
[----:B------:R-:W-:Y:S05]  /*a350*/  EXIT ;  /* 0x000000000000794d */ /* 0x000fea0003800000 */
.L_x_173:
        /* <DEDUP_REMOVED lines=11> */
[----:B------:R-:W-:Y:S01]  /*a410*/  ULDC UR7, c[0x0][0x3b8] ;  /* 0x0000ee0000077ab9 */ /* 0x000fe20000000800 */
[----:B------:R-:W-:Y:S01]  /*a420*/  LOP3.LUT R16, R16, 0xffffffdf, RZ, 0xc0, !PT ;  /* 0xffffffdf10107812 */ /* 0x000fe200078ec0ff */
[----:B------:R-:W-:Y:S01]  /*a430*/  ULDC.64 UR4, c[0x0][0x418] ;  /* 0x0001060000047ab9 */ /* 0x000fe20000000a00 */
[----:B------:R-:W-:Y:S01]  /*a440*/  LOP3.LUT R19, R29, 0x38, RZ, 0xc0, !PT ;  /* 0x000000381d137812 */ /* 0x000fe200078ec0ff */
[----:B------:R-:W-:Y:S01]  /*a450*/  UISETP.NE.U32.AND UP0, UPT, UR4, URZ, UPT ;  /* 0x0000003f0400728c */ /* 0x000fe2000bf05070 */
[----:B------:R-:W-:Y:S01]  /*a460*/  IMAD.SHL.U32 R24, R4, 0x10, RZ ;  /* 0x0000001004187824 */ /* 0x000fe200078e00ff */
[----:B------:R-:W-:Y:S01]  /*a470*/  LOP3.LUT R17, R17, 0xfffdffff, RZ, 0xc0, !PT ;  /* 0xfffdffff11117812 */ /* 0x000fe200078ec0ff */
[----:B------:R-:W-:Y:S01]  /*a480*/  ULDC UR4, c[0x0][0x424] ;  /* 0x0001090000047ab9 */ /* 0x000fe20000000800 */
[C---:B------:R-:W-:Y:S01]  /*a490*/  LOP3.LUT R0, R19.reuse, 0x40, RZ, 0xfc, !PT ;  /* 0x0000004013007812 */ /* 0x040fe200078efcff */
[----:B------:R-:W-:Y:S01]  /*a4a0*/  UISETP.NE.AND.EX UP0, UPT, UR5, URZ, UPT, UP0 ;  /* 0x0000003f0500728c */ /* 0x000fe2000bf05300 */
[C---:B------:R-:W-:Y:S01]  /*a4b0*/  LOP3.LUT R2, R19.reuse, 0x80, RZ, 0xfc, !PT ;  /* 0x0000008013027812 */ /* 0x040fe200078efcff */
[----:B------:R-:W0:Y:S01]  /*a4c0*/  S2UR UR5, SR_CgaCtaId ;  /* 0x00000000000579c3 */ /* 0x000e220000008800 */
[C---:B------:R-:W-:Y:S01]  /*a4d0*/  ISETP.GE.AND P0, PT, R0.reuse, UR6, PT ;  /* 0x0000000600007c0c */ /* 0x040fe2000bf06270 */
[----:B------:R-:W-:Y:S01]  /*a4e0*/  USEL UR4, UR4, 0x1, UP0 ;  /* 0x0000000104047887 */ /* 0x000fe20008000000 */
[----:B------:R-:W-:Y:S01]  /*a4f0*/  ISETP.GE.AND P5, PT, R0, UR7, PT ;  /* 0x0000000700007c0c */ /* 0x000fe2000bfa6270 */
[----:B------:R-:W-:Y:S01]  /*a500*/  UMOV UR37, 0x400 ;  /* 0x0000040000257882 */ /* 0x000fe20000000000 */
[C---:B------:R-:W-:Y:S01]  /*a510*/  ISETP.GE.AND P4, PT, R2.reuse, UR6, PT ;  /* 0x0000000602007c0c */ /* 0x040fe2000bf86270 */
[----:B------:R-:W-:Y:S01]  /*a520*/  IMAD.MOV.U32 R23, RZ, RZ, 0x1 ;  /* 0x00000001ff177424 */ /* 0x000fe200078e00ff */
[----:B------:R-:W-:Y:S01]  /*a530*/  ISETP.GE.AND P3, PT, R2, UR7, PT ;  /* 0x0000000702007c0c */ /* 0x000fe2000bf66270 */
[----:B------:R-:W-:Y:S01]  /*a540*/  ULDC UR36, c[0x0][0x448] ;  /* 0x0001120000247ab9 */ /* 0x000fe20000000800 */
[C---:B------:R-:W-:Y:S01]  /*a550*/  LOP3.LUT R3, R19.reuse, 0x180, RZ, 0xfc, !PT ;  /* 0x0000018013037812 */ /* 0x040fe200078efcff */
[----:B------:R-:W-:Y:S01]  /*a560*/  ULDC UR38, c[0x0][0xc] ;  /* 0x0000030000267ab9 */ /* 0x000fe20000000800 */
[----:B------:R-:W-:-:S02]  /*a570*/  ISETP.GE.AND P6, PT, R19, UR6, PT ;  /* 0x0000000613007c0c */ /* 0x000fc4000bfc6270 */
[C---:B------:R-:W-:Y:S02]  /*a580*/  ISETP.GE.AND P2, PT, R3.reuse, UR7, PT ;  /* 0x0000000703007c0c */ /* 0x040fe4000bf46270 */
[----:B------:R-:W-:Y:S02]  /*a590*/  @P0 LOP3.LUT R16, R16, 0x20, RZ, 0xfc, !PT ;  /* 0x0000002010100812 */ /* 0x000fe400078efcff */
[----:B------:R-:W-:Y:S02]  /*a5a0*/  SEL R6, RZ, 0x40, P2 ;  /* 0x00000040ff067807 */ /* 0x000fe40001000000 */
[----:B------:R-:W-:Y:S02]  /*a5b0*/  LOP3.LUT R16, R16, 0xffbfffff, RZ, 0xc0, !PT ;  /* 0xffbfffff10107812 */ /* 0x000fe400078ec0ff */
[----:B------:R-:W-:Y:S02]  /*a5c0*/  ISETP.GE.AND P2, PT, R0, UR6, PT ;  /* 0x0000000600007c0c */ /* 0x000fe4000bf46270 */
[----:B------:R-:W-:Y:S01]  /*a5d0*/  @P5 LOP3.LUT R16, R16, 0x400000, RZ, 0xfc, !PT ;  /* 0x0040000010105812 */ /* 0x000fe200078efcff */
[----:B0-----:R-:W-:Y:S01]  /*a5e0*/  ULEA UR37, UR5, UR37, 0x18 ;  /* 0x0000002505257291 */ /* 0x001fe2000f8ec03f */
[----:B------:R-:W-:-:S02]  /*a5f0*/  ISETP.GE.AND P0, PT, R3, UR6, PT ;  /* 0x0000000603007c0c */ /* 0x000fc4000bf06270 */
[----:B------:R-:W-:Y:S02]  /*a600*/  LOP3.LUT R16, R16, 0xffffffef, RZ, 0xc0, !PT ;  /* 0xffffffef10107812 */ /* 0x000fe400078ec0ff */
[C---:B------:R-:W-:Y:S02]  /*a610*/  LOP3.LUT R5, R19.reuse, 0x1c0, RZ, 0xfc, !PT ;  /* 0x000001c013057812 */ /* 0x040fe400078efcff */
[----:B------:R-:W-:Y:S02]  /*a620*/  @P4 LOP3.LUT R16, R16, 0x10, RZ, 0xfc, !PT ;  /* 0x0000001010104812 */ /* 0x000fe400078efcff */
[----:B------:R-:W-:Y:S02]  /*a630*/  SEL R3, RZ, 0xffffffff, P2 ;  /* 0xffffffffff037807 */ /* 0x000fe40001000000 */
[----:B------:R-:W-:Y:S02]  /*a640*/  LOP3.LUT R16, R16, 0xffdfffff, RZ, 0xc0, !PT ;  /* 0xffdfffff10107812 */ /* 0x000fe400078ec0ff */
[----:B------:R-:W-:Y:S01]  /*a650*/  ISETP.GE.AND P2, PT, R19, UR7, PT ;  /* 0x0000000713007c0c */ /* 0x000fe2000bf46270 */
[----:B------:R-:W-:Y:S01]  /*a660*/  IMAD.SHL.U32 R9, R3, 0x2, RZ ;  /* 0x0000000203097824 */ /* 0x000fe200078e00ff */
[----:B------:R-:W-:-:S02]  /*a670*/  @P3 LOP3.LUT R16, R16, 0x200000, RZ, 0xfc, !PT ;  /* 0x0020000010103812 */ /* 0x000fc400078efcff */
[----:B------:R-:W-:Y:S02]  /*a680*/  ISETP.GE.AND P1, PT, R5, UR6, PT ;  /* 0x0000000605007c0c */ /* 0x000fe4000bf26270 */
[----:B------:R-:W-:Y:S02]  /*a690*/  LOP3.LUT R16, R16, 0xfffffdff, RZ, 0xc0, !PT ;  /* 0xfffffdff10107812 */ /* 0x000fe400078ec0ff */
[----:B------:R-:W-:Y:S02]  /*a6a0*/  LOP3.LUT R11, R19, 0xc0, RZ, 0xfc, !PT ;  /* 0x000000c0130b7812 */ /* 0x000fe400078efcff */
[----:B------:R-:W-:Y:S02]  /*a6b0*/  @P6 LOP3.LUT R16, R16, 0x200, RZ, 0xfc, !PT ;  /* 0x0000020010106812 */ /* 0x000fe400078efcff */
[----:B------:R-:W-:Y:S02]  /*a6c0*/  SEL R7, RZ, 0x40, P0 ;  /* 0x00000040ff077807 */ /* 0x000fe40000000000 */
[----:B------:R-:W-:-:S02]  /*a6d0*/  SEL R0, RZ, 0x80, P1 ;  /* 0x00000080ff007807 */ /* 0x000fc40000800000 */
[----:B------:R-:W-:Y:S02]  /*a6e0*/  ISETP.GE.AND P0, PT, R5, UR7, PT ;  /* 0x0000000705007c0c */ /* 0x000fe4000bf06270 */
[----:B------:R-:W-:Y:S02]  /*a6f0*/  ISETP.GE.AND P1, PT, R11, UR6, PT ;  /* 0x000000060b007c0c */ /* 0x000fe4000bf26270 */
[----:B------:R-:W-:Y:S02]  /*a700*/  SEL R5, RZ, 0xffffffff, P5 ;  /* 0xffffffffff057807 */ /* 0x000fe40002800000 */
[----:B------:R-:W-:Y:S02]  /*a710*/  LOP3.LUT R16, R16, 0xff7fffff, RZ, 0xc0, !PT ;  /* 0xff7fffff10107812 */ /* 0x000fe400078ec0ff */
[----:B------:R-:W-:Y:S01]  /*a720*/  SEL R2, RZ, 0x1, P6 ;  /* 0x00000001ff027807 */ /* 0x000fe20003000000 */
[----:B------:R-:W-:Y:S01]  /*a730*/  IMAD.SHL.U32 R8, R5, 0x2, RZ ;  /* 0x0000000205087824 */ /* 0x000fe200078e00ff */
[----:B------:R-:W-:-:S02]  /*a740*/  @P2 LOP3.LUT R16, R16, 0x800000, RZ, 0xfc, !PT ;  /* 0x0080000010102812 */ /* 0x000fc400078efcff */
[----:B------:R-:W-:Y:S02]  /*a750*/  SEL R5, RZ, 0xffffff80, P0 ;  /* 0xffffff80ff057807 */ /* 0x000fe40000000000 */
[----:B------:R-:W-:Y:S02]  /*a760*/  ISETP.GE.AND P0, PT, R11, UR7, PT ;  /* 0x000000070b007c0c */ /* 0x000fe4000bf06270 */
[----:B------:R-:W-:Y:S02]  /*a770*/  LOP3.LUT R16, R16, 0xfffffff7, RZ, 0xc0, !PT ;  /* 0xfffffff710107812 */ /* 0x000fe400078ec0ff */
[----:B------:R-:W-:Y:S02]  /*a780*/  SEL R3, RZ, 0x1, P2 ;  /* 0x00000001ff037807 */ /* 0x000fe40001000000 */
[----:B------:R-:W-:Y:S02]  /*a790*/  @P1 LOP3.LUT R16, R16, 0x8, RZ, 0xfc, !PT ;  /* 0x0000000810101812 */ /* 0x000fe400078efcff */
[----:B------:R-:W-:-:S02]  /*a7a0*/  LOP3.LUT R13, R19, 0x100, RZ, 0xfc, !PT ;  /* 0x00000100130d7812 */ /* 0x000fc400078efcff */
[----:B------:R-:W-:Y:S02]  /*a7b0*/  LOP3.LUT R16, R16, 0xffefffff, RZ, 0xc0, !PT ;  /* 0xffefffff10107812 */ /* 0x000fe400078ec0ff */
[----:B------:R-:W-:Y:S02]  /*a7c0*/  LOP3.LUT R2, R9, 0x2, R2, 0xe2, !PT ;  /* 0x0000000209027812 */ /* 0x000fe400078ee202 */
[----:B------:R-:W-:Y:S02]  /*a7d0*/  LOP3.LUT R9, R8, 0x2, R3, 0xe2, !PT ;  /* 0x0000000208097812 */ /* 0x000fe400078ee203 */
[----:B------:R-:W-:Y:S02]  /*a7e0*/  SEL R3, RZ, 0x4, P4 ;  /* 0x00000004ff037807 */ /* 0x000fe40002000000 */
[----:B------:R-:W-:Y:S02]  /*a7f0*/  @P0 LOP3.LUT R16, R16, 0x100000, RZ, 0xfc, !PT ;  /* 0x0010000010100812 */ /* 0x000fe400078efcff */
[----:B------:R-:W-:-:S02]  /*a800*/  SEL R11, RZ, 0x8, P0 ;  /* 0x00000008ff0b7807 */ /* 0x000fc40000000000 */
[----:B------:R-:W-:Y:S02]  /*a810*/  SEL R8, RZ, 0x8, P1 ;  /* 0x00000008ff087807 */ /* 0x000fe40000800000 */
[----:B------:R-:W-:Y:S02]  /*a820*/  ISETP.GE.AND P0, PT, R13, UR6, PT ;  /* 0x000000060d007c0c */ /* 0x000fe4000bf06270 */
[----:B------:R-:W-:Y:S02]  /*a830*/  LOP3.LUT R8, R8, R2, R3, 0xfe, !PT ;  /* 0x0000000208087212 */ /* 0x000fe400078efe03 */
[----:B------:R-:W0:Y:S01]  /*a840*/  LDC.64 R2, c[0x0][0x2f0] ;  /* 0x0000bc00ff027b82 */ /* 0x000e220000000a00 */
[----:B------:R-:W-:Y:S02]  /*a850*/  SEL R10, RZ, 0x4, P3 ;  /* 0x00000004ff0a7807 */ /* 0x000fe40001800000 */
[----:B------:R-:W-:Y:S02]  /*a860*/  LOP3.LUT R16, R16, 0xfffffffb, RZ, 0xc0, !PT ;  /* 0xfffffffb10107812 */ /* 0x000fe400078ec0ff */
[----:B------:R-:W-:-:S02]  /*a870*/  LOP3.LUT R14, R19, 0x140, RZ, 0xfc, !PT ;  /* 0x00000140130e7812 */ /* 0x000fc400078efcff */
[----:B------:R-:W-:Y:S02]  /*a880*/  LOP3.LUT R12, R11, R9, R10, 0xfe, !PT ;  /* 0x000000090b0c7212 */ /* 0x000fe400078efe0a */
[----:B------:R-:W-:Y:S02]  /*a890*/  @P0 LOP3.LUT R16, R16, 0x4, RZ, 0xfc, !PT ;  /* 0x0000000410100812 */ /* 0x000fe400078efcff */
[----:B------:R-:W-:Y:S02]  /*a8a0*/  SEL R11, RZ, 0x10, P0 ;  /* 0x00000010ff0b7807 */ /* 0x000fe40000000000 */
[----:B------:R-:W-:Y:S02]  /*a8b0*/  ISETP.GE.AND P0, PT, R14, UR6, PT ;  /* 0x000000060e007c0c */ /* 0x000fe4000bf06270 */
[----:B------:R-:W-:Y:S02]  /*a8c0*/  LOP3.LUT R16, R16, 0xfffffffd, RZ, 0xc0, !PT ;  /* 0xfffffffd10107812 */ /* 0x000fe400078ec0ff */
[----:B------:R-:W-:-:S02]  /*a8d0*/  SEL R10, RZ, 0x20, P0 ;  /* 0x00000020ff0a7807 */ /* 0x000fc40000000000 */
[----:B------:R-:W-:Y:S02]  /*a8e0*/  LOP3.LUT R9, R29, 0x1f8, RZ, 0xc0, !PT ;  /* 0x000001f81d097812 */ /* 0x000fe400078ec0ff */
[----:B------:R-:W-:Y:S01]  /*a8f0*/  LOP3.LUT R8, R10, R8, R11, 0xfe, !PT ;  /* 0x000000080a087212 */ /* 0x000fe200078efe0b */
[----:B0-----:R-:W-:Y:S01]  /*a900*/  IMAD R18, R2, UR4, RZ ;  /* 0x0000000402127c24 */ /* 0x001fe2000f8e02ff */
[----:B------:R-:W-:Y:S01]  /*a910*/  LOP3.LUT R2, R9, 0x38, R4, 0x78, !PT ;  /* 0x0000003809027812 */ /* 0x000fe200078e7804 */
[----:B------:R-:W-:Y:S02]  /*a920*/  ULDC UR4, c[0x0][0x288] ;  /* 0x0000a20000047ab9 */ /* 0x000fe40000000800 */
[----:B------:R-:W-:Y:S01]  /*a930*/  @P0 LOP3.LUT R16, R16, 0x2, RZ, 0xfc, !PT ;  /* 0x0000000210100812 */ /* 0x000fe200078efcff */
[----:B------:R-:W-:Y:S01]  /*a940*/  VIADD R15, R18, 0x3f ;  /* 0x0000003f120f7836 */ /* 0x000fe20000000000 */
[----:B------:R-:W-:Y:S01]  /*a950*/  ISETP.GE.AND P0, PT, R13, UR7, PT ;  /* 0x000000070d007c0c */ /* 0x000fe2000bf06270 */
[----:B------:R-:W-:Y:S01]  /*a960*/  STL [R1+0x20], R18 ;  /* 0x0000201201007387 */ /* 0x000fe20000100800 */
[----:B------:R-:W-:Y:S01]  /*a970*/  LOP3.LUT R16, R16, 0xfff7ffff, RZ, 0xc0, !PT ;  /* 0xfff7ffff10107812 */ /* 0x000fe200078ec0ff */
[----:B------:R-:W-:Y:S01]  /*a980*/  UIMAD UR36, UR36, UR4, URZ ;  /* 0x00000004242472a4 */ /* 0x000fe2000f8e023f */
[----:B------:R-:W-:-:S02]  /*a990*/  SHF.R.S32.HI R10, RZ, 0x1f, R15 ;  /* 0x0000001fff0a7819 */ /* 0x000fc4000001140f */
[----:B------:R-:W-:Y:S02]  /*a9a0*/  LOP3.LUT R29, R2, 0x200, R29, 0xf8, !PT ;  /* 0x00000200021d7812 */ /* 0x000fe400078ef81d */
[----:B------:R-:W-:Y:S02]  /*a9b0*/  SHF.R.U32.HI R2, RZ, 0x3, R4 ;  /* 0x00000003ff027819 */ /* 0x000fe40000011604 */
[----:B------:R-:W-:Y:S02]  /*a9c0*/  SEL R13, RZ, 0x10, P0 ;  /* 0x00000010ff0d7807 */ /* 0x000fe40000000000 */
[----:B------:R-:W-:Y:S02]  /*a9d0*/  LEA.HI R10, R10, R15, RZ, 0x6 ;  /* 0x0000000f0a0a7211 */ /* 0x000fe400078f30ff */
[----:B------:R-:W-:Y:S02]  /*a9e0*/  @P0 LOP3.LUT R16, R16, 0x80000, RZ, 0xfc, !PT ;  /* 0x0008000010100812 */ /* 0x000fe400078efcff */
[----:B------:R-:W-:Y:S01]  /*a9f0*/  ISETP.GE.AND P0, PT, R14, UR7, PT ;  /* 0x000000070e007c0c */ /* 0x000fe2000bf06270 */
[----:B------:R-:W-:Y:S01]  /*aa00*/  ULDC UR7, c[0x0][0x2b8] ;  /* 0x0000ae0000077ab9 */ /* 0x000fe20000000800 */
[----:B------:R-:W-:Y:S01]  /*aa10*/  LOP3.LUT R7, R8, R7, RZ, 0xfc, !PT ;  /* 0x0000000708077212 */ /* 0x000fe200078efcff */
[----:B------:R-:W-:Y:S01]  /*aa20*/  IMAD.U32 R8, RZ, RZ, UR8 ;  /* 0x00000008ff087e24 */ /* 0x000fe2000f8e00ff */
[----:B------:R-:W-:-:S02]  /*aa30*/  LOP3.LUT R2, R2, 0xf, RZ, 0xc0, !PT ;  /* 0x0000000f02027812 */ /* 0x000fc400078ec0ff */
[----:B------:R-:W-:Y:S02]  /*aa40*/  LOP3.LUT R4, R37, 0x2, RZ, 0xfc, !PT ;  /* 0x0000000225047812 */ /* 0x000fe400078efcff */
[C---:B------:R-:W-:Y:S01]  /*aa50*/  LEA.HI.SX32 R4, R10.reuse, 0xfffffffe, 0x1a ;  /* 0xfffffffe0a047811 */ /* 0x040fe200078fd2ff */
[----:B------:R-:W-:Y:S01]  /*aa60*/  STL [R1+0xc], R8 ;  /* 0x00000c0801007387 */ /* 0x000fe20000100800 */
[----:B------:R-:W-:Y:S02]  /*aa70*/  LOP3.LUT R9, R10, 0xffffffc0, RZ, 0xc0, !PT ;  /* 0xffffffc00a097812 */ /* 0x000fe400078ec0ff */
[----:B------:R-:W-:Y:S01]  /*aa80*/  LOP3.LUT R24, R2, 0x70, R24, 0xf8, !PT ;  /* 0x0000007002187812 */ /* 0x000fe200078ef818 */
[----:B------:R0:W-:Y:S01]  /*aa90*/  STL [R1+0x28], R4 ;  /* 0x0000280401007387 */ /* 0x0001e20000100800 */
[----:B------:R-:W-:Y:S02]  /*aaa0*/  LOP3.LUT R16, R16, 0xfffbffff, RZ, 0xc0, !PT ;  /* 0xfffbffff10107812 */ /* 0x000fe400078ec0ff */
[----:B------:R-:W-:-:S02]  /*aab0*/  SEL R14, RZ, 0x20, P0 ;  /* 0x00000020ff0e7807 */ /* 0x000fc40000000000 */
[----:B------:R-:W-:Y:S02]  /*aac0*/  @P0 LOP3.LUT R16, R16, 0x40000, RZ, 0xfc, !PT ;  /* 0x0004000010100812 */ /* 0x000fe400078efcff */
[--C-:B------:R-:W-:Y:S02]  /*aad0*/  IADD3 R36, R18, 0x40, -R9.reuse ;  /* 0x0000004012247810 */ /* 0x100fe40007ffe809 */
[----:B------:R-:W-:Y:S02]  /*aae0*/  LOP3.LUT R16, R16, 0xffffbfff, RZ, 0xc0, !PT ;  /* 0xffffbfff10107812 */ /* 0x000fe400078ec0ff */
[----:B0-----:R-:W-:Y:S01]  /*aaf0*/  IADD3 R4, R24, -0x40, R9 ;  /* 0xffffffc018047810 */ /* 0x001fe20007ffe009 */
[----:B------:R-:W-:Y:S01]  /*ab00*/  IMAD.IADD R36, R36, 0x1, -R2 ;  /* 0x0000000124247824 */ /* 0x000fe200078e0a02 */
[----:B------:R-:W-:Y:S02]  /*ab10*/  LOP3.LUT R0, R7, R0, RZ, 0xfc, !PT ;  /* 0x0000000007007212 */ /* 0x000fe400078efcff */
[----:B------:R-:W-:Y:S01]  /*ab20*/  ISETP.GE.AND P0, PT, R4, R18, PT ;  /* 0x000000120400720c */ /* 0x000fe20003f06270 */
[----:B------:R-:W-:Y:S01]  /*ab30*/  STL [R1+0x24], R4 ;  /* 0x0000240401007387 */ /* 0x000fe20000100800 */
[----:B------:R-:W-:Y:S01]  /*ab40*/  LOP3.LUT R13, R14, R12, R13, 0xfe, !PT ;  /* 0x0000000c0e0d7212 */ /* 0x000fe200078efe0d */
[----:B------:R-:W-:Y:S01]  /*ab50*/  IMAD.MOV.U32 R18, RZ, RZ, RZ ;  /* 0x000000ffff127224 */ /* 0x000fe200078e00ff */
[----:B------:R-:W-:-:S02]  /*ab60*/  ISETP.LT.U32.AND P1, PT, R24, 0x40, !P0 ;  /* 0x000000401800780c */ /* 0x000fc40004721070 */
[----:B------:R-:W-:Y:S02]  /*ab70*/  ISETP.GE.AND P0, PT, R19, UR6, PT ;  /* 0x0000000613007c0c */ /* 0x000fe4000bf06270 */
[----:B------:R-:W-:Y:S02]  /*ab80*/  LOP3.LUT R6, R13, R6, RZ, 0xfc, !PT ;  /* 0x000000060d067212 */ /* 0x000fe400078efcff */
[C---:B------:R-:W-:Y:S02]  /*ab90*/  ISETP.LT.OR P3, PT, R36.reuse, 0x1, P0 ;  /* 0x000000012400780c */ /* 0x040fe40000761670 */
[----:B------:R-:W-:Y:S02]  /*aba0*/  ISETP.LT.OR P2, PT, R36, 0x11, P0 ;  /* 0x000000112400780c */ /* 0x000fe40000741670 */
[C---:B------:R-:W-:Y:S02]  /*abb0*/  LOP3.LUT R5, R6.reuse, 0x80, R5, 0xc8, !PT ;  /* 0x0000008006057812 */ /* 0x040fe400078ec805 */
[----:B------:R-:W-:-:S02]  /*abc0*/  LOP3.LUT R6, R6, 0x40, RZ, 0xc0, !PT ;  /* 0x0000004006067812 */ /* 0x000fc400078ec0ff */
[----:B------:R-:W-:Y:S02]  /*abd0*/  @P1 LOP3.LUT R16, R16, 0x4000, RZ, 0xfc, !PT ;  /* 0x0000400010101812 */ /* 0x000fe400078efcff */
[C---:B------:R-:W-:Y:S02]  /*abe0*/  ISETP.LT.OR P1, PT, R36.reuse, 0x21, P0 ;  /* 0x000000212400780c */ /* 0x040fe40000721670 */
[----:B------:R-:W-:Y:S02]  /*abf0*/  ISETP.LT.OR P0, PT, R36, 0x31, P0 ;  /* 0x000000312400780c */ /* 0x000fe40000701670 */
[----:B------:R-:W-:Y:S02]  /*ac00*/  @P3 LOP3.LUT R17, R17, 0x20000, RZ, 0xfc, !PT ;  /* 0x0002000011113812 */ /* 0x000fe400078efcff */
[----:B------:R-:W-:Y:S02]  /*ac10*/  LOP3.LUT R16, R16, 0xdfffffff, RZ, 0xc0, !PT ;  /* 0xdfffffff10107812 */ /* 0x000fe400078ec0ff */
[----:B------:R-:W-:-:S02]  /*ac20*/  LOP3.LUT R17, R17, 0xfffeffff, RZ, 0xc0, !PT ;  /* 0xfffeffff11117812 */ /* 0x000fc400078ec0ff */
[----:B------:R-:W-:Y:S02]  /*ac30*/  SHF.R.U32.HI R2, RZ, 0x2, R6 ;  /* 0x00000002ff027819 */ /* 0x000fe40000011606 */
[----:B------:R-:W-:Y:S02]  /*ac40*/  @P2 LOP3.LUT R17, R17, 0x10000, RZ, 0xfc, !PT ;  /* 0x0001000011112812 */ /* 0x000fe400078efcff */
[----:B------:R-:W-:Y:S01]  /*ac50*/  SHF.R.U32.HI R5, RZ, 0x3, R5 ;  /* 0x00000003ff057819 */ /* 0x000fe20000011605 */
[----:B------:R0:W-:Y:S01]  /*ac60*/  STL [R1+0x8], R2 ;  /* 0x0000080201007387 */ /* 0x0001e20000100800 */
[----:B------:R-:W-:Y:S02]  /*ac70*/  LOP3.LUT R17, R17, 0xffff7fff, RZ, 0xc0, !PT ;  /* 0xffff7fff11117812 */ /* 0x000fe400078ec0ff */
[----:B------:R-:W-:Y:S01]  /*ac80*/  LOP3.LUT R31, R7, 0x40, RZ, 0xc0, !PT ;  /* 0x00000040071f7812 */ /* 0x000fe200078ec0ff */
[----:B------:R1:W-:Y:S01]  /*ac90*/  STL [R1+0x4], R5 ;  /* 0x0000040501007387 */ /* 0x0003e20000100800 */
[----:B------:R-:W-:-:S02]  /*aca0*/  @P1 LOP3.LUT R17, R17, 0x8000, RZ, 0xfc, !PT ;  /* 0x0000800011111812 */ /* 0x000fc400078efcff */
[C---:B------:R-:W-:Y:S01]  /*acb0*/  LOP3.LUT R30, R0.reuse, 0x80, RZ, 0xc0, !PT ;  /* 0x00000080001e7812 */ /* 0x040fe200078ec0ff */
[----:B------:R1:W-:Y:S01]  /*acc0*/  STL [R1+0x1c], RZ ;  /* 0x00001cff01007387 */ /* 0x0003e20000100800 */
[----:B------:R-:W-:Y:S02]  /*acd0*/  LOP3.LUT R17, R17, 0xfdffffff, RZ, 0xc0, !PT ;  /* 0xfdffffff11117812 */ /* 0x000fe400078ec0ff */
[C---:B0-----:R-:W-:Y:S02]  /*ace0*/  PRMT R2, R0.reuse, 0x8880, RZ ;  /* 0x0000888000027816 */ /* 0x041fe400000000ff */
[----:B------:R-:W-:Y:S02]  /*acf0*/  @P0 LOP3.LUT R17, R17, 0x2000000, RZ, 0xfc, !PT ;  /* 0x0200000011110812 */ /* 0x000fe400078efcff */
[----:B------:R-:W-:Y:S02]  /*ad00*/  LOP3.LUT P0, RZ, R0, 0x2, RZ, 0xc0, !PT ;  /* 0x0000000200ff7812 */ /* 0x000fe4000780c0ff */
[----:B------:R-:W-:-:S02]  /*ad10*/  LOP3.LUT R17, R17, 0xffffbfff, RZ, 0xc0, !PT ;  /* 0xffffbfff11117812 */ /* 0x000fc400078ec0ff */
[C---:B------:R-:W-:Y:S02]  /*ad20*/  ISETP.LT.OR P1, PT, R36.reuse, 0x1, !P0 ;  /* 0x000000012400780c */ /* 0x040fe40004721670 */
[C---:B------:R-:W-:Y:S02]  /*ad30*/  ISETP.LT.OR P3, PT, R36.reuse, 0x11, !P0 ;  /* 0x000000112400780c */ /* 0x040fe40004761670 */
[----:B------:R-:W-:Y:S02]  /*ad40*/  ISETP.LT.OR P2, PT, R36, 0x21, !P0 ;  /* 0x000000212400780c */ /* 0x000fe40004741670 */
[----:B------:R-:W-:Y:S02]  /*ad50*/  SHF.R.U32.HI R31, RZ, 0x2, R31 ;  /* 0x00000002ff1f7819 */ /* 0x000fe4000001161f */
[----:B------:R-:W-:-:S05]  /*ad60*/  SHF.R.U32.HI R30, RZ, 0x3, R30 ;  /* 0x00000003ff1e7819 */ /* 0x000fca000001161e */
        /* <DEDUP_REMOVED lines=9> */
[----:B------:R-:W-:-:S04]  /*ae00*/  LOP3.LUT R17, R17, 0xfeffffff, RZ, 0xc0, !PT ;  /* 0xfeffffff11117812 */ /* 0x000fc800078ec0ff */
[----:B------:R-:W-:Y:S02]  /*ae10*/  @P1 LOP3.LUT R17, R17, 0x1000000, RZ, 0xfc, !PT ;  /* 0x0100000011111812 */ /* 0x000fe400078efcff */
[----:B------:R-:W-:Y:S02]  /*ae20*/  ISETP.LT.OR P1, PT, R36, 0x21, !P0 ;  /* 0x000000212400780c */ /* 0x000fe40004721670 */
[----:B------:R-:W-:-:S04]  /*ae30*/  LOP3.LUT R17, R17, 0xfffff7ff, RZ, 0xc0, !PT ;  /* 0xfffff7ff11117812 */ /* 0x000fc800078ec0ff */
        /* <DEDUP_REMOVED lines=31> */
[----:B------:R-:W-:-:S02]  /*b030*/  @P1 LOP3.LUT R16, R16, 0x20000000, RZ, 0xfc, !PT ;  /* 0x2000000010101812 */ /* 0x000fc400078efcff */
[C---:B------:R-:W-:Y:S02]  /*b040*/  ISETP.LT.OR P1, PT, R36.reuse, 0x1, !P0 ;  /* 0x000000012400780c */ /* 0x040fe40004721670 */
[----:B------:R-:W-:Y:S02]  /*b050*/  LOP3.LUT R17, R17, 0xffdfffff, RZ, 0xc0, !PT ;  /* 0xffdfffff11117812 */ /* 0x000fe400078ec0ff */
[C---:B------:R-:W-:Y:S02]  /*b060*/  ISETP.LT.OR P3, PT, R36.reuse, 0x11, !P0 ;  /* 0x000000112400780c */ /* 0x040fe40004761670 */
[----:B------:R-:W-:Y:S02]  /*b070*/  @P2 LOP3.LUT R17, R17, 0x200000, RZ, 0xfc, !PT ;  /* 0x0020000011112812 */ /* 0x000fe400078efcff */
[----:B------:R-:W-:Y:S02]  /*b080*/  ISETP.LT.OR P2, PT, R36, 0x21, !P0 ;  /* 0x000000212400780c */ /* 0x000fe40004741670 */
[----:B------:R-:W-:-:S02]  /*b090*/  LOP3.LUT R17, R17, 0xffffffef, RZ, 0xc0, !PT ;  /* 0xffffffef11117812 */ /* 0x000fc400078ec0ff */
[----:B------:R-:W-:Y:S02]  /*b0a0*/  LOP3.LUT R16, R16, 0xefffffff, RZ, 0xc0, !PT ;  /* 0xefffffff10107812 */ /* 0x000fe400078ec0ff */
[----:B------:R-:W-:Y:S02]  /*b0b0*/  @P1 LOP3.LUT R17, R17, 0x10, RZ, 0xfc, !PT ;  /* 0x0000001011111812 */ /* 0x000fe400078efcff */
[----:B------:R-:W-:Y:S02]  /*b0c0*/  ISETP.LT.OR P1, PT, R36, 0x31, !P0 ;  /* 0x000000312400780c */ /* 0x000fe40004721670 */
[----:B------:R-:W-:Y:S02]  /*b0d0*/  LOP3.LUT R17, R17, 0xfffffffe, RZ, 0xc0, !PT ;  /* 0xfffffffe11117812 */ /* 0x000fe400078ec0ff */
[----:B------:R-:W-:Y:S02]  /*b0e0*/  LOP3.LUT P0, RZ, R0, 0x40, RZ, 0xc0, !PT ;  /* 0x0000004000ff7812 */ /* 0x000fe4000780c0ff */
[----:B------:R-:W-:-:S02]  /*b0f0*/  @P3 LOP3.LUT R17, R17, 0x1, RZ, 0xfc, !PT ;  /* 0x0000000111113812 */ /* 0x000fc400078efcff */
[----:B------:R-:W-:Y:S02]  /*b100*/  ISETP.LT.OR P3, PT, R36, 0x11, !P0 ;  /* 0x000000112400780c */ /* 0x000fe40004761670 */
[----:B------:R-:W-:Y:S02]  /*b110*/  LOP3.LUT R17, R17, 0xffefffff, RZ, 0xc0, !PT ;  /* 0xffefffff11117812 */ /* 0x000fe400078ec0ff */
[----:B------:R-:W-:Y:S02]  /*b120*/  @P2 LOP3.LUT R16, R16, 0x10000000, RZ, 0xfc, !PT ;  /* 0x1000000010102812 */ /* 0x000fe400078efcff */
[----:B------:R-:W-:Y:S02]  /*b130*/  @P1 LOP3.LUT R17, R17, 0x100000, RZ, 0xfc, !PT ;  /* 0x0010000011111812 */ /* 0x000fe400078efcff */
[C---:B------:R-:W-:Y:S02]  /*b140*/  ISETP.LT.OR P1, PT, R36.reuse, 0x1, !P0 ;  /* 0x000000012400780c */ /* 0x040fe40004721670 */
[----:B------:R-:W-:-:S02]  /*b150*/  ISETP.LT.OR P2, PT, R36, 0x21, !P0 ;  /* 0x000000212400780c */ /* 0x000fc40004741670 */
[----:B------:R-:W-:Y:S02]  /*b160*/  LOP3.LUT R16, R16, 0x7fffffff, RZ, 0xc0, !PT ;  /* 0x7fffffff10107812 */ /* 0x000fe400078ec0ff */
[----:B------:R-:W-:Y:S02]  /*b170*/  LOP3.LUT R17, R17, 0xfffffff7, RZ, 0xc0, !PT ;  /* 0xfffffff711117812 */ /* 0x000fe400078ec0ff */
[----:B------:R-:W-:Y:S02]  /*b180*/  @P3 LOP3.LUT R16, R16, 0x80000000, RZ, 0xfc, !PT ;  /* 0x8000000010103812 */ /* 0x000fe400078efcff */
[----:B------:R-:W-:Y:S02]  /*b190*/  LEA R0, R29, UR37, 0x1 ;  /* 0x000000251d007c11 */ /* 0x000fe4000f8e08ff */
[----:B------:R-:W-:Y:S02]  /*b1a0*/  LOP3.LUT R16, R16, 0xf7ffffff, RZ, 0xc0, !PT ;  /* 0xf7ffffff10107812 */ /* 0x000fe400078ec0ff */
[----:B------:R-:W-:-:S02]  /*b1b0*/  @P1 LOP3.LUT R17, R17, 0x8, RZ, 0xfc, !PT ;  /* 0x0000000811111812 */ /* 0x000fc400078efcff */
[----:B------:R-:W-:Y:S02]  /*b1c0*/  ISETP.LT.OR P1, PT, R36, 0x31, !P0 ;  /* 0x000000312400780c */ /* 0x000fe40004721670 */
[----:B------:R-:W-:Y:S02]  /*b1d0*/  ISETP.GT.AND P0, PT, R2, -0x1, PT ;  /* 0xffffffff0200780c */ /* 0x000fe40003f04270 */
[----:B------:R-:W-:Y:S02]  /*b1e0*/  @P2 LOP3.LUT R16, R16, 0x8000000, RZ, 0xfc, !PT ;  /* 0x0800000010102812 */ /* 0x000fe400078efcff */
[----:B------:R-:W-:Y:S02]  /*b1f0*/  ISETP.LT.OR P2, PT, R36, 0x11, P0 ;  /* 0x000000112400780c */ /* 0x000fe40000741670 */
[----:B------:R-:W-:Y:S02]  /*b200*/  LOP3.LUT R17, R17, 0xfff7ffff, RZ, 0xc0, !PT ;  /* 0xfff7ffff11117812 */ /* 0x000fe400078ec0ff */
[----:B------:R-:W-:-:S02]  /*b210*/  LOP3.LUT R16, R16, 0xbfffffff, RZ, 0xc0, !PT ;  /* 0xbfffffff10107812 */ /* 0x000fc400078ec0ff */
[C---:B------:R-:W-:Y:S02]  /*b220*/  ISETP.LT.OR P3, PT, R36.reuse, 0x1, P0 ;  /* 0x000000012400780c */ /* 0x040fe40000761670 */
[----:B------:R-:W-:Y:S02]  /*b230*/  @P1 LOP3.LUT R17, R17, 0x80000, RZ, 0xfc, !PT ;  /* 0x0008000011111812 */ /* 0x000fe400078efcff */
[C---:B------:R-:W-:Y:S02]  /*b240*/  ISETP.LT.OR P1, PT, R36.reuse, 0x21, P0 ;  /* 0x000000212400780c */ /* 0x040fe40000721670 */
[----:B------:R-:W-:Y:S02]  /*b250*/  ISETP.LT.OR P0, PT, R36, 0x31, P0 ;  /* 0x000000312400780c */ /* 0x000fe40000701670 */
[----:B------:R-:W-:Y:S02]  /*b260*/  @P2 LOP3.LUT R16, R16, 0x40000000, RZ, 0xfc, !PT ;  /* 0x4000000010102812 */ /* 0x000fe400078efcff */
[----:B------:R-:W-:-:S02]  /*b270*/  ISETP.GE.AND P2, PT, R19, R3, PT ;  /* 0x000000031300720c */ /* 0x000fc40003f46270 */
[----:B------:R-:W-:Y:S02]  /*b280*/  LOP3.LUT R16, R16, 0xfbffffff, RZ, 0xc0, !PT ;  /* 0xfbffffff10107812 */ /* 0x000fe400078ec0ff */
[----:B------:R-:W-:-:S03]  /*b290*/  LOP3.LUT R17, R17, 0xfffffffb, RZ, 0xc0, !PT ;  /* 0xfffffffb11117812 */ /* 0x000fc600078ec0ff */
[----:B------:R-:W-:Y:S02]  /*b2a0*/  @P1 LOP3.LUT R16, R16, 0x4000000, RZ, 0xfc, !PT ;  /* 0x0400000010101812 */ /* 0x000fe400078efcff */
[----:B------:R-:W-:Y:S02]  /*b2b0*/  @P3 LOP3.LUT R17, R17, 0x4, RZ, 0xfc, !PT ;  /* 0x0000000411113812 */ /* 0x000fe400078efcff */
[----:B------:R-:W-:Y:S02]  /*b2c0*/  ISETP.GE.AND P1, PT, R36, 0x1, PT ;  /* 0x000000012400780c */ /* 0x000fe40003f26270 */
[----:B------:R-:W-:Y:S02]  /*b2d0*/  LOP3.LUT R16, R16, 0xfffffffe, RZ, 0xc0, !PT ;  /* 0xfffffffe10107812 */ /* 0x000fe400078ec0ff */
[----:B------:R-:W-:Y:S02]  /*b2e0*/  LOP3.LUT R17, R17, 0xfffbffff, RZ, 0xc0, !PT ;  /* 0xfffbffff11117812 */ /* 0x000fe400078ec0ff */
[----:B------:R-:W-:-:S02]  /*b2f0*/  @P2 LOP3.LUT R16, R16, 0x1, RZ, 0xfc, !PT ;  /* 0x0000000110102812 */ /* 0x000fc400078efcff */
[----:B------:R-:W-:Y:S02]  /*b300*/  @P0 LOP3.LUT R17, R17, 0x40000, RZ, 0xfc, !PT ;  /* 0x0004000011110812 */ /* 0x000fe400078efcff */
[----:B------:R-:W-:Y:S02]  /*b310*/  ISETP.GE.AND P0, PT, R36, 0x11, PT ;  /* 0x000000112400780c */ /* 0x000fe40003f06270 */
[----:B------:R-:W-:Y:S02]  /*b320*/  LOP3.LUT R16, R16, 0xfffdffff, RZ, 0xc0, !PT ;  /* 0xfffdffff10107812 */ /* 0x000fe400078ec0ff */
[----:B------:R-:W-:Y:S02]  /*b330*/  ISETP.GE.AND P2, PT, R36, 0x21, PT ;  /* 0x000000212400780c */ /* 0x000fe40003f46270 */
[----:B------:R-:W-:Y:S02]  /*b340*/  @P1 LOP3.LUT R16, R16, 0x20000, RZ, 0xfc, !PT ;  /* 0x0002000010101812 */ /* 0x000fe400078efcff */
[----:B------:R-:W-:-:S02]  /*b350*/  ISETP.GE.AND P1, PT, R36, 0x31, PT ;  /* 0x000000312400780c */ /* 0x000fc40003f26270 */
        /* <DEDUP_REMOVED lines=9> */
.L_x_249:
[----:B------:R-:W2:Y:S01]  /*b3f0*/  LDL R2, [R1+0xc] ;  /* 0x00000c0001027983 */ /* 0x000ea20000100800 */
[----:B0-----:R-:W0:Y:S01]  /*b400*/  LDC R0, c[0x0][0xd38] ;  /* 0x00034e00ff007b82 */ /* 0x001e220000000800 */
        /* <DEDUP_REMOVED lines=23> */
[----:B0--3--:R-:W-:Y:S05]  /*b580*/  @!P0 BRA `(.L_x_213) ;  /* 0x0000000000408947 */ /* 0x009fea0003800000 */
[----:B------:R-:W-:Y:S01]  /*b590*/  MOV R2, 0x0 ;  /* 0x0000000000027802 */ /* 0x000fe20000000f00 */
[----:B------:R-:W-:Y:S01]  /*b5a0*/  ULDC.64 UR6, c[0x4][0x90] ;  /* 0x0100240000067ab9 */ /* 0x000fe20000000a00 */
[----:B------:R-:W-:Y:S01]  /*b5b0*/  ULDC.64 UR8, c[0x4][0x98] ;  /* 0x0100260000087ab9 */ /* 0x000fe20000000a00 */
[----:B------:R-:W-:Y:S01]  /*b5c0*/  ULDC.64 UR4, c[0x4][0x8] ;  /* 0x0100020000047ab9 */ /* 0x000fe20000000a00 */
[----:B------:R-:W-:Y:S02]  /*b5d0*/  IMAD.U32 R4, RZ, RZ, UR6 ;  /* 0x00000006ff047e24 */ /* 0x000fe4000f8e00ff */
[----:B------:R-:W0:Y:S01]  /*b5e0*/  LDC.64 R2, c[0x4][R2] ;  /* 0x0100000002027b82 */ /* 0x000e220000000a00 */
[----:B------:R-:W-:Y:S02]  /*b5f0*/  IMAD.U32 R5, RZ, RZ, UR7 ;  /* 0x00000007ff057e24 */ /* 0x000fe4000f8e00ff */
[----:B------:R-:W-:Y:S02]  /*b600*/  IMAD.U32 R6, RZ, RZ, UR8 ;  /* 0x00000008ff067e24 */ /* 0x000fe4000f8e00ff */
[----:B------:R-:W-:-:S02]  /*b610*/  IMAD.U32 R7, RZ, RZ, UR9 ;  /* 0x00000009ff077e24 */ /* 0x000fc4000f8e00ff */
[----:B------:R-:W-:Y:S02]  /*b620*/  IMAD.U32 R10, RZ, RZ, UR4 ;  /* 0x00000004ff0a7e24 */ /* 0x000fe4000f8e00ff */
[----:B------:R-:W-:Y:S02]  /*b630*/  IMAD.U32 R11, RZ, RZ, UR5 ;  /* 0x00000005ff0b7e24 */ /* 0x000fe4000f8e00ff */
[----:B------:R-:W-:Y:S02]  /*b640*/  IMAD.MOV.U32 R8, RZ, RZ, 0x70 ;  /* 0x00000070ff087424 */ /* 0x000fe400078e00ff */
[----:B------:R-:W-:Y:S02]  /*b650*/  IMAD.MOV.U32 R12, RZ, RZ, 0x1 ;  /* 0x00000001ff0c7424 */ /* 0x000fe400078e00ff */
[----:B------:R-:W-:-:S07]  /*b660*/  IMAD.MOV.U32 R13, RZ, RZ, RZ ;  /* 0x000000ffff0d7224 */ /* 0x000fce00078e00ff */
[----:B------:R-:W-:-:S07]  /*b670*/  LEPC R20, `(.L_x_213) ;  /* 0x000000001014794e */ /* 0x000fce0000000000 */
[----:B0----5:R-:W-:Y:S05]  /*b680*/  CALL.ABS.NOINC R2 ;  /* 0x0000000002007343 */ /* 0x021fea0003c00000 */
.L_x_213:
        /* <DEDUP_REMOVED lines=9> */
[----:B------:R-:W-:Y:S01]  /*b720*/  MOV R4, UR6 ;  /* 0x0000000600047c02 */ /* 0x000fe20008000f00 */
[----:B------:R-:W-:Y:S02]  /*b730*/  IMAD.U32 R5, RZ, RZ, UR7 ;  /* 0x00000007ff057e24 */ /* 0x000fe4000f8e00ff */
[----:B------:R-:W-:Y:S02]  /*b740*/  IMAD.U32 R6, RZ, RZ, UR8 ;  /* 0x00000008ff067e24 */ /* 0x000fe4000f8e00ff */
[----:B------:R-:W-:-:S02]  /*b750*/  IMAD.U32 R7, RZ, RZ, UR9 ;  /* 0x00000009ff077e24 */ /* 0x000fc4000f8e00ff */
[----:B------:R-:W-:Y:S02]  /*b760*/  IMAD.U32 R10, RZ, RZ, UR4 ;  /* 0x00000004ff0a7e24 */ /* 0x000fe4000f8e00ff */
[----:B------:R-:W-:Y:S02]  /*b770*/  IMAD.U32 R11, RZ, RZ, UR5 ;  /* 0x00000005ff0b7e24 */ /* 0x000fe4000f8e00ff */
[----:B------:R-:W-:Y:S02]  /*b780*/  IMAD.MOV.U32 R8, RZ, RZ, 0x70 ;  /* 0x00000070ff087424 */ /* 0x000fe400078e00ff */
[----:B------:R-:W-:Y:S02]  /*b790*/  IMAD.MOV.U32 R12, RZ, RZ, 0x1 ;  /* 0x00000001ff0c7424 */ /* 0x000fe400078e00ff */
[----:B0-----:R-:W-:-:S07]  /*b7a0*/  IMAD.MOV.U32 R13, RZ, RZ, RZ ;  /* 0x000000ffff0d7224 */ /* 0x001fce00078e00ff */
[----:B------:R-:W-:-:S07]  /*b7b0*/  LEPC R20, `(.L_x_215) ;  /* 0x000000001014794e */ /* 0x000fce0000000000 */
[----:B-1---5:R-:W-:Y:S05]  /*b7c0*/  CALL.ABS.NOINC R2 ;  /* 0x0000000002007343 */ /* 0x022fea0003c00000 */
.L_x_215:
[----:B------:R0:W1:Y:S01]  /*b7d0*/  LDC.64 R2, c[0x4][R19] ;  /* 0x0100000013027b82 */ /* 0x0000620000000a00 */
[----:B------:R-:W-:Y:S01]  /*b7e0*/  ULDC.64 UR6, c[0x4][0x90] ;  /* 0x0100240000067ab9 */ /* 0x000fe20000000a00 */
[----:B------:R-:W-:Y:S01]  /*b7f0*/  ULDC.64 UR8, c[0x4][0x98] ;  /* 0x0100260000087ab9 */ /* 0x000fe20000000a00 */
[----:B------:R-:W-:Y:S01]  /*b800*/  ULDC.64 UR4, c[0x4][0x18] ;  /* 0x0100060000047ab9 */ /* 0x000fe20000000a00 */
[----:B------:R-:W-:Y:S02]  /*b810*/  IMAD.U32 R4, RZ, RZ, UR6 ;  /* 0x00000006ff047e24 */ /* 0x000fe4000f8e00ff */
        /* <DEDUP_REMOVED lines=9> */
[----:B-1----:R-:W-:Y:S05]  /*b8b0*/  CALL.ABS.NOINC R2 ;  /* 0x0000000002007343 */ /* 0x002fea0003c00000 */
.L_x_214:
[----:B------:R-:W-:Y:S01]  /*b8c0*/  ULDC.64 UR4, c[0x0][0xaf0] ;  /* 0x0002bc0000047ab9 */ /* 0x000fe20000000a00 */
[--C-:B------:R-:W-:Y:S01]  /*b8d0*/  IMAD.MOV.U32 R28, RZ, RZ, R27.reuse ;  /* 0x000000ffff1c7224 */ /* 0x100fe200078e001b */
[----:B------:R-:W-:Y:S01]  /*b8e0*/  ISETP.NE.U32.AND P0, PT, RZ, UR4, PT ;  /* 0x00000004ff007c0c */ /* 0x000fe2000bf05070 */
[----:B------:R-:W0:Y:S01]  /*b8f0*/  LDC R10, c[0x0][0x430] ;  /* 0x00010c00ff0a7b82 */ /* 0x000e220000000800 */
[----:B------:R-:W-:Y:S01]  /*b900*/  IMAD.MOV R19, RZ, RZ, -R27 ;  /* 0x000000ffff137224 */ /* 0x000fe200078e0a1b */
        /* <DEDUP_REMOVED lines=8> */
.L_x_267:
[----:B------:R-:W2:Y:S01]  /*b990*/  LDL R0, [R1+0x24] ;  /* 0x0000240001007983 */ /* 0x000ea20000100800 */
[----:B------:R-:W-:Y:S01]  /*b9a0*/  ISETP.NE.AND P0, PT, R10, 0x1, PT ;  /* 0x000000010a00780c */ /* 0x000fe20003f05270 */
[----:B------:R-:W-:Y:S01]  /*b9b0*/  IMAD.MOV.U32 R35, RZ, RZ, RZ ;  /* 0x000000ffff237224 */ /* 0x000fe200078e00ff */
[C---:B------:R-:W-:Y:S02]  /*b9c0*/  LOP3.LUT P1, RZ, R16.reuse, 0x4000, RZ, 0xc0, !PT ;  /* 0x0000400010ff7812 */ /* 0x040fe4000782c0ff */
[----:B-----5:R-:W-:Y:S02]  /*b9d0*/  SHF.R.S32.HI R33, RZ, 0x1f, R28 ;  /* 0x0000001fff217819 */ /* 0x020fe4000001141c */
[----:B------:R-:W-:-:S07]  /*b9e0*/  LOP3.LUT R16, R16, 0xffffefff, RZ, 0xc0, !PT ;  /* 0xffffefff10107812 */ /* 0x000fce00078ec0ff */
[----:B------:R-:W0:Y:S01]  /*b9f0*/  @P0 LDC R5, c[0x0][0x434] ;  /* 0x00010d00ff050b82 */ /* 0x000e220000000800 */
[----:B------:R-:W-:-:S07]  /*ba00*/  @P0 LOP3.LUT R16, R16, 0x1000, RZ, 0xfc, !PT ;  /* 0x0000100010100812 */ /* 0x000fce00078efcff */
[----:B------:R-:W3:Y:S08]  /*ba10*/  @P0 LDC R7, c[0x0][0x438] ;  /* 0x00010e00ff070b82 */ /* 0x000ef00000000800 */
[----:B-1----:R-:W1:Y:S02]  /*ba20*/  @P1 LDC.64 R2, c[0x0][0x428] ;  /* 0x00010a00ff021b82 */ /* 0x002e640000000a00 */
[----:B-1----:R-:W-:-:S04]  /*ba30*/  @P1 IMAD R8, R33, R2, RZ ;  /* 0x0000000221081224 */ /* 0x002fc800078e02ff */
[----:B------:R-:W-:Y:S02]  /*ba40*/  @P1 IMAD R8, R28, R3, R8 ;  /* 0x000000031c081224 */ /* 0x000fe400078e0208 */
[----:B--2---:R-:W-:-:S04]  /*ba50*/  IMAD.IADD R0, R0, 0x1, R32 ;  /* 0x0000000100007824 */ /* 0x004fc800078e0220 */
[----:B0-----:R-:W-:-:S04]  /*ba60*/  @P0 IMAD.HI.U32 R4, R0, R5, RZ ;  /* 0x0000000500040227 */ /* 0x001fc800078e00ff */
[----:B------:R-:W-:Y:S01]  /*ba70*/  IMAD.MOV.U32 R6, RZ, RZ, R0 ;  /* 0x000000ffff067224 */ /* 0x000fe200078e0000 */
[----:B---3--:R-:W-:Y:S02]  /*ba80*/  @P0 SHF.R.U32.HI R6, RZ, R7, R4 ;  /* 0x00000007ff060219 */ /* 0x008fe40000011604 */
[----:B------:R-:W0:Y:S02]  /*ba90*/  @P1 LDC.64 R4, c[0x0][0x418] ;  /* 0x00010600ff041b82 */ /* 0x000e240000000a00 */
[----:B------:R-:W-:-:S03]  /*baa0*/  @P1 SHF.R.S32.HI R7, RZ, 0x1f, R6 ;  /* 0x0000001fff071819 */ /* 0x000fc60000011406 */
[----:B------:R-:W-:-:S04]  /*bab0*/  @P1 IMAD.WIDE.U32 R2, R28, R2, R6 ;  /* 0x000000021c021225 */ /* 0x000fc800078e0006 */
[----:B------:R-:W-:Y:S01]  /*bac0*/  @P1 IMAD.IADD R8, R3, 0x1, R8 ;  /* 0x0000000103081824 */ /* 0x000fe200078e0208 */
[----:B0-----:R-:W-:-:S04]  /*bad0*/  @P1 LEA R4, P0, R2, R4, 0x2 ;  /* 0x0000000402041211 */ /* 0x001fc800078010ff */
[----:B------:R-:W-:-:S05]  /*bae0*/  @P1 LEA.HI.X R5, R2, R5, R8, 0x2, P0 ;  /* 0x0000000502051211 */ /* 0x000fca00000f1408 */
[----:B------:R0:W5:Y:S01]  /*baf0*/  @P1 LDG.E R35, desc[UR42][R4.64] ;  /* 0x0000002a04231981 */ /* 0x000162000c1e1900 */
[----:B------:R-:W-:Y:S01]  /*bb00*/  IMAD.MOV R3, RZ, RZ, -R6 ;  /* 0x000000ffff037224 */ /* 0x000fe200078e0a06 */
[----:B------:R-:W-:Y:S02]  /*bb10*/  LOP3.LUT R9, R37, 0x2, RZ, 0xfc, !PT ;  /* 0x0000000225097812 */ /* 0x000fe400078efcff */
[----:B------:R-:W-:Y:S01]  /*bb20*/  LOP3.LUT R16, R16, 0xfffffbff, RZ, 0xc0, !PT ;  /* 0xfffffbff10107812 */ /* 0x000fe200078ec0ff */
[----:B------:R-:W-:Y:S01]  /*bb30*/  IMAD R0, R10, R3, R0 ;  /* 0x000000030a007224 */ /* 0x000fe200078e0200 */
[----:B------:R-:W-:Y:S02]  /*bb40*/  ISETP.NE.AND P0, PT, R9, 0x3, PT ;  /* 0x000000030900780c */ /* 0x000fe40003f05270 */
[----:B------:R-:W-:Y:S02]  /*bb50*/  SHF.R.S32.HI R26, RZ, 0x1f, R19 ;  /* 0x0000001fff1a7819 */ /* 0x000fe40000011413 */
[----:B------:R0:W-:Y:S09]  /*bb60*/  STL [R1], R0 ;  /* 0x0000000001007387 */ /* 0x0001f20000100800 */
[----:B------:R-:W-:Y:S01]  /*bb70*/  @P0 LOP3.LUT R16, R16, 0x400, RZ, 0xfc, !PT ;  /* 0x0000040010100812 */ /* 0x000fe200078efcff */
[----:B0-----:R-:W-:Y:S06]  /*bb80*/  @!P0 BRA `(.L_x_217) ;  /* 0x0000000000048947 */ /* 0x001fec0003800000 */
[----:B------:R-:W-:Y:S01]  /*bb90*/  BPT.TRAP 0x1 ;  /* 0x000000040000795c */ /* 0x000fe20000300000 */
.L_x_217:
[----:B------:R-:W-:Y:S01]  /*bba0*/  LEA R25, R18, UR37, 0x3 ;  /* 0x0000002512197c11 */ /* 0x000fe2000f8e18ff */
[----:B------:R-:W-:Y:S01]  /*bbb0*/  BSSY B0, `(.L_x_218) ;  /* 0x0000004000007945 */ /* 0x000fe20003800000 */
[----:B------:R-:W-:-:S04]  /*bbc0*/  SHF.L.U32 R0, R23, 0x1f, RZ ;  /* 0x0000001f17007819 */ /* 0x000fc800000006ff */
[----:B------:R-:W0:Y:S02]  /*bbd0*/  SYNCS.PHASECHK.TRANS64.TRYWAIT P0, [R25+URZ+0x38840], R0 ;  /* 0x03884000190075a7 */ /* 0x000e24000800017f */
[----:B0-----:R-:W-:Y:S05]  /*bbe0*/  @!P0 BRA `(.L_x_219) ;  /* 0x0000003800148947 */ /* 0x001fea0003800000 */
.L_x_268:
[----:B------:R-:W-:Y:S05]  /*bbf0*/  BSYNC B0 ;  /* 0x0000000000007941 */ /* 0x000fea0003800000 */
.L_x_218:
[----:B------:R-:W0:Y:S01]  /*bc00*/  LDL R2, [R1] ;  /* 0x0000000001027983 */ /* 0x000e220000100800 */
[----:B------:R-:W-:Y:S01]  /*bc10*/  ULDC.64 UR4, c[0x0][0x300] ;  /* 0x0000c00000047ab9 */ /* 0x000fe20000000a00 */
[----:B-----5:R-:W-:Y:S01]  /*bc20*/  SHF.R.S32.HI R4, RZ, 0x1f, R35 ;  /* 0x0000001fff047819 */ /* 0x020fe20000011423 */
[----:B------:R-:W-:Y:S01]  /*bc30*/  IMAD R5, R18, 0x1000, R29 ;  /* 0x0000100012057824 */ /* 0x000fe200078e021d */
[----:B------:R-:W1:Y:S01]  /*bc40*/  S2R R7, SR_TID.X ;  /* 0x0000000000077919 */ /* 0x000e620000002100 */
[----:B------:R-:W-:Y:S01]  /*bc50*/  LOP3.LUT P1, RZ, R16, 0x1, RZ, 0xc0, !PT ;  /* 0x0000000110ff7812 */ /* 0x000fe2000782c0ff */
[----:B-1----:R-:W-:-:S05]  /*bc60*/  IMAD.SHL.U32 R7, R7, 0x8, RZ ;  /* 0x0000000807077824 */ /* 0x002fca00078e00ff */
[----:B------:R-:W-:Y:S02]  /*bc70*/  LOP3.LUT R7, R7, 0x38, RZ, 0xc0, !PT ;  /* 0x0000003807077812 */ /* 0x000fe400078ec0ff */
[----:B0-----:R-:W-:-:S05]  /*bc80*/  SHF.R.S32.HI R0, RZ, 0x1f, R2 ;  /* 0x0000001fff007819 */ /* 0x001fca0000011402 */
[----:B------:R0:W-:Y:S04]  /*bc90*/  STL [R1+0x14], R0 ;  /* 0x0000140001007387 */ /* 0x0001e80000100800 */
[----:B------:R1:W-:Y:S01]  /*bca0*/  STL [R1+0x18], R4 ;  /* 0x0000180401007387 */ /* 0x0003e20000100800 */
[----:B0-----:R-:W-:-:S04]  /*bcb0*/  IMAD R0, R0, UR4, RZ ;  /* 0x0000000400007c24 */ /* 0x001fc8000f8e02ff */
        /* <DEDUP_REMOVED lines=12> */
[----:B------:R-:W-:-:S03]  /*bd80*/  ULDC.64 UR4, c[0x0][0x2e8] ;  /* 0x0000ba0000047ab9 */ /* 0x000fc60000000a00 */
[----:B-1----:R-:W-:Y:S01]  /*bd90*/  IMAD.IADD R4, R3, 0x1, R0 ;  /* 0x0000000103047824 */ /* 0x002fe200078e0200 */
[----:B------:R-:W-:Y:S01]  /*bda0*/  LEA R0, P0, R2, UR4, 0x1 ;  /* 0x0000000402007c11 */ /* 0x000fe2000f8008ff */
[----:B------:R-:W-:-:S03]  /*bdb0*/  UMOV UR4, 0xffffffff ;  /* 0xffffffff00047882 */ /* 0x000fc60000000000 */
[----:B------:R-:W-:Y:S01]  /*bdc0*/  LEA.HI.X R4, R2, UR5, R4, 0x1, P0 ;  /* 0x0000000502047c11 */ /* 0x000fe200080f0c04 */
[----:B------:R-:W-:Y:S08]  /*bdd0*/  BRA.DIV UR4, `(.L_x_220) ;  /* 0x0000003604ac7947 */ /* 0x000ff0000b800000 */
[----:B------:R-:W0:Y:S01]  /*bde0*/  SHFL.IDX PT, R3, R0, RZ, 0x181f ;  /* 0x00181fff00037589 */ /* 0x000e2200000e0000 */
[C---:B------:R-:W-:Y:S02]  /*bdf0*/  ISETP.GE.AND P2, PT, R36.reuse, 0x1, PT ;  /* 0x000000012400780c */ /* 0x040fe40003f46270 */
[----:B------:R-:W-:Y:S01]  /*be00*/  ISETP.GE.AND P3, PT, R36, 0x11, PT ;  /* 0x000000112400780c */ /* 0x000fe20003f66270 */
[----:B------:R-:W1:Y:S10]  /*be10*/  SHFL.IDX PT, R2, R4, RZ, 0x181f ;  /* 0x00181fff04027589 */ /* 0x000e7400000e0000 */
[----:B------:R-:W-:-:S02]  /*be20*/  @P2 LEA R6, R5, UR37, 0x1 ;  /* 0x0000002505062c11 */ /* 0x000fc4000f8e08ff */
[----:B0-----:R-:W-:-:S05]  /*be30*/  @P2 LEA R3, P0, R7, R3, 0x1 ;  /* 0x0000000307032211 */ /* 0x001fca00078008ff */
[----:B-1----:R-:W-:-:S05]  /*be40*/  @P2 IMAD.X R2, RZ, RZ, R2, P0 ;  /* 0x000000ffff022224 */ /* 0x002fca00000e0602 */
[----:B------:R-:W-:-:S04]  /*be50*/  @P2 LOP3.LUT R3, R3, R2, RZ, 0x3c, !PT ;  /* 0x0000000203032212 */ /* 0x000fc800078e3cff */
[----:B------:R-:W-:-:S04]  /*be60*/  @P2 LOP3.LUT R2, R3, R2, RZ, 0x3c, !PT ;  /* 0x0000000203022212 */ /* 0x000fc800078e3cff */
[----:B------:R-:W-:-:S05]  /*be70*/  @P2 LOP3.LUT R3, R3, R2, RZ, 0x3c, !PT ;  /* 0x0000000203032212 */ /* 0x000fca00078e3cff */
[----:B------:R-:W-:Y:S01]  /*be80*/  @!PT LDS RZ, [RZ] ;  /* 0x00000000fffff984 */ /* 0x000fe20000000800 */
[----:B------:R0:W-:Y:S01]  /*be90*/  @P2 LDGSTS.E.BYPASS.LTC128B.128 [R6+0x22400], desc[UR42][R2.64], !P1 ;  /* 0x2240000002062fae */ /* 0x0001e2000c901d6a */
[----:B------:R-:W-:-:S03]  /*bea0*/  ISETP.GE.AND P2, PT, R36, 0x21, PT ;  /* 0x000000212400780c */ /* 0x000fc60003f46270 */
[----:B0-----:R-:W0:Y:S01]  /*beb0*/  SHFL.IDX PT, R3, R0, 0x1, 0x181f ;  /* 0x00381f0000037f89 */ /* 0x001e2200000e0000 */
[----:B------:R-:W-:-:S03]  /*bec0*/  @P3 LEA R6, R5, UR37, 0x1 ;  /* 0x0000002505063c11 */ /* 0x000fc6000f8e08ff */
[----:B------:R-:W1:Y:S01]  /*bed0*/  SHFL.IDX PT, R2, R4, 0x1, 0x181f ;  /* 0x00381f0004027f89 */ /* 0x000e6200000e0000 */
[----:B0-----:R-:W-:-:S05]  /*bee0*/  @P3 LEA R3, P0, R7, R3, 0x1 ;  /* 0x0000000307033211 */ /* 0x001fca00078008ff */
[----:B-1----:R-:W-:-:S05]  /*bef0*/  @P3 IMAD.X R2, RZ, RZ, R2, P0 ;  /* 0x000000ffff023224 */ /* 0x002fca00000e0602 */
[----:B------:R-:W-:-:S04]  /*bf00*/  @P3 LOP3.LUT R3, R3, R2, RZ, 0x3c, !PT ;  /* 0x0000000203033212 */ /* 0x000fc800078e3cff */
[----:B------:R-:W-:-:S04]  /*bf10*/  @P3 LOP3.LUT R2, R3, R2, RZ, 0x3c, !PT ;  /* 0x0000000203023212 */ /* 0x000fc800078e3cff */
[----:B------:R-:W-:-:S05]  /*bf20*/  @P3 LOP3.LUT R3, R3, R2, RZ, 0x3c, !PT ;  /* 0x0000000203033212 */ /* 0x000fca00078e3cff */
[----:B------:R0:W-:Y:S04]  /*bf30*/  @P3 LDGSTS.E.BYPASS.LTC128B.128 [R6+0x22c00], desc[UR42][R2.64], !P1 ;  /* 0x22c0000002063fae */ /* 0x0001e8000c901d6a */
[----:B0-----:R-:W0:Y:S01]  /*bf40*/  SHFL.IDX PT, R3, R0, 0x2, 0x181f ;  /* 0x00581f0000037f89 */ /* 0x001e2200000e0000 */
[----:B------:R-:W-:-:S03]  /*bf50*/  @P2 LEA R6, R5, UR37, 0x1 ;  /* 0x0000002505062c11 */ /* 0x000fc6000f8e08ff */
[----:B------:R-:W1:Y:S04]  /*bf60*/  SHFL.IDX PT, R2, R4, 0x2, 0x181f ;  /* 0x00581f0004027f89 */ /* 0x000e6800000e0000 */
[----:B------:R-:W2:Y:S04]  /*bf70*/  SHFL.IDX PT, R4, R4, 0x3, 0x181f ;  /* 0x00781f0004047f89 */ /* 0x000ea800000e0000 */
[----:B------:R-:W3:Y:S01]  /*bf80*/  SHFL.IDX PT, R0, R0, 0x3, 0x181f ;  /* 0x00781f0000007f89 */ /* 0x000ee200000e0000 */
[----:B0-----:R-:W-:-:S05]  /*bf90*/  @P2 LEA R3, P0, R7, R3, 0x1 ;  /* 0x0000000307032211 */ /* 0x001fca00078008ff */
[----:B-1----:R-:W-:-:S05]  /*bfa0*/  @P2 IMAD.X R2, RZ, RZ, R2, P0 ;  /* 0x000000ffff022224 */ /* 0x002fca00000e0602 */
[----:B------:R-:W-:-:S04]  /*bfb0*/  @P2 LOP3.LUT R3, R3, R2, RZ, 0x3c, !PT ;  /* 0x0000000203032212 */ /* 0x000fc800078e3cff */
[----:B------:R-:W-:-:S04]  /*bfc0*/  @P2 LOP3.LUT R2, R3, R2, RZ, 0x3c, !PT ;  /* 0x0000000203022212 */ /* 0x000fc800078e3cff */
[----:B------:R-:W-:-:S05]  /*bfd0*/  @P2 LOP3.LUT R3, R3, R2, RZ, 0x3c, !PT ;  /* 0x0000000203032212 */ /* 0x000fca00078e3cff */
[----:B--23--:R1:W-:Y:S02]  /*bfe0*/  @P2 LDGSTS.E.BYPASS.LTC128B.128 [R6+0x23400], desc[UR42][R2.64], !P1 ;  /* 0x2340000002062fae */ /* 0x00c3e4000c901d6a */
.L_x_278:
[----:B------:R-:W-:-:S13]  /*bff0*/  ISETP.GE.AND P2, PT, R36, 0x31, PT ;  /* 0x000000312400780c */ /* 0x000fda0003f46270 */
[----:B01----:R-:W-:Y:S02]  /*c000*/  @P2 LEA R2, P0, R7, R0, 0x1 ;  /* 0x0000000007022211 */ /* 0x003fe400078008ff */
[----:B------:R-:W-:-:S03]  /*c010*/  @P2 LEA R5, R5, UR37, 0x1 ;  /* 0x0000002505052c11 */ /* 0x000fc6000f8e08ff */
[----:B------:R-:W-:Y:S01]  /*c020*/  @P2 IMAD.X R3, RZ, RZ, R4, P0 ;  /* 0x000000ffff032224 */ /* 0x000fe200000e0604 */
[----:B------:R-:W-:-:S04]  /*c030*/  PLOP3.LUT P0, PT, PT, PT, PT, 0x80, 0x0 ;  /* 0x000000000000781c */ /* 0x000fc80003f0f070 */
[----:B------:R-:W-:Y:S01]  /*c040*/  @!PT LDS RZ, [RZ] ;  /* 0x00000000fffff984 */ /* 0x000fe20000000800 */
[----:B------:R-:W-:Y:S01]  /*c050*/  @!PT LDS RZ, [RZ] ;  /* 0x00000000fffff984 */ /* 0x000fe20000000800 */
[----:B------:R-:W-:Y:S01]  /*c060*/  @!PT LDS RZ, [RZ] ;  /* 0x00000000fffff984 */ /* 0x000fe20000000800 */
[----:B------:R0:W-:Y:S01]  /*c070*/  @P2 LDGSTS.E.BYPASS.LTC128B.128 [R5+0x23c00], desc[UR42][R2.64], !P1 ;  /* 0x23c0000002052fae */ /* 0x0001e2000c901d6a */
[----:B------:R-:W-:-:S08]  /*c080*/  NOP ;  /* 0x0000000000007918 */ /* 0x000fd00000000000 */
.L_x_221:
[----:B------:R-:W-:Y:S02]  /*c090*/  PLOP3.LUT P1, PT, P1, P0, PT, 0xa2, 0x0 ;  /* 0x000000000000781c */ /* 0x000fe40000f21472 */
[----:B------:R-:W-:-:S08]  /*c0a0*/  @P0 R2UR P1, UR4, R25 ;  /* 0x00000000190402ca */ /* 0x000fd00000020000 */
[----:B------:R-:W-:-:S05]  /*c0b0*/  @P0 PLOP3.LUT P0, PT, P1, PT, PT, 0x80, 0x0 ;  /* 0x000000000000081c */ /* 0x000fca0000f0f070 */
[----:B------:R-:W-:Y:S01]  /*c0c0*/  @!P1 SYNCS.ARRIVE.TRANS64.RED.A0T1 RZ, [UR4+0x38830], RZ ;  /* 0x038830ffffff99a7 */ /* 0x000fe20008200404 */
[----:B------:R-:W-:Y:S07]  /*c0d0*/  @!P1 ARRIVES.LDGSTSBAR.64.TRANSCNT [UR4+0x38830] ;  /* 0x03883000ff0099b0 */ /* 0x000fee0008000a84 */
[----:B------:R-:W-:Y:S05]  /*c0e0*/  @P0 BRA.U.ANY `(.L_x_221) ;  /* 0xfffffffd00e80947 */ /* 0x000fea000393ffff */
[----:B------:R-:W-:Y:S01]  /*c0f0*/  NOP ;  /* 0x0000000000007918 */ /* 0x000fe20000000000 */
[----:B------:R-:W-:-:S04]  /*c100*/  LOP3.LUT R0, R37, 0x2, RZ, 0xfc, !PT ;  /* 0x0000000225007812 */ /* 0x000fc800078efcff */
[----:B------:R-:W-:-:S13]  /*c110*/  ISETP.NE.AND P2, PT, R0, 0x3, PT ;  /* 0x000000030000780c */ /* 0x000fda0003f45270 */
[----:B------:R-:W-:Y:S05]  /*c120*/  @!P2 BRA `(.L_x_222) ;  /* 0x000000000004a947 */ /* 0x000fea0003800000 */
[----:B------:R-:W-:Y:S01]  /*c130*/  BPT.TRAP 0x1 ;  /* 0x000000040000795c */ /* 0x000fe20000300000 */
.L_x_222:
[----:B------:R1:W-:Y:S02]  /*c140*/  SYNCS.ARRIVE.TRANS64.A1T0 RZ, [R25+URZ+0x38830], RZ ;  /* 0x038830ff19ff79a7 */ /* 0x0003e4000810003f */
[----:B------:R-:W-:Y:S05]  /*c150*/  WARPSYNC.ALL ;  /* 0x0000000000007948 */ /* 0x000fea0003800000 */
[----:B------:R-:W-:Y:S01]  /*c160*/  UIADD3 UR4, UR37, 0x20400, URZ ;  /* 0x0002040025047890 */ /* 0x000fe2000fffe03f */
[----:B------:R-:W-:-:S03]  /*c170*/  SHF.R.S32.HI R0, RZ, 0x1f, R27 ;  /* 0x0000001fff007819 */ /* 0x000fc6000001141b */
[----:B------:R-:W-:Y:S02]  /*c180*/  ULOP3.LUT UP0, URZ, UR4, 0x3ff, URZ, 0xc0, !UPT ;  /* 0x000003ff043f7892 */ /* 0x000fe4000f80c03f */
[----:B------:R2:W-:Y:S01]  /*c190*/  STL [R1+0x10], R0 ;  /* 0x0000100001007387 */ /* 0x0005e20000100800 */
[----:B------:R-:W-:Y:S03]  /*c1a0*/  BAR.SYNC.DEFER_BLOCKING 0x8, 0x100 ;  /* 0x0204000000007b1d */ /* 0x000fe60000010000 */
[----:B------:R-:W-:-:S13]  /*c1b0*/  PLOP3.LUT P0, PT, PT, PT, UP0, 0x80, 0x0 ;  /* 0x000000000000781c */ /* 0x000fda0003f0f008 */
[----:B--2---:R-:W-:Y:S05]  /*c1c0*/  @!P0 BRA `(.L_x_223) ;  /* 0x0000000000408947 */ /* 0x004fea0003800000 */
[----:B0-----:R-:W-:Y:S01]  /*c1d0*/  MOV R2, 0x0 ;  /* 0x0000000000027802 */ /* 0x001fe20000000f00 */
        /* <DEDUP_REMOVED lines=14> */
[----:B01----:R-:W-:Y:S05]  /*c2c0*/  CALL.ABS.NOINC R2 ;  /* 0x0000000002007343 */ /* 0x003fea0003c00000 */
.L_x_223:
[----:B0-----:R-:W2:Y:S01]  /*c2d0*/  LDL R2, [R1+0x10] ;  /* 0x0000100001027983 */ /* 0x001ea20000100800 */
[----:B------:R-:W0:Y:S03]  /*c2e0*/  LDC R3, c[0x0][0x448] ;  /* 0x00011200ff037b82 */ /* 0x000e260000000800 */
[----:B------:R-:W3:Y:S01]  /*c2f0*/  LDL R21, [R1+0xc] ;  /* 0x00000c0001157983 */ /* 0x000ee20000100800 */
[----:B------:R-:W-:Y:S01]  /*c300*/  IMAD.MOV R5, RZ, RZ, -R34 ;  /* 0x000000ffff057224 */ /* 0x000fe200078e0a22 */
[----:B------:R-:W-:Y:S01]  /*c310*/  ULDC UR4, c[0x0][0xd38] ;  /* 0x00034e0000047ab9 */ /* 0x000fe20000000800 */
[----:B------:R-:W-:Y:S01]  /*c320*/  LOP3.LUT R16, R16, 0xffffdfff, RZ, 0xc0, !PT ;  /* 0xffffdfff10107812 */ /* 0x000fe200078ec0ff */
[----:B------:R-:W4:Y:S01]  /*c330*/  S2R R9, SR_TID.X ;  /* 0x0000000000097919 */ /* 0x000f220000002100 */
[----:B------:R-:W-:Y:S01]  /*c340*/  LEA R8, R29, UR37, 0x1 ;  /* 0x000000251d087c11 */ /* 0x000fe2000f8e08ff */
[----:B------:R-:W5:Y:S01]  /*c350*/  S2R R10, SR_TID.X ;  /* 0x00000000000a7919 */ /* 0x000f620000002100 */
[----:B0-----:R-:W-:-:S13]  /*c360*/  ISETP.NE.AND P0, PT, R3, 0x1, PT ;  /* 0x000000010300780c */ /* 0x001fda0003f05270 */
[----:B------:R-:W0:Y:S01]  /*c370*/  @P0 LDC R0, c[0x0][0x450] ;  /* 0x00011400ff000b82 */ /* 0x000e220000000800 */
[----:B------:R-:W-:Y:S01]  /*c380*/  @P0 LOP3.LUT R16, R16, 0x2000, RZ, 0xfc, !PT ;  /* 0x0000200010100812 */ /* 0x000fe200078efcff */
[----:B----4-:R-:W-:-:S03]  /*c390*/  IMAD.SHL.U32 R9, R9, 0x8, RZ ;  /* 0x0000000809097824 */ /* 0x010fc600078e00ff */
[----:B------:R-:W-:Y:S02]  /*c3a0*/  LOP3.LUT P1, RZ, R16, 0x1000000, RZ, 0xc0, !PT ;  /* 0x0100000010ff7812 */ /* 0x000fe4000782c0ff */
[----:B-----5:R-:W-:Y:S02]  /*c3b0*/  SHF.R.U32.HI R10, RZ, 0x3, R10 ;  /* 0x00000003ff0a7819 */ /* 0x020fe4000001160a */
[----:B------:R-:W-:Y:S02]  /*c3c0*/  LOP3.LUT R9, R9, 0x38, RZ, 0xc0, !PT ;  /* 0x0000003809097812 */ /* 0x000fe400078ec0ff */
[----:B------:R-:W-:Y:S01]  /*c3d0*/  LOP3.LUT R10, R10, 0xf, RZ, 0xc0, !PT ;  /* 0x0000000f0a0a7812 */ /* 0x000fe200078ec0ff */
[----:B--2---:R-:W-:Y:S02]  /*c3e0*/  IMAD.MOV.U32 R20, RZ, RZ, R2 ;  /* 0x000000ffff147224 */ /* 0x004fe400078e0002 */
[----:B------:R-:W2:Y:S01]  /*c3f0*/  @P0 LDC R2, c[0x0][0x44c] ;  /* 0x00011300ff020b82 */ /* 0x000ea20000000800 */
[----:B---3--:R-:W-:Y:S01]  /*c400*/  IMAD R5, R5, UR4, R21 ;  /* 0x0000000405057c24 */ /* 0x008fe2000f8e0215 */
[----:B------:R-:W-:-:S02]  /*c410*/  ULDC.64 UR4, c[0x0][0x2d8] ;  /* 0x0000b60000047ab9 */ /* 0x000fc40000000a00 */
[----:B------:R-:W-:Y:S02]  /*c420*/  IMAD R6, R26, UR4, RZ ;  /* 0x000000041a067c24 */ /* 0x000fe4000f8e02ff */
[----:B------:R-:W-:Y:S02]  /*c430*/  IMAD R34, R5, 0x40, R24 ;  /* 0x0000004005227824 */ /* 0x000fe400078e0218 */
[----:B------:R-:W-:Y:S02]  /*c440*/  IMAD R6, R19, UR5, R6 ;  /* 0x0000000513067c24 */ /* 0x000fe4000f8e0206 */
[----:B------:R-:W-:Y:S02]  /*c450*/  IMAD.MOV.U32 R4, RZ, RZ, R34 ;  /* 0x000000ffff047224 */ /* 0x000fe400078e0022 */
[----:B--2---:R-:W-:-:S05]  /*c460*/  @P0 IMAD.HI.U32 R2, R34, R2, RZ ;  /* 0x0000000222020227 */ /* 0x004fca00078e00ff */
[----:B0-----:R-:W-:-:S05]  /*c470*/  @P0 SHF.R.U32.HI R4, RZ, R0, R2 ;  /* 0x00000000ff040219 */ /* 0x001fca0000011602 */
[----:B------:R-:W-:-:S04]  /*c480*/  IMAD.MOV R0, RZ, RZ, -R4 ;  /* 0x000000ffff007224 */ /* 0x000fc800078e0a04 */
[----:B------:R-:W-:Y:S02]  /*c490*/  IMAD R0, R3, R0, R34 ;  /* 0x0000000003007224 */ /* 0x000fe400078e0222 */
[----:B------:R-:W-:Y:S01]  /*c4a0*/  IMAD.WIDE.U32 R2, R19, UR4, RZ ;  /* 0x0000000413027c25 */ /* 0x000fe2000f8e00ff */
[----:B------:R-:W-:-:S03]  /*c4b0*/  ULDC.64 UR4, c[0x0][0x2e0] ;  /* 0x0000b80000047ab9 */ /* 0x000fc60000000a00 */
[----:B------:R-:W-:Y:S02]  /*c4c0*/  IMAD.IADD R3, R3, 0x1, R6 ;  /* 0x0000000103037824 */ /* 0x000fe400078e0206 */
[----:B------:R-:W-:Y:S02]  /*c4d0*/  IMAD R6, R20, UR4, RZ ;  /* 0x0000000414067c24 */ /* 0x000fe4000f8e02ff */
[----:B------:R-:W-:-:S04]  /*c4e0*/  IMAD.WIDE.U32 R2, R27, UR4, R2 ;  /* 0x000000041b027c25 */ /* 0x000fc8000f8e0002 */
[----:B------:R-:W-:Y:S01]  /*c4f0*/  IMAD R6, R27, UR5, R6 ;  /* 0x000000051b067c24 */ /* 0x000fe2000f8e0206 */
[----:B------:R-:W-:-:S03]  /*c500*/  ULDC.64 UR4, c[0x0][0x2d0] ;  /* 0x0000b40000047ab9 */ /* 0x000fc60000000a00 */
[----:B------:R-:W-:Y:S01]  /*c510*/  IMAD.IADD R3, R3, 0x1, R6 ;  /* 0x0000000103037824 */ /* 0x000fe200078e0206 */
[----:B------:R-:W-:Y:S01]  /*c520*/  SHF.R.S32.HI R6, RZ, 0x1f, R4 ;  /* 0x0000001fff067819 */ /* 0x000fe20000011404 */
[----:B------:R-:W-:-:S04]  /*c530*/  IMAD.WIDE.U32 R2, R4, UR4, R2 ;  /* 0x0000000404027c25 */ /* 0x000fc8000f8e0002 */
[----:B------:R-:W-:-:S04]  /*c540*/  IMAD R6, R6, UR4, RZ ;  /* 0x0000000406067c24 */ /* 0x000fc8000f8e02ff */
        /* <DEDUP_REMOVED lines=14> */
[----:B------:R-:W-:Y:S02]  /*c630*/  LEA R5, R5, R10, 0x6 ;  /* 0x0000000a05057211 */ /* 0x000fe400078e30ff */
[----:B------:R-:W-:Y:S01]  /*c640*/  LOP3.LUT R16, R16, 0xfffffeff, RZ, 0xc0, !PT ;  /* 0xfffffeff10107812 */ /* 0x000fe200078ec0ff */
[----:B------:R-:W2:Y:S01]  /*c650*/  SHFL.IDX PT, R3, R2, RZ, 0x181f ;  /* 0x00181fff02037589 */ /* 0x000ea200000e0000 */
[----:B------:R-:W-:-:S13]  /*c660*/  ISETP.GE.AND P2, PT, R5, UR36, PT ;  /* 0x0000002405007c0c */ /* 0x000fda000bf46270 */
[----:B------:R-:W-:-:S04]  /*c670*/  @P2 LOP3.LUT R16, R16, 0x100, RZ, 0xfc, !PT ;  /* 0x0000010010102812 */ /* 0x000fc800078efcff */
[----:B------:R-:W-:Y:S02]  /*c680*/  LOP3.LUT R16, R16, 0xffffff7f, RZ, 0xc0, !PT ;  /* 0xffffff7f10107812 */ /* 0x000fe400078ec0ff */
[----:B0-----:R-:W-:-:S05]  /*c690*/  @!P2 LEA R4, P0, R9, R4, 0x1 ;  /* 0x000000040904a211 */ /* 0x001fca00078008ff */
[----:B--2---:R-:W-:Y:S02]  /*c6a0*/  @!P2 IMAD.X R3, RZ, RZ, R3, P0 ;  /* 0x000000ffff03a224 */ /* 0x004fe400000e0603 */
[----:B------:R-:W-:Y:S02]  /*c6b0*/  @!P2 IMAD.MOV.U32 R6, RZ, RZ, R4 ;  /* 0x000000ffff06a224 */ /* 0x000fe400078e0004 */
[----:B------:R-:W-:Y:S02]  /*c6c0*/  @!P2 IMAD.MOV.U32 R7, RZ, RZ, R3 ;  /* 0x000000ffff07a224 */ /* 0x000fe400078e0003 */
[----:B------:R-:W-:-:S03]  /*c6d0*/  VIADD R3, R5, 0x10 ;  /* 0x0000001005037836 */ /* 0x000fc60000000000 */
[----:B------:R-:W-:Y:S01]  /*c6e0*/  @!PT LDS RZ, [RZ] ;  /* 0x00000000fffff984 */ /* 0x000fe20000000800 */
[----:B------:R0:W-:Y:S02]  /*c6f0*/  @!P2 LDGSTS.E.BYPASS.LTC128B.128 [R8+0x20400], desc[UR42][R6.64], !P1 ;  /* 0x204000000608afae */ /* 0x0001e4000c901d6a */
[----:B------:R-:W-:Y:S02]  /*c700*/  ISETP.GE.AND P2, PT, R3, UR36, PT ;  /* 0x0000002403007c0c */ /* 0x000fe4000bf46270 */
[----:B------:R-:W-:Y:S04]  /*c710*/  SHFL.IDX PT, R3, R2, 0x1, 0x181f ;  /* 0x00381f0002037f89 */ /* 0x000fe800000e0000 */
[----:B0-----:R-:W0:Y:S07]  /*c720*/  SHFL.IDX PT, R6, R0, 0x1, 0x181f ;  /* 0x00381f0000067f89 */ /* 0x001e2e00000e0000 */
[----:B------:R-:W-:-:S04]  /*c730*/  @P2 LOP3.LUT R16, R16, 0x80, RZ, 0xfc, !PT ;  /* 0x0000008010102812 */ /* 0x000fc800078efcff */
[----:B------:R-:W-:Y:S02]  /*c740*/  LOP3.LUT R16, R16, 0xffffffbf, RZ, 0xc0, !PT ;  /* 0xffffffbf10107812 */ /* 0x000fe400078ec0ff */
[----:B0-----:R-:W-:-:S05]  /*c750*/  @!P2 LEA R6, P0, R9, R6, 0x1 ;  /* 0x000000060906a211 */ /* 0x001fca00078008ff */
[----:B------:R-:W-:-:S04]  /*c760*/  @!P2 IMAD.X R3, RZ, RZ, R3, P0 ;  /* 0x000000ffff03a224 */ /* 0x000fc800000e0603 */
[----:B------:R-:W-:Y:S02]  /*c770*/  @!P2 IMAD.MOV.U32 R7, RZ, RZ, R3 ;  /* 0x000000ffff07a224 */ /* 0x000fe400078e0003 */
[----:B------:R-:W-:-:S03]  /*c780*/  VIADD R3, R5, 0x20 ;  /* 0x0000002005037836 */ /* 0x000fc60000000000 */
[----:B------:R0:W-:Y:S02]  /*c790*/  @!P2 LDGSTS.E.BYPASS.LTC128B.128 [R8+0x20c00], desc[UR42][R6.64], !P1 ;  /* 0x20c000000608afae */ /* 0x0001e4000c901d6a */
[----:B------:R-:W-:Y:S02]  /*c7a0*/  ISETP.GE.AND P2, PT, R3, UR36, PT ;  /* 0x0000002403007c0c */ /* 0x000fe4000bf46270 */
[----:B------:R-:W-:Y:S04]  /*c7b0*/  SHFL.IDX PT, R3, R2, 0x2, 0x181f ;  /* 0x00581f0002037f89 */ /* 0x000fe800000e0000 */
[----:B0-----:R-:W0:Y:S07]  /*c7c0*/  SHFL.IDX PT, R6, R0, 0x2, 0x181f ;  /* 0x00581f0000067f89 */ /* 0x001e2e00000e0000 */
[----:B------:R-:W-:Y:S01]  /*c7d0*/  @P2 LOP3.LUT R16, R16, 0x40, RZ, 0xfc, !PT ;  /* 0x0000004010102812 */ /* 0x000fe200078efcff */
[----:B------:R-:W2:Y:S01]  /*c7e0*/  SHFL.IDX PT, R0, R0, 0x3, 0x181f ;  /* 0x00781f0000007f89 */ /* 0x000ea200000e0000 */
[----:B0-----:R-:W-:-:S05]  /*c7f0*/  @!P2 LEA R6, P0, R9, R6, 0x1 ;  /* 0x000000060906a211 */ /* 0x001fca00078008ff */
[----:B------:R-:W-:-:S04]  /*c800*/  @!P2 IMAD.X R3, RZ, RZ, R3, P0 ;  /* 0x000000ffff03a224 */ /* 0x000fc800000e0603 */
[----:B------:R-:W-:Y:S02]  /*c810*/  @!P2 IMAD.MOV.U32 R7, RZ, RZ, R3 ;  /* 0x000000ffff07a224 */ /* 0x000fe400078e0003 */
[----:B------:R0:W3:Y:S04]  /*c820*/  SHFL.IDX PT, R3, R2, 0x3, 0x181f ;  /* 0x00781f0002037f89 */ /* 0x0000e800000e0000 */
[----:B--2---:R0:W-:Y:S02]  /*c830*/  @!P2 LDGSTS.E.BYPASS.LTC128B.128 [R8+0x21400], desc[UR42][R6.64], !P1 ;  /* 0x214000000608afae */ /* 0x0041e4000c901d6a */
.L_x_287:
[----:B------:R-:W-:Y:S01]  /*c840*/  VIADD R5, R5, 0x30 ;  /* 0x0000003005057836 */ /* 0x000fe20000000000 */
[----:B------:R-:W-:-:S04]  /*c850*/  LOP3.LUT R16, R16, 0xfffff7ff, RZ, 0xc0, !PT ;  /* 0xfffff7ff10107812 */ /* 0x000fc800078ec0ff */
[----:B------:R-:W-:-:S13]  /*c860*/  ISETP.GE.AND P2, PT, R5, UR36, PT ;  /* 0x0000002405007c0c */ /* 0x000fda000bf46270 */
[----:B0-----:R-:W-:Y:S02]  /*c870*/  @!P2 LEA R2, P0, R9, R0, 0x1 ;  /* 0x000000000902a211 */ /* 0x001fe400078008ff */
[----:B------:R-:W-:-:S03]  /*c880*/  @P2 LOP3.LUT R16, R16, 0x800, RZ, 0xfc, !PT ;  /* 0x0000080010102812 */ /* 0x000fc600078efcff */
        /* <DEDUP_REMOVED lines=8> */
[----:B------:R-:W-:Y:S01]  /*c910*/  NOP ;  /* 0x0000000000007918 */ /* 0x000fe20000000000 */
[----:B------:R-:W-:Y:S02]  /*c920*/  UIADD3 UR4, UR37, 0x26400, URZ ;  /* 0x0002640025047890 */ /* 0x000fe4000fffe03f */
[----:B------:R-:W-:Y:S02]  /*c930*/  SYNCS.ARRIVE.TRANS64.A1T0 RZ, [UR37+0x38800], RZ ;  /* 0x038800ffffff79a7 */ /* 0x000fe40008100025 */
[----:B------:R-:W-:-:S06]  /*c940*/  ULOP3.LUT UP0, URZ, UR4, 0x3ff, URZ, 0xc0, !UPT ;  /* 0x000003ff043f7892 */ /* 0x000fcc000f80c03f */
[----:B------:R-:W-:-:S13]  /*c950*/  PLOP3.LUT P0, PT, PT, PT, UP0, 0x80, 0x0 ;  /* 0x000000000000781c */ /* 0x000fda0003f0f008 */
[----:B0-----:R-:W-:Y:S05]  /*c960*/  @!P0 BRA `(.L_x_225) ;  /* 0x0000000000408947 */ /* 0x001fea0003800000 */
        /* <DEDUP_REMOVED lines=16> */
.L_x_225:
[----:B------:R-:W2:Y:S01]  /*ca70*/  LDL.LU R20, [R1+0x10] ;  /* 0x0000100001147983 */ /* 0x000ea20000300800 */
[----:B------:R-:W0:Y:S01]  /*ca80*/  LDC R2, c[0x0][0x448] ;  /* 0x00011200ff027b82 */ /* 0x000e220000000800 */
[----:B------:R-:W-:Y:S01]  /*ca90*/  ULDC.64 UR4, c[0x0][0x3d8] ;  /* 0x0000f60000047ab9 */ /* 0x000fe20000000a00 */
[----:B------:R-:W-:Y:S01]  /*caa0*/  IMAD.MOV.U32 R0, RZ, RZ, R34 ;  /* 0x000000ffff007224 */ /* 0x000fe200078e0022 */
[----:B------:R3:W5:Y:S01]  /*cab0*/  LDL R9, [R1+0x8] ;  /* 0x0000080001097983 */ /* 0x0007620000100800 */
[----:B------:R-:W-:Y:S01]  /*cac0*/  IMAD R4, R26, UR4, RZ ;  /* 0x000000041a047c24 */ /* 0x000fe2000f8e02ff */
[C---:B------:R-:W-:Y:S02]  /*cad0*/  LOP3.LUT P5, RZ, R16.reuse, 0x200000, RZ, 0xc0, !PT ;  /* 0x0020000010ff7812 */ /* 0x040fe400078ac0ff */
[----:B------:R3:W5:Y:S01]  /*cae0*/  LDL R8, [R1+0x4] ;  /* 0x0000040001087983 */ /* 0x0007620000100800 */
[----:B------:R-:W-:Y:S01]  /*caf0*/  IMAD R4, R19, UR5, R4 ;  /* 0x0000000513047c24 */ /* 0x000fe2000f8e0204 */
[----:B------:R-:W-:-:S02]  /*cb00*/  LOP3.LUT P4, RZ, R16, 0x100000, RZ, 0xc0, !PT ;  /* 0x0010000010ff7812 */ /* 0x000fc4000788c0ff */
[C---:B------:R-:W-:Y:S02]  /*cb10*/  LOP3.LUT P3, RZ, R16.reuse, 0x80000, RZ, 0xc0, !PT ;  /* 0x0008000010ff7812 */ /* 0x040fe4000786c0ff */
[----:B------:R-:W-:Y:S02]  /*cb20*/  LOP3.LUT P2, RZ, R16, 0x40000, RZ, 0xc0, !PT ;  /* 0x0004000010ff7812 */ /* 0x000fe4000784c0ff */
[----:B0-----:R-:W-:-:S13]  /*cb30*/  ISETP.NE.AND P6, PT, R2, 0x1, PT ;  /* 0x000000010200780c */ /* 0x001fda0003fc5270 */
[----:B------:R-:W0:Y:S08]  /*cb40*/  @P6 LDC R3, c[0x0][0x44c] ;  /* 0x00011300ff036b82 */ /* 0x000e300000000800 */
[----:B------:R-:W4:Y:S01]  /*cb50*/  @P6 LDC R2, c[0x0][0x450] ;  /* 0x00011400ff026b82 */ /* 0x000f220000000800 */
[----:B0-----:R-:W-:-:S05]  /*cb60*/  @P6 IMAD.HI.U32 R3, R34, R3, RZ ;  /* 0x0000000322036227 */ /* 0x001fca00078e00ff */
[----:B----4-:R-:W-:Y:S01]  /*cb70*/  @P6 SHF.R.U32.HI R0, RZ, R2, R3 ;  /* 0x00000002ff006219 */ /* 0x010fe20000011603 */
[----:B------:R-:W-:Y:S01]  /*cb80*/  IMAD.WIDE.U32 R2, R19, UR4, RZ ;  /* 0x0000000413027c25 */ /* 0x000fe2000f8e00ff */
[----:B------:R-:W-:-:S03]  /*cb90*/  ULDC.64 UR4, c[0x0][0x3e0] ;  /* 0x0000f80000047ab9 */ /* 0x000fc60000000a00 */
[----:B------:R-:W-:Y:S01]  /*cba0*/  IMAD.IADD R3, R3, 0x1, R4 ;  /* 0x0000000103037824 */ /* 0x000fe200078e0204 */
[----:B------:R-:W0:Y:S01]  /*cbb0*/  S2R R21, SR_TID.X ;  /* 0x0000000000157919 */ /* 0x000e220000002100 */
[----:B------:R-:W-:Y:S01]  /*cbc0*/  IMAD.WIDE.U32 R2, R27, UR4, R2 ;  /* 0x000000041b027c25 */ /* 0x000fe2000f8e0002 */
[----:B------:R-:W-:-:S03]  /*cbd0*/  SHF.R.S32.HI R5, RZ, 0x1f, R0 ;  /* 0x0000001fff057819 */ /* 0x000fc60000011400 */
[----:B0-----:R-:W-:-:S05]  /*cbe0*/  IMAD.SHL.U32 R21, R21, 0x8, RZ ;  /* 0x0000000815157824 */ /* 0x001fca00078e00ff */
[----:B------:R-:W-:Y:S01]  /*cbf0*/  LOP3.LUT R21, R21, 0x38, RZ, 0xc0, !PT ;  /* 0x0000003815157812 */ /* 0x000fe200078ec0ff */
[----:B--2---:R-:W-:Y:S01]  /*cc00*/  IMAD R4, R20, UR4, RZ ;  /* 0x0000000414047c24 */ /* 0x004fe2000f8e02ff */
[----:B------:R-:W-:-:S03]  /*cc10*/  ULDC UR4, c[0x0][0x448] ;  /* 0x0001120000047ab9 */ /* 0x000fc60000000800 */
[----:B------:R-:W-:-:S04]  /*cc20*/  IMAD R4, R27, UR5, R4 ;  /* 0x000000051b047c24 */ /* 0x000fc8000f8e0204 */
[----:B------:R-:W-:Y:S02]  /*cc30*/  IMAD.IADD R3, R3, 0x1, R4 ;  /* 0x0000000103037824 */ /* 0x000fe400078e0204 */
[----:B------:R-:W-:-:S04]  /*cc40*/  IMAD.MOV R4, RZ, RZ, -R0 ;  /* 0x000000ffff047224 */ /* 0x000fc800078e0a00 */
[----:B------:R-:W-:Y:S01]  /*cc50*/  IMAD R4, R4, UR4, R34 ;  /* 0x0000000404047c24 */ /* 0x000fe2000f8e0222 */
[----:B------:R-:W-:Y:S02]  /*cc60*/  ULDC.64 UR4, c[0x0][0x3d0] ;  /* 0x0000f40000047ab9 */ /* 0x000fe40000000a00 */
        /* <DEDUP_REMOVED lines=9> */
[----:B------:R-:W-:-:S03]  /*cd00*/  ULDC.64 UR4, c[0x0][0x390] ;  /* 0x0000e40000047ab9 */ /* 0x000fc60000000a00 */
[----:B------:R-:W-:Y:S01]  /*cd10*/  IMAD.IADD R4, R3, 0x1, R0 ;  /* 0x0000000103047824 */ /* 0x000fe200078e0200 */
[----:B------:R-:W-:Y:S01]  /*cd20*/  LEA R0, P0, R2, UR4, 0x1 ;  /* 0x0000000402007c11 */ /* 0x000fe2000f8008ff */
[----:B------:R-:W-:-:S03]  /*cd30*/  UMOV UR4, 0xffffffff ;  /* 0xffffffff00047882 */ /* 0x000fc60000000000 */
[----:B------:R-:W-:Y:S02]  /*cd40*/  LEA.HI.X R4, R2, UR5, R4, 0x1, P0 ;  /* 0x0000000502047c11 */ /* 0x000fe400080f0c04 */
[----:B------:R-:W-:Y:S01]  /*cd50*/  LEA R20, R29, UR37, 0x1 ;  /* 0x000000251d147c11 */ /* 0x000fe2000f8e08ff */
[----:B---3--:R-:W-:Y:S06]  /*cd60*/  BRA.DIV UR4, `(.L_x_226) ;  /* 0x0000003204607947 */ /* 0x008fec000b800000 */
[----:B------:R-:W-:Y:S01]  /*cd70*/  LOP3.LUT P1, RZ, R16, 0x40, RZ, 0xc0, !PT ;  /* 0x0000004010ff7812 */ /* 0x000fe2000782c0ff */
[----:B------:R-:W0:Y:S01]  /*cd80*/  SHFL.IDX PT, R3, R0, RZ, 0x181f ;  /* 0x00181fff00037589 */ /* 0x000e2200000e0000 */
[----:B------:R-:W-:Y:S02]  /*cd90*/  LOP3.LUT R22, R22, 0xfbffffff, RZ, 0xc0, !PT ;  /* 0xfbffffff16167812 */ /* 0x000fe400078ec0ff */
[----:B------:R-:W-:Y:S01]  /*cda0*/  LOP3.LUT P6, RZ, R16, 0x400000, RZ, 0xc0, !PT ;  /* 0x0040000010ff7812 */ /* 0x000fe200078cc0ff */
[----:B------:R-:W2:Y:S04]  /*cdb0*/  SHFL.IDX PT, R2, R4, RZ, 0x181f ;  /* 0x00181fff04027589 */ /* 0x000ea800000e0000 */
[----:B------:R-:W3:Y:S04]  /*cdc0*/  SHFL.IDX PT, R14, R0, 0x1, 0x181f ;  /* 0x00381f00000e7f89 */ /* 0x000ee800000e0000 */
[----:B------:R-:W-:Y:S01]  /*cdd0*/  @P1 LOP3.LUT R22, R22, 0x4000000, RZ, 0xfc, !PT ;  /* 0x0400000016161812 */ /* 0x000fe200078efcff */
[----:B------:R-:W4:Y:S01]  /*cde0*/  SHFL.IDX PT, R5, R4, 0x1, 0x181f ;  /* 0x00381f0004057f89 */ /* 0x000f2200000e0000 */
[----:B------:R-:W-:-:S02]  /*cdf0*/  LOP3.LUT P1, RZ, R16, 0x80, RZ, 0xc0, !PT ;  /* 0x0000008010ff7812 */ /* 0x000fc4000782c0ff */
[----:B------:R-:W-:-:S11]  /*ce00*/  LOP3.LUT R22, R22, 0xf7ffffff, RZ, 0xc0, !PT ;  /* 0xf7ffffff16167812 */ /* 0x000fd600078ec0ff */
[----:B------:R-:W-:Y:S02]  /*ce10*/  @P1 LOP3.LUT R22, R22, 0x8000000, RZ, 0xfc, !PT ;  /* 0x0800000016161812 */ /* 0x000fe400078efcff */
[----:B------:R-:W-:-:S13]  /*ce20*/  LOP3.LUT P1, RZ, R16, 0x100, RZ, 0xc0, !PT ;  /* 0x0000010010ff7812 */ /* 0x000fda000782c0ff */
[----:B0-----:R-:W-:-:S05]  /*ce30*/  @!P1 LEA R3, P0, R21, R3, 0x1 ;  /* 0x0000000315039211 */ /* 0x001fca00078008ff */
[----:B--2---:R-:W-:Y:S01]  /*ce40*/  @!P1 IMAD.X R2, RZ, RZ, R2, P0 ;  /* 0x000000ffff029224 */ /* 0x004fe200000e0602 */
[----:B------:R-:W-:-:S04]  /*ce50*/  LOP3.LUT P0, RZ, R16, 0x800000, RZ, 0xc0, !PT ;  /* 0x0080000010ff7812 */ /* 0x000fc8000780c0ff */
[----:B------:R-:W-:-:S04]  /*ce60*/  @!P1 LOP3.LUT R3, R3, R2, RZ, 0x3c, !PT ;  /* 0x0000000203039212 */ /* 0x000fc800078e3cff */
[----:B------:R-:W-:-:S04]  /*ce70*/  @!P1 LOP3.LUT R2, R3, R2, RZ, 0x3c, !PT ;  /* 0x0000000203029212 */ /* 0x000fc800078e3cff */
[----:B------:R-:W-:-:S05]  /*ce80*/  @!P1 LOP3.LUT R3, R3, R2, RZ, 0x3c, !PT ;  /* 0x0000000203039212 */ /* 0x000fca00078e3cff */
[----:B------:R-:W-:Y:S01]  /*ce90*/  @!P1 LDGSTS.E.BYPASS.LTC128B.128 [R20+0x26400], desc[UR42][R2.64], !P0 ;  /* 0x2640000002149fae */ /* 0x000fe2000c101d6a */
[----:B-----5:R-:W-:-:S03]  /*cea0*/  @!P1 ISETP.NE.U32.AND P0, PT, R9, RZ, PT ;  /* 0x000000ff0900920c */ /* 0x020fc60003f05070 */
[----:B------:R-:W-:Y:S04]  /*ceb0*/  @!P1 LDGSTS.E.BYPASS.LTC128B.128 [R20+0x28400], desc[UR42][R2.64+0x80], !P6 ;  /* 0x2840008002149fae */ /* 0x000fe8000f101d6a */
[----:B------:R-:W-:Y:S04]  /*cec0*/  @!P1 LDGSTS.E.BYPASS.LTC128B.128 [R20+0x2a400], desc[UR42][R2.64+0x100], !P5 ;  /* 0x2a40010002149fae */ /* 0x000fe8000e901d6a */
[----:B------:R-:W-:Y:S04]  /*ced0*/  @!P1 LDGSTS.E.BYPASS.LTC128B.128 [R20+0x2c400], desc[UR42][R2.64+0x180], !P4 ;  /* 0x2c40018002149fae */ /* 0x000fe8000e101d6a */
[----:B------:R-:W-:Y:S04]  /*cee0*/  @!P1 LDGSTS.E.BYPASS.LTC128B.128 [R20+0x2e400], desc[UR42][R2.64+0x200], !P3 ;  /* 0x2e40020002149fae */ /* 0x000fe8000d901d6a */
[----:B------:R-:W-:Y:S04]  /*cef0*/  @!P1 LDGSTS.E.BYPASS.LTC128B.128 [R20+0x30400], desc[UR42][R2.64+0x280], !P2 ;  /* 0x3040028002149fae */ /* 0x000fe8000d101d6a */
[----:B------:R-:W-:Y:S01]  /*cf00*/  @!P1 LDGSTS.E.BYPASS.LTC128B.128 [R20+0x32400], desc[UR42][R2.64+0x300], P0 ;  /* 0x3240030002149fae */ /* 0x000fe20008101d6a */
[----:B------:R-:W-:-:S13]  /*cf10*/  @!P1 ISETP.NE.U32.AND P0, PT, R8, RZ, PT ;  /* 0x000000ff0800920c */ /* 0x000fda0003f05070 */
[----:B------:R0:W-:Y:S01]  /*cf20*/  @!P1 LDGSTS.E.BYPASS.LTC128B.128 [R20+0x34400], desc[UR42][R2.64+0x380], P0 ;  /* 0x3440038002149fae */ /* 0x0001e20008101d6a */
[----:B------:R-:W-:-:S13]  /*cf30*/  LOP3.LUT P1, RZ, R22, 0x8000000, RZ, 0xc0, !PT ;  /* 0x0800000016ff7812 */ /* 0x000fda000782c0ff */
[----:B---3--:R-:W-:Y:S02]  /*cf40*/  @!P1 LEA R6, P0, R21, R14, 0x1 ;  /* 0x0000000e15069211 */ /* 0x008fe400078008ff */
[----:B------:R-:W2:Y:S03]  /*cf50*/  SHFL.IDX PT, R14, R0, 0x2, 0x181f ;  /* 0x00581f00000e7f89 */ /* 0x000ea600000e0000 */
[----:B----4-:R-:W-:Y:S01]  /*cf60*/  @!P1 IMAD.X R7, RZ, RZ, R5, P0 ;  /* 0x000000ffff079224 */ /* 0x010fe200000e0605 */
[----:B------:R-:W-:Y:S01]  /*cf70*/  LOP3.LUT P0, RZ, R16, 0x800000, RZ, 0xc0, !PT ;  /* 0x0080000010ff7812 */ /* 0x000fe2000780c0ff */
[----:B0-----:R-:W-:Y:S01]  /*cf80*/  @!P1 IMAD.MOV.U32 R2, RZ, RZ, R6 ;  /* 0x000000ffff029224 */ /* 0x001fe200078e0006 */
[----:B------:R-:W0:Y:S01]  /*cf90*/  SHFL.IDX PT, R5, R4, 0x2, 0x181f ;  /* 0x00581f0004057f89 */ /* 0x000e2200000e0000 */
[----:B------:R-:W-:-:S03]  /*cfa0*/  @!P1 IMAD.MOV.U32 R3, RZ, RZ, R7 ;  /* 0x000000ffff039224 */ /* 0x000fc600078e0007 */
[----:B------:R-:W3:Y:S07]  /*cfb0*/  SHFL.IDX PT, R4, R4, 0x3, 0x181f ;  /* 0x00781f0004047f89 */ /* 0x000eee00000e0000 */
[----:B------:R-:W-:Y:S01]  /*cfc0*/  @!P1 LDGSTS.E.BYPASS.LTC128B.128 [R20+0x26c00], desc[UR42][R2.64], !P0 ;  /* 0x26c0000002149fae */ /* 0x000fe2000c101d6a */
[----:B------:R-:W-:-:S03]  /*cfd0*/  @!P1 ISETP.NE.U32.AND P0, PT, R9, RZ, PT ;  /* 0x000000ff0900920c */ /* 0x000fc60003f05070 */
        /* <DEDUP_REMOVED lines=9> */
[----:B--2---:R-:W-:Y:S02]  /*d070*/  @!P1 LEA R6, P0, R21, R14, 0x1 ;  /* 0x0000000e15069211 */ /* 0x004fe400078008ff */
[----:B------:R2:W1:Y:S03]  /*d080*/  SHFL.IDX PT, R14, R0, 0x3, 0x181f ;  /* 0x00781f00000e7f89 */ /* 0x00046600000e0000 */
[----:B0-----:R-:W-:Y:S01]  /*d090*/  @!P1 IMAD.X R7, RZ, RZ, R5, P0 ;  /* 0x000000ffff079224 */ /* 0x001fe200000e0605 */
[----:B------:R-:W-:Y:S01]  /*d0a0*/  LOP3.LUT P0, RZ, R16, 0x800000, RZ, 0xc0, !PT ;  /* 0x0080000010ff7812 */ /* 0x000fe2000780c0ff */
[----:B----4-:R-:W-:Y:S02]  /*d0b0*/  @!P1 IMAD.MOV.U32 R2, RZ, RZ, R6 ;  /* 0x000000ffff029224 */ /* 0x010fe400078e0006 */
[----:B------:R-:W-:-:S10]  /*d0c0*/  @!P1 IMAD.MOV.U32 R3, RZ, RZ, R7 ;  /* 0x000000ffff039224 */ /* 0x000fd400078e0007 */
[----:B------:R2:W-:Y:S01]  /*d0d0*/  @!P1 LDGSTS.E.BYPASS.LTC128B.128 [R20+0x27400], desc[UR42][R2.64], !P0 ;  /* 0x2740000002149fae */ /* 0x0005e2000c101d6a */
[----:B------:R-:W-:-:S03]  /*d0e0*/  @!P1 ISETP.NE.U32.AND P0, PT, R9, RZ, PT ;  /* 0x000000ff0900920c */ /* 0x000fc60003f05070 */
[----:B------:R2:W-:Y:S04]  /*d0f0*/  @!P1 LDGSTS.E.BYPASS.LTC128B.128 [R20+0x29400], desc[UR42][R2.64+0x80], !P6 ;  /* 0x2940008002149fae */ /* 0x0005e8000f101d6a */
[----:B------:R2:W-:Y:S04]  /*d100*/  @!P1 LDGSTS.E.BYPASS.LTC128B.128 [R20+0x2b400], desc[UR42][R2.64+0x100], !P5 ;  /* 0x2b40010002149fae */ /* 0x0005e8000e901d6a */
[----:B------:R2:W-:Y:S04]  /*d110*/  @!P1 LDGSTS.E.BYPASS.LTC128B.128 [R20+0x2d400], desc[UR42][R2.64+0x180], !P4 ;  /* 0x2d40018002149fae */ /* 0x0005e8000e101d6a */
[----:B------:R2:W-:Y:S04]  /*d120*/  @!P1 LDGSTS.E.BYPASS.LTC128B.128 [R20+0x2f400], desc[UR42][R2.64+0x200], !P3 ;  /* 0x2f40020002149fae */ /* 0x0005e8000d901d6a */
[----:B------:R2:W-:Y:S04]  /*d130*/  @!P1 LDGSTS.E.BYPASS.LTC128B.128 [R20+0x31400], desc[UR42][R2.64+0x280], !P2 ;  /* 0x3140028002149fae */ /* 0x0005e8000d101d6a */
[----:B------:R2:W-:Y:S01]  /*d140*/  @!P1 LDGSTS.E.BYPASS.LTC128B.128 [R20+0x33400], desc[UR42][R2.64+0x300], P0 ;  /* 0x3340030002149fae */ /* 0x0005e20008101d6a */
[----:B------:R-:W-:-:S13]  /*d150*/  @!P1 ISETP.NE.U32.AND P0, PT, R8, RZ, PT ;  /* 0x000000ff0800920c */ /* 0x000fda0003f05070 */
[----:B-1-3--:R2:W-:Y:S02]  /*d160*/  @!P1 LDGSTS.E.BYPASS.LTC128B.128 [R20+0x35400], desc[UR42][R2.64+0x380], P0 ;  /* 0x3540038002149fae */ /* 0x00a5e40008101d6a */
.L_x_297:
[----:B--2---:R-:W2:Y:S01]  /*d170*/  LDL R0, [R1+0x1c] ;  /* 0x00001c0001007983 */ /* 0x004ea20000100800 */
[C---:B------:R-:W-:Y:S02]  /*d180*/  LOP3.LUT P1, RZ, R16.reuse, 0x800, RZ, 0xc0, !PT ;  /* 0x0000080010ff7812 */ /* 0x040fe4000782c0ff */
[----:B------:R-:W-:-:S11]  /*d190*/  LOP3.LUT P6, RZ, R16, 0x400000, RZ, 0xc0, !PT ;  /* 0x0040000010ff7812 */ /* 0x000fd600078cc0ff */
[----:B0-----:R-:W-:-:S05]  /*d1a0*/  @!P1 LEA R2, P0, R21, R14, 0x1 ;  /* 0x0000000e15029211 */ /* 0x001fca00078008ff */
[----:B------:R-:W-:Y:S01]  /*d1b0*/  @!P1 IMAD.X R3, RZ, RZ, R4, P0 ;  /* 0x000000ffff039224 */ /* 0x000fe200000e0604 */
[----:B------:R-:W-:-:S13]  /*d1c0*/  LOP3.LUT P0, RZ, R16, 0x800000, RZ, 0xc0, !PT ;  /* 0x0080000010ff7812 */ /* 0x000fda000780c0ff */
[----:B------:R-:W-:Y:S01]  /*d1d0*/  @!PT LDS RZ, [RZ] ;  /* 0x00000000fffff984 */ /* 0x000fe20000000800 */
[----:B------:R-:W-:Y:S01]  /*d1e0*/  @!PT LDS RZ, [RZ] ;  /* 0x00000000fffff984 */ /* 0x000fe20000000800 */
[----:B------:R-:W-:Y:S01]  /*d1f0*/  @!PT LDS RZ, [RZ] ;  /* 0x00000000fffff984 */ /* 0x000fe20000000800 */
        /* <DEDUP_REMOVED lines=9> */
[----:B------:R0:W-:Y:S01]  /*d290*/  @!P1 LDGSTS.E.BYPASS.LTC128B.128 [R20+0x35c00], desc[UR42][R2.64+0x380], P0 ;  /* 0x35c0038002149fae */ /* 0x0001e20008101d6a */
        /* <DEDUP_REMOVED lines=8> */
[----:B------:R-:W1:Y:S03]  /*d320*/  SYNCS.PHASECHK.TRANS64.TRYWAIT P0, [UR37+0x38820], R0 ;  /* 0x03882000ff0075a7 */ /* 0x000e660008000165 */
[----:B01----:R-:W-:Y:S05]  /*d330*/  @!P0 BRA `(.L_x_228) ;  /* 0x0000003000d48947 */ /* 0x003fea0003800000 */
.L_x_298:
[----:B------:R-:W-:Y:S05]  /*d340*/  BSYNC B0 ;  /* 0x0000000000007941 */ /* 0x000fea0003800000 */
.L_x_227:
[----:B------:R-:W-:-:S04]  /*d350*/  LOP3.LUT R2, R37, 0x2, RZ, 0xfc, !PT ;  /* 0x0000000225027812 */ /* 0x000fc800078efcff */
[----:B------:R-:W-:-:S13]  /*d360*/  ISETP.NE.AND P0, PT, R2, 0x3, PT ;  /* 0x000000030200780c */ /* 0x000fda0003f05270 */
[----:B------:R-:W-:Y:S05]  /*d370*/  @!P0 BRA `(.L_x_229) ;  /* 0x0000000000048947 */ /* 0x000fea0003800000 */
[----:B------:R-:W-:Y:S01]  /*d380*/  BPT.TRAP 0x1 ;  /* 0x000000040000795c */ /* 0x000fe20000300000 */
.L_x_229:
[----:B0-----:R-:W-:Y:S01]  /*d390*/  SHF.L.U32 R0, R23, 0x1f, RZ ;  /* 0x0000001f17007819 */ /* 0x001fe200000006ff */
[----:B------:R-:W-:Y:S03]  /*d3a0*/  BSSY B0, `(.L_x_230) ;  /* 0x0000003000007945 */ /* 0x000fe60003800000 */
[----:B------:R-:W0:Y:S02]  /*d3b0*/  SYNCS.PHASECHK.TRANS64.TRYWAIT P0, [R25+URZ+0x38860], R0 ;  /* 0x03886000190075a7 */ /* 0x000e24000800017f */
[----:B0-----:R-:W-:Y:S05]  /*d3c0*/  @!P0 BRA `(.L_x_231) ;  /* 0x0000003000c88947 */ /* 0x001fea0003800000 */
.L_x_299:
[----:B------:R-:W-:Y:S05]  /*d3d0*/  BSYNC B0 ;  /* 0x0000000000007941 */ /* 0x000fea0003800000 */
.L_x_230:
[----:B------:R-:W0:Y:S01]  /*d3e0*/  LDL.LU R3, [R1+0x14] ;  /* 0x0000140001037983 */ /* 0x000e220000300800 */
[----:B------:R-:W-:-:S03]  /*d3f0*/  ULDC.64 UR4, c[0x0][0x328] ;  /* 0x0000ca0000047ab9 */ /* 0x000fc60000000a00 */
[----:B------:R-:W2:Y:S04]  /*d400*/  LDL.LU R2, [R1] ;  /* 0x0000000001027983 */ /* 0x000ea80000300800 */
[----:B------:R-:W3:Y:S01]  /*d410*/  LDL.LU R4, [R1+0x18] ;  /* 0x0000180001047983 */ /* 0x000ee20000300800 */
[----:B------:R-:W-:Y:S02]  /*d420*/  IMAD R9, R18, 0x8000, R29 ;  /* 0x0000800012097824 */ /* 0x000fe400078e021d */
[----:B0-----:R-:W-:-:S04]  /*d430*/  IMAD R0, R3, UR4, RZ ;  /* 0x0000000403007c24 */ /* 0x001fc8000f8e02ff */
[C---:B--2---:R-:W-:Y:S02]  /*d440*/  IMAD R5, R2.reuse, UR5, R0 ;  /* 0x0000000502057c24 */ /* 0x044fe4000f8e0200 */
[----:B------:R-:W-:Y:S01]  /*d450*/  IMAD.WIDE.U32 R2, R2, UR4, RZ ;  /* 0x0000000402027c25 */ /* 0x000fe2000f8e00ff */
[----:B------:R-:W-:-:S03]  /*d460*/  ULDC.64 UR4, c[0x0][0x338] ;  /* 0x0000ce0000047ab9 */ /* 0x000fc60000000a00 */
[----:B------:R-:W-:Y:S02]  /*d470*/  IMAD.IADD R3, R3, 0x1, R5 ;  /* 0x0000000103037824 */ /* 0x000fe400078e0205 */
[----:B---3--:R-:W-:Y:S02]  /*d480*/  IMAD R0, R4, UR4, RZ ;  /* 0x0000000404007c24 */ /* 0x008fe4000f8e02ff */
        /* <DEDUP_REMOVED lines=9> */
[----:B------:R-:W-:Y:S01]  /*d520*/  LEA R8, P0, R2, UR4, 0x1 ;  /* 0x0000000402087c11 */ /* 0x000fe2000f8008ff */
[----:B------:R-:W-:-:S03]  /*d530*/  UMOV UR4, 0xffffffff ;  /* 0xffffffff00047882 */ /* 0x000fc60000000000 */
[----:B------:R-:W-:Y:S01]  /*d540*/  LEA.HI.X R10, R2, UR5, R3, 0x1, P0 ;  /* 0x00000005020a7c11 */ /* 0x000fe200080f0c03 */
[----:B------:R-:W-:Y:S08]  /*d550*/  BRA.DIV UR4, `(.L_x_232) ;  /* 0x0000003204787947 */ /* 0x000ff0000b800000 */
[C---:B------:R-:W-:Y:S01]  /*d560*/  LOP3.LUT P6, RZ, R17.reuse, 0x200, RZ, 0xc0, !PT ;  /* 0x0000020011ff7812 */ /* 0x040fe200078cc0ff */
[----:B------:R-:W0:Y:S01]  /*d570*/  S2R R2, SR_TID.X ;  /* 0x0000000000027919 */ /* 0x000e220000002100 */
[----:B------:R-:W-:Y:S02]  /*d580*/  LOP3.LUT R17, R17, 0xfbffffff, RZ, 0xc0, !PT ;  /* 0xfbffffff11117812 */ /* 0x000fe400078ec0ff */
[----:B------:R-:W-:Y:S01]  /*d590*/  LOP3.LUT R22, R22, 0xfffffffe, RZ, 0xc0, !PT ;  /* 0xfffffffe16167812 */ /* 0x000fe200078ec0ff */
[----:B------:R-:W1:Y:S01]  /*d5a0*/  SHFL.IDX PT, R14, R8, RZ, 0x181f ;  /* 0x00181fff080e7589 */ /* 0x000e6200000e0000 */
[----:B------:R-:W-:Y:S02]  /*d5b0*/  LEA R9, R9, UR37, 0x1 ;  /* 0x0000002509097c11 */ /* 0x000fe4000f8e08ff */
[C---:B------:R-:W-:Y:S01]  /*d5c0*/  LOP3.LUT P4, RZ, R16.reuse, 0x20000000, RZ, 0xc0, !PT ;  /* 0x2000000010ff7812 */ /* 0x040fe2000788c0ff */
[----:B------:R-:W2:Y:S01]  /*d5d0*/  SHFL.IDX PT, R3, R10, RZ, 0x181f ;  /* 0x00181fff0a037589 */ /* 0x000ea200000e0000 */
[----:B------:R-:W-:-:S02]  /*d5e0*/  LOP3.LUT P3, RZ, R16, 0x10000000, RZ, 0xc0, !PT ;  /* 0x1000000010ff7812 */ /* 0x000fc4000786c0ff */
[C---:B------:R-:W-:Y:S01]  /*d5f0*/  LOP3.LUT P2, RZ, R16.reuse, 0x8000000, RZ, 0xc0, !PT ;  /* 0x0800000010ff7812 */ /* 0x040fe2000784c0ff */
[----:B------:R-:W-:Y:S01]  /*d600*/  SHFL.IDX PT, R20, R10, 0x2, 0x181f ;  /* 0x00581f000a147f89 */ /* 0x000fe200000e0000 */
[----:B------:R-:W-:Y:S02]  /*d610*/  @P6 LOP3.LUT R17, R17, 0x4000000, RZ, 0xfc, !PT ;  /* 0x0400000011116812 */ /* 0x000fe400078efcff */
[----:B------:R-:W-:Y:S02]  /*d620*/  LOP3.LUT P1, RZ, R16, 0x4000000, RZ, 0xc0, !PT ;  /* 0x0400000010ff7812 */ /* 0x000fe4000782c0ff */
[C---:B------:R-:W-:Y:S02]  /*d630*/  LOP3.LUT P6, RZ, R17.reuse, 0x8000, RZ, 0xc0, !PT ;  /* 0x0000800011ff7812 */ /* 0x040fe400078cc0ff */
[----:B------:R-:W-:-:S11]  /*d640*/  LOP3.LUT R17, R17, 0xf7ffffff, RZ, 0xc0, !PT ;  /* 0xf7ffffff11117812 */ /* 0x000fd600078ec0ff */
[----:B------:R-:W-:Y:S02]  /*d650*/  @P6 LOP3.LUT R17, R17, 0x8000000, RZ, 0xfc, !PT ;  /* 0x0800000011116812 */ /* 0x000fe400078efcff */
[----:B------:R-:W-:Y:S01]  /*d660*/  LOP3.LUT P6, RZ, R16, 0x40000000, RZ, 0xc0, !PT ;  /* 0x4000000010ff7812 */ /* 0x000fe200078cc0ff */
[----:B0-----:R-:W-:Y:S01]  /*d670*/  IMAD.SHL.U32 R2, R2, 0x8, RZ ;  /* 0x0000000802027824 */ /* 0x001fe200078e00ff */
[----:B------:R-:W-:-:S04]  /*d680*/  LOP3.LUT R17, R17, 0xefffffff, RZ, 0xc0, !PT ;  /* 0xefffffff11117812 */ /* 0x000fc800078ec0ff */
[----:B------:R-:W-:-:S05]  /*d690*/  LOP3.LUT R2, R2, 0x38, RZ, 0xc0, !PT ;  /* 0x0000003802027812 */ /* 0x000fca00078ec0ff */
[----:B------:R-:W-:Y:S02]  /*d6a0*/  IMAD.SHL.U32 R0, R2, 0x2, RZ ;  /* 0x0000000202007824 */ /* 0x000fe400078e00ff */
[----:B------:R-:W-:Y:S01]  /*d6b0*/  @P6 LOP3.LUT R17, R17, 0x10000000, RZ, 0xfc, !PT ;  /* 0x1000000011116812 */ /* 0x000fe200078efcff */
[----:B------:R-:W0:Y:S01]  /*d6c0*/  SHFL.IDX PT, R2, R8, 0x1, 0x181f ;  /* 0x00381f0008027f89 */ /* 0x000e2200000e0000 */
[----:B------:R-:W-:Y:S02]  /*d6d0*/  LOP3.LUT P6, RZ, R16, 0x80000000, RZ, 0xc0, !PT ;  /* 0x8000000010ff7812 */ /* 0x000fe400078cc0ff */
[----:B------:R-:W-:Y:S02]  /*d6e0*/  LOP3.LUT R17, R17, 0xdfffffff, RZ, 0xc0, !PT ;  /* 0xdfffffff11117812 */ /* 0x000fe400078ec0ff */
[----:B-1----:R-:W-:Y:S02]  /*d6f0*/  IADD3 R4, P0, R14, R0, RZ ;  /* 0x000000000e047210 */ /* 0x002fe40007f1e0ff */
[----:B------:R-:W-:Y:S03]  /*d700*/  SHFL.IDX PT, R14, R8, 0x2, 0x181f ;  /* 0x00581f00080e7f89 */ /* 0x000fe600000e0000 */
[----:B--2---:R-:W-:-:S02]  /*d710*/  IMAD.X R5, RZ, RZ, R3, P0 ;  /* 0x000000ffff057224 */ /* 0x004fc400000e0603 */
[----:B------:R-:W1:Y:S02]  /*d720*/  SHFL.IDX PT, R3, R10, 0x1, 0x181f ;  /* 0x00381f000a037f89 */ /* 0x000e6400000e0000 */
[----:B------:R-:W-:Y:S02]  /*d730*/  @P6 LOP3.LUT R17, R17, 0x20000000, RZ, 0xfc, !PT ;  /* 0x2000000011116812 */ /* 0x000fe400078efcff */
[----:B------:R-:W2:Y:S02]  /*d740*/  SHFL.IDX PT, R10, R10, 0x3, 0x181f ;  /* 0x00781f000a0a7f89 */ /* 0x000ea400000e0000 */
[C---:B------:R-:W-:Y:S02]  /*d750*/  LOP3.LUT P6, RZ, R17.reuse, 0x1, RZ, 0xc0, !PT ;  /* 0x0000000111ff7812 */ /* 0x040fe400078cc0ff */
[----:B------:R-:W-:Y:S02]  /*d760*/  LOP3.LUT R17, R17, 0xbfffffff, RZ, 0xc0, !PT ;  /* 0xbfffffff11117812 */ /* 0x000fe400078ec0ff */
[----:B0-----:R-:W-:-:S09]  /*d770*/  IADD3 R6, P0, R2, R0, RZ ;  /* 0x0000000002067210 */ /* 0x001fd20007f1e0ff */
[----:B------:R-:W-:-:S04]  /*d780*/  @P6 LOP3.LUT R17, R17, 0x40000000, RZ, 0xfc, !PT ;  /* 0x4000000011116812 */ /* 0x000fc800078efcff */
[C---:B------:R-:W-:Y:S01]  /*d790*/  LOP3.LUT P6, RZ, R17.reuse, 0x2, RZ, 0xc0, !PT ;  /* 0x0000000211ff7812 */ /* 0x040fe200078cc0ff */
[----:B-1----:R-:W-:Y:S01]  /*d7a0*/  IMAD.X R7, RZ, RZ, R3, P0 ;  /* 0x000000ffff077224 */ /* 0x002fe200000e0603 */
[----:B------:R-:W-:-:S11]  /*d7b0*/  LOP3.LUT R17, R17, 0x7fffffff, RZ, 0xc0, !PT ;  /* 0x7fffffff11117812 */ /* 0x000fd600078ec0ff */
[----:B------:R-:W-:-:S04]  /*d7c0*/  @P6 LOP3.LUT R17, R17, 0x80000000, RZ, 0xfc, !PT ;  /* 0x8000000011116812 */ /* 0x000fc800078efcff */
[C---:B------:R-:W-:Y:S02]  /*d7d0*/  LOP3.LUT P6, RZ, R17.reuse, 0x80, RZ, 0xc0, !PT ;  /* 0x0000008011ff7812 */ /* 0x040fe400078cc0ff */
[C---:B------:R-:W-:Y:S02]  /*d7e0*/  LOP3.LUT P0, RZ, R17.reuse, 0x4, RZ, 0xc0, !PT ;  /* 0x0000000411ff7812 */ /* 0x040fe4000780c0ff */
[----:B------:R-:W-:-:S09]  /*d7f0*/  LOP3.LUT P5, RZ, R17, 0x40, RZ, 0xc0, !PT ;  /* 0x0000004011ff7812 */ /* 0x000fd200078ac0ff */
[----:B------:R-:W-:Y:S02]  /*d800*/  @P6 LOP3.LUT R22, R22, 0x1, RZ, 0xfc, !PT ;  /* 0x0000000116166812 */ /* 0x000fe400078efcff */
[----:B------:R-:W-:Y:S02]  /*d810*/  LOP3.LUT P6, RZ, R17, 0x400, RZ, 0xc0, !PT ;  /* 0x0000040011ff7812 */ /* 0x000fe400078cc0ff */
[----:B------:R-:W-:-:S11]  /*d820*/  LOP3.LUT R22, R22, 0xfffffffd, RZ, 0xc0, !PT ;  /* 0xfffffffd16167812 */ /* 0x000fd600078ec0ff */
        /* <DEDUP_REMOVED lines=25> */
[----:B------:R-:W-:-:S13]  /*d9c0*/  LOP3.LUT P6, RZ, R17, 0x20000, RZ, 0xc0, !PT ;  /* 0x0002000011ff7812 */ /* 0x000fda00078cc0ff */
[----:B------:R0:W-:Y:S01]  /*d9d0*/  LDGSTS.E.BYPASS.LTC128B.128 [R9+0x400], desc[UR42][R4.64], !P6 ;  /* 0x0040000004097fae */ /* 0x0001e2000f101d6a */
        /* <DEDUP_REMOVED lines=12> */
[----:B------:R-:W-:-:S03]  /*daa0*/  LOP3.LUT P6, RZ, R22, 0x8, RZ, 0xc0, !PT ;  /* 0x0000000816ff7812 */ /* 0x000fc600078cc0ff */
[----:B------:R0:W-:Y:S01]  /*dab0*/  LDGSTS.E.BYPASS.LTC128B.128 [R9+0xe400], desc[UR42][R4.64+0x380], !P0 ;  /* 0x0e40038004097fae */ /* 0x0001e2000c101d6a */
[----:B------:R-:W-:-:S03]  /*dac0*/  IADD3 R2, P0, R14, R0, RZ ;  /* 0x000000000e027210 */ /* 0x000fc60007f1e0ff */
[----:B------:R0:W1:Y:S02]  /*dad0*/  SHFL.IDX PT, R14, R8, 0x3, 0x181f ;  /* 0x00781f00080e7f89 */ /* 0x00006400000e0000 */
[----:B------:R-:W-:Y:S01]  /*dae0*/  IMAD.X R3, RZ, RZ, R20, P0 ;  /* 0x000000ffff037224 */ /* 0x000fe200000e0614 */
[----:B------:R-:W-:-:S03]  /*daf0*/  LOP3.LUT P0, RZ, R17, 0x1000, RZ, 0xc0, !PT ;  /* 0x0000100011ff7812 */ /* 0x000fc6000780c0ff */
        /* <DEDUP_REMOVED lines=18> */
[----:B------:R0:W-:Y:S10]  /*dc20*/  LDGSTS.E.BYPASS.LTC128B.128 [R9+0x3400], desc[UR42][R2.64+0x80], !P0 ;  /* 0x0340008002097fae */ /* 0x0001f4000c101d6a */
[----:B------:R0:W-:Y:S04]  /*dc30*/  LDGSTS.E.BYPASS.LTC128B.128 [R9+0x5400], desc[UR42][R2.64+0x100], !P6 ;  /* 0x0540010002097fae */ /* 0x0001e8000f101d6a */
[----:B------:R0:W-:Y:S04]  /*dc40*/  LDGSTS.E.BYPASS.LTC128B.128 [R9+0x7400], desc[UR42][R2.64+0x180], !P5 ;  /* 0x0740018002097fae */ /* 0x0001e8000e901d6a */
[----:B------:R0:W-:Y:S04]  /*dc50*/  LDGSTS.E.BYPASS.LTC128B.128 [R9+0x9400], desc[UR42][R2.64+0x200], !P4 ;  /* 0x0940020002097fae */ /* 0x0001e8000e101d6a */
[----:B------:R0:W-:Y:S04]  /*dc60*/  LDGSTS.E.BYPASS.LTC128B.128 [R9+0xb400], desc[UR42][R2.64+0x280], !P3 ;  /* 0x0b40028002097fae */ /* 0x0001e8000d901d6a */
[----:B------:R0:W-:Y:S04]  /*dc70*/  LDGSTS.E.BYPASS.LTC128B.128 [R9+0xd400], desc[UR42][R2.64+0x300], !P2 ;  /* 0x0d40030002097fae */ /* 0x0001e8000d101d6a */
[----:B-12---:R0:W-:Y:S02]  /*dc80*/  LDGSTS.E.BYPASS.LTC128B.128 [R9+0xf400], desc[UR42][R2.64+0x380], !P1 ;  /* 0x0f40038002097fae */ /* 0x0061e4000c901d6a */
.L_x_309:
[C---:B------:R-:W-:Y:S02]  /*dc90*/  LOP3.LUT P6, RZ, R17.reuse, 0x800000, RZ, 0xc0, !PT ;  /* 0x0080000011ff7812 */ /* 0x040fe400078cc0ff */
[----:B0-----:R-:W-:Y:S02]  /*dca0*/  IADD3 R2, P0, R14, R0, RZ ;  /* 0x000000000e027210 */ /* 0x001fe40007f1e0ff */
[----:B------:R-:W-:Y:S02]  /*dcb0*/  P2R R4, PR, RZ, 0x40 ;  /* 0x00000040ff047803 */ /* 0x000fe40000000000 */
[C---:B------:R-:W-:Y:S01]  /*dcc0*/  LOP3.LUT P6, RZ, R17.reuse, 0x2000000, RZ, 0xc0, !PT ;  /* 0x0200000011ff7812 */ /* 0x040fe200078cc0ff */
[----:B------:R-:W-:Y:S01]  /*dcd0*/  IMAD.X R3, RZ, RZ, R10, P0 ;  /* 0x000000ffff037224 */ /* 0x000fe200000e060a */
        /* <DEDUP_REMOVED lines=20> */
.L_x_233:
[----:B------:R-:W-:Y:S02]  /*de20*/  PLOP3.LUT P1, PT, P1, P0, PT, 0xa2, 0x0 ;  /* 0x000000000000781c */ /* 0x000fe40000f21472 */
[----:B------:R-:W-:-:S08]  /*de30*/  @P0 R2UR P1, UR4, R25 ;  /* 0x00000000190402ca */ /* 0x000fd00000020000 */
[----:B------:R-:W-:-:S05]  /*de40*/  @P0 PLOP3.LUT P0, PT, P1, PT, PT, 0x80, 0x0 ;  /* 0x000000000000081c */ /* 0x000fca0000f0f070 */
[----:B------:R-:W-:Y:S01]  /*de50*/  @!P1 SYNCS.ARRIVE.TRANS64.RED.A0T1 RZ, [UR4+0x38850], RZ ;  /* 0x038850ffffff99a7 */ /* 0x000fe20008200404 */
[----:B------:R-:W-:Y:S07]  /*de60*/  @!P1 ARRIVES.LDGSTSBAR.64.TRANSCNT [UR4+0x38850] ;  /* 0x03885000ff0099b0 */ /* 0x000fee0008000a84 */
[----:B------:R-:W-:Y:S05]  /*de70*/  @P0 BRA.U.ANY `(.L_x_233) ;  /* 0xfffffffd00e80947 */ /* 0x000fea000393ffff */
[----:B------:R-:W-:Y:S01]  /*de80*/  NOP ;  /* 0x0000000000007918 */ /* 0x000fe20000000000 */
[----:B0-----:R-:W-:-:S04]  /*de90*/  LOP3.LUT R2, R37, 0x2, RZ, 0xfc, !PT ;  /* 0x0000000225027812 */ /* 0x001fc800078efcff */
[----:B------:R-:W-:-:S13]  /*dea0*/  ISETP.NE.AND P2, PT, R2, 0x3, PT ;  /* 0x000000030200780c */ /* 0x000fda0003f45270 */
[----:B------:R-:W-:Y:S05]  /*deb0*/  @!P2 BRA `(.L_x_234) ;  /* 0x000000000004a947 */ /* 0x000fea0003800000 */
[----:B------:R-:W-:Y:S01]  /*dec0*/  BPT.TRAP 0x1 ;  /* 0x000000040000795c */ /* 0x000fe20000300000 */
.L_x_234:
[----:B------:R-:W2:Y:S01]  /*ded0*/  LDL R3, [R1+0x20] ;  /* 0x0000200001037983 */ /* 0x000ea20000100800 */
[----:B------:R-:W-:Y:S01]  /*dee0*/  VIADD R18, R18, 0x1 ;  /* 0x0000000112127836 */ /* 0x000fe20000000000 */
[----:B------:R0:W-:Y:S04]  /*def0*/  SYNCS.ARRIVE.TRANS64.A1T0 RZ, [R25+URZ+0x38850], RZ ;  /* 0x038850ff19ff79a7 */ /* 0x0001e8000810003f */
[----:B------:R-:W-:-:S04]  /*df00*/  ISETP.NE.AND P0, PT, R18, 0x2, PT ;  /* 0x000000021200780c */ /* 0x000fc80003f05270 */
[----:B------:R-:W-:Y:S02]  /*df10*/  SEL R18, R18, RZ, P0 ;  /* 0x000000ff12127207 */ /* 0x000fe40000000000 */
[----:B------:R-:W-:-:S04]  /*df20*/  SEL R2, RZ, 0x1, P0 ;  /* 0x00000001ff027807 */ /* 0x000fc80000000000 */
[----:B------:R-:W-:Y:S02]  /*df30*/  LOP3.LUT R23, R23, R2, RZ, 0x3c, !PT ;  /* 0x0000000217177212 */ /* 0x000fe400078e3cff */
[----:B--2---:R-:W-:-:S13]  /*df40*/  ISETP.GE.AND P0, PT, R3, 0x41, PT ;  /* 0x000000410300780c */ /* 0x004fda0003f06270 */
[----:B0-----:R-:W-:Y:S05]  /*df50*/  @!P0 BRA `(.L_x_235) ;  /* 0x0000000c00848947 */ /* 0x001fea0003800000 */
[----:B------:R0:W5:Y:S01]  /*df60*/  LDL R9, [R1+0x28] ;  /* 0x0000280001097983 */ /* 0x0001620000100800 */
[----:B------:R-:W-:Y:S01]  /*df70*/  BSSY B0, `(.L_x_235) ;  /* 0x00000df000007945 */ /* 0x000fe20003800000 */
.L_x_248:
[----:B------:R-:W1:Y:S01]  /*df80*/  LDC R2, c[0x0][0x430] ;  /* 0x00010c00ff027b82 */ /* 0x000e620000000800 */
[C---:B------:R-:W-:Y:S01]  /*df90*/  ISETP.GT.U32.AND P0, PT, R24.reuse, 0x3f, PT ;  /* 0x0000003f1800780c */ /* 0x040fe20003f04070 */
[----:B-----5:R-:W-:Y:S01]  /*dfa0*/  IMAD R3, R9, 0x40, R32 ;  /* 0x0000004009037824 */ /* 0x020fe200078e0220 */
[----:B------:R-:W-:Y:S01]  /*dfb0*/  LOP3.LUT R11, R37, 0x2, RZ, 0xfc, !PT ;  /* 0x00000002250b7812 */ /* 0x000fe200078efcff */
[----:B------:R-:W-:Y:S02]  /*dfc0*/  ULDC UR4, c[0x0][0x430] ;  /* 0x00010c0000047ab9 */ /* 0x000fe40000000800 */
[----:B---3--:R-:W-:-:S04]  /*dfd0*/  IMAD.IADD R8, R24, 0x1, R3 ;  /* 0x0000000118087824 */ /* 0x008fc800078e0203 */
[----:B------:R-:W-:-:S04]  /*dfe0*/  IMAD.MOV.U32 R10, RZ, RZ, R8 ;  /* 0x000000ffff0a7224 */ /* 0x000fc800078e0008 */
[----:B------:R-:W2:Y:S01]  /*dff0*/  @!P0 LDC.64 R4, c[0x0][0x428] ;  /* 0x00010a00ff048b82 */ /* 0x000ea20000000a00 */
[----:B-1----:R-:W-:-:S13]  /*e000*/  ISETP.NE.AND P1, PT, R2, 0x1, PT ;  /* 0x000000010200780c */ /* 0x002fda0003f25270 */
[----:B------:R-:W1:Y:S08]  /*e010*/  @P1 LDC R7, c[0x0][0x434] ;  /* 0x00010d00ff071b82 */ /* 0x000e700000000800 */
[----:B------:R-:W3:Y:S01]  /*e020*/  @P1 LDC R2, c[0x0][0x438] ;  /* 0x00010e00ff021b82 */ /* 0x000ee20000000800 */
[----:B-1----:R-:W-:-:S07]  /*e030*/  @P1 IMAD.HI.U32 R3, R8, R7, RZ ;  /* 0x0000000708031227 */ /* 0x002fce00078e00ff */
[----:B------:R-:W1:Y:S01]  /*e040*/  @!P0 LDC.64 R6, c[0x0][0x418] ;  /* 0x00010600ff068b82 */ /* 0x000e620000000a00 */
[----:B---3--:R-:W-:Y:S01]  /*e050*/  @P1 SHF.R.U32.HI R10, RZ, R2, R3 ;  /* 0x00000002ff0a1219 */ /* 0x008fe20000011603 */
[----:B--2---:R-:W-:-:S03]  /*e060*/  @!P0 IMAD R2, R33, R4, RZ ;  /* 0x0000000421028224 */ /* 0x004fc600078e02ff */
[----:B------:R-:W-:Y:S01]  /*e070*/  @!P0 SHF.R.S32.HI R3, RZ, 0x1f, R10 ;  /* 0x0000001fff038819 */ /* 0x000fe2000001140a */
[----:B------:R-:W-:Y:S02]  /*e080*/  @!P0 IMAD R5, R28, R5, R2 ;  /* 0x000000051c058224 */ /* 0x000fe400078e0202 */
[----:B------:R-:W-:-:S04]  /*e090*/  @!P0 IMAD.MOV.U32 R2, RZ, RZ, R10 ;  /* 0x000000ffff028224 */ /* 0x000fc800078e000a */
[----:B------:R-:W-:-:S04]  /*e0a0*/  @!P0 IMAD.WIDE.U32 R2, R28, R4, R2 ;  /* 0x000000041c028225 */ /* 0x000fc800078e0002 */
[----:B------:R-:W-:Y:S02]  /*e0b0*/  @!P0 IMAD.IADD R5, R5, 0x1, R3 ;  /* 0x0000000105058824 */ /* 0x000fe400078e0203 */
[----:B------:R-:W-:Y:S01]  /*e0c0*/  IMAD.MOV.U32 R4, RZ, RZ, RZ ;  /* 0x000000ffff047224 */ /* 0x000fe200078e00ff */
[----:B-1----:R-:W-:-:S04]  /*e0d0*/  @!P0 LEA R6, P1, R2, R6, 0x2 ;  /* 0x0000000602068211 */ /* 0x002fc800078210ff */
[----:B------:R-:W-:-:S05]  /*e0e0*/  @!P0 LEA.HI.X R7, R2, R7, R5, 0x2, P1 ;  /* 0x0000000702078211 */ /* 0x000fca00008f1405 */
[----:B------:R1:W5:Y:S01]  /*e0f0*/  @!P0 LDG.E R4, desc[UR42][R6.64] ;  /* 0x0000002a06048981 */ /* 0x000362000c1e1900 */
[----:B------:R-:W-:Y:S02]  /*e100*/  ISETP.NE.AND P2, PT, R11, 0x3, PT ;  /* 0x000000030b00780c */ /* 0x000fe40003f45270 */
[----:B------:R-:W-:-:S05]  /*e110*/  IADD3 R5, -R10, RZ, RZ ;  /* 0x000000ff0a057210 */ /* 0x000fca0007ffe1ff */
[----:B------:R-:W-:-:S06]  /*e120*/  IMAD R5, R5, UR4, R8 ;  /* 0x0000000405057c24 */ /* 0x000fcc000f8e0208 */
[----:B-1----:R-:W-:Y:S05]  /*e130*/  @!P2 BRA `(.L_x_236) ;  /* 0x000000000004a947 */ /* 0x002fea0003800000 */
[----:B------:R-:W-:Y:S01]  /*e140*/  BPT.TRAP 0x1 ;  /* 0x000000040000795c */ /* 0x000fe20000300000 */
.L_x_236:
[----:B------:R-:W-:Y:S01]  /*e150*/  LEA R8, R18, UR37, 0x3 ;  /* 0x0000002512087c11 */ /* 0x000fe2000f8e18ff */
[----:B------:R-:W-:Y:S01]  /*e160*/  BSSY B1, `(.L_x_237) ;  /* 0x0000005000017945 */ /* 0x000fe20003800000 */
[----:B------:R-:W-:Y:S02]  /*e170*/  SHF.L.U32 R20, R23, 0x1f, RZ ;  /* 0x0000001f17147819 */ /* 0x000fe400000006ff */
[----:B------:R-:W-:Y:S02]  /*e180*/  SHF.R.S32.HI R7, RZ, 0x1f, R5 ;  /* 0x0000001fff077819 */ /* 0x000fe40000011405 */
[----:B------:R-:W1:Y:S02]  /*e190*/  SYNCS.PHASECHK.TRANS64.TRYWAIT P0, [R8+URZ+0x38840], R20 ;  /* 0x03884014080075a7 */ /* 0x000e64000800017f */
[----:B-1----:R-:W-:Y:S05]  /*e1a0*/  @!P0 BRA `(.L_x_238) ;  /* 0x0000002c00748947 */ /* 0x002fea0003800000 */
.L_x_310:
[----:B------:R-:W-:Y:S05]  /*e1b0*/  BSYNC B1 ;  /* 0x0000000000017941 */ /* 0x000fea0003800000 */
.L_x_237:
[----:B------:R-:W-:Y:S01]  /*e1c0*/  ULDC.64 UR4, c[0x0][0x300] ;  /* 0x0000c00000047ab9 */ /* 0x000fe20000000a00 */
[----:B-----5:R-:W-:Y:S01]  /*e1d0*/  SHF.R.S32.HI R10, RZ, 0x1f, R4 ;  /* 0x0000001fff0a7819 */ /* 0x020fe20000011404 */
[----:B------:R-:W-:Y:S01]  /*e1e0*/  IMAD R6, R7, UR4, RZ ;  /* 0x0000000407067c24 */ /* 0x000fe2000f8e02ff */
[----:B------:R-:W-:Y:S01]  /*e1f0*/  LOP3.LUT P1, RZ, R16, 0x1, RZ, 0xc0, !PT ;  /* 0x0000000110ff7812 */ /* 0x000fe2000782c0ff */
[----:B------:R-:W-:-:S04]  /*e200*/  IMAD.WIDE.U32 R2, R5, UR4, RZ ;  /* 0x0000000405027c25 */ /* 0x000fc8000f8e00ff */
[----:B------:R-:W-:Y:S01]  /*e210*/  IMAD R6, R5, UR5, R6 ;  /* 0x0000000505067c24 */ /* 0x000fe2000f8e0206 */
        /* <DEDUP_REMOVED lines=15> */
[----:B------:R-:W-:Y:S01]  /*e310*/  IMAD R6, R18, 0x1000, R29 ;  /* 0x0000100012067824 */ /* 0x000fe200078e021d */
[----:B------:R-:W-:Y:S06]  /*e320*/  BRA.DIV UR4, `(.L_x_239) ;  /* 0x0000002e04287947 */ /* 0x000fec000b800000 */
[----:B------:R-:W2:Y:S01]  /*e330*/  SHFL.IDX PT, R2, R21, RZ, 0x181f ;  /* 0x00181fff15027589 */ /* 0x000ea200000e0000 */
[----:B------:R-:W-:-:S03]  /*e340*/  LEA R25, R6, UR37, 0x1 ;  /* 0x0000002506197c11 */ /* 0x000fc6000f8e08ff */
[----:B------:R-:W3:Y:S01]  /*e350*/  SHFL.IDX PT, R3, R27, RZ, 0x181f ;  /* 0x00181fff1b037589 */ /* 0x000ee200000e0000 */
[----:B--2---:R-:W-:-:S05]  /*e360*/  IADD3 R2, P0, R2, R0, RZ ;  /* 0x0000000002027210 */ /* 0x004fca0007f1e0ff */
[----:B---3--:R-:W-:-:S05]  /*e370*/  IMAD.X R3, RZ, RZ, R3, P0 ;  /* 0x000000ffff037224 */ /* 0x008fca00000e0603 */
[----:B------:R-:W-:Y:S01]  /*e380*/  @!PT LDS RZ, [RZ] ;  /* 0x00000000fffff984 */ /* 0x000fe20000000800 */
[----:B------:R2:W-:Y:S04]  /*e390*/  LDGSTS.E.BYPASS.LTC128B.128 [R25+0x22400], desc[UR42][R2.64], !P1 ;  /* 0x2240000002197fae */ /* 0x0005e8000c901d6a */
[----:B--2---:R-:W2:Y:S04]  /*e3a0*/  SHFL.IDX PT, R2, R21, 0x1, 0x181f ;  /* 0x00381f0015027f89 */ /* 0x004ea800000e0000 */
[----:B------:R-:W3:Y:S01]  /*e3b0*/  SHFL.IDX PT, R3, R27, 0x1, 0x181f ;  /* 0x00381f001b037f89 */ /* 0x000ee200000e0000 */
[----:B--2---:R-:W-:-:S05]  /*e3c0*/  IADD3 R2, P0, R2, R0, RZ ;  /* 0x0000000002027210 */ /* 0x004fca0007f1e0ff */
[----:B---3--:R-:W-:-:S05]  /*e3d0*/  IMAD.X R3, RZ, RZ, R3, P0 ;  /* 0x000000ffff037224 */ /* 0x008fca00000e0603 */
[----:B------:R2:W-:Y:S04]  /*e3e0*/  LDGSTS.E.BYPASS.LTC128B.128 [R25+0x22c00], desc[UR42][R2.64], !P1 ;  /* 0x22c0000002197fae */ /* 0x0005e8000c901d6a */
[----:B--2---:R-:W2:Y:S04]  /*e3f0*/  SHFL.IDX PT, R2, R21, 0x2, 0x181f ;  /* 0x00581f0015027f89 */ /* 0x004ea800000e0000 */
[----:B------:R-:W3:Y:S04]  /*e400*/  SHFL.IDX PT, R3, R27, 0x2, 0x181f ;  /* 0x00581f001b037f89 */ /* 0x000ee800000e0000 */
[----:B------:R-:W4:Y:S01]  /*e410*/  SHFL.IDX PT, R27, R27, 0x3, 0x181f ;  /* 0x00781f001b1b7f89 */ /* 0x000f2200000e0000 */
[----:B--2---:R-:W-:-:S05]  /*e420*/  IADD3 R2, P0, R2, R0, RZ ;  /* 0x0000000002027210 */ /* 0x004fca0007f1e0ff */
[----:B---3--:R-:W-:-:S05]  /*e430*/  IMAD.X R3, RZ, RZ, R3, P0 ;  /* 0x000000ffff037224 */ /* 0x008fca00000e0603 */
[----:B------:R2:W-:Y:S04]  /*e440*/  LDGSTS.E.BYPASS.LTC128B.128 [R25+0x23400], desc[UR42][R2.64], !P1 ;  /* 0x2340000002197fae */ /* 0x0005e8000c901d6a */
[----:B--2-4-:R2:W3:Y:S02]  /*e450*/  SHFL.IDX PT, R2, R21, 0x3, 0x181f ;  /* 0x00781f0015027f89 */ /* 0x0144e400000e0000 */
.L_x_320:
[----:B---3--:R-:W-:-:S05]  /*e460*/  IADD3 R2, P0, R2, R0, RZ ;  /* 0x0000000002027210 */ /* 0x008fca0007f1e0ff */
[----:B------:R-:W-:Y:S01]  /*e470*/  IMAD.X R3, RZ, RZ, R27, P0 ;  /* 0x000000ffff037224 */ /* 0x000fe200000e061b */
[----:B------:R-:W-:-:S04]  /*e480*/  PLOP3.LUT P0, PT, PT, PT, PT, 0x80, 0x0 ;  /* 0x000000000000781c */ /* 0x000fc80003f0f070 */
[----:B------:R-:W-:Y:S01]  /*e490*/  @!PT LDS RZ, [RZ] ;  /* 0x00000000fffff984 */ /* 0x000fe20000000800 */
[----:B------:R-:W-:Y:S01]  /*e4a0*/  @!PT LDS RZ, [RZ] ;  /* 0x00000000fffff984 */ /* 0x000fe20000000800 */
[----:B------:R-:W-:Y:S01]  /*e4b0*/  @!PT LDS RZ, [RZ] ;  /* 0x00000000fffff984 */ /* 0x000fe20000000800 */
[----:B------:R3:W-:Y:S01]  /*e4c0*/  LDGSTS.E.BYPASS.LTC128B.128 [R25+0x23c00], desc[UR42][R2.64], !P1 ;  /* 0x23c0000002197fae */ /* 0x0007e2000c901d6a */
[----:B------:R-:W-:-:S08]  /*e4d0*/  NOP ;  /* 0x0000000000007918 */ /* 0x000fd00000000000 */
.L_x_240:
[----:B------:R-:W-:Y:S02]  /*e4e0*/  PLOP3.LUT P1, PT, P1, P0, PT, 0xa2, 0x0 ;  /* 0x000000000000781c */ /* 0x000fe40000f21472 */
[----:B------:R-:W-:-:S08]  /*e4f0*/  @P0 R2UR P1, UR4, R8 ;  /* 0x00000000080402ca */ /* 0x000fd00000020000 */
[----:B------:R-:W-:-:S05]  /*e500*/  @P0 PLOP3.LUT P0, PT, P1, PT, PT, 0x80, 0x0 ;  /* 0x000000000000081c */ /* 0x000fca0000f0f070 */
[----:B------:R-:W-:Y:S01]  /*e510*/  @!P1 SYNCS.ARRIVE.TRANS64.RED.A0T1 RZ, [UR4+0x38830], RZ ;  /* 0x038830ffffff99a7 */ /* 0x000fe20008200404 */
[----:B------:R-:W-:Y:S07]  /*e520*/  @!P1 ARRIVES.LDGSTSBAR.64.TRANSCNT [UR4+0x38830] ;  /* 0x03883000ff0099b0 */ /* 0x000fee0008000a84 */
[----:B------:R-:W-:Y:S05]  /*e530*/  @P0 BRA.U.ANY `(.L_x_240) ;  /* 0xfffffffd00e80947 */ /* 0x000fea000393ffff */
[----:B------:R-:W-:Y:S01]  /*e540*/  NOP ;  /* 0x0000000000007918 */ /* 0x000fe20000000000 */
[----:B---3--:R-:W-:-:S04]  /*e550*/  LOP3.LUT R2, R37, 0x2, RZ, 0xfc, !PT ;  /* 0x0000000225027812 */ /* 0x008fc800078efcff */
[----:B------:R-:W-:-:S13]  /*e560*/  ISETP.NE.AND P2, PT, R2, 0x3, PT ;  /* 0x000000030200780c */ /* 0x000fda0003f45270 */
[----:B------:R-:W-:Y:S05]  /*e570*/  @!P2 BRA `(.L_x_241) ;  /* 0x000000000004a947 */ /* 0x000fea0003800000 */
[----:B------:R-:W-:Y:S01]  /*e580*/  BPT.TRAP 0x1 ;  /* 0x000000040000795c */ /* 0x000fe20000300000 */
.L_x_241:
[----:B------:R3:W-:Y:S01]  /*e590*/  SYNCS.ARRIVE.TRANS64.A1T0 RZ, [R8+URZ+0x38830], RZ ;  /* 0x038830ff08ff79a7 */ /* 0x0007e2000810003f */
[----:B------:R-:W-:Y:S05]  /*e5a0*/  @!P2 BRA `(.L_x_242) ;  /* 0x000000000004a947 */ /* 0x000fea0003800000 */
[----:B------:R-:W-:Y:S01]  /*e5b0*/  BPT.TRAP 0x1 ;  /* 0x000000040000795c */ /* 0x000fe20000300000 */
.L_x_242:
[----:B------:R-:W4:Y:S01]  /*e5c0*/  SYNCS.PHASECHK.TRANS64.TRYWAIT P0, [R8+URZ+0x38860], R20 ;  /* 0x03886014080075a7 */ /* 0x000f22000800017f */
[----:B------:R-:W-:Y:S04]  /*e5d0*/  BSSY B1, `(.L_x_243) ;  /* 0x0000002000017945 */ /* 0x000fe80003800000 */
[----:B----4-:R-:W-:Y:S05]  /*e5e0*/  @!P0 BRA `(.L_x_244) ;  /* 0x0000002c00948947 */ /* 0x010fea0003800000 */
.L_x_321:
[----:B------:R-:W-:Y:S05]  /*e5f0*/  BSYNC B1 ;  /* 0x0000000000017941 */ /* 0x000fea0003800000 */
.L_x_243:
[----:B------:R-:W-:Y:S01]  /*e600*/  ULDC.64 UR4, c[0x0][0x328] ;  /* 0x0000ca0000047ab9 */ /* 0x000fe20000000a00 */
[C---:B------:R-:W-:Y:S01]  /*e610*/  LOP3.LUT P5, RZ, R16.reuse, 0x8, RZ, 0xc0, !PT ;  /* 0x0000000810ff7812 */ /* 0x040fe200078ac0ff */
[----:B------:R-:W-:Y:S01]  /*e620*/  IMAD R2, R7, UR4, RZ ;  /* 0x0000000407027c24 */ /* 0x000fe2000f8e02ff */
[----:B------:R-:W-:Y:S01]  /*e630*/  LOP3.LUT P4, RZ, R16, 0x4, RZ, 0xc0, !PT ;  /* 0x0000000410ff7812 */ /* 0x000fe2000788c0ff */
[----:B--2---:R-:W-:Y:S01]  /*e640*/  IMAD R21, R18, 0x7000, R6 ;  /* 0x0000700012157824 */ /* 0x004fe200078e0206 */
        /* <DEDUP_REMOVED lines=17> */
[----:B-1--4-:R-:W-:Y:S01]  /*e760*/  LEA.HI.X R20, R2, UR5, R3, 0x1, P0 ;  /* 0x0000000502147c11 */ /* 0x012fe200080f0c03 */
[----:B------:R-:W-:Y:S08]  /*e770*/  BRA.DIV UR4, `(.L_x_245) ;  /* 0x0000002e04447947 */ /* 0x000ff0000b800000 */
[----:B------:R-:W1:Y:S01]  /*e780*/  SHFL.IDX PT, R14, R10, RZ, 0x181f ;  /* 0x00181fff0a0e7589 */ /* 0x000e6200000e0000 */
[C---:B------:R-:W-:Y:S02]  /*e790*/  LOP3.LUT P1, RZ, R16.reuse, 0x200, RZ, 0xc0, !PT ;  /* 0x0000020010ff7812 */ /* 0x040fe4000782c0ff */
[C---:B------:R-:W-:Y:S01]  /*e7a0*/  LOP3.LUT P2, RZ, R16.reuse, 0x20, RZ, 0xc0, !PT ;  /* 0x0000002010ff7812 */ /* 0x040fe2000784c0ff */
[----:B------:R-:W2:Y:S01]  /*e7b0*/  SHFL.IDX PT, R3, R20, RZ, 0x181f ;  /* 0x00181fff14037589 */ /* 0x000ea200000e0000 */
[----:B------:R-:W-:Y:S02]  /*e7c0*/  LOP3.LUT P6, RZ, R16, 0x10, RZ, 0xc0, !PT ;  /* 0x0000001010ff7812 */ /* 0x000fe400078cc0ff */
[----:B------:R-:W-:Y:S01]  /*e7d0*/  LEA R21, R21, UR37, 0x1 ;  /* 0x0000002515157c11 */ /* 0x000fe2000f8e08ff */
[----:B------:R-:W4:Y:S01]  /*e7e0*/  SHFL.IDX PT, R2, R10, 0x1, 0x181f ;  /* 0x00381f000a027f89 */ /* 0x000f2200000e0000 */
[----:B------:R-:W-:-:S09]  /*e7f0*/  LOP3.LUT R17, R17, 0xf7ffffff, RZ, 0xc0, !PT ;  /* 0xf7ffffff11117812 */ /* 0x000fd200078ec0ff */
[----:B------:R-:W-:Y:S02]  /*e800*/  @P6 LOP3.LUT R17, R17, 0x8000000, RZ, 0xfc, !PT ;  /* 0x0800000011116812 */ /* 0x000fe400078efcff */
[-C--:B-1----:R-:W-:Y:S02]  /*e810*/  IADD3 R4, P0, R14, R0.reuse, RZ ;  /* 0x000000000e047210 */ /* 0x082fe40007f1e0ff */
[----:B------:R-:W1:Y:S03]  /*e820*/  SHFL.IDX PT, R14, R10, 0x2, 0x181f ;  /* 0x00581f000a0e7f89 */ /* 0x000e6600000e0000 */
[----:B--2---:R-:W-:Y:S02]  /*e830*/  IMAD.X R5, RZ, RZ, R3, P0 ;  /* 0x000000ffff057224 */ /* 0x004fe400000e0603 */
[----:B------:R-:W2:Y:S01]  /*e840*/  SHFL.IDX PT, R3, R20, 0x1, 0x181f ;  /* 0x00381f0014037f89 */ /* 0x000ea200000e0000 */
[----:B----4-:R-:W-:-:S03]  /*e850*/  IADD3 R6, P0, R2, R0, RZ ;  /* 0x0000000002067210 */ /* 0x010fc60007f1e0ff */
[----:B------:R4:W-:Y:S01]  /*e860*/  LDGSTS.E.BYPASS.LTC128B.128 [R21+0x400], desc[UR42][R4.64], !P1 ;  /* 0x0040000004157fae */ /* 0x0009e2000c901d6a */
[----:B------:R-:W-:-:S03]  /*e870*/  ISETP.NE.U32.AND P1, PT, R30, RZ, PT ;  /* 0x000000ff1e00720c */ /* 0x000fc60003f25070 */
[----:B------:R4:W-:Y:S04]  /*e880*/  LDGSTS.E.BYPASS.LTC128B.128 [R21+0x2400], desc[UR42][R4.64+0x80], !P2 ;  /* 0x0240008004157fae */ /* 0x0009e8000d101d6a */
[----:B------:R4:W-:Y:S01]  /*e890*/  LDGSTS.E.BYPASS.LTC128B.128 [R21+0x4400], desc[UR42][R4.64+0x100], !P6 ;  /* 0x0440010004157fae */ /* 0x0009e2000f101d6a */
[----:B------:R-:W-:-:S03]  /*e8a0*/  LOP3.LUT P6, RZ, R16, 0x200, RZ, 0xc0, !PT ;  /* 0x0000020010ff7812 */ /* 0x000fc600078cc0ff */
[----:B------:R4:W-:Y:S01]  /*e8b0*/  LDGSTS.E.BYPASS.LTC128B.128 [R21+0x6400], desc[UR42][R4.64+0x180], !P5 ;  /* 0x0640018004157fae */ /* 0x0009e2000e901d6a */
[----:B-1----:R-:W-:-:S03]  /*e8c0*/  IADD3 R2, P2, R14, R0, RZ ;  /* 0x000000000e027210 */ /* 0x002fc60007f5e0ff */
[----:B------:R4:W-:Y:S01]  /*e8d0*/  LDGSTS.E.BYPASS.LTC128B.128 [R21+0x8400], desc[UR42][R4.64+0x200], !P4 ;  /* 0x0840020004157fae */ /* 0x0009e2000e101d6a */
[----:B--2---:R-:W-:Y:S01]  /*e8e0*/  IMAD.X R7, RZ, RZ, R3, P0 ;  /* 0x000000ffff077224 */ /* 0x004fe200000e0603 */
[----:B------:R-:W-:Y:S02]  /*e8f0*/  ISETP.NE.U32.AND P0, PT, R31, RZ, PT ;  /* 0x000000ff1f00720c */ /* 0x000fe40003f05070 */
[----:B------:R-:W1:Y:S04]  /*e900*/  SHFL.IDX PT, R3, R20, 0x2, 0x181f ;  /* 0x00581f0014037f89 */ /* 0x000e6800000e0000 */
[----:B------:R4:W-:Y:S04]  /*e910*/  LDGSTS.E.BYPASS.LTC128B.128 [R21+0xa400], desc[UR42][R4.64+0x280], !P3 ;  /* 0x0a40028004157fae */ /* 0x0009e8000d901d6a */
[----:B------:R4:W2:Y:S04]  /*e920*/  SHFL.IDX PT, R14, R10, 0x3, 0x181f ;  /* 0x00781f000a0e7f89 */ /* 0x0008a800000e0000 */
[----:B------:R4:W-:Y:S04]  /*e930*/  LDGSTS.E.BYPASS.LTC128B.128 [R21+0xc400], desc[UR42][R4.64+0x300], P0 ;  /* 0x0c40030004157fae */ /* 0x0009e80008101d6a */
[----:B------:R4:W-:Y:S04]  /*e940*/  LDGSTS.E.BYPASS.LTC128B.128 [R21+0xe400], desc[UR42][R4.64+0x380], P1 ;  /* 0x0e40038004157fae */ /* 0x0009e80008901d6a */
[----:B------:R4:W-:Y:S01]  /*e950*/  LDGSTS.E.BYPASS.LTC128B.128 [R21+0xc00], desc[UR42][R6.64], !P6 ;  /* 0x00c0000006157fae */ /* 0x0009e2000f101d6a */
[----:B------:R-:W-:-:S02]  /*e960*/  LOP3.LUT P6, RZ, R17, 0x8000000, RZ, 0xc0, !PT ;  /* 0x0800000011ff7812 */ /* 0x000fc400078cc0ff */
[----:B------:R-:W-:Y:S01]  /*e970*/  LOP3.LUT R17, R17, 0xfbffffff, RZ, 0xc0, !PT ;  /* 0xfbffffff11117812 */ /* 0x000fe200078ec0ff */
[----:B-1----:R-:W-:Y:S01]  /*e980*/  IMAD.X R3, RZ, RZ, R3, P2 ;  /* 0x000000ffff037224 */ /* 0x002fe200010e0603 */
[----:B------:R-:W-:Y:S01]  /*e990*/  LOP3.LUT P2, RZ, R16, 0x20, RZ, 0xc0, !PT ;  /* 0x0000002010ff7812 */ /* 0x000fe2000784c0ff */
[----:B------:R-:W1:-:S12]  /*e9a0*/  SHFL.IDX PT, R20, R20, 0x3, 0x181f ;  /* 0x00781f0014147f89 */ /* 0x000e5800000e0000 */
[----:B------:R4:W-:Y:S01]  /*e9b0*/  LDGSTS.E.BYPASS.LTC128B.128 [R21+0x2c00], desc[UR42][R6.64+0x80], !P2 ;  /* 0x02c0008006157fae */ /* 0x0009e2000d101d6a */
[----:B------:R-:W-:Y:S02]  /*e9c0*/  @P2 LOP3.LUT R17, R17, 0x4000000, RZ, 0xfc, !PT ;  /* 0x0400000011112812 */ /* 0x000fe400078efcff */
[----:B------:R-:W-:Y:S01]  /*e9d0*/  LOP3.LUT P2, RZ, R16, 0x200, RZ, 0xc0, !PT ;  /* 0x0000020010ff7812 */ /* 0x000fe2000784c0ff */
[----:B------:R4:W-:Y:S04]  /*e9e0*/  LDGSTS.E.BYPASS.LTC128B.128 [R21+0x4c00], desc[UR42][R6.64+0x100], !P6 ;  /* 0x04c0010006157fae */ /* 0x0009e8000f101d6a */
[----:B------:R4:W-:Y:S04]  /*e9f0*/  LDGSTS.E.BYPASS.LTC128B.128 [R21+0x6c00], desc[UR42][R6.64+0x180], !P5 ;  /* 0x06c0018006157fae */ /* 0x0009e8000e901d6a */
[----:B------:R4:W-:Y:S04]  /*ea00*/  LDGSTS.E.BYPASS.LTC128B.128 [R21+0x8c00], desc[UR42][R6.64+0x200], !P4 ;  /* 0x08c0020006157fae */ /* 0x0009e8000e101d6a */
[----:B------:R4:W-:Y:S04]  /*ea10*/  LDGSTS.E.BYPASS.LTC128B.128 [R21+0xac00], desc[UR42][R6.64+0x280], !P3 ;  /* 0x0ac0028006157fae */ /* 0x0009e8000d901d6a */
[----:B------:R4:W-:Y:S04]  /*ea20*/  LDGSTS.E.BYPASS.LTC128B.128 [R21+0xcc00], desc[UR42][R6.64+0x300], P0 ;  /* 0x0cc0030006157fae */ /* 0x0009e80008101d6a */
[----:B------:R4:W-:Y:S04]  /*ea30*/  LDGSTS.E.BYPASS.LTC128B.128 [R21+0xec00], desc[UR42][R6.64+0x380], P1 ;  /* 0x0ec0038006157fae */ /* 0x0009e80008901d6a */
[----:B------:R4:W-:Y:S01]  /*ea40*/  LDGSTS.E.BYPASS.LTC128B.128 [R21+0x1400], desc[UR42][R2.64], !P2 ;  /* 0x0140000002157fae */ /* 0x0009e2000d101d6a */
[----:B------:R-:W-:-:S13]  /*ea50*/  LOP3.LUT P2, RZ, R17, 0x4000000, RZ, 0xc0, !PT ;  /* 0x0400000011ff7812 */ /* 0x000fda000784c0ff */
[----:B------:R4:W-:Y:S04]  /*ea60*/  LDGSTS.E.BYPASS.LTC128B.128 [R21+0x3400], desc[UR42][R2.64+0x80], !P2 ;  /* 0x0340008002157fae */ /* 0x0009e8000d101d6a */
[----:B------:R4:W-:Y:S04]  /*ea70*/  LDGSTS.E.BYPASS.LTC128B.128 [R21+0x5400], desc[UR42][R2.64+0x100], !P6 ;  /* 0x0540010002157fae */ /* 0x0009e8000f101d6a */
[----:B------:R4:W-:Y:S04]  /*ea80*/  LDGSTS.E.BYPASS.LTC128B.128 [R21+0x7400], desc[UR42][R2.64+0x180], !P5 ;  /* 0x0740018002157fae */ /* 0x0009e8000e901d6a */
[----:B------:R4:W-:Y:S04]  /*ea90*/  LDGSTS.E.BYPASS.LTC128B.128 [R21+0x9400], desc[UR42][R2.64+0x200], !P4 ;  /* 0x0940020002157fae */ /* 0x0009e8000e101d6a */
[----:B------:R4:W-:Y:S04]  /*eaa0*/  LDGSTS.E.BYPASS.LTC128B.128 [R21+0xb400], desc[UR42][R2.64+0x280], !P3 ;  /* 0x0b40028002157fae */ /* 0x0009e8000d901d6a */
[----:B------:R4:W-:Y:S04]  /*eab0*/  LDGSTS.E.BYPASS.LTC128B.128 [R21+0xd400], desc[UR42][R2.64+0x300], P0 ;  /* 0x0d40030002157fae */ /* 0x0009e80008101d6a */
[----:B-12---:R4:W-:Y:S02]  /*eac0*/  LDGSTS.E.BYPASS.LTC128B.128 [R21+0xf400], desc[UR42][R2.64+0x380], P1 ;  /* 0x0f40038002157fae */ /* 0x0069e40008901d6a */
.L_x_331:
[----:B----4-:R-:W-:Y:S02]  /*ead0*/  P2R R4, PR, RZ, 0x2 ;  /* 0x00000002ff047803 */ /* 0x010fe40000000000 */
        /* <DEDUP_REMOVED lines=19> */
.L_x_246:
[----:B------:R-:W-:Y:S02]  /*ec10*/  PLOP3.LUT P1, PT, P1, P0, PT, 0xa2, 0x0 ;  /* 0x000000000000781c */ /* 0x000fe40000f21472 */
[----:B------:R-:W-:-:S08]  /*ec20*/  @P0 R2UR P1, UR4, R8 ;  /* 0x00000000080402ca */ /* 0x000fd00000020000 */
[----:B------:R-:W-:-:S05]  /*ec30*/  @P0 PLOP3.LUT P0, PT, P1, PT, PT, 0x80, 0x0 ;  /* 0x000000000000081c */ /* 0x000fca0000f0f070 */
[----:B------:R-:W-:Y:S01]  /*ec40*/  @!P1 SYNCS.ARRIVE.TRANS64.RED.A0T1 RZ, [UR4+0x38850], RZ ;  /* 0x038850ffffff99a7 */ /* 0x000fe20008200404 */
[----:B------:R-:W-:Y:S07]  /*ec50*/  @!P1 ARRIVES.LDGSTSBAR.64.TRANSCNT [UR4+0x38850] ;  /* 0x03885000ff0099b0 */ /* 0x000fee0008000a84 */
[----:B------:R-:W-:Y:S05]  /*ec60*/  @P0 BRA.U.ANY `(.L_x_246) ;  /* 0xfffffffd00e80947 */ /* 0x000fea000393ffff */
[----:B------:R-:W-:Y:S01]  /*ec70*/  NOP ;  /* 0x0000000000007918 */ /* 0x000fe20000000000 */
[----:B-1----:R-:W-:-:S04]  /*ec80*/  LOP3.LUT R2, R37, 0x2, RZ, 0xfc, !PT ;  /* 0x0000000225027812 */ /* 0x002fc800078efcff */
[----:B------:R-:W-:-:S13]  /*ec90*/  ISETP.NE.AND P2, PT, R2, 0x3, PT ;  /* 0x000000030200780c */ /* 0x000fda0003f45270 */
[----:B------:R-:W-:Y:S05]  /*eca0*/  @!P2 BRA `(.L_x_247) ;  /* 0x000000000004a947 */ /* 0x000fea0003800000 */
[----:B------:R-:W-:Y:S01]  /*ecb0*/  BPT.TRAP 0x1 ;  /* 0x000000040000795c */ /* 0x000fe20000300000 */
.L_x_247:
[----:B------:R-:W-:Y:S01]  /*ecc0*/  VIADD R18, R18, 0x1 ;  /* 0x0000000112127836 */ /* 0x000fe20000000000 */
[----:B------:R1:W-:Y:S04]  /*ecd0*/  SYNCS.ARRIVE.TRANS64.A1T0 RZ, [R8+URZ+0x38850], RZ ;  /* 0x038850ff08ff79a7 */ /* 0x0003e8000810003f */
[----:B------:R-:W-:-:S04]  /*ece0*/  ISETP.NE.AND P0, PT, R18, 0x2, PT ;  /* 0x000000021200780c */ /* 0x000fc80003f05270 */
[----:B------:R-:W-:Y:S02]  /*ecf0*/  SEL R18, R18, RZ, P0 ;  /* 0x000000ff12127207 */ /* 0x000fe40000000000 */
[----:B------:R-:W-:Y:S02]  /*ed00*/  SEL R2, RZ, 0x1, P0 ;  /* 0x00000001ff027807 */ /* 0x000fe40000000000 */
[----:B------:R-:W-:Y:S02]  /*ed10*/  ISETP.GT.AND P0, PT, R9, RZ, PT ;  /* 0x000000ff0900720c */ /* 0x000fe40003f04270 */
[----:B------:R-:W-:Y:S01]  /*ed20*/  LOP3.LUT R23, R23, R2, RZ, 0x3c, !PT ;  /* 0x0000000217177212 */ /* 0x000fe200078e3cff */
[----:B------:R-:W-:-:S04]  /*ed30*/  VIADD R2, R9, 0xffffffff ;  /* 0xffffffff09027836 */ /* 0x000fc80000000000 */
[----:B------:R-:W-:-:S06]  /*ed40*/  IMAD.MOV.U32 R9, RZ, RZ, R2 ;  /* 0x000000ffff097224 */ /* 0x000fcc00078e0002 */
[----:B-1----:R-:W-:Y:S05]  /*ed50*/  @P0 BRA `(.L_x_248) ;  /* 0xfffffff000880947 */ /* 0x002fea000383ffff */
[----:B------:R-:W-:Y:S05]  /*ed60*/  BSYNC B0 ;  /* 0x0000000000007941 */ /* 0x000fea0003800000 */
.L_x_235:
[----:B------:R-:W2:Y:S01]  /*ed70*/  LDL.LU R2, [R1+0xc] ;  /* 0x00000c0001027983 */ /* 0x000ea20000300800 */
[----:B------:R-:W-:-:S03]  /*ed80*/  ULDC UR4, c[0x0][0xd34] ;  /* 0x00034d0000047ab9 */ /* 0x000fc60000000800 */
[----:B------:R-:W4:Y:S01]  /*ed90*/  LDL.LU R0, [R1+0x1c] ;  /* 0x00001c0001007983 */ /* 0x000f220000300800 */
[----:B--2---:R-:W-:Y:S02]  /*eda0*/  VIADD R2, R2, UR38 ;  /* 0x0000002602027c36 */ /* 0x004fe40008000000 */
[----:B----4-:R-:W-:-:S03]  /*edb0*/  VIADD R0, R0, 0x1 ;  /* 0x0000000100007836 */ /* 0x010fc60000000000 */
[----:B------:R1:W-:Y:S01]  /*edc0*/  STL [R1+0xc], R2 ;  /* 0x00000c0201007387 */ /* 0x0003e20000100800 */
[----:B------:R-:W-:-:S03]  /*edd0*/  ISETP.GE.AND P0, PT, R2, UR4, PT ;  /* 0x0000000402007c0c */ /* 0x000fc6000bf06270 */
[----:B------:R1:W-:Y:S10]  /*ede0*/  STL [R1+0x1c], R0 ;  /* 0x00001c0001007387 */ /* 0x0003f40000100800 */
[----:B-1----:R-:W-:Y:S05]  /*edf0*/  @!P0 BRA `(.L_x_249) ;  /* 0xffffffc4007c8947 */ /* 0x002fea000383ffff */
[----:B------:R-:W-:-:S07]  /*ee00*/  LOP3.LUT R0, R0, 0x1, RZ, 0xc, !PT ;  /* 0x0000000100007812 */ /* 0x000fce00078e0cff */
.L_x_212:
[----:B------:R-:W1:Y:S01]  /*ee10*/  S2R R3, SR_CgaCtaId ;  /* 0x0000000000037919 */ /* 0x000e620000008800 */
[----:B------:R-:W-:Y:S01]  /*ee20*/  MOV R2, 0x400 ;  /* 0x0000040000027802 */ /* 0x000fe20000000f00 */
[----:B------:R-:W-:Y:S01]  /*ee30*/  BSSY B0, `(.L_x_250) ;  /* 0x0000005000007945 */ /* 0x000fe20003800000 */
[----:B------:R-:W-:Y:S02]  /*ee40*/  SHF.L.U32 R0, R0, 0x1f, RZ ;  /* 0x0000001f00007819 */ /* 0x000fe400000006ff */
[----:B-1----:R-:W-:-:S04]  /*ee50*/  LEA R5, R3, R2, 0x18 ;  /* 0x0000000203057211 */ /* 0x002fc800078ec0ff */
[----:B------:R-:W1:Y:S02]  /*ee60*/  SYNCS.PHASECHK.TRANS64.TRYWAIT P0, [R5+URZ+0x38820], R0 ;  /* 0x03882000050075a7 */ /* 0x000e64000800017f */
[----:B-1----:R-:W-:Y:S05]  /*ee70*/  @!P0 BRA `(.L_x_251) ;  /* 0x0000002c00488947 */ /* 0x002fea0003800000 */
.L_x_332:
[----:B------:R-:W-:Y:S05]  /*ee80*/  BSYNC B0 ;  /* 0x0000000000007941 */ /* 0x000fea0003800000 */
.L_x_250:
[----:B------:R-:W-:-:S03]  /*ee90*/  UMOV UR4, 0xffffffff ;  /* 0xffffffff00047882 */ /* 0x000fc60000000000 */
[----:B------:R-:W-:Y:S05]  /*eea0*/  BRA.DIV UR4, `(.L_x_252) ;  /* 0x0000002e04507947 */ /* 0x000fea000b800000 */
[----:B-1----:R-:W1:Y:S02]  /*eeb0*/  S2R R0, SR_TID.X ;  /* 0x0000000000007919 */ /* 0x002e640000002100 */
[----:B-1----:R-:W-:-:S04]  /*eec0*/  SHF.R.U32.HI R0, RZ, 0x5, R0 ;  /* 0x00000005ff007819 */ /* 0x002fc80000011600 */
[----:B------:R-:W-:-:S05]  /*eed0*/  LOP3.LUT R0, R0, 0x3, RZ, 0xc0, !PT ;  /* 0x0000000300007812 */ /* 0x000fca00078ec0ff */
[----:B------:R1:W2:Y:S02]  /*eee0*/  SHFL.IDX PT, R14, R0, RZ, 0x1f ;  /* 0x00001fff000e7589 */ /* 0x0002a400000e0000 */
.L_x_335:
[----:B--2---:R-:W-:Y:S01]  /*eef0*/  ISETP.NE.AND P0, PT, R14, RZ, PT ;  /* 0x000000ff0e00720c */ /* 0x004fe20003f05270 */
[----:B------:R-:W-:-:S12]  /*ef00*/  BSSY B0, `(.L_x_253) ;  /* 0x0000023000007945 */ /* 0x000fd80003800000 */
[----:B------:R-:W-:Y:S05]  /*ef10*/  @P0 BRA `(.L_x_254) ;  /* 0x0000000000840947 */ /* 0x000fea0003800000 */
[----:B------:R-:W-:-:S03]  /*ef20*/  UMOV UR4, 0xffffffff ;  /* 0xffffffff00047882 */ /* 0x000fc60000000000 */
[----:B------:R-:W-:Y:S05]  /*ef30*/  BRA.DIV UR4, `(.L_x_255) ;  /* 0x0000002e04607947 */ /* 0x000fea000b800000 */
[----:B------:R-:W-:-:S13]  /*ef40*/  ELECT P6, URZ, PT ;  /* 0x00000000003f782f */ /* 0x000fda00038c0000 */
.L_x_338:
[----:B------:R-:W-:Y:S05]  /*ef50*/  @!P6 BRA `(.L_x_254) ;  /* 0x000000000074e947 */ /* 0x000fea0003800000 */
[----:B------:R-:W-:-:S04]  /*ef60*/  LOP3.LUT R37, R37, 0x2, RZ, 0xfc, !PT ;  /* 0x0000000225257812 */ /* 0x000fc800078efcff */
[----:B------:R-:W-:-:S13]  /*ef70*/  ISETP.NE.AND P0, PT, R37, 0x3, PT ;  /* 0x000000032500780c */ /* 0x000fda0003f05270 */
[----:B------:R-:W-:Y:S05]  /*ef80*/  @!P0 BRA `(.L_x_256) ;  /* 0x0000000000048947 */ /* 0x000fea0003800000 */
[----:B------:R-:W-:Y:S01]  /*ef90*/  BPT.TRAP 0x1 ;  /* 0x000000040000795c */ /* 0x000fe20000300000 */
.L_x_256:
[C---:B------:R-:W-:Y:S01]  /*efa0*/  IMAD R3, R18.reuse, 0x8, R5 ;  /* 0x0000000812037824 */ /* 0x040fe200078e0205 */
[----:B------:R-:W-:Y:S01]  /*efb0*/  SHF.L.U32 R2, R23, 0x1f, RZ ;  /* 0x0000001f17027819 */ /* 0x000fe200000006ff */
[----:B------:R-:W-:-:S03]  /*efc0*/  VIADD R18, R18, 0x1 ;  /* 0x0000000112127836 */ /* 0x000fc60000000000 */
[----:B------:R-:W2:Y:S02]  /*efd0*/  SYNCS.PHASECHK.TRANS64.TRYWAIT P1, [R3+URZ+0x38840], R2 ;  /* 0x03884002030075a7 */ /* 0x000ea4000802017f */
[----:B------:R-:W-:-:S04]  /*efe0*/  ISETP.NE.AND P2, PT, R18, 0x2, PT ;  /* 0x000000021200780c */ /* 0x000fc80003f45270 */
[----:B-1----:R-:W-:Y:S01]  /*eff0*/  SEL R0, RZ, 0x1, P2 ;  /* 0x00000001ff007807 */ /* 0x002fe20001000000 */
[----:B--2---:R-:W-:Y:S08]  /*f000*/  @!P1 BRA `(.L_x_257) ;  /* 0x0000002c004c9947 */ /* 0x004ff00003800000 */
.L_x_339:
[----:B------:R-:W-:Y:S02]  /*f010*/  SEL R18, R18, RZ, P2 ;  /* 0x000000ff12127207 */ /* 0x000fe40001000000 */
[----:B------:R-:W-:Y:S01]  /*f020*/  LOP3.LUT R0, R23, R0, RZ, 0x3c, !PT ;  /* 0x0000000017007212 */ /* 0x000fe200078e3cff */
[----:B------:R-:W-:Y:S06]  /*f030*/  @!P0 BRA `(.L_x_258) ;  /* 0x0000000000048947 */ /* 0x000fec0003800000 */
[----:B------:R-:W-:Y:S01]  /*f040*/  BPT.TRAP 0x1 ;  /* 0x000000040000795c */ /* 0x000fe20000300000 */
.L_x_258:
[----:B------:R-:W-:Y:S01]  /*f050*/  IMAD R5, R18, 0x8, R5 ;  /* 0x0000000812057824 */ /* 0x000fe200078e0205 */
[----:B------:R-:W-:-:S04]  /*f060*/  SHF.L.U32 R0, R0, 0x1f, RZ ;  /* 0x0000001f00007819 */ /* 0x000fc800000006ff */
[----:B------:R-:W2:Y:S02]  /*f070*/  SYNCS.PHASECHK.TRANS64.TRYWAIT P1, [R5+URZ+0x38840], R0 ;  /* 0x03884000050075a7 */ /* 0x000ea4000802017f */
[----:B--2---:R-:W-:Y:S05]  /*f080*/  @!P1 BRA `(.L_x_259) ;  /* 0x0000002c00409947 */ /* 0x004fea0003800000 */
.L_x_340:
[----:B------:R-:W-:Y:S05]  /*f090*/  @!P0 BRA `(.L_x_260) ;  /* 0x0000000000048947 */ /* 0x000fea0003800000 */
[----:B------:R-:W-:Y:S01]  /*f0a0*/  BPT.TRAP 0x1 ;  /* 0x000000040000795c */ /* 0x000fe20000300000 */
.L_x_260:
[----:B------:R-:W4:Y:S02]  /*f0b0*/  SYNCS.PHASECHK.TRANS64.TRYWAIT P1, [R3+URZ+0x38860], R2 ;  /* 0x03886002030075a7 */ /* 0x000f24000802017f */
[----:B----4-:R-:W-:Y:S05]  /*f0c0*/  @!P1 BRA `(.L_x_261) ;  /* 0x0000002c00449947 */ /* 0x010fea0003800000 */
.L_x_341:
[----:B------:R-:W-:Y:S05]  /*f0d0*/  @!P0 BRA `(.L_x_262) ;  /* 0x0000000000048947 */ /* 0x000fea0003800000 */
[----:B------:R-:W-:Y:S01]  /*f0e0*/  BPT.TRAP 0x1 ;  /* 0x000000040000795c */ /* 0x000fe20000300000 */
.L_x_262:
[----:B------:R0:W0:Y:S02]  /*f0f0*/  SYNCS.PHASECHK.TRANS64.TRYWAIT P0, [R5+URZ+0x38860], R0 ;  /* 0x03886000050075a7 */ /* 0x000024000800017f */
[----:B0-----:R-:W-:Y:S05]  /*f100*/  @!P0 NANOSLEEP.SYNCS 0x989680 ;  /* 0x009896800000895d */ /* 0x001fea0003900000 */
[----:B------:R-:W0:Y:S02]  /*f110*/  @!P0 SYNCS.PHASECHK.TRANS64 P0, [R5+URZ+0x38860], R0 ;  /* 0x03886000050085a7 */ /* 0x000e24000800007f */
[----:B0-----:R-:W-:Y:S05]  /*f120*/  @!P0 BRA `(.L_x_262) ;  /* 0xfffffffc00f08947 */ /* 0x001fea000383ffff */
.L_x_254:
[----:B------:R-:W-:Y:S05]  /*f130*/  BSYNC B0 ;  /* 0x0000000000007941 */ /* 0x000fea0003800000 */
.L_x_253:
[----:B------:R-:W-:Y:S05]  /*f140*/  EXIT ;  /* 0x000000000000794d */ /* 0x000fea0003800000 */
.L_x_182:
[----:B0-----:R-:W-:-:S04]  /*f150*/  IMAD.U32 R0, RZ, RZ, UR38 ;  /* 0x00000026ff007e24 */ /* 0x001fc8000f8e00ff */
[----:B------:R0:W1:Y:S03]  /*f160*/  SYNCS.PHASECHK.TRANS64.TRYWAIT P1, [R0+URZ+0x38800], R3 ;  /* 0x03880003000075a7 */ /* 0x000066000802017f */
[----:B-1----:R-:W-:Y:S05]  /*f170*/  @!P1 NANOSLEEP.SYNCS 0x989680 ;  /* 0x009896800000995d */ /* 0x002fea0003900000 */
[----:B------:R-:W1:Y:S02]  /*f180*/  @!P1 SYNCS.PHASECHK.TRANS64 P1, [R0+URZ+0x38800], R3 ;  /* 0x03880003000095a7 */ /* 0x000e64000802007f */
[----:B-1----:R-:W-:Y:S05]  /*f190*/  @!P1 BRA `(.L_x_182) ;  /* 0xfffffffc00ec9947 */ /* 0x002fea000383ffff */
[----:B------:R-:W-:Y:S05]  /*f1a0*/  BRA `(.L_x_263) ;  /* 0xffffff3800387947 */ /* 0x000fea000383ffff */
.L_x_186:
[----:B--2---:R2:W3:Y:S02]  /*f1b0*/  SYNCS.PHASECHK.TRANS64.TRYWAIT P1, [R8+URZ+0x38830], R5 ;  /* 0x03883005080075a7 */ /* 0x0044e4000802017f */
[----:B---3--:R-:W-:Y:S05]  /*f1c0*/  @!P1 NANOSLEEP.SYNCS 0x989680 ;  /* 0x009896800000995d */ /* 0x008fea0003900000 */
[----:B------:R-:W3:Y:S02]  /*f1d0*/  @!P1 SYNCS.PHASECHK.TRANS64 P1, [R8+URZ+0x38830], R5 ;  /* 0x03883005080095a7 */ /* 0x000ee4000802007f */
[----:B---3--:R-:W-:Y:S05]  /*f1e0*/  @!P1 BRA `(.L_x_186) ;  /* 0xfffffffc00f09947 */ /* 0x008fea000383ffff */
[----:B------:R-:W-:Y:S05]  /*f1f0*/  BRA `(.L_x_185) ;  /* 0xffffff3800507947 */ /* 0x000fea000383ffff */
.L_x_187:
[----:B0-----:R-:W-:-:S04]  /*f200*/  IMAD.U32 R4, RZ, RZ, UR38 ;  /* 0x00000026ff047e24 */ /* 0x001fc8000f8e00ff */
[----:B------:R0:W3:Y:S03]  /*f210*/  SYNCS.PHASECHK.TRANS64.TRYWAIT P1, [R4+URZ+0x38810], R3 ;  /* 0x03881003040075a7 */ /* 0x0000e6000802017f */
[----:B---3--:R-:W-:Y:S05]  /*f220*/  @!P1 NANOSLEEP.SYNCS 0x989680 ;  /* 0x009896800000995d */ /* 0x008fea0003900000 */
[----:B------:R-:W3:Y:S02]  /*f230*/  @!P1 SYNCS.PHASECHK.TRANS64 P1, [R4+URZ+0x38810], R3 ;  /* 0x03881003040095a7 */ /* 0x000ee4000802007f */
[----:B---3--:R-:W-:Y:S05]  /*f240*/  @!P1 BRA `(.L_x_187) ;  /* 0xfffffffc00ec9947 */ /* 0x008fea000383ffff */
[----:B------:R-:W-:Y:S05]  /*f250*/  BRA `(.L_x_264) ;  /* 0xffffff3800d87947 */ /* 0x000fea000383ffff */
.L_x_191:
[----:B----4-:R4:W0:Y:S02]  /*f260*/  SYNCS.PHASECHK.TRANS64.TRYWAIT P1, [R8+URZ+0x38850], R5 ;  /* 0x03885005080075a7 */ /* 0x010824000802017f */
[----:B0-----:R-:W-:Y:S05]  /*f270*/  @!P1 NANOSLEEP.SYNCS 0x989680 ;  /* 0x009896800000995d */ /* 0x001fea0003900000 */
[----:B------:R-:W0:Y:S02]  /*f280*/  @!P1 SYNCS.PHASECHK.TRANS64 P1, [R8+URZ+0x38850], R5 ;  /* 0x03885005080095a7 */ /* 0x000e24000802007f */
[----:B0-----:R-:W-:Y:S05]  /*f290*/  @!P1 BRA `(.L_x_191) ;  /* 0xfffffffc00f09947 */ /* 0x001fea000383ffff */
[----:B------:R-:W-:Y:S05]  /*f2a0*/  BRA `(.L_x_190) ;  /* 0xffffff3800e47947 */ /* 0x000fea000383ffff */
.L_x_198:
[----:B-1----:R-:W-:-:S04]  /*f2b0*/  IMAD.U32 R4, RZ, RZ, UR7 ;  /* 0x00000007ff047e24 */ /* 0x002fc8000f8e00ff */
[----:B------:R1:W2:Y:S03]  /*f2c0*/  SYNCS.PHASECHK.TRANS64.TRYWAIT P2, [R4+URZ+0x38830], R3 ;  /* 0x03883003040075a7 */ /* 0x0002a6000804017f */
[----:B--2---:R-:W-:Y:S05]  /*f2d0*/  @!P2 NANOSLEEP.SYNCS 0x989680 ;  /* 0x009896800000a95d */ /* 0x004fea0003900000 */
[----:B------:R-:W2:Y:S02]  /*f2e0*/  @!P2 SYNCS.PHASECHK.TRANS64 P2, [R4+URZ+0x38830], R3 ;  /* 0x038830030400a5a7 */ /* 0x000ea4000804007f */
[----:B--2---:R-:W-:Y:S05]  /*f2f0*/  @!P2 BRA `(.L_x_198) ;  /* 0xfffffffc00eca947 */ /* 0x004fea000383ffff */
[----:B------:R-:W-:Y:S05]  /*f300*/  BRA `(.L_x_197) ;  /* 0xffffff5c005c7947 */ /* 0x000fea000383ffff */
.L_x_202:
[----:B-1----:R-:W-:-:S04]  /*f310*/  IMAD.U32 R4, RZ, RZ, UR7 ;  /* 0x00000007ff047e24 */ /* 0x002fc8000f8e00ff */
[----:B------:R1:W3:Y:S03]  /*f320*/  SYNCS.PHASECHK.TRANS64.TRYWAIT P2, [R4+URZ+0x38850], R3 ;  /* 0x03885003040075a7 */ /* 0x0002e6000804017f */
[----:B---3--:R-:W-:Y:S05]  /*f330*/  @!P2 NANOSLEEP.SYNCS 0x989680 ;  /* 0x009896800000a95d */ /* 0x008fea0003900000 */
[----:B------:R-:W3:Y:S02]  /*f340*/  @!P2 SYNCS.PHASECHK.TRANS64 P2, [R4+URZ+0x38850], R3 ;  /* 0x038850030400a5a7 */ /* 0x000ee4000804007f */
[----:B---3--:R-:W-:Y:S05]  /*f350*/  @!P2 BRA `(.L_x_202) ;  /* 0xfffffffc00eca947 */ /* 0x008fea000383ffff */
[----:B------:R-:W-:Y:S05]  /*f360*/  BRA `(.L_x_201) ;  /* 0xffffff5c00d87947 */ /* 0x000fea000383ffff */
.L_x_216:
[----:B------:R-:W0:Y:S01]  /*f370*/  S2R R20, SR_TID.X ;  /* 0x0000000000147919 */ /* 0x000e220000002100 */
[----:B------:R-:W-:Y:S01]  /*f380*/  BSSY B0, `(.L_x_265) ;  /* 0x000000a000007945 */ /* 0x000fe20003800000 */
[----:B------:R-:W-:Y:S02]  /*f390*/  IMAD.MOV.U32 R12, RZ, RZ, RZ ;  /* 0x000000ffff0c7224 */ /* 0x000fe400078e00ff */
[----:B------:R-:W-:Y:S02]  /*f3a0*/  IMAD.MOV.U32 R11, RZ, RZ, 0x1f ;  /* 0x0000001fff0b7424 */ /* 0x000fe400078e00ff */
[----:B------:R-:W-:Y:S01]  /*f3b0*/  IMAD.MOV.U32 R15, RZ, RZ, -0x1 ;  /* 0xffffffffff0f7424 */ /* 0x000fe200078e00ff */
[----:B0-----:R-:W-:-:S04]  /*f3c0*/  SHF.R.U32.HI R20, RZ, 0x5, R20 ;  /* 0x00000005ff147819 */ /* 0x001fc80000011614 */
[----:B------:R-:W-:-:S05]  /*f3d0*/  LOP3.LUT R20, R20, 0x3, RZ, 0xc0, !PT ;  /* 0x0000000314147812 */ /* 0x000fca00078ec0ff */
[----:B------:R-:W-:-:S07]  /*f3e0*/  IMAD.MOV.U32 R13, RZ, RZ, R20 ;  /* 0x000000ffff0d7224 */ /* 0x000fce00078e0014 */
[----:B-1---5:R-:W-:Y:S05]  /*f3f0*/  WARPSYNC.COLLECTIVE R15, `(.L_x_266) ;  /* 0x000000000f087348 */ /* 0x022fea0003c00000 */
[----:B------:R0:W2:Y:S02]  /*f400*/  SHFL.IDX P6, R14, R13, R12, R11 ;  /* 0x0000000c0d0e7389 */ /* 0x0000a400000c000b */
[----:B012--5:R-:W-:Y:S01]  /*f410*/  ENDCOLLECTIVE ;  /* 0x000000000000791b */ /* 0x027fe20003800000 */
.L_x_266:
[----:B------:R-:W-:Y:S05]  /*f420*/  BSYNC B0 ;  /* 0x0000000000007941 */ /* 0x000fea0003800000 */
.L_x_265:
[----:B------:R-:W-:Y:S05]  /*f430*/  BRA `(.L_x_267) ;  /* 0xffffffc400547947 */ /* 0x000fea000383ffff */
.L_x_219:
[----:B0-----:R0:W1:Y:S02]  /*f440*/  SYNCS.PHASECHK.TRANS64.TRYWAIT P0, [R25+URZ+0x38840], R0 ;  /* 0x03884000190075a7 */ /* 0x001064000800017f */
[----:B-1----:R-:W-:Y:S05]  /*f450*/  @!P0 NANOSLEEP.SYNCS 0x989680 ;  /* 0x009896800000895d */ /* 0x002fea0003900000 */
[----:B------:R-:W1:Y:S02]  /*f460*/  @!P0 SYNCS.PHASECHK.TRANS64 P0, [R25+URZ+0x38840], R0 ;  /* 0x03884000190085a7 */ /* 0x000e64000800007f */
[----:B-1----:R-:W-:Y:S05]  /*f470*/  @!P0 BRA `(.L_x_219) ;  /* 0xfffffffc00f08947 */ /* 0x002fea000383ffff */
[----:B------:R-:W-:Y:S05]  /*f480*/  BRA `(.L_x_268) ;  /* 0xffffffc400d87947 */ /* 0x000fea000383ffff */
.L_x_220:
        /* <DEDUP_REMOVED lines=8> */
.L_x_270:
[----:B------:R-:W-:Y:S05]  /*f510*/  BSYNC B0 ;  /* 0x0000000000007941 */ /* 0x000fea0003800000 */
.L_x_269:
[----:B------:R-:W-:Y:S01]  /*f520*/  IMAD.MOV.U32 R13, RZ, RZ, R0 ;  /* 0x000000ffff0d7224 */ /* 0x000fe200078e0000 */
[----:B------:R-:W-:Y:S01]  /*f530*/  ISETP.GE.AND P2, PT, R36, 0x1, PT ;  /* 0x000000012400780c */ /* 0x000fe20003f46270 */
[----:B------:R-:W-:Y:S02]  /*f540*/  IMAD.MOV.U32 R12, RZ, RZ, RZ ;  /* 0x000000ffff0c7224 */ /* 0x000fe400078e00ff */
[----:B------:R-:W-:Y:S02]  /*f550*/  IMAD.MOV.U32 R11, RZ, RZ, 0x181f ;  /* 0x0000181fff0b7424 */ /* 0x000fe400078e00ff */
[----:B------:R-:W-:Y:S02]  /*f560*/  IMAD.MOV.U32 R15, RZ, RZ, -0x1 ;  /* 0xffffffffff0f7424 */ /* 0x000fe400078e00ff */
[----:B------:R-:W-:-:S07]  /*f570*/  IMAD.MOV.U32 R2, RZ, RZ, R14 ;  /* 0x000000ffff027224 */ /* 0x000fce00078e000e */
[----:B------:R-:W-:Y:S05]  /*f580*/  WARPSYNC.COLLECTIVE R15, `(.L_x_271) ;  /* 0x000000000f087348 */ /* 0x000fea0003c00000 */
[----:B------:R0:W1:Y:S02]  /*f590*/  SHFL.IDX P6, R14, R13, R12, R11 ;  /* 0x0000000c0d0e7389 */ /* 0x00006400000c000b */
[----:B01----:R-:W-:Y:S01]  /*f5a0*/  ENDCOLLECTIVE ;  /* 0x000000000000791b */ /* 0x003fe20003800000 */
.L_x_271:
[----:B------:R-:W-:Y:S01]  /*f5b0*/  @P2 LEA R6, R5, UR37, 0x1 ;  /* 0x0000002505062c11 */ /* 0x000fe2000f8e08ff */
[----:B------:R-:W-:Y:S02]  /*f5c0*/  IMAD.MOV.U32 R13, RZ, RZ, R4 ;  /* 0x000000ffff0d7224 */ /* 0x000fe400078e0004 */
[----:B------:R-:W-:Y:S02]  /*f5d0*/  IMAD.MOV.U32 R12, RZ, RZ, 0x1 ;  /* 0x00000001ff0c7424 */ /* 0x000fe400078e00ff */
[----:B------:R-:W-:-:S07]  /*f5e0*/  IMAD.MOV.U32 R3, RZ, RZ, R14 ;  /* 0x000000ffff037224 */ /* 0x000fce00078e000e */
[----:B------:R-:W-:Y:S05]  /*f5f0*/  WARPSYNC.COLLECTIVE R15, `(.L_x_272) ;  /* 0x000000000f087348 */ /* 0x000fea0003c00000 */
[----:B------:R0:W1:Y:S02]  /*f600*/  SHFL.IDX P6, R14, R13, R12, R11 ;  /* 0x0000000c0d0e7389 */ /* 0x00006400000c000b */
[----:B01----:R-:W-:Y:S01]  /*f610*/  ENDCOLLECTIVE ;  /* 0x000000000000791b */ /* 0x003fe20003800000 */
.L_x_272:
[----:B------:R-:W-:-:S05]  /*f620*/  @P2 LEA R3, P0, R7, R3, 0x1 ;  /* 0x0000000307032211 */ /* 0x000fca00078008ff */
[----:B------:R-:W-:-:S05]  /*f630*/  @P2 IMAD.X R2, RZ, RZ, R2, P0 ;  /* 0x000000ffff022224 */ /* 0x000fca00000e0602 */
[----:B------:R-:W-:Y:S01]  /*f640*/  @P2 LOP3.LUT R3, R3, R2, RZ, 0x3c, !PT ;  /* 0x0000000203032212 */ /* 0x000fe200078e3cff */
[----:B------:R-:W-:-:S03]  /*f650*/  IMAD.MOV.U32 R13, RZ, RZ, R0 ;  /* 0x000000ffff0d7224 */ /* 0x000fc600078e0000 */
[----:B------:R-:W-:-:S04]  /*f660*/  @P2 LOP3.LUT R2, R3, R2, RZ, 0x3c, !PT ;  /* 0x0000000203022212 */ /* 0x000fc800078e3cff */
[----:B------:R-:W-:-:S05]  /*f670*/  @P2 LOP3.LUT R3, R3, R2, RZ, 0x3c, !PT ;  /* 0x0000000203032212 */ /* 0x000fca00078e3cff */
[----:B------:R-:W-:Y:S01]  /*f680*/  @!PT LDS RZ, [RZ] ;  /* 0x00000000fffff984 */ /* 0x000fe20000000800 */
[----:B------:R-:W-:Y:S01]  /*f690*/  @!PT LDS RZ, [RZ] ;  /* 0x00000000fffff984 */ /* 0x000fe20000000800 */
[----:B------:R-:W-:Y:S01]  /*f6a0*/  @!PT LDS RZ, [RZ] ;  /* 0x00000000fffff984 */ /* 0x000fe20000000800 */
[----:B------:R0:W-:Y:S01]  /*f6b0*/  @P2 LDGSTS.E.BYPASS.LTC128B.128 [R6+0x22400], desc[UR42][R2.64], !P1 ;  /* 0x2240000002062fae */ /* 0x0001e2000c901d6a */
[----:B------:R-:W-:Y:S01]  /*f6c0*/  ISETP.GE.AND P2, PT, R36, 0x11, PT ;  /* 0x000000112400780c */ /* 0x000fe20003f46270 */
[----:B0-----:R-:W-:-:S12]  /*f6d0*/  IMAD.MOV.U32 R2, RZ, RZ, R14 ;  /* 0x000000ffff027224 */ /* 0x001fd800078e000e */
[----:B------:R-:W-:Y:S05]  /*f6e0*/  WARPSYNC.COLLECTIVE R15, `(.L_x_273) ;  /* 0x000000000f087348 */ /* 0x000fea0003c00000 */
[----:B------:R0:W1:Y:S02]  /*f6f0*/  SHFL.IDX P6, R14, R13, R12, R11 ;  /* 0x0000000c0d0e7389 */ /* 0x00006400000c000b */
[----:B01----:R-:W-:Y:S01]  /*f700*/  ENDCOLLECTIVE ;  /* 0x000000000000791b */ /* 0x003fe20003800000 */
.L_x_273:
[----:B------:R-:W-:Y:S01]  /*f710*/  @P2 LEA R6, R5, UR37, 0x1 ;  /* 0x0000002505062c11 */ /* 0x000fe2000f8e08ff */
[----:B------:R-:W-:Y:S02]  /*f720*/  IMAD.MOV.U32 R13, RZ, RZ, R4 ;  /* 0x000000ffff0d7224 */ /* 0x000fe400078e0004 */
[----:B------:R-:W-:Y:S02]  /*f730*/  IMAD.MOV.U32 R12, RZ, RZ, 0x2 ;  /* 0x00000002ff0c7424 */ /* 0x000fe400078e00ff */
[----:B------:R-:W-:-:S07]  /*f740*/  IMAD.MOV.U32 R3, RZ, RZ, R14 ;  /* 0x000000ffff037224 */ /* 0x000fce00078e000e */
[----:B------:R-:W-:Y:S05]  /*f750*/  WARPSYNC.COLLECTIVE R15, `(.L_x_274) ;  /* 0x000000000f087348 */ /* 0x000fea0003c00000 */
[----:B------:R0:W1:Y:S02]  /*f760*/  SHFL.IDX P6, R14, R13, R12, R11 ;  /* 0x0000000c0d0e7389 */ /* 0x00006400000c000b */
[----:B01----:R-:W-:Y:S01]  /*f770*/  ENDCOLLECTIVE ;  /* 0x000000000000791b */ /* 0x003fe20003800000 */
.L_x_274:
[----:B------:R-:W-:-:S05]  /*f780*/  @P2 LEA R3, P0, R7, R3, 0x1 ;  /* 0x0000000307032211 */ /* 0x000fca00078008ff */
[----:B------:R-:W-:-:S05]  /*f790*/  @P2 IMAD.X R2, RZ, RZ, R2, P0 ;  /* 0x000000ffff022224 */ /* 0x000fca00000e0602 */
[----:B------:R-:W-:Y:S02]  /*f7a0*/  @P2 LOP3.LUT R3, R3, R2, RZ, 0x3c, !PT ;  /* 0x0000000203032212 */ /* 0x000fe400078e3cff */
[----:B------:R-:W-:Y:S02]  /*f7b0*/  MOV R13, R0 ;  /* 0x00000000000d7202 */ /* 0x000fe40000000f00 */
        /* <DEDUP_REMOVED lines=11> */
.L_x_275:
[----:B------:R-:W-:Y:S01]  /*f870*/  @P2 LEA R6, R5, UR37, 0x1 ;  /* 0x0000002505062c11 */ /* 0x000fe2000f8e08ff */
[----:B------:R-:W-:Y:S02]  /*f880*/  IMAD.MOV.U32 R13, RZ, RZ, R4 ;  /* 0x000000ffff0d7224 */ /* 0x000fe400078e0004 */
[----:B------:R-:W-:Y:S02]  /*f890*/  IMAD.MOV.U32 R12, RZ, RZ, 0x3 ;  /* 0x00000003ff0c7424 */ /* 0x000fe400078e00ff */
[----:B------:R-:W-:-:S07]  /*f8a0*/  IMAD.MOV.U32 R3, RZ, RZ, R14 ;  /* 0x000000ffff037224 */ /* 0x000fce00078e000e */
[----:B------:R-:W-:Y:S05]  /*f8b0*/  WARPSYNC.COLLECTIVE R15, `(.L_x_276) ;  /* 0x000000000f087348 */ /* 0x000fea0003c00000 */
[----:B------:R0:W1:Y:S02]  /*f8c0*/  SHFL.IDX P6, R14, R13, R12, R11 ;  /* 0x0000000c0d0e7389 */ /* 0x00006400000c000b */
[----:B01----:R-:W-:Y:S01]  /*f8d0*/  ENDCOLLECTIVE ;  /* 0x000000000000791b */ /* 0x003fe20003800000 */
.L_x_276:
[----:B------:R-:W-:-:S05]  /*f8e0*/  @P2 LEA R3, P0, R7, R3, 0x1 ;  /* 0x0000000307032211 */ /* 0x000fca00078008ff */
[----:B------:R-:W-:-:S05]  /*f8f0*/  @P2 IMAD.X R2, RZ, RZ, R2, P0 ;  /* 0x000000ffff022224 */ /* 0x000fca00000e0602 */
[----:B------:R-:W-:Y:S01]  /*f900*/  @P2 LOP3.LUT R3, R3, R2, RZ, 0x3c, !PT ;  /* 0x0000000203032212 */ /* 0x000fe200078e3cff */
[----:B------:R-:W-:-:S03]  /*f910*/  IMAD.MOV.U32 R13, RZ, RZ, R0 ;  /* 0x000000ffff0d7224 */ /* 0x000fc600078e0000 */
[----:B------:R-:W-:-:S04]  /*f920*/  @P2 LOP3.LUT R2, R3, R2, RZ, 0x3c, !PT ;  /* 0x0000000203022212 */ /* 0x000fc800078e3cff */
[----:B------:R-:W-:Y:S01]  /*f930*/  @P2 LOP3.LUT R3, R3, R2, RZ, 0x3c, !PT ;  /* 0x0000000203032212 */ /* 0x000fe200078e3cff */
[----:B------:R-:W-:-:S07]  /*f940*/  IMAD.MOV.U32 R4, RZ, RZ, R14 ;  /* 0x000000ffff047224 */ /* 0x000fce00078e000e */
[----:B------:R-:W-:Y:S05]  /*f950*/  WARPSYNC.COLLECTIVE R15, `(.L_x_277) ;  /* 0x000000000f087348 */ /* 0x000fea0003c00000 */
[----:B------:R0:W1:Y:S02]  /*f960*/  SHFL.IDX P6, R14, R13, R12, R11 ;  /* 0x0000000c0d0e7389 */ /* 0x00006400000c000b */
[----:B01----:R-:W-:Y:S01]  /*f970*/  ENDCOLLECTIVE ;  /* 0x000000000000791b */ /* 0x003fe20003800000 */
.L_x_277:
[----:B------:R-:W-:Y:S01]  /*f980*/  @!PT LDS RZ, [RZ] ;  /* 0x00000000fffff984 */ /* 0x000fe20000000800 */
[----:B------:R-:W-:Y:S01]  /*f990*/  @!PT LDS RZ, [RZ] ;  /* 0x00000000fffff984 */ /* 0x000fe20000000800 */
[----:B------:R-:W-:Y:S01]  /*f9a0*/  @!PT LDS RZ, [RZ] ;  /* 0x00000000fffff984 */ /* 0x000fe20000000800 */
[----:B------:R0:W-:Y:S01]  /*f9b0*/  @P2 LDGSTS.E.BYPASS.LTC128B.128 [R6+0x23400], desc[UR42][R2.64], !P1 ;  /* 0x2340000002062fae */ /* 0x0001e2000c901d6a */
[----:B------:R-:W-:Y:S01]  /*f9c0*/  IMAD.MOV.U32 R0, RZ, RZ, R14 ;  /* 0x000000ffff007224 */ /* 0x000fe200078e000e */
[----:B------:R-:W-:Y:S06]  /*f9d0*/  BRA `(.L_x_278) ;  /* 0xffffffc400847947 */ /* 0x000fec000383ffff */
.L_x_224:
[----:B------:R-:W-:Y:S01]  /*f9e0*/  IMAD.MOV.U32 R13, RZ, RZ, R2 ;  /* 0x000000ffff0d7224 */ /* 0x000fe200078e0002 */
[----:B------:R-:W-:Y:S01]  /*f9f0*/  LOP3.LUT R16, R16, 0xfffffeff, RZ, 0xc0, !PT ;  /* 0xfffffeff10107812 */ /* 0x000fe200078ec0ff */
[----:B------:R-:W-:Y:S02]  /*fa00*/  IMAD.MOV.U32 R12, RZ, RZ, RZ ;  /* 0x000000ffff0c7224 */ /* 0x000fe400078e00ff */
[----:B------:R-:W-:Y:S02]  /*fa10*/  IMAD.MOV.U32 R11, RZ, RZ, 0x181f ;  /* 0x0000181fff0b7424 */ /* 0x000fe400078e00ff */
[----:B------:R-:W-:Y:S02]  /*fa20*/  IMAD.MOV.U32 R15, RZ, RZ, -0x1 ;  /* 0xffffffffff0f7424 */ /* 0x000fe400078e00ff */
[----:B------:R-:W-:-:S07]  /*fa30*/  IMAD R5, R5, 0x40, R10 ;  /* 0x0000004005057824 */ /* 0x000fce00078e020a */
[----:B-1----:R-:W-:Y:S05]  /*fa40*/  WARPSYNC.COLLECTIVE R15, `(.L_x_279) ;  /* 0x000000000f087348 */ /* 0x002fea0003c00000 */
[----:B------:R0:W2:Y:S02]  /*fa50*/  SHFL.IDX P6, R14, R13, R12, R11 ;  /* 0x0000000c0d0e7389 */ /* 0x0000a400000c000b */
[----:B012---:R-:W-:Y:S01]  /*fa60*/  ENDCOLLECTIVE ;  /* 0x000000000000791b */ /* 0x007fe20003800000 */
.L_x_279:
[----:B------:R-:W-:Y:S01]  /*fa70*/  ISETP.GE.AND P2, PT, R5, UR36, PT ;  /* 0x0000002405007c0c */ /* 0x000fe2000bf46270 */
[----:B------:R-:W-:-:S12]  /*fa80*/  IMAD.MOV.U32 R13, RZ, RZ, R0 ;  /* 0x000000ffff0d7224 */ /* 0x000fd800078e0000 */
[----:B------:R-:W-:-:S04]  /*fa90*/  @P2 LOP3.LUT R16, R16, 0x100, RZ, 0xfc, !PT ;  /* 0x0000010010102812 */ /* 0x000fc800078efcff */
[----:B------:R-:W-:Y:S01]  /*faa0*/  LOP3.LUT R16, R16, 0xffffff7f, RZ, 0xc0, !PT ;  /* 0xffffff7f10107812 */ /* 0x000fe200078ec0ff */
[----:B------:R-:W-:-:S07]  /*fab0*/  IMAD.MOV.U32 R3, RZ, RZ, R14 ;  /* 0x000000ffff037224 */ /* 0x000fce00078e000e */
[----:B------:R-:W-:Y:S05]  /*fac0*/  WARPSYNC.COLLECTIVE R15, `(.L_x_280) ;  /* 0x000000000f087348 */ /* 0x000fea0003c00000 */
[----:B------:R0:W1:Y:S02]  /*fad0*/  SHFL.IDX P6, R14, R13, R12, R11 ;  /* 0x0000000c0d0e7389 */ /* 0x00006400000c000b */
[----:B01----:R-:W-:Y:S01]  /*fae0*/  ENDCOLLECTIVE ;  /* 0x000000000000791b */ /* 0x003fe20003800000 */
.L_x_280:
[----:B------:R-:W-:Y:S02]  /*faf0*/  IMAD.MOV.U32 R13, RZ, RZ, R2 ;  /* 0x000000ffff0d7224 */ /* 0x000fe400078e0002 */
[----:B------:R-:W-:Y:S02]  /*fb00*/  IMAD.MOV.U32 R12, RZ, RZ, 0x1 ;  /* 0x00000001ff0c7424 */ /* 0x000fe400078e00ff */
[----:B------:R-:W-:-:S07]  /*fb10*/  IMAD.MOV.U32 R4, RZ, RZ, R14 ;  /* 0x000000ffff047224 */ /* 0x000fce00078e000e */
[----:B------:R-:W-:Y:S05]  /*fb20*/  WARPSYNC.COLLECTIVE R15, `(.L_x_281) ;  /* 0x000000000f087348 */ /* 0x000fea0003c00000 */
[----:B------:R0:W1:Y:S02]  /*fb30*/  SHFL.IDX P6, R14, R13, R12, R11 ;  /* 0x0000000c0d0e7389 */ /* 0x00006400000c000b */
[----:B01----:R-:W-:Y:S01]  /*fb40*/  ENDCOLLECTIVE ;  /* 0x000000000000791b */ /* 0x003fe20003800000 */
.L_x_281:
[----:B------:R-:W-:-:S05]  /*fb50*/  @!P2 LEA R4, P0, R9, R4, 0x1 ;  /* 0x000000040904a211 */ /* 0x000fca00078008ff */
[----:B------:R-:W-:Y:S02]  /*fb60*/  @!P2 IMAD.X R3, RZ, RZ, R3, P0 ;  /* 0x000000ffff03a224 */ /* 0x000fe400000e0603 */
[----:B------:R-:W-:Y:S02]  /*fb70*/  @!P2 IMAD.MOV.U32 R6, RZ, RZ, R4 ;  /* 0x000000ffff06a224 */ /* 0x000fe400078e0004 */
[----:B------:R-:W-:Y:S02]  /*fb80*/  @!P2 IMAD.MOV.U32 R7, RZ, RZ, R3 ;  /* 0x000000ffff07a224 */ /* 0x000fe400078e0003 */
[----:B------:R-:W-:Y:S02]  /*fb90*/  VIADD R3, R5, 0x10 ;  /* 0x0000001005037836 */ /* 0x000fe40000000000 */
[----:B------:R-:W-:Y:S01]  /*fba0*/  IMAD.MOV.U32 R13, RZ, RZ, R0 ;  /* 0x000000ffff0d7224 */ /* 0x000fe200078e0000 */
[----:B------:R-:W-:Y:S01]  /*fbb0*/  @!PT LDS RZ, [RZ] ;  /* 0x00000000fffff984 */ /* 0x000fe20000000800 */
[----:B------:R-:W-:Y:S01]  /*fbc0*/  @!PT LDS RZ, [RZ] ;  /* 0x00000000fffff984 */ /* 0x000fe20000000800 */
[----:B------:R-:W-:Y:S01]  /*fbd0*/  @!PT LDS RZ, [RZ] ;  /* 0x00000000fffff984 */ /* 0x000fe20000000800 */
[----:B------:R0:W-:Y:S02]  /*fbe0*/  @!P2 LDGSTS.E.BYPASS.LTC128B.128 [R8+0x20400], desc[UR42][R6.64], !P1 ;  /* 0x204000000608afae */ /* 0x0001e4000c901d6a */
[----:B------:R-:W-:Y:S01]  /*fbf0*/  ISETP.GE.AND P2, PT, R3, UR36, PT ;  /* 0x0000002403007c0c */ /* 0x000fe2000bf46270 */
[----:B------:R-:W-:-:S12]  /*fc00*/  IMAD.MOV.U32 R3, RZ, RZ, R14 ;  /* 0x000000ffff037224 */ /* 0x000fd800078e000e */
[----:B0-----:R-:W-:Y:S05]  /*fc10*/  WARPSYNC.COLLECTIVE R15, `(.L_x_282) ;  /* 0x000000000f087348 */ /* 0x001fea0003c00000 */
[----:B------:R1:W2:Y:S02]  /*fc20*/  SHFL.IDX P6, R14, R13, R12, R11 ;  /* 0x0000000c0d0e7389 */ /* 0x0002a400000c000b */
[----:B012---:R-:W-:Y:S01]  /*fc30*/  ENDCOLLECTIVE ;  /* 0x000000000000791b */ /* 0x007fe20003800000 */
.L_x_282:
[----:B------:R-:W-:-:S04]  /*fc40*/  @P2 LOP3.LUT R16, R16, 0x80, RZ, 0xfc, !PT ;  /* 0x0000008010102812 */ /* 0x000fc800078efcff */
[----:B------:R-:W-:Y:S01]  /*fc50*/  LOP3.LUT R16, R16, 0xffffffbf, RZ, 0xc0, !PT ;  /* 0xffffffbf10107812 */ /* 0x000fe200078ec0ff */
[----:B------:R-:W-:Y:S02]  /*fc60*/  IMAD.MOV.U32 R13, RZ, RZ, R2 ;  /* 0x000000ffff0d7224 */ /* 0x000fe400078e0002 */
[----:B------:R-:W-:Y:S02]  /*fc70*/  IMAD.MOV.U32 R12, RZ, RZ, 0x2 ;  /* 0x00000002ff0c7424 */ /* 0x000fe400078e00ff */
[----:B------:R-:W-:-:S07]  /*fc80*/  IMAD.MOV.U32 R6, RZ, RZ, R14 ;  /* 0x000000ffff067224 */ /* 0x000fce00078e000e */
[----:B------:R-:W-:Y:S05]  /*fc90*/  WARPSYNC.COLLECTIVE R15, `(.L_x_283) ;  /* 0x000000000f087348 */ /* 0x000fea0003c00000 */
[----:B------:R0:W1:Y:S02]  /*fca0*/  SHFL.IDX P6, R14, R13, R12, R11 ;  /* 0x0000000c0d0e7389 */ /* 0x00006400000c000b */
[----:B01----:R-:W-:Y:S01]  /*fcb0*/  ENDCOLLECTIVE ;  /* 0x000000000000791b */ /* 0x003fe20003800000 */
.L_x_283:
[----:B------:R-:W-:-:S05]  /*fcc0*/  @!P2 LEA R6, P0, R9, R6, 0x1 ;  /* 0x000000060906a211 */ /* 0x000fca00078008ff */
[----:B------:R-:W-:-:S04]  /*fcd0*/  @!P2 IMAD.X R3, RZ, RZ, R3, P0 ;  /* 0x000000ffff03a224 */ /* 0x000fc800000e0603 */
        /* <DEDUP_REMOVED lines=12> */
.L_x_284:
[----:B------:R-:W-:Y:S01]  /*fda0*/  @P2 LOP3.LUT R16, R16, 0x40, RZ, 0xfc, !PT ;  /* 0x0000004010102812 */ /* 0x000fe200078efcff */
[----:B------:R-:W-:Y:S02]  /*fdb0*/  IMAD.MOV.U32 R13, RZ, RZ, R2 ;  /* 0x000000ffff0d7224 */ /* 0x000fe400078e0002 */
[----:B------:R-:W-:Y:S02]  /*fdc0*/  IMAD.MOV.U32 R12, RZ, RZ, 0x3 ;  /* 0x00000003ff0c7424 */ /* 0x000fe400078e00ff */
[----:B------:R-:W-:-:S07]  /*fdd0*/  IMAD.MOV.U32 R6, RZ, RZ, R14 ;  /* 0x000000ffff067224 */ /* 0x000fce00078e000e */
[----:B------:R-:W-:Y:S05]  /*fde0*/  WARPSYNC.COLLECTIVE R15, `(.L_x_285) ;  /* 0x000000000f087348 */ /* 0x000fea0003c00000 */
[----:B------:R0:W1:Y:S02]  /*fdf0*/  SHFL.IDX P6, R14, R13, R12, R11 ;  /* 0x0000000c0d0e7389 */ /* 0x00006400000c000b */
[----:B01----:R-:W-:Y:S01]  /*fe00*/  ENDCOLLECTIVE ;  /* 0x000000000000791b */ /* 0x003fe20003800000 */
.L_x_285:
[----:B------:R-:W-:-:S05]  /*fe10*/  @!P2 LEA R6, P0, R9, R6, 0x1 ;  /* 0x000000060906a211 */ /* 0x000fca00078008ff */
[----:B------:R-:W-:-:S04]  /*fe20*/  @!P2 IMAD.X R3, RZ, RZ, R3, P0 ;  /* 0x000000ffff03a224 */ /* 0x000fc800000e0603 */
[----:B------:R-:W-:Y:S02]  /*fe30*/  @!P2 IMAD.MOV.U32 R7, RZ, RZ, R3 ;  /* 0x000000ffff07a224 */ /* 0x000fe400078e0003 */
[----:B------:R-:W-:-:S03]  /*fe40*/  IMAD.MOV.U32 R13, RZ, RZ, R0 ;  /* 0x000000ffff0d7224 */ /* 0x000fc600078e0000 */
[----:B------:R-:W-:Y:S01]  /*fe50*/  @!PT LDS RZ, [RZ] ;  /* 0x00000000fffff984 */ /* 0x000fe20000000800 */
[----:B------:R-:W-:Y:S01]  /*fe60*/  @!PT LDS RZ, [RZ] ;  /* 0x00000000fffff984 */ /* 0x000fe20000000800 */
[----:B------:R-:W-:Y:S01]  /*fe70*/  @!PT LDS RZ, [RZ] ;  /* 0x00000000fffff984 */ /* 0x000fe20000000800 */
[----:B------:R0:W-:Y:S01]  /*fe80*/  @!P2 LDGSTS.E.BYPASS.LTC128B.128 [R8+0x21400], desc[UR42][R6.64], !P1 ;  /* 0x214000000608afae */ /* 0x0001e2000c901d6a */
[----:B------:R-:W-:-:S07]  /*fe90*/  IMAD.MOV.U32 R3, RZ, RZ, R14 ;  /* 0x000000ffff037224 */ /* 0x000fce00078e000e */
[----:B0-----:R-:W-:Y:S05]  /*fea0*/  WARPSYNC.COLLECTIVE R15, `(.L_x_286) ;  /* 0x000000000f087348 */ /* 0x001fea0003c00000 */
[----:B------:R1:W2:Y:S02]  /*feb0*/  SHFL.IDX P6, R14, R13, R12, R11 ;  /* 0x0000000c0d0e7389 */ /* 0x0002a400000c000b */
[----:B012---:R-:W-:Y:S01]  /*fec0*/  ENDCOLLECTIVE ;  /* 0x000000000000791b */ /* 0x007fe20003800000 */
.L_x_286:
[----:B------:R-:W-:Y:S01]  /*fed0*/  IMAD.MOV.U32 R0, RZ, RZ, R14 ;  /* 0x000000ffff007224 */ /* 0x000fe200078e000e */
[----:B------:R-:W-:Y:S06]  /*fee0*/  BRA `(.L_x_287) ;  /* 0xffffffc800547947 */ /* 0x000fec000383ffff */
.L_x_226:
[----:B------:R-:W-:Y:S01]  /*fef0*/  BSSY B0, `(.L_x_288) ;  /* 0x0000008000007945 */ /* 0x000fe20003800000 */
[----:B------:R-:W-:Y:S02]  /*ff00*/  IMAD.MOV.U32 R13, RZ, RZ, R4 ;  /* 0x000000ffff0d7224 */ /* 0x000fe400078e0004 */
[----:B------:R-:W-:Y:S02]  /*ff10*/  IMAD.MOV.U32 R12, RZ, RZ, RZ ;  /* 0x000000ffff0c7224 */ /* 0x000fe400078e00ff */
[----:B------:R-:W-:Y:S02]  /*ff20*/  IMAD.MOV.U32 R11, RZ, RZ, 0x181f ;  /* 0x0000181fff0b7424 */ /* 0x000fe400078e00ff */
[----:B------:R-:W-:-:S07]  /*ff30*/  IMAD.MOV.U32 R15, RZ, RZ, -0x1 ;  /* 0xffffffffff0f7424 */ /* 0x000fce00078e00ff */
[----:B-1---5:R-:W-:Y:S05]  /*ff40*/  WARPSYNC.COLLECTIVE R15, `(.L_x_289) ;  /* 0x000000000f087348 */ /* 0x022fea0003c00000 */
[----:B------:R0:W2:Y:S02]  /*ff50*/  SHFL.IDX P6, R14, R13, R12, R11 ;  /* 0x0000000c0d0e7389 */ /* 0x0000a400000c000b */
[----:B012--5:R-:W-:Y:S01]  /*ff60*/  ENDCOLLECTIVE ;  /* 0x000000000000791b */ /* 0x027fe20003800000 */
.L_x_289:
[----:B------:R-:W-:Y:S05]  /*ff70*/  BSYNC B0 ;  /* 0x0000000000007941 */ /* 0x000fea0003800000 */
.L_x_288:
[----:B------:R-:W-:Y:S01]  /*ff80*/  IMAD.MOV.U32 R13, RZ, RZ, R0 ;  /* 0x000000ffff0d7224 */ /* 0x000fe200078e0000 */
[----:B------:R-:W-:Y:S01]  /*ff90*/  LOP3.LUT P1, RZ, R16, 0x100, RZ, 0xc0, !PT ;  /* 0x0000010010ff7812 */ /* 0x000fe2000782c0ff */
[----:B------:R-:W-:Y:S01]  /*ffa0*/  IMAD.MOV.U32 R12, RZ, RZ, RZ ;  /* 0x000000ffff0c7224 */ /* 0x000fe200078e00ff */
[----:B------:R-:W-:Y:S01]  /*ffb0*/  LOP3.LUT R22, R22, 0xfbffffff, RZ, 0xc0, !PT ;  /* 0xfbffffff16167812 */ /* 0x000fe200078ec0ff */
[----:B------:R-:W-:Y:S02]  /*ffc0*/  IMAD.MOV.U32 R11, RZ, RZ, 0x181f ;  /* 0x0000181fff0b7424 */ /* 0x000fe400078e00ff */
[----:B------:R-:W-:Y:S01]  /*ffd0*/  IMAD.MOV.U32 R15, RZ, RZ, -0x1 ;  /* 0xffffffffff0f7424 */ /* 0x000fe200078e00ff */
[----:B------:R-:W-:Y:S01]  /*ffe0*/  @P5 LOP3.LUT R22, R22, 0x4000000, RZ, 0xfc, !PT ;  /* 0x0400000016165812 */ /* 0x000fe200078efcff */
[----:B------:R-:W-:-:S07]  /*fff0*/  IMAD.MOV.U32 R2, RZ, RZ, R14 ;  /* 0x000000ffff027224 */ /* 0x000fce00078e000e */
[----:B------:R-:W-:Y:S05]  /*10000*/  WARPSYNC.COLLECTIVE R15, `(.L_x_290) ;  /* 0x000000000f087348 */ /* 0x000fea0003c00000 */
[----:B------:R0:W1:Y:S02]  /*10010*/  SHFL.IDX P6, R14, R13, R12, R11 ;  /* 0x0000000c0d0e7389 */ /* 0x00006400000c000b */
[----:B01----:R-:W-:Y:S01]  /*10020*/  ENDCOLLECTIVE ;  /* 0x000000000000791b */ /* 0x003fe20003800000 */
.L_x_290:
[----:B------:R-:W-:Y:S01]  /*10030*/  IMAD.MOV.U32 R13, RZ, RZ, R4 ;  /* 0x000000ffff0d7224 */ /* 0x000fe200078e0004 */
[----:B------:R-:W-:Y:S01]  /*10040*/  MOV R12, 0x1 ;  /* 0x00000001000c7802 */ /* 0x000fe20000000f00 */
[----:B------:R-:W-:Y:S01]  /*10050*/  IMAD.MOV.U32 R3, RZ, RZ, R14 ;  /* 0x000000ffff037224 */ /* 0x000fe200078e000e */
[----:B------:R-:W-:-:S04]  /*10060*/  LOP3.LUT P6, RZ, R16, 0x400000, RZ, 0xc0, !PT ;  /* 0x0040000010ff7812 */ /* 0x000fc800078cc0ff */
[----:B------:R-:W-:-:S05]  /*10070*/  @!P1 LEA R3, P0, R21, R3, 0x1 ;  /* 0x0000000315039211 */ /* 0x000fca00078008ff */
[----:B------:R-:W-:Y:S01]  /*10080*/  @!P1 IMAD.X R2, RZ, RZ, R2, P0 ;  /* 0x000000ffff029224 */ /* 0x000fe200000e0602 */
[----:B------:R-:W-:-:S04]  /*10090*/  LOP3.LUT P0, RZ, R16, 0x800000, RZ, 0xc0, !PT ;  /* 0x0080000010ff7812 */ /* 0x000fc8000780c0ff */
[----:B------:R-:W-:-:S04]  /*100a0*/  @!P1 LOP3.LUT R3, R3, R2, RZ, 0x3c, !PT ;  /* 0x0000000203039212 */ /* 0x000fc800078e3cff */
[----:B------:R-:W-:-:S04]  /*100b0*/  @!P1 LOP3.LUT R2, R3, R2, RZ, 0x3c, !PT ;  /* 0x0000000203029212 */ /* 0x000fc800078e3cff */
[----:B------:R-:W-:-:S05]  /*100c0*/  @!P1 LOP3.LUT R3, R3, R2, RZ, 0x3c, !PT ;  /* 0x0000000203039212 */ /* 0x000fca00078e3cff */
[----:B------:R-:W-:Y:S01]  /*100d0*/  @!PT LDS RZ, [RZ] ;  /* 0x00000000fffff984 */ /* 0x000fe20000000800 */
[----:B------:R-:W-:Y:S01]  /*100e0*/  @!PT LDS RZ, [RZ] ;  /* 0x00000000fffff984 */ /* 0x000fe20000000800 */
[----:B------:R-:W-:Y:S01]  /*100f0*/  @!PT LDS RZ, [RZ] ;  /* 0x00000000fffff984 */ /* 0x000fe20000000800 */
[----:B------:R0:W-:Y:S01]  /*10100*/  @!P1 LDGSTS.E.BYPASS.LTC128B.128 [R20+0x26400], desc[UR42][R2.64], !P0 ;  /* 0x2640000002149fae */ /* 0x0001e2000c101d6a */
[----:B------:R-:W-:-:S03]  /*10110*/  @!P1 ISETP.NE.U32.AND P0, PT, R9, RZ, PT ;  /* 0x000000ff0900920c */ /* 0x000fc60003f05070 */
[----:B------:R0:W-:Y:S10]  /*10120*/  @!P1 LDGSTS.E.BYPASS.LTC128B.128 [R20+0x28400], desc[UR42][R2.64+0x80], !P6 ;  /* 0x2840008002149fae */ /* 0x0001f4000f101d6a */
[----:B0-----:R-:W-:Y:S05]  /*10130*/  WARPSYNC.COLLECTIVE R15, `(.L_x_291) ;  /* 0x000000000f087348 */ /* 0x001fea0003c00000 */
[----:B------:R1:W2:Y:S02]  /*10140*/  SHFL.IDX P6, R14, R13, R12, R11 ;  /* 0x0000000c0d0e7389 */ /* 0x0002a400000c000b */
[----:B012---:R-:W-:Y:S01]  /*10150*/  ENDCOLLECTIVE ;  /* 0x000000000000791b */ /* 0x007fe20003800000 */
.L_x_291:
[----:B------:R-:W-:Y:S01]  /*10160*/  @!PT LDS RZ, [RZ] ;  /* 0x00000000fffff984 */ /* 0x000fe20000000800 */
[----:B------:R-:W-:Y:S01]  /*10170*/  @!PT LDS RZ, [RZ] ;  /* 0x00000000fffff984 */ /* 0x000fe20000000800 */
[----:B------:R-:W-:Y:S01]  /*10180*/  @!PT LDS RZ, [RZ] ;  /* 0x00000000fffff984 */ /* 0x000fe20000000800 */
[----:B------:R0:W-:Y:S01]  /*10190*/  @!P1 LDGSTS.E.BYPASS.LTC128B.128 [R20+0x2a400], desc[UR42][R2.64+0x100], !P5 ;  /* 0x2a40010002149fae */ /* 0x0001e2000e901d6a */
[----:B------:R-:W-:-:S03]  /*101a0*/  LOP3.LUT P5, RZ, R16, 0x800000, RZ, 0xc0, !PT ;  /* 0x0080000010ff7812 */ /* 0x000fc600078ac0ff */
[----:B------:R0:W-:Y:S04]  /*101b0*/  @!P1 LDGSTS.E.BYPASS.LTC128B.128 [R20+0x2c400], desc[UR42][R2.64+0x180], !P4 ;  /* 0x2c40018002149fae */ /* 0x0001e8000e101d6a */
[----:B------:R0:W-:Y:S01]  /*101c0*/  @!P1 LDGSTS.E.BYPASS.LTC128B.128 [R20+0x2e400], desc[UR42][R2.64+0x200], !P3 ;  /* 0x2e40020002149fae */ /* 0x0001e2000d901d6a */
[----:B------:R-:W-:-:S03]  /*101d0*/  IMAD.MOV.U32 R13, RZ, RZ, R0 ;  /* 0x000000ffff0d7224 */ /* 0x000fc600078e0000 */
[----:B------:R0:W-:Y:S04]  /*101e0*/  @!P1 LDGSTS.E.BYPASS.LTC128B.128 [R20+0x30400], desc[UR42][R2.64+0x280], !P2 ;  /* 0x3040028002149fae */ /* 0x0001e8000d101d6a */
[----:B------:R0:W-:Y:S01]  /*101f0*/  @!P1 LDGSTS.E.BYPASS.LTC128B.128 [R20+0x32400], desc[UR42][R2.64+0x300], P0 ;  /* 0x3240030002149fae */ /* 0x0001e20008101d6a */
[----:B------:R-:W-:Y:S01]  /*10200*/  @!P1 ISETP.NE.U32.AND P0, PT, R8, RZ, PT ;  /* 0x000000ff0800920c */ /* 0x000fe20003f05070 */
[----:B------:R-:W-:-:S12]  /*10210*/  IMAD.MOV.U32 R5, RZ, RZ, R14 ;  /* 0x000000ffff057224 */ /* 0x000fd800078e000e */
[----:B0-----:R-:W-:Y:S05]  /*10220*/  WARPSYNC.COLLECTIVE R15, `(.L_x_292) ;  /* 0x000000000f087348 */ /* 0x001fea0003c00000 */
[----:B------:R1:W2:Y:S02]  /*10230*/  SHFL.IDX P6, R14, R13, R12, R11 ;  /* 0x0000000c0d0e7389 */ /* 0x0002a400000c000b */
[----:B012---:R-:W-:Y:S01]  /*10240*/  ENDCOLLECTIVE ;  /* 0x000000000000791b */ /* 0x007fe20003800000 */
.L_x_292:
[----:B------:R-:W-:Y:S01]  /*10250*/  @!PT LDS RZ, [RZ] ;  /* 0x00000000fffff984 */ /* 0x000fe20000000800 */
[----:B------:R-:W-:Y:S01]  /*10260*/  @!PT LDS RZ, [RZ] ;  /* 0x00000000fffff984 */ /* 0x000fe20000000800 */
[----:B------:R-:W-:Y:S01]  /*10270*/  @!PT LDS RZ, [RZ] ;  /* 0x00000000fffff984 */ /* 0x000fe20000000800 */
[----:B------:R0:W-:Y:S01]  /*10280*/  @!P1 LDGSTS.E.BYPASS.LTC128B.128 [R20+0x34400], desc[UR42][R2.64+0x380], P0 ;  /* 0x3440038002149fae */ /* 0x0001e20008101d6a */
[C---:B------:R-:W-:Y:S01]  /*10290*/  LOP3.LUT P1, RZ, R16.reuse, 0x40, RZ, 0xc0, !PT ;  /* 0x0000004010ff7812 */ /* 0x040fe2000782c0ff */
[----:B------:R-:W-:Y:S02]  /*102a0*/  IMAD.MOV.U32 R13, RZ, RZ, R4 ;  /* 0x000000ffff0d7224 */ /* 0x000fe400078e0004 */
[----:B------:R-:W-:Y:S01]  /*102b0*/  IMAD.MOV.U32 R12, RZ, RZ, 0x2 ;  /* 0x00000002ff0c7424 */ /* 0x000fe200078e00ff */
[----:B------:R-:W-:-:S13]  /*102c0*/  LOP3.LUT P6, RZ, R16, 0x80, RZ, 0xc0, !PT ;  /* 0x0000008010ff7812 */ /* 0x000fda00078cc0ff */
[----:B------:R-:W-:-:S05]  /*102d0*/  @!P6 LEA R6, P0, R21, R14, 0x1 ;  /* 0x0000000e1506e211 */ /* 0x000fca00078008ff */
[----:B------:R-:W-:Y:S01]  /*102e0*/  @!P6 IMAD.X R7, RZ, RZ, R5, P0 ;  /* 0x000000ffff07e224 */ /* 0x000fe200000e0605 */
[----:B------:R-:W-:Y:S01]  /*102f0*/  LOP3.LUT P0, RZ, R16, 0x400000, RZ, 0xc0, !PT ;  /* 0x0040000010ff7812 */ /* 0x000fe2000780c0ff */
[----:B0-----:R-:W-:Y:S02]  /*10300*/  @!P6 IMAD.MOV.U32 R2, RZ, RZ, R6 ;  /* 0x000000ffff02e224 */ /* 0x001fe400078e0006 */
[----:B------:R-:W-:-:S05]  /*10310*/  @!P6 IMAD.MOV.U32 R3, RZ, RZ, R7 ;  /* 0x000000ffff03e224 */ /* 0x000fca00078e0007 */
[----:B------:R0:W-:Y:S01]  /*10320*/  @!P6 LDGSTS.E.BYPASS.LTC128B.128 [R20+0x26c00], desc[UR42][R2.64], !P5 ;  /* 0x26c000000214efae */ /* 0x0001e2000e901d6a */
[----:B------:R-:W-:-:S04]  /*10330*/  LOP3.LUT P5, RZ, R22, 0x4000000, RZ, 0xc0, !PT ;  /* 0x0400000016ff7812 */ /* 0x000fc800078ac0ff */
[----:B------:R0:W-:Y:S01]  /*10340*/  @!P6 LDGSTS.E.BYPASS.LTC128B.128 [R20+0x28c00], desc[UR42][R2.64+0x80], !P0 ;  /* 0x28c000800214efae */ /* 0x0001e2000c101d6a */
[----:B------:R-:W-:-:S08]  /*10350*/  @!P6 ISETP.NE.U32.AND P0, PT, R9, RZ, PT ;  /* 0x000000ff0900e20c */ /* 0x000fd00003f05070 */
[----:B------:R0:W-:Y:S04]  /*10360*/  @!P6 LDGSTS.E.BYPASS.LTC128B.128 [R20+0x2ac00], desc[UR42][R2.64+0x100], !P5 ;  /* 0x2ac001000214efae */ /* 0x0001e8000e901d6a */
[----:B------:R0:W-:Y:S04]  /*10370*/  @!P6 LDGSTS.E.BYPASS.LTC128B.128 [R20+0x2cc00], desc[UR42][R2.64+0x180], !P4 ;  /* 0x2cc001800214efae */ /* 0x0001e8000e101d6a */
[----:B------:R0:W-:Y:S04]  /*10380*/  @!P6 LDGSTS.E.BYPASS.LTC128B.128 [R20+0x2ec00], desc[UR42][R2.64+0x200], !P3 ;  /* 0x2ec002000214efae */ /* 0x0001e8000d901d6a */
[----:B------:R0:W-:Y:S04]  /*10390*/  @!P6 LDGSTS.E.BYPASS.LTC128B.128 [R20+0x30c00], desc[UR42][R2.64+0x280], !P2 ;  /* 0x30c002800214efae */ /* 0x0001e8000d101d6a */
[----:B------:R0:W-:Y:S01]  /*103a0*/  @!P6 LDGSTS.E.BYPASS.LTC128B.128 [R20+0x32c00], desc[UR42][R2.64+0x300], P0 ;  /* 0x32c003000214efae */ /* 0x0001e20008101d6a */
[----:B------:R-:W-:-:S13]  /*103b0*/  @!P6 ISETP.NE.U32.AND P0, PT, R8, RZ, PT ;  /* 0x000000ff0800e20c */ /* 0x000fda0003f05070 */
[----:B------:R0:W-:Y:S02]  /*103c0*/  @!P6 LDGSTS.E.BYPASS.LTC128B.128 [R20+0x34c00], desc[UR42][R2.64+0x380], P0 ;  /* 0x34c003800214efae */ /* 0x0001e40008101d6a */
[----:B0-----:R-:W-:Y:S05]  /*103d0*/  WARPSYNC.COLLECTIVE R15, `(.L_x_293) ;  /* 0x000000000f087348 */ /* 0x001fea0003c00000 */
[----:B------:R1:W2:Y:S02]  /*103e0*/  SHFL.IDX P6, R14, R13, R12, R11 ;  /* 0x0000000c0d0e7389 */ /* 0x0002a400000c000b */
[----:B012---:R-:W-:Y:S01]  /*103f0*/  ENDCOLLECTIVE ;  /* 0x000000000000791b */ /* 0x007fe20003800000 */
.L_x_293:
[----:B------:R-:W-:Y:S02]  /*10400*/  IMAD.MOV.U32 R13, RZ, RZ, R0 ;  /* 0x000000ffff0d7224 */ /* 0x000fe400078e0000 */
[----:B------:R-:W-:-:S07]  /*10410*/  IMAD.MOV.U32 R5, RZ, RZ, R14 ;  /* 0x000000ffff057224 */ /* 0x000fce00078e000e */
[----:B------:R-:W-:Y:S05]  /*10420*/  WARPSYNC.COLLECTIVE R15, `(.L_x_294) ;  /* 0x000000000f087348 */ /* 0x000fea0003c00000 */
[----:B------:R0:W1:Y:S02]  /*10430*/  SHFL.IDX P6, R14, R13, R12, R11 ;  /* 0x0000000c0d0e7389 */ /* 0x00006400000c000b */
[----:B01----:R-:W-:Y:S01]  /*10440*/  ENDCOLLECTIVE ;  /* 0x000000000000791b */ /* 0x003fe20003800000 */
.L_x_294:
[----:B------:R-:W-:Y:S02]  /*10450*/  IMAD.MOV.U32 R13, RZ, RZ, R4 ;  /* 0x000000ffff0d7224 */ /* 0x000fe400078e0004 */
[----:B------:R-:W-:Y:S01]  /*10460*/  IMAD.MOV.U32 R12, RZ, RZ, 0x3 ;  /* 0x00000003ff0c7424 */ /* 0x000fe200078e00ff */
[----:B------:R-:W-:Y:S02]  /*10470*/  @!P1 LEA R6, P0, R21, R14, 0x1 ;  /* 0x0000000e15069211 */ /* 0x000fe400078008ff */
[----:B------:R-:W-:-:S03]  /*10480*/  LOP3.LUT P6, RZ, R16, 0x400000, RZ, 0xc0, !PT ;  /* 0x0040000010ff7812 */ /* 0x000fc600078cc0ff */
[----:B------:R-:W-:Y:S01]  /*10490*/  @!P1 IMAD.X R7, RZ, RZ, R5, P0 ;  /* 0x000000ffff079224 */ /* 0x000fe200000e0605 */
[----:B------:R-:W-:Y:S01]  /*104a0*/  LOP3.LUT P0, RZ, R16, 0x800000, RZ, 0xc0, !PT ;  /* 0x0080000010ff7812 */ /* 0x000fe2000780c0ff */
[----:B------:R-:W-:Y:S02]  /*104b0*/  @!P1 IMAD.MOV.U32 R2, RZ, RZ, R6 ;  /* 0x000000ffff029224 */ /* 0x000fe400078e0006 */
[----:B------:R-:W-:-:S10]  /*104c0*/  @!P1 IMAD.MOV.U32 R3, RZ, RZ, R7 ;  /* 0x000000ffff039224 */ /* 0x000fd400078e0007 */
        /* <DEDUP_REMOVED lines=9> */
.L_x_295:
[----:B------:R-:W-:Y:S01]  /*10560*/  @!PT LDS RZ, [RZ] ;  /* 0x00000000fffff984 */ /* 0x000fe20000000800 */
[----:B------:R-:W-:Y:S01]  /*10570*/  @!PT LDS RZ, [RZ] ;  /* 0x00000000fffff984 */ /* 0x000fe20000000800 */
[----:B------:R-:W-:Y:S01]  /*10580*/  @!PT LDS RZ, [RZ] ;  /* 0x00000000fffff984 */ /* 0x000fe20000000800 */
[----:B------:R0:W-:Y:S04]  /*10590*/  @!P1 LDGSTS.E.BYPASS.LTC128B.128 [R20+0x2b400], desc[UR42][R2.64+0x100], !P5 ;  /* 0x2b40010002149fae */ /* 0x0001e8000e901d6a */
        /* <DEDUP_REMOVED lines=10> */
.L_x_296:
[----:B------:R-:W-:Y:S01]  /*10640*/  @!PT LDS RZ, [RZ] ;  /* 0x00000000fffff984 */ /* 0x000fe20000000800 */
[----:B------:R-:W-:Y:S01]  /*10650*/  @!PT LDS RZ, [RZ] ;  /* 0x00000000fffff984 */ /* 0x000fe20000000800 */
[----:B------:R-:W-:Y:S01]  /*10660*/  @!PT LDS RZ, [RZ] ;  /* 0x00000000fffff984 */ /* 0x000fe20000000800 */
[----:B------:R0:W-:Y:S01]  /*10670*/  @!P1 LDGSTS.E.BYPASS.LTC128B.128 [R20+0x35400], desc[UR42][R2.64+0x380], P0 ;  /* 0x3540038002149fae */ /* 0x0001e20008101d6a */
[----:B------:R-:W-:Y:S05]  /*10680*/  BRA `(.L_x_297) ;  /* 0xffffffc800b87947 */ /* 0x000fea000383ffff */
.L_x_228:
[----:B0-----:R-:W-:-:S04]  /*10690*/  IMAD.U32 R3, RZ, RZ, UR37 ;  /* 0x00000025ff037e24 */ /* 0x001fc8000f8e00ff */
[----:B------:R0:W1:Y:S03]  /*106a0*/  SYNCS.PHASECHK.TRANS64.TRYWAIT P0, [R3+URZ+0x38820], R0 ;  /* 0x03882000030075a7 */ /* 0x000066000800017f */
[----:B-1----:R-:W-:Y:S05]  /*106b0*/  @!P0 NANOSLEEP.SYNCS 0x989680 ;  /* 0x009896800000895d */ /* 0x002fea0003900000 */
[----:B------:R-:W1:Y:S02]  /*106c0*/  @!P0 SYNCS.PHASECHK.TRANS64 P0, [R3+URZ+0x38820], R0 ;  /* 0x03882000030085a7 */ /* 0x000e64000800007f */
[----:B-1----:R-:W-:Y:S05]  /*106d0*/  @!P0 BRA `(.L_x_228) ;  /* 0xfffffffc00ec8947 */ /* 0x002fea000383ffff */
[----:B------:R-:W-:Y:S05]  /*106e0*/  BRA `(.L_x_298) ;  /* 0xffffffcc00147947 */ /* 0x000fea000383ffff */
.L_x_231:
[----:B0-----:R0:W1:Y:S02]  /*106f0*/  SYNCS.PHASECHK.TRANS64.TRYWAIT P0, [R25+URZ+0x38860], R0 ;  /* 0x03886000190075a7 */ /* 0x001064000800017f */
[----:B-1----:R-:W-:Y:S05]  /*10700*/  @!P0 NANOSLEEP.SYNCS 0x989680 ;  /* 0x009896800000895d */ /* 0x002fea0003900000 */
[----:B------:R-:W1:Y:S02]  /*10710*/  @!P0 SYNCS.PHASECHK.TRANS64 P0, [R25+URZ+0x38860], R0 ;  /* 0x03886000190085a7 */ /* 0x000e64000800007f */
[----:B-1----:R-:W-:Y:S05]  /*10720*/  @!P0 BRA `(.L_x_231) ;  /* 0xfffffffc00f08947 */ /* 0x002fea000383ffff */
[----:B------:R-:W-:Y:S05]  /*10730*/  BRA `(.L_x_299) ;  /* 0xffffffcc00247947 */ /* 0x000fea000383ffff */
.L_x_232:
        /* <DEDUP_REMOVED lines=8> */
.L_x_301:
[----:B------:R-:W-:Y:S05]  /*107c0*/  BSYNC B0 ;  /* 0x0000000000007941 */ /* 0x000fea0003800000 */
.L_x_300:
[----:B------:R-:W0:Y:S01]  /*107d0*/  S2R R6, SR_TID.X ;  /* 0x0000000000067919 */ /* 0x000e220000002100 */
[----:B------:R-:W-:Y:S01]  /*107e0*/  IMAD.MOV.U32 R13, RZ, RZ, R8 ;  /* 0x000000ffff0d7224 */ /* 0x000fe200078e0008 */
[----:B------:R-:W-:Y:S01]  /*107f0*/  LOP3.LUT P5, RZ, R17, 0x100, RZ, 0xc0, !PT ;  /* 0x0000010011ff7812 */ /* 0x000fe200078ac0ff */
[----:B------:R-:W-:Y:S01]  /*10800*/  IMAD.MOV.U32 R12, RZ, RZ, RZ ;  /* 0x000000ffff0c7224 */ /* 0x000fe200078e00ff */
[----:B------:R-:W-:Y:S01]  /*10810*/  LEA R9, R9, UR37, 0x1 ;  /* 0x0000002509097c11 */ /* 0x000fe2000f8e08ff */
[----:B------:R-:W-:Y:S01]  /*10820*/  IMAD.MOV.U32 R11, RZ, RZ, 0x181f ;  /* 0x0000181fff0b7424 */ /* 0x000fe200078e00ff */
[----:B------:R-:W-:Y:S01]  /*10830*/  P2R R4, PR, RZ, 0x20 ;  /* 0x00000020ff047803 */ /* 0x000fe20000000000 */
[----:B------:R-:W-:Y:S01]  /*10840*/  IMAD.MOV.U32 R15, RZ, RZ, -0x1 ;  /* 0xffffffffff0f7424 */ /* 0x000fe200078e00ff */
[C---:B------:R-:W-:Y:S01]  /*10850*/  LOP3.LUT P5, RZ, R17.reuse, 0x20000, RZ, 0xc0, !PT ;  /* 0x0002000011ff7812 */ /* 0x040fe200078ac0ff */
[----:B------:R-:W-:Y:S01]  /*10860*/  IMAD.MOV.U32 R3, RZ, RZ, R14 ;  /* 0x000000ffff037224 */ /* 0x000fe200078e000e */
[----:B------:R-:W-:-:S13]  /*10870*/  LOP3.LUT P4, RZ, R17, 0x20, RZ, 0xc0, !PT ;  /* 0x0000002011ff7812 */ /* 0x000fda000788c0ff */
[----:B0-----:R-:W-:Y:S05]  /*10880*/  WARPSYNC.COLLECTIVE R15, `(.L_x_302) ;  /* 0x000000000f087348 */ /* 0x001fea0003c00000 */
[----:B------:R1:W2:Y:S02]  /*10890*/  SHFL.IDX P6, R14, R13, R12, R11 ;  /* 0x0000000c0d0e7389 */ /* 0x0002a400000c000b */
[----:B012---:R-:W-:Y:S01]  /*108a0*/  ENDCOLLECTIVE ;  /* 0x000000000000791b */ /* 0x007fe20003800000 */
.L_x_302:
[C---:B------:R-:W-:Y:S02]  /*108b0*/  LOP3.LUT P3, RZ, R17.reuse, 0x10, RZ, 0xc0, !PT ;  /* 0x0000001011ff7812 */ /* 0x040fe4000786c0ff */
[C---:B------:R-:W-:Y:S02]  /*108c0*/  LOP3.LUT P2, RZ, R17.reuse, 0x8, RZ, 0xc0, !PT ;  /* 0x0000000811ff7812 */ /* 0x040fe4000784c0ff */
[C---:B------:R-:W-:Y:S01]  /*108d0*/  LOP3.LUT P1, RZ, R17.reuse, 0x4, RZ, 0xc0, !PT ;  /* 0x0000000411ff7812 */ /* 0x040fe2000782c0ff */
[----:B------:R-:W-:Y:S02]  /*108e0*/  IMAD.MOV.U32 R13, RZ, RZ, R10 ;  /* 0x000000ffff0d7224 */ /* 0x000fe400078e000a */
[----:B------:R-:W-:Y:S02]  /*108f0*/  IMAD.MOV.U32 R12, RZ, RZ, 0x1 ;  /* 0x00000001ff0c7424 */ /* 0x000fe400078e00ff */
[----:B------:R-:W-:Y:S01]  /*10900*/  IMAD.SHL.U32 R6, R6, 0x8, RZ ;  /* 0x0000000806067824 */ /* 0x000fe200078e00ff */
[----:B------:R-:W-:-:S04]  /*10910*/  LOP3.LUT P6, RZ, R17, 0x800, RZ, 0xc0, !PT ;  /* 0x0000080011ff7812 */ /* 0x000fc800078cc0ff */
        /* <DEDUP_REMOVED lines=15> */
.L_x_303:
[----:B------:R-:W-:Y:S01]  /*10a10*/  @!PT LDS RZ, [RZ] ;  /* 0x00000000fffff984 */ /* 0x000fe20000000800 */
[----:B------:R-:W-:Y:S01]  /*10a20*/  @!PT LDS RZ, [RZ] ;  /* 0x00000000fffff984 */ /* 0x000fe20000000800 */
[----:B------:R-:W-:Y:S01]  /*10a30*/  @!PT LDS RZ, [RZ] ;  /* 0x00000000fffff984 */ /* 0x000fe20000000800 */
[----:B------:R-:W-:Y:S01]  /*10a40*/  LDGSTS.E.BYPASS.LTC128B.128 [R9+0x6400], desc[UR42][R2.64+0x180], !P5 ;  /* 0x0640018002097fae */ /* 0x000fe2000e901d6a */
[----:B------:R-:W-:-:S03]  /*10a50*/  LOP3.LUT P5, RZ, R17, 0x80, RZ, 0xc0, !PT ;  /* 0x0000008011ff7812 */ /* 0x000fc600078ac0ff */
[----:B------:R-:W-:Y:S01]  /*10a60*/  LDGSTS.E.BYPASS.LTC128B.128 [R9+0x8400], desc[UR42][R2.64+0x200], !P4 ;  /* 0x0840020002097fae */ /* 0x000fe2000e101d6a */
[----:B------:R-:W-:Y:S02]  /*10a70*/  P2R R4, PR, RZ, 0x20 ;  /* 0x00000020ff047803 */ /* 0x000fe40000000000 */
[C---:B------:R-:W-:Y:S01]  /*10a80*/  LOP3.LUT P5, RZ, R17.reuse, 0x10000, RZ, 0xc0, !PT ;  /* 0x0001000011ff7812 */ /* 0x040fe200078ac0ff */
[----:B------:R-:W-:Y:S01]  /*10a90*/  LDGSTS.E.BYPASS.LTC128B.128 [R9+0xa400], desc[UR42][R2.64+0x280], !P3 ;  /* 0x0a40028002097fae */ /* 0x000fe2000d901d6a */
[C---:B------:R-:W-:Y:S01]  /*10aa0*/  LOP3.LUT P4, RZ, R17.reuse, 0x2, RZ, 0xc0, !PT ;  /* 0x0000000211ff7812 */ /* 0x040fe2000788c0ff */
[----:B------:R-:W-:Y:S01]  /*10ab0*/  IMAD.MOV.U32 R13, RZ, RZ, R8 ;  /* 0x000000ffff0d7224 */ /* 0x000fe200078e0008 */
[----:B------:R-:W-:Y:S01]  /*10ac0*/  LOP3.LUT P3, RZ, R17, 0x1, RZ, 0xc0, !PT ;  /* 0x0000000111ff7812 */ /* 0x000fe2000786c0ff */
[----:B------:R-:W-:Y:S01]  /*10ad0*/  LDGSTS.E.BYPASS.LTC128B.128 [R9+0xc400], desc[UR42][R2.64+0x300], !P2 ;  /* 0x0c40030002097fae */ /* 0x000fe2000d101d6a */
[----:B------:R-:W-:-:S03]  /*10ae0*/  LOP3.LUT P2, RZ, R16, 0x80000000, RZ, 0xc0, !PT ;  /* 0x8000000010ff7812 */ /* 0x000fc6000784c0ff */
[----:B------:R0:W-:Y:S01]  /*10af0*/  LDGSTS.E.BYPASS.LTC128B.128 [R9+0xe400], desc[UR42][R2.64+0x380], !P1 ;  /* 0x0e40038002097fae */ /* 0x0001e2000c901d6a */
[----:B------:R-:W-:Y:S01]  /*10b00*/  LOP3.LUT P1, RZ, R16, 0x40000000, RZ, 0xc0, !PT ;  /* 0x4000000010ff7812 */ /* 0x000fe2000782c0ff */
[----:B0-----:R-:W-:-:S12]  /*10b10*/  IMAD.MOV.U32 R3, RZ, RZ, R14 ;  /* 0x000000ffff037224 */ /* 0x001fd800078e000e */
[----:B------:R-:W-:Y:S05]  /*10b20*/  WARPSYNC.COLLECTIVE R15, `(.L_x_304) ;  /* 0x000000000f087348 */ /* 0x000fea0003c00000 */
[----:B------:R0:W1:Y:S02]  /*10b30*/  SHFL.IDX P6, R14, R13, R12, R11 ;  /* 0x0000000c0d0e7389 */ /* 0x00006400000c000b */
[----:B01----:R-:W-:Y:S01]  /*10b40*/  ENDCOLLECTIVE ;  /* 0x000000000000791b */ /* 0x003fe20003800000 */
.L_x_304:
        /* <DEDUP_REMOVED lines=17> */
.L_x_305:
[----:B------:R-:W-:Y:S01]  /*10c60*/  @!PT LDS RZ, [RZ] ;  /* 0x00000000fffff984 */ /* 0x000fe20000000800 */
[----:B------:R-:W-:Y:S01]  /*10c70*/  @!PT LDS RZ, [RZ] ;  /* 0x00000000fffff984 */ /* 0x000fe20000000800 */
[----:B------:R-:W-:Y:S01]  /*10c80*/  @!PT LDS RZ, [RZ] ;  /* 0x00000000fffff984 */ /* 0x000fe20000000800 */
[----:B------:R0:W-:Y:S01]  /*10c90*/  LDGSTS.E.BYPASS.LTC128B.128 [R9+0x6c00], desc[UR42][R2.64+0x180], !P5 ;  /* 0x06c0018002097fae */ /* 0x0001e2000e901d6a */
[----:B------:R-:W-:-:S03]  /*10ca0*/  LOP3.LUT P5, RZ, R17, 0x40, RZ, 0xc0, !PT ;  /* 0x0000004011ff7812 */ /* 0x000fc600078ac0ff */
[----:B------:R0:W-:Y:S01]  /*10cb0*/  LDGSTS.E.BYPASS.LTC128B.128 [R9+0x8c00], desc[UR42][R2.64+0x200], !P4 ;  /* 0x08c0020002097fae */ /* 0x0001e2000e101d6a */
[----:B------:R-:W-:Y:S02]  /*10cc0*/  P2R R4, PR, RZ, 0x20 ;  /* 0x00000020ff047803 */ /* 0x000fe40000000000 */
[----:B------:R-:W-:Y:S01]  /*10cd0*/  LOP3.LUT P5, RZ, R17, 0x8000, RZ, 0xc0, !PT ;  /* 0x0000800011ff7812 */ /* 0x000fe200078ac0ff */
[----:B------:R0:W-:Y:S01]  /*10ce0*/  LDGSTS.E.BYPASS.LTC128B.128 [R9+0xac00], desc[UR42][R2.64+0x280], !P3 ;  /* 0x0ac0028002097fae */ /* 0x0001e2000d901d6a */
[C---:B------:R-:W-:Y:S01]  /*10cf0*/  LOP3.LUT P4, RZ, R16.reuse, 0x20000000, RZ, 0xc0, !PT ;  /* 0x2000000010ff7812 */ /* 0x040fe2000788c0ff */
[----:B------:R-:W-:Y:S01]  /*10d00*/  IMAD.MOV.U32 R13, RZ, RZ, R8 ;  /* 0x000000ffff0d7224 */ /* 0x000fe200078e0008 */
[C---:B------:R-:W-:Y:S01]  /*10d10*/  LOP3.LUT P3, RZ, R16.reuse, 0x10000000, RZ, 0xc0, !PT ;  /* 0x1000000010ff7812 */ /* 0x040fe2000786c0ff */
[----:B------:R0:W-:Y:S01]  /*10d20*/  LDGSTS.E.BYPASS.LTC128B.128 [R9+0xcc00], desc[UR42][R2.64+0x300], !P2 ;  /* 0x0cc0030002097fae */ /* 0x0001e2000d101d6a */
[----:B------:R-:W-:-:S03]  /*10d30*/  LOP3.LUT P2, RZ, R16, 0x8000000, RZ, 0xc0, !PT ;  /* 0x0800000010ff7812 */ /* 0x000fc6000784c0ff */
[----:B------:R0:W-:Y:S01]  /*10d40*/  LDGSTS.E.BYPASS.LTC128B.128 [R9+0xec00], desc[UR42][R2.64+0x380], !P1 ;  /* 0x0ec0038002097fae */ /* 0x0001e2000c901d6a */
[----:B------:R-:W-:Y:S01]  /*10d50*/  LOP3.LUT P1, RZ, R16, 0x4000000, RZ, 0xc0, !PT ;  /* 0x0400000010ff7812 */ /* 0x000fe2000782c0ff */
[----:B------:R-:W-:-:S12]  /*10d60*/  IMAD.MOV.U32 R20, RZ, RZ, R14 ;  /* 0x000000ffff147224 */ /* 0x000fd800078e000e */
[----:B0-----:R-:W-:Y:S05]  /*10d70*/  WARPSYNC.COLLECTIVE R15, `(.L_x_306) ;  /* 0x000000000f087348 */ /* 0x001fea0003c00000 */
[----:B------:R1:W2:Y:S02]  /*10d80*/  SHFL.IDX P6, R14, R13, R12, R11 ;  /* 0x0000000c0d0e7389 */ /* 0x0002a400000c000b */
[----:B012---:R-:W-:Y:S01]  /*10d90*/  ENDCOLLECTIVE ;  /* 0x000000000000791b */ /* 0x007fe20003800000 */
.L_x_306:
        /* <DEDUP_REMOVED lines=16> */
.L_x_307:
        /* <DEDUP_REMOVED lines=13> */
.L_x_308:
[----:B------:R-:W-:Y:S05]  /*10f70*/  BRA `(.L_x_309) ;  /* 0xffffffcc00447947 */ /* 0x000fea000383ffff */
.L_x_238:
[----:B-1----:R1:W2:Y:S02]  /*10f80*/  SYNCS.PHASECHK.TRANS64.TRYWAIT P0, [R8+URZ+0x38840], R20 ;  /* 0x03884014080075a7 */ /* 0x0022a4000800017f */
[----:B--2---:R-:W-:Y:S05]  /*10f90*/  @!P0 NANOSLEEP.SYNCS 0x989680 ;  /* 0x009896800000895d */ /* 0x004fea0003900000 */
[----:B------:R-:W2:Y:S02]  /*10fa0*/  @!P0 SYNCS.PHASECHK.TRANS64 P0, [R8+URZ+0x38840], R20 ;  /* 0x03884014080085a7 */ /* 0x000ea4000800007f */
[----:B--2---:R-:W-:Y:S05]  /*10fb0*/  @!P0 BRA `(.L_x_238) ;  /* 0xfffffffc00f08947 */ /* 0x004fea000383ffff */
[----:B------:R-:W-:Y:S05]  /*10fc0*/  BRA `(.L_x_310) ;  /* 0xffffffd000787947 */ /* 0x000fea000383ffff */
.L_x_239:
[----:B------:R-:W-:Y:S01]  /*10fd0*/  BSSY B1, `(.L_x_311) ;  /* 0x0000008000017945 */ /* 0x000fe20003800000 */
[----:B------:R-:W-:Y:S02]  /*10fe0*/  IMAD.MOV.U32 R13, RZ, RZ, R27 ;  /* 0x000000ffff0d7224 */ /* 0x000fe400078e001b */
[----:B------:R-:W-:Y:S02]  /*10ff0*/  IMAD.MOV.U32 R12, RZ, RZ, RZ ;  /* 0x000000ffff0c7224 */ /* 0x000fe400078e00ff */
[----:B------:R-:W-:Y:S02]  /*11000*/  IMAD.MOV.U32 R11, RZ, RZ, 0x181f ;  /* 0x0000181fff0b7424 */ /* 0x000fe400078e00ff */
[----:B------:R-:W-:-:S07]  /*11010*/  IMAD.MOV.U32 R15, RZ, RZ, -0x1 ;  /* 0xffffffffff0f7424 */ /* 0x000fce00078e00ff */
[----:B01----:R-:W-:Y:S05]  /*11020*/  WARPSYNC.COLLECTIVE R15, `(.L_x_312) ;  /* 0x000000000f087348 */ /* 0x003fea0003c00000 */
[----:B------:R2:W3:Y:S02]  /*11030*/  SHFL.IDX P6, R14, R13, R12, R11 ;  /* 0x0000000c0d0e7389 */ /* 0x0004e400000c000b */
[----:B0123--:R-:W-:Y:S01]  /*11040*/  ENDCOLLECTIVE ;  /* 0x000000000000791b */ /* 0x00ffe20003800000 */
.L_x_312:
[----:B------:R-:W-:Y:S05]  /*11050*/  BSYNC B1 ;  /* 0x0000000000017941 */ /* 0x000fea0003800000 */
.L_x_311:
        /* <DEDUP_REMOVED lines=9> */
.L_x_313:
[----:B------:R-:W-:Y:S02]  /*110f0*/  IMAD.MOV.U32 R13, RZ, RZ, R27 ;  /* 0x000000ffff0d7224 */ /* 0x000fe400078e001b */
[----:B------:R-:W-:Y:S02]  /*11100*/  IMAD.MOV.U32 R12, RZ, RZ, 0x1 ;  /* 0x00000001ff0c7424 */ /* 0x000fe400078e00ff */
[----:B------:R-:W-:-:S07]  /*11110*/  IMAD.MOV.U32 R2, RZ, RZ, R14 ;  /* 0x000000ffff027224 */ /* 0x000fce00078e000e */
[----:B------:R-:W-:Y:S05]  /*11120*/  WARPSYNC.COLLECTIVE R15, `(.L_x_314) ;  /* 0x000000000f087348 */ /* 0x000fea0003c00000 */
[----:B------:R0:W1:Y:S02]  /*11130*/  SHFL.IDX P6, R14, R13, R12, R11 ;  /* 0x0000000c0d0e7389 */ /* 0x00006400000c000b */
[----:B01----:R-:W-:Y:S01]  /*11140*/  ENDCOLLECTIVE ;  /* 0x000000000000791b */ /* 0x003fe20003800000 */
.L_x_314:
        /* <DEDUP_REMOVED lines=11> */
.L_x_315:
[----:B------:R-:W-:Y:S02]  /*11200*/  IMAD.MOV.U32 R13, RZ, RZ, R27 ;  /* 0x000000ffff0d7224 */ /* 0x000fe400078e001b */
[----:B------:R-:W-:Y:S02]  /*11210*/  IMAD.MOV.U32 R12, RZ, RZ, 0x2 ;  /* 0x00000002ff0c7424 */ /* 0x000fe400078e00ff */
[----:B------:R-:W-:-:S07]  /*11220*/  IMAD.MOV.U32 R2, RZ, RZ, R14 ;  /* 0x000000ffff027224 */ /* 0x000fce00078e000e */
[----:B------:R-:W-:Y:S05]  /*11230*/  WARPSYNC.COLLECTIVE R15, `(.L_x_316) ;  /* 0x000000000f087348 */ /* 0x000fea0003c00000 */
[----:B------:R0:W1:Y:S02]  /*11240*/  SHFL.IDX P6, R14, R13, R12, R11 ;  /* 0x0000000c0d0e7389 */ /* 0x00006400000c000b */
[----:B01----:R-:W-:Y:S01]  /*11250*/  ENDCOLLECTIVE ;  /* 0x000000000000791b */ /* 0x003fe20003800000 */
.L_x_316:
        /* <DEDUP_REMOVED lines=11> */
.L_x_317:
[----:B------:R-:W-:Y:S02]  /*11310*/  IMAD.MOV.U32 R13, RZ, RZ, R27 ;  /* 0x000000ffff0d7224 */ /* 0x000fe400078e001b */
[----:B------:R-:W-:Y:S02]  /*11320*/  IMAD.MOV.U32 R12, RZ, RZ, 0x3 ;  /* 0x00000003ff0c7424 */ /* 0x000fe400078e00ff */
[----:B------:R-:W-:-:S07]  /*11330*/  IMAD.MOV.U32 R2, RZ, RZ, R14 ;  /* 0x000000ffff027224 */ /* 0x000fce00078e000e */
[----:B------:R-:W-:Y:S05]  /*11340*/  WARPSYNC.COLLECTIVE R15, `(.L_x_318) ;  /* 0x000000000f087348 */ /* 0x000fea0003c00000 */
[----:B------:R0:W1:Y:S02]  /*11350*/  SHFL.IDX P6, R14, R13, R12, R11 ;  /* 0x0000000c0d0e7389 */ /* 0x00006400000c000b */
[----:B01----:R-:W-:Y:S01]  /*11360*/  ENDCOLLECTIVE ;  /* 0x000000000000791b */ /* 0x003fe20003800000 */
.L_x_318:
[----:B------:R-:W-:-:S05]  /*11370*/  IADD3 R2, P0, R2, R0, RZ ;  /* 0x0000000002027210 */ /* 0x000fca0007f1e0ff */
        /* <DEDUP_REMOVED lines=10> */
.L_x_319:
[----:B------:R-:W-:Y:S01]  /*11420*/  IMAD.MOV.U32 R2, RZ, RZ, R14 ;  /* 0x000000ffff027224 */ /* 0x000fe200078e000e */
[----:B------:R-:W-:Y:S06]  /*11430*/  BRA `(.L_x_320) ;  /* 0xffffffd000087947 */ /* 0x000fec000383ffff */
.L_x_244:
[----:B----4-:R4:W0:Y:S02]  /*11440*/  SYNCS.PHASECHK.TRANS64.TRYWAIT P0, [R8+URZ+0x38860], R20 ;  /* 0x03886014080075a7 */ /* 0x010824000800017f */
[----:B0-----:R-:W-:Y:S05]  /*11450*/  @!P0 NANOSLEEP.SYNCS 0x989680 ;  /* 0x009896800000895d */ /* 0x001fea0003900000 */
[----:B------:R-:W0:Y:S02]  /*11460*/  @!P0 SYNCS.PHASECHK.TRANS64 P0, [R8+URZ+0x38860], R20 ;  /* 0x03886014080085a7 */ /* 0x000e24000800007f */
[----:B0-----:R-:W-:Y:S05]  /*11470*/  @!P0 BRA `(.L_x_244) ;  /* 0xfffffffc00f08947 */ /* 0x001fea000383ffff */
[----:B------:R-:W-:Y:S05]  /*11480*/  BRA `(.L_x_321) ;  /* 0xffffffd000587947 */ /* 0x000fea000383ffff */
.L_x_245:
[----:B------:R-:W-:Y:S01]  /*11490*/  BSSY B1, `(.L_x_322) ;  /* 0x0000008000017945 */ /* 0x000fe20003800000 */
[----:B------:R-:W-:Y:S02]  /*114a0*/  IMAD.MOV.U32 R13, RZ, RZ, R20 ;  /* 0x000000ffff0d7224 */ /* 0x000fe400078e0014 */
[----:B------:R-:W-:Y:S02]  /*114b0*/  IMAD.MOV.U32 R12, RZ, RZ, RZ ;  /* 0x000000ffff0c7224 */ /* 0x000fe400078e00ff */
[----:B------:R-:W-:Y:S02]  /*114c0*/  IMAD.MOV.U32 R11, RZ, RZ, 0x181f ;  /* 0x0000181fff0b7424 */ /* 0x000fe400078e00ff */
[----:B------:R-:W-:-:S07]  /*114d0*/  IMAD.MOV.U32 R15, RZ, RZ, -0x1 ;  /* 0xffffffffff0f7424 */ /* 0x000fce00078e00ff */
[----:B0--3--:R-:W-:Y:S05]  /*114e0*/  WARPSYNC.COLLECTIVE R15, `(.L_x_323) ;  /* 0x000000000f087348 */ /* 0x009fea0003c00000 */
[----:B------:R1:W2:Y:S02]  /*114f0*/  SHFL.IDX P6, R14, R13, R12, R11 ;  /* 0x0000000c0d0e7389 */ /* 0x0002a400000c000b */
[----:B0123--:R-:W-:Y:S01]  /*11500*/  ENDCOLLECTIVE ;  /* 0x000000000000791b */ /* 0x00ffe20003800000 */
.L_x_323:
[----:B------:R-:W-:Y:S05]  /*11510*/  BSYNC B1 ;  /* 0x0000000000017941 */ /* 0x000fea0003800000 */
.L_x_322:
        /* <DEDUP_REMOVED lines=12> */
.L_x_324:
[----:B------:R-:W-:Y:S02]  /*115e0*/  IMAD.MOV.U32 R13, RZ, RZ, R20 ;  /* 0x000000ffff0d7224 */ /* 0x000fe400078e0014 */
[----:B------:R-:W-:Y:S01]  /*115f0*/  IMAD.MOV.U32 R12, RZ, RZ, 0x1 ;  /* 0x00000001ff0c7424 */ /* 0x000fe200078e00ff */
[----:B------:R-:W-:Y:S02]  /*11600*/  LOP3.LUT P6, RZ, R16, 0x200, RZ, 0xc0, !PT ;  /* 0x0000020010ff7812 */ /* 0x000fe400078cc0ff */
[----:B------:R-:W-:-:S05]  /*11610*/  IADD3 R2, P0, R14, R0, RZ ;  /* 0x000000000e027210 */ /* 0x000fca0007f1e0ff */
[----:B------:R-:W-:Y:S01]  /*11620*/  IMAD.X R3, RZ, RZ, R3, P0 ;  /* 0x000000ffff037224 */ /* 0x000fe200000e0603 */
        /* <DEDUP_REMOVED lines=8> */
.L_x_325:
        /* <DEDUP_REMOVED lines=17> */
.L_x_326:
        /* <DEDUP_REMOVED lines=18> */
.L_x_327:
        /* <DEDUP_REMOVED lines=14> */
.L_x_328:
        /* <DEDUP_REMOVED lines=16> */
.L_x_329:
[----:B------:R-:W-:Y:S01]  /*11ac0*/  @!PT LDS RZ, [RZ] ;  /* 0x00000000fffff984 */ /* 0x000fe20000000800 */
[----:B------:R-:W-:Y:S01]  /*11ad0*/  @!PT LDS RZ, [RZ] ;  /* 0x00000000fffff984 */ /* 0x000fe20000000800 */
[----:B------:R-:W-:Y:S01]  /*11ae0*/  @!PT LDS RZ, [RZ] ;  /* 0x00000000fffff984 */ /* 0x000fe20000000800 */
[----:B------:R0:W-:Y:S04]  /*11af0*/  LDGSTS.E.BYPASS.LTC128B.128 [R21+0x7400], desc[UR42][R2.64+0x180], !P5 ;  /* 0x0740018002157fae */ /* 0x0001e8000e901d6a */
[----:B------:R0:W-:Y:S04]  /*11b00*/  LDGSTS.E.BYPASS.LTC128B.128 [R21+0x9400], desc[UR42][R2.64+0x200], !P4 ;  /* 0x0940020002157fae */ /* 0x0001e8000e101d6a */
[----:B------:R0:W-:Y:S01]  /*11b10*/  LDGSTS.E.BYPASS.LTC128B.128 [R21+0xb400], desc[UR42][R2.64+0x280], !P3 ;  /* 0x0b40028002157fae */ /* 0x0001e2000d901d6a */
[----:B------:R-:W-:-:S03]  /*11b20*/  IMAD.MOV.U32 R13, RZ, RZ, R10 ;  /* 0x000000ffff0d7224 */ /* 0x000fc600078e000a */
[----:B------:R0:W-:Y:S04]  /*11b30*/  LDGSTS.E.BYPASS.LTC128B.128 [R21+0xd400], desc[UR42][R2.64+0x300], P0 ;  /* 0x0d40030002157fae */ /* 0x0001e80008101d6a */
[----:B------:R0:W-:Y:S01]  /*11b40*/  LDGSTS.E.BYPASS.LTC128B.128 [R21+0xf400], desc[UR42][R2.64+0x380], P1 ;  /* 0x0f40038002157fae */ /* 0x0001e20008901d6a */
[----:B------:R-:W-:-:S07]  /*11b50*/  IMAD.MOV.U32 R20, RZ, RZ, R14 ;  /* 0x000000ffff147224 */ /* 0x000fce00078e000e */
[----:B0-----:R-:W-:Y:S05]  /*11b60*/  WARPSYNC.COLLECTIVE R15, `(.L_x_330) ;  /* 0x000000000f087348 */ /* 0x001fea0003c00000 */
[----:B------:R1:W2:Y:S02]  /*11b70*/  SHFL.IDX P6, R14, R13, R12, R11 ;  /* 0x0000000c0d0e7389 */ /* 0x0002a400000c000b */
[----:B012---:R-:W-:Y:S01]  /*11b80*/  ENDCOLLECTIVE ;  /* 0x000000000000791b */ /* 0x007fe20003800000 */
.L_x_330:
[----:B------:R-:W-:Y:S05]  /*11b90*/  BRA `(.L_x_331) ;  /* 0xffffffcc00cc7947 */ /* 0x000fea000383ffff */
.L_x_251:
[----:B-1----:R1:W2:Y:S02]  /*11ba0*/  SYNCS.PHASECHK.TRANS64.TRYWAIT P0, [R5+URZ+0x38820], R0 ;  /* 0x03882000050075a7 */ /* 0x0022a4000800017f */
[----:B--2---:R-:W-:Y:S05]  /*11bb0*/  @!P0 NANOSLEEP.SYNCS 0x989680 ;  /* 0x009896800000895d */ /* 0x004fea0003900000 */
[----:B------:R-:W2:Y:S02]  /*11bc0*/  @!P0 SYNCS.PHASECHK.TRANS64 P0, [R5+URZ+0x38820], R0 ;  /* 0x03882000050085a7 */ /* 0x000ea4000800007f */
[----:B--2---:R-:W-:Y:S05]  /*11bd0*/  @!P0 BRA `(.L_x_251) ;  /* 0xfffffffc00f08947 */ /* 0x004fea000383ffff */
[----:B------:R-:W-:Y:S05]  /*11be0*/  BRA `(.L_x_332) ;  /* 0xffffffd000a47947 */ /* 0x000fea000383ffff */
.L_x_252:
        /* <DEDUP_REMOVED lines=8> */
[----:B01-3--:R-:W-:Y:S05]  /*11c70*/  WARPSYNC.COLLECTIVE R15, `(.L_x_334) ;  /* 0x000000000f087348 */ /* 0x00bfea0003c00000 */
[----:B------:R2:W4:Y:S02]  /*11c80*/  SHFL.IDX P6, R14, R13, R12, R11 ;  /* 0x0000000c0d0e7389 */ /* 0x00052400000c000b */
[----:B01234-:R-:W-:Y:S01]  /*11c90*/  ENDCOLLECTIVE ;  /* 0x000000000000791b */ /* 0x01ffe20003800000 */
.L_x_334:
[----:B------:R-:W-:Y:S05]  /*11ca0*/  BSYNC B0 ;  /* 0x0000000000007941 */ /* 0x000fea0003800000 */
.L_x_333:
[----:B------:R-:W-:Y:S05]  /*11cb0*/  BRA `(.L_x_335) ;  /* 0xffffffd0008c7947 */ /* 0x000fea000383ffff */
.L_x_255:
[----:B------:R-:W-:Y:S01]  /*11cc0*/  BSSY B1, `(.L_x_336) ;  /* 0x0000006000017945 */ /* 0x000fe20003800000 */
[----:B------:R-:W-:-:S07]  /*11cd0*/  IMAD.MOV.U32 R15, RZ, RZ, -0x1 ;  /* 0xffffffffff0f7424 */ /* 0x000fce00078e00ff */
[----:B01-3--:R-:W-:Y:S05]  /*11ce0*/  WARPSYNC.COLLECTIVE R15, `(.L_x_337) ;  /* 0x000000000f0c7348 */ /* 0x00bfea0003c00000 */
[----:B------:R-:W-:Y:S02]  /*11cf0*/  ELECT P6, UR62, PT ;  /* 0x00000000003e782f */ /* 0x000fe400038c0000 */
[----:B------:R-:W-:Y:S01]  /*11d00*/  MOV R14, UR62 ;  /* 0x0000003e000e7c02 */ /* 0x000fe20008000f00 */
[----:B01-3--:R-:W-:Y:S10]  /*11d10*/  ENDCOLLECTIVE ;  /* 0x000000000000791b */ /* 0x00bff40003800000 */
.L_x_337:
[----:B------:R-:W-:Y:S05]  /*11d20*/  BSYNC B1 ;  /* 0x0000000000017941 */ /* 0x000fea0003800000 */
.L_x_336:
[----:B------:R-:W-:Y:S05]  /*11d30*/  BRA `(.L_x_338) ;  /* 0xffffffd000847947 */ /* 0x000fea000383ffff */
.L_x_257:
[----:B-1----:R1:W2:Y:S02]  /*11d40*/  SYNCS.PHASECHK.TRANS64.TRYWAIT P1, [R3+URZ+0x38840], R2 ;  /* 0x03884002030075a7 */ /* 0x0022a4000802017f */
[----:B--2---:R-:W-:Y:S05]  /*11d50*/  @!P1 NANOSLEEP.SYNCS 0x989680 ;  /* 0x009896800000995d */ /* 0x004fea0003900000 */
[----:B------:R-:W2:Y:S02]  /*11d60*/  @!P1 SYNCS.PHASECHK.TRANS64 P1, [R3+URZ+0x38840], R2 ;  /* 0x03884002030095a7 */ /* 0x000ea4000802007f */
[----:B--2---:R-:W-:Y:S05]  /*11d70*/  @!P1 BRA `(.L_x_257) ;  /* 0xfffffffc00f09947 */ /* 0x004fea000383ffff */
[----:B------:R-:W-:Y:S05]  /*11d80*/  BRA `(.L_x_339) ;  /* 0xffffffd000a07947 */ /* 0x000fea000383ffff */
.L_x_259:
[----:B--2---:R2:W4:Y:S02]  /*11d90*/  SYNCS.PHASECHK.TRANS64.TRYWAIT P1, [R5+URZ+0x38840], R0 ;  /* 0x03884000050075a7 */ /* 0x004524000802017f */
[----:B----4-:R-:W-:Y:S05]  /*11da0*/  @!P1 NANOSLEEP.SYNCS 0x989680 ;  /* 0x009896800000995d */ /* 0x010fea0003900000 */
[----:B------:R-:W4:Y:S02]  /*11db0*/  @!P1 SYNCS.PHASECHK.TRANS64 P1, [R5+URZ+0x38840], R0 ;  /* 0x03884000050095a7 */ /* 0x000f24000802007f */
[----:B----4-:R-:W-:Y:S05]  /*11dc0*/  @!P1 BRA `(.L_x_259) ;  /* 0xfffffffc00f09947 */ /* 0x010fea000383ffff */
[----:B------:R-:W-:Y:S05]  /*11dd0*/  BRA `(.L_x_340) ;  /* 0xffffffd000ac7947 */ /* 0x000fea000383ffff */
.L_x_261:
[----:B----4-:R4:W0:Y:S02]  /*11de0*/  SYNCS.PHASECHK.TRANS64.TRYWAIT P1, [R3+URZ+0x38860], R2 ;  /* 0x03886002030075a7 */ /* 0x010824000802017f */
[----:B0-----:R-:W-:Y:S05]  /*11df0*/  @!P1 NANOSLEEP.SYNCS 0x989680 ;  /* 0x009896800000995d */ /* 0x001fea0003900000 */
[----:B------:R-:W0:Y:S02]  /*11e00*/  @!P1 SYNCS.PHASECHK.TRANS64 P1, [R3+URZ+0x38860], R2 ;  /* 0x03886002030095a7 */ /* 0x000e24000802007f */
[----:B0-----:R-:W-:Y:S05]  /*11e10*/  @!P1 BRA `(.L_x_261) ;  /* 0xfffffffc00f09947 */ /* 0x001fea000383ffff */
[----:B------:R-:W-:Y:S05]  /*11e20*/  BRA `(.L_x_341) ;  /* 0xffffffd000a87947 */ /* 0x000fea000383ffff */
.L_x_342:
        /* <DEDUP_REMOVED lines=13> */
.L_x_5634:


//--------------------- .text._ZN7cutlass13device_kernelIN5flash11enable_sm90INS1_16FlashAttnFwdSm90INS1_25CollectiveMainloopFwdSm90ILi2EN4cute5tupleIJNS5_1CILi1EEES8_S8_EEENS6_IJNS7_ILi64EEESA_SA_EEELi512ENS_6half_tEfNS_4arch4Sm90ELb0ELb0ELb0ELb1ELb1ELb0ELb0ELb0ELb0ELb1ELb0ELb0EEENS1_21CollectiveEpilogueFwdINS6_IJSA_NS7_ILi512EEESA_EEES9_SC_SE_Li256ELb1ELb1ELb0ELb0EEENS1_36VarlenDynamicPersistentTileSchedulerILi64ELi64ELi256ELi128ELb0ELb1ELb1ELb0ELb1ELb1EEEEEEEEEvNT_6ParamsE --------------------------
	.section	.text._ZN7cutlass13device_kernelIN5flash11enable_sm90INS1_16FlashAttnFwdSm90INS1_25CollectiveMainloopFwdSm90ILi2EN4cute5tupleIJNS5_1CILi1EEES8_S8_EEENS6_IJNS7_ILi64EEESA_SA_EEELi512ENS_6half_tEfNS_4arch4Sm90ELb0ELb0ELb0ELb1ELb1ELb0ELb0ELb0ELb0ELb1ELb0ELb0EEENS1_21CollectiveEpilogueFwdINS6_IJSA_NS7_ILi512EEESA_EEES9_SC_SE_Li256ELb1ELb1ELb0ELb0EEENS1_36VarlenDynamicPersistentTileSchedulerILi64ELi64ELi256ELi128ELb0ELb1ELb1ELb0ELb1ELb1EEEEEEEEEvNT_6ParamsE,"ax",@progbits
	.align	128
.text._ZN7cutlass13device_kernelIN5flash11enable_sm90INS1_16FlashAttnFwdSm90INS1_25CollectiveMainloopFwdSm90ILi2EN4cute5tupleIJNS5_1CILi1EEES8_S8_EEENS6_IJNS7_ILi64EEESA_SA_EEELi512ENS_6half_tEfNS_4arch4Sm90ELb0ELb0ELb0ELb1ELb1ELb0ELb0ELb0ELb0ELb1ELb0ELb0EEENS1_21CollectiveEpilogueFwdINS6_IJSA_NS7_ILi512EEESA_EEES9_SC_SE_Li256ELb1ELb1ELb0ELb0EEENS1_36VarlenDynamicPersistentTileSchedulerILi64ELi64ELi256ELi128ELb0ELb1ELb1ELb0ELb1ELb1EEEEEEEEEvNT_6ParamsE:
        .type           _ZN7cutlass13device_kernelIN5flash11enable_sm90INS1_16FlashAttnFwdSm90INS1_25CollectiveMainloopFwdSm90ILi2EN4cute5tupleIJNS5_1CILi1EEES8_S8_EEENS6_IJNS7_ILi64EEESA_SA_EEELi512ENS_6half_tEfNS_4arch4Sm90ELb0ELb0ELb0ELb1ELb1ELb0ELb0ELb0ELb0ELb1ELb0ELb0EEENS1_21CollectiveEpilogueFwdINS6_IJSA_NS7_ILi512EEESA_EEES9_SC_SE_Li256ELb1ELb1ELb0ELb0EEENS1_36VarlenDynamicPersistentTileSchedulerILi64ELi64ELi256ELi128ELb0ELb1ELb1ELb0ELb1ELb1EEEEEEEEEvNT_6ParamsE,@function
        .size           _ZN7cutlass13device_kernelIN5flash11enable_sm90INS1_16FlashAttnFwdSm90INS1_25CollectiveMainloopFwdSm90ILi2EN4cute5tupleIJNS5_1CILi1EEES8_S8_EEENS6_IJNS7_ILi64EEESA_SA_EEELi512ENS_6half_tEfNS_4arch4Sm90ELb0ELb0ELb0ELb1ELb1ELb0ELb0ELb0ELb0ELb1ELb0ELb0EEENS1_21CollectiveEpilogueFwdINS6_IJSA_NS7_ILi512EEESA_EEES9_SC_SE_Li256ELb1ELb1ELb0ELb0EEENS1_36VarlenDynamicPersistentTileSchedulerILi64ELi64ELi256ELi128ELb0ELb1ELb1ELb0ELb1ELb1EEEEEEEEEvNT_6ParamsE,(.L_x_5635 - _ZN7cutlass13device_kernelIN5flash11enable_sm90INS1_16FlashAttnFwdSm90INS1_25CollectiveMainloopFwdSm90ILi2EN4cute5tupleIJNS5_1CILi1EEES8_S8_EEENS6_IJNS7_ILi64EEESA_SA_EEELi512ENS_6half_tEfNS_4arch4Sm90ELb0ELb0ELb0ELb1ELb1ELb0ELb0ELb0ELb0ELb1ELb0ELb0EEENS1_21CollectiveEpilogueFwdINS6_IJSA_NS7_ILi512EEESA_EEES9_SC_SE_Li256ELb1ELb1ELb0ELb0EEENS1_36VarlenDynamicPersistentTileSchedulerILi64ELi64ELi256ELi128ELb0ELb1ELb1ELb0ELb1ELb1EEEEEEEEEvNT_6ParamsE)
        .other          _ZN7cutlass13device_kernelIN5flash11enable_sm90INS1_16FlashAttnFwdSm90INS1_25CollectiveMainloopFwdSm90ILi2EN4cute5tupleIJNS5_1CILi1EEES8_S8_EEENS6_IJNS7_ILi64EEESA_SA_EEELi512ENS_6half_tEfNS_4arch4Sm90ELb0ELb0ELb0ELb1ELb1ELb0ELb0ELb0ELb0ELb1ELb0ELb0EEENS1_21CollectiveEpilogueFwdINS6_IJSA_NS7_ILi512EEESA_EEES9_SC_SE_Li256ELb1ELb1ELb0ELb0EEENS1_36VarlenDynamicPersistentTileSchedulerILi64ELi64ELi256ELi128ELb0ELb1ELb1ELb0ELb1ELb1EEEEEEEEEvNT_6ParamsE,@"STO_CUDA_ENTRY STV_DEFAULT"
_ZN7cutlass13device_kernelIN5flash11enable_sm90INS1_16FlashAttnFwdSm90INS1_25CollectiveMainloopFwdSm90ILi2EN4cute5tupleIJNS5_1CILi1EEES8_S8_EEENS6_IJNS7_ILi64EEESA_SA_EEELi512ENS_6half_tEfNS_4arch4Sm90ELb0ELb0ELb0ELb1ELb1ELb0ELb0ELb0ELb0ELb1ELb0ELb0EEENS1_21CollectiveEpilogueFwdINS6_IJSA_NS7_ILi512EEESA_EEES9_SC_SE_Li256ELb1ELb1ELb0ELb0EEENS1_36VarlenDynamicPersistentTileSchedulerILi64ELi64ELi256ELi128ELb0ELb1ELb1ELb0ELb1ELb1EEEEEEEEEvNT_6ParamsE:
        /* <DEDUP_REMOVED lines=41> */
.L_x_343:
        /* <DEDUP_REMOVED lines=22> */
.L_x_344:
        /* <DEDUP_REMOVED lines=18> */
.L_x_345:
        /* <DEDUP_REMOVED lines=22> */
.L_x_346:
        /* <DEDUP_REMOVED lines=23> */
.L_x_347:
        /* <DEDUP_REMOVED lines=8> */
.L_x_349:
[----:B------:R-:W-:-:S08]  /*0860*/  NOP ;  /* 0x0000000000007918 */ /* 0x000fd00000000000 */
[----:B------:R-:W0:Y:S02]  /*0870*/  USETMAXREG.TRY_ALLOC.CTAPOOL UP0, 0xe8 ;  /* 0x000000e8000079c8 */ /* 0x000e240008000600 */
[----:B0-----:R-:W-:-:S13]  /*0880*/  PLOP3.LUT P0, PT, PT, PT, UP0, 0x80, 0x0 ;  /* 0x000000000000781c */ /* 0x001fda0003f0f008 */
[----:B------:R-:W-:Y:S05]  /*0890*/  @!P0 BRA `(.L_x_349) ;  /* 0xfffffffc00f08947 */ /* 0x000fea000383ffff */
[----:B------:R-:W0:Y:S01]  /*08a0*/  S2R R2, SR_TID.X ;  /* 0x0000000000027919 */ /* 0x000e220000002100 */
[----:B------:R-:W1:Y:S01]  /*08b0*/  S2UR UR40, SR_CgaCtaId ;  /* 0x00000000002879c3 */ /* 0x000e620000008800 */
[----:B------:R-:W-:Y:S01]  /*08c0*/  UMOV UR41, 0x400 ;  /* 0x0000040000297882 */ /* 0x000fe20000000000 */
[----:B------:R-:W-:Y:S01]  /*08d0*/  ULDC UR4, c[0x0][0xc3c] ;  /* 0x00030f0000047ab9 */ /* 0x000fe20000000800 */
[----:B-1----:R-:W-:Y:S01]  /*08e0*/  ULEA UR41, UR40, UR41, 0x18 ;  /* 0x0000002928297291 */ /* 0x002fe2000f8ec03f */
[----:B0-----:R-:W-:-:S04]  /*08f0*/  LOP3.LUT R0, R2, 0xffffff80, RZ, 0xc0, !PT ;  /* 0xffffff8002007812 */ /* 0x001fc800078ec0ff */
[----:B------:R-:W-:-:S13]  /*0900*/  ISETP.NE.AND P0, PT, R0, 0x80, PT ;  /* 0x000000800000780c */ /* 0x000fda0003f05270 */
[----:B------:R-:W-:Y:S06]  /*0910*/  @!P0 BAR.ARV 0x8, 0x100 ;  /* 0x0204000000008b1d */ /* 0x000fec0000002000 */
[----:B------:R-:W-:-:S13]  /*0920*/  ISETP.GE.U32.AND P0, PT, R2, 0x100, PT ;  /* 0x000001000200780c */ /* 0x000fda0003f06070 */
[----:B------:R-:W-:Y:S08]  /*0930*/  @P0 BAR.ARV 0xf, 0x100 ;  /* 0x03c4000000000b1d */ /* 0x000ff00000002000 */
[----:B------:R-:W-:Y:S06]  /*0940*/  BAR.SYNC.DEFER_BLOCKING 0x5, 0x180 ;  /* 0x0146000000007b1d */ /* 0x000fec0000010000 */
[----:B------:R-:W0:Y:S02]  /*0950*/  LDS.128 R4, [UR41+0x28cd0] ;  /* 0x028cd029ff047984 */ /* 0x000e240008000c00 */
[----:B------:R-:W-:Y:S06]  /*0960*/  BAR.ARV 0x4, 0x180 ;  /* 0x0106000000007b1d */ /* 0x000fec0000002000 */
[----:B0-----:R-:W-:-:S13]  /*0970*/  ISETP.GE.AND P0, PT, R7, UR4, PT ;  /* 0x0000000407007c0c */ /* 0x001fda000bf06270 */
[----:B------:R-:W-:Y:S05]  /*0980*/  @P0 EXIT ;  /* 0x000000000000094d */ /* 0x000fea0003800000 */
[----:B------:R-:W-:Y:S01]  /*0990*/  VIADD R197, R2, 0xffffff80 ;  /* 0xffffff8002c57836 */ /* 0x000fe20000000000 */
[----:B------:R-:W-:Y:S01]  /*09a0*/  R2UR UR5, R5 ;  /* 0x00000000050572ca */ /* 0x000fe200000e0000 */
[----:B------:R-:W-:Y:S01]  /*09b0*/  IMAD.MOV.U32 R23, RZ, RZ, 0x40 ;  /* 0x00000040ff177424 */ /* 0x000fe200078e00ff */
[----:B------:R-:W-:Y:S01]  /*09c0*/  R2UR UR7, R7 ;  /* 0x00000000070772ca */ /* 0x000fe200000e0000 */
[----:B------:R-:W-:Y:S01]  /*09d0*/  ULOP3.LUT UR46, UR39, 0x1, URZ, 0xfc, !UPT ;  /* 0x00000001272e7892 */ /* 0x000fe2000f8efc3f */
[----:B------:R-:W-:Y:S01]  /*09e0*/  SHF.R.S32.HI R0, RZ, 0x1f, R197 ;  /* 0x0000001fff007819 */ /* 0x000fe200000114c5 */
[----:B------:R-:W-:Y:S01]  /*09f0*/  UMOV UR36, URZ ;  /* 0x0000003f00247c82 */ /* 0x000fe20008000000 */
[----:B------:R-:W-:Y:S01]  /*0a00*/  R2UR UR6, R6 ;  /* 0x00000000060672ca */ /* 0x000fe200000e0000 */
[----:B------:R-:W-:Y:S01]  /*0a10*/  UMOV UR37, URZ ;  /* 0x0000003f00257c82 */ /* 0x000fe20008000000 */
[CC--:B------:R-:W-:Y:S01]  /*0a20*/  LEA.HI R2, R0.reuse, R197.reuse, RZ, 0x4 ;  /* 0x000000c500027211 */ /* 0x0c0fe200078f20ff */
[----:B------:R-:W-:Y:S01]  /*0a30*/  UMOV UR38, URZ ;  /* 0x0000003f00267c82 */ /* 0x000fe20008000000 */
[----:B------:R-:W-:-:S02]  /*0a40*/  LEA.HI R5, R0, R197, RZ, 0x5 ;  /* 0x000000c500057211 */ /* 0x000fc400078f28ff */
[----:B------:R-:W-:Y:S02]  /*0a50*/  SHF.R.S32.HI R3, RZ, 0x4, R2 ;  /* 0x00000004ff037819 */ /* 0x000fe40000011402 */
[----:B------:R-:W-:Y:S02]  /*0a60*/  LEA.HI R7, R0, R197, RZ, 0x2 ;  /* 0x000000c500077211 */ /* 0x000fe400078f10ff */
[----:B------:R-:W-:Y:S02]  /*0a70*/  LEA.HI R4, R2, R3, RZ, 0x1 ;  /* 0x0000000302047211 */ /* 0x000fe400078f08ff */
[--C-:B------:R-:W-:Y:S02]  /*0a80*/  SHF.R.S32.HI R11, RZ, 0x5, R5.reuse ;  /* 0x00000005ff0b7819 */ /* 0x100fe40000011405 */
[----:B------:R-:W-:Y:S02]  /*0a90*/  LOP3.LUT R4, R4, 0x1ffffffe, RZ, 0xc0, !PT ;  /* 0x1ffffffe04047812 */ /* 0x000fe400078ec0ff */
[----:B------:R-:W-:-:S02]  /*0aa0*/  SHF.R.S32.HI R6, RZ, 0x1f, R5 ;  /* 0x0000001fff067819 */ /* 0x000fc40000011405 */
[----:B------:R-:W-:Y:S01]  /*0ab0*/  LOP3.LUT R8, R7, 0xfffffffc, RZ, 0xc0, !PT ;  /* 0xfffffffc07087812 */ /* 0x000fe200078ec0ff */
[----:B------:R-:W-:Y:S01]  /*0ac0*/  IMAD.IADD R9, R3, 0x1, -R4 ;  /* 0x0000000103097824 */ /* 0x000fe200078e0a04 */
[----:B------:R-:W-:Y:S02]  /*0ad0*/  LOP3.LUT R4, R2, 0xfffffff0, RZ, 0xc0, !PT ;  /* 0xfffffff002047812 */ /* 0x000fe400078ec0ff */
[----:B------:R-:W-:Y:S01]  /*0ae0*/  LEA.HI R3, R0, R197, RZ, 0x7 ;  /* 0x000000c500037211 */ /* 0x000fe200078f38ff */
[C---:B------:R-:W-:Y:S01]  /*0af0*/  IMAD.IADD R10, R197.reuse, 0x1, -R8 ;  /* 0x00000001c50a7824 */ /* 0x040fe200078e0a08 */
[----:B------:R-:W-:Y:S01]  /*0b00*/  LEA.HI R6, R6, R11, RZ, 0x2 ;  /* 0x0000000b06067211 */ /* 0x000fe200078f10ff */
[----:B------:R-:W-:Y:S01]  /*0b10*/  IMAD.IADD R7, R197, 0x1, -R4 ;  /* 0x00000001c5077824 */ /* 0x000fe200078e0a04 */
[----:B------:R-:W-:Y:S01]  /*0b20*/  LOP3.LUT R2, R3, 0xffffff80, RZ, 0xc0, !PT ;  /* 0xffffff8003027812 */ /* 0x000fe200078ec0ff */
[----:B------:R-:W-:Y:S01]  /*0b30*/  IMAD.SHL.U32 R9, R9, 0x8, RZ ;  /* 0x0000000809097824 */ /* 0x000fe200078e00ff */
[----:B------:R-:W-:-:S02]  /*0b40*/  SHF.R.S32.HI R192, RZ, 0x7, R3 ;  /* 0x00000007ffc07819 */ /* 0x000fc40000011403 */
[--C-:B------:R-:W-:Y:S01]  /*0b50*/  SHF.R.S32.HI R4, RZ, 0x1f, R7.reuse ;  /* 0x0000001fff047819 */ /* 0x100fe20000011407 */
[----:B------:R-:W-:Y:S01]  /*0b60*/  IMAD.IADD R2, R197, 0x1, -R2 ;  /* 0x00000001c5027824 */ /* 0x000fe200078e0a02 */
[----:B------:R-:W-:Y:S01]  /*0b70*/  LOP3.LUT R6, R6, 0x3ffffc, RZ, 0xc0, !PT ;  /* 0x003ffffc06067812 */ /* 0x000fe200078ec0ff */
[----:B------:R-:W-:Y:S01]  /*0b80*/  IMAD R15, R192, 0x100, R7 ;  /* 0x00000100c00f7824 */ /* 0x000fe200078e0207 */
[----:B------:R-:W-:Y:S02]  /*0b90*/  LEA.HI R8, R4, R7, RZ, 0x3 ;  /* 0x0000000704087211 */ /* 0x000fe400078f18ff */
[----:B------:R-:W-:Y:S01]  /*0ba0*/  LEA.HI R12, R10, R10, RZ, 0x1 ;  /* 0x0000000a0a0c7211 */ /* 0x000fe200078f08ff */
[----:B------:R-:W-:Y:S01]  /*0bb0*/  IMAD.IADD R4, R11, 0x1, -R6 ;  /* 0x000000010b047824 */ /* 0x000fe200078e0a06 */
[----:B------:R-:W-:Y:S02]  /*0bc0*/  SHF.R.S32.HI R5, RZ, 0x1f, R2 ;  /* 0x0000001fff057819 */ /* 0x000fe40000011402 */
[----:B------:R-:W-:Y:S01]  /*0bd0*/  LOP3.LUT R13, R12, 0x1ffffffe, RZ, 0xc0, !PT ;  /* 0x1ffffffe0c0d7812 */ /* 0x000fe200078ec0ff */
[----:B------:R-:W-:Y:S01]  /*0be0*/  IMAD R196, R4, 0x10, R15 ;  /* 0x0000001004c47824 */ /* 0x000fe200078e020f */
[----:B------:R-:W-:-:S02]  /*0bf0*/  LEA.HI R4, R5, R2, RZ, 0x2 ;  /* 0x0000000205047211 */ /* 0x000fc400078f10ff */
[C---:B------:R-:W-:Y:S01]  /*0c00*/  LOP3.LUT R6, R8.reuse, 0xfffffff8, RZ, 0xc0, !PT ;  /* 0xfffffff808067812 */ /* 0x040fe200078ec0ff */
[----:B------:R-:W-:Y:S01]  /*0c10*/  IMAD.SHL.U32 R8, R8, 0x40, RZ ;  /* 0x0000004008087824 */ /* 0x000fe200078e00ff */
[----:B------:R-:W-:Y:S01]  /*0c20*/  IADD3 R195, R10, -R13, RZ ;  /* 0x8000000d0ac37210 */ /* 0x000fe20007ffe0ff */
[----:B------:R-:W-:Y:S01]  /*0c30*/  IMAD.U32 R196, R196, 0x40, R9 ;  /* 0x00000040c4c47824 */ /* 0x000fe200078e0009 */
[----:B------:R-:W-:Y:S01]  /*0c40*/  LOP3.LUT R13, R4, 0x7ffffffc, RZ, 0xc0, !PT ;  /* 0x7ffffffc040d7812 */ /* 0x000fe200078ec0ff */
[----:B------:R-:W-:Y:S01]  /*0c50*/  IMAD.IADD R7, R7, 0x1, -R6 ;  /* 0x0000000107077824 */ /* 0x000fe200078e0a06 */
[----:B------:R-:W-:Y:S02]  /*0c60*/  LEA.HI R6, R5, R2, RZ, 0x5 ;  /* 0x0000000205067211 */ /* 0x000fe400078f28ff */
[----:B------:R-:W-:Y:S01]  /*0c70*/  LOP3.LUT R8, R8, 0x7ffffe00, RZ, 0xc0, !PT ;  /* 0x7ffffe0008087812 */ /* 0x000fe200078ec0ff */
[----:B------:R-:W-:Y:S01]  /*0c80*/  IMAD.IADD R13, R2, 0x1, -R13 ;  /* 0x00000001020d7824 */ /* 0x000fe200078e0a0d */
[----:B------:R-:W-:Y:S01]  /*0c90*/  SHF.R.S32.HI R5, RZ, 0x2, R4 ;  /* 0x00000002ff057819 */ /* 0x000fe20000011404 */
[----:B------:R-:W-:Y:S01]  /*0ca0*/  IMAD.SHL.U32 R2, R7, 0x40, RZ ;  /* 0x0000004007027824 */ /* 0x000fe200078e00ff */
[----:B------:R-:W-:Y:S01]  /*0cb0*/  LEA.HI R0, R0, R197, RZ, 0x3 ;  /* 0x000000c500007211 */ /* 0x000fe200078f18ff */
[----:B------:R-:W-:Y:S01]  /*0cc0*/  IMAD R8, R11, 0x400, R8 ;  /* 0x000004000b087824 */ /* 0x000fe200078e0208 */
[----:B------:R-:W-:Y:S01]  /*0cd0*/  SHF.R.S32.HI R4, RZ, 0x1f, R4 ;  /* 0x0000001fff047819 */ /* 0x000fe20000011404 */
[----:B------:R-:W-:Y:S01]  /*0ce0*/  IMAD.SHL.U32 R17, R13, 0x2, RZ ;  /* 0x000000020d117824 */ /* 0x000fe200078e00ff */
[----:B------:R-:W-:-:S02]  /*0cf0*/  LOP3.LUT R2, R2, 0x1c0, RZ, 0xc0, !PT ;  /* 0x000001c002027812 */ /* 0x000fc400078ec0ff */
[----:B------:R-:W-:Y:S02]  /*0d00*/  LOP3.LUT R190, R0, 0xfffffff8, RZ, 0xc0, !PT ;  /* 0xfffffff800be7812 */ /* 0x000fe400078ec0ff */
[----:B------:R-:W-:Y:S02]  /*0d10*/  LOP3.LUT R9, R2, 0x8, R9, 0xf8, !PT ;  /* 0x0000000802097812 */ /* 0x000fe400078ef809 */
[----:B------:R-:W-:Y:S01]  /*0d20*/  SHF.R.U32.HI R2, RZ, 0x3, R2 ;  /* 0x00000003ff027819 */ /* 0x000fe20000011602 */
[----:B------:R-:W-:Y:S01]  /*0d30*/  IMAD.IADD R190, R197, 0x1, -R190 ;  /* 0x00000001c5be7824 */ /* 0x000fe200078e0abe */
[----:B------:R-:W-:Y:S02]  /*0d40*/  LEA.HI R4, R4, R5, RZ, 0x3 ;  /* 0x0000000504047211 */ /* 0x000fe400078f18ff */
[----:B------:R-:W-:Y:S01]  /*0d50*/  LOP3.LUT R9, R9, R2, RZ, 0x3c, !PT ;  /* 0x0000000209097212 */ /* 0x000fe200078e3cff */
[----:B------:R-:W-:Y:S01]  /*0d60*/  IMAD.SHL.U32 R2, R190, 0x8, RZ ;  /* 0x00000008be027824 */ /* 0x000fe200078e00ff */
[----:B------:R-:W-:-:S02]  /*0d70*/  R2P PR, R7, 0x6 ;  /* 0x0000000607007804 */ /* 0x000fc40000000000 */
[----:B------:R-:W-:Y:S01]  /*0d80*/  IADD3 R8, R8, R9, RZ ;  /* 0x0000000908087210 */ /* 0x000fe20007ffe0ff */
[----:B------:R-:W-:Y:S01]  /*0d90*/  VIADD R189, R2, 0x40 ;  /* 0x0000004002bd7836 */ /* 0x000fe20000000000 */
[----:B------:R-:W-:Y:S01]  /*0da0*/  LOP3.LUT R4, R4, 0xfffffff8, RZ, 0xc0, !PT ;  /* 0xfffffff804047812 */ /* 0x000fe200078ec0ff */
[C---:B------:R-:W-:Y:S01]  /*0db0*/  VIADD R188, R2.reuse, 0x80 ;  /* 0x0000008002bc7836 */ /* 0x040fe20000000000 */
[----:B------:R-:W-:Y:S01]  /*0dc0*/  LEA.HI R3, R3, R192, RZ, 0x1 ;  /* 0x000000c003037211 */ /* 0x000fe200078f08ff */
[----:B------:R-:W-:Y:S01]  /*0dd0*/  VIADD R187, R2, 0xc0 ;  /* 0x000000c002bb7836 */ /* 0x000fe20000000000 */
[----:B------:R-:W-:Y:S01]  /*0de0*/  LEA R19, R8, UR41, 0x1 ;  /* 0x0000002908137c11 */ /* 0x000fe2000f8e08ff */
[----:B------:R-:W-:Y:S01]  /*0df0*/  IMAD.IADD R5, R5, 0x1, -R4 ;  /* 0x0000000105057824 */ /* 0x000fe200078e0a04 */
[----:B------:R-:W-:Y:S01]  /*0e00*/  SHF.R.S32.HI R6, RZ, 0x5, R6 ;  /* 0x00000005ff067819 */ /* 0x000fe20000011406 */
[C---:B------:R-:W-:Y:S01]  /*0e10*/  VIADD R186, R2.reuse, 0x100 ;  /* 0x0000010002ba7836 */ /* 0x040fe20000000000 */
[----:B------:R-:W-:Y:S01]  /*0e20*/  LOP3.LUT R3, R3, 0xfffffe, RZ, 0xc0, !PT ;  /* 0x00fffffe03037812 */ /* 0x000fe200078ec0ff */
[----:B------:R-:W-:Y:S01]  /*0e30*/  VIADD R184, R19, 0x26800 ;  /* 0x0002680013b87836 */ /* 0x000fe20000000000 */
[----:B------:R-:W-:Y:S01]  /*0e40*/  SEL R23, R23, 0xffffffc0, !P2 ;  /* 0xffffffc017177807 */ /* 0x000fe20005000000 */
[C---:B------:R-:W-:Y:S01]  /*0e50*/  VIADD R185, R2.reuse, 0x140 ;  /* 0x0000014002b97836 */ /* 0x040fe20000000000 */
[C---:B------:R-:W-:Y:S01]  /*0e60*/  IADD3 R194, R2.reuse, 0x180, RZ ;  /* 0x0000018002c27810 */ /* 0x040fe20007ffe0ff */
[----:B------:R-:W-:Y:S01]  /*0e70*/  VIADD R193, R2, 0x1c0 ;  /* 0x000001c002c17836 */ /* 0x000fe20000000000 */
[----:B------:R-:W-:Y:S01]  /*0e80*/  SHF.R.S32.HI R191, RZ, 0x3, R0 ;  /* 0x00000003ffbf7819 */ /* 0x000fe20000011400 */
[----:B------:R-:W-:Y:S01]  /*0e90*/  VIADD R22, R19, 0x26820 ;  /* 0x0002682013167836 */ /* 0x000fe20000000000 */
[----:B------:R-:W-:Y:S01]  /*0ea0*/  SHF.R.S32.HI R204, RZ, 0x1f, R189 ;  /* 0x0000001fffcc7819 */ /* 0x000fe200000114bd */
[----:B------:R-:W-:Y:S01]  /*0eb0*/  IMAD R16, R6, 0x10, R5 ;  /* 0x0000001006107824 */ /* 0x000fe200078e0205 */
[----:B------:R-:W-:Y:S01]  /*0ec0*/  SHF.R.S32.HI R203, RZ, 0x1f, R188 ;  /* 0x0000001fffcb7819 */ /* 0x000fe200000114bc */
[----:B------:R-:W-:Y:S01]  /*0ed0*/  IMAD.IADD R3, R192, 0x1, -R3 ;  /* 0x00000001c0037824 */ /* 0x000fe200078e0a03 */
[----:B------:R-:W-:Y:S01]  /*0ee0*/  SHF.R.S32.HI R202, RZ, 0x1f, R187 ;  /* 0x0000001fffca7819 */ /* 0x000fe200000114bb */
[C---:B------:R-:W-:Y:S01]  /*0ef0*/  @P1 VIADD R22, R184.reuse, 0xffffffe0 ;  /* 0xffffffe0b8161836 */ /* 0x040fe20000000000 */
[----:B------:R-:W-:Y:S01]  /*0f00*/  SHF.R.S32.HI R201, RZ, 0x1f, R186 ;  /* 0x0000001fffc97819 */ /* 0x000fe200000114ba */
[----:B------:R-:W-:Y:S01]  /*0f10*/  IMAD.IADD R184, R184, 0x1, R23 ;  /* 0x00000001b8b87824 */ /* 0x000fe200078e0217 */
[----:B------:R-:W-:Y:S01]  /*0f20*/  SHF.R.S32.HI R200, RZ, 0x1f, R185 ;  /* 0x0000001fffc87819 */ /* 0x000fe200000114b9 */
[----:B------:R-:W-:Y:S01]  /*0f30*/  IMAD.SHL.U32 R18, R3, 0x100, RZ ;  /* 0x0000010003127824 */ /* 0x000fe200078e00ff */
[----:B------:R-:W-:Y:S01]  /*0f40*/  SHF.R.S32.HI R199, RZ, 0x1f, R194 ;  /* 0x0000001fffc77819 */ /* 0x000fe200000114c2 */
[----:B------:R-:W-:Y:S01]  /*0f50*/  IMAD R195, R195, 0x8, R16 ;  /* 0x00000008c3c37824 */ /* 0x000fe200078e0210 */
[----:B------:R-:W-:Y:S01]  /*0f60*/  SHF.R.S32.HI R198, RZ, 0x1f, R193 ;  /* 0x0000001fffc67819 */ /* 0x000fe200000114c1 */
[----:B------:R-:W-:-:S07]  /*0f70*/  IMAD.IADD R23, R23, 0x1, R22 ;  /* 0x0000000117177824 */ /* 0x000fce00078e0216 */
.L_x_399:
[----:B------:R-:W-:Y:S01]  /*0f80*/  ULDC.64 UR8, c[0x0][0xc88] ;  /* 0x0003220000087ab9 */ /* 0x000fe20000000a00 */
[----:B------:R-:W-:Y:S01]  /*0f90*/  ULDC.64 UR10, c[0x0][0xa20] ;  /* 0x00028800000a7ab9 */ /* 0x000fe20000000a00 */
[----:B------:R-:W-:Y:S01]  /*0fa0*/  UIMAD.WIDE UR8, UR7, 0x4, UR8 ;  /* 0x00000004070878a5 */ /* 0x000fe2000f8e0208 */
[----:B------:R-:W-:-:S05]  /*0fb0*/  ULDC UR4, c[0x0][0x424] ;  /* 0x0001090000047ab9 */ /* 0x000fca0000000800 */
[----:B0-2-4-:R-:W-:Y:S01]  /*0fc0*/  MOV R4, UR8 ;  /* 0x0000000800047c02 */ /* 0x015fe20008000f00 */
[----:B------:R-:W-:Y:S01]  /*0fd0*/  IMAD.U32 R5, RZ, RZ, UR9 ;  /* 0x00000009ff057e24 */ /* 0x000fe2000f8e00ff */
[----:B------:R-:W-:-:S04]  /*0fe0*/  ULDC.64 UR8, c[0x0][0xa28] ;  /* 0x00028a0000087ab9 */ /* 0x000fc80000000a00 */
[----:B------:R-:W2:Y:S01]  /*0ff0*/  LDG.E R4, desc[UR50][R4.64] ;  /* 0x0000003204047981 */ /* 0x000ea2000c1e1900 */
[----:B------:R-:W-:Y:S02]  /*1000*/  UISETP.NE.U32.AND UP0, UPT, UR8, URZ, UPT ;  /* 0x0000003f0800728c */ /* 0x000fe4000bf05070 */
[----:B------:R-:W-:Y:S02]  /*1010*/  UISETP.NE.U32.AND UP1, UPT, UR10, URZ, UPT ;  /* 0x0000003f0a00728c */ /* 0x000fe4000bf25070 */
[----:B------:R-:W-:Y:S02]  /*1020*/  UISETP.NE.AND.EX UP0, UPT, UR9, URZ, UPT, UP0 ;  /* 0x0000003f0900728c */ /* 0x000fe4000bf05300 */
[----:B------:R-:W-:-:S04]  /*1030*/  UISETP.NE.AND.EX UP1, UPT, UR11, URZ, UPT, UP1 ;  /* 0x0000003f0b00728c */ /* 0x000fc8000bf25310 */
[----:B------:R-:W-:Y:S02]  /*1040*/  PLOP3.LUT P0, PT, PT, PT, UP0, 0x80, 0x0 ;  /* 0x000000000000781c */ /* 0x000fe40003f0f008 */
[----:B------:R-:W-:Y:S02]  /*1050*/  PLOP3.LUT P1, PT, PT, PT, UP1, 0x80, 0x0 ;  /* 0x000000000000781c */ /* 0x000fe40003f2f018 */
[----:B--2---:R-:W-:-:S13]  /*1060*/  R2UR UR42, R4 ;  /* 0x00000000042a72ca */ /* 0x004fda00000e0000 */
[----:B------:R-:W-:Y:S02]  /*1070*/  USHF.R.S32.HI UR43, URZ, 0x1f, UR42 ;  /* 0x0000001f3f2b7899 */ /* 0x000fe4000801142a */
[----:B------:R-:W-:Y:S02]  /*1080*/  @UP0 ULEA UR8, UP2, UR42, UR8, 0x2 ;  /* 0x000000082a080291 */ /* 0x000fe4000f84103f */
[----:B------:R-:W-:Y:S02]  /*1090*/  @UP1 ULEA UR10, UP3, UR42, UR10, 0x2 ;  /* 0x0000000a2a0a1291 */ /* 0x000fe4000f86103f */
[----:B------:R-:W-:Y:S02]  /*10a0*/  @UP0 ULEA.HI.X UR9, UR42, UR9, UR43, 0x2, UP2 ;  /* 0x000000092a090291 */ /* 0x000fe400090f142b */
[----:B------:R-:W-:Y:S01]  /*10b0*/  @UP1 ULEA.HI.X UR11, UR42, UR11, UR43, 0x2, UP3 ;  /* 0x0000000b2a0b1291 */ /* 0x000fe200098f142b */
[----:B------:R-:W-:Y:S02]  /*10c0*/  IMAD.U32 R4, RZ, RZ, UR8 ;  /* 0x00000008ff047e24 */ /* 0x000fe4000f8e00ff */
[----:B-1----:R-:W-:-:S02]  /*10d0*/  IMAD.U32 R6, RZ, RZ, UR10 ;  /* 0x0000000aff067e24 */ /* 0x002fc4000f8e00ff */
[----:B------:R-:W-:Y:S01]  /*10e0*/  IMAD.U32 R5, RZ, RZ, UR9 ;  /* 0x00000009ff057e24 */ /* 0x000fe2000f8e00ff */
[----:B------:R-:W-:Y:S01]  /*10f0*/  ULDC.64 UR8, c[0x0][0x418] ;  /* 0x0001060000087ab9 */ /* 0x000fe20000000a00 */
[----:B---3--:R-:W-:-:S03]  /*1100*/  IMAD.U32 R7, RZ, RZ, UR11 ;  /* 0x0000000bff077e24 */ /* 0x008fc6000f8e00ff */
[----:B------:R-:W2:Y:S04]  /*1110*/  @P0 LDG.E R4, desc[UR50][R4.64] ;  /* 0x0000003204040981 */ /* 0x000ea8000c1e1900 */
[----:B------:R-:W3:Y:S01]  /*1120*/  @P1 LDG.E R6, desc[UR50][R6.64] ;  /* 0x0000003206061981 */ /* 0x000ee2000c1e1900 */
[----:B------:R-:W-:Y:S01]  /*1130*/  UISETP.NE.U32.AND UP0, UPT, UR8, URZ, UPT ;  /* 0x0000003f0800728c */ /* 0x000fe2000bf05070 */
[----:B------:R-:W-:Y:S01]  /*1140*/  CS2R R20, SRZ ;  /* 0x0000000000147805 */ /* 0x000fe2000001ff00 */
[----:B------:R-:W-:Y:S01]  /*1150*/  UMOV UR44, UR5 ;  /* 0x00000005002c7c82 */ /* 0x000fe20008000000 */
[----:B------:R-:W-:Y:S01]  /*1160*/  ULDC UR5, c[0x0][0x2f0] ;  /* 0x0000bc0000057ab9 */ /* 0x000fe20000000800 */
[----:B------:R-:W-:Y:S01]  /*1170*/  UISETP.NE.AND.EX UP0, UPT, UR9, URZ, UPT, UP0 ;  /* 0x0000003f0900728c */ /* 0x000fe2000bf05300 */
[----:B------:R-:W-:Y:S01]  /*1180*/  IMAD.MOV.U32 R0, RZ, RZ, RZ ;  /* 0x000000ffff007224 */ /* 0x000fe200078e00ff */
[----:B------:R-:W-:Y:S01]  /*1190*/  UMOV UR49, URZ ;  /* 0x0000003f00317c82 */ /* 0x000fe20008000000 */
[----:B------:R-:W-:Y:S01]  /*11a0*/  UMOV UR45, UR6 ;  /* 0x00000006002d7c82 */ /* 0x000fe20008000000 */
[----:B------:R-:W-:Y:S01]  /*11b0*/  USEL UR4, UR4, 0x1, UP0 ;  /* 0x0000000104047887 */ /* 0x000fe20008000000 */
[----:B------:R-:W-:Y:S01]  /*11c0*/  IMAD.MOV.U32 R150, RZ, RZ, RZ ;  /* 0x000000ffff967224 */ /* 0x000fe200078e00ff */
[----:B------:R-:W-:Y:S01]  /*11d0*/  UISETP.NE.AND UP0, UPT, UR47, 0x1, UPT ;  /* 0x000000012f00788c */ /* 0x000fe2000bf05270 */
[----:B------:R-:W-:Y:S01]  /*11e0*/  CS2R R148, SRZ ;  /* 0x0000000000947805 */ /* 0x000fe2000001ff00 */
[----:B------:R-:W-:Y:S01]  /*11f0*/  UIMAD UR4, UR4, UR5, URZ ;  /* 0x00000005040472a4 */ /* 0x000fe2000f8e023f */
[----:B------:R-:W-:-:S02]  /*1200*/  CS2R R146, SRZ ;  /* 0x0000000000927805 */ /* 0x000fc4000001ff00 */
[----:B------:R-:W-:Y:S02]  /*1210*/  CS2R R144, SRZ ;  /* 0x0000000000907805 */ /* 0x000fe4000001ff00 */
[----:B------:R-:W-:Y:S02]  /*1220*/  CS2R R142, SRZ ;  /* 0x00000000008e7805 */ /* 0x000fe4000001ff00 */
[----:B------:R-:W-:Y:S02]  /*1230*/  CS2R R140, SRZ ;  /* 0x00000000008c7805 */ /* 0x000fe4000001ff00 */
[----:B------:R-:W-:Y:S02]  /*1240*/  CS2R R138, SRZ ;  /* 0x00000000008a7805 */ /* 0x000fe4000001ff00 */
[----:B------:R-:W-:Y:S02]  /*1250*/  CS2R R136, SRZ ;  /* 0x0000000000887805 */ /* 0x000fe4000001ff00 */
        /* <DEDUP_REMOVED lines=46> */
[----:B------:R-:W-:Y:S01]  /*1540*/  CS2R R164, SRZ ;  /* 0x0000000000a47805 */ /* 0x000fe2000001ff00 */
[----:B------:R-:W-:Y:S02]  /*1550*/  IMAD.MOV.U32 R9, RZ, RZ, RZ ;  /* 0x000000ffff097224 */ /* 0x000fe400078e00ff */
[----:B------:R-:W-:Y:S01]  /*1560*/  IMAD.MOV.U32 R168, RZ, RZ, RZ ;  /* 0x000000ffffa87224 */ /* 0x000fe200078e00ff */
[----:B--2---:R-:W-:-:S02]  /*1570*/  @P0 R2UR UR49, R4 ;  /* 0x00000000043102ca */ /* 0x004fc400000e0000 */
[----:B---3--:R-:W-:Y:S01]  /*1580*/  @P1 R2UR UR4, R6 ;  /* 0x00000000060412ca */ /* 0x008fe200000e0000 */
[----:B------:R-:W-:-:S14]  /*1590*/  @P1 BRA `(.L_x_350) ;  /* 0x0000000000341947 */ /* 0x000fdc0003800000 */
[----:B------:R-:W-:Y:S02]  /*15a0*/  ULDC.64 UR6, c[0x0][0xa08] ;  /* 0x0002820000067ab9 */ /* 0x000fe40000000a00 */
[----:B------:R-:W-:-:S04]  /*15b0*/  ISETP.NE.U32.AND P0, PT, RZ, UR6, PT ;  /* 0x00000006ff007c0c */ /* 0x000fc8000bf05070 */
[----:B------:R-:W-:-:S13]  /*15c0*/  ISETP.NE.AND.EX P0, PT, RZ, UR7, PT, P0 ;  /* 0x00000007ff007c0c */ /* 0x000fda000bf05300 */
[----:B------:R-:W-:Y:S05]  /*15d0*/  @!P0 BRA `(.L_x_350) ;  /* 0x0000000000248947 */ /* 0x000fea0003800000 */
[----:B------:R-:W-:Y:S02]  /*15e0*/  ULDC.64 UR4, c[0x0][0xa08] ;  /* 0x0002820000047ab9 */ /* 0x000fe40000000a00 */
[----:B------:R-:W-:-:S06]  /*15f0*/  UIMAD.WIDE UR4, UR42, 0x4, UR4 ;  /* 0x000000042a0478a5 */ /* 0x000fcc000f8e0204 */
[----:B------:R-:W-:Y:S01]  /*1600*/  MOV R4, UR4 ;  /* 0x0000000400047c02 */ /* 0x000fe20008000f00 */
[----:B------:R-:W-:-:S05]  /*1610*/  IMAD.U32 R5, RZ, RZ, UR5 ;  /* 0x00000005ff057e24 */ /* 0x000fca000f8e00ff */
[----:B------:R-:W2:Y:S04]  /*1620*/  LDG.E R6, desc[UR50][R4.64] ;  /* 0x0000003204067981 */ /* 0x000ea8000c1e1900 */
[----:B------:R-:W3:Y:S01]  /*1630*/  LDG.E R3, desc[UR50][R4.64+0x4] ;  /* 0x0000043204037981 */ /* 0x000ee2000c1e1900 */
[----:B--2---:R-:W-:Y:S02]  /*1640*/  R2UR UR4, R6 ;  /* 0x00000000060472ca */ /* 0x004fe400000e0000 */
[----:B---3--:R-:W-:-:S13]  /*1650*/  R2UR UR5, R3 ;  /* 0x00000000030572ca */ /* 0x008fda00000e0000 */
[----:B------:R-:W-:-:S12]  /*1660*/  UIADD3 UR4, -UR4, UR5, URZ ;  /* 0x0000000504047290 */ /* 0x000fd8000fffe13f */
.L_x_350:
[----:B------:R-:W-:Y:S01]  /*1670*/  UIADD3 UR49, -UR49, UR4, URZ ;  /* 0x0000000431317290 */ /* 0x000fe2000fffe13f */
[----:B------:R-:W-:Y:S02]  /*1680*/  PLOP3.LUT P0, PT, PT, PT, UP0, 0x80, 0x0 ;  /* 0x000000000000781c */ /* 0x000fe40003f0f008 */
[----:B------:R-:W-:Y:S01]  /*1690*/  CS2R R38, SRZ ;  /* 0x0000000000267805 */ /* 0x000fe2000001ff00 */
[----:B------:R-:W-:Y:S01]  /*16a0*/  IMAD.MOV.U32 R8, RZ, RZ, RZ ;  /* 0x000000ffff087224 */ /* 0x000fe200078e00ff */
[----:B------:R-:W-:Y:S01]  /*16b0*/  UIADD3 UR4, UR49, 0x3f, URZ ;  /* 0x0000003f31047890 */ /* 0x000fe2000fffe03f */
[----:B------:R-:W-:Y:S02]  /*16c0*/  CS2R R166, SRZ ;  /* 0x0000000000a67805 */ /* 0x000fe4000001ff00 */
[----:B------:R-:W-:Y:S01]  /*16d0*/  CS2R R34, SRZ ;  /* 0x0000000000227805 */ /* 0x000fe2000001ff00 */
[----:B------:R-:W-:Y:S01]  /*16e0*/  IMAD.MOV.U32 R169, RZ, RZ, RZ ;  /* 0x000000ffffa97224 */ /* 0x000fe200078e00ff */
[----:B------:R-:W-:Y:S01]  /*16f0*/  USHF.R.S32.HI UR5, URZ, 0x1f, UR4 ;  /* 0x0000001f3f057899 */ /* 0x000fe20008011404 */
[----:B------:R-:W-:Y:S01]  /*1700*/  CS2R R30, SRZ ;  /* 0x00000000001e7805 */ /* 0x000fe2000001ff00 */
[----:B------:R-:W-:Y:S01]  /*1710*/  IMAD.MOV.U32 R28, RZ, RZ, RZ ;  /* 0x000000ffff1c7224 */ /* 0x000fe200078e00ff */
[----:B------:R-:W-:Y:S01]  /*1720*/  CS2R R170, SRZ ;  /* 0x0000000000aa7805 */ /* 0x000fe2000001ff00 */
[----:B------:R-:W-:Y:S01]  /*1730*/  ULEA.HI UR5, UR5, UR4, URZ, 0x6 ;  /* 0x0000000405057291 */ /* 0x000fe2000f8f303f */
[----:B------:R-:W-:Y:S01]  /*1740*/  CS2R R26, SRZ ;  /* 0x00000000001a7805 */ /* 0x000fe2000001ff00 */
[----:B------:R-:W-:-:S02]  /*1750*/  IMAD.MOV.U32 R172, RZ, RZ, RZ ;  /* 0x000000ffffac7224 */ /* 0x000fc400078e00ff */
[----:B------:R-:W-:Y:S01]  /*1760*/  USHF.R.S32.HI UR48, URZ, 0x6, UR5 ;  /* 0x000000063f307899 */ /* 0x000fe20008011405 */
[----:B------:R-:W-:Y:S11]  /*1770*/  @!P0 BRA `(.L_x_351) ;  /* 0x0000001800448947 */ /* 0x000ff60003800000 */
[----:B------:R-:W-:Y:S01]  /*1780*/  UISETP.GE.AND UP0, UPT, UR49, 0x1, UPT ;  /* 0x000000013100788c */ /* 0x000fe2000bf06270 */
[----:B------:R-:W-:-:S05]  /*1790*/  PLOP3.LUT P0, PT, PT, PT, PT, 0x80, 0x0 ;  /* 0x000000000000781c */ /* 0x000fca0003f0f070 */
[----:B------:R-:W-:-:S13]  /*17a0*/  PLOP3.LUT P1, PT, PT, PT, UP0, 0x80, 0x0 ;  /* 0x000000000000781c */ /* 0x000fda0003f2f008 */
[----:B------:R-:W-:Y:S05]  /*17b0*/  @!P1 BRA `(.L_x_352) ;  /* 0x0000005000d49947 */ /* 0x000fea0003800000 */
        /* <DEDUP_REMOVED lines=14> */
.L_x_353:
[----:B------:R-:W-:Y:S01]  /*18a0*/  ULEA UR16, UR38, UR41, 0x3 ;  /* 0x0000002926107291 */ /* 0x000fe2000f8e183f */
[----:B------:R-:W-:-:S05]  /*18b0*/  IMAD.U32 R0, RZ, RZ, UR37 ;  /* 0x00000025ff007e24 */ /* 0x000fca000f8e00ff */
[----:B------:R-:W-:-:S04]  /*18c0*/  SHF.L.U32 R0, R0, 0x1f, RZ ;  /* 0x0000001f00007819 */ /* 0x000fc800000006ff */
[----:B------:R-:W0:Y:S02]  /*18d0*/  SYNCS.PHASECHK.TRANS64.TRYWAIT P1, [UR16+0x28c50], R0 ;  /* 0x028c5000ff0075a7 */ /* 0x000e240008020150 */
[----:B0-----:R-:W-:Y:S05]  /*18e0*/  @!P1 BRA `(.L_x_354) ;  /* 0x000000d400849947 */ /* 0x001fea0003800000 */
.L_x_484:
        /* <DEDUP_REMOVED lines=40> */
.L_x_355:
        /* <DEDUP_REMOVED lines=8> */
.L_x_362:
[----:B------:R-:W-:Y:S01]  /*1bf0*/  BAR.SYNC.DEFER_BLOCKING 0xe, 0x100 ;  /* 0x0384000000007b1d */ /* 0x000fe20000010000 */
[----:B01----:R-:W-:Y:S01]  /*1c00*/  IMAD.U32 R3, RZ, RZ, UR38 ;  /* 0x00000026ff037e24 */ /* 0x003fe2000f8e00ff */
[----:B------:R-:W-:Y:S01]  /*1c10*/  UIADD3 UR38, UR38, 0x1, URZ ;  /* 0x0000000126267890 */ /* 0x000fe2000fffe03f */
[C---:B------:R-:W-:Y:S02]  /*1c20*/  ISETP.GT.AND P2, PT, R0.reuse, RZ, PT ;  /* 0x000000ff0000720c */ /* 0x040fe40003f44270 */
[----:B------:R-:W-:Y:S01]  /*1c30*/  IMAD R3, R3, 0x40, R16 ;  /* 0x0000004003037824 */ /* 0x000fe200078e0210 */
[----:B------:R-:W-:Y:S01]  /*1c40*/  UISETP.NE.AND UP0, UPT, UR38, 0x2, UPT ;  /* 0x000000022600788c */ /* 0x000fe2000bf05270 */
[----:B------:R-:W-:-:S03]  /*1c50*/  IADD3 R0, R0, -0x1, RZ ;  /* 0xffffffff00007810 */ /* 0x000fc60007ffe0ff */
        /* <DEDUP_REMOVED lines=136> */
.L_x_357:
[----:B------:R-:W-:Y:S01]  /*24e0*/  ULEA UR21, UR38, UR41, 0x3 ;  /* 0x0000002926157291 */ /* 0x000fe2000f8e183f */
[----:B------:R-:W-:-:S05]  /*24f0*/  IMAD.U32 R3, RZ, RZ, UR37 ;  /* 0x00000025ff037e24 */ /* 0x000fca000f8e00ff */
[----:B------:R-:W-:-:S04]  /*2500*/  SHF.L.U32 R3, R3, 0x1f, RZ ;  /* 0x0000001f03037819 */ /* 0x000fc800000006ff */
[----:B------:R0:W1:Y:S01]  /*2510*/  SYNCS.PHASECHK.TRANS64.TRYWAIT P1, [UR21+0x28c50], R3 ;  /* 0x028c5003ff0075a7 */ /* 0x0000620008020155 */
[----:B------:R-:W-:Y:S05]  /*2520*/  @!P0 BRA `(.L_x_358) ;  /* 0x0000000000048947 */ /* 0x000fea0003800000 */
[----:B------:R-:W-:Y:S01]  /*2530*/  BPT.TRAP 0x1 ;  /* 0x000000040000795c */ /* 0x000fe20000300000 */
.L_x_358:
[----:B-1----:R-:W-:Y:S05]  /*2540*/  @P1 BRA `(.L_x_359) ;  /* 0x0000000000081947 */ /* 0x002fea0003800000 */
[----:B------:R-:W1:Y:S02]  /*2550*/  SYNCS.PHASECHK.TRANS64.TRYWAIT P1, [UR21+0x28c50], R3 ;  /* 0x028c5003ff0075a7 */ /* 0x000e640008020155 */
[----:B-1----:R-:W-:Y:S05]  /*2560*/  @!P1 BRA `(.L_x_360) ;  /* 0x000000c8007c9947 */ /* 0x002fea0003800000 */
.L_x_359:
        /* <DEDUP_REMOVED lines=31> */
.L_x_361:
[----:B------:R-:W-:-:S04]  /*2760*/  UIADD3 UR6, UR21, 0x28c60, URZ ;  /* 0x00028c6015067890 */ /* 0x000fc8000fffe03f */
[----:B------:R-:W-:-:S09]  /*2770*/  UPRMT UR6, UR40, 0x654, UR6 ;  /* 0x0000065428067896 */ /* 0x000fd20008000006 */
[----:B------:R-:W-:Y:S01]  /*2780*/  SYNCS.ARRIVE.TRANS64.RED.A1T0 RZ, [UR6], RZ ;  /* 0x000000ffffff79a7 */ /* 0x000fe20008100406 */
[----:B------:R-:W-:Y:S05]  /*2790*/  @P2 BRA `(.L_x_362) ;  /* 0xfffffff400142947 */ /* 0x000fea000383ffff */
.L_x_356:
[----:B------:R-:W-:Y:S01]  /*27a0*/  BAR.SYNC.DEFER_BLOCKING 0xe, 0x100 ;  /* 0x0384000000007b1d */ /* 0x000fe20000010000 */
[----:B01----:R-:W-:Y:S01]  /*27b0*/  IMAD.U32 R3, RZ, RZ, UR38 ;  /* 0x00000026ff037e24 */ /* 0x003fe2000f8e00ff */
[----:B------:R-:W-:Y:S01]  /*27c0*/  UIADD3 UR38, UR38, 0x1, URZ ;  /* 0x0000000126267890 */ /* 0x000fe2000fffe03f */
[----:B------:R-:W-:Y:S02]  /*27d0*/  PLOP3.LUT P0, PT, PT, PT, PT, 0x8, 0x0 ;  /* 0x000000000000781c */ /* 0x000fe40003f0e170 */
[----:B------:R-:W-:Y:S01]  /*27e0*/  CS2R R20, SRZ ;  /* 0x0000000000147805 */ /* 0x000fe2000001ff00 */
        /* <DEDUP_REMOVED lines=135> */
[----:B------:R-:W-:Y:S01]  /*3060*/  FMUL.FTZ R0, R151, R0 ;  /* 0x0000000097007220 */ /* 0x000fe20000410000 */
[----:B------:R-:W-:Y:S06]  /*3070*/  BAR.ARV 0xf, 0x100 ;  /* 0x03c4000000007b1d */ /* 0x000fec0000002000 */
[----:B------:R-:W-:Y:S05]  /*3080*/  BRA `(.L_x_352) ;  /* 0x0000003800a07947 */ /* 0x000fea0003800000 */
.L_x_351:
[----:B------:R-:W-:Y:S01]  /*3090*/  UISETP.GE.AND UP0, UPT, UR49, 0x1, UPT ;  /* 0x000000013100788c */ /* 0x000fe2000bf06270 */
[----:B------:R-:W-:-:S05]  /*30a0*/  PLOP3.LUT P0, PT, PT, PT, PT, 0x80, 0x0 ;  /* 0x000000000000781c */ /* 0x000fca0003f0f070 */
[----:B------:R-:W-:-:S13]  /*30b0*/  PLOP3.LUT P1, PT, PT, PT, UP0, 0x80, 0x0 ;  /* 0x000000000000781c */ /* 0x000fda0003f2f008 */
[----:B------:R-:W-:Y:S05]  /*30c0*/  @!P1 BRA `(.L_x_352) ;  /* 0x0000003800909947 */ /* 0x000fea0003800000 */
        /* <DEDUP_REMOVED lines=29> */
.L_x_363:
        /* <DEDUP_REMOVED lines=9> */
.L_x_485:
[----:B------:R-:W-:Y:S05]  /*3330*/  @!P0 BRA `(.L_x_365) ;  /* 0x0000000000048947 */ /* 0x000fea0003800000 */
[----:B------:R-:W-:Y:S01]  /*3340*/  BPT.TRAP 0x1 ;  /* 0x000000040000795c */ /* 0x000fe20000300000 */
.L_x_365:
[----:B------:R-:W-:Y:S02]  /*3350*/  IMAD.U32 R7, RZ, RZ, UR38 ;  /* 0x00000026ff077e24 */ /* 0x000fe4000f8e00ff */
[----:B------:R-:W-:-:S03]  /*3360*/  IMAD.U32 R8, RZ, RZ, UR37 ;  /* 0x00000025ff087e24 */ /* 0x000fc6000f8e00ff */
[----:B------:R-:W-:Y:S02]  /*3370*/  LEA R7, R7, UR41, 0x3 ;  /* 0x0000002907077c11 */ /* 0x000fe4000f8e18ff */
[----:B------:R-:W-:-:S04]  /*3380*/  SHF.L.U32 R8, R8, 0x1f, RZ ;  /* 0x0000001f08087819 */ /* 0x000fc800000006ff */
[----:B------:R1:W2:Y:S01]  /*3390*/  SYNCS.PHASECHK.TRANS64.TRYWAIT P1, [R7+URZ+0x28c30], R8 ;  /* 0x028c3008070075a7 */ /* 0x0002a2000802017f */
[----:B------:R-:W-:Y:S05]  /*33a0*/  @!P0 BRA `(.L_x_366) ;  /* 0x0000000000048947 */ /* 0x000fea0003800000 */
[----:B------:R-:W-:Y:S01]  /*33b0*/  BPT.TRAP 0x1 ;  /* 0x000000040000795c */ /* 0x000fe20000300000 */
.L_x_366:
[----:B--2---:R-:W-:Y:S05]  /*33c0*/  @P1 BRA `(.L_x_367) ;  /* 0x0000000000081947 */ /* 0x004fea0003800000 */
[----:B------:R-:W2:Y:S02]  /*33d0*/  SYNCS.PHASECHK.TRANS64.TRYWAIT P1, [R7+URZ+0x28c30], R8 ;  /* 0x028c3008070075a7 */ /* 0x000ea4000802017f */
[----:B--2---:R-:W-:Y:S05]  /*33e0*/  @!P1 BRA `(.L_x_368) ;  /* 0x000000bc000c9947 */ /* 0x004fea0003800000 */
.L_x_367:
        /* <DEDUP_REMOVED lines=42> */
.L_x_369:
[----:B------:R-:W-:Y:S01]  /*3690*/  UIMAD UR6, UR48, -0x40, UR49 ;  /* 0xffffffc0300678a4 */ /* 0x000fe2000f8e0231 */
[----:B------:R-:W-:-:S05]  /*36a0*/  ULDC UR20, c[0x0][0x988] ;  /* 0x0002620000147ab9 */ /* 0x000fca0000000800 */
[----:B------:R-:W-:Y:S01]  /*36b0*/  IMAD.U32 R4, RZ, RZ, UR6 ;  /* 0x00000006ff047e24 */ /* 0x000fe2000f8e00ff */
        /* <DEDUP_REMOVED lines=55> */
[----:B------:R-:W-:Y:S01]  /*3a30*/  FSEL R43, R43, -INF , P2 ;  /* 0xff8000002b2b7808 */ /* 0x000fe20001000000 */
[----:B------:R-:W-:Y:S01]  /*3a40*/  BAR.SYNC.DEFER_BLOCKING 0xf, 0x100 ;  /* 0x03c4000000007b1d */ /* 0x000fe20000010000 */
[----:B------:R-:W-:Y:S02]  /*3a50*/  ISETP.GT.AND P2, PT, R3, 0x39, PT ;  /* 0x000000390300780c */ /* 0x000fe40003f44270 */
[----:B------:R-:W-:Y:S02]  /*3a60*/  FSEL R52, R52, -INF , P3 ;  /* 0xff80000034347808 */ /* 0x000fe40001800000 */
[----:B------:R-:W-:-:S02]  /*3a70*/  FMNMX.FTZ R3, R49, R4, !PT ;  /* 0x0000000431037209 */ /* 0x000fc40007810000 */
[----:B------:R-:W-:Y:S02]  /*3a80*/  FSEL R53, R53, -INF , P2 ;  /* 0xff80000035357808 */ /* 0x000fe40001000000 */
[----:B------:R-:W-:Y:S02]  /*3a90*/  FMNMX.FTZ R4, R52, R3, !PT ;  /* 0x0000000334047209 */ /* 0x000fe40007810000 */
[----:B------:R-:W-:Y:S02]  /*3aa0*/  FSEL R46, R46, -INF , P1 ;  /* 0xff8000002e2e7808 */ /* 0x000fe40000800000 */
[----:B------:R-:W-:Y:S02]  /*3ab0*/  FMNMX.FTZ R6, R53, R4, !PT ;  /* 0x0000000435067209 */ /* 0x000fe40007810000 */
[----:B------:R-:W-:Y:S02]  /*3ac0*/  FSEL R47, R47, -INF , P6 ;  /* 0xff8000002f2f7808 */ /* 0x000fe40003000000 */
[----:B------:R-:W-:Y:S01]  /*3ad0*/  FSEL R50, R50, -INF , P5 ;  /* 0xff80000032327808 */ /* 0x000fe20002800000 */
[----:B------:R-:W0:Y:S01]  /*3ae0*/  SHFL.BFLY PT, R3, R6, 0x2, 0x1f ;  /* 0x0c401f0006037f89 */ /* 0x000e2200000e0000 */
[----:B------:R-:W-:-:S02]  /*3af0*/  FSEL R51, R51, -INF , P4 ;  /* 0xff80000033337808 */ /* 0x000fc40002000000 */
        /* <DEDUP_REMOVED lines=12> */
[----:B------:R-:W-:Y:S02]  /*3bc0*/  FMNMX.FTZ R4, R42, R5, !PT ;  /* 0x000000052a047209 */ /* 0x000fe40007810000 */
        /* <DEDUP_REMOVED lines=19> */
[----:B------:R-:W-:Y:S01]  /*3d00*/  FMNMX.FTZ R4, R55, R4, !PT ;  /* 0x0000000437047209 */ /* 0x000fe20007810000 */
[----:B------:R-:W0:Y:S01]  /*3d10*/  MUFU.EX2 R25, R25 ;  /* 0x0000001900197308 */ /* 0x000e220000000800 */
[--C-:B------:R-:W-:Y:S01]  /*3d20*/  FFMA.FTZ R41, R41, UR20, -R6.reuse ;  /* 0x0000001429297c23 */ /* 0x100fe20008010806 */
[--C-:B------:R-:W-:Y:S01]  /*3d30*/  FFMA.FTZ R44, R44, UR20, -R6.reuse ;  /* 0x000000142c2c7c23 */ /* 0x100fe20008010806 */
[--C-:B------:R-:W-:Y:S01]  /*3d40*/  FFMA.FTZ R45, R45, UR20, -R6.reuse ;  /* 0x000000142d2d7c23 */ /* 0x100fe20008010806 */
[----:B------:R-:W3:Y:S01]  /*3d50*/  SHFL.BFLY PT, R5, R4, 0x2, 0x1f ;  /* 0x0c401f0004057f89 */ /* 0x000ee200000e0000 */
[--C-:B------:R-:W-:Y:S01]  /*3d60*/  FFMA.FTZ R48, R48, UR20, -R6.reuse ;  /* 0x0000001430307c23 */ /* 0x100fe20008010806 */
[--C-:B------:R-:W-:Y:S01]  /*3d70*/  FFMA.FTZ R49, R49, UR20, -R6.reuse ;  /* 0x0000001431317c23 */ /* 0x100fe20008010806 */
[--C-:B------:R-:W-:Y:S01]  /*3d80*/  FFMA.FTZ R52, R52, UR20, -R6.reuse ;  /* 0x0000001434347c23 */ /* 0x100fe20008010806 */
[----:B------:R-:W-:Y:S01]  /*3d90*/  MUFU.EX2 R28, R28 ;  /* 0x0000001c001c7308 */ /* 0x000fe20000000800 */
[----:B------:R-:W-:-:S07]  /*3da0*/  FFMA.FTZ R6, R53, UR20, -R6 ;  /* 0x0000001435067c23 */ /* 0x000fce0008010806 */
[----:B------:R-:W4:Y:S01]  /*3db0*/  MUFU.EX2 R29, R29 ;  /* 0x0000001d001d7308 */ /* 0x000f220000000800 */
[----:B0-----:R-:W-:Y:S01]  /*3dc0*/  FADD.FTZ R11, R24, R25 ;  /* 0x00000019180b7221 */ /* 0x001fe20000010000 */
[----:B------:R-:W-:-:S06]  /*3dd0*/  F2FP.F16.F32.PACK_AB R152, R25, R24 ;  /* 0x000000181998723e */ /* 0x000fcc00000000ff */
[----:B------:R-:W-:Y:S01]  /*3de0*/  MUFU.EX2 R32, R32 ;  /* 0x0000002000207308 */ /* 0x000fe20000000800 */
[----:B---3--:R-:W-:-:S07]  /*3df0*/  FMNMX.FTZ R5, R4, R5, !PT ;  /* 0x0000000504057209 */ /* 0x008fce0007810000 */
[----:B------:R-:W0:Y:S01]  /*3e00*/  MUFU.EX2 R33, R33 ;  /* 0x0000002100217308 */ /* 0x000e220000000800 */
[----:B------:R-:W3:Y:S01]  /*3e10*/  SHFL.BFLY PT, R4, R5, 0x1, 0x1f ;  /* 0x0c201f0005047f89 */ /* 0x000ee200000e0000 */
[----:B----4-:R-:W-:-:S06]  /*3e20*/  F2FP.F16.F32.PACK_AB R154, R29, R28 ;  /* 0x0000001c1d9a723e */ /* 0x010fcc00000000ff */
[----:B------:R-:W-:Y:S08]  /*3e30*/  MUFU.EX2 R36, R36 ;  /* 0x0000002400247308 */ /* 0x000ff00000000800 */
[----:B------:R-:W4:Y:S01]  /*3e40*/  MUFU.EX2 R37, R37 ;  /* 0x0000002500257308 */ /* 0x000f220000000800 */
[----:B0-----:R-:W-:-:S07]  /*3e50*/  F2FP.F16.F32.PACK_AB R156, R33, R32 ;  /* 0x00000020219c723e */ /* 0x001fce00000000ff */
[----:B------:R-:W-:Y:S01]  /*3e60*/  MUFU.EX2 R40, R40 ;  /* 0x0000002800287308 */ /* 0x000fe20000000800 */
[----:B---3--:R-:W-:-:S04]  /*3e70*/  FMNMX.FTZ R4, R5, R4, !PT ;  /* 0x0000000405047209 */ /* 0x008fc80007810000 */
[C---:B------:R-:W-:Y:S01]  /*3e80*/  FSETP.NEU.FTZ.AND P1, PT, R4.reuse, -INF , PT ;  /* 0xff8000000400780b */ /* 0x040fe20003f3d000 */
[----:B------:R-:W-:Y:S02]  /*3e90*/  FMUL.FTZ R5, R4, UR20 ;  /* 0x0000001404057c20 */ /* 0x000fe40008410000 */
[----:B------:R-:W0:Y:S01]  /*3ea0*/  MUFU.EX2 R41, R41 ;  /* 0x0000002900297308 */ /* 0x000e220000000800 */
[----:B----4-:R-:W-:Y:S02]  /*3eb0*/  F2FP.F16.F32.PACK_AB R158, R37, R36 ;  /* 0x00000024259e723e */ /* 0x010fe400000000ff */
[----:B------:R-:W-:-:S05]  /*3ec0*/  FSEL R9, R5, RZ, P1 ;  /* 0x000000ff05097208 */ /* 0x000fca0000800000 */
        /* <DEDUP_REMOVED lines=13> */
[--C-:B------:R-:W-:Y:S01]  /*3fa0*/  FFMA.FTZ R50, R50, UR20, -R9.reuse ;  /* 0x0000001432327c23 */ /* 0x100fe20008010809 */
[----:B------:R-:W3:Y:S01]  /*3fb0*/  MUFU.EX2 R27, R27 ;  /* 0x0000001b001b7308 */ /* 0x000ee20000000800 */
[--C-:B------:R-:W-:Y:S01]  /*3fc0*/  FFMA.FTZ R51, R51, UR20, -R9.reuse ;  /* 0x0000001433337c23 */ /* 0x100fe20008010809 */
[--C-:B------:R-:W-:Y:S01]  /*3fd0*/  FFMA.FTZ R54, R54, UR20, -R9.reuse ;  /* 0x0000001436367c23 */ /* 0x100fe20008010809 */
[----:B------:R-:W-:Y:S01]  /*3fe0*/  FFMA.FTZ R9, R55, UR20, -R9 ;  /* 0x0000001437097c23 */ /* 0x000fe20008010809 */
[----:B0-----:R-:W-:-:S04]  /*3ff0*/  F2FP.F16.F32.PACK_AB R160, R41, R40 ;  /* 0x0000002829a0723e */ /* 0x001fc800000000ff */
[----:B------:R-:W-:Y:S08]  /*4000*/  MUFU.EX2 R30, R30 ;  /* 0x0000001e001e7308 */ /* 0x000ff00000000800 */
[----:B------:R-:W0:Y:S01]  /*4010*/  MUFU.EX2 R31, R31 ;  /* 0x0000001f001f7308 */ /* 0x000e220000000800 */
[----:B---3--:R-:W-:-:S07]  /*4020*/  F2FP.F16.F32.PACK_AB R153, R27, R26 ;  /* 0x0000001a1b99723e */ /* 0x008fce00000000ff */
[----:B------:R-:W3:Y:S08]  /*4030*/  MUFU.EX2 R34, R34 ;  /* 0x0000002200227308 */ /* 0x000ef00000000800 */
[----:B------:R4:W-:Y:S01]  /*4040*/  MUFU.EX2 R5, R6 ;  /* 0x0000000600057308 */ /* 0x0009e20000000800 */
[----:B0-----:R-:W-:-:S05]  /*4050*/  F2FP.F16.F32.PACK_AB R155, R31, R30 ;  /* 0x0000001e1f9b723e */ /* 0x001fca00000000ff */
[----:B------:R0:W-:Y:S02]  /*4060*/  STSM.16.M88.4 [R19+0x26800], R152 ;  /* 0x0268009813007844 */ /* 0x0001e40000000200 */
[----:B------:R-:W5:Y:S01]  /*4070*/  MUFU.EX2 R35, R35 ;  /* 0x0000002300237308 */ /* 0x000f620000000800 */
[----:B----4-:R-:W-:Y:S01]  /*4080*/  FADD.FTZ R6, R28, R11 ;  /* 0x0000000b1c067221 */ /* 0x010fe20000010000 */
[----:B------:R-:W-:-:S03]  /*4090*/  FADD.FTZ R11, R26, R27 ;  /* 0x0000001b1a0b7221 */ /* 0x000fc60000010000 */
[----:B------:R-:W-:Y:S01]  /*40a0*/  FADD.FTZ R13, R29, R6 ;  /* 0x000000061d0d7221 */ /* 0x000fe20000010000 */
[----:B------:R-:W-:Y:S02]  /*40b0*/  FADD.FTZ R6, R30, R11 ;  /* 0x0000000b1e067221 */ /* 0x000fe40000010000 */
[----:B------:R-:W4:Y:S01]  /*40c0*/  MUFU.EX2 R38, R38 ;  /* 0x0000002600267308 */ /* 0x000f220000000800 */
[----:B------:R-:W-:Y:S01]  /*40d0*/  FADD.FTZ R10, R32, R13 ;  /* 0x0000000d200a7221 */ /* 0x000fe20000010000 */
[----:B------:R-:W-:-:S03]  /*40e0*/  FADD.FTZ R11, R31, R6 ;  /* 0x000000061f0b7221 */ /* 0x000fc60000010000 */
[----:B------:R-:W-:Y:S01]  /*40f0*/  FADD.FTZ R13, R33, R10 ;  /* 0x0000000a210d7221 */ /* 0x000fe20000010000 */
[----:B---3--:R-:W-:Y:S02]  /*4100*/  FADD.FTZ R6, R34, R11 ;  /* 0x0000000b22067221 */ /* 0x008fe40000010000 */
[----:B------:R-:W3:Y:S01]  /*4110*/  MUFU.EX2 R39, R39 ;  /* 0x0000002700277308 */ /* 0x000ee20000000800 */
[----:B------:R-:W-:Y:S01]  /*4120*/  FADD.FTZ R10, R36, R13 ;  /* 0x0000000d240a7221 */ /* 0x000fe20000010000 */
[C---:B-----5:R-:W-:Y:S01]  /*4130*/  FADD.FTZ R11, R35.reuse, R6 ;  /* 0x00000006230b7221 */ /* 0x060fe20000010000 */
[----:B------:R-:W-:Y:S02]  /*4140*/  F2FP.F16.F32.PACK_AB R157, R35, R34 ;  /* 0x00000022239d723e */ /* 0x000fe400000000ff */
[----:B------:R-:W-:-:S03]  /*4150*/  FADD.FTZ R13, R37, R10 ;  /* 0x0000000a250d7221 */ /* 0x000fc60000010000 */
[----:B------:R-:W5:Y:S01]  /*4160*/  MUFU.EX2 R42, R42 ;  /* 0x0000002a002a7308 */ /* 0x000f620000000800 */
[----:B----4-:R-:W-:Y:S01]  /*4170*/  FADD.FTZ R6, R38, R11 ;  /* 0x0000000b26067221 */ /* 0x010fe20000010000 */
[----:B------:R-:W-:-:S04]  /*4180*/  FADD.FTZ R10, R40, R13 ;  /* 0x0000000d280a7221 */ /* 0x000fc80000010000 */
[----:B------:R-:W-:Y:S02]  /*4190*/  FADD.FTZ R13, R41, R10 ;  /* 0x0000000a290d7221 */ /* 0x000fe40000010000 */
[----:B------:R-:W4:Y:S01]  /*41a0*/  MUFU.EX2 R43, R43 ;  /* 0x0000002b002b7308 */ /* 0x000f220000000800 */
[C---:B---3--:R-:W-:Y:S01]  /*41b0*/  FADD.FTZ R11, R39.reuse, R6 ;  /* 0x00000006270b7221 */ /* 0x048fe20000010000 */
[----:B------:R-:W-:-:S05]  /*41c0*/  F2FP.F16.F32.PACK_AB R159, R39, R38 ;  /* 0x00000026279f723e */ /* 0x000fca00000000ff */
[----:B------:R0:W-:Y:S01]  /*41d0*/  STSM.16.M88.4 [R22], R156 ;  /* 0x0000009c16007844 */ /* 0x0001e20000000200 */
[----:B------:R-:W3:Y:S01]  /*41e0*/  MUFU.EX2 R44, R44 ;  /* 0x0000002c002c7308 */ /* 0x000ee20000000800 */
[----:B-----5:R-:W-:-:S07]  /*41f0*/  FADD.FTZ R6, R42, R11 ;  /* 0x0000000b2a067221 */ /* 0x020fce0000010000 */
[----:B------:R-:W5:Y:S01]  /*4200*/  MUFU.EX2 R46, R46 ;  /* 0x0000002e002e7308 */ /* 0x000f620000000800 */
[C---:B----4-:R-:W-:Y:S01]  /*4210*/  FADD.FTZ R11, R43.reuse, R6 ;  /* 0x000000062b0b7221 */ /* 0x050fe20000010000 */
[----:B------:R-:W-:-:S06]  /*4220*/  F2FP.F16.F32.PACK_AB R161, R43, R42 ;  /* 0x0000002a2ba1723e */ /* 0x000fcc00000000ff */
[----:B------:R-:W4:Y:S01]  /*4230*/  MUFU.EX2 R45, R45 ;  /* 0x0000002d002d7308 */ /* 0x000f220000000800 */
[----:B---3--:R-:W-:-:S07]  /*4240*/  FADD.FTZ R6, R44, R13 ;  /* 0x0000000d2c067221 */ /* 0x008fce0000010000 */
[----:B------:R-:W3:Y:S01]  /*4250*/  MUFU.EX2 R47, R47 ;  /* 0x0000002f002f7308 */ /* 0x000ee20000000800 */
[----:B-----5:R-:W-:-:S07]  /*4260*/  FADD.FTZ R10, R46, R11 ;  /* 0x0000000b2e0a7221 */ /* 0x020fce0000010000 */
[----:B------:R-:W-:Y:S01]  /*4270*/  MUFU.EX2 R48, R48 ;  /* 0x0000003000307308 */ /* 0x000fe20000000800 */
[C---:B----4-:R-:W-:Y:S01]  /*4280*/  F2FP.F16.F32.PACK_AB R162, R45.reuse, R44 ;  /* 0x0000002c2da2723e */ /* 0x050fe200000000ff */
[----:B------:R-:W-:-:S06]  /*4290*/  FADD.FTZ R45, R45, R6 ;  /* 0x000000062d2d7221 */ /* 0x000fcc0000010000 */
[----:B------:R-:W4:Y:S01]  /*42a0*/  MUFU.EX2 R49, R49 ;  /* 0x0000003100317308 */ /* 0x000f220000000800 */
[C---:B---3--:R-:W-:Y:S01]  /*42b0*/  F2FP.F16.F32.PACK_AB R163, R47.reuse, R46 ;  /* 0x0000002e2fa3723e */ /* 0x048fe200000000ff */
[----:B------:R-:W-:-:S04]  /*42c0*/  FADD.FTZ R47, R47, R10 ;  /* 0x0000000a2f2f7221 */ /* 0x000fc80000010000 */
[----:B------:R0:W-:Y:S02]  /*42d0*/  STSM.16.M88.4 [R184], R160 ;  /* 0x000000a0b8007844 */ /* 0x0001e40000000200 */
[----:B------:R-:W-:Y:S08]  /*42e0*/  MUFU.EX2 R50, R50 ;  /* 0x0000003200327308 */ /* 0x000ff00000000800 */
[----:B------:R-:W3:Y:S01]  /*42f0*/  MUFU.EX2 R51, R51 ;  /* 0x0000003300337308 */ /* 0x000ee20000000800 */
[----:B----4-:R-:W-:Y:S01]  /*4300*/  F2FP.F16.F32.PACK_AB R164, R49, R48 ;  /* 0x0000003031a4723e */ /* 0x010fe200000000ff */
[----:B------:R-:W-:-:S04]  /*4310*/  FADD.FTZ R48, R48, R45 ;  /* 0x0000002d30307221 */ /* 0x000fc80000010000 */
[----:B------:R-:W-:Y:S02]  /*4320*/  FADD.FTZ R49, R49, R48 ;  /* 0x0000003031317221 */ /* 0x000fe40000010000 */
[----:B------:R-:W4:Y:S08]  /*4330*/  MUFU.EX2 R52, R52 ;  /* 0x0000003400347308 */ /* 0x000f300000000800 */
[----:B------:R-:W5:Y:S01]  /*4340*/  MUFU.EX2 R54, R54 ;  /* 0x0000003600367308 */ /* 0x000f620000000800 */
[----:B---3--:R-:W-:Y:S01]  /*4350*/  F2FP.F16.F32.PACK_AB R165, R51, R50 ;  /* 0x0000003233a5723e */ /* 0x008fe200000000ff */
[----:B------:R-:W-:-:S04]  /*4360*/  FADD.FTZ R50, R50, R47 ;  /* 0x0000002f32327221 */ /* 0x000fc80000010000 */
[----:B------:R-:W-:Y:S02]  /*4370*/  FADD.FTZ R51, R51, R50 ;  /* 0x0000003233337221 */ /* 0x000fe40000010000 */
[----:B------:R-:W3:Y:S01]  /*4380*/  MUFU.EX2 R9, R9 ;  /* 0x0000000900097308 */ /* 0x000ee20000000800 */
[----:B----4-:R-:W-:Y:S01]  /*4390*/  F2FP.F16.F32.PACK_AB R166, R5, R52 ;  /* 0x0000003405a6723e */ /* 0x010fe200000000ff */
[----:B------:R-:W-:-:S04]  /*43a0*/  FADD.FTZ R52, R52, R49 ;  /* 0x0000003134347221 */ /* 0x000fc80000010000 */
[----:B------:R-:W-:Y:S01]  /*43b0*/  FADD.FTZ R5, R5, R52 ;  /* 0x0000003405057221 */ /* 0x000fe20000010000 */
[----:B-----5:R-:W-:Y:S01]  /*43c0*/  FADD.FTZ R6, R54, R51 ;  /* 0x0000003336067221 */ /* 0x020fe20000010000 */
[----:B---3--:R-:W-:-:S03]  /*43d0*/  F2FP.F16.F32.PACK_AB R167, R9, R54 ;  /* 0x0000003609a7723e */ /* 0x008fc600000000ff */
[----:B------:R-:W-:Y:S02]  /*43e0*/  FADD.FTZ R6, R9, R6 ;  /* 0x0000000609067221 */ /* 0x000fe40000010000 */
[----:B------:R0:W-:Y:S01]  /*43f0*/  STSM.16.M88.4 [R23], R164 ;  /* 0x000000a417007844 */ /* 0x0001e20000000200 */
[----:B------:R-:W-:Y:S05]  /*4400*/  @!P0 BRA `(.L_x_370) ;  /* 0x0000000000048947 */ /* 0x000fea0003800000 */
[----:B------:R-:W-:Y:S01]  /*4410*/  BPT.TRAP 0x1 ;  /* 0x000000040000795c */ /* 0x000fe20000300000 */
.L_x_370:
[----:B------:R3:W4:Y:S01]  /*4420*/  SYNCS.PHASECHK.TRANS64.TRYWAIT P1, [R7+URZ+0x28c50], R8 ;  /* 0x028c5008070075a7 */ /* 0x000722000802017f */
[----:B------:R-:W-:Y:S05]  /*4430*/  @!P0 BRA `(.L_x_371) ;  /* 0x0000000000048947 */ /* 0x000fea0003800000 */
[----:B------:R-:W-:Y:S01]  /*4440*/  BPT.TRAP 0x1 ;  /* 0x000000040000795c */ /* 0x000fe20000300000 */
.L_x_371:
[----:B------:R-:W-:Y:S01]  /*4450*/  ULOP3.LUT UR52, UR52, 0x2000000, URZ, 0xfc, !UPT ;  /* 0x0200000034347892 */ /* 0x000fe2000f8efc3f */
[----:B----4-:R-:W-:Y:S11]  /*4460*/  @P1 BRA `(.L_x_372) ;  /* 0x0000000000081947 */ /* 0x010ff60003800000 */
[----:B------:R-:W4:Y:S02]  /*4470*/  SYNCS.PHASECHK.TRANS64.TRYWAIT P1, [R7+URZ+0x28c50], R8 ;  /* 0x028c5008070075a7 */ /* 0x000f24000802017f */
[----:B----4-:R-:W-:Y:S05]  /*4480*/  @!P1 BRA `(.L_x_373) ;  /* 0x000000a800f89947 */ /* 0x010fea0003800000 */
.L_x_372:
        /* <DEDUP_REMOVED lines=34> */
.L_x_374:
        /* <DEDUP_REMOVED lines=8> */
[----:B-1234-:R-:W-:Y:S01]  /*4730*/  MOV R8, R3 ;  /* 0x0000000300087202 */ /* 0x01efe20000000f00 */
[----:B------:R-:W-:Y:S01]  /*4740*/  UIADD3 UR48, UR48, -0x2, URZ ;  /* 0xfffffffe30307890 */ /* 0x000fe2000fffe03f */
[----:B------:R-:W-:Y:S01]  /*4750*/  UMOV UR22, UR38 ;  /* 0x0000002600167c82 */ /* 0x000fe20008000000 */
[----:B------:R-:W-:-:S10]  /*4760*/  ULDC UR20, c[0x0][0x988] ;  /* 0x0002620000147ab9 */ /* 0x000fd40000000800 */
.L_x_386:
        /* <DEDUP_REMOVED lines=8> */
[----:B01-3--:R-:W-:Y:S11]  /*47f0*/  @!P0 BRA `(.L_x_376) ;  /* 0x0000000000048947 */ /* 0x00bff60003800000 */
[----:B------:R-:W-:Y:S01]  /*4800*/  BPT.TRAP 0x1 ;  /* 0x000000040000795c */ /* 0x000fe20000300000 */
.L_x_376:
[----:B------:R-:W-:Y:S01]  /*4810*/  ULEA UR21, UR38, UR41, 0x3 ;  /* 0x0000002926157291 */ /* 0x000fe2000f8e183f */
[----:B------:R-:W-:-:S05]  /*4820*/  IMAD.U32 R7, RZ, RZ, UR37 ;  /* 0x00000025ff077e24 */ /* 0x000fca000f8e00ff */
[----:B------:R-:W-:-:S04]  /*4830*/  SHF.L.U32 R7, R7, 0x1f, RZ ;  /* 0x0000001f07077819 */ /* 0x000fc800000006ff */
[----:B------:R1:W2:Y:S01]  /*4840*/  SYNCS.PHASECHK.TRANS64.TRYWAIT P2, [UR21+0x28c30], R7 ;  /* 0x028c3007ff0075a7 */ /* 0x0002a20008040155 */
[----:B------:R-:W-:Y:S05]  /*4850*/  @!P0 BRA `(.L_x_377) ;  /* 0x0000000000048947 */ /* 0x000fea0003800000 */
[----:B------:R-:W-:Y:S01]  /*4860*/  BPT.TRAP 0x1 ;  /* 0x000000040000795c */ /* 0x000fe20000300000 */
.L_x_377:
[----:B--2---:R-:W-:Y:S05]  /*4870*/  @P2 BRA `(.L_x_378) ;  /* 0x0000000000082947 */ /* 0x004fea0003800000 */
[----:B------:R-:W2:Y:S02]  /*4880*/  SYNCS.PHASECHK.TRANS64.TRYWAIT P2, [UR21+0x28c30], R7 ;  /* 0x028c3007ff0075a7 */ /* 0x000ea40008040155 */
[----:B--2---:R-:W-:Y:S05]  /*4890*/  @!P2 BRA `(.L_x_379) ;  /* 0x000000a80008a947 */ /* 0x004fea0003800000 */
.L_x_378:
        /* <DEDUP_REMOVED lines=28> */
.L_x_380:
[----:B--2---:R-:W-:Y:S01]  /*4a60*/  FMNMX.FTZ R4, R152, R8, !PT ;  /* 0x0000000898047209 */ /* 0x004fe20007810000 */
[----:B------:R-:W-:-:S03]  /*4a70*/  UIADD3 UR6, UR21, 0x28c40, URZ ;  /* 0x00028c4015067890 */ /* 0x000fc6000fffe03f */
[----:B------:R-:W-:Y:S01]  /*4a80*/  FMNMX.FTZ R3, R153, R4, !PT ;  /* 0x0000000499037209 */ /* 0x000fe20007810000 */
        /* <DEDUP_REMOVED lines=16> */
[----:B------:R-:W-:-:S03]  /*4b90*/  FMNMX.FTZ R4, R154, R9, !PT ;  /* 0x000000099a047209 */ /* 0x000fc60007810000 */
[----:B------:R-:W0:Y:S02]  /*4ba0*/  SHFL.BFLY PT, R3, R10, 0x2, 0x1f ;  /* 0x0c401f000a037f89 */ /* 0x000e2400000e0000 */
[----:B0-----:R-:W-:Y:S02]  /*4bb0*/  FMNMX.FTZ R12, R10, R3, !PT ;  /* 0x000000030a0c7209 */ /* 0x001fe40007810000 */
[----:B------:R-:W-:-:S03]  /*4bc0*/  FMNMX.FTZ R3, R155, R4, !PT ;  /* 0x000000049b037209 */ /* 0x000fc60007810000 */
[----:B------:R-:W0:Y:S01]  /*4bd0*/  SHFL.BFLY PT, R11, R12, 0x1, 0x1f ;  /* 0x0c201f000c0b7f89 */ /* 0x000e2200000e0000 */
[----:B------:R-:W-:-:S04]  /*4be0*/  FMNMX.FTZ R4, R158, R3, !PT ;  /* 0x000000039e047209 */ /* 0x000fc80007810000 */
[----:B------:R-:W-:-:S04]  /*4bf0*/  FMNMX.FTZ R3, R159, R4, !PT ;  /* 0x000000049f037209 */ /* 0x000fc80007810000 */
[----:B------:R-:W-:Y:S02]  /*4c00*/  FMNMX.FTZ R4, R162, R3, !PT ;  /* 0x00000003a2047209 */ /* 0x000fe40007810000 */
[----:B0-----:R-:W-:Y:S02]  /*4c10*/  FMNMX.FTZ R3, R12, R11, !PT ;  /* 0x0000000b0c037209 */ /* 0x001fe40007810000 */
[----:B------:R-:W-:-:S03]  /*4c20*/  FMNMX.FTZ R11, R163, R4, !PT ;  /* 0x00000004a30b7209 */ /* 0x000fc60007810000 */
[C---:B------:R-:W-:Y:S01]  /*4c30*/  FMUL.FTZ R205, R3.reuse, UR20 ;  /* 0x0000001403cd7c20 */ /* 0x040fe20008410000 */
[----:B------:R-:W-:Y:S01]  /*4c40*/  FMNMX.FTZ R4, R166, R11, !PT ;  /* 0x0000000ba6047209 */ /* 0x000fe20007810000 */
[----:B------:R-:W-:Y:S02]  /*4c50*/  FADD.FTZ R8, -R3, R8 ;  /* 0x0000000803087221 */ /* 0x000fe40000010100 */
[--C-:B------:R-:W-:Y:S01]  /*4c60*/  FFMA.FTZ R21, R157, UR20, -R205.reuse ;  /* 0x000000149d157c23 */ /* 0x100fe200080108cd */
[----:B------:R-:W-:Y:S01]  /*4c70*/  FMNMX.FTZ R11, R167, R4, !PT ;  /* 0x00000004a70b7209 */ /* 0x000fe20007810000 */
[--C-:B------:R-:W-:Y:S01]  /*4c80*/  FFMA.FTZ R10, R156, UR20, -R205.reuse ;  /* 0x000000149c0a7c23 */ /* 0x100fe200080108cd */
[--C-:B------:R-:W-:Y:S01]  /*4c90*/  FFMA.FTZ R156, R160, UR20, -R205.reuse ;  /* 0x00000014a09c7c23 */ /* 0x100fe200080108cd */
[----:B------:R-:W-:Y:S01]  /*4ca0*/  FMUL.FTZ R8, R8, UR20 ;  /* 0x0000001408087c20 */ /* 0x000fe20008410000 */
        /* <DEDUP_REMOVED lines=8> */
[----:B------:R-:W-:Y:S01]  /*4d30*/  FMNMX.FTZ R4, R174, R13, !PT ;  /* 0x0000000dae047209 */ /* 0x000fe20007810000 */
[--C-:B------:R-:W-:Y:S01]  /*4d40*/  FFMA.FTZ R12, R164, UR20, -R205.reuse ;  /* 0x00000014a40c7c23 */ /* 0x100fe200080108cd */
[--C-:B------:R-:W-:Y:S01]  /*4d50*/  FFMA.FTZ R164, R176, UR20, -R205.reuse ;  /* 0x00000014b0a47c23 */ /* 0x100fe200080108cd */
[--C-:B------:R-:W-:Y:S01]  /*4d60*/  FFMA.FTZ R161, R169, UR20, -R205.reuse ;  /* 0x00000014a9a17c23 */ /* 0x100fe200080108cd */
[----:B------:R-:W-:Y:S01]  /*4d70*/  FMNMX.FTZ R13, R175, R4, !PT ;  /* 0x00000004af0d7209 */ /* 0x000fe20007810000 */
[----:B------:R-:W2:Y:S01]  /*4d80*/  MUFU.EX2 R11, R11 ;  /* 0x0000000b000b7308 */ /* 0x000ea20000000800 */
[--C-:B------:R-:W-:Y:S01]  /*4d90*/  FFMA.FTZ R169, R177, UR20, -R205.reuse ;  /* 0x00000014b1a97c23 */ /* 0x100fe200080108cd */
[--C-:B------:R-:W-:Y:S01]  /*4da0*/  FFMA.FTZ R20, R180, UR20, -R205.reuse ;  /* 0x00000014b4147c23 */ /* 0x100fe200080108cd */
[----:B------:R-:W-:Y:S01]  /*4db0*/  FMNMX.FTZ R4, R178, R13, !PT ;  /* 0x0000000db2047209 */ /* 0x000fe20007810000 */
[----:B------:R-:W-:-:S03]  /*4dc0*/  FFMA.FTZ R181, R181, UR20, -R205 ;  /* 0x00000014b5b57c23 */ /* 0x000fc600080108cd */
[----:B------:R-:W-:Y:S01]  /*4dd0*/  FMNMX.FTZ R13, R179, R4, !PT ;  /* 0x00000004b30d7209 */ /* 0x000fe20007810000 */
[----:B------:R-:W3:Y:S01]  /*4de0*/  MUFU.EX2 R152, R152 ;  /* 0x0000009800987308 */ /* 0x000ee20000000800 */
[-C--:B0-----:R-:W-:Y:S01]  /*4df0*/  FMUL.FTZ R24, R24, R8.reuse ;  /* 0x0000000818187220 */ /* 0x081fe20000410000 */
[-C--:B------:R-:W-:Y:S01]  /*4e00*/  FMUL.FTZ R25, R25, R8.reuse ;  /* 0x0000000819197220 */ /* 0x080fe20000410000 */
[----:B------:R-:W-:Y:S01]  /*4e10*/  FMNMX.FTZ R4, R182, R13, !PT ;  /* 0x0000000db6047209 */ /* 0x000fe20007810000 */
[--C-:B------:R-:W-:Y:S01]  /*4e20*/  FFMA.FTZ R13, R165, UR20, -R205.reuse ;  /* 0x00000014a50d7c23 */ /* 0x100fe200080108cd */
[----:B------:R-:W-:Y:S01]  /*4e30*/  FFMA.FTZ R165, R173, UR20, -R205 ;  /* 0x00000014ada57c23 */ /* 0x000fe200080108cd */
[----:B------:R-:W-:Y:S01]  /*4e40*/  FMUL.FTZ R28, R28, R8 ;  /* 0x000000081c1c7220 */ /* 0x000fe20000410000 */
[----:B------:R-:W-:Y:S01]  /*4e50*/  FMNMX.FTZ R4, R183, R4, !PT ;  /* 0x00000004b7047209 */ /* 0x000fe20007810000 */
[----:B------:R-:W0:Y:S01]  /*4e60*/  MUFU.EX2 R10, R10 ;  /* 0x0000000a000a7308 */ /* 0x000e220000000800 */
[-C--:B------:R-:W-:Y:S01]  /*4e70*/  FMUL.FTZ R29, R29, R8.reuse ;  /* 0x000000081d1d7220 */ /* 0x080fe20000410000 */
[-C--:B------:R-:W-:Y:S01]  /*4e80*/  FMUL.FTZ R32, R32, R8.reuse ;  /* 0x0000000820207220 */ /* 0x080fe20000410000 */
[-C--:B------:R-:W-:Y:S01]  /*4e90*/  FMUL.FTZ R33, R33, R8.reuse ;  /* 0x0000000821217220 */ /* 0x080fe20000410000 */
[----:B------:R-:W4:Y:S01]  /*4ea0*/  SHFL.BFLY PT, R153, R4, 0x2, 0x1f ;  /* 0x0c401f0004997f89 */ /* 0x000f2200000e0000 */
        /* <DEDUP_REMOVED lines=23> */
[----:B----4-:R-:W-:Y:S01]  /*5020*/  FMNMX.FTZ R153, R4, R153, !PT ;  /* 0x0000009904997209 */ /* 0x010fe20007810000 */
[-C--:B------:R-:W-:Y:S01]  /*5030*/  FMUL.FTZ R76, R76, R8.reuse ;  /* 0x000000084c4c7220 */ /* 0x080fe20000410000 */
[-C--:B------:R-:W-:Y:S01]  /*5040*/  FMUL.FTZ R77, R77, R8.reuse ;  /* 0x000000084d4d7220 */ /* 0x080fe20000410000 */
[-C--:B------:R-:W-:Y:S01]  /*5050*/  FMUL.FTZ R80, R80, R8.reuse ;  /* 0x0000000850507220 */ /* 0x080fe20000410000 */
[----:B------:R-:W-:Y:S01]  /*5060*/  MUFU.EX2 R12, R12 ;  /* 0x0000000c000c7308 */ /* 0x000fe20000000800 */
[----:B------:R-:W4:Y:S01]  /*5070*/  SHFL.BFLY PT, R4, R153, 0x1, 0x1f ;  /* 0x0c201f0099047f89 */ /* 0x000f2200000e0000 */
        /* <DEDUP_REMOVED lines=23> */
[----:B----4-:R-:W-:Y:S01]  /*51f0*/  FMNMX.FTZ R4, R153, R4, !PT ;  /* 0x0000000499047209 */ /* 0x010fe20007810000 */
        /* <DEDUP_REMOVED lines=9> */
[----:B------:R-:W-:Y:S01]  /*5290*/  FFMA.FTZ R168, R154, UR20, -R157 ;  /* 0x000000149aa87c23 */ /* 0x000fe2000801089d */
[----:B------:R-:W-:-:S02]  /*52a0*/  IMAD.MOV R154, RZ, RZ, -R18 ;  /* 0x000000ffff9a7224 */ /* 0x000fc400078e0a12 */
[--C-:B------:R-:W-:Y:S01]  /*52b0*/  FFMA.FTZ R153, R155, UR20, -R157.reuse ;  /* 0x000000149b997c23 */ /* 0x100fe2000801089d */
[--C-:B------:R-:W-:Y:S01]  /*52c0*/  FFMA.FTZ R155, R158, UR20, -R157.reuse ;  /* 0x000000149e9b7c23 */ /* 0x100fe2000801089d */
[--C-:B------:R-:W-:Y:S01]  /*52d0*/  FFMA.FTZ R172, R159, UR20, -R157.reuse ;  /* 0x000000149fac7c23 */ /* 0x100fe2000801089d */
[----:B------:R-:W-:Y:S01]  /*52e0*/  MUFU.EX2 R173, R173 ;  /* 0x000000ad00ad7308 */ /* 0x000fe20000000800 */
[----:B------:R-:W-:Y:S01]  /*52f0*/  ISETP.NE.AND P2, PT, R17, R154, PT ;  /* 0x0000009a1100720c */ /* 0x000fe20003f45270 */
[--C-:B------:R-:W-:Y:S01]  /*5300*/  FFMA.FTZ R158, R162, UR20, -R157.reuse ;  /* 0x00000014a29e7c23 */ /* 0x100fe2000801089d */
[--C-:B------:R-:W-:Y:S01]  /*5310*/  FFMA.FTZ R162, R167, UR20, -R157.reuse ;  /* 0x00000014a7a27c23 */ /* 0x100fe2000801089d */
[--C-:B------:R-:W-:Y:S01]  /*5320*/  FFMA.FTZ R167, R171, UR20, -R157.reuse ;  /* 0x00000014aba77c23 */ /* 0x100fe2000801089d */
[----:B------:R-:W-:Y:S02]  /*5330*/  IMAD.U32 R171, RZ, RZ, UR22 ;  /* 0x00000016ffab7e24 */ /* 0x000fe4000f8e00ff */
[--C-:B------:R-:W-:Y:S01]  /*5340*/  FFMA.FTZ R163, R163, UR20, -R157.reuse ;  /* 0x00000014a3a37c23 */ /* 0x100fe2000801089d */
[--C-:B------:R-:W-:Y:S01]  /*5350*/  FFMA.FTZ R159, R166, UR20, -R157.reuse ;  /* 0x00000014a69f7c23 */ /* 0x100fe2000801089d */
[----:B------:R-:W4:Y:S01]  /*5360*/  MUFU.EX2 R168, R168 ;  /* 0x000000a800a87308 */ /* 0x000f220000000800 */
[--C-:B------:R-:W-:Y:S01]  /*5370*/  FFMA.FTZ R166, R170, UR20, -R157.reuse ;  /* 0x00000014aaa67c23 */ /* 0x100fe2000801089d */
[--C-:B------:R-:W-:Y:S01]  /*5380*/  FFMA.FTZ R179, R179, UR20, -R157.reuse ;  /* 0x00000014b3b37c23 */ /* 0x100fe2000801089d */
[--C-:B------:R-:W-:Y:S01]  /*5390*/  FFMA.FTZ R182, R182, UR20, -R157.reuse ;  /* 0x00000014b6b67c23 */ /* 0x100fe2000801089d */
[----:B------:R-:W-:Y:S01]  /*53a0*/  FFMA.FTZ R183, R183, UR20, -R157 ;  /* 0x00000014b7b77c23 */ /* 0x000fe2000801089d */
[----:B------:R-:W-:Y:S01]  /*53b0*/  FMUL.FTZ R132, R132, R8 ;  /* 0x0000000884847220 */ /* 0x000fe20000410000 */
[----:B------:R-:W-:-:S02]  /*53c0*/  @!P2 IMAD R154, R171, 0x40, R16 ;  /* 0x00000040ab9aa824 */ /* 0x000fc400078e0210 */
[----:B--2---:R-:W-:Y:S01]  /*53d0*/  FFMA.FTZ R171, R8, R5, R11 ;  /* 0x0000000508ab7223 */ /* 0x004fe2000001000b */
[----:B------:R-:W2:Y:S01]  /*53e0*/  MUFU.EX2 R153, R153 ;  /* 0x0000009900997308 */ /* 0x000ea20000000800 */
[----:B------:R-:W-:Y:S01]  /*53f0*/  FFMA.FTZ R5, R174, UR20, -R157 ;  /* 0x00000014ae057c23 */ /* 0x000fe2000801089d */
[-C--:B------:R-:W-:Y:S01]  /*5400*/  FMUL.FTZ R133, R133, R8.reuse ;  /* 0x0000000885857220 */ /* 0x080fe20000410000 */
[C---:B---3--:R-:W-:Y:S01]  /*5410*/  FADD.FTZ R171, R152.reuse, R171 ;  /* 0x000000ab98ab7221 */ /* 0x048fe20000010000 */
[----:B------:R-:W-:Y:S01]  /*5420*/  F2FP.F16.F32.PACK_AB R152, R152, R11 ;  /* 0x0000000b9898723e */ /* 0x000fe200000000ff */
[-C--:B------:R-:W-:Y:S01]  /*5430*/  FMUL.FTZ R136, R136, R8.reuse ;  /* 0x0000000888887220 */ /* 0x080fe20000410000 */
[----:B------:R-:W-:Y:S01]  /*5440*/  FMUL.FTZ R137, R137, R8 ;  /* 0x0000000889897220 */ /* 0x000fe20000410000 */
[----:B0-----:R-:W-:Y:S01]  /*5450*/  FADD.FTZ R176, R10, R171 ;  /* 0x000000ab0ab07221 */ /* 0x001fe20000010000 */
[----:B------:R-:W0:Y:S01]  /*5460*/  MUFU.EX2 R155, R155 ;  /* 0x0000009b009b7308 */ /* 0x000e220000000800 */
[----:B----4-:R-:W-:Y:S01]  /*5470*/  FFMA.FTZ R170, R173, R6, R168 ;  /* 0x00000006adaa7223 */ /* 0x010fe200000100a8 */
[--C-:B------:R-:W-:Y:S01]  /*5480*/  FFMA.FTZ R6, R175, UR20, -R157.reuse ;  /* 0x00000014af067c23 */ /* 0x100fe2000801089d */
[----:B------:R-:W-:Y:S01]  /*5490*/  FADD.FTZ R175, R21, R176 ;  /* 0x000000b015af7221 */ /* 0x000fe20000010000 */
[-C--:B------:R-:W-:Y:S01]  /*54a0*/  FMUL.FTZ R140, R140, R8.reuse ;  /* 0x000000088c8c7220 */ /* 0x080fe20000410000 */
[-C--:B------:R-:W-:Y:S01]  /*54b0*/  FMUL.FTZ R141, R141, R8.reuse ;  /* 0x000000088d8d7220 */ /* 0x080fe20000410000 */
[-C--:B------:R-:W-:Y:S01]  /*54c0*/  FMUL.FTZ R144, R144, R8.reuse ;  /* 0x0000000890907220 */ /* 0x080fe20000410000 */
[-C--:B------:R-:W-:Y:S01]  /*54d0*/  FMUL.FTZ R145, R145, R8.reuse ;  /* 0x0000000891917220 */ /* 0x080fe20000410000 */
[----:B------:R-:W3:Y:S01]  /*54e0*/  MUFU.EX2 R172, R172 ;  /* 0x000000ac00ac7308 */ /* 0x000ee20000000800 */
[C---:B--2---:R-:W-:Y:S01]  /*54f0*/  FADD.FTZ R174, R153.reuse, R170 ;  /* 0x000000aa99ae7221 */ /* 0x044fe20000010000 */
[----:B------:R-:W-:Y:S01]  /*5500*/  FFMA.FTZ R170, R178, UR20, -R157 ;  /* 0x00000014b2aa7c23 */ /* 0x000fe2000801089d */
[----:B------:R-:W-:Y:S01]  /*5510*/  @!P2 LEA R157, R154, UR41, 0x2 ;  /* 0x000000299a9dac11 */ /* 0x000fe2000f8e10ff */
[----:B------:R-:W-:Y:S01]  /*5520*/  FMUL.FTZ R148, R148, R8 ;  /* 0x0000000894947220 */ /* 0x000fe20000410000 */
[----:B------:R-:W-:Y:S01]  /*5530*/  F2FP.F16.F32.PACK_AB R153, R153, R168 ;  /* 0x000000a89999723e */ /* 0x000fe200000000ff */
[----:B------:R-:W-:Y:S01]  /*5540*/  FMUL.FTZ R149, R149, R8 ;  /* 0x0000000895957220 */ /* 0x000fe20000410000 */
[-C--:B------:R-:W-:Y:S01]  /*5550*/  FMUL.FTZ R26, R26, R173.reuse ;  /* 0x000000ad1a1a7220 */ /* 0x080fe20000410000 */
[----:B------:R-:W2:Y:S01]  /*5560*/  MUFU.EX2 R158, R158 ;  /* 0x0000009e009e7308 */ /* 0x000ea20000000800 */
[----:B0-----:R-:W-:Y:S01]  /*5570*/  FADD.FTZ R171, R155, R174 ;  /* 0x000000ae9bab7221 */ /* 0x001fe20000010000 */
[----:B------:R-:W-:Y:S01]  /*5580*/  FADD.FTZ R174, R156, R175 ;  /* 0x000000af9cae7221 */ /* 0x000fe20000010000 */
[----:B------:R-:W-:Y:S01]  /*5590*/  @!P2 STS [R157+0x28800], R8 ;  /* 0x028800089d00a388 */ /* 0x000fe20000000800 */
[----:B------:R-:W-:Y:S01]  /*55a0*/  F2FP.F16.F32.PACK_AB R156, R15, R156 ;  /* 0x0000009c0f9c723e */ /* 0x000fe200000000ff */
[-C--:B------:R-:W-:Y:S01]  /*55b0*/  FMUL.FTZ R27, R27, R173.reuse ;  /* 0x000000ad1b1b7220 */ /* 0x080fe20000410000 */
[----:B------:R-:W-:Y:S01]  /*55c0*/  FMUL.FTZ R30, R30, R173 ;  /* 0x000000ad1e1e7220 */ /* 0x000fe20000410000 */
[----:B------:R0:W-:Y:S01]  /*55d0*/  @!P2 STS [R157+0x28820], R173 ;  /* 0x028820ad9d00a388 */ /* 0x0001e20000000800 */
[----:B------:R-:W4:Y:S01]  /*55e0*/  MUFU.EX2 R163, R163 ;  /* 0x000000a300a37308 */ /* 0x000f220000000800 */
        /* <DEDUP_REMOVED lines=8> */
[----:B--2---:R-:W-:Y:S01]  /*5670*/  FADD.FTZ R154, R158, R171 ;  /* 0x000000ab9e9a7221 */ /* 0x004fe20000010000 */
[----:B------:R-:W-:Y:S01]  /*5680*/  FADD.FTZ R171, R15, R174 ;  /* 0x000000ae0fab7221 */ /* 0x000fe20000010000 */
[-C--:B------:R-:W-:Y:S01]  /*5690*/  FMUL.FTZ R42, R42, R173.reuse ;  /* 0x000000ad2a2a7220 */ /* 0x080fe20000410000 */
[-C--:B------:R-:W-:Y:S01]  /*56a0*/  FMUL.FTZ R43, R43, R173.reuse ;  /* 0x000000ad2b2b7220 */ /* 0x080fe20000410000 */
[-C--:B------:R-:W-:Y:S01]  /*56b0*/  FMUL.FTZ R46, R46, R173.reuse ;  /* 0x000000ad2e2e7220 */ /* 0x080fe20000410000 */
[----:B------:R-:W-:Y:S01]  /*56c0*/  FADD.FTZ R174, R12, R171 ;  /* 0x000000ab0cae7221 */ /* 0x000fe20000010000 */
[-C--:B------:R-:W-:Y:S01]  /*56d0*/  FMUL.FTZ R47, R47, R173.reuse ;  /* 0x000000ad2f2f7220 */ /* 0x080fe20000410000 */
[----:B------:R-:W2:Y:S01]  /*56e0*/  MUFU.EX2 R162, R162 ;  /* 0x000000a200a27308 */ /* 0x000ea20000000800 */
[----:B----4-:R-:W-:Y:S01]  /*56f0*/  FADD.FTZ R154, R163, R154 ;  /* 0x0000009aa39a7221 */ /* 0x010fe20000010000 */
[----:B------:R-:W-:Y:S01]  /*5700*/  FADD.FTZ R11, R13, R174 ;  /* 0x000000ae0d0b7221 */ /* 0x000fe20000010000 */
[----:B0-----:R-:W-:Y:S01]  /*5710*/  F2FP.F16.F32.PACK_AB R157, R163, R158 ;  /* 0x0000009ea39d723e */ /* 0x001fe200000000ff */
[-C--:B------:R-:W-:Y:S01]  /*5720*/  FMUL.FTZ R50, R50, R173.reuse ;  /* 0x000000ad32327220 */ /* 0x080fe20000410000 */
[----:B------:R-:W-:Y:S01]  /*5730*/  F2FP.F16.F32.PACK_AB R158, R13, R12 ;  /* 0x0000000c0d9e723e */ /* 0x000fe200000000ff */
[-C--:B------:R-:W-:Y:S01]  /*5740*/  FMUL.FTZ R51, R51, R173.reuse ;  /* 0x000000ad33337220 */ /* 0x080fe20000410000 */
[-C--:B------:R-:W-:Y:S01]  /*5750*/  FMUL.FTZ R54, R54, R173.reuse ;  /* 0x000000ad36367220 */ /* 0x080fe20000410000 */
[----:B------:R-:W0:Y:S01]  /*5760*/  MUFU.EX2 R166, R166 ;  /* 0x000000a600a67308 */ /* 0x000e220000000800 */
[----:B---3--:R-:W-:Y:S01]  /*5770*/  FADD.FTZ R171, R159, R154 ;  /* 0x0000009a9fab7221 */ /* 0x008fe20000010000 */
[----:B------:R-:W-:Y:S01]  /*5780*/  F2FP.F16.F32.PACK_AB R154, R21, R10 ;  /* 0x0000000a159a723e */ /* 0x000fe200000000ff */
[----:B------:R-:W-:Y:S01]  /*5790*/  BAR.SYNC.DEFER_BLOCKING 0xf, 0x100 ;  /* 0x03c4000000007b1d */ /* 0x000fe20000010000 */
[----:B------:R-:W-:Y:S01]  /*57a0*/  FADD.FTZ R10, R160, R11 ;  /* 0x0000000ba00a7221 */ /* 0x000fe20000010000 */
[----:B------:R-:W-:Y:S01]  /*57b0*/  F2FP.F16.F32.PACK_AB R160, R161, R160 ;  /* 0x000000a0a1a0723e */ /* 0x000fe200000000ff */
[-C--:B------:R-:W-:Y:S01]  /*57c0*/  FMUL.FTZ R55, R55, R173.reuse ;  /* 0x000000ad37377220 */ /* 0x080fe20000410000 */
[----:B------:R-:W-:Y:S01]  /*57d0*/  FMUL.FTZ R58, R58, R173 ;  /* 0x000000ad3a3a7220 */ /* 0x000fe20000410000 */
[----:B------:R-:W-:Y:S01]  /*57e0*/  FADD.FTZ R11, R161, R10 ;  /* 0x0000000aa10b7221 */ /* 0x000fe20000010000 */
[----:B------:R-:W3:Y:S01]  /*57f0*/  MUFU.EX2 R167, R167 ;  /* 0x000000a700a77308 */ /* 0x000ee20000000800 */
[C---:B--2---:R-:W-:Y:S01]  /*5800*/  FADD.FTZ R171, R162.reuse, R171 ;  /* 0x000000aba2ab7221 */ /* 0x044fe20000010000 */
[----:B------:R-:W-:Y:S01]  /*5810*/  F2FP.F16.F32.PACK_AB R159, R162, R159 ;  /* 0x0000009fa29f723e */ /* 0x000fe200000000ff */
[----:B------:R-:W-:Y:S01]  /*5820*/  FADD.FTZ R10, R14, R11 ;  /* 0x0000000b0e0a7221 */ /* 0x000fe20000010000 */
        /* <DEDUP_REMOVED lines=13> */
[C---:B---3--:R-:W-:Y:S01]  /*5900*/  FADD.FTZ R168, R167.reuse, R168 ;  /* 0x000000a8a7a87221 */ /* 0x048fe20000010000 */
[----:B------:R-:W-:Y:S01]  /*5910*/  F2FP.F16.F32.PACK_AB R161, R167, R166 ;  /* 0x000000a6a7a1723e */ /* 0x000fe200000000ff */
[----:B------:R3:W-:Y:S01]  /*5920*/  STSM.16.M88.4 [R19+0x26800], R152 ;  /* 0x0268009813007844 */ /* 0x0007e20000000200 */
[-C--:B------:R-:W-:Y:S01]  /*5930*/  FMUL.FTZ R79, R79, R173.reuse ;  /* 0x000000ad4f4f7220 */ /* 0x080fe20000410000 */
[-C--:B------:R-:W-:Y:S01]  /*5940*/  FMUL.FTZ R82, R82, R173.reuse ;  /* 0x000000ad52527220 */ /* 0x080fe20000410000 */
[-C--:B------:R-:W-:Y:S01]  /*5950*/  FMUL.FTZ R83, R83, R173.reuse ;  /* 0x000000ad53537220 */ /* 0x080fe20000410000 */
[----:B------:R3:W-:Y:S01]  /*5960*/  STSM.16.M88.4 [R22], R156 ;  /* 0x0000009c16007844 */ /* 0x0007e20000000200 */
[----:B------:R-:W4:Y:S01]  /*5970*/  MUFU.EX2 R6, R6 ;  /* 0x0000000600067308 */ /* 0x000f220000000800 */
[----:B--2---:R-:W-:Y:S01]  /*5980*/  FADD.FTZ R11, R5, R168 ;  /* 0x000000a8050b7221 */ /* 0x004fe20000010000 */
[-C--:B------:R-:W-:Y:S01]  /*5990*/  FMUL.FTZ R86, R86, R173.reuse ;  /* 0x000000ad56567220 */ /* 0x080fe20000410000 */
[-C--:B------:R-:W-:Y:S01]  /*59a0*/  FMUL.FTZ R87, R87, R173.reuse ;  /* 0x000000ad57577220 */ /* 0x080fe20000410000 */
[-C--:B------:R-:W-:Y:S01]  /*59b0*/  FMUL.FTZ R90, R90, R173.reuse ;  /* 0x000000ad5a5a7220 */ /* 0x080fe20000410000 */
[-C--:B------:R-:W-:Y:S01]  /*59c0*/  FMUL.FTZ R91, R91, R173.reuse ;  /* 0x000000ad5b5b7220 */ /* 0x080fe20000410000 */
[-C--:B------:R-:W-:Y:S01]  /*59d0*/  FMUL.FTZ R94, R94, R173.reuse ;  /* 0x000000ad5e5e7220 */ /* 0x080fe20000410000 */
[-C--:B------:R-:W-:Y:S01]  /*59e0*/  FMUL.FTZ R95, R95, R173.reuse ;  /* 0x000000ad5f5f7220 */ /* 0x080fe20000410000 */
[----:B------:R-:W2:Y:S01]  /*59f0*/  MUFU.EX2 R164, R164 ;  /* 0x000000a400a47308 */ /* 0x000ea20000000800 */
[C---:B0-----:R-:W-:Y:S01]  /*5a00*/  FADD.FTZ R13, R165.reuse, R10 ;  /* 0x0000000aa50d7221 */ /* 0x041fe20000010000 */
[----:B------:R-:W-:Y:S01]  /*5a10*/  F2FP.F16.F32.PACK_AB R162, R165, R14 ;  /* 0x0000000ea5a2723e */ /* 0x000fe200000000ff */
        /* <DEDUP_REMOVED lines=40> */
[----:B------:R-:W-:-:S05]  /*5ca0*/  FMUL.FTZ R151, R151, R173 ;  /* 0x000000ad97977220 */ /* 0x000fca0000410000 */
[----:B------:R-:W2:Y:S01]  /*5cb0*/  MUFU.EX2 R182, R182 ;  /* 0x000000b600b67308 */ /* 0x000ea20000000800 */
[C---:B0-----:R-:W-:Y:S01]  /*5cc0*/  F2FP.F16.F32.PACK_AB R166, R9.reuse, R20 ;  /* 0x0000001409a6723e */ /* 0x041fe200000000ff */
[----:B------:R-:W-:-:S06]  /*5cd0*/  FADD.FTZ R5, R9, R6 ;  /* 0x0000000609057221 */ /* 0x000fcc0000010000 */
[----:B------:R-:W0:Y:S01]  /*5ce0*/  MUFU.EX2 R183, R183 ;  /* 0x000000b700b77308 */ /* 0x000e220000000800 */
[C---:B----4-:R-:W-:Y:S01]  /*5cf0*/  FADD.FTZ R13, R179.reuse, R12 ;  /* 0x0000000cb30d7221 */ /* 0x050fe20000010000 */
[----:B------:R-:W-:-:S03]  /*5d00*/  F2FP.F16.F32.PACK_AB R165, R179, R170 ;  /* 0x000000aab3a5723e */ /* 0x000fc600000000ff */
[----:B--2---:R-:W-:Y:S01]  /*5d10*/  FADD.FTZ R10, R182, R13 ;  /* 0x0000000db60a7221 */ /* 0x004fe20000010000 */
[----:B0-----:R-:W-:-:S03]  /*5d20*/  F2FP.F16.F32.PACK_AB R167, R183, R182 ;  /* 0x000000b6b7a7723e */ /* 0x001fc600000000ff */
[----:B------:R-:W-:Y:S02]  /*5d30*/  FADD.FTZ R6, R183, R10 ;  /* 0x0000000ab7067221 */ /* 0x000fe40000010000 */
[----:B------:R3:W-:Y:S01]  /*5d40*/  STSM.16.M88.4 [R23], R164 ;  /* 0x000000a417007844 */ /* 0x0007e20000000200 */
[----:B------:R-:W-:Y:S05]  /*5d50*/  @!P0 BRA `(.L_x_381) ;  /* 0x0000000000048947 */ /* 0x000fea0003800000 */
[----:B------:R-:W-:Y:S01]  /*5d60*/  BPT.TRAP 0x1 ;  /* 0x000000040000795c */ /* 0x000fe20000300000 */
.L_x_381:
[----:B------:R0:W2:Y:S01]  /*5d70*/  SYNCS.PHASECHK.TRANS64.TRYWAIT P2, [UR21+0x28c50], R7 ;  /* 0x028c5007ff0075a7 */ /* 0x0000a20008040155 */
[----:B------:R-:W-:Y:S05]  /*5d80*/  @!P0 BRA `(.L_x_382) ;  /* 0x0000000000048947 */ /* 0x000fea0003800000 */
[----:B------:R-:W-:Y:S01]  /*5d90*/  BPT.TRAP 0x1 ;  /* 0x000000040000795c */ /* 0x000fe20000300000 */
.L_x_382:
[----:B--2---:R-:W-:Y:S05]  /*5da0*/  @P2 BRA `(.L_x_383) ;  /* 0x0000000000082947 */ /* 0x004fea0003800000 */
[----:B------:R-:W2:Y:S02]  /*5db0*/  SYNCS.PHASECHK.TRANS64.TRYWAIT P2, [UR21+0x28c50], R7 ;  /* 0x028c5007ff0075a7 */ /* 0x000ea40008040155 */
[----:B--2---:R-:W-:Y:S05]  /*5dc0*/  @!P2 BRA `(.L_x_384) ;  /* 0x0000009000d4a947 */ /* 0x004fea0003800000 */
.L_x_383:
        /* <DEDUP_REMOVED lines=34> */
.L_x_385:
[----:B------:R-:W-:Y:S01]  /*5ff0*/  UIADD3 UR21, UR21, 0x28c60, URZ ;  /* 0x00028c6015157890 */ /* 0x000fe2000fffe03f */
[----:B------:R-:W-:Y:S01]  /*6000*/  IMAD.MOV.U32 R9, RZ, RZ, R4 ;  /* 0x000000ffff097224 */ /* 0x000fe200078e0004 */
[----:B------:R-:W-:Y:S01]  /*6010*/  UMOV UR22, UR38 ;  /* 0x0000002600167c82 */ /* 0x000fe20008000000 */
[----:B--2---:R-:W-:Y:S01]  /*6020*/  IMAD.MOV.U32 R8, RZ, RZ, R3 ;  /* 0x000000ffff087224 */ /* 0x004fe200078e0003 */
[----:B------:R-:W-:-:S09]  /*6030*/  UPRMT UR21, UR40, 0x654, UR21 ;  /* 0x0000065428157896 */ /* 0x000fd20008000015 */
[----:B------:R-:W-:Y:S01]  /*6040*/  SYNCS.ARRIVE.TRANS64.RED.A1T0 RZ, [UR21], RZ ;  /* 0x000000ffffff79a7 */ /* 0x000fe20008100415 */
[----:B------:R-:W-:Y:S05]  /*6050*/  @P1 BRA `(.L_x_386) ;  /* 0xffffffe400c41947 */ /* 0x000fea000383ffff */
.L_x_375:
[----:B------:R-:W5:Y:S01]  /*6060*/  SHFL.BFLY PT, R0, R5, 0x2, 0x1f ;  /* 0x0c401f0005007f89 */ /* 0x000f6200000e0000 */
[----:B------:R-:W-:Y:S01]  /*6070*/  IMAD.MOV R10, RZ, RZ, -R18 ;  /* 0x000000ffff0a7224 */ /* 0x000fe200078e0a12 */
[----:B------:R-:W-:Y:S01]  /*6080*/  UIADD3 UR36, UR36, 0x1, URZ ;  /* 0x0000000124247890 */ /* 0x000fe2000fffe03f */
[----:B------:R-:W-:Y:S01]  /*6090*/  IMAD.U32 R13, RZ, RZ, UR20 ;  /* 0x00000014ff0d7e24 */ /* 0x000fe2000f8e00ff */
[----:B01234-:R-:W0:Y:S01]  /*60a0*/  SHFL.BFLY PT, R7, R6, 0x2, 0x1f ;  /* 0x0c401f0006077f89 */ /* 0x01fe2200000e0000 */
[----:B------:R-:W-:Y:S01]  /*60b0*/  IMAD.MOV.U32 R21, RZ, RZ, -0x800000 ;  /* 0xff800000ff157424 */ /* 0x000fe200078e00ff */
[----:B------:R-:W-:Y:S08]  /*60c0*/  BAR.ARV 0x8, 0x100 ;  /* 0x0204000000007b1d */ /* 0x000ff00000002000 */
[----:B------:R-:W-:Y:S01]  /*60d0*/  BAR.SYNC.DEFER_BLOCKING 0xf, 0x100 ;  /* 0x03c4000000007b1d */ /* 0x000fe20000010000 */
[----:B------:R-:W-:Y:S01]  /*60e0*/  ISETP.NE.AND P0, PT, R17, R10, PT ;  /* 0x0000000a1100720c */ /* 0x000fe20003f05270 */
[----:B------:R-:W-:-:S02]  /*60f0*/  IMAD.MOV.U32 R20, RZ, RZ, -0x800000 ;  /* 0xff800000ff147424 */ /* 0x000fc400078e00ff */
[----:B-----5:R-:W-:Y:S01]  /*6100*/  FADD.FTZ R0, R0, R5 ;  /* 0x0000000500007221 */ /* 0x020fe20000010000 */
[----:B0-----:R-:W-:-:S04]  /*6110*/  FADD.FTZ R8, R7, R6 ;  /* 0x0000000607087221 */ /* 0x001fc80000010000 */
[----:B------:R-:W0:Y:S01]  /*6120*/  SHFL.BFLY PT, R9, R0, 0x1, 0x1f ;  /* 0x0c201f0000097f89 */ /* 0x000e2200000e0000 */
[----:B------:R-:W-:-:S03]  /*6130*/  IMAD.MOV.U32 R7, RZ, RZ, RZ ;  /* 0x000000ffff077224 */ /* 0x000fc600078e00ff */
[----:B------:R-:W1:Y:S01]  /*6140*/  SHFL.BFLY PT, R11, R8, 0x1, 0x1f ;  /* 0x0c201f00080b7f89 */ /* 0x000e6200000e0000 */
[----:B0-----:R-:W-:Y:S01]  /*6150*/  FADD.FTZ R9, R0, R9 ;  /* 0x0000000900097221 */ /* 0x001fe20000010000 */
[----:B------:R-:W-:Y:S02]  /*6160*/  IMAD.MOV.U32 R0, RZ, RZ, RZ ;  /* 0x000000ffff007224 */ /* 0x000fe400078e00ff */
[----:B-1----:R-:W-:Y:S02]  /*6170*/  FADD.FTZ R5, R8, R11 ;  /* 0x0000000b08057221 */ /* 0x002fe40000010000 */
[----:B------:R-:W-:Y:S02]  /*6180*/  FSETP.NE.FTZ.AND P1, PT, R9, RZ, PT ;  /* 0x000000ff0900720b */ /* 0x000fe40003f35000 */
[----:B------:R-:W-:Y:S01]  /*6190*/  MOV R11, UR38 ;  /* 0x00000026000b7c02 */ /* 0x000fe20008000f00 */
[----:B------:R-:W-:Y:S01]  /*61a0*/  UIADD3 UR38, UR38, 0x1, URZ ;  /* 0x0000000126267890 */ /* 0x000fe2000fffe03f */
[----:B------:R-:W-:-:S03]  /*61b0*/  FSETP.NE.FTZ.AND P2, PT, R5, RZ, PT ;  /* 0x000000ff0500720b */ /* 0x000fc60003f55000 */
[----:B------:R-:W-:Y:S01]  /*61c0*/  @!P0 IMAD R6, R11, 0x40, R16 ;  /* 0x000000400b068824 */ /* 0x000fe200078e0210 */
[----:B------:R-:W-:Y:S01]  /*61d0*/  UISETP.NE.AND UP0, UPT, UR38, 0x2, UPT ;  /* 0x000000022600788c */ /* 0x000fe2000bf05270 */
[----:B------:R-:W-:-:S03]  /*61e0*/  IMAD.U32 R11, RZ, RZ, UR20 ;  /* 0x00000014ff0b7e24 */ /* 0x000fc6000f8e00ff */
[----:B------:R-:W-:Y:S01]  /*61f0*/  @!P0 LEA R6, R6, UR41, 0x2 ;  /* 0x0000002906068c11 */ /* 0x000fe2000f8e10ff */
[----:B------:R-:W0:Y:S01]  /*6200*/  @P1 MUFU.RCP R7, R9 ;  /* 0x0000000900071308 */ /* 0x000e220000001000 */
[----:B------:R-:W-:Y:S02]  /*6210*/  USEL UR4, URZ, 0x1, UP0 ;  /* 0x000000013f047887 */ /* 0x000fe40008000000 */
[----:B------:R-:W-:Y:S02]  /*6220*/  USEL UR38, UR38, URZ, UP0 ;  /* 0x0000003f26267287 */ /* 0x000fe40008000000 */
[----:B------:R-:W-:-:S03]  /*6230*/  ULOP3.LUT UR37, UR37, UR4, URZ, 0x3c, !UPT ;  /* 0x0000000425257292 */ /* 0x000fc6000f8e3c3f */
[----:B------:R-:W1:Y:S08]  /*6240*/  @P2 MUFU.RCP R0, R5 ;  /* 0x0000000500002308 */ /* 0x000e700000001000 */
[----:B------:R-:W-:Y:S01]  /*6250*/  @P2 MUFU.LG2 R5, R5 ;  /* 0x0000000500052308 */ /* 0x000fe20000000c00 */
[-C--:B0-----:R-:W-:Y:S01]  /*6260*/  FMUL.FTZ R171, R28, R7.reuse ;  /* 0x000000071cab7220 */ /* 0x081fe20000410000 */
[-C--:B------:R-:W-:Y:S01]  /*6270*/  FMUL.FTZ R28, R29, R7.reuse ;  /* 0x000000071d1c7220 */ /* 0x080fe20000410000 */
[----:B------:R-:W-:Y:S01]  /*6280*/  @!P0 STS [R6+0x28800], R7 ;  /* 0x0288000706008388 */ /* 0x000fe20000000800 */
[-C--:B------:R-:W-:Y:S01]  /*6290*/  FMUL.FTZ R172, R24, R7.reuse ;  /* 0x0000000718ac7220 */ /* 0x080fe20000410000 */
[-C--:B------:R-:W-:Y:S01]  /*62a0*/  FMUL.FTZ R170, R25, R7.reuse ;  /* 0x0000000719aa7220 */ /* 0x080fe20000410000 */
[-C--:B------:R-:W-:Y:S01]  /*62b0*/  FMUL.FTZ R169, R32, R7.reuse ;  /* 0x0000000720a97220 */ /* 0x080fe20000410000 */
[-C--:B------:R-:W-:Y:S01]  /*62c0*/  FMUL.FTZ R166, R33, R7.reuse ;  /* 0x0000000721a67220 */ /* 0x080fe20000410000 */
[----:B------:R-:W0:Y:S01]  /*62d0*/  @P1 MUFU.LG2 R29, R9 ;  /* 0x00000009001d1308 */ /* 0x000e220000000c00 */
        /* <DEDUP_REMOVED lines=59> */
[----:B-1----:R-:W-:Y:S01]  /*6690*/  @P1 FMUL.FTZ R6, R11, 0.69314718246459960938 ;  /* 0x3f3172180b061820 */ /* 0x002fe20000410000 */
[----:B------:R-:W-:Y:S01]  /*66a0*/  @P2 FMUL.FTZ R7, R13, 0.69314718246459960938 ;  /* 0x3f3172180d072820 */ /* 0x000fe20000410000 */
[----:B0-----:R-:W-:Y:S01]  /*66b0*/  @P1 FMUL.FTZ R29, R29, 0.69314718246459960938 ;  /* 0x3f3172181d1d1820 */ /* 0x001fe20000410000 */
[----:B------:R-:W-:Y:S01]  /*66c0*/  @P2 FMUL.FTZ R32, R5, 0.69314718246459960938 ;  /* 0x3f31721805202820 */ /* 0x000fe20000410000 */
        /* <DEDUP_REMOVED lines=63> */
[----:B------:R-:W-:Y:S06]  /*6ac0*/  BAR.ARV 0xe, 0x100 ;  /* 0x0384000000007b1d */ /* 0x000fec0000002000 */
[----:B------:R-:W-:Y:S01]  /*6ad0*/  PLOP3.LUT P0, PT, PT, PT, PT, 0x8, 0x0 ;  /* 0x000000000000781c */ /* 0x000fe20003f0e170 */
[----:B------:R-:W-:Y:S01]  /*6ae0*/  FMUL.FTZ R0, R151, R0 ;  /* 0x0000000097007220 */ /* 0x000fe20000410000 */
[----:B------:R-:W-:Y:S01]  /*6af0*/  @P1 FFMA.FTZ R21, R6, R3, R29 ;  /* 0x0000000306151223 */ /* 0x000fe2000001001d */
[----:B------:R-:W-:-:S10]  /*6b00*/  @P2 FFMA.FTZ R20, R7, R4, R32 ;  /* 0x0000000407142223 */ /* 0x000fd40000010020 */
.L_x_352:
[----:B------:R-:W0:Y:S08]  /*6b10*/  S2UR UR40, SR_CgaCtaId ;  /* 0x00000000002879c3 */ /* 0x000e300000008800 */
[----:B------:R-:W-:Y:S06]  /*6b20*/  BAR.SYNC.DEFER_BLOCKING 0x5, 0x180 ;  /* 0x0146000000007b1d */ /* 0x000fec0000010000 */
[----:B------:R-:W-:Y:S01]  /*6b30*/  UMOV UR41, 0x400 ;  /* 0x0000040000297882 */ /* 0x000fe20000000000 */
[----:B------:R-:W-:Y:S01]  /*6b40*/  BSSY B0, `(.L_x_387) ;  /* 0x00002f9000007945 */ /* 0x000fe20003800000 */
[----:B0-----:R-:W-:-:S09]  /*6b50*/  ULEA UR41, UR40, UR41, 0x18 ;  /* 0x0000002928297291 */ /* 0x001fd2000f8ec03f */
[----:B------:R-:W0:Y:S02]  /*6b60*/  LDS.128 R4, [UR41+0x28cd0] ;  /* 0x028cd029ff047984 */ /* 0x000e240008000c00 */
[----:B0-----:R-:W-:Y:S02]  /*6b70*/  R2UR UR5, R5 ;  /* 0x00000000050572ca */ /* 0x001fe400000e0000 */
[----:B------:R-:W-:Y:S02]  /*6b80*/  R2UR UR6, R6 ;  /* 0x00000000060672ca */ /* 0x000fe400000e0000 */
[----:B------:R-:W-:Y:S01]  /*6b90*/  R2UR UR7, R7 ;  /* 0x00000000070772ca */ /* 0x000fe200000e0000 */
[----:B------:R-:W-:Y:S06]  /*6ba0*/  BAR.ARV 0x4, 0x180 ;  /* 0x0106000000007b1d */ /* 0x000fec0000002000 */
[----:B------:R-:W-:Y:S08]  /*6bb0*/  @P0 BRA `(.L_x_388) ;  /* 0x0000002000380947 */ /* 0x000ff00003800000 */
[----:B------:R-:W0:Y:S08]  /*6bc0*/  S2UR UR4, SR_SWINHI ;  /* 0x00000000000479c3 */ /* 0x000e300000002f00 */
[----:B------:R-:W-:Y:S01]  /*6bd0*/  BAR.SYNC.DEFER_BLOCKING 0x1, 0x100 ;  /* 0x0044000000007b1d */ /* 0x000fe20000010000 */
[----:B------:R-:W-:Y:S01]  /*6be0*/  F2FP.F16.F32.PACK_AB R9, R43, R9 ;  /* 0x000000092b09723e */ /* 0x000fe200000000ff */
[----:B------:R-:W-:Y:S01]  /*6bf0*/  USHF.L.U32 UR10, UR42, 0x2, URZ ;  /* 0x000000022a0a7899 */ /* 0x000fe2000800063f */
[----:B------:R-:W-:Y:S01]  /*6c00*/  F2FP.F16.F32.PACK_AB R10, R10, R165 ;  /* 0x000000a50a0a723e */ /* 0x000fe200000000ff */
[----:B------:R-:W-:Y:S01]  /*6c10*/  USHF.L.U64.HI UR11, UR42, 0x2, UR43 ;  /* 0x000000022a0b7899 */ /* 0x000fe2000801022b */
[----:B------:R-:W-:-:S02]  /*6c20*/  F2FP.F16.F32.PACK_AB R11, R47, R11 ;  /* 0x0000000b2f0b723e */ /* 0x000fc400000000ff */
[----:B------:R-:W-:Y:S02]  /*6c30*/  F2FP.F16.F32.PACK_AB R12, R12, R156 ;  /* 0x0000009c0c0c723e */ /* 0x000fe400000000ff */
[----:B------:R-:W-:Y:S02]  /*6c40*/  F2FP.F16.F32.PACK_AB R13, R51, R13 ;  /* 0x0000000d330d723e */ /* 0x000fe400000000ff */
[----:B------:R-:W-:Y:S02]  /*6c50*/  F2FP.F16.F32.PACK_AB R14, R14, R153 ;  /* 0x000000990e0e723e */ /* 0x000fe400000000ff */
[----:B------:R-:W-:Y:S02]  /*6c60*/  F2FP.F16.F32.PACK_AB R15, R55, R15 ;  /* 0x0000000f370f723e */ /* 0x000fe400000000ff */
[----:B------:R-:W-:Y:S02]  /*6c70*/  F2FP.F16.F32.PACK_AB R64, R65, R64 ;  /* 0x000000404140723e */ /* 0x000fe400000000ff */
[----:B------:R-:W-:-:S02]  /*6c80*/  F2FP.F16.F32.PACK_AB R24, R57, R24 ;  /* 0x000000183918723e */ /* 0x000fc400000000ff */
        /* <DEDUP_REMOVED lines=9> */
[----:B------:R-:W-:Y:S01]  /*6d20*/  ULDC.64 UR8, c[0x0][0xc00] ;  /* 0x0003000000087ab9 */ /* 0x000fe20000000a00 */
[----:B------:R-:W-:Y:S01]  /*6d30*/  F2FP.F16.F32.PACK_AB R73, R75, R74 ;  /* 0x0000004a4b49723e */ /* 0x000fe200000000ff */
[----:B------:R-:W-:Y:S01]  /*6d40*/  IMAD.WIDE R4, R196, 0x2, R174 ;  /* 0x00000002c4047825 */ /* 0x000fe200078e02ae */
[----:B------:R-:W-:Y:S01]  /*6d50*/  F2FP.F16.F32.PACK_AB R80, R81, R80 ;  /* 0x000000505150723e */ /* 0x000fe200000000ff */
[----:B------:R-:W-:Y:S01]  /*6d60*/  UIADD3 UR4, UP1, UR10, UR8, URZ ;  /* 0x000000080a047290 */ /* 0x000fe2000ff3e03f */
[----:B------:R-:W-:Y:S01]  /*6d70*/  F2FP.F16.F32.PACK_AB R74, R77, R76 ;  /* 0x0000004c4d4a723e */ /* 0x000fe200000000ff */
[----:B------:R-:W-:Y:S01]  /*6d80*/  UISETP.NE.U32.AND UP0, UPT, UR8, URZ, UPT ;  /* 0x0000003f0800728c */ /* 0x000fe2000bf05070 */
[C---:B------:R-:W-:Y:S01]  /*6d90*/  IADD3 R173, P1, R4.reuse, 0x20, RZ ;  /* 0x0000002004ad7810 */ /* 0x040fe20007f3e0ff */
[----:B------:R-:W-:Y:S01]  /*6da0*/  UIADD3.X UR8, UR11, UR9, URZ, UP1, !UPT ;  /* 0x000000090b087290 */ /* 0x000fe20008ffe43f */
[C---:B------:R-:W-:Y:S01]  /*6db0*/  IADD3 R183, P6, R4.reuse, 0x2020, RZ ;  /* 0x0000202004b77810 */ /* 0x040fe20007fde0ff */
[----:B------:R-:W-:Y:S01]  /*6dc0*/  UISETP.NE.AND.EX UP0, UPT, UR9, URZ, UPT, UP0 ;  /* 0x0000003f0900728c */ /* 0x000fe2000bf05300 */
[C---:B------:R-:W-:Y:S01]  /*6dd0*/  IADD3 R177, P0, R4.reuse, 0x40, RZ ;  /* 0x0000004004b17810 */ /* 0x040fe20007f1e0ff */
[--C-:B------:R-:W-:Y:S01]  /*6de0*/  IMAD.X R33, RZ, RZ, R5.reuse, P1 ;  /* 0x000000ffff217224 */ /* 0x100fe200008e0605 */
[----:B------:R-:W-:Y:S01]  /*6df0*/  LOP3.LUT R32, R173, 0x380, RZ, 0xc0, !PT ;  /* 0x00000380ad207812 */ /* 0x000fe200078ec0ff */
[----:B------:R-:W-:Y:S01]  /*6e00*/  IMAD.X R49, RZ, RZ, R5, P6 ;  /* 0x000000ffff317224 */ /* 0x000fe200030e0605 */
[----:B------:R-:W-:-:S02]  /*6e10*/  IADD3 R7, P6, R4, 0x6000, RZ ;  /* 0x0000600004077810 */ /* 0x000fc40007fde0ff */
[----:B------:R-:W-:Y:S02]  /*6e20*/  IADD3.X R37, RZ, R5, RZ, P0, !PT ;  /* 0x00000005ff257210 */ /* 0x000fe400007fe4ff */
[----:B------:R-:W-:Y:S02]  /*6e30*/  SHF.R.U64 R32, R32, 0x3, RZ ;  /* 0x0000000320207819 */ /* 0x000fe400000012ff */
[C---:B------:R-:W-:Y:S02]  /*6e40*/  IADD3 R209, P1, R4.reuse, 0x4000, RZ ;  /* 0x0000400004d17810 */ /* 0x040fe40007f3e0ff */
[C---:B------:R-:W-:Y:S02]  /*6e50*/  IADD3 R6, P0, R4.reuse, 0x4020, RZ ;  /* 0x0000402004067810 */ /* 0x040fe40007f1e0ff */
[C---:B------:R-:W-:Y:S01]  /*6e60*/  LOP3.LUT R29, R4.reuse, 0x380, RZ, 0xc0, !PT ;  /* 0x00000380041d7812 */ /* 0x040fe200078ec0ff */
[--C-:B------:R-:W-:Y:S01]  /*6e70*/  IMAD.X R103, RZ, RZ, R5.reuse, P1 ;  /* 0x000000ffff677224 */ /* 0x100fe200008e0605 */
[----:B------:R-:W-:Y:S01]  /*6e80*/  LOP3.LUT R118, R7, 0x380, RZ, 0xc0, !PT ;  /* 0x0000038007767812 */ /* 0x000fe200078ec0ff */
[----:B------:R-:W-:Y:S01]  /*6e90*/  IMAD.X R107, RZ, RZ, R5, P0 ;  /* 0x000000ffff6b7224 */ /* 0x000fe200000e0605 */
[----:B------:R-:W-:-:S02]  /*6ea0*/  IADD3 R179, P4, R4, 0x60, RZ ;  /* 0x0000006004b37810 */ /* 0x000fc40007f9e0ff */
[C---:B------:R-:W-:Y:S02]  /*6eb0*/  IADD3 R181, P3, R4.reuse, 0x2000, RZ ;  /* 0x0000200004b57810 */ /* 0x040fe40007f7e0ff */
[C---:B------:R-:W-:Y:S01]  /*6ec0*/  IADD3 R205, P5, R4.reuse, 0x2040, RZ ;  /* 0x0000204004cd7810 */ /* 0x040fe20007fbe0ff */
[--C-:B------:R-:W-:Y:S01]  /*6ed0*/  IMAD.X R41, RZ, RZ, R5.reuse, P4 ;  /* 0x000000ffff297224 */ /* 0x100fe200020e0605 */
[----:B------:R-:W-:Y:S01]  /*6ee0*/  IADD3 R207, P2, R4, 0x2060, RZ ;  /* 0x0000206004cf7810 */ /* 0x000fe20007f5e0ff */
[--C-:B------:R-:W-:Y:S01]  /*6ef0*/  IMAD.X R45, RZ, RZ, R5.reuse, P3 ;  /* 0x000000ffff2d7224 */ /* 0x100fe200018e0605 */
[----:B------:R-:W-:Y:S01]  /*6f00*/  LOP3.LUT R32, R32, R173, RZ, 0x3c, !PT ;  /* 0x000000ad20207212 */ /* 0x000fe200078e3cff */
[--C-:B------:R-:W-:Y:S01]  /*6f10*/  IMAD.X R53, RZ, RZ, R5.reuse, P5 ;  /* 0x000000ffff357224 */ /* 0x100fe200028e0605 */
[----:B------:R-:W-:Y:S01]  /*6f20*/  LOP3.LUT R173, R6, 0x380, RZ, 0xc0, !PT ;  /* 0x0000038006ad7812 */ /* 0x000fe200078ec0ff */
[----:B------:R-:W-:Y:S01]  /*6f30*/  IMAD.X R99, RZ, RZ, R5, P2 ;  /* 0x000000ffff637224 */ /* 0x000fe200010e0605 */
[----:B------:R-:W-:-:S02]  /*6f40*/  SHF.R.U64 R29, R29, 0x3, RZ ;  /* 0x000000031d1d7819 */ /* 0x000fc400000012ff */
[----:B------:R-:W-:Y:S02]  /*6f50*/  SHF.R.U64 R118, R118, 0x3, RZ ;  /* 0x0000000376767819 */ /* 0x000fe400000012ff */
[C---:B------:R-:W-:Y:S02]  /*6f60*/  IADD3 R151, P1, R4.reuse, 0x6060, RZ ;  /* 0x0000606004977810 */ /* 0x040fe40007f3e0ff */
[C---:B------:R-:W-:Y:S02]  /*6f70*/  IADD3 R110, P4, R4.reuse, 0x4040, RZ ;  /* 0x00004040046e7810 */ /* 0x040fe40007f9e0ff */
[C---:B------:R-:W-:Y:S02]  /*6f80*/  IADD3 R114, P3, R4.reuse, 0x4060, RZ ;  /* 0x0000406004727810 */ /* 0x040fe40007f7e0ff */
[C---:B------:R-:W-:Y:S01]  /*6f90*/  IADD3 R3, P5, R4.reuse, 0x6020, RZ ;  /* 0x0000602004037810 */ /* 0x040fe20007fbe0ff */
[--C-:B------:R-:W-:Y:S01]  /*6fa0*/  IMAD.X R111, RZ, RZ, R5.reuse, P4 ;  /* 0x000000ffff6f7224 */ /* 0x100fe200020e0605 */
[----:B------:R-:W-:Y:S01]  /*6fb0*/  IADD3 R126, P2, R4, 0x6040, RZ ;  /* 0x00006040047e7810 */ /* 0x000fe20007f5e0ff */
[--C-:B------:R-:W-:Y:S01]  /*6fc0*/  IMAD.X R115, RZ, RZ, R5.reuse, P3 ;  /* 0x000000ffff737224 */ /* 0x100fe200018e0605 */
[----:B------:R-:W-:Y:S01]  /*6fd0*/  SHF.R.U64 R173, R173, 0x3, RZ ;  /* 0x00000003adad7819 */ /* 0x000fe200000012ff */
[--C-:B------:R-:W-:Y:S01]  /*6fe0*/  IMAD.X R123, RZ, RZ, R5.reuse, P5 ;  /* 0x000000ffff7b7224 */ /* 0x100fe200028e0605 */
[----:B------:R-:W-:Y:S01]  /*6ff0*/  LOP3.LUT R4, R29, R4, RZ, 0x3c, !PT ;  /* 0x000000041d047212 */ /* 0x000fe200078e3cff */
[--C-:B------:R-:W-:Y:S01]  /*7000*/  IMAD.X R127, RZ, RZ, R5.reuse, P2 ;  /* 0x000000ffff7f7224 */ /* 0x100fe200010e0605 */
[----:B------:R-:W-:Y:S01]  /*7010*/  LOP3.LUT R36, R177, 0x380, RZ, 0xc0, !PT ;  /* 0x00000380b1247812 */ /* 0x000fe200078ec0ff */
[----:B------:R-:W-:Y:S01]  /*7020*/  IMAD.X R29, RZ, RZ, R5, P1 ;  /* 0x000000ffff1d7224 */ /* 0x000fe200008e0605 */
[----:B------:R-:W-:-:S02]  /*7030*/  LOP3.LUT R40, R179, 0x380, RZ, 0xc0, !PT ;  /* 0x00000380b3287812 */ /* 0x000fc400078ec0ff */
[----:B------:R-:W-:Y:S02]  /*7040*/  LOP3.LUT R118, R118, R7, RZ, 0x3c, !PT ;  /* 0x0000000776767212 */ /* 0x000fe400078e3cff */
[----:B------:R-:W-:Y:S02]  /*7050*/  LOP3.LUT R7, R151, 0x380, RZ, 0xc0, !PT ;  /* 0x0000038097077812 */ /* 0x000fe400078ec0ff */
[----:B------:R-:W-:Y:S02]  /*7060*/  LOP3.LUT R44, R181, 0x380, RZ, 0xc0, !PT ;  /* 0x00000380b52c7812 */ /* 0x000fe400078ec0ff */
[----:B------:R-:W-:Y:S02]  /*7070*/  LOP3.LUT R106, R173, R6, RZ, 0x3c, !PT ;  /* 0x00000006ad6a7212 */ /* 0x000fe400078e3cff */
[----:B------:R-:W-:Y:S02]  /*7080*/  IADD3.X R119, RZ, R5, RZ, P6, !PT ;  /* 0x00000005ff777210 */ /* 0x000fe400037fe4ff */
[----:B------:R-:W-:-:S02]  /*7090*/  SHF.R.U64 R36, R36, 0x3, RZ ;  /* 0x0000000324247819 */ /* 0x000fc400000012ff */
[----:B------:R-:W-:Y:S02]  /*70a0*/  SHF.R.U64 R40, R40, 0x3, RZ ;  /* 0x0000000328287819 */ /* 0x000fe400000012ff */
[----:B------:R-:W-:Y:S02]  /*70b0*/  LOP3.LUT R48, R183, 0x380, RZ, 0xc0, !PT ;  /* 0x00000380b7307812 */ /* 0x000fe400078ec0ff */
[----:B------:R-:W-:Y:S02]  /*70c0*/  MOV R173, R4 ;  /* 0x0000000400ad7202 */ /* 0x000fe40000000f00 */
[----:B------:R-:W-:Y:S02]  /*70d0*/  F2FP.F16.F32.PACK_AB R6, R28, R171 ;  /* 0x000000ab1c06723e */ /* 0x000fe400000000ff */
[----:B------:R-:W-:Y:S02]  /*70e0*/  LOP3.LUT R52, R205, 0x380, RZ, 0xc0, !PT ;  /* 0x00000380cd347812 */ /* 0x000fe400078ec0ff */
[----:B------:R-:W-:-:S02]  /*70f0*/  F2FP.F16.F32.PACK_AB R5, R27, R26 ;  /* 0x0000001a1b05723e */ /* 0x000fc400000000ff */
[----:B------:R-:W-:Y:S02]  /*7100*/  SHF.R.U64 R28, R7, 0x3, RZ ;  /* 0x00000003071c7819 */ /* 0x000fe400000012ff */
[----:B------:R-:W-:Y:S02]  /*7110*/  LOP3.LUT R98, R207, 0x380, RZ, 0xc0, !PT ;  /* 0x00000380cf627812 */ /* 0x000fe400078ec0ff */
[----:B------:R-:W-:Y:S02]  /*7120*/  F2FP.F16.F32.PACK_AB R4, R170, R172 ;  /* 0x000000acaa04723e */ /* 0x000fe400000000ff */
[----:B------:R-:W-:Y:S02]  /*7130*/  LOP3.LUT R26, R3, 0x380, RZ, 0xc0, !PT ;  /* 0x00000380031a7812 */ /* 0x000fe400078ec0ff */
[----:B------:R-:W-:Y:S02]  /*7140*/  LOP3.LUT R27, R126, 0x380, RZ, 0xc0, !PT ;  /* 0x000003807e1b7812 */ /* 0x000fe400078ec0ff */
[----:B------:R-:W-:-:S02]  /*7150*/  F2FP.F16.F32.PACK_AB R7, R31, R30 ;  /* 0x0000001e1f07723e */ /* 0x000fc400000000ff */
[----:B------:R-:W-:Y:S02]  /*7160*/  SHF.R.U64 R44, R44, 0x3, RZ ;  /* 0x000000032c2c7819 */ /* 0x000fe400000012ff */
[----:B------:R-:W-:Y:S01]  /*7170*/  LOP3.LUT R102, R209, 0x380, RZ, 0xc0, !PT ;  /* 0x00000380d1667812 */ /* 0x000fe200078ec0ff */
[----:B------:R0:W-:Y:S01]  /*7180*/  STSM.16.M88.4 [R173], R4 ;  /* 0x00000004ad007844 */ /* 0x0001e20000000200 */
[----:B------:R-:W-:Y:S02]  /*7190*/  LOP3.LUT R36, R36, R177, RZ, 0x3c, !PT ;  /* 0x000000b124247212 */ /* 0x000fe400078e3cff */
[----:B------:R-:W-:Y:S02]  /*71a0*/  LOP3.LUT R40, R40, R179, RZ, 0x3c, !PT ;  /* 0x000000b328287212 */ /* 0x000fe400078e3cff */
[----:B------:R-:W-:Y:S02]  /*71b0*/  SHF.R.U64 R48, R48, 0x3, RZ ;  /* 0x0000000330307819 */ /* 0x000fe400000012ff */
[----:B------:R-:W-:-:S02]  /*71c0*/  SHF.R.U64 R52, R52, 0x3, RZ ;  /* 0x0000000334347819 */ /* 0x000fc400000012ff */
[----:B------:R-:W-:Y:S02]  /*71d0*/  LOP3.LUT R177, R110, 0x380, RZ, 0xc0, !PT ;  /* 0x000003806eb17812 */ /* 0x000fe400078ec0ff */
[----:B------:R-:W-:Y:S02]  /*71e0*/  LOP3.LUT R179, R114, 0x380, RZ, 0xc0, !PT ;  /* 0x0000038072b37812 */ /* 0x000fe400078ec0ff */
[----:B------:R-:W-:Y:S02]  /*71f0*/  SHF.R.U64 R98, R98, 0x3, RZ ;  /* 0x0000000362627819 */ /* 0x000fe400000012ff */
[----:B------:R-:W-:Y:S02]  /*7200*/  SHF.R.U64 R26, R26, 0x3, RZ ;  /* 0x000000031a1a7819 */ /* 0x000fe400000012ff */
[----:B------:R-:W-:Y:S02]  /*7210*/  SHF.R.U64 R27, R27, 0x3, RZ ;  /* 0x000000031b1b7819 */ /* 0x000fe400000012ff */
[----:B------:R-:W-:-:S02]  /*7220*/  LOP3.LUT R44, R44, R181, RZ, 0x3c, !PT ;  /* 0x000000b52c2c7212 */ /* 0x000fc400078e3cff */
[----:B------:R-:W-:Y:S02]  /*7230*/  SHF.R.U64 R102, R102, 0x3, RZ ;  /* 0x0000000366667819 */ /* 0x000fe400000012ff */
[----:B------:R-:W-:Y:S02]  /*7240*/  LOP3.LUT R48, R48, R183, RZ, 0x3c, !PT ;  /* 0x000000b730307212 */ /* 0x000fe400078e3cff */
[----:B------:R-:W-:Y:S02]  /*7250*/  MOV R33, R32 ;  /* 0x0000002000217202 */ /* 0x000fe40000000f00 */
[----:B0-----:R-:W-:Y:S02]  /*7260*/  F2FP.F16.F32.PACK_AB R4, R166, R169 ;  /* 0x000000a9a604723e */ /* 0x001fe400000000ff */
[----:B------:R-:W-:Y:S02]  /*7270*/  F2FP.F16.F32.PACK_AB R5, R35, R34 ;  /* 0x000000222305723e */ /* 0x000fe400000000ff */
[----:B------:R-:W-:-:S02]  /*7280*/  F2FP.F16.F32.PACK_AB R6, R8, R167 ;  /* 0x000000a70806723e */ /* 0x000fc400000000ff */
[----:B------:R-:W-:Y:S02]  /*7290*/  F2FP.F16.F32.PACK_AB R7, R39, R38 ;  /* 0x000000262707723e */ /* 0x000fe400000000ff */
[----:B------:R-:W-:Y:S02]  /*72a0*/  LOP3.LUT R52, R52, R205, RZ, 0x3c, !PT ;  /* 0x000000cd34347212 */ /* 0x000fe400078e3cff */
[----:B------:R-:W-:Y:S01]  /*72b0*/  SHF.R.U64 R177, R177, 0x3, RZ ;  /* 0x00000003b1b17819 */ /* 0x000fe200000012ff */
[----:B------:R0:W-:Y:S01]  /*72c0*/  STSM.16.M88.4 [R33], R4 ;  /* 0x0000000421007844 */ /* 0x0001e20000000200 */
[----:B------:R-:W-:Y:S02]  /*72d0*/  SHF.R.U64 R179, R179, 0x3, RZ ;  /* 0x00000003b3b37819 */ /* 0x000fe400000012ff */
[----:B------:R-:W-:Y:S02]  /*72e0*/  MOV R36, R36 ;  /* 0x0000002400247202 */ /* 0x000fe40000000f00 */
[----:B------:R-:W-:-:S02]  /*72f0*/  F2FP.F16.F32.PACK_AB R8, R164, R168 ;  /* 0x000000a8a408723e */ /* 0x000fc400000000ff */
[----:B------:R-:W-:Y:S02]  /*7300*/  LOP3.LUT R98, R98, R207, RZ, 0x3c, !PT ;  /* 0x000000cf62627212 */ /* 0x000fe400078e3cff */
[----:B------:R-:W-:Y:S01]  /*7310*/  LOP3.LUT R122, R26, R3, RZ, 0x3c, !PT ;  /* 0x000000031a7a7212 */ /* 0x000fe200078e3cff */
[----:B------:R1:W-:Y:S01]  /*7320*/  STSM.16.M88.4 [R36], R8 ;  /* 0x0000000824007844 */ /* 0x0003e20000000200 */
[----:B------:R-:W-:Y:S02]  /*7330*/  LOP3.LUT R126, R27, R126, RZ, 0x3c, !PT ;  /* 0x0000007e1b7e7212 */ /* 0x000fe400078e3cff */
[----:B------:R-:W-:Y:S02]  /*7340*/  MOV R40, R40 ;  /* 0x0000002800287202 */ /* 0x000fe40000000f00 */
[----:B------:R-:W-:Y:S01]  /*7350*/  LOP3.LUT R102, R102, R209, RZ, 0x3c, !PT ;  /* 0x000000d166667212 */ /* 0x000fe200078e3cff */
[----:B0-----:R-:W-:Y:S01]  /*7360*/  IMAD.U32 R5, RZ, RZ, UR8 ;  /* 0x00000008ff057e24 */ /* 0x001fe2000f8e00ff */
[----:B------:R-:W-:Y:S01]  /*7370*/  MOV R44, R44 ;  /* 0x0000002c002c7202 */ /* 0x000fe20000000f00 */
[----:B------:R0:W-:Y:S01]  /*7380*/  STSM.16.M88.4 [R40], R12 ;  /* 0x0000000c28007844 */ /* 0x0001e20000000200 */
[----:B------:R-:W-:Y:S01]  /*7390*/  F2FP.F16.F32.PACK_AB R26, R61, R60 ;  /* 0x0000003c3d1a723e */ /* 0x000fe200000000ff */
[----:B------:R-:W-:Y:S01]  /*73a0*/  ULDC.64 UR8, c[0x0][0xc08] ;  /* 0x0003020000087ab9 */ /* 0x000fe20000000a00 */
[----:B------:R-:W-:Y:S01]  /*73b0*/  F2FP.F16.F32.PACK_AB R27, R63, R62 ;  /* 0x0000003e3f1b723e */ /* 0x000fe200000000ff */
[----:B------:R-:W-:Y:S01]  /*73c0*/  IMAD.U32 R4, RZ, RZ, UR4 ;  /* 0x00000004ff047e24 */ /* 0x000fe2000f8e00ff */
[----:B------:R-:W-:-:S02]  /*73d0*/  MOV R48, R48 ;  /* 0x0000003000307202 */ /* 0x000fc40000000f00 */
[----:B------:R-:W-:Y:S01]  /*73e0*/  LOP3.LUT R110, R177, R110, RZ, 0x3c, !PT ;  /* 0x0000006eb16e7212 */ /* 0x000fe200078e3cff */
[----:B------:R2:W-:Y:S01]  /*73f0*/  STSM.16.M88.4 [R44], R24 ;  /* 0x000000182c007844 */ /* 0x0005e20000000200 */
[----:B------:R-:W-:Y:S02]  /*7400*/  LOP3.LUT R114, R179, R114, RZ, 0x3c, !PT ;  /* 0x00000072b3727212 */ /* 0x000fe400078e3cff */
[----:B------:R-:W-:Y:S01]  /*7410*/  MOV R52, R52 ;  /* 0x0000003400347202 */ /* 0x000fe20000000f00 */
[----:B------:R-:W-:Y:S01]  /*7420*/  STSM.16.M88.4 [R48], R64 ;  /* 0x0000004030007844 */ /* 0x000fe20000000200 */
[----:B------:R-:W-:Y:S02]  /*7430*/  F2FP.F16.F32.PACK_AB R75, R79, R78 ;  /* 0x0000004e4f4b723e */ /* 0x000fe400000000ff */
[----:B------:R-:W-:Y:S02]  /*7440*/  F2FP.F16.F32.PACK_AB R81, R83, R82 ;  /* 0x000000525351723e */ /* 0x000fe400000000ff */
[----:B------:R-:W-:Y:S01]  /*7450*/  F2FP.F16.F32.PACK_AB R88, R89, R88 ;  /* 0x000000585958723e */ /* 0x000fe200000000ff */
[----:B------:R-:W-:Y:S01]  /*7460*/  STSM.16.M88.4 [R52], R72 ;  /* 0x0000004834007844 */ /* 0x000fe20000000200 */
[----:B------:R-:W-:-:S02]  /*7470*/  MOV R32, R98 ;  /* 0x0000006200207202 */ /* 0x000fc40000000f00 */
[----:B------:R-:W-:Y:S02]  /*7480*/  F2FP.F16.F32.PACK_AB R82, R85, R84 ;  /* 0x000000545552723e */ /* 0x000fe400000000ff */
[----:B------:R-:W-:Y:S02]  /*7490*/  F2FP.F16.F32.PACK_AB R83, R87, R86 ;  /* 0x000000565753723e */ /* 0x000fe400000000ff */
[----:B------:R-:W-:Y:S02]  /*74a0*/  F2FP.F16.F32.PACK_AB R89, R91, R90 ;  /* 0x0000005a5b59723e */ /* 0x000fe400000000ff */
[----:B------:R-:W-:Y:S01]  /*74b0*/  MOV R102, R102 ;  /* 0x0000006600667202 */ /* 0x000fe20000000f00 */
[----:B------:R-:W-:Y:S01]  /*74c0*/  STSM.16.M88.4 [R32], R80 ;  /* 0x0000005020007844 */ /* 0x000fe20000000200 */
[----:B------:R-:W-:Y:S02]  /*74d0*/  F2FP.F16.F32.PACK_AB R90, R93, R92 ;  /* 0x0000005c5d5a723e */ /* 0x000fe400000000ff */
[----:B------:R-:W-:-:S02]  /*74e0*/  F2FP.F16.F32.PACK_AB R91, R95, R94 ;  /* 0x0000005e5f5b723e */ /* 0x000fc400000000ff */
[----:B------:R-:W-:Y:S02]  /*74f0*/  F2FP.F16.F32.PACK_AB R96, R97, R96 ;  /* 0x000000606160723e */ /* 0x000fe400000000ff */
[----:B------:R-:W-:Y:S01]  /*7500*/  MOV R31, R106 ;  /* 0x0000006a001f7202 */ /* 0x000fe20000000f00 */
[----:B------:R-:W-:Y:S01]  /*7510*/  STSM.16.M88.4 [R102], R88 ;  /* 0x0000005866007844 */ /* 0x000fe20000000200 */
[----:B------:R-:W-:Y:S02]  /*7520*/  F2FP.F16.F32.PACK_AB R97, R46, R42 ;  /* 0x0000002a2e61723e */ /* 0x000fe400000000ff */
[----:B------:R-:W-:Y:S02]  /*7530*/  F2FP.F16.F32.PACK_AB R98, R101, R100 ;  /* 0x000000646562723e */ /* 0x000fe400000000ff */
[----:B------:R-:W-:Y:S02]  /*7540*/  F2FP.F16.F32.PACK_AB R99, R54, R50 ;  /* 0x000000323663723e */ /* 0x000fe400000000ff */
[----:B------:R-:W-:-:S02]  /*7550*/  F2FP.F16.F32.PACK_AB R104, R105, R104 ;  /* 0x000000686968723e */ /* 0x000fc400000000ff */
[----:B------:R-:W-:Y:S01]  /*7560*/  MOV R110, R110 ;  /* 0x0000006e006e7202 */ /* 0x000fe20000000f00 */
[----:B------:R-:W-:Y:S01]  /*7570*/  STSM.16.M88.4 [R31], R96 ;  /* 0x000000601f007844 */ /* 0x000fe20000000200 */
[----:B------:R-:W-:Y:S02]  /*7580*/  MOV R30, R114 ;  /* 0x00000072001e7202 */ /* 0x000fe40000000f00 */
[----:B------:R-:W-:Y:S02]  /*7590*/  F2FP.F16.F32.PACK_AB R105, R58, R56 ;  /* 0x000000383a69723e */ /* 0x000fe400000000ff */
[----:B------:R-:W-:Y:S02]  /*75a0*/  F2FP.F16.F32.PACK_AB R106, R109, R108 ;  /* 0x0000006c6d6a723e */ /* 0x000fe400000000ff */
[----:B------:R-:W-:Y:S02]  /*75b0*/  F2FP.F16.F32.PACK_AB R107, R154, R152 ;  /* 0x000000989a6b723e */ /* 0x000fe400000000ff */
[----:B------:R-:W-:-:S02]  /*75c0*/  F2FP.F16.F32.PACK_AB R112, R113, R112 ;  /* 0x000000707170723e */ /* 0x000fc400000000ff */
[----:B------:R-:W-:Y:S01]  /*75d0*/  LOP3.LUT R28, R28, R151, RZ, 0x3c, !PT ;  /* 0x000000971c1c7212 */ /* 0x000fe200078e3cff */
[----:B------:R-:W-:Y:S01]  /*75e0*/  STSM.16.M88.4 [R110], R104 ;  /* 0x000000686e007844 */ /* 0x000fe20000000200 */
[----:B------:R-:W-:Y:S02]  /*75f0*/  MOV R3, R122 ;  /* 0x0000007a00037202 */ /* 0x000fe40000000f00 */
[----:B------:R-:W-:Y:S02]  /*7600*/  F2FP.F16.F32.PACK_AB R113, R157, R155 ;  /* 0x0000009b9d71723e */ /* 0x000fe400000000ff */
[----:B------:R-:W-:Y:S02]  /*7610*/  F2FP.F16.F32.PACK_AB R114, R117, R116 ;  /* 0x000000747572723e */ /* 0x000fe400000000ff */
[----:B------:R-:W-:Y:S02]  /*7620*/  F2FP.F16.F32.PACK_AB R115, R159, R158 ;  /* 0x0000009e9f73723e */ /* 0x000fe400000000ff */
[----:B------:R-:W-:-:S02]  /*7630*/  F2FP.F16.F32.PACK_AB R120, R121, R120 ;  /* 0x000000787978723e */ /* 0x000fc400000000ff */
[----:B------:R-:W-:Y:S01]  /*7640*/  F2FP.F16.F32.PACK_AB R128, R129, R128 ;  /* 0x000000808180723e */ /* 0x000fe200000000ff */
        /* <DEDUP_REMOVED lines=8> */
[----:B------:R-:W-:Y:S02]  /*76d0*/  F2FP.F16.F32.PACK_AB R130, R133, R132 ;  /* 0x000000848582723e */ /* 0x000fe400000000ff */
        /* <DEDUP_REMOVED lines=11> */
[----:B------:R-:W-:Y:S01]  /*7790*/  F2FP.F16.F32.PACK_AB R147, R0, R150 ;  /* 0x000000960093723e */ /* 0x000fe200000000ff */
[----:B------:R-:W-:Y:S01]  /*77a0*/  UISETP.NE.U32.AND UP1, UPT, UR8, URZ, UPT ;  /* 0x0000003f0800728c */ /* 0x000fe2000bf25070 */
[----:B------:R-:W-:-:S03]  /*77b0*/  PLOP3.LUT P0, PT, PT, PT, UP0, 0x80, 0x0 ;  /* 0x000000000000781c */ /* 0x000fc60003f0f008 */
[----:B------:R3:W-:Y:S01]  /*77c0*/  STSM.16.M88.4 [R28], R144 ;  /* 0x000000901c007844 */ /* 0x0007e20000000200 */
[----:B------:R-:W-:Y:S01]  /*77d0*/  BAR.SYNC.DEFER_BLOCKING 0x1, 0x100 ;  /* 0x0044000000007b1d */ /* 0x000fe20000010000 */
[----:B------:R-:W-:-:S06]  /*77e0*/  UISETP.NE.AND.EX UP1, UPT, UR9, URZ, UPT, UP1 ;  /* 0x0000003f0900728c */ /* 0x000fcc000bf25310 */
[----:B------:R-:W-:-:S05]  /*77f0*/  PLOP3.LUT P6, PT, PT, PT, UP1, 0x80, 0x0 ;  /* 0x000000000000781c */ /* 0x000fca0003fcf018 */
[----:B------:R-:W-:-:S04]  /*7800*/  @UP1 UIADD3 UR8, UP2, UR10, UR8, URZ ;  /* 0x000000080a081290 */ /* 0x000fc8000ff5e03f */
[----:B------:R-:W-:Y:S01]  /*7810*/  @UP1 UIADD3.X UR9, UR11, UR9, URZ, UP2, !UPT ;  /* 0x000000090b091290 */ /* 0x000fe200097fe43f */
[----:B------:R-:W-:Y:S01]  /*7820*/  ULDC UR4, c[0x0][0xa88] ;  /* 0x0002a20000047ab9 */ /* 0x000fe20000000800 */
[----:B-1----:R-:W-:Y:S02]  /*7830*/  IMAD.U32 R10, RZ, RZ, UR8 ;  /* 0x00000008ff0a7e24 */ /* 0x002fe4000f8e00ff */
[----:B------:R-:W-:Y:S01]  /*7840*/  IMAD.U32 R0, RZ, RZ, UR4 ;  /* 0x00000004ff007e24 */ /* 0x000fe2000f8e00ff */
[----:B------:R-:W4:Y:S01]  /*7850*/  @P0 LDG.E R6, desc[UR50][R4.64] ;  /* 0x0000003204060981 */ /* 0x000f22000c1e1900 */
[----:B------:R-:W-:Y:S02]  /*7860*/  IMAD.U32 R11, RZ, RZ, UR9 ;  /* 0x00000009ff0b7e24 */ /* 0x000fe4000f8e00ff */
[----:B------:R-:W-:-:S03]  /*7870*/  IMAD R7, R191, 0x40, R2 ;  /* 0x00000040bf077824 */ /* 0x000fc600078e0202 */
[----:B------:R1:W5:Y:S01]  /*7880*/  @P6 LDG.E R0, desc[UR50][R10.64] ;  /* 0x000000320a006981 */ /* 0x000362000c1e1900 */
[----:B------:R-:W-:-:S03]  /*7890*/  IMAD.WIDE R174, R7, 0x2, R174 ;  /* 0x0000000207ae7825 */ /* 0x000fc600078e02ae */
[C---:B------:R-:W-:Y:S02]  /*78a0*/  IADD3 R9, P2, R174.reuse, 0x1000, RZ ;  /* 0x00001000ae097810 */ /* 0x040fe40007f5e0ff */
[C---:B0-----:R-:W-:Y:S02]  /*78b0*/  IADD3 R13, P1, R174.reuse, 0x2000, RZ ;  /* 0x00002000ae0d7810 */ /* 0x041fe40007f3e0ff */
[----:B------:R-:W-:Y:S02]  /*78c0*/  P2R R7, PR, RZ, 0x4 ;  /* 0x00000004ff077803 */ /* 0x000fe40000000000 */
[C---:B--2---:R-:W-:Y:S02]  /*78d0*/  IADD3 R25, P2, R174.reuse, 0x3000, RZ ;  /* 0x00003000ae197810 */ /* 0x044fe40007f5e0ff */
[C---:B------:R-:W-:Y:S02]  /*78e0*/  IADD3 R29, P3, R174.reuse, 0x4000, RZ ;  /* 0x00004000ae1d7810 */ /* 0x040fe40007f7e0ff */
[----:B------:R-:W-:-:S02]  /*78f0*/  IADD3 R33, P4, R174, 0x5000, RZ ;  /* 0x00005000ae217810 */ /* 0x000fc40007f9e0ff */
[----:B------:R-:W-:Y:S02]  /*7900*/  IADD3 R37, P5, R174, 0x6000, RZ ;  /* 0x00006000ae257810 */ /* 0x000fe40007fbe0ff */
[----:B------:R-:W-:Y:S02]  /*7910*/  LOP3.LUT R8, R9, 0x380, RZ, 0xc0, !PT ;  /* 0x0000038009087812 */ /* 0x000fe400078ec0ff */
[----:B------:R-:W-:Y:S02]  /*7920*/  LOP3.LUT R12, R13, 0x380, RZ, 0xc0, !PT ;  /* 0x000003800d0c7812 */ /* 0x000fe400078ec0ff */
[----:B------:R-:W-:Y:S02]  /*7930*/  LOP3.LUT R24, R25, 0x380, RZ, 0xc0, !PT ;  /* 0x0000038019187812 */ /* 0x000fe400078ec0ff */
[----:B---3--:R-:W-:Y:S02]  /*7940*/  LOP3.LUT R28, R29, 0x380, RZ, 0xc0, !PT ;  /* 0x000003801d1c7812 */ /* 0x008fe400078ec0ff */
[----:B------:R-:W-:-:S02]  /*7950*/  LOP3.LUT R32, R33, 0x380, RZ, 0xc0, !PT ;  /* 0x0000038021207812 */ /* 0x000fc400078ec0ff */
[----:B------:R-:W-:Y:S01]  /*7960*/  LOP3.LUT R36, R37, 0x380, RZ, 0xc0, !PT ;  /* 0x0000038025247812 */ /* 0x000fe200078ec0ff */
[----:B------:R-:W-:Y:S01]  /*7970*/  UMOV UR4, URZ ;  /* 0x0000003f00047c82 */ /* 0x000fe20008000000 */
[----:B------:R-:W-:Y:S02]  /*7980*/  SHF.R.U64 R8, R8, 0x3, RZ ;  /* 0x0000000308087819 */ /* 0x000fe400000012ff */
[----:B------:R-:W-:Y:S02]  /*7990*/  SHF.R.U64 R12, R12, 0x3, RZ ;  /* 0x000000030c0c7819 */ /* 0x000fe400000012ff */
[----:B------:R-:W-:Y:S02]  /*79a0*/  SHF.R.U64 R24, R24, 0x3, RZ ;  /* 0x0000000318187819 */ /* 0x000fe400000012ff */
[----:B------:R-:W-:Y:S02]  /*79b0*/  SHF.R.U64 R28, R28, 0x3, RZ ;  /* 0x000000031c1c7819 */ /* 0x000fe400000012ff */
[----:B------:R-:W-:-:S02]  /*79c0*/  SHF.R.U64 R32, R32, 0x3, RZ ;  /* 0x0000000320207819 */ /* 0x000fc400000012ff */
[----:B------:R-:W-:Y:S02]  /*79d0*/  SHF.R.U64 R36, R36, 0x3, RZ ;  /* 0x0000000324247819 */ /* 0x000fe400000012ff */
[----:B------:R-:W-:Y:S02]  /*79e0*/  LOP3.LUT R8, R8, R9, RZ, 0x3c, !PT ;  /* 0x0000000908087212 */ /* 0x000fe400078e3cff */
[----:B------:R-:W-:Y:S02]  /*79f0*/  LOP3.LUT R12, R12, R13, RZ, 0x3c, !PT ;  /* 0x0000000d0c0c7212 */ /* 0x000fe400078e3cff */
[----:B------:R-:W-:Y:S02]  /*7a00*/  LOP3.LUT R24, R24, R25, RZ, 0x3c, !PT ;  /* 0x0000001918187212 */ /* 0x000fe400078e3cff */
[----:B------:R-:W-:Y:S02]  /*7a10*/  LOP3.LUT R28, R28, R29, RZ, 0x3c, !PT ;  /* 0x0000001d1c1c7212 */ /* 0x000fe400078e3cff */
[----:B------:R-:W-:-:S02]  /*7a20*/  LOP3.LUT R32, R32, R33, RZ, 0x3c, !PT ;  /* 0x0000002120207212 */ /* 0x000fc400078e3cff */
[----:B------:R-:W-:Y:S02]  /*7a30*/  LOP3.LUT R36, R36, R37, RZ, 0x3c, !PT ;  /* 0x0000002524247212 */ /* 0x000fe400078e3cff */
[----:B----4-:R-:W-:Y:S01]  /*7a40*/  @P0 R2UR UR4, R6 ;  /* 0x00000000060402ca */ /* 0x010fe200000e0000 */
[----:B-1----:R-:W-:-:S14]  /*7a50*/  @P6 BRA `(.L_x_389) ;  /* 0x0000000000106947 */ /* 0x002fdc0003800000 */
[----:B------:R-:W-:Y:S05]  /*7a60*/  @!P0 BRA `(.L_x_389) ;  /* 0x00000000000c8947 */ /* 0x000fea0003800000 */
[----:B------:R-:W2:Y:S04]  /*7a70*/  LDG.E R3, desc[UR50][R4.64] ;  /* 0x0000003204037981 */ /* 0x000ea8000c1e1900 */
[----:B-----5:R-:W2:Y:S02]  /*7a80*/  LDG.E R0, desc[UR50][R4.64+0x4] ;  /* 0x0000043204007981 */ /* 0x020ea4000c1e1900 */
[----:B--2---:R-:W-:-:S07]  /*7a90*/  IADD3 R0, -R3, R0, RZ ;  /* 0x0000000003007210 */ /* 0x004fce0007ffe1ff */
.L_x_389:
[----:B------:R-:W0:Y:S01]  /*7aa0*/  SHFL.IDX PT, R3, R192, RZ, 0x1f ;  /* 0x00001fffc0037589 */ /* 0x000e2200000e0000 */
[----:B------:R-:W-:Y:S01]  /*7ab0*/  ISETP.NE.AND P6, PT, R7, RZ, PT ;  /* 0x000000ff0700720c */ /* 0x000fe20003fc5270 */
[--C-:B------:R-:W-:Y:S01]  /*7ac0*/  IMAD.X R13, RZ, RZ, R175.reuse, P1 ;  /* 0x000000ffff0d7224 */ /* 0x100fe200008e06af */
[C---:B------:R-:W-:Y:S01]  /*7ad0*/  IADD3 R41, P0, R174.reuse, 0x7000, RZ ;  /* 0x00007000ae297810 */ /* 0x040fe20007f1e0ff */
[--C-:B------:R-:W-:Y:S01]  /*7ae0*/  IMAD.X R25, RZ, RZ, R175.reuse, P2 ;  /* 0x000000ffff197224 */ /* 0x100fe200010e06af */
[C---:B------:R-:W-:Y:S01]  /*7af0*/  IADD3 R49, P1, R174.reuse, 0x9000, RZ ;  /* 0x00009000ae317810 */ /* 0x040fe20007f3e0ff */
[--C-:B------:R-:W-:Y:S01]  /*7b00*/  IMAD.X R9, RZ, RZ, R175.reuse, P6 ;  /* 0x000000ffff097224 */ /* 0x100fe200030e06af */
[----:B------:R-:W-:Y:S01]  /*7b10*/  IADD3 R45, P6, R174, 0x8000, RZ ;  /* 0x00008000ae2d7810 */ /* 0x000fe20007fde0ff */
[--C-:B------:R-:W-:Y:S01]  /*7b20*/  IMAD.X R29, RZ, RZ, R175.reuse, P3 ;  /* 0x000000ffff1d7224 */ /* 0x100fe200018e06af */
[----:B------:R-:W-:Y:S01]  /*7b30*/  LOP3.LUT R40, R41, 0x380, RZ, 0xc0, !PT ;  /* 0x0000038029287812 */ /* 0x000fe200078ec0ff */
[--C-:B------:R-:W-:Y:S01]  /*7b40*/  IMAD.X R33, RZ, RZ, R175.reuse, P4 ;  /* 0x000000ffff217224 */ /* 0x100fe200020e06af */
[----:B------:R-:W-:Y:S01]  /*7b50*/  LOP3.LUT R44, R45, 0x380, RZ, 0xc0, !PT ;  /* 0x000003802d2c7812 */ /* 0x000fe200078ec0ff */
[--C-:B------:R-:W-:Y:S01]  /*7b60*/  IMAD.X R37, RZ, RZ, R175.reuse, P5 ;  /* 0x000000ffff257224 */ /* 0x100fe200028e06af */
[----:B------:R-:W-:Y:S01]  /*7b70*/  LOP3.LUT R48, R49, 0x380, RZ, 0xc0, !PT ;  /* 0x0000038031307812 */ /* 0x000fe200078ec0ff */
[----:B------:R-:W-:Y:S01]  /*7b80*/  USHF.R.S32.HI UR14, URZ, 0x1f, UR4 ;  /* 0x0000001f3f0e7899 */ /* 0x000fe20008011404 */
[----:B------:R-:W-:Y:S01]  /*7b90*/  SHF.R.U64 R44, R44, 0x3, RZ ;  /* 0x000000032c2c7819 */ /* 0x000fe200000012ff */
[----:B------:R-:W-:Y:S01]  /*7ba0*/  USHF.R.S32.HI UR15, URZ, 0x1f, UR45 ;  /* 0x0000001f3f0f7899 */ /* 0x000fe2000801142d */
[----:B------:R-:W-:Y:S01]  /*7bb0*/  SHF.R.U64 R40, R40, 0x3, RZ ;  /* 0x0000000328287819 */ /* 0x000fe200000012ff */
[----:B------:R-:W-:Y:S01]  /*7bc0*/  USEL UR42, UR42, URZ, !UP0 ;  /* 0x0000003f2a2a7287 */ /* 0x000fe2000c000000 */
[----:B------:R-:W-:Y:S01]  /*7bd0*/  SHF.R.U64 R48, R48, 0x3, RZ ;  /* 0x0000000330307819 */ /* 0x000fe200000012ff */
[----:B------:R-:W-:Y:S01]  /*7be0*/  USEL UR43, UR43, URZ, !UP0 ;  /* 0x0000003f2b2b7287 */ /* 0x000fe2000c000000 */
[----:B------:R-:W-:Y:S01]  /*7bf0*/  LOP3.LUT R44, R44, R45, RZ, 0x3c, !PT ;  /* 0x0000002d2c2c7212 */ /* 0x000fe200078e3cff */
[--C-:B------:R-:W-:Y:S01]  /*7c00*/  IMAD.X R45, RZ, RZ, R175.reuse, P6 ;  /* 0x000000ffff2d7224 */ /* 0x100fe200030e06af */
[----:B------:R-:W-:Y:S01]  /*7c10*/  LOP3.LUT R40, R40, R41, RZ, 0x3c, !PT ;  /* 0x0000002928287212 */ /* 0x000fe200078e3cff */
[----:B------:R-:W-:Y:S01]  /*7c20*/  IMAD.X R41, RZ, RZ, R175, P0 ;  /* 0x000000ffff297224 */ /* 0x000fe200000e06af */
[----:B0-----:R-:W-:-:S02]  /*7c30*/  ISETP.NE.AND P6, PT, R3, RZ, PT ;  /* 0x000000ff0300720c */ /* 0x001fc40003fc5270 */
[----:B------:R-:W-:Y:S01]  /*7c40*/  LOP3.LUT R48, R48, R49, RZ, 0x3c, !PT ;  /* 0x0000003130307212 */ /* 0x000fe200078e3cff */
[----:B------:R-:W-:Y:S01]  /*7c50*/  IMAD.X R49, RZ, RZ, R175, P1 ;  /* 0x000000ffff317224 */ /* 0x000fe200008e06af */
[C---:B------:R-:W-:Y:S02]  /*7c60*/  IADD3 R57, P2, R174.reuse, 0xa000, RZ ;  /* 0x0000a000ae397810 */ /* 0x040fe40007f5e0ff */
[C---:B------:R-:W-:Y:S02]  /*7c70*/  IADD3 R53, P3, R174.reuse, 0xb000, RZ ;  /* 0x0000b000ae357810 */ /* 0x040fe40007f7e0ff */
[C---:B------:R-:W-:Y:S02]  /*7c80*/  IADD3 R65, P4, R174.reuse, 0xc000, RZ ;  /* 0x0000c000ae417810 */ /* 0x040fe40007f9e0ff */
[C---:B------:R-:W-:Y:S02]  /*7c90*/  IADD3 R61, P5, R174.reuse, 0xd000, RZ ;  /* 0x0000d000ae3d7810 */ /* 0x040fe40007fbe0ff */
[----:B------:R-:W-:-:S02]  /*7ca0*/  IADD3 R73, P0, R174, 0xe000, RZ ;  /* 0x0000e000ae497810 */ /* 0x000fc40007f1e0ff */
[----:B------:R-:W-:Y:S02]  /*7cb0*/  IADD3 R4, P1, R174, 0xf000, RZ ;  /* 0x0000f000ae047810 */ /* 0x000fe40007f3e0ff */
[----:B------:R-:W-:Y:S02]  /*7cc0*/  LOP3.LUT R56, R57, 0x380, RZ, 0xc0, !PT ;  /* 0x0000038039387812 */ /* 0x000fe400078ec0ff */
[----:B------:R-:W-:Y:S01]  /*7cd0*/  LOP3.LUT R52, R53, 0x380, RZ, 0xc0, !PT ;  /* 0x0000038035347812 */ /* 0x000fe200078ec0ff */
[----:B------:R-:W-:Y:S01]  /*7ce0*/  IMAD.X R69, RZ, RZ, R175, P1 ;  /* 0x000000ffff457224 */ /* 0x000fe200008e06af */
[----:B------:R-:W-:Y:S02]  /*7cf0*/  LOP3.LUT R64, R65, 0x380, RZ, 0xc0, !PT ;  /* 0x0000038041407812 */ /* 0x000fe400078ec0ff */
[----:B------:R-:W-:Y:S02]  /*7d00*/  LOP3.LUT R60, R61, 0x380, RZ, 0xc0, !PT ;  /* 0x000003803d3c7812 */ /* 0x000fe400078ec0ff */
[----:B------:R-:W-:-:S02]  /*7d10*/  LOP3.LUT R72, R73, 0x380, RZ, 0xc0, !PT ;  /* 0x0000038049487812 */ /* 0x000fc400078ec0ff */
[----:B------:R-:W-:Y:S02]  /*7d20*/  LOP3.LUT R5, R174, 0x380, RZ, 0xc0, !PT ;  /* 0x00000380ae057812 */ /* 0x000fe400078ec0ff */
        /* <DEDUP_REMOVED lines=8> */
[----:B------:R-:W-:Y:S02]  /*7db0*/  LOP3.LUT R56, R56, R57, RZ, 0x3c, !PT ;  /* 0x0000003938387212 */ /* 0x000fe400078e3cff */
        /* <DEDUP_REMOVED lines=8> */
[----:B------:R-:W-:-:S02]  /*7e40*/  IADD3.X R57, RZ, R175, RZ, P2, !PT ;  /* 0x000000afff397210 */ /* 0x000fc400017fe4ff */
[----:B------:R-:W-:Y:S02]  /*7e50*/  LOP3.LUT R174, R5, R174, RZ, 0x3c, !PT ;  /* 0x000000ae05ae7212 */ /* 0x000fe400078e3cff */
[----:B------:R-:W-:Y:S01]  /*7e60*/  LOP3.LUT R68, R3, R4, RZ, 0x3c, !PT ;  /* 0x0000000403447212 */ /* 0x000fe200078e3cff */
[----:B------:R-:W-:Y:S06]  /*7e70*/  @P6 BRA `(.L_x_390) ;  /* 0x0000000000c46947 */ /* 0x000fec0003800000 */
[----:B------:R-:W0:Y:S01]  /*7e80*/  LDC R11, c[0x0][0xbe8] ;  /* 0x0002fa00ff0b7b82 */ /* 0x000e220000000800 */
[----:B------:R-:W-:Y:S01]  /*7e90*/  IMAD.U32 R10, RZ, RZ, UR44 ;  /* 0x0000002cff0a7e24 */ /* 0x000fe2000f8e00ff */
[----:B------:R-:W-:Y:S01]  /*7ea0*/  ULDC.64 UR12, c[0x0][0xb90] ;  /* 0x0002e400000c7ab9 */ /* 0x000fe20000000a00 */
[----:B------:R-:W-:Y:S01]  /*7eb0*/  UMOV UR8, UR4 ;  /* 0x0000000400087c82 */ /* 0x000fe20008000000 */
[----:B------:R-:W-:Y:S01]  /*7ec0*/  UIMAD UR10, UR15, UR12, URZ ;  /* 0x0000000c0f0a72a4 */ /* 0x000fe2000f8e023f */
[----:B------:R-:W-:Y:S01]  /*7ed0*/  IMAD R10, R10, 0x40, R195 ;  /* 0x000000400a0a7824 */ /* 0x000fe200078e02c3 */
[----:B------:R-:W-:Y:S01]  /*7ee0*/  UMOV UR9, UR14 ;  /* 0x0000000e00097c82 */ /* 0x000fe20008000000 */
[----:B------:R-:W-:Y:S01]  /*7ef0*/  IMAD.U32 R15, RZ, RZ, UR44 ;  /* 0x0000002cff0f7e24 */ /* 0x000fe2000f8e00ff */
[----:B------:R-:W-:Y:S01]  /*7f00*/  UIMAD.WIDE.U32 UR8, UR45, UR12, UR8 ;  /* 0x0000000c2d0872a5 */ /* 0x000fe2000f8e0008 */
[----:B------:R-:W-:Y:S01]  /*7f10*/  IMAD.MOV.U32 R4, RZ, RZ, R10 ;  /* 0x000000ffff047224 */ /* 0x000fe200078e000a */
[----:B------:R-:W-:Y:S01]  /*7f20*/  UIMAD UR10, UR45, UR13, UR10 ;  /* 0x0000000d2d0a72a4 */ /* 0x000fe2000f8e020a */
[----:B------:R-:W-:-:S02]  /*7f30*/  IMAD.MOV R30, RZ, RZ, -R18 ;  /* 0x000000ffff1e7224 */ /* 0x000fc400078e0a12 */
[----:B------:R-:W-:Y:S01]  /*7f40*/  ULDC.64 UR12, c[0x0][0xb98] ;  /* 0x0002e600000c7ab9 */ /* 0x000fe20000000a00 */
[----:B------:R-:W-:Y:S01]  /*7f50*/  UIADD3 UR9, UR9, UR10, URZ ;  /* 0x0000000a09097290 */ /* 0x000fe2000fffe03f */
[----:B------:R-:W-:Y:S01]  /*7f60*/  IMAD R15, R15, 0x40, R16 ;  /* 0x000000400f0f7824 */ /* 0x000fe200078e0210 */
[----:B------:R-:W-:Y:S02]  /*7f70*/  UIMAD UR11, UR43, UR12, URZ ;  /* 0x0000000c2b0b72a4 */ /* 0x000fe4000f8e023f */
[----:B------:R-:W-:Y:S02]  /*7f80*/  UIMAD.WIDE.U32 UR8, UR42, UR12, UR8 ;  /* 0x0000000c2a0872a5 */ /* 0x000fe4000f8e0008 */
[----:B------:R-:W-:Y:S01]  /*7f90*/  UIMAD UR11, UR42, UR13, UR11 ;  /* 0x0000000d2a0b72a4 */ /* 0x000fe2000f8e020b */
[----:B0-----:R-:W-:Y:S01]  /*7fa0*/  ISETP.NE.AND P0, PT, R11, 0x1, PT ;  /* 0x000000010b00780c */ /* 0x001fe20003f05270 */
[----:B-----5:R-:W-:-:S12]  /*7fb0*/  IMAD R26, R0, R11, RZ ;  /* 0x0000000b001a7224 */ /* 0x020fd800078e02ff */
[----:B------:R-:W0:Y:S08]  /*7fc0*/  @P0 LDC R3, c[0x0][0xbec] ;  /* 0x0002fb00ff030b82 */ /* 0x000e300000000800 */
[----:B------:R-:W1:Y:S01]  /*7fd0*/  @P0 LDC R6, c[0x0][0xbf0] ;  /* 0x0002fc00ff060b82 */ /* 0x000e620000000800 */
[----:B0-----:R-:W-:-:S05]  /*7fe0*/  @P0 IMAD.HI.U32 R3, R10, R3, RZ ;  /* 0x000000030a030227 */ /* 0x001fca00078e00ff */
[----:B-1----:R-:W-:-:S04]  /*7ff0*/  @P0 SHF.R.U32.HI R4, RZ, R6, R3 ;  /* 0x00000006ff040219 */ /* 0x002fc80000011603 */
[--C-:B------:R-:W-:Y:S01]  /*8000*/  SHF.R.S32.HI R5, RZ, 0x1f, R4.reuse ;  /* 0x0000001fff057819 */ /* 0x100fe20000011404 */
[----:B------:R-:W-:Y:S01]  /*8010*/  IMAD.MOV R6, RZ, RZ, -R4 ;  /* 0x000000ffff067224 */ /* 0x000fe200078e0a04 */
[----:B------:R-:W-:-:S03]  /*8020*/  IADD3 R4, P0, R4, UR8, RZ ;  /* 0x0000000804047c10 */ /* 0x000fc6000ff1e0ff */
[----:B------:R-:W-:Y:S01]  /*8030*/  IMAD R3, R11, R6, R10 ;  /* 0x000000060b037224 */ /* 0x000fe200078e020a */
[----:B------:R-:W-:-:S04]  /*8040*/  MOV R10, UR11 ;  /* 0x0000000b000a7c02 */ /* 0x000fc80008000f00 */
[----:B------:R-:W-:Y:S02]  /*8050*/  SHF.R.S32.HI R6, RZ, 0x1f, R3 ;  /* 0x0000001fff067819 */ /* 0x000fe40000011403 */
[----:B------:R-:W-:Y:S01]  /*8060*/  IADD3.X R5, R5, UR9, R10, P0, !PT ;  /* 0x0000000905057c10 */ /* 0x000fe200087fe40a */
[----:B------:R-:W-:Y:S02]  /*8070*/  ULDC.64 UR8, c[0x0][0xb88] ;  /* 0x0002e20000087ab9 */ /* 0x000fe40000000a00 */
[----:B------:R-:W-:Y:S02]  /*8080*/  IMAD R6, R6, UR8, RZ ;  /* 0x0000000806067c24 */ /* 0x000fe4000f8e02ff */
[----:B------:R-:W-:-:S04]  /*8090*/  IMAD.WIDE.U32 R4, R3, UR8, R4 ;  /* 0x0000000803047c25 */ /* 0x000fc8000f8e0004 */
[----:B------:R-:W-:Y:S01]  /*80a0*/  IMAD R3, R3, UR9, R6 ;  /* 0x0000000903037c24 */ /* 0x000fe2000f8e0206 */
[----:B------:R-:W-:Y:S02]  /*80b0*/  ULDC.64 UR8, c[0x0][0xb50] ;  /* 0x0002d40000087ab9 */ /* 0x000fe40000000a00 */
[----:B------:R-:W-:Y:S01]  /*80c0*/  LEA R10, P0, R4, UR8, 0x2 ;  /* 0x00000008040a7c11 */ /* 0x000fe2000f8010ff */
[----:B------:R-:W-:-:S04]  /*80d0*/  IMAD.IADD R3, R5, 0x1, R3 ;  /* 0x0000000105037824 */ /* 0x000fc800078e0203 */
[----:B------:R-:W-:Y:S01]  /*80e0*/  SHFL.IDX PT, R6, R10, 0x1, 0x1c1f ;  /* 0x003c1f000a067f89 */ /* 0x000fe200000e0000 */
[----:B------:R-:W-:Y:S01]  /*80f0*/  LEA.HI.X R14, R4, UR9, R3, 0x2, P0 ;  /* 0x00000009040e7c11 */ /* 0x000fe200080f1403 */
[----:B------:R-:W-:Y:S01]  /*8100*/  VIADD R3, R15, 0x8 ;  /* 0x000000080f037836 */ /* 0x000fe20000000000 */
[----:B------:R-:W-:Y:S01]  /*8110*/  ISETP.NE.AND P0, PT, R17, R30, PT ;  /* 0x0000001e1100720c */ /* 0x000fe20003f05270 */
[----:B------:R-:W-:Y:S03]  /*8120*/  SHFL.IDX PT, R4, R10, RZ, 0x1c1f ;  /* 0x001c1fff0a047589 */ /* 0x000fe600000e0000 */
[-C--:B------:R-:W-:Y:S01]  /*8130*/  ISETP.GE.OR P1, PT, R15, R26.reuse, P0 ;  /* 0x0000001a0f00720c */ /* 0x080fe20000726670 */
[----:B------:R-:W0:Y:S01]  /*8140*/  SHFL.IDX PT, R5, R14, RZ, 0x1c1f ;  /* 0x001c1fff0e057589 */ /* 0x000e2200000e0000 */
[----:B------:R-:W-:-:S03]  /*8150*/  ISETP.GE.OR P0, PT, R3, R26, P0 ;  /* 0x0000001a0300720c */ /* 0x000fc60000706670 */
[----:B------:R-:W1:Y:S08]  /*8160*/  SHFL.IDX PT, R7, R14, 0x1, 0x1c1f ;  /* 0x003c1f000e077f89 */ /* 0x000e7000000e0000 */
[----:B0-----:R0:W-:Y:S04]  /*8170*/  @!P1 ST.E desc[UR50][R4.64], R21 ;  /* 0x0000001504009985 */ /* 0x0011e8000c101932 */
[----:B-1----:R0:W-:Y:S02]  /*8180*/  @!P0 ST.E desc[UR50][R6.64], R20 ;  /* 0x0000001406008985 */ /* 0x0021e4000c101932 */
.L_x_390:
[----:B------:R-:W1:Y:S01]  /*8190*/  LDC R81, c[0x0][0xbe8] ;  /* 0x0002fa00ff517b82 */ /* 0x000e620000000800 */
[----:B------:R-:W-:Y:S01]  /*81a0*/  ULDC UR16, c[0x0][0xac8] ;  /* 0x0002b20000107ab9 */ /* 0x000fe20000000800 */
[----:B------:R-:W-:Y:S01]  /*81b0*/  ULDC.64 UR12, c[0x0][0xaa0] ;  /* 0x0002a800000c7ab9 */ /* 0x000fe20000000a00 */
[----:B------:R-:W-:Y:S01]  /*81c0*/  ISETP.GE.AND P0, PT, R189, UR16, PT ;  /* 0x00000010bd007c0c */ /* 0x000fe2000bf06270 */
[----:B0-----:R0:W5:Y:S03]  /*81d0*/  LD.E.128 R4, desc[UR50][R174.64] ;  /* 0x00000032ae047980 */ /* 0x001166000c101d00 */
[----:B------:R-:W-:Y:S01]  /*81e0*/  SEL R20, RZ, 0xffffffff, P0 ;  /* 0xffffffffff147807 */ /* 0x000fe20000000000 */
[----:B------:R-:W5:Y:S01]  /*81f0*/  LD.E.128 R8, desc[UR50][R8.64] ;  /* 0x0000003208087980 */ /* 0x000f62000c101d00 */
[----:B------:R-:W-:-:S03]  /*8200*/  ISETP.GE.AND P0, PT, R188, UR16, PT ;  /* 0x00000010bc007c0c */ /* 0x000fc6000bf06270 */
[----:B------:R-:W5:Y:S04]  /*8210*/  LD.E.128 R12, desc[UR50][R12.64] ;  /* 0x000000320c0c7980 */ /* 0x000f68000c101d00 */
[----:B------:R-:W5:Y:S04]  /*8220*/  LD.E.128 R24, desc[UR50][R24.64] ;  /* 0x0000003218187980 */ /* 0x000f68000c101d00 */
[----:B------:R-:W5:Y:S01]  /*8230*/  LD.E.128 R28, desc[UR50][R28.64] ;  /* 0x000000321c1c7980 */ /* 0x000f62000c101d00 */
[----:B-1----:R-:W-:Y:S01]  /*8240*/  ISETP.NE.AND P2, PT, R81, 0x1, PT ;  /* 0x000000015100780c */ /* 0x002fe20003f45270 */
[----:B------:R-:W-:Y:S01]  /*8250*/  IMAD.SHL.U32 R76, R20, 0x2, RZ ;  /* 0x00000002144c7824 */ /* 0x000fe200078e00ff */
[----:B------:R-:W-:Y:S01]  /*8260*/  ISETP.GE.AND P1, PT, R2, UR16, PT ;  /* 0x0000001002007c0c */ /* 0x000fe2000bf26270 */
[----:B------:R-:W5:Y:S01]  /*8270*/  LD.E.128 R32, desc[UR50][R32.64] ;  /* 0x0000003220207980 */ /* 0x000f62000c101d00 */
[----:B------:R-:W-:-:S02]  /*8280*/  SEL R20, RZ, 0xffffffff, P0 ;  /* 0xffffffffff147807 */ /* 0x000fc40000000000 */
[----:B------:R-:W-:Y:S01]  /*8290*/  SEL R3, RZ, 0x1, P1 ;  /* 0x00000001ff037807 */ /* 0x000fe20000800000 */
[----:B------:R-:W5:Y:S04]  /*82a0*/  LD.E.128 R36, desc[UR50][R36.64] ;  /* 0x0000003224247980 */ /* 0x000f68000c101d00 */
[----:B------:R-:W5:Y:S02]  /*82b0*/  LD.E.128 R40, desc[UR50][R40.64] ;  /* 0x0000003228287980 */ /* 0x000f64000c101d00 */
[----:B------:R-:W1:Y:S01]  /*82c0*/  @P2 LDC R77, c[0x0][0xbec] ;  /* 0x0002fb00ff4d2b82 */ /* 0x000e620000000800 */
[----:B------:R-:W-:Y:S01]  /*82d0*/  IMAD.SHL.U32 R20, R20, 0x4, RZ ;  /* 0x0000000414147824 */ /* 0x000fe200078e00ff */
[----:B------:R-:W-:Y:S01]  /*82e0*/  UIMAD UR10, UR14, UR12, URZ ;  /* 0x0000000c0e0a72a4 */ /* 0x000fe2000f8e023f */
[----:B------:R-:W5:Y:S04]  /*82f0*/  LD.E.128 R44, desc[UR50][R44.64] ;  /* 0x000000322c2c7980 */ /* 0x000f68000c101d00 */
[----:B------:R-:W5:Y:S01]  /*8300*/  LD.E.128 R48, desc[UR50][R48.64] ;  /* 0x0000003230307980 */ /* 0x000f62000c101d00 */
[----:B------:R-:W2:Y:S01]  /*8310*/  @P2 LDC R79, c[0x0][0xbf0] ;  /* 0x0002fc00ff4f2b82 */ /* 0x000ea20000000800 */
[----:B------:R-:W-:-:S02]  /*8320*/  LOP3.LUT R3, R76, 0x2, R3, 0xe2, !PT ;  /* 0x000000024c037812 */ /* 0x000fc400078ee203 */
[----:B------:R-:W-:Y:S01]  /*8330*/  ISETP.GE.AND P0, PT, R187, UR16, PT ;  /* 0x00000010bb007c0c */ /* 0x000fe2000bf06270 */
[----:B------:R-:W-:Y:S01]  /*8340*/  UIMAD.WIDE.U32 UR8, UR4, UR12, URZ ;  /* 0x0000000c040872a5 */ /* 0x000fe2000f8e003f */
[----:B------:R-:W-:Y:S01]  /*8350*/  LOP3.LUT R20, R20, 0x4, R3, 0xe2, !PT ;  /* 0x0000000414147812 */ /* 0x000fe200078ee203 */
[----:B------:R-:W-:Y:S01]  /*8360*/  UIMAD UR10, UR4, UR13, UR10 ;  /* 0x0000000d040a72a4 */ /* 0x000fe2000f8e020a */
[----:B------:R-:W-:Y:S01]  /*8370*/  SEL R21, RZ, 0xffffffff, P0 ;  /* 0xffffffffff157807 */ /* 0x000fe20000000000 */
[----:B------:R-:W-:Y:S01]  /*8380*/  IMAD R3, R190, 0x20, R191 ;  /* 0x00000020be037824 */ /* 0x000fe200078e02bf */
[----:B------:R-:W-:Y:S01]  /*8390*/  ULDC.64 UR12, c[0x0][0xae8] ;  /* 0x0002ba00000c7ab9 */ /* 0x000fe20000000a00 */
[----:B------:R-:W-:Y:S01]  /*83a0*/  IMAD.U32 R82, RZ, RZ, UR44 ;  /* 0x0000002cff527e24 */ /* 0x000fe2000f8e00ff */
[----:B------:R-:W-:Y:S01]  /*83b0*/  ISETP.GE.AND P0, PT, R186, UR16, PT ;  /* 0x00000010ba007c0c */ /* 0x000fe2000bf06270 */
[----:B------:R-:W-:Y:S01]  /*83c0*/  UIADD3 UR9, UR9, UR10, URZ ;  /* 0x0000000a09097290 */ /* 0x000fe2000fffe03f */
[----:B------:R-:W-:Y:S01]  /*83d0*/  SHF.L.U32 R21, R21, 0x3, RZ ;  /* 0x0000000315157819 */ /* 0x000fe200000006ff */
[----:B------:R-:W-:Y:S01]  /*83e0*/  UIMAD UR4, UR15, UR12, URZ ;  /* 0x0000000c0f0472a4 */ /* 0x000fe2000f8e023f */
[----:B------:R-:W-:Y:S01]  /*83f0*/  IMAD R82, R82, 0x40, R3 ;  /* 0x0000004052527824 */ /* 0x000fe200078e0203 */
[----:B------:R-:W-:Y:S01]  /*8400*/  SEL R3, RZ, 0xffffffff, P0 ;  /* 0xffffffffff037807 */ /* 0x000fe20000000000 */
[----:B------:R-:W-:Y:S01]  /*8410*/  UIMAD.WIDE.U32 UR8, UR45, UR12, UR8 ;  /* 0x0000000c2d0872a5 */ /* 0x000fe2000f8e0008 */
[----:B------:R-:W-:Y:S01]  /*8420*/  LOP3.LUT R21, R21, 0x8, R20, 0xe2, !PT ;  /* 0x0000000815157812 */ /* 0x000fe200078ee214 */
[----:B------:R-:W-:Y:S01]  /*8430*/  UIMAD UR4, UR45, UR13, UR4 ;  /* 0x0000000d2d0472a4 */ /* 0x000fe2000f8e0204 */
[----:B-1----:R-:W-:Y:S01]  /*8440*/  @P2 IMAD.HI.U32 R20, R82, R77, RZ ;  /* 0x0000004d52142227 */ /* 0x002fe200078e00ff */
[----:B------:R-:W-:Y:S01]  /*8450*/  ULDC.64 UR10, c[0x0][0xaf0] ;  /* 0x0002bc00000a7ab9 */ /* 0x000fe20000000a00 */
[----:B------:R-:W5:Y:S01]  /*8460*/  LD.E.128 R56, desc[UR50][R56.64] ;  /* 0x0000003238387980 */ /* 0x000f62000c101d00 */
[----:B------:R-:W-:Y:S01]  /*8470*/  UIMAD UR43, UR43, UR10, URZ ;  /* 0x0000000a2b2b72a4 */ /* 0x000fe2000f8e023f */
[----:B------:R-:W-:Y:S01]  /*8480*/  IMAD.SHL.U32 R76, R3, 0x10, RZ ;  /* 0x00000010034c7824 */ /* 0x000fe200078e00ff */
[----:B------:R-:W-:Y:S01]  /*8490*/  UIADD3 UR9, UR9, UR4, URZ ;  /* 0x0000000409097290 */ /* 0x000fe2000fffe03f */
[----:B------:R-:W-:Y:S01]  /*84a0*/  IMAD.MOV.U32 R3, RZ, RZ, R82 ;  /* 0x000000ffff037224 */ /* 0x000fe200078e0052 */
[----:B--2---:R-:W-:Y:S01]  /*84b0*/  @P2 SHF.R.U32.HI R3, RZ, R79, R20 ;  /* 0x0000004fff032219 */ /* 0x004fe20000011614 */
[----:B------:R-:W-:Y:S01]  /*84c0*/  UIMAD UR4, UR42, UR11, UR43 ;  /* 0x0000000b2a0472a4 */ /* 0x000fe2000f8e022b */
[----:B------:R-:W5:Y:S01]  /*84d0*/  LD.E.128 R52, desc[UR50][R52.64] ;  /* 0x0000003234347980 */ /* 0x000f62000c101d00 */
[----:B------:R-:W-:Y:S01]  /*84e0*/  UIMAD.WIDE.U32 UR42, UR42, UR10, UR8 ;  /* 0x0000000a2a2a72a5 */ /* 0x000fe2000f8e0008 */
[--C-:B------:R-:W-:Y:S01]  /*84f0*/  SHF.R.S32.HI R77, RZ, 0x1f, R3.reuse ;  /* 0x0000001fff4d7819 */ /* 0x100fe20000011403 */
[----:B------:R-:W-:Y:S01]  /*8500*/  IMAD.MOV R79, RZ, RZ, -R3 ;  /* 0x000000ffff4f7224 */ /* 0x000fe200078e0a03 */
[----:B------:R-:W-:Y:S01]  /*8510*/  ISETP.GE.AND P0, PT, R185, UR16, PT ;  /* 0x00000010b9007c0c */ /* 0x000fe2000bf06270 */
[----:B------:R-:W-:Y:S01]  /*8520*/  UIADD3 UR4, UR43, UR4, URZ ;  /* 0x000000042b047290 */ /* 0x000fe2000fffe03f */
[----:B------:R-:W5:Y:S01]  /*8530*/  LD.E.128 R64, desc[UR50][R64.64] ;  /* 0x0000003240407980 */ /* 0x000f62000c101d00 */
[----:B------:R-:W-:Y:S01]  /*8540*/  ULDC.64 UR8, c[0x0][0xae0] ;  /* 0x0002b80000087ab9 */ /* 0x000fe20000000a00 */
[----:B------:R-:W-:Y:S01]  /*8550*/  SEL R78, RZ, 0xffffffff, P0 ;  /* 0xffffffffff4e7807 */ /* 0x000fe20000000000 */
[----:B------:R-:W-:Y:S01]  /*8560*/  IMAD R80, R77, UR8, RZ ;  /* 0x000000084d507c24 */ /* 0x000fe2000f8e02ff */
[----:B------:R-:W-:Y:S01]  /*8570*/  LOP3.LUT R76, R76, 0x10, R21, 0xe2, !PT ;  /* 0x000000104c4c7812 */ /* 0x000fe200078ee215 */
[----:B------:R-:W-:Y:S01]  /*8580*/  IMAD R77, R81, R79, R82 ;  /* 0x0000004f514d7224 */ /* 0x000fe200078e0252 */
[----:B------:R-:W5:Y:S01]  /*8590*/  LD.E.128 R60, desc[UR50][R60.64] ;  /* 0x000000323c3c7980 */ /* 0x000f62000c101d00 */
[----:B------:R-:W-:-:S02]  /*85a0*/  IMAD.U32 R21, RZ, RZ, UR43 ;  /* 0x0000002bff157e24 */ /* 0x000fc4000f8e00ff */
[----:B------:R-:W-:Y:S01]  /*85b0*/  IMAD.U32 R20, RZ, RZ, UR42 ;  /* 0x0000002aff147e24 */ /* 0x000fe2000f8e00ff */
[----:B------:R-:W5:Y:S01]  /*85c0*/  LD.E.128 R72, desc[UR50][R72.64] ;  /* 0x0000003248487980 */ /* 0x000f62000c101d00 */
[----:B------:R-:W-:Y:S02]  /*85d0*/  IMAD.U32 R21, RZ, RZ, UR4 ;  /* 0x00000004ff157e24 */ /* 0x000fe4000f8e00ff */
[----:B------:R-:W-:Y:S01]  /*85e0*/  IMAD.SHL.U32 R83, R78, 0x20, RZ ;  /* 0x000000204e537824 */ /* 0x000fe200078e00ff */
[----:B------:R-:W5:Y:S01]  /*85f0*/  LD.E.128 R68, desc[UR50][R68.64] ;  /* 0x0000003244447980 */ /* 0x000f62000c101d00 */
[----:B------:R-:W-:Y:S01]  /*8600*/  SHF.R.S32.HI R78, RZ, 0x1f, R77 ;  /* 0x0000001fff4e7819 */ /* 0x000fe2000001144d */
[C---:B------:R-:W-:Y:S01]  /*8610*/  IMAD R79, R3.reuse, UR9, R80 ;  /* 0x00000009034f7c24 */ /* 0x040fe2000f8e0250 */
[----:B------:R-:W-:Y:S01]  /*8620*/  ISETP.GE.AND P0, PT, R194, UR16, PT ;  /* 0x00000010c2007c0c */ /* 0x000fe2000bf06270 */
[----:B------:R-:W-:Y:S01]  /*8630*/  @!PT LDS RZ, [RZ] ;  /* 0x00000000fffff984 */ /* 0x000fe20000000800 */
[----:B------:R-:W-:Y:S01]  /*8640*/  @!PT LDS RZ, [RZ] ;  /* 0x00000000fffff984 */ /* 0x000fe20000000800 */
[----:B------:R-:W-:Y:S01]  /*8650*/  @!PT LDS RZ, [RZ] ;  /* 0x00000000fffff984 */ /* 0x000fe20000000800 */
[----:B------:R-:W-:Y:S01]  /*8660*/  @!PT LDS RZ, [RZ] ;  /* 0x00000000fffff984 */ /* 0x000fe20000000800 */
[----:B------:R1:W-:Y:S06]  /*8670*/  MEMBAR.ALL.CTA ;  /* 0x0000000000007992 */ /* 0x0003ec0000008000 */
[----:B-1----:R-:W1:Y:S01]  /*8680*/  FENCE.VIEW.ASYNC.S ;  /* 0x00000000000073c6 */ /* 0x002e620000000000 */
[----:B------:R-:W-:Y:S01]  /*8690*/  IMAD.WIDE.U32 R20, R3, UR8, R20 ;  /* 0x0000000803147c25 */ /* 0x000fe2000f8e0014 */
[----:B------:R-:W-:Y:S01]  /*86a0*/  MOV R86, UR44 ;  /* 0x0000002c00567c02 */ /* 0x000fe20008000f00 */
[----:B------:R-:W-:Y:S01]  /*86b0*/  ULDC.64 UR8, c[0x0][0xad8] ;  /* 0x0002b60000087ab9 */ /* 0x000fe20000000a00 */
[----:B------:R-:W-:Y:S01]  /*86c0*/  SEL R3, RZ, 0x40, P0 ;  /* 0x00000040ff037807 */ /* 0x000fe20000000000 */
[----:B------:R-:W-:Y:S01]  /*86d0*/  IMAD.IADD R21, R21, 0x1, R79 ;  /* 0x0000000115157824 */ /* 0x000fe200078e024f */
[----:B------:R-:W-:Y:S01]  /*86e0*/  ISETP.GE.AND P0, PT, R193, UR16, PT ;  /* 0x00000010c1007c0c */ /* 0x000fe2000bf06270 */
[----:B------:R-:W-:Y:S01]  /*86f0*/  IMAD R78, R78, UR8, RZ ;  /* 0x000000084e4e7c24 */ /* 0x000fe2000f8e02ff */
[----:B------:R-:W-:Y:S01]  /*8700*/  UIADD3 UR4, UR41, 0x28c20, URZ ;  /* 0x00028c2029047890 */ /* 0x000fe2000fffe03f */
[----:B-----5:R-:W-:Y:S01]  /*8710*/  IMAD R87, R0, R81, RZ ;  /* 0x0000005100577224 */ /* 0x020fe200078e02ff */
[----:B------:R-:W-:Y:S01]  /*8720*/  SEL R0, RZ, 0x80, P0 ;  /* 0x00000080ff007807 */ /* 0x000fe20000000000 */
[----:B------:R-:W-:Y:S01]  /*8730*/  IMAD R86, R86, 0x40, R191 ;  /* 0x0000004056567824 */ /* 0x000fe200078e02bf */
[----:B------:R-:W-:Y:S01]  /*8740*/  UPRMT UR4, URZ, 0x654, UR4 ;  /* 0x000006543f047896 */ /* 0x000fe20008000004 */
[----:B------:R-:W-:Y:S01]  /*8750*/  IMAD R79, R77, UR9, R78 ;  /* 0x000000094d4f7c24 */ /* 0x000fe2000f8e024e */
[----:B------:R-:W-:Y:S01]  /*8760*/  LOP3.LUT R76, R83, 0x20, R76, 0xe2, !PT ;  /* 0x00000020534c7812 */ /* 0x000fe200078ee24c */
[----:B------:R-:W-:Y:S01]  /*8770*/  IMAD.WIDE.U32 R20, R77, UR8, R20 ;  /* 0x000000084d147c25 */ /* 0x000fe2000f8e0014 */
[----:B------:R-:W-:Y:S01]  /*8780*/  ISETP.GE.AND P0, PT, R86, R87, PT ;  /* 0x000000575600720c */ /* 0x000fe20003f06270 */
[----:B------:R-:W-:Y:S01]  /*8790*/  ULDC.64 UR8, c[0x0][0xa80] ;  /* 0x0002a00000087ab9 */ /* 0x000fe20000000a00 */
[----:B------:R-:W-:Y:S01]  /*87a0*/  LOP3.LUT R3, R76, R3, RZ, 0xfc, !PT ;  /* 0x000000034c037212 */ /* 0x000fe200078efcff */
[----:B------:R-:W-:Y:S01]  /*87b0*/  IMAD.IADD R21, R21, 0x1, R79 ;  /* 0x0000000115157824 */ /* 0x000fe200078e024f */
[----:B------:R-:W-:Y:S01]  /*87c0*/  LEA R84, P1, R20, UR8, 0x1 ;  /* 0x0000000814547c11 */ /* 0x000fe2000f8208ff */
[----:B------:R-:W-:Y:S01]  /*87d0*/  BSSY B1, `(.L_x_391) ;  /* 0x0000026000017945 */ /* 0x000fe20003800000 */
[----:B------:R-:W-:-:S02]  /*87e0*/  LOP3.LUT R0, R3, R0, RZ, 0xfc, !PT ;  /* 0x0000000003007212 */ /* 0x000fc400078efcff */
[----:B------:R-:W-:Y:S01]  /*87f0*/  LEA.HI.X R85, R20, UR9, R21, 0x1, P1 ;  /* 0x0000000914557c11 */ /* 0x000fe200088f0c15 */
[----:B-1----:R-:W-:Y:S01]  /*8800*/  SYNCS.ARRIVE.TRANS64.RED.A1T0 RZ, [UR4], RZ ;  /* 0x000000ffffff79a7 */ /* 0x002fe20008100404 */
[----:B------:R0:W1:Y:S04]  /*8810*/  SHFL.IDX PT, R76, R84, RZ, 0x181f ;  /* 0x00181fff544c7589 */ /* 0x00006800000e0000 */
[----:B------:R0:W2:Y:S01]  /*8820*/  SHFL.IDX PT, R77, R85, RZ, 0x181f ;  /* 0x00181fff554d7589 */ /* 0x0000a200000e0000 */
[----:B------:R-:W-:Y:S05]  /*8830*/  @P0 BRA `(.L_x_392) ;  /* 0x00000000007c0947 */ /* 0x000fea0003800000 */
        /* <DEDUP_REMOVED lines=8> */
[----:B------:R1:W-:Y:S01]  /*88c0*/  @!P0 ST.E.128 desc[UR50][R20.64], R4 ;  /* 0x0000000414008985 */ /* 0x0003e2000c101d32 */
        /* <DEDUP_REMOVED lines=11> */
[-C--:B------:R-:W-:Y:S02]  /*8980*/  @!P1 LEA R6, P6, R185, R76.reuse, 0x1 ;  /* 0x0000004cb9069211 */ /* 0x080fe400078c08ff */
[-C--:B--2---:R-:W-:Y:S02]  /*8990*/  @P0 LEA R12, P3, R194, R76.reuse, 0x1 ;  /* 0x0000004cc20c0211 */ /* 0x084fe400078608ff */
        /* <DEDUP_REMOVED lines=9> */
.L_x_392:
[----:B------:R-:W-:Y:S05]  /*8a30*/  BSYNC B1 ;  /* 0x0000000000017941 */ /* 0x000fea0003800000 */
.L_x_391:
[----:B---3--:R-:W-:Y:S01]  /*8a40*/  VIADD R4, R86, 0x20 ;  /* 0x0000002056047836 */ /* 0x008fe20000000000 */
[----:B------:R4:W3:Y:S04]  /*8a50*/  SHFL.IDX PT, R7, R85, 0x1, 0x181f ;  /* 0x00381f0055077f89 */ /* 0x0008e800000e0000 */
[----:B------:R-:W-:Y:S01]  /*8a60*/  ISETP.GE.AND P0, PT, R4, R87, PT ;  /* 0x000000570400720c */ /* 0x000fe20003f06270 */
[----:B------:R4:W0:-:S12]  /*8a70*/  SHFL.IDX PT, R6, R84, 0x1, 0x181f ;  /* 0x00381f0054067f89 */ /* 0x00081800000e0000 */
[----:B----4-:R-:W-:Y:S05]  /*8a80*/  @P0 BRA `(.L_x_393) ;  /* 0x0000001000100947 */ /* 0x010fea0003800000 */
[----:B------:R-:W-:Y:S02]  /*8a90*/  ISETP.GE.AND P0, PT, R2, UR16, PT ;  /* 0x0000001002007c0c */ /* 0x000fe4000bf06270 */
[----:B------:R-:W-:Y:S02]  /*8aa0*/  ISETP.GE.AND P5, PT, R189, UR16, PT ;  /* 0x00000010bd007c0c */ /* 0x000fe4000bfa6270 */
[----:B------:R-:W-:Y:S02]  /*8ab0*/  ISETP.GE.AND P3, PT, R188, UR16, PT ;  /* 0x00000010bc007c0c */ /* 0x000fe4000bf66270 */
[----:B------:R-:W-:Y:S02]  /*8ac0*/  ISETP.GE.AND P2, PT, R187, UR16, PT ;  /* 0x00000010bb007c0c */ /* 0x000fe4000bf46270 */
[----:B------:R-:W-:-:S05]  /*8ad0*/  ISETP.GE.AND P1, PT, R186, UR16, PT ;  /* 0x00000010ba007c0c */ /* 0x000fca000bf26270 */
[----:B0--3--:R-:W-:Y:S02]  /*8ae0*/  @!P0 IMAD.WIDE R4, R2, 0x2, R6 ;  /* 0x0000000202048825 */ /* 0x009fe400078e0206 */
[-C--:B------:R-:W-:Y:S02]  /*8af0*/  @!P5 LEA R12, P4, R189, R6.reuse, 0x1 ;  /* 0x00000006bd0cd211 */ /* 0x080fe400078808ff */
[----:B------:R-:W-:Y:S01]  /*8b00*/  @!P3 LEA R14, P6, R188, R6, 0x1 ;  /* 0x00000006bc0eb211 */ /* 0x000fe200078c08ff */
[----:B------:R0:W-:Y:S01]  /*8b10*/  @!P0 ST.E.128 desc[UR50][R4.64], R8 ;  /* 0x0000000804008985 */ /* 0x0001e2000c101d32 */
[----:B------:R-:W-:Y:S02]  /*8b20*/  ISETP.GE.AND P0, PT, R185, UR16, PT ;  /* 0x00000010b9007c0c */ /* 0x000fe4000bf06270 */
[----:B------:R-:W-:Y:S02]  /*8b30*/  @!P5 LEA.HI.X R13, R189, R7, R204, 0x1, P4 ;  /* 0x00000007bd0dd211 */ /* 0x000fe400020f0ccc */
[----:B------:R-:W-:-:S02]  /*8b40*/  LOP3.LUT P4, RZ, R3, 0x40, RZ, 0xc0, !PT ;  /* 0x0000004003ff7812 */ /* 0x000fc4000788c0ff */
[----:B------:R-:W-:Y:S01]  /*8b50*/  @!P3 LEA.HI.X R15, R188, R7, R203, 0x1, P6 ;  /* 0x00000007bc0fb211 */ /* 0x000fe200030f0ccb */
[----:B------:R4:W-:Y:S01]  /*8b60*/  @!P5 ST.E.128 desc[UR50][R12.64], R24 ;  /* 0x000000180c00d985 */ /* 0x0009e2000c101d32 */
[----:B------:R-:W-:-:S03]  /*8b70*/  @!P2 LEA R20, P5, R187, R6, 0x1 ;  /* 0x00000006bb14a211 */ /* 0x000fc600078a08ff */
[----:B------:R4:W-:Y:S01]  /*8b80*/  @!P3 ST.E.128 desc[UR50][R14.64], R32 ;  /* 0x000000200e00b985 */ /* 0x0009e2000c101d32 */
[----:B------:R-:W-:Y:S02]  /*8b90*/  @!P2 LEA.HI.X R21, R187, R7, R202, 0x1, P5 ;  /* 0x00000007bb15a211 */ /* 0x000fe400028f0cca */
[----:B0-----:R-:W-:-:S03]  /*8ba0*/  @!P1 LEA R4, P6, R186, R6, 0x1 ;  /* 0x00000006ba049211 */ /* 0x001fc600078c08ff */
[----:B------:R4:W-:Y:S01]  /*8bb0*/  @!P2 ST.E.128 desc[UR50][R20.64], R40 ;  /* 0x000000281400a985 */ /* 0x0009e2000c101d32 */
[CC--:B------:R-:W-:Y:S02]  /*8bc0*/  @!P0 LEA R8, P3, R185.reuse, R6.reuse, 0x1 ;  /* 0x00000006b9088211 */ /* 0x0c0fe400078608ff */
[----:B------:R-:W-:Y:S02]  /*8bd0*/  @P4 LEA R10, P5, R194, R6, 0x1 ;  /* 0x00000006c20a4211 */ /* 0x000fe400078a08ff */
[-C--:B------:R-:W-:Y:S02]  /*8be0*/  @!P1 LEA.HI.X R5, R186, R7.reuse, R201, 0x1, P6 ;  /* 0x00000007ba059211 */ /* 0x080fe400030f0cc9 */
[-C--:B------:R-:W-:Y:S02]  /*8bf0*/  @!P0 LEA.HI.X R9, R185, R7.reuse, R200, 0x1, P3 ;  /* 0x00000007b9098211 */ /* 0x080fe400018f0cc8 */
[----:B------:R-:W-:Y:S01]  /*8c00*/  @P4 LEA.HI.X R11, R194, R7, R199, 0x1, P5 ;  /* 0x00000007c20b4211 */ /* 0x000fe200028f0cc7 */
[----:B------:R4:W-:Y:S04]  /*8c10*/  @!P1 ST.E.128 desc[UR50][R4.64], R48 ;  /* 0x0000003004009985 */ /* 0x0009e8000c101d32 */
[----:B------:R4:W-:Y:S01]  /*8c20*/  @!P0 ST.E.128 desc[UR50][R8.64], R52 ;  /* 0x0000003408008985 */ /* 0x0009e2000c101d32 */
[----:B------:R-:W-:-:S03]  /*8c30*/  LOP3.LUT P0, RZ, R0, 0x80, RZ, 0xc0, !PT ;  /* 0x0000008000ff7812 */ /* 0x000fc6000780c0ff */
[----:B------:R4:W-:Y:S10]  /*8c40*/  @P4 ST.E.128 desc[UR50][R10.64], R60 ;  /* 0x0000003c0a004985 */ /* 0x0009f4000c101d32 */
[----:B------:R-:W-:Y:S05]  /*8c50*/  @!P0 BRA `(.L_x_393) ;  /* 0x0000000c009c8947 */ /* 0x000fea0003800000 */
[----:B----4-:R-:W-:-:S04]  /*8c60*/  LEA R4, P0, R193, R6, 0x1 ;  /* 0x00000006c1047211 */ /* 0x010fc800078008ff */
[----:B------:R-:W-:-:S05]  /*8c70*/  LEA.HI.X R5, R193, R7, R198, 0x1, P0 ;  /* 0x00000007c1057211 */ /* 0x000fca00000f0cc6 */
[----:B------:R0:W-:Y:S01]  /*8c80*/  ST.E.128 desc[UR50][R4.64], R68 ;  /* 0x0000004404007985 */ /* 0x0001e2000c101d32 */
[----:B------:R-:W-:Y:S05]  /*8c90*/  BRA `(.L_x_393) ;  /* 0x0000000c008c7947 */ /* 0x000fea0003800000 */
.L_x_388:
[----:B------:R-:W-:Y:S01]  /*8ca0*/  ULDC.64 UR8, c[0x0][0xc00] ;  /* 0x0003000000087ab9 */ /* 0x000fe20000000a00 */
[----:B------:R-:W-:Y:S01]  /*8cb0*/  ULDC UR4, c[0x0][0xa88] ;  /* 0x0002a20000047ab9 */ /* 0x000fe20000000800 */
[----:B------:R-:W-:Y:S01]  /*8cc0*/  UISETP.NE.U32.AND UP0, UPT, UR8, URZ, UPT ;  /* 0x0000003f0800728c */ /* 0x000fe2000bf05070 */
[----:B------:R-:W0:Y:S03]  /*8cd0*/  LDC R11, c[0x0][0xbe8] ;  /* 0x0002fa00ff0b7b82 */ /* 0x000e260000000800 */
[----:B------:R-:W-:-:S03]  /*8ce0*/  UISETP.NE.AND.EX UP0, UPT, UR9, URZ, UPT, UP0 ;  /* 0x0000003f0900728c */ /* 0x000fc6000bf05300 */
[----:B------:R-:W-:Y:S02]  /*8cf0*/  ULDC.64 UR8, c[0x0][0xc00] ;  /* 0x0003000000087ab9 */ /* 0x000fe40000000a00 */
[----:B------:R-:W-:Y:S01]  /*8d00*/  UIMAD.WIDE UR8, UR42, 0x4, UR8 ;  /* 0x000000042a0878a5 */ /* 0x000fe2000f8e0208 */
[----:B------:R-:W-:-:S05]  /*8d10*/  PLOP3.LUT P1, PT, PT, PT, UP0, 0x80, 0x0 ;  /* 0x000000000000781c */ /* 0x000fca0003f2f008 */
[----:B------:R-:W-:Y:S02]  /*8d20*/  IMAD.U32 R4, RZ, RZ, UR8 ;  /* 0x00000008ff047e24 */ /* 0x000fe4000f8e00ff */
[----:B------:R-:W-:Y:S01]  /*8d30*/  IMAD.U32 R5, RZ, RZ, UR9 ;  /* 0x00000009ff057e24 */ /* 0x000fe2000f8e00ff */
[----:B------:R-:W-:Y:S02]  /*8d40*/  ULDC.64 UR8, c[0x0][0xc08] ;  /* 0x0003020000087ab9 */ /* 0x000fe40000000a00 */
[----:B------:R-:W-:-:S03]  /*8d50*/  UISETP.NE.U32.AND UP1, UPT, UR8, URZ, UPT ;  /* 0x0000003f0800728c */ /* 0x000fc6000bf25070 */
[----:B------:R-:W2:Y:S01]  /*8d60*/  @P1 LDG.E R3, desc[UR50][R4.64] ;  /* 0x0000003204031981 */ /* 0x000ea2000c1e1900 */
[----:B------:R-:W-:Y:S01]  /*8d70*/  UISETP.NE.AND.EX UP1, UPT, UR9, URZ, UPT, UP1 ;  /* 0x0000003f0900728c */ /* 0x000fe2000bf25310 */
[----:B------:R-:W-:-:S05]  /*8d80*/  IMAD.U32 R0, RZ, RZ, UR4 ;  /* 0x00000004ff007e24 */ /* 0x000fca000f8e00ff */
[----:B------:R-:W-:-:S05]  /*8d90*/  PLOP3.LUT P2, PT, PT, PT, UP1, 0x80, 0x0 ;  /* 0x000000000000781c */ /* 0x000fca0003f4f018 */
[----:B------:R-:W-:Y:S02]  /*8da0*/  @UP1 ULDC.64 UR8, c[0x0][0xc08] ;  /* 0x0003020000081ab9 */ /* 0x000fe40000000a00 */
[----:B------:R-:W-:-:S06]  /*8db0*/  @UP1 UIMAD.WIDE UR8, UR42, 0x4, UR8 ;  /* 0x000000042a0818a5 */ /* 0x000fcc000f8e0208 */
[----:B------:R-:W-:Y:S02]  /*8dc0*/  IMAD.U32 R6, RZ, RZ, UR8 ;  /* 0x00000008ff067e24 */ /* 0x000fe4000f8e00ff */
[----:B------:R-:W-:-:S05]  /*8dd0*/  IMAD.U32 R7, RZ, RZ, UR9 ;  /* 0x00000009ff077e24 */ /* 0x000fca000f8e00ff */
[----:B------:R1:W5:Y:S01]  /*8de0*/  @P2 LDG.E R0, desc[UR50][R6.64] ;  /* 0x0000003206002981 */ /* 0x000362000c1e1900 */
[----:B------:R-:W-:Y:S01]  /*8df0*/  UMOV UR4, URZ ;  /* 0x0000003f00047c82 */ /* 0x000fe20008000000 */
[----:B------:R-:W-:Y:S01]  /*8e00*/  USHF.R.S32.HI UR12, URZ, 0x1f, UR45 ;  /* 0x0000001f3f0c7899 */ /* 0x000fe2000801142d */
[----:B------:R-:W-:Y:S02]  /*8e10*/  ISETP.GE.AND P0, PT, R197, 0x40, PT ;  /* 0x00000040c500780c */ /* 0x000fe40003f06270 */
[----:B--2---:R-:W-:-:S13]  /*8e20*/  @P1 R2UR UR4, R3 ;  /* 0x00000000030412ca */ /* 0x004fda00000e0000 */
[----:B------:R-:W-:Y:S01]  /*8e30*/  USHF.R.S32.HI UR11, URZ, 0x1f, UR4 ;  /* 0x0000001f3f0b7899 */ /* 0x000fe20008011404 */
[----:B01----:R-:W-:Y:S11]  /*8e40*/  @P2 BRA `(.L_x_394) ;  /* 0x0000000000102947 */ /* 0x003ff60003800000 */
[----:B------:R-:W-:Y:S05]  /*8e50*/  @!P1 BRA `(.L_x_394) ;  /* 0x00000000000c9947 */ /* 0x000fea0003800000 */
[----:B------:R-:W2:Y:S04]  /*8e60*/  LDG.E R3, desc[UR50][R4.64] ;  /* 0x0000003204037981 */ /* 0x000ea8000c1e1900 */
[----:B-----5:R-:W2:Y:S02]  /*8e70*/  LDG.E R0, desc[UR50][R4.64+0x4] ;  /* 0x0000043204007981 */ /* 0x020ea4000c1e1900 */
[----:B--2---:R-:W-:-:S07]  /*8e80*/  IMAD.IADD R0, R0, 0x1, -R3 ;  /* 0x0000000100007824 */ /* 0x004fce00078e0a03 */
.L_x_394:
[----:B------:R-:W-:Y:S01]  /*8e90*/  USEL UR42, UR42, URZ, !UP0 ;  /* 0x0000003f2a2a7287 */ /* 0x000fe2000c000000 */
[----:B------:R-:W-:Y:S01]  /*8ea0*/  BSSY B1, `(.L_x_395) ;  /* 0x000002d000017945 */ /* 0x000fe20003800000 */
[----:B------:R-:W-:-:S03]  /*8eb0*/  USEL UR43, UR43, URZ, !UP0 ;  /* 0x0000003f2b2b7287 */ /* 0x000fc6000c000000 */
[----:B------:R-:W-:Y:S09]  /*8ec0*/  @P0 BRA `(.L_x_396) ;  /* 0x0000000000a80947 */ /* 0x000ff20003800000 */
[----:B------:R-:W0:Y:S01]  /*8ed0*/  S2R R4, SR_TID.X ;  /* 0x0000000000047919 */ /* 0x000e220000002100 */
[----:B------:R-:W1:Y:S01]  /*8ee0*/  LDC R6, c[0x0][0xbe8] ;  /* 0x0002fa00ff067b82 */ /* 0x000e620000000800 */
[----:B------:R-:W-:-:S05]  /*8ef0*/  MOV R3, UR44 ;  /* 0x0000002c00037c02 */ /* 0x000fca0008000f00 */
[----:B0-----:R-:W-:Y:S02]  /*8f00*/  IMAD R3, R3, 0x40, R4 ;  /* 0x0000004003037824 */ /* 0x001fe400078e0204 */
[----:B-1---5:R-:W-:Y:S02]  /*8f10*/  IMAD R4, R0, R6, RZ ;  /* 0x0000000600047224 */ /* 0x022fe400078e02ff */
[----:B------:R-:W-:-:S05]  /*8f20*/  VIADD R5, R3, 0xffffff80 ;  /* 0xffffff8003057836 */ /* 0x000fca0000000000 */
[----:B------:R-:W-:-:S13]  /*8f30*/  ISETP.GE.AND P0, PT, R5, R4, PT ;  /* 0x000000040500720c */ /* 0x000fda0003f06270 */
[----:B------:R-:W-:Y:S05]  /*8f40*/  @P0 BRA `(.L_x_396) ;  /* 0x0000000000880947 */ /* 0x000fea0003800000 */
[----:B------:R-:W-:Y:S01]  /*8f50*/  ISETP.NE.AND P0, PT, R6, 0x1, PT ;  /* 0x000000010600780c */ /* 0x000fe20003f05270 */
[----:B------:R-:W-:Y:S01]  /*8f60*/  ULDC.64 UR14, c[0x0][0xb90] ;  /* 0x0002e400000e7ab9 */ /* 0x000fe20000000a00 */
[----:B------:R-:W-:Y:S01]  /*8f70*/  UMOV UR8, UR4 ;  /* 0x0000000400087c82 */ /* 0x000fe20008000000 */
[----:B------:R-:W-:Y:S01]  /*8f80*/  UIMAD UR10, UR12, UR14, URZ ;  /* 0x0000000e0c0a72a4 */ /* 0x000fe2000f8e023f */
[----:B------:R-:W-:Y:S02]  /*8f90*/  UMOV UR9, UR11 ;  /* 0x0000000b00097c82 */ /* 0x000fe40008000000 */
[----:B------:R-:W-:Y:S02]  /*8fa0*/  UIMAD.WIDE.U32 UR8, UR45, UR14, UR8 ;  /* 0x0000000e2d0872a5 */ /* 0x000fe4000f8e0008 */
[----:B------:R-:W-:-:S03]  /*8fb0*/  UIMAD UR10, UR45, UR15, UR10 ;  /* 0x0000000f2d0a72a4 */ /* 0x000fc6000f8e020a */
[----:B------:R-:W-:Y:S02]  /*8fc0*/  ULDC.64 UR14, c[0x0][0xb98] ;  /* 0x0002e600000e7ab9 */ /* 0x000fe40000000a00 */
[----:B------:R-:W0:Y:S01]  /*8fd0*/  @P0 LDC R4, c[0x0][0xbec] ;  /* 0x0002fb00ff040b82 */ /* 0x000e220000000800 */
[----:B------:R-:W-:Y:S02]  /*8fe0*/  UIADD3 UR9, UR9, UR10, URZ ;  /* 0x0000000a09097290 */ /* 0x000fe4000fffe03f */
[----:B------:R-:W-:Y:S02]  /*8ff0*/  UIMAD UR10, UR43, UR14, URZ ;  /* 0x0000000e2b0a72a4 */ /* 0x000fe4000f8e023f */
[----:B------:R-:W-:Y:S02]  /*9000*/  UIMAD.WIDE.U32 UR8, UR42, UR14, UR8 ;  /* 0x0000000e2a0872a5 */ /* 0x000fe4000f8e0008 */
[----:B------:R-:W-:Y:S01]  /*9010*/  UIMAD UR10, UR42, UR15, UR10 ;  /* 0x0000000f2a0a72a4 */ /* 0x000fe2000f8e020a */
[----:B------:R-:W1:Y:S02]  /*9020*/  @P0 LDC R8, c[0x0][0xbf0] ;  /* 0x0002fc00ff080b82 */ /* 0x000e640000000800 */
[----:B------:R-:W-:Y:S01]  /*9030*/  ULDC.64 UR14, c[0x0][0xb88] ;  /* 0x0002e200000e7ab9 */ /* 0x000fe20000000a00 */
[----:B0-----:R-:W-:-:S04]  /*9040*/  @P0 IMAD.HI.U32 R3, R5, R4, RZ ;  /* 0x0000000405030227 */ /* 0x001fc800078e00ff */
[----:B------:R-:W-:Y:S01]  /*9050*/  IMAD.MOV.U32 R4, RZ, RZ, R5 ;  /* 0x000000ffff047224 */ /* 0x000fe200078e0005 */
[----:B-1----:R-:W-:Y:S01]  /*9060*/  @P0 SHF.R.U32.HI R4, RZ, R8, R3 ;  /* 0x00000008ff040219 */ /* 0x002fe20000011603 */
[----:B------:R-:W-:-:S04]  /*9070*/  IMAD.U32 R8, RZ, RZ, UR10 ;  /* 0x0000000aff087e24 */ /* 0x000fc8000f8e00ff */
[----:B------:R-:W-:-:S04]  /*9080*/  IMAD.MOV R3, RZ, RZ, -R4 ;  /* 0x000000ffff037224 */ /* 0x000fc800078e0a04 */
[----:B------:R-:W-:Y:S01]  /*9090*/  IMAD R3, R6, R3, R5 ;  /* 0x0000000306037224 */ /* 0x000fe200078e0205 */
[----:B------:R-:W-:Y:S02]  /*90a0*/  SHF.R.S32.HI R5, RZ, 0x1f, R4 ;  /* 0x0000001fff057819 */ /* 0x000fe40000011404 */
[----:B------:R-:W-:Y:S02]  /*90b0*/  IADD3 R4, P0, R4, UR8, RZ ;  /* 0x0000000804047c10 */ /* 0x000fe4000ff1e0ff */
[----:B------:R-:W-:Y:S02]  /*90c0*/  SHF.R.S32.HI R6, RZ, 0x1f, R3 ;  /* 0x0000001fff067819 */ /* 0x000fe40000011403 */
[----:B------:R-:W-:Y:S01]  /*90d0*/  IADD3.X R5, R5, UR9, R8, P0, !PT ;  /* 0x0000000905057c10 */ /* 0x000fe200087fe408 */
[----:B------:R-:W-:Y:S02]  /*90e0*/  ULDC.64 UR8, c[0x0][0xb50] ;  /* 0x0002d40000087ab9 */ /* 0x000fe40000000a00 */
[----:B------:R-:W-:-:S02]  /*90f0*/  IMAD R6, R6, UR14, RZ ;  /* 0x0000000e06067c24 */ /* 0x000fc4000f8e02ff */
[----:B------:R-:W-:-:S04]  /*9100*/  IMAD.WIDE.U32 R4, R3, UR14, R4 ;  /* 0x0000000e03047c25 */ /* 0x000fc8000f8e0004 */
[----:B------:R-:W-:Y:S01]  /*9110*/  IMAD R7, R3, UR15, R6 ;  /* 0x0000000f03077c24 */ /* 0x000fe2000f8e0206 */
[----:B------:R-:W-:-:S03]  /*9120*/  LEA R6, P0, R4, UR8, 0x2 ;  /* 0x0000000804067c11 */ /* 0x000fc6000f8010ff */
[----:B------:R-:W-:-:S05]  /*9130*/  IMAD.IADD R3, R5, 0x1, R7 ;  /* 0x0000000105037824 */ /* 0x000fca00078e0207 */
[----:B------:R-:W-:Y:S01]  /*9140*/  LEA.HI.X R7, R4, UR9, R3, 0x2, P0 ;  /* 0x0000000904077c11 */ /* 0x000fe200080f1403 */
[----:B------:R-:W-:-:S05]  /*9150*/  IMAD.MOV.U32 R3, RZ, RZ, -0x800000 ;  /* 0xff800000ff037424 */ /* 0x000fca00078e00ff */
[----:B------:R0:W-:Y:S02]  /*9160*/  STG.E desc[UR50][R6.64], R3 ;  /* 0x0000000306007986 */ /* 0x0001e4000c101932 */
.L_x_396:
[----:B------:R-:W-:Y:S05]  /*9170*/  BSYNC B1 ;  /* 0x0000000000017941 */ /* 0x000fea0003800000 */
.L_x_395:
[----:B------:R-:W-:Y:S01]  /*9180*/  ISETP.NE.AND P0, PT, R11, 0x1, PT ;  /* 0x000000010b00780c */ /* 0x000fe20003f05270 */
[----:B------:R-:W-:Y:S01]  /*9190*/  ULDC UR13, c[0x0][0xac8] ;  /* 0x0002b200000d7ab9 */ /* 0x000fe20000000800 */
[----:B------:R-:W-:Y:S01]  /*91a0*/  ULDC.64 UR14, c[0x0][0xaa0] ;  /* 0x0002a800000e7ab9 */ /* 0x000fe20000000a00 */
[----:B------:R-:W-:Y:S01]  /*91b0*/  ISETP.GE.AND P1, PT, R189, UR13, PT ;  /* 0x0000000dbd007c0c */ /* 0x000fe2000bf26270 */
[----:B------:R-:W-:Y:S01]  /*91c0*/  UIMAD UR10, UR11, UR14, URZ ;  /* 0x0000000e0b0a72a4 */ /* 0x000fe2000f8e023f */
[----:B------:R-:W-:Y:S01]  /*91d0*/  ISETP.GE.AND P2, PT, R2, UR13, PT ;  /* 0x0000000d02007c0c */ /* 0x000fe2000bf46270 */
[----:B------:R-:W-:Y:S01]  /*91e0*/  UIMAD.WIDE.U32 UR8, UR4, UR14, URZ ;  /* 0x0000000e040872a5 */ /* 0x000fe2000f8e003f */
[----:B------:R-:W-:Y:S01]  /*91f0*/  SEL R4, RZ, 0xffffffff, P1 ;  /* 0xffffffffff047807 */ /* 0x000fe20000800000 */
[----:B------:R-:W-:Y:S01]  /*9200*/  UIMAD UR10, UR4, UR15, UR10 ;  /* 0x0000000f040a72a4 */ /* 0x000fe2000f8e020a */
[----:B0-----:R-:W-:Y:S01]  /*9210*/  SEL R3, RZ, 0x1, P2 ;  /* 0x00000001ff037807 */ /* 0x001fe20001000000 */
[----:B------:R-:W-:Y:S01]  /*9220*/  IMAD.U32 R26, RZ, RZ, UR44 ;  /* 0x0000002cff1a7e24 */ /* 0x000fe2000f8e00ff */
[----:B------:R-:W-:Y:S01]  /*9230*/  ULDC.64 UR14, c[0x0][0xae8] ;  /* 0x0002ba00000e7ab9 */ /* 0x000fe20000000a00 */
[----:B------:R-:W-:Y:S01]  /*9240*/  IMAD.SHL.U32 R4, R4, 0x2, RZ ;  /* 0x0000000204047824 */ /* 0x000fe200078e00ff */
[----:B------:R-:W0:Y:S01]  /*9250*/  @P0 LDC R5, c[0x0][0xbec] ;  /* 0x0002fb00ff050b82 */ /* 0x000e220000000800 */
[----:B------:R-:W-:Y:S01]  /*9260*/  ISETP.GE.AND P2, PT, R188, UR13, PT ;  /* 0x0000000dbc007c0c */ /* 0x000fe2000bf46270 */
[----:B------:R-:W-:Y:S01]  /*9270*/  UIADD3 UR9, UR9, UR10, URZ ;  /* 0x0000000a09097290 */ /* 0x000fe2000fffe03f */
[----:B------:R-:W-:Y:S01]  /*9280*/  MOV R8, UR44 ;  /* 0x0000002c00087c02 */ /* 0x000fe20008000f00 */
[----:B------:R-:W-:Y:S01]  /*9290*/  UIMAD UR4, UR12, UR14, URZ ;  /* 0x0000000e0c0472a4 */ /* 0x000fe2000f8e023f */
[----:B------:R-:W-:Y:S01]  /*92a0*/  LOP3.LUT R4, R4, 0x2, R3, 0xe2, !PT ;  /* 0x0000000204047812 */ /* 0x000fe200078ee203 */
[----:B------:R-:W-:Y:S01]  /*92b0*/  IMAD R3, R190, 0x20, R191 ;  /* 0x00000020be037824 */ /* 0x000fe200078e02bf */
[----:B------:R-:W-:Y:S01]  /*92c0*/  SEL R6, RZ, 0xffffffff, P2 ;  /* 0xffffffffff067807 */ /* 0x000fe20001000000 */
[----:B------:R-:W1:Y:S01]  /*92d0*/  @P0 LDC R7, c[0x0][0xbf0] ;  /* 0x0002fc00ff070b82 */ /* 0x000e620000000800 */
[----:B------:R-:W-:Y:S01]  /*92e0*/  UIMAD UR4, UR45, UR15, UR4 ;  /* 0x0000000f2d0472a4 */ /* 0x000fe2000f8e0204 */
[----:B------:R-:W-:Y:S01]  /*92f0*/  IMAD R8, R8, 0x40, R3 ;  /* 0x0000004008087824 */ /* 0x000fe200078e0203 */
[----:B------:R-:W-:Y:S01]  /*9300*/  UIMAD.WIDE.U32 UR8, UR45, UR14, UR8 ;  /* 0x0000000e2d0872a5 */ /* 0x000fe2000f8e0008 */
[----:B------:R-:W-:Y:S01]  /*9310*/  ISETP.GE.AND P1, PT, R187, UR13, PT ;  /* 0x0000000dbb007c0c */ /* 0x000fe2000bf26270 */
[----:B------:R-:W-:Y:S01]  /*9320*/  ULDC.64 UR10, c[0x0][0xaf0] ;  /* 0x0002bc00000a7ab9 */ /* 0x000fe20000000a00 */
[----:B------:R-:W-:Y:S01]  /*9330*/  IMAD.SHL.U32 R9, R6, 0x4, RZ ;  /* 0x0000000406097824 */ /* 0x000fe200078e00ff */
[----:B------:R-:W-:Y:S01]  /*9340*/  UIMAD UR43, UR43, UR10, URZ ;  /* 0x0000000a2b2b72a4 */ /* 0x000fe2000f8e023f */
[----:B------:R-:W-:Y:S01]  /*9350*/  SEL R10, RZ, 0xffffffff, P1 ;  /* 0xffffffffff0a7807 */ /* 0x000fe20000800000 */
[----:B------:R-:W-:Y:S01]  /*9360*/  UIADD3 UR9, UR9, UR4, URZ ;  /* 0x0000000409097290 */ /* 0x000fe2000fffe03f */
[----:B------:R-:W-:Y:S01]  /*9370*/  IMAD.MOV.U32 R3, RZ, RZ, R8 ;  /* 0x000000ffff037224 */ /* 0x000fe200078e0008 */
[----:B------:R-:W-:Y:S01]  /*9380*/  UIMAD UR4, UR42, UR11, UR43 ;  /* 0x0000000b2a0472a4 */ /* 0x000fe2000f8e022b */
[----:B------:R-:W-:Y:S01]  /*9390*/  LOP3.LUT R9, R9, 0x4, R4, 0xe2, !PT ;  /* 0x0000000409097812 */ /* 0x000fe200078ee204 */
[----:B------:R-:W-:Y:S01]  /*93a0*/  UIMAD.WIDE.U32 UR42, UR42, UR10, UR8 ;  /* 0x0000000a2a2a72a5 */ /* 0x000fe2000f8e0008 */
[----:B------:R-:W-:Y:S01]  /*93b0*/  IMAD.SHL.U32 R10, R10, 0x8, RZ ;  /* 0x000000080a0a7824 */ /* 0x000fe200078e00ff */
[----:B------:R-:W-:Y:S01]  /*93c0*/  ISETP.GE.AND P2, PT, R193, UR13, PT ;  /* 0x0000000dc1007c0c */ /* 0x000fe2000bf46270 */
[----:B0-----:R-:W-:Y:S01]  /*93d0*/  @P0 IMAD.HI.U32 R6, R8, R5, RZ ;  /* 0x0000000508060227 */ /* 0x001fe200078e00ff */
[----:B------:R-:W-:Y:S01]  /*93e0*/  UIADD3 UR4, UR43, UR4, URZ ;  /* 0x000000042b047290 */ /* 0x000fe2000fffe03f */
[----:B------:R-:W-:Y:S01]  /*93f0*/  BSSY B1, `(.L_x_397) ;  /* 0x0000049000017945 */ /* 0x000fe20003800000 */
[----:B------:R-:W-:Y:S01]  /*9400*/  LOP3.LUT R10, R10, 0x8, R9, 0xe2, !PT ;  /* 0x000000080a0a7812 */ /* 0x000fe200078ee209 */
[----:B------:R-:W-:Y:S01]  /*9410*/  ULDC.64 UR8, c[0x0][0xae0] ;  /* 0x0002b80000087ab9 */ /* 0x000fe20000000a00 */
[----:B------:R-:W-:-:S02]  /*9420*/  IMAD.U32 R5, RZ, RZ, UR43 ;  /* 0x0000002bff057e24 */ /* 0x000fc4000f8e00ff */
[----:B------:R-:W-:Y:S01]  /*9430*/  IMAD.U32 R4, RZ, RZ, UR42 ;  /* 0x0000002aff047e24 */ /* 0x000fe2000f8e00ff */
[----:B-1----:R-:W-:Y:S01]  /*9440*/  @P0 SHF.R.U32.HI R3, RZ, R7, R6 ;  /* 0x00000007ff030219 */ /* 0x002fe20000011606 */
[----:B------:R-:W-:Y:S01]  /*9450*/  IMAD.U32 R5, RZ, RZ, UR4 ;  /* 0x00000004ff057e24 */ /* 0x000fe2000f8e00ff */
[----:B------:R-:W-:Y:S01]  /*9460*/  ISETP.GE.AND P0, PT, R186, UR13, PT ;  /* 0x0000000dba007c0c */ /* 0x000fe2000bf06270 */
[----:B-----5:R-:W-:Y:S01]  /*9470*/  IMAD R25, R0, R11, RZ ;  /* 0x0000000b00197224 */ /* 0x020fe200078e02ff */
[--C-:B------:R-:W-:Y:S01]  /*9480*/  SHF.R.S32.HI R6, RZ, 0x1f, R3.reuse ;  /* 0x0000001fff067819 */ /* 0x100fe20000011403 */
[----:B------:R-:W-:Y:S01]  /*9490*/  IMAD.MOV R7, RZ, RZ, -R3 ;  /* 0x000000ffff077224 */ /* 0x000fe200078e0a03 */
[----:B------:R-:W-:Y:S01]  /*94a0*/  SEL R9, RZ, 0xffffffff, P0 ;  /* 0xffffffffff097807 */ /* 0x000fe20000000000 */
[----:B------:R-:W-:Y:S01]  /*94b0*/  IMAD.WIDE.U32 R4, R3, UR8, R4 ;  /* 0x0000000803047c25 */ /* 0x000fe2000f8e0004 */
[----:B------:R-:W-:-:S03]  /*94c0*/  ISETP.GE.AND P0, PT, R185, UR13, PT ;  /* 0x0000000db9007c0c */ /* 0x000fc6000bf06270 */
[----:B------:R-:W-:Y:S02]  /*94d0*/  IMAD R6, R6, UR8, RZ ;  /* 0x0000000806067c24 */ /* 0x000fe4000f8e02ff */
[----:B------:R-:W-:Y:S01]  /*94e0*/  IMAD R7, R11, R7, R8 ;  /* 0x000000070b077224 */ /* 0x000fe200078e0208 */
[----:B------:R-:W-:Y:S01]  /*94f0*/  SEL R8, RZ, 0xffffffff, P0 ;  /* 0xffffffffff087807 */ /* 0x000fe20000000000 */
[----:B------:R-:W-:Y:S01]  /*9500*/  IMAD.SHL.U32 R13, R9, 0x10, RZ ;  /* 0x00000010090d7824 */ /* 0x000fe200078e00ff */
[----:B------:R-:W-:Y:S01]  /*9510*/  ISETP.GE.AND P0, PT, R194, UR13, PT ;  /* 0x0000000dc2007c0c */ /* 0x000fe2000bf06270 */
[----:B------:R-:W-:Y:S01]  /*9520*/  IMAD R9, R3, UR9, R6 ;  /* 0x0000000903097c24 */ /* 0x000fe2000f8e0206 */
[----:B------:R-:W-:Y:S01]  /*9530*/  SHF.R.S32.HI R3, RZ, 0x1f, R7 ;  /* 0x0000001fff037819 */ /* 0x000fe20000011407 */
[----:B------:R-:W-:Y:S01]  /*9540*/  ULDC.64 UR8, c[0x0][0xad8] ;  /* 0x0002b60000087ab9 */ /* 0x000fe20000000a00 */
[----:B------:R-:W-:Y:S01]  /*9550*/  IMAD R26, R26, 0x40, R191 ;  /* 0x000000401a1a7824 */ /* 0x000fe200078e02bf */
[----:B------:R-:W-:Y:S01]  /*9560*/  LOP3.LUT R10, R13, 0x10, R10, 0xe2, !PT ;  /* 0x000000100d0a7812 */ /* 0x000fe200078ee20a */
[----:B------:R-:W-:Y:S01]  /*9570*/  IMAD.IADD R5, R5, 0x1, R9 ;  /* 0x0000000105057824 */ /* 0x000fe200078e0209 */
[----:B------:R-:W-:Y:S01]  /*9580*/  SHF.L.U32 R13, R8, 0x5, RZ ;  /* 0x00000005080d7819 */ /* 0x000fe200000006ff */
[----:B------:R-:W-:-:S02]  /*9590*/  IMAD R0, R3, UR8, RZ ;  /* 0x0000000803007c24 */ /* 0x000fc4000f8e02ff */
[----:B------:R-:W-:Y:S01]  /*95a0*/  IMAD.WIDE.U32 R4, R7, UR8, R4 ;  /* 0x0000000807047c25 */ /* 0x000fe2000f8e0004 */
[----:B------:R-:W-:-:S03]  /*95b0*/  LOP3.LUT R10, R13, 0x20, R10, 0xe2, !PT ;  /* 0x000000200d0a7812 */ /* 0x000fc600078ee20a */
[----:B------:R-:W-:Y:S01]  /*95c0*/  IMAD R3, R7, UR9, R0 ;  /* 0x0000000907037c24 */ /* 0x000fe2000f8e0200 */
[----:B------:R-:W-:Y:S01]  /*95d0*/  SEL R7, RZ, 0x40, P0 ;  /* 0x00000040ff077807 */ /* 0x000fe20000000000 */
[----:B------:R-:W-:Y:S01]  /*95e0*/  ULDC.64 UR8, c[0x0][0xa80] ;  /* 0x0002a00000087ab9 */ /* 0x000fe20000000a00 */
[----:B------:R-:W-:Y:S01]  /*95f0*/  ISETP.GE.AND P0, PT, R26, R25, PT ;  /* 0x000000191a00720c */ /* 0x000fe20003f06270 */
[----:B------:R-:W-:Y:S01]  /*9600*/  IMAD.IADD R3, R5, 0x1, R3 ;  /* 0x0000000105037824 */ /* 0x000fe200078e0203 */
[----:B------:R-:W-:Y:S02]  /*9610*/  LEA R20, P1, R4, UR8, 0x1 ;  /* 0x0000000804147c11 */ /* 0x000fe4000f8208ff */
[----:B------:R-:W-:Y:S02]  /*9620*/  LOP3.LUT R21, R10, R7, RZ, 0xfc, !PT ;  /* 0x000000070a157212 */ /* 0x000fe400078efcff */
[----:B------:R-:W-:Y:S01]  /*9630*/  LEA.HI.X R3, R4, UR9, R3, 0x1, P1 ;  /* 0x0000000904037c11 */ /* 0x000fe200088f0c03 */
[----:B------:R0:W1:Y:S01]  /*9640*/  SHFL.IDX PT, R6, R20, RZ, 0x181f ;  /* 0x00181fff14067589 */ /* 0x00006200000e0000 */
[----:B------:R-:W-:-:S03]  /*9650*/  SEL R0, RZ, 0x80, P2 ;  /* 0x00000080ff007807 */ /* 0x000fc60001000000 */
[----:B------:R0:W2:Y:S01]  /*9660*/  SHFL.IDX PT, R7, R3, RZ, 0x181f ;  /* 0x00181fff03077589 */ /* 0x0000a200000e0000 */
        /* <DEDUP_REMOVED lines=9> */
[----:B------:R-:W-:Y:S01]  /*9700*/  @!P5 LEA R10, P4, R188, R6, 0x1 ;  /* 0x00000006bc0ad211 */ /* 0x000fe200078808ff */
[----:B------:R-:W-:Y:S01]  /*9710*/  @!P1 ST.E.128 desc[UR50][R4.64], RZ ;  /* 0x000000ff04009985 */ /* 0x000fe2000c101d32 */
[----:B------:R-:W-:Y:S02]  /*9720*/  ISETP.GE.AND P1, PT, R185, UR13, PT ;  /* 0x0000000db9007c0c */ /* 0x000fe4000bf26270 */
[----:B------:R-:W-:Y:S01]  /*9730*/  LOP3.LUT P0, RZ, R21, 0x40, RZ, 0xc0, !PT ;  /* 0x0000004015ff7812 */ /* 0x000fe2000780c0ff */
[----:B------:R1:W-:Y:S01]  /*9740*/  @!P2 ST.E.128 desc[UR50][R8.64], RZ ;  /* 0x000000ff0800a985 */ /* 0x0003e2000c101d32 */
[----:B------:R-:W-:-:S02]  /*9750*/  ISETP.GE.AND P2, PT, R186, UR13, PT ;  /* 0x0000000dba007c0c */ /* 0x000fc4000bf46270 */
[-C--:B------:R-:W-:Y:S02]  /*9760*/  @!P5 LEA.HI.X R11, R188, R7.reuse, R203, 0x1, P4 ;  /* 0x00000007bc0bd211 */ /* 0x080fe400020f0ccb */
[----:B------:R-:W-:Y:S02]  /*9770*/  LOP3.LUT P4, RZ, R24, 0x80, RZ, 0xc0, !PT ;  /* 0x0000008018ff7812 */ /* 0x000fe4000788c0ff */
[CC--:B------:R-:W-:Y:S01]  /*9780*/  @!P3 LEA R12, P6, R187.reuse, R6.reuse, 0x1 ;  /* 0x00000006bb0cb211 */ /* 0x0c0fe200078c08ff */
[----:B------:R3:W-:Y:S03]  /*9790*/  @!P5 ST.E.128 desc[UR50][R10.64], RZ ;  /* 0x000000ff0a00d985 */ /* 0x0007e6000c101d32 */
[----:B------:R-:W-:Y:S02]  /*97a0*/  @!P3 LEA.HI.X R13, R187, R7, R202, 0x1, P6 ;  /* 0x00000007bb0db211 */ /* 0x000fe400030f0cca */
[----:B-1----:R-:W-:-:S02]  /*97b0*/  @!P1 LEA R8, P6, R185, R6, 0x1 ;  /* 0x00000006b9089211 */ /* 0x002fc400078c08ff */
[-C--:B------:R-:W-:Y:S01]  /*97c0*/  @!P2 LEA R4, P5, R186, R6.reuse, 0x1 ;  /* 0x00000006ba04a211 */ /* 0x080fe200078a08ff */
[----:B------:R3:W-:Y:S01]  /*97d0*/  @!P3 ST.E.128 desc[UR50][R12.64], RZ ;  /* 0x000000ff0c00b985 */ /* 0x0007e2000c101d32 */
[-C--:B------:R-:W-:Y:S02]  /*97e0*/  @P0 LEA R14, P3, R194, R6.reuse, 0x1 ;  /* 0x00000006c20e0211 */ /* 0x080fe400078608ff */
[-C--:B------:R-:W-:Y:S02]  /*97f0*/  @!P2 LEA.HI.X R5, R186, R7.reuse, R201, 0x1, P5 ;  /* 0x00000007ba05a211 */ /* 0x080fe400028f0cc9 */
[----:B------:R-:W-:Y:S02]  /*9800*/  @P4 LEA R6, P5, R193, R6, 0x1 ;  /* 0x00000006c1064211 */ /* 0x000fe400078a08ff */
[-C--:B------:R-:W-:Y:S01]  /*9810*/  @!P1 LEA.HI.X R9, R185, R7.reuse, R200, 0x1, P6 ;  /* 0x00000007b9099211 */ /* 0x080fe200030f0cc8 */
[----:B------:R3:W-:Y:S01]  /*9820*/  @!P2 ST.E.128 desc[UR50][R4.64], RZ ;  /* 0x000000ff0400a985 */ /* 0x0007e2000c101d32 */
[----:B------:R-:W-:-:S02]  /*9830*/  @P0 LEA.HI.X R15, R194, R7, R199, 0x1, P3 ;  /* 0x00000007c20f0211 */ /* 0x000fc400018f0cc7 */
[----:B------:R-:W-:Y:S01]  /*9840*/  @P4 LEA.HI.X R7, R193, R7, R198, 0x1, P5 ;  /* 0x00000007c1074211 */ /* 0x000fe200028f0cc6 */
[----:B------:R3:W-:Y:S04]  /*9850*/  @!P1 ST.E.128 desc[UR50][R8.64], RZ ;  /* 0x000000ff08009985 */ /* 0x0007e8000c101d32 */
[----:B------:R3:W-:Y:S04]  /*9860*/  @P0 ST.E.128 desc[UR50][R14.64], RZ ;  /* 0x000000ff0e000985 */ /* 0x0007e8000c101d32 */
[----:B------:R3:W-:Y:S02]  /*9870*/  @P4 ST.E.128 desc[UR50][R6.64], RZ ;  /* 0x000000ff06004985 */ /* 0x0007e4000c101d32 */
.L_x_398:
[----:B------:R-:W-:Y:S05]  /*9880*/  BSYNC B1 ;  /* 0x0000000000017941 */ /* 0x000fea0003800000 */
.L_x_397:
[----:B------:R-:W-:Y:S01]  /*9890*/  VIADD R0, R26, 0x20 ;  /* 0x000000201a007836 */ /* 0x000fe20000000000 */
[----:B--23--:R2:W3:Y:S04]  /*98a0*/  SHFL.IDX PT, R7, R3, 0x1, 0x181f ;  /* 0x00381f0003077f89 */ /* 0x00c4e800000e0000 */
[----:B------:R-:W-:Y:S01]  /*98b0*/  ISETP.GE.AND P0, PT, R0, R25, PT ;  /* 0x000000190000720c */ /* 0x000fe20003f06270 */
[----:B-1----:R2:W1:-:S12]  /*98c0*/  SHFL.IDX PT, R6, R20, 0x1, 0x181f ;  /* 0x00381f0014067f89 */ /* 0x00245800000e0000 */
[----:B--2---:R-:W-:Y:S05]  /*98d0*/  @P0 BRA `(.L_x_393) ;  /* 0x00000000007c0947 */ /* 0x004fea0003800000 */
[----:B------:R-:W-:Y:S02]  /*98e0*/  ISETP.GE.AND P2, PT, R189, UR13, PT ;  /* 0x0000000dbd007c0c */ /* 0x000fe4000bf46270 */
[----:B------:R-:W-:Y:S02]  /*98f0*/  ISETP.GE.AND P3, PT, R2, UR13, PT ;  /* 0x0000000d02007c0c */ /* 0x000fe4000bf66270 */
[----:B------:R-:W-:Y:S02]  /*9900*/  ISETP.GE.AND P5, PT, R188, UR13, PT ;  /* 0x0000000dbc007c0c */ /* 0x000fe4000bfa6270 */
[----:B------:R-:W-:Y:S02]  /*9910*/  ISETP.GE.AND P4, PT, R187, UR13, PT ;  /* 0x0000000dbb007c0c */ /* 0x000fe4000bf86270 */
[----:B------:R-:W-:-:S05]  /*9920*/  LOP3.LUT P1, RZ, R21, 0x40, RZ, 0xc0, !PT ;  /* 0x0000004015ff7812 */ /* 0x000fca000782c0ff */
[CC--:B-1----:R-:W-:Y:S02]  /*9930*/  @!P2 LEA R8, P0, R189.reuse, R6.reuse, 0x1 ;  /* 0x00000006bd08a211 */ /* 0x0c2fe400078008ff */
[----:B---3--:R-:W-:Y:S02]  /*9940*/  @!P3 IMAD.WIDE R4, R2, 0x2, R6 ;  /* 0x000000020204b825 */ /* 0x008fe400078e0206 */
[-C--:B------:R-:W-:Y:S02]  /*9950*/  @!P2 LEA.HI.X R9, R189, R7.reuse, R204, 0x1, P0 ;  /* 0x00000007bd09a211 */ /* 0x080fe400000f0ccc */
[----:B------:R-:W-:Y:S01]  /*9960*/  @!P5 LEA R10, P0, R188, R6, 0x1 ;  /* 0x00000006bc0ad211 */ /* 0x000fe200078008ff */
[----:B------:R1:W-:Y:S01]  /*9970*/  @!P3 ST.E.128 desc[UR50][R4.64], RZ ;  /* 0x000000ff0400b985 */ /* 0x0003e2000c101d32 */
[----:B------:R-:W-:Y:S02]  /*9980*/  ISETP.GE.AND P3, PT, R186, UR13, PT ;  /* 0x0000000dba007c0c */ /* 0x000fe4000bf66270 */
[----:B------:R-:W-:Y:S01]  /*9990*/  @!P5 LEA.HI.X R11, R188, R7, R203, 0x1, P0 ;  /* 0x00000007bc0bd211 */ /* 0x000fe200000f0ccb */
[----:B------:R2:W-:Y:S01]  /*99a0*/  @!P2 ST.E.128 desc[UR50][R8.64], RZ ;  /* 0x000000ff0800a985 */ /* 0x0005e2000c101d32 */
[----:B------:R-:W-:-:S02]  /*99b0*/  ISETP.GE.AND P2, PT, R185, UR13, PT ;  /* 0x0000000db9007c0c */ /* 0x000fc4000bf46270 */
[----:B------:R-:W-:Y:S01]  /*99c0*/  LOP3.LUT P0, RZ, R24, 0x80, RZ, 0xc0, !PT ;  /* 0x0000008018ff7812 */ /* 0x000fe2000780c0ff */
[----:B------:R2:W-:Y:S01]  /*99d0*/  @!P5 ST.E.128 desc[UR50][R10.64], RZ ;  /* 0x000000ff0a00d985 */ /* 0x0005e2000c101d32 */
[----:B------:R-:W-:-:S04]  /*99e0*/  @!P4 LEA R12, P6, R187, R6, 0x1 ;  /* 0x00000006bb0cc211 */ /* 0x000fc800078c08ff */
[----:B------:R-:W-:Y:S02]  /*99f0*/  @!P4 LEA.HI.X R13, R187, R7, R202, 0x1, P6 ;  /* 0x00000007bb0dc211 */ /* 0x000fe400030f0cca */
[----:B------:R-:W-:-:S03]  /*9a00*/  @!P3 LEA R14, P5, R186, R6, 0x1 ;  /* 0x00000006ba0eb211 */ /* 0x000fc600078a08ff */
[----:B------:R2:W-:Y:S01]  /*9a10*/  @!P4 ST.E.128 desc[UR50][R12.64], RZ ;  /* 0x000000ff0c00c985 */ /* 0x0005e2000c101d32 */
[-C--:B-1----:R-:W-:Y:S02]  /*9a20*/  @!P2 LEA R4, P6, R185, R6.reuse, 0x1 ;  /* 0x00000006b904a211 */ /* 0x082fe400078c08ff */
[-C--:B0-----:R-:W-:Y:S02]  /*9a30*/  @P1 LEA R20, P4, R194, R6.reuse, 0x1 ;  /* 0x00000006c2141211 */ /* 0x081fe400078808ff */
        /* <DEDUP_REMOVED lines=9> */
.L_x_393:
[----:B------:R-:W-:Y:S05]  /*9ad0*/  BSYNC B0 ;  /* 0x0000000000007941 */ /* 0x000fea0003800000 */
.L_x_387:
[----:B------:R-:W-:Y:S02]  /*9ae0*/  ULDC UR4, c[0x0][0xc3c] ;  /* 0x00030f0000047ab9 */ /* 0x000fe40000000800 */
[----:B------:R-:W-:-:S06]  /*9af0*/  UISETP.GE.AND UP0, UPT, UR7, UR4, UPT ;  /* 0x000000040700728c */ /* 0x000fcc000bf06270 */
[----:B------:R-:W-:-:S13]  /*9b00*/  PLOP3.LUT P0, PT, PT, PT, UP0, 0x80, 0x0 ;  /* 0x000000000000781c */ /* 0x000fda0003f0f008 */
[----:B------:R-:W-:Y:S05]  /*9b10*/  @!P0 BRA `(.L_x_399) ;  /* 0xffffff7400188947 */ /* 0x000fea000383ffff */
[----:B------:R-:W-:Y:S05]  /*9b20*/  EXIT ;  /* 0x000000000000794d */ /* 0x000fea0003800000 */
.L_x_348:
[----:B------:R-:W-:-:S08]  /*9b30*/  NOP ;  /* 0x0000000000007918 */ /* 0x000fd00000000000 */
[----:B------:R-:W0:-:S00]  /*9b40*/  USETMAXREG.DEALLOC.CTAPOOL 0x28 ;  /* 0x00000028000079c8 */ /* 0x000e0000080e0500 */
[----:B0-----:R-:W-:Y:S02]  /*9b50*/  LOP3.LUT R0, R0, 0x3, RZ, 0xc0, !PT ;  /* 0x0000000300007812 */ /* 0x001fe400078ec0ff */
[----:B------:R-:W-:-:S04]  /*9b60*/  LOP3.LUT R22, R22, 0xffffdfff, RZ, 0xc0, !PT ;  /* 0xffffdfff16167812 */ /* 0x000fc800078ec0ff */
[----:B------:R-:W0:Y:S02]  /*9b70*/  SHFL.IDX PT, R0, R0, RZ, 0x1f ;  /* 0x00001fff00007589 */ /* 0x000e2400000e0000 */
[----:B0-----:R-:W-:Y:S01]  /*9b80*/  ISETP.NE.AND P0, PT, R0, RZ, PT ;  /* 0x000000ff0000720c */ /* 0x001fe20003f05270 */
[----:B------:R-:W-:-:S12]  /*9b90*/  IMAD.MOV.U32 R0, RZ, RZ, RZ ;  /* 0x000000ffff007224 */ /* 0x000fd800078e00ff */
[----:B------:R-:W-:Y:S01]  /*9ba0*/  @P0 LOP3.LUT R22, R22, 0x2000, RZ, 0xfc, !PT ;  /* 0x0000200016160812 */ /* 0x000fe200078efcff */
[----:B------:R-:W-:Y:S06]  /*9bb0*/  @!P0 BRA `(.L_x_400) ;  /* 0x00000000001c8947 */ /* 0x000fec0003800000 */
[----:B------:R-:W0:Y:S08]  /*9bc0*/  S2UR UR5, SR_CgaCtaId ;  /* 0x00000000000579c3 */ /* 0x000e300000008800 */
[----:B------:R-:W-:Y:S06]  /*9bd0*/  BAR.SYNC.DEFER_BLOCKING 0x5, 0x180 ;  /* 0x0146000000007b1d */ /* 0x000fec0000010000 */
[----:B------:R-:W-:-:S02]  /*9be0*/  UMOV UR4, 0x400 ;  /* 0x0000040000047882 */ /* 0x000fc40000000000 */
[----:B0-----:R-:W-:-:S09]  /*9bf0*/  ULEA UR4, UR5, UR4, 0x18 ;  /* 0x0000000405047291 */ /* 0x001fd2000f8ec03f */
[----:B------:R-:W0:Y:S01]  /*9c00*/  LDS.128 R16, [UR4+0x28cd0] ;  /* 0x028cd004ff107984 */ /* 0x000e220008000c00 */
[----:B------:R-:W-:Y:S06]  /*9c10*/  BAR.ARV 0x4, 0x180 ;  /* 0x0106000000007b1d */ /* 0x000fec0000002000 */
[----:B------:R-:W-:Y:S05]  /*9c20*/  BRA `(.L_x_401) ;  /* 0x0000000800007947 */ /* 0x000fea0003800000 */
.L_x_400:
[----:B------:R-:W0:Y:S01]  /*9c30*/  S2R R2, SR_TID.X ;  /* 0x0000000000027919 */ /* 0x000e220000002100 */
[----:B------:R-:W-:Y:S01]  /*9c40*/  ULDC UR4, c[0x0][0xc3c] ;  /* 0x00030f0000047ab9 */ /* 0x000fe20000000800 */
[----:B------:R-:W1:Y:S01]  /*9c50*/  S2UR UR6, SR_CTAID.X ;  /* 0x00000000000679c3 */ /* 0x000e620000002500 */
[----:B------:R-:W-:Y:S01]  /*9c60*/  ULDC UR5, c[0x0][0xc38] ;  /* 0x00030e0000057ab9 */ /* 0x000fe20000000800 */
[----:B0-----:R-:W-:-:S04]  /*9c70*/  LOP3.LUT R5, R2, 0x1f, RZ, 0xc0, !PT ;  /* 0x0000001f02057812 */ /* 0x001fc800078ec0ff */
[----:B------:R-:W-:-:S04]  /*9c80*/  ISETP.NE.AND P0, PT, R5, 0x1f, PT ;  /* 0x0000001f0500780c */ /* 0x000fc80003f05270 */
[----:B------:R-:W-:-:S13]  /*9c90*/  ISETP.GE.OR P1, PT, R5, UR4, !P0 ;  /* 0x0000000405007c0c */ /* 0x000fda000c726670 */
[----:B------:R-:W0:Y:S02]  /*9ca0*/  @!P1 LDC.64 R2, c[0x0][0xc80] ;  /* 0x00032000ff029b82 */ /* 0x000e240000000a00 */
[----:B0-----:R-:W-:-:S05]  /*9cb0*/  @!P1 IMAD.WIDE.U32 R2, R5, 0x4, R2 ;  /* 0x0000000405029825 */ /* 0x001fca00078e0002 */
[----:B------:R-:W2:Y:S01]  /*9cc0*/  @!P1 LDG.E R0, desc[UR50][R2.64] ;  /* 0x0000003202009981 */ /* 0x000ea2000c1e1900 */
[C---:B------:R-:W-:Y:S01]  /*9cd0*/  ISETP.NE.AND P1, PT, R5.reuse, RZ, PT ;  /* 0x000000ff0500720c */ /* 0x040fe20003f25270 */
[----:B------:R-:W-:Y:S01]  /*9ce0*/  UMOV UR4, URZ ;  /* 0x0000003f00047c82 */ /* 0x000fe20008000000 */
[C---:B------:R-:W-:Y:S01]  /*9cf0*/  ISETP.GE.U32.AND P2, PT, R5.reuse, 0x2, PT ;  /* 0x000000020500780c */ /* 0x040fe20003f46070 */
[----:B------:R-:W-:Y:S01]  /*9d00*/  IMAD.MOV.U32 R16, RZ, RZ, RZ ;  /* 0x000000ffff107224 */ /* 0x000fe200078e00ff */
[C---:B------:R-:W-:Y:S02]  /*9d10*/  ISETP.GE.U32.AND P3, PT, R5.reuse, 0x4, PT ;  /* 0x000000040500780c */ /* 0x040fe40003f66070 */
[C---:B------:R-:W-:Y:S02]  /*9d20*/  ISETP.GE.U32.AND P4, PT, R5.reuse, 0x8, PT ;  /* 0x000000080500780c */ /* 0x040fe40003f86070 */
[----:B------:R-:W-:Y:S01]  /*9d30*/  ISETP.GE.U32.AND P5, PT, R5, 0x10, PT ;  /* 0x000000100500780c */ /* 0x000fe20003fa6070 */
[----:B--2---:R-:W0:Y:S02]  /*9d40*/  SHFL.UP PT, R4, R0, 0x1, RZ ;  /* 0x0420000000047989 */ /* 0x004e2400000e00ff */
[----:B0-----:R-:W-:-:S05]  /*9d50*/  SEL R7, R4, RZ, P1 ;  /* 0x000000ff04077207 */ /* 0x001fca0000800000 */
[----:B------:R-:W-:-:S05]  /*9d60*/  IMAD.IADD R7, R0, 0x1, R7 ;  /* 0x0000000100077824 */ /* 0x000fca00078e0207 */
[----:B------:R-:W0:Y:S02]  /*9d70*/  SHFL.UP PT, R4, R7, 0x2, RZ ;  /* 0x0440000007047989 */ /* 0x000e2400000e00ff */
[----:B0-----:R-:W-:-:S05]  /*9d80*/  SEL R4, R4, RZ, P2 ;  /* 0x000000ff04047207 */ /* 0x001fca0001000000 */
[----:B------:R-:W-:-:S05]  /*9d90*/  IMAD.IADD R4, R7, 0x1, R4 ;  /* 0x0000000107047824 */ /* 0x000fca00078e0204 */
[----:B------:R-:W0:Y:S02]  /*9da0*/  SHFL.UP PT, R6, R4, 0x4, RZ ;  /* 0x0480000004067989 */ /* 0x000e2400000e00ff */
[----:B0-----:R-:W-:-:S05]  /*9db0*/  SEL R3, R6, RZ, P3 ;  /* 0x000000ff06037207 */ /* 0x001fca0001800000 */
[----:B------:R-:W-:-:S05]  /*9dc0*/  IMAD.IADD R3, R4, 0x1, R3 ;  /* 0x0000000104037824 */ /* 0x000fca00078e0203 */
[----:B------:R-:W0:Y:S02]  /*9dd0*/  SHFL.UP PT, R2, R3, 0x8, RZ ;  /* 0x0500000003027989 */ /* 0x000e2400000e00ff */
[----:B0-----:R-:W-:-:S04]  /*9de0*/  SEL R2, R2, RZ, P4 ;  /* 0x000000ff02027207 */ /* 0x001fc80002000000 */
[----:B------:R-:W-:-:S05]  /*9df0*/  IADD3 R2, R3, R2, RZ ;  /* 0x0000000203027210 */ /* 0x000fca0007ffe0ff */
[----:B------:R-:W0:Y:S02]  /*9e00*/  SHFL.UP PT, R6, R2, 0x10, RZ ;  /* 0x0600000002067989 */ /* 0x000e2400000e00ff */
[----:B0-----:R-:W-:-:S05]  /*9e10*/  SEL R7, R6, RZ, P5 ;  /* 0x000000ff06077207 */ /* 0x001fca0002800000 */
[----:B------:R-:W-:-:S05]  /*9e20*/  IMAD.IADD R7, R2, 0x1, R7 ;  /* 0x0000000102077824 */ /* 0x000fca00078e0207 */
[----:B------:R-:W0:Y:S02]  /*9e30*/  SHFL.IDX PT, R4, R7, 0x1f, 0x1f ;  /* 0x03e01f0007047f89 */ /* 0x000e2400000e0000 */
[----:B0-----:R-:W-:-:S04]  /*9e40*/  IMAD R4, R4, UR5, RZ ;  /* 0x0000000504047c24 */ /* 0x001fc8000f8e02ff */
[----:B------:R-:W-:Y:S01]  /*9e50*/  IMAD.MOV.U32 R3, RZ, RZ, R4 ;  /* 0x000000ffff037224 */ /* 0x000fe200078e0004 */
[----:B-1----:R-:W-:-:S13]  /*9e60*/  ISETP.GT.AND P6, PT, R4, UR6, PT ;  /* 0x0000000604007c0c */ /* 0x002fda000bfc4270 */
[----:B------:R-:W-:Y:S05]  /*9e70*/  @P6 BRA `(.L_x_402) ;  /* 0x0000000000946947 */ /* 0x000fea0003800000 */
[----:B------:R-:W-:Y:S01]  /*9e80*/  IMAD.MOV.U32 R4, RZ, RZ, R3 ;  /* 0x000000ffff047224 */ /* 0x000fe200078e0003 */
[----:B------:R-:W-:Y:S01]  /*9e90*/  UMOV UR4, URZ ;  /* 0x0000003f00047c82 */ /* 0x000fe20008000000 */
[----:B------:R-:W-:-:S05]  /*9ea0*/  ULDC UR5, c[0x0][0xc38] ;  /* 0x00030e0000057ab9 */ /* 0x000fca0000000800 */
.L_x_406:
[----:B------:R-:W0:Y:S01]  /*9eb0*/  LDC R2, c[0x0][0xc3c] ;  /* 0x00030f00ff027b82 */ /* 0x000e220000000800 */
[----:B------:R-:W-:-:S06]  /*9ec0*/  UIADD3 UR4, UR4, 0x1f, URZ ;  /* 0x0000001f04047890 */ /* 0x000fcc000fffe03f */
[----:B0-----:R-:W-:-:S13]  /*9ed0*/  ISETP.LE.AND P6, PT, R2, UR4, PT ;  /* 0x0000000402007c0c */ /* 0x001fda000bfc3270 */
[----:B------:R-:W-:Y:S05]  /*9ee0*/  @P6 BRA `(.L_x_403) ;  /* 0x0000000400246947 */ /* 0x000fea0003800000 */
[----:B------:R-:W-:Y:S01]  /*9ef0*/  VIADD R7, R5, UR4 ;  /* 0x0000000405077c36 */ /* 0x000fe20008000000 */
[----:B------:R-:W-:Y:S01]  /*9f00*/  BSSY B0, `(.L_x_404) ;  /* 0x0000007000007945 */ /* 0x000fe20003800000 */
[----:B------:R-:W-:-:S03]  /*9f10*/  IMAD.MOV.U32 R0, RZ, RZ, RZ ;  /* 0x000000ffff007224 */ /* 0x000fc600078e00ff */
[----:B------:R-:W-:-:S13]  /*9f20*/  ISETP.GE.OR P6, PT, R7, R2, !P0 ;  /* 0x000000020700720c */ /* 0x000fda00047c6670 */
[----:B------:R-:W-:Y:S05]  /*9f30*/  @P6 BRA `(.L_x_405) ;  /* 0x00000000000c6947 */ /* 0x000fea0003800000 */
[----:B------:R-:W0:Y:S02]  /*9f40*/  LDC.64 R2, c[0x0][0xc80] ;  /* 0x00032000ff027b82 */ /* 0x000e240000000a00 */
[----:B0-----:R-:W-:-:S05]  /*9f50*/  IMAD.WIDE R2, R7, 0x4, R2 ;  /* 0x0000000407027825 */ /* 0x001fca00078e0202 */
[----:B------:R0:W5:Y:S02]  /*9f60*/  LDG.E R0, desc[UR50][R2.64] ;  /* 0x0000003202007981 */ /* 0x000164000c1e1900 */
.L_x_405:
[----:B------:R-:W-:Y:S05]  /*9f70*/  BSYNC B0 ;  /* 0x0000000000007941 */ /* 0x000fea0003800000 */
.L_x_404:
[----:B0----5:R-:W0:Y:S02]  /*9f80*/  SHFL.UP PT, R2, R0, 0x1, RZ ;  /* 0x0420000000027989 */ /* 0x021e2400000e00ff */
        /* <DEDUP_REMOVED lines=16> */
[----:B------:R-:W-:-:S05]  /*a090*/  IMAD.IADD R4, R3, 0x1, R4 ;  /* 0x0000000103047824 */ /* 0x000fca00078e0204 */
[----:B------:R-:W-:-:S13]  /*a0a0*/  ISETP.GT.AND P6, PT, R4, UR6, PT ;  /* 0x0000000604007c0c */ /* 0x000fda000bfc4270 */
[----:B------:R-:W-:Y:S05]  /*a0b0*/  @!P6 BRA `(.L_x_406) ;  /* 0xfffffffc007ce947 */ /* 0x000fea000383ffff */
[----:B------:R-:W-:-:S07]  /*a0c0*/  IMAD.MOV.U32 R7, RZ, RZ, R9 ;  /* 0x000000ffff077224 */ /* 0x000fce00078e0009 */
.L_x_402:
[----:B------:R-:W-:-:S04]  /*a0d0*/  IMAD.IADD R8, R4, 0x1, -R3 ;  /* 0x0000000104087824 */ /* 0x000fc800078e0a03 */
[----:B------:R-:W-:-:S05]  /*a0e0*/  IMAD R2, R7, UR5, R8 ;  /* 0x0000000507027c24 */ /* 0x000fca000f8e0208 */
[----:B------:R-:W-:-:S13]  /*a0f0*/  ISETP.GT.AND P0, PT, R2, UR6, PT ;  /* 0x0000000602007c0c */ /* 0x000fda000bf04270 */
[----:B------:R-:W-:-:S04]  /*a100*/  VOTE.ANY R4, PT, !P0 ;  /* 0x0000000000047806 */ /* 0x000fc800040e0100 */
[----:B------:R-:W0:Y:S01]  /*a110*/  POPC R19, R4 ;  /* 0x0000000400137309 */ /* 0x000e220000000000 */
[----:B------:R-:W-:Y:S01]  /*a120*/  ISETP.NE.AND P0, PT, R4, RZ, PT ;  /* 0x000000ff0400720c */ /* 0x000fe20003f05270 */
[----:B0-----:R-:W0:Y:S02]  /*a130*/  SHFL.IDX PT, R10, R0, R19, 0x1f ;  /* 0x00001f13000a7589 */ /* 0x001e2400000e0000 */
[----:B0-----:R-:W-:-:S04]  /*a140*/  IABS R9, R10 ;  /* 0x0000000a00097213 */ /* 0x001fc80000000000 */
[----:B------:R-:W0:Y:S08]  /*a150*/  I2F.RP R6, R9 ;  /* 0x0000000900067306 */ /* 0x000e300000209400 */
[----:B0-----:R-:W0:Y:S02]  /*a160*/  MUFU.RCP R6, R6 ;  /* 0x0000000600067308 */ /* 0x001e240000001000 */
[----:B0-----:R-:W-:-:S06]  /*a170*/  VIADD R2, R6, 0xffffffe ;  /* 0x0ffffffe06027836 */ /* 0x001fcc0000000000 */
[----:B------:R0:W1:Y:S01]  /*a180*/  F2I.FTZ.U32.TRUNC.NTZ R3, R2 ;  /* 0x0000000200037305 */ /* 0x000062000021f000 */
[----:B------:R-:W-:Y:S05]  /*a190*/  @!P0 BRA `(.L_x_407) ;  /* 0x0000000000088947 */ /* 0x000fea0003800000 */
[----:B------:R-:W-:-:S06]  /*a1a0*/  VIADD R16, R19, 0xffffffff ;  /* 0xffffffff13107836 */ /* 0x000fcc0000000000 */
[----:B------:R2:W3:Y:S02]  /*a1b0*/  SHFL.IDX PT, R16, R7, R16, 0x1f ;  /* 0x00001f1007107589 */ /* 0x0004e400000e0000 */
.L_x_407:
[----:B---3--:R-:W-:Y:S01]  /*a1c0*/  IMAD R16, R16, UR5, R8 ;  /* 0x0000000510107c24 */ /* 0x008fe2000f8e0208 */
[----:B0-----:R-:W-:Y:S01]  /*a1d0*/  IABS R2, R10 ;  /* 0x0000000a00027213 */ /* 0x001fe20000000000 */
[----:B-1----:R-:W-:Y:S02]  /*a1e0*/  IMAD.MOV R0, RZ, RZ, -R3 ;  /* 0x000000ffff007224 */ /* 0x002fe400078e0a03 */
[----:B------:R-:W-:Y:S01]  /*a1f0*/  VIADD R19, R19, UR4 ;  /* 0x0000000413137c36 */ /* 0x000fe20008000000 */
[----:B------:R-:W-:Y:S01]  /*a200*/  IADD3 R11, -R16, UR6, RZ ;  /* 0x00000006100b7c10 */ /* 0x000fe2000fffe1ff */
[----:B------:R-:W-:Y:S02]  /*a210*/  IMAD.MOV R4, RZ, RZ, -R2 ;  /* 0x000000ffff047224 */ /* 0x000fe400078e0a02 */
[----:B--2---:R-:W-:Y:S01]  /*a220*/  IMAD R7, R0, R9, RZ ;  /* 0x0000000900077224 */ /* 0x004fe200078e02ff */
[----:B------:R-:W-:Y:S01]  /*a230*/  IABS R0, R11 ;  /* 0x0000000b00007213 */ /* 0x000fe20000000000 */
[----:B------:R-:W-:-:S04]  /*a240*/  IMAD.MOV.U32 R2, RZ, RZ, RZ ;  /* 0x000000ffff027224 */ /* 0x000fc800078e00ff */
[----:B------:R-:W-:Y:S01]  /*a250*/  IMAD.HI.U32 R2, R3, R7, R2 ;  /* 0x0000000703027227 */ /* 0x000fe200078e0002 */
[----:B------:R-:W-:-:S03]  /*a260*/  MOV R3, R0 ;  /* 0x0000000000037202 */ /* 0x000fc60000000f00 */
[----:B------:R-:W-:Y:S02]  /*a270*/  IMAD.MOV.U32 R0, RZ, RZ, R4 ;  /* 0x000000ffff007224 */ /* 0x000fe400078e0004 */
[----:B------:R-:W-:-:S04]  /*a280*/  IMAD.HI.U32 R2, R2, R3, RZ ;  /* 0x0000000302027227 */ /* 0x000fc800078e00ff */
[----:B------:R-:W-:-:S05]  /*a290*/  IMAD R0, R2, R0, R3 ;  /* 0x0000000002007224 */ /* 0x000fca00078e0203 */
[----:B------:R-:W-:-:S13]  /*a2a0*/  ISETP.GT.U32.AND P1, PT, R9, R0, PT ;  /* 0x000000000900720c */ /* 0x000fda0003f24070 */
[----:B------:R-:W-:Y:S02]  /*a2b0*/  @!P1 IMAD.IADD R0, R0, 0x1, -R9 ;  /* 0x0000000100009824 */ /* 0x000fe400078e0a09 */
[----:B------:R-:W-:Y:S01]  /*a2c0*/  @!P1 VIADD R2, R2, 0x1 ;  /* 0x0000000102029836 */ /* 0x000fe20000000000 */
[----:B------:R-:W-:Y:S02]  /*a2d0*/  ISETP.NE.AND P1, PT, R10, RZ, PT ;  /* 0x000000ff0a00720c */ /* 0x000fe40003f25270 */
[----:B------:R-:W-:Y:S02]  /*a2e0*/  ISETP.GE.U32.AND P0, PT, R0, R9, PT ;  /* 0x000000090000720c */ /* 0x000fe40003f06070 */
[----:B------:R-:W-:-:S04]  /*a2f0*/  LOP3.LUT R0, R11, R10, RZ, 0x3c, !PT ;  /* 0x0000000a0b007212 */ /* 0x000fc800078e3cff */
[----:B------:R-:W-:-:S07]  /*a300*/  ISETP.GE.AND P2, PT, R0, RZ, PT ;  /* 0x000000ff0000720c */ /* 0x000fce0003f46270 */
[----:B------:R-:W-:-:S06]  /*a310*/  @P0 VIADD R2, R2, 0x1 ;  /* 0x0000000102020836 */ /* 0x000fcc0000000000 */
[----:B------:R-:W-:Y:S01]  /*a320*/  @!P2 IMAD.MOV R2, RZ, RZ, -R2 ;  /* 0x000000ffff02a224 */ /* 0x000fe200078e0a02 */
[----:B------:R-:W-:-:S05]  /*a330*/  @!P1 LOP3.LUT R2, RZ, R10, RZ, 0x33, !PT ;  /* 0x0000000aff029212 */ /* 0x000fca00078e33ff */
[--C-:B------:R-:W-:Y:S02]  /*a340*/  IMAD.MOV R17, RZ, RZ, -R2.reuse ;  /* 0x000000ffff117224 */ /* 0x100fe400078e0a02 */
[----:B------:R-:W-:Y:S02]  /*a350*/  IMAD.MOV.U32 R18, RZ, RZ, R2 ;  /* 0x000000ffff127224 */ /* 0x000fe400078e0002 */
[----:B------:R-:W-:Y:S01]  /*a360*/  IMAD R17, R10, R17, R11 ;  /* 0x000000110a117224 */ /* 0x000fe200078e020b */
[----:B------:R-:W-:Y:S06]  /*a370*/  BRA `(.L_x_408) ;  /* 0x0000000000147947 */ /* 0x000fec0003800000 */
.L_x_403:
[----:B------:R-:W-:Y:S01]  /*a380*/  ULDC UR4, c[0x0][0xc3c] ;  /* 0x00030f0000047ab9 */ /* 0x000fe20000000800 */
[----:B------:R-:W-:Y:S01]  /*a390*/  IMAD.MOV.U32 R17, RZ, RZ, RZ ;  /* 0x000000ffff117224 */ /* 0x000fe200078e00ff */
[----:B------:R-:W-:Y:S01]  /*a3a0*/  MOV R16, UR6 ;  /* 0x0000000600107c02 */ /* 0x000fe20008000f00 */
[----:B------:R-:W-:Y:S02]  /*a3b0*/  IMAD.MOV.U32 R18, RZ, RZ, RZ ;  /* 0x000000ffff127224 */ /* 0x000fe400078e00ff */
[----:B------:R-:W-:-:S07]  /*a3c0*/  IMAD.U32 R19, RZ, RZ, UR4 ;  /* 0x00000004ff137e24 */ /* 0x000fce000f8e00ff */
.L_x_408:
[----:B------:R-:W-:-:S13]  /*a3d0*/  ISETP.NE.AND P0, PT, R5, RZ, PT ;  /* 0x000000ff0500720c */ /* 0x000fda0003f05270 */
[----:B------:R-:W0:Y:S01]  /*a3e0*/  @!P0 S2R R3, SR_CgaCtaId ;  /* 0x0000000000038919 */ /* 0x000e220000008800 */
[----:B------:R-:W-:-:S04]  /*a3f0*/  @!P0 MOV R0, 0x400 ;  /* 0x0000040000008802 */ /* 0x000fc80000000f00 */
[----:B0-----:R-:W-:-:S05]  /*a400*/  @!P0 LEA R0, R3, R0, 0x18 ;  /* 0x0000000003008211 */ /* 0x001fca00078ec0ff */
[----:B------:R1:W-:Y:S01]  /*a410*/  @!P0 STS.128 [R0+0x28cd0], R16 ;  /* 0x028cd01000008388 */ /* 0x0003e20000000c00 */
[----:B------:R-:W-:Y:S06]  /*a420*/  BAR.ARV 0x5, 0x180 ;  /* 0x0146000000007b1d */ /* 0x000fec0000002000 */
.L_x_401:
[----:B------:R2:W-:Y:S01]  /*a430*/  STL [R1+0x24], RZ ;  /* 0x000024ff01007387 */ /* 0x0005e20000100800 */
[----:B------:R-:W-:Y:S01]  /*a440*/  ULDC UR4, c[0x0][0xc3c] ;  /* 0x00030f0000047ab9 */ /* 0x000fe20000000800 */
[----:B------:R-:W-:Y:S01]  /*a450*/  IMAD.MOV.U32 R25, RZ, RZ, 0x1 ;  /* 0x00000001ff197424 */ /* 0x000fe200078e00ff */
[----:B0-----:R-:W-:Y:S01]  /*a460*/  ISETP.GE.AND P0, PT, R19, UR4, PT ;  /* 0x0000000413007c0c */ /* 0x001fe2000bf06270 */
[----:B------:R-:W-:-:S12]  /*a470*/  IMAD.MOV.U32 R24, RZ, RZ, RZ ;  /* 0x000000ffff187224 */ /* 0x000fd800078e00ff */
[----:B--2---:R-:W-:Y:S05]  /*a480*/  @P0 BRA `(.L_x_409) ;  /* 0x0000004400b40947 */ /* 0x004fea0003800000 */
[----:B------:R-:W0:Y:S01]  /*a490*/  S2R R4, SR_TID.X ;  /* 0x0000000000047919 */ /* 0x000e220000002100 */
[----:B------:R-:W2:Y:S01]  /*a4a0*/  S2UR UR5, SR_CgaCtaId ;  /* 0x00000000000579c3 */ /* 0x000ea20000008800 */
[----:B------:R-:W-:Y:S01]  /*a4b0*/  UMOV UR4, 0x400 ;  /* 0x0000040000047882 */ /* 0x000fe20000000000 */
[----:B------:R-:W-:Y:S01]  /*a4c0*/  BSSY B8, `(.L_x_409) ;  /* 0x0000469000087945 */ /* 0x000fe20003800000 */
[----:B------:R3:W-:Y:S01]  /*a4d0*/  STL [R1+0x24], RZ ;  /* 0x000024ff01007387 */ /* 0x0007e20000100800 */
[----:B------:R-:W-:Y:S01]  /*a4e0*/  IMAD.MOV.U32 R25, RZ, RZ, 0x1 ;  /* 0x00000001ff197424 */ /* 0x000fe200078e00ff */
[----:B------:R-:W-:Y:S01]  /*a4f0*/  ULOP3.LUT UR36, UR39, 0x2, URZ, 0xfc, !UPT ;  /* 0x0000000227247892 */ /* 0x000fe2000f8efc3f */
[----:B------:R-:W-:Y:S01]  /*a500*/  IMAD.MOV.U32 R24, RZ, RZ, RZ ;  /* 0x000000ffff187224 */ /* 0x000fe200078e00ff */
[----:B------:R-:W-:Y:S01]  /*a510*/  ULDC UR37, c[0x0][0xc] ;  /* 0x0000030000257ab9 */ /* 0x000fe20000000800 */
[----:B--2---:R-:W-:-:S06]  /*a520*/  ULEA UR4, UR5, UR4, 0x18 ;  /* 0x0000000405047291 */ /* 0x004fcc000f8ec03f */
[----:B------:R-:W-:Y:S01]  /*a530*/  IMAD.U32 R23, RZ, RZ, UR4 ;  /* 0x00000004ff177e24 */ /* 0x000fe2000f8e00ff */
[C---:B0-----:R-:W-:Y:S01]  /*a540*/  LOP3.LUT R3, R4.reuse, 0x7f, RZ, 0xc0, !PT ;  /* 0x0000007f04037812 */ /* 0x041fe200078ec0ff */
[----:B-1----:R-:W-:-:S03]  /*a550*/  IMAD.SHL.U32 R0, R4, 0x8, RZ ;  /* 0x0000000804007824 */ /* 0x002fc600078e00ff */
[----:B------:R-:W-:Y:S02]  /*a560*/  SHF.R.U32.HI R37, RZ, 0x3, R3 ;  /* 0x00000003ff257819 */ /* 0x000fe40000011603 */
[C---:B------:R-:W-:Y:S02]  /*a570*/  LOP3.LUT R2, R0.reuse, 0x1f8, RZ, 0xc0, !PT ;  /* 0x000001f800027812 */ /* 0x040fe400078ec0ff */
[----:B------:R-:W-:Y:S02]  /*a580*/  LOP3.LUT R3, R0, 0x38, RZ, 0xc0, !PT ;  /* 0x0000003800037812 */ /* 0x000fe400078ec0ff */
[----:B------:R-:W-:Y:S01]  /*a590*/  LOP3.LUT R33, R2, 0x38, R4, 0x78, !PT ;  /* 0x0000003802217812 */ /* 0x000fe200078e7804 */
[----:B------:R-:W-:Y:S01]  /*a5a0*/  IMAD.SHL.U32 R2, R4, 0x10, RZ ;  /* 0x0000001004027824 */ /* 0x000fe200078e00ff */
[----:B------:R-:W-:Y:S02]  /*a5b0*/  LOP3.LUT R4, R3, 0x80, RZ, 0xfc, !PT ;  /* 0x0000008003047812 */ /* 0x000fe400078efcff */
[----:B------:R-:W-:-:S02]  /*a5c0*/  LOP3.LUT R33, R33, 0x200, R0, 0xf8, !PT ;  /* 0x0000020021217812 */ /* 0x000fc400078ef800 */
[----:B------:R-:W-:Y:S02]  /*a5d0*/  LOP3.LUT R0, R37, 0x70, R2, 0xf8, !PT ;  /* 0x0000007025007812 */ /* 0x000fe400078ef802 */
[C---:B------:R-:W-:Y:S02]  /*a5e0*/  LOP3.LUT R0, R3.reuse, 0xc0, RZ, 0xfc, !PT ;  /* 0x000000c003007812 */ /* 0x040fe400078efcff */
[----:B------:R-:W-:Y:S02]  /*a5f0*/  LOP3.LUT R0, R3, 0x140, RZ, 0xfc, !PT ;  /* 0x0000014003007812 */ /* 0x000fe400078efcff */
[----:B------:R-:W-:Y:S02]  /*a600*/  LEA R0, R33, R23, 0x1 ;  /* 0x0000001721007211 */ /* 0x000fe400078e08ff */
[C---:B------:R-:W-:Y:S02]  /*a610*/  LOP3.LUT R2, R3.reuse, 0x40, RZ, 0xfc, !PT ;  /* 0x0000004003027812 */ /* 0x040fe400078efcff */
[C---:B------:R-:W-:Y:S01]  /*a620*/  LOP3.LUT R2, R3.reuse, 0x100, RZ, 0xfc, !PT ;  /* 0x0000010003027812 */ /* 0x040fe200078efcff */
[----:B------:R3:W-:Y:S01]  /*a630*/  STL [R1+0x2c], R0 ;  /* 0x00002c0001007387 */ /* 0x0007e20000100800 */
[----:B------:R-:W-:-:S02]  /*a640*/  LOP3.LUT R4, R3, 0x180, RZ, 0xfc, !PT ;  /* 0x0000018003047812 */ /* 0x000fc400078efcff */
[----:B------:R-:W-:-:S07]  /*a650*/  LOP3.LUT R2, R3, 0x1c0, RZ, 0xfc, !PT ;  /* 0x000001c003027812 */ /* 0x000fce00078efcff */
.L_x_470:
[----:B------:R-:W0:Y:S02]  /*a660*/  LDC.64 R30, c[0x0][0xc88] ;  /* 0x00032200ff1e7b82 */ /* 0x000e240000000a00 */
[----:B0-----:R-:W-:-:S06]  /*a670*/  IMAD.WIDE R30, R19, 0x4, R30 ;  /* 0x00000004131e7825 */ /* 0x001fcc00078e021e */
[----:B---3--:R0:W3:Y:S01]  /*a680*/  LDG.E R30, desc[UR50][R30.64] ;  /* 0x000000321e1e7981 */ /* 0x0080e2000c1e1900 */
[----:B------:R-:W-:Y:S05]  /*a690*/  YIELD ;  /* 0x0000000000007946 */ /* 0x000fea0003800000 */
[----:B------:R-:W-:Y:S01]  /*a6a0*/  ULDC.64 UR4, c[0x0][0xa28] ;  /* 0x00028a0000047ab9 */ /* 0x000fe20000000a00 */
[----:B------:R-:W-:Y:S01]  /*a6b0*/  ULDC.64 UR6, c[0x0][0xa18] ;  /* 0x0002860000067ab9 */ /* 0x000fe20000000a00 */
[----:B------:R-:W-:Y:S01]  /*a6c0*/  ISETP.NE.U32.AND P0, PT, RZ, UR4, PT ;  /* 0x00000004ff007c0c */ /* 0x000fe2000bf05070 */
[----:B0-----:R-:W-:-:S03]  /*a6d0*/  IMAD.MOV.U32 R31, RZ, RZ, RZ ;  /* 0x000000ffff1f7224 */ /* 0x001fc600078e00ff */
[----:B------:R-:W-:Y:S02]  /*a6e0*/  ISETP.NE.AND.EX P0, PT, RZ, UR5, PT, P0 ;  /* 0x00000005ff007c0c */ /* 0x000fe4000bf05300 */
[----:B---3--:R-:W-:-:S11]  /*a6f0*/  SHF.R.S32.HI R0, RZ, 0x1f, R30 ;  /* 0x0000001fff007819 */ /* 0x008fd6000001141e */
[C---:B------:R-:W-:Y:S01]  /*a700*/  @P0 LEA R2, P1, R30.reuse, UR4, 0x2 ;  /* 0x000000041e020c11 */ /* 0x040fe2000f8210ff */
[C---:B------:R-:W-:Y:S01]  /*a710*/  IMAD.SHL.U32 R26, R30.reuse, 0x4, RZ ;  /* 0x000000041e1a7824 */ /* 0x040fe200078e00ff */
[C-C-:B------:R-:W-:Y:S01]  /*a720*/  SHF.L.U64.HI R27, R30.reuse, 0x2, R0.reuse ;  /* 0x000000021e1b7819 */ /* 0x140fe20000010200 */
[----:B------:R0:W-:Y:S01]  /*a730*/  STL [R1+0x8], R0 ;  /* 0x0000080001007387 */ /* 0x0001e20000100800 */
[----:B------:R-:W-:Y:S01]  /*a740*/  @P0 LEA.HI.X R3, R30, UR5, R0, 0x2, P1 ;  /* 0x000000051e030c11 */ /* 0x000fe200088f1400 */
[----:B------:R-:W-:-:S04]  /*a750*/  ULDC.64 UR4, c[0x0][0xa00] ;  /* 0x0002800000047ab9 */ /* 0x000fc80000000a00 */
[----:B-1----:R1:W5:Y:S01]  /*a760*/  @P0 LDG.E R31, desc[UR50][R2.64] ;  /* 0x00000032021f0981 */ /* 0x002362000c1e1900 */
[----:B------:R-:W-:Y:S02]  /*a770*/  ISETP.NE.U32.AND P0, PT, RZ, UR4, PT ;  /* 0x00000004ff007c0c */ /* 0x000fe4000bf05070 */
[----:B------:R-:W-:Y:S01]  /*a780*/  LOP3.LUT R22, R22, 0xfffffeff, RZ, 0xc0, !PT ;  /* 0xfffffeff16167812 */ /* 0x000fe200078ec0ff */
[----:B0-----:R-:W-:Y:S01]  /*a790*/  IMAD.MOV.U32 R0, RZ, RZ, RZ ;  /* 0x000000ffff007224 */ /* 0x001fe200078e00ff */
[----:B------:R-:W-:Y:S02]  /*a7a0*/  ISETP.NE.AND.EX P2, PT, RZ, UR5, PT, P0 ;  /* 0x00000005ff007c0c */ /* 0x000fe4000bf45300 */
[----:B------:R-:W-:Y:S02]  /*a7b0*/  ISETP.NE.U32.AND P0, PT, RZ, UR6, PT ;  /* 0x00000006ff007c0c */ /* 0x000fe4000bf05070 */
[----:B-1----:R-:W-:Y:S02]  /*a7c0*/  IADD3 R2, P1, R26, UR4, RZ ;  /* 0x000000041a027c10 */ /* 0x002fe4000ff3e0ff */
[----:B------:R-:W-:-:S02]  /*a7d0*/  ISETP.NE.AND.EX P0, PT, RZ, UR7, PT, P0 ;  /* 0x00000007ff007c0c */ /* 0x000fc4000bf05300 */
[----:B------:R-:W-:Y:S01]  /*a7e0*/  IADD3.X R3, R27, UR5, RZ, P1, !PT ;  /* 0x000000051b037c10 */ /* 0x000fe20008ffe4ff */
[----:B------:R-:W-:-:S04]  /*a7f0*/  ULDC.64 UR4, c[0x0][0x418] ;  /* 0x0001060000047ab9 */ /* 0x000fc80000000a00 */
[----:B------:R-:W-:Y:S01]  /*a800*/  @P2 LOP3.LUT R22, R22, 0x100, RZ, 0xfc, !PT ;  /* 0x0000010016162812 */ /* 0x000fe200078efcff */
[----:B--2---:R-:W2:Y:S05]  /*a810*/  @P2 LDG.E R0, desc[UR50][R2.64] ;  /* 0x0000003202002981 */ /* 0x004eaa000c1e1900 */
[----:B------:R-:W-:-:S04]  /*a820*/  @P0 IADD3 R4, P1, R26, UR6, RZ ;  /* 0x000000061a040c10 */ /* 0x000fc8000ff3e0ff */
[----:B------:R-:W-:Y:S01]  /*a830*/  @P0 IADD3.X R5, R27, UR7, RZ, P1, !PT ;  /* 0x000000071b050c10 */ /* 0x000fe20008ffe4ff */
[----:B--2---:R0:W-:Y:S04]  /*a840*/  STL [R1], R0 ;  /* 0x0000000001007387 */ /* 0x0041e80000100800 */
[----:B0-----:R-:W2:Y:S01]  /*a850*/  @P0 LDG.E R0, desc[UR50][R4.64] ;  /* 0x0000003204000981 */ /* 0x001ea2000c1e1900 */
[----:B------:R-:W-:-:S03]  /*a860*/  UISETP.NE.U32.AND UP0, UPT, UR4, URZ, UPT ;  /* 0x0000003f0400728c */ /* 0x000fc6000bf05070 */
[----:B------:R-:W-:Y:S01]  /*a870*/  ULDC UR4, c[0x0][0x424] ;  /* 0x0001090000047ab9 */ /* 0x000fe20000000800 */
[----:B------:R-:W-:-:S03]  /*a880*/  UISETP.NE.AND.EX UP0, UPT, UR5, URZ, UPT, UP0 ;  /* 0x0000003f0500728c */ /* 0x000fc6000bf05300 */
[----:B------:R-:W-:Y:S01]  /*a890*/  ULDC UR5, c[0x0][0x2f0] ;  /* 0x0000bc0000057ab9 */ /* 0x000fe20000000800 */
[----:B------:R-:W-:-:S04]  /*a8a0*/  USEL UR4, UR4, 0x1, UP0 ;  /* 0x0000000104047887 */ /* 0x000fc80008000000 */
[----:B------:R-:W-:-:S06]  /*a8b0*/  UIMAD UR4, UR4, UR5, URZ ;  /* 0x00000005040472a4 */ /* 0x000fcc000f8e023f */
[----:B------:R-:W-:Y:S01]  /*a8c0*/  IMAD.U32 R36, RZ, RZ, UR4 ;  /* 0x00000004ff247e24 */ /* 0x000fe2000f8e00ff */
[----:B--2---:R0:W-:Y:S01]  /*a8d0*/  @P0 STL [R1+0xc], R0 ;  /* 0x00000c0001000387 */ /* 0x0041e20000100800 */
[----:B----4-:R-:W-:Y:S05]  /*a8e0*/  @P0 BRA `(.L_x_410) ;  /* 0x0000000000200947 */ /* 0x010fea0003800000 */
[----:B------:R-:W-:Y:S02]  /*a8f0*/  ULDC UR4, c[0x0][0x288] ;  /* 0x0000a20000047ab9 */ /* 0x000fe40000000800 */
[----:B0-----:R-:W-:-:S05]  /*a900*/  IMAD.U32 R0, RZ, RZ, UR4 ;  /* 0x00000004ff007e24 */ /* 0x001fca000f8e00ff */
[----:B------:R1:W-:Y:S01]  /*a910*/  STL [R1+0xc], R0 ;  /* 0x00000c0001007387 */ /* 0x0003e20000100800 */
[----:B------:R-:W-:Y:S05]  /*a920*/  @!P2 BRA `(.L_x_410) ;  /* 0x000000000010a947 */ /* 0x000fea0003800000 */
[----:B------:R-:W2:Y:S04]  /*a930*/  LDG.E R5, desc[UR50][R2.64] ;  /* 0x0000003202057981 */ /* 0x000ea8000c1e1900 */
[----:B-1----:R-:W2:Y:S02]  /*a940*/  LDG.E R0, desc[UR50][R2.64+0x4] ;  /* 0x0000043202007981 */ /* 0x002ea4000c1e1900 */
[----:B--2---:R-:W-:-:S05]  /*a950*/  IMAD.IADD R0, R0, 0x1, -R5 ;  /* 0x0000000100007824 */ /* 0x004fca00078e0a05 */
[----:B------:R2:W-:Y:S02]  /*a960*/  STL [R1+0xc], R0 ;  /* 0x00000c0001007387 */ /* 0x0005e40000100800 */
.L_x_410:
[----:B------:R-:W-:Y:S01]  /*a970*/  ULDC.64 UR4, c[0x0][0xa20] ;  /* 0x0002880000047ab9 */ /* 0x000fe20000000a00 */
[----:B------:R-:W-:Y:S01]  /*a980*/  IMAD.MOV.U32 R28, RZ, RZ, R30 ;  /* 0x000000ffff1c7224 */ /* 0x000fe200078e001e */
[----:B------:R-:W-:-:S04]  /*a990*/  ISETP.NE.U32.AND P0, PT, RZ, UR4, PT ;  /* 0x00000004ff007c0c */ /* 0x000fc8000bf05070 */
[----:B------:R-:W-:-:S13]  /*a9a0*/  ISETP.NE.AND.EX P0, PT, RZ, UR5, PT, P0 ;  /* 0x00000005ff007c0c */ /* 0x000fda000bf05300 */
[----:B------:R-:W-:Y:S05]  /*a9b0*/  @!P0 BRA `(.L_x_411) ;  /* 0x0000000000108947 */ /* 0x000fea0003800000 */
[----:B------:R-:W-:-:S04]  /*a9c0*/  IADD3 R2, P0, R26, UR4, RZ ;  /* 0x000000041a027c10 */ /* 0x000fc8000ff1e0ff */
[----:B------:R-:W-:-:S05]  /*a9d0*/  IADD3.X R3, R27, UR5, RZ, P0, !PT ;  /* 0x000000051b037c10 */ /* 0x000fca00087fe4ff */
[----:B------:R3:W5:Y:S01]  /*a9e0*/  LDG.E R36, desc[UR50][R2.64] ;  /* 0x0000003202247981 */ /* 0x000762000c1e1900 */
[----:B------:R-:W-:Y:S05]  /*a9f0*/  BRA `(.L_x_412) ;  /* 0x0000000000247947 */ /* 0x000fea0003800000 */
.L_x_411:
[----:B------:R-:W-:Y:S02]  /*aa00*/  ULDC.64 UR4, c[0x0][0xa08] ;  /* 0x0002820000047ab9 */ /* 0x000fe40000000a00 */
[----:B------:R-:W-:-:S04]  /*aa10*/  ISETP.NE.U32.AND P0, PT, RZ, UR4, PT ;  /* 0x00000004ff007c0c */ /* 0x000fc8000bf05070 */
[----:B------:R-:W-:-:S13]  /*aa20*/  ISETP.NE.AND.EX P0, PT, RZ, UR5, PT, P0 ;  /* 0x00000005ff007c0c */ /* 0x000fda000bf05300 */
[----:B------:R-:W-:Y:S05]  /*aa30*/  @!P0 BRA `(.L_x_412) ;  /* 0x0000000000148947 */ /* 0x000fea0003800000 */
[----:B------:R-:W3:Y:S02]  /*aa40*/  LDC.64 R2, c[0x0][0xa08] ;  /* 0x00028200ff027b82 */ /* 0x000ee40000000a00 */
[----:B---3--:R-:W-:-:S05]  /*aa50*/  IMAD.WIDE R2, R28, 0x4, R2 ;  /* 0x000000041c027825 */ /* 0x008fca00078e0202 */
[----:B------:R-:W3:Y:S04]  /*aa60*/  LDG.E R36, desc[UR50][R2.64] ;  /* 0x0000003202247981 */ /* 0x000ee8000c1e1900 */
[----:B------:R-:W3:Y:S02]  /*aa70*/  LDG.E R5, desc[UR50][R2.64+0x4] ;  /* 0x0000043202057981 */ /* 0x000ee4000c1e1900 */
[----:B---3--:R-:W-:-:S07]  /*aa80*/  IMAD.IADD R36, R5, 0x1, -R36 ;  /* 0x0000000105247824 */ /* 0x008fce00078e0a24 */
.L_x_412:
[----:B-----5:R-:W-:Y:S01]  /*aa90*/  IMAD.IADD R36, R36, 0x1, -R31 ;  /* 0x0000000124247824 */ /* 0x020fe200078e0a1f */
[----:B------:R-:W-:Y:S04]  /*aaa0*/  BSSY B7, `(.L_x_413) ;  /* 0x000036c000077945 */ /* 0x000fe80003800000 */
[C---:B012---:R-:W-:Y:S02]  /*aab0*/  IADD3 R0, R36.reuse, 0x3f, RZ ;  /* 0x0000003f24007810 */ /* 0x047fe40007ffe0ff */
[----:B------:R-:W-:Y:S02]  /*aac0*/  ISETP.GT.AND P0, PT, R36, RZ, PT ;  /* 0x000000ff2400720c */ /* 0x000fe40003f04270 */
[----:B---3--:R-:W-:-:S04]  /*aad0*/  SHF.R.S32.HI R3, RZ, 0x1f, R0 ;  /* 0x0000001fff037819 */ /* 0x008fc80000011400 */
[----:B------:R-:W-:-:S04]  /*aae0*/  LEA.HI R3, R3, R0, RZ, 0x6 ;  /* 0x0000000003037211 */ /* 0x000fc800078f30ff */
[----:B------:R-:W-:-:S05]  /*aaf0*/  SHF.R.S32.HI R34, RZ, 0x6, R3 ;  /* 0x00000006ff227819 */ /* 0x000fca0000011403 */
[----:B------:R0:W-:Y:S01]  /*ab00*/  STL [R1+0x30], R34 ;  /* 0x0000302201007387 */ /* 0x0001e20000100800 */
[----:B------:R-:W-:Y:S05]  /*ab10*/  @P0 BRA `(.L_x_414) ;  /* 0x0000000000440947 */ /* 0x000fea0003800000 */
[----:B------:R-:W1:Y:S02]  /*ab20*/  S2R R2, SR_TID.X ;  /* 0x0000000000027919 */ /* 0x000e640000002100 */
[----:B-1----:R-:W-:-:S04]  /*ab30*/  LOP3.LUT R2, R2, 0x7f, RZ, 0xc0, !PT ;  /* 0x0000007f02027812 */ /* 0x002fc800078ec0ff */
[----:B------:R-:W-:-:S13]  /*ab40*/  ISETP.NE.AND P0, PT, R2, RZ, PT ;  /* 0x000000ff0200720c */ /* 0x000fda0003f05270 */
[----:B------:R-:W-:Y:S05]  /*ab50*/  @P0 BRA `(.L_x_415) ;  /* 0x0000003400800947 */ /* 0x000fea0003800000 */
[----:B------:R-:W1:Y:S01]  /*ab60*/  S2R R5, SR_LANEID ;  /* 0x0000000000057919 */ /* 0x000e620000000000 */
[----:B------:R-:W-:Y:S01]  /*ab70*/  VOTEU.ANY UR4, UPT, PT ;  /* 0x0000000000047886 */ /* 0x000fe200038e0100 */
[----:B------:R-:W2:Y:S01]  /*ab80*/  LDC.64 R2, c[0x0][0xc60] ;  /* 0x00031800ff027b82 */ /* 0x000ea20000000a00 */
[----:B------:R-:W1:Y:S02]  /*ab90*/  FLO.U32 R0, UR4 ;  /* 0x0000000400007d00 */ /* 0x000e6400080e0000 */
[----:B-1----:R-:W-:-:S06]  /*aba0*/  ISETP.EQ.U32.AND P0, PT, R0, R5, PT ;  /* 0x000000050000720c */ /* 0x002fcc0003f02070 */
[----:B------:R-:W2:Y:S07]  /*abb0*/  POPC R5, UR4 ;  /* 0x0000000400057d09 */ /* 0x000eae0008000000 */
[----:B--2---:R-:W2:Y:S01]  /*abc0*/  @P0 ATOMG.E.ADD.STRONG.GPU PT, R3, desc[UR50][R2.64], R5 ;  /* 0x00000005020309a8 */ /* 0x004ea200081ee1f2 */
[----:B------:R-:W1:Y:S02]  /*abd0*/  S2R R4, SR_LTMASK ;  /* 0x0000000000047919 */ /* 0x000e640000003900 */
[----:B-1----:R-:W-:-:S04]  /*abe0*/  LOP3.LUT R4, R4, UR4, RZ, 0xc0, !PT ;  /* 0x0000000404047c12 */ /* 0x002fc8000f8ec0ff */
[----:B------:R-:W1:Y:S01]  /*abf0*/  POPC R7, R4 ;  /* 0x0000000400077309 */ /* 0x000e620000000000 */
[----:B--2---:R-:W1:Y:S02]  /*ac00*/  SHFL.IDX PT, R0, R3, R0, 0x1f ;  /* 0x00001f0003007589 */ /* 0x004e6400000e0000 */
[----:B-1----:R-:W-:Y:S01]  /*ac10*/  IADD3 R16, R0, UR37, R7 ;  /* 0x0000002500107c10 */ /* 0x002fe2000fffe007 */
[----:B------:R-:W-:Y:S06]  /*ac20*/  BRA `(.L_x_415) ;  /* 0x00000034004c7947 */ /* 0x000fec0003800000 */
.L_x_414:
[----:B------:R-:W-:Y:S01]  /*ac30*/  VIADD R0, R23, 0x22400 ;  /* 0x0002240017007836 */ /* 0x000fe20000000000 */
[----:B------:R-:W-:Y:S04]  /*ac40*/  BSSY B6, `(.L_x_416) ;  /* 0x0000013000067945 */ /* 0x000fe80003800000 */
[----:B------:R-:W-:-:S13]  /*ac50*/  LOP3.LUT P0, RZ, R0, 0x3ff, RZ, 0xc0, !PT ;  /* 0x000003ff00ff7812 */ /* 0x000fda000780c0ff */
[----:B------:R-:W-:Y:S05]  /*ac60*/  @!P0 BRA `(.L_x_417) ;  /* 0x0000000000408947 */ /* 0x000fea0003800000 */
[----:B------:R-:W-:Y:S01]  /*ac70*/  MOV R2, 0x0 ;  /* 0x0000000000027802 */ /* 0x000fe20000000f00 */
[----:B------:R-:W-:Y:S01]  /*ac80*/  ULDC.64 UR6, c[0x4][0x90] ;  /* 0x0100240000067ab9 */ /* 0x000fe20000000a00 */
[----:B------:R-:W-:Y:S01]  /*ac90*/  ULDC.64 UR8, c[0x4][0x98] ;  /* 0x0100260000087ab9 */ /* 0x000fe20000000a00 */
[----:B------:R-:W-:Y:S01]  /*aca0*/  ULDC.64 UR4, c[0x4][0x8] ;  /* 0x0100020000047ab9 */ /* 0x000fe20000000a00 */
[----:B------:R-:W-:Y:S01]  /*acb0*/  IMAD.U32 R4, RZ, RZ, UR6 ;  /* 0x00000006ff047e24 */ /* 0x000fe2000f8e00ff */
[----:B------:R-:W-:Y:S01]  /*acc0*/  MOV R13, RZ ;  /* 0x000000ff000d7202 */ /* 0x000fe20000000f00 */
[----:B------:R-:W1:Y:S01]  /*acd0*/  LDC.64 R2, c[0x4][R2] ;  /* 0x0100000002027b82 */ /* 0x000e620000000a00 */
[----:B------:R-:W-:Y:S02]  /*ace0*/  IMAD.U32 R5, RZ, RZ, UR7 ;  /* 0x00000007ff057e24 */ /* 0x000fe4000f8e00ff */
[----:B------:R-:W-:Y:S02]  /*acf0*/  IMAD.U32 R6, RZ, RZ, UR8 ;  /* 0x00000008ff067e24 */ /* 0x000fe4000f8e00ff */
[----:B------:R-:W-:-:S02]  /*ad00*/  IMAD.U32 R7, RZ, RZ, UR9 ;  /* 0x00000009ff077e24 */ /* 0x000fc4000f8e00ff */
[----:B------:R-:W-:Y:S02]  /*ad10*/  IMAD.U32 R10, RZ, RZ, UR4 ;  /* 0x00000004ff0a7e24 */ /* 0x000fe4000f8e00ff */
[----:B------:R-:W-:Y:S02]  /*ad20*/  IMAD.U32 R11, RZ, RZ, UR5 ;  /* 0x00000005ff0b7e24 */ /* 0x000fe4000f8e00ff */
[----:B------:R-:W-:Y:S02]  /*ad30*/  IMAD.MOV.U32 R8, RZ, RZ, 0x70 ;  /* 0x00000070ff087424 */ /* 0x000fe400078e00ff */
[----:B------:R-:W-:-:S07]  /*ad40*/  IMAD.MOV.U32 R12, RZ, RZ, 0x1 ;  /* 0x00000001ff0c7424 */ /* 0x000fce00078e00ff */
[----:B------:R-:W-:-:S07]  /*ad50*/  LEPC R20, `(.L_x_417) ;  /* 0x000000001014794e */ /* 0x000fce0000000000 */
[----:B01----:R-:W-:Y:S05]  /*ad60*/  CALL.ABS.NOINC R2 ;  /* 0x0000000002007343 */ /* 0x003fea0003c00000 */
.L_x_417:
[----:B------:R-:W-:Y:S05]  /*ad70*/  BSYNC B6 ;  /* 0x0000000000067941 */ /* 0x000fea0003800000 */
.L_x_416:
        /* <DEDUP_REMOVED lines=8> */
[----:B------:R1:W2:Y:S01]  /*ae00*/  LDC.64 R2, c[0x4][R29] ;  /* 0x010000001d027b82 */ /* 0x0002a20000000a00 */
[----:B------:R-:W-:Y:S01]  /*ae10*/  IMAD.U32 R4, RZ, RZ, UR6 ;  /* 0x00000006ff047e24 */ /* 0x000fe2000f8e00ff */
[----:B------:R-:W-:Y:S01]  /*ae20*/  MOV R13, RZ ;  /* 0x000000ff000d7202 */ /* 0x000fe20000000f00 */
[----:B------:R-:W-:Y:S02]  /*ae30*/  IMAD.U32 R5, RZ, RZ, UR7 ;  /* 0x00000007ff057e24 */ /* 0x000fe4000f8e00ff */
[----:B------:R-:W-:Y:S02]  /*ae40*/  IMAD.U32 R6, RZ, RZ, UR8 ;  /* 0x00000008ff067e24 */ /* 0x000fe4000f8e00ff */
[----:B------:R-:W-:-:S02]  /*ae50*/  IMAD.U32 R7, RZ, RZ, UR9 ;  /* 0x00000009ff077e24 */ /* 0x000fc4000f8e00ff */
[----:B------:R-:W-:Y:S02]  /*ae60*/  IMAD.U32 R10, RZ, RZ, UR4 ;  /* 0x00000004ff0a7e24 */ /* 0x000fe4000f8e00ff */
[----:B------:R-:W-:Y:S02]  /*ae70*/  IMAD.U32 R11, RZ, RZ, UR5 ;  /* 0x00000005ff0b7e24 */ /* 0x000fe4000f8e00ff */
[----:B------:R-:W-:Y:S02]  /*ae80*/  IMAD.MOV.U32 R8, RZ, RZ, 0x70 ;  /* 0x00000070ff087424 */ /* 0x000fe400078e00ff */
[----:B-1----:R-:W-:-:S07]  /*ae90*/  IMAD.MOV.U32 R12, RZ, RZ, 0x1 ;  /* 0x00000001ff0c7424 */ /* 0x002fce00078e00ff */
[----:B------:R-:W-:-:S07]  /*aea0*/  LEPC R20, `(.L_x_420) ;  /* 0x000000001014794e */ /* 0x000fce0000000000 */
[----:B0-2---:R-:W-:Y:S05]  /*aeb0*/  CALL.ABS.NOINC R2 ;  /* 0x0000000002007343 */ /* 0x005fea0003c00000 */
.L_x_420:
[----:B------:R0:W1:Y:S01]  /*aec0*/  LDC.64 R2, c[0x4][R29] ;  /* 0x010000001d027b82 */ /* 0x0000620000000a00 */
[----:B------:R-:W-:Y:S01]  /*aed0*/  ULDC.64 UR6, c[0x4][0x90] ;  /* 0x0100240000067ab9 */ /* 0x000fe20000000a00 */
[----:B------:R-:W-:Y:S01]  /*aee0*/  ULDC.64 UR8, c[0x4][0x98] ;  /* 0x0100260000087ab9 */ /* 0x000fe20000000a00 */
[----:B------:R-:W-:Y:S01]  /*aef0*/  ULDC.64 UR4, c[0x4][0x18] ;  /* 0x0100060000047ab9 */ /* 0x000fe20000000a00 */
        /* <DEDUP_REMOVED lines=8> */
[----:B0-----:R-:W-:-:S07]  /*af80*/  IMAD.MOV.U32 R12, RZ, RZ, 0x1 ;  /* 0x00000001ff0c7424 */ /* 0x001fce00078e00ff */
[----:B------:R-:W-:-:S07]  /*af90*/  LEPC R20, `(.L_x_419) ;  /* 0x000000001014794e */ /* 0x000fce0000000000 */
[----:B-1----:R-:W-:Y:S05]  /*afa0*/  CALL.ABS.NOINC R2 ;  /* 0x0000000002007343 */ /* 0x002fea0003c00000 */
.L_x_419:
[----:B------:R-:W-:Y:S05]  /*afb0*/  BSYNC B6 ;  /* 0x0000000000067941 */ /* 0x000fea0003800000 */
.L_x_418:
[----:B------:R-:W1:Y:S01]  /*afc0*/  S2R R21, SR_TID.X ;  /* 0x0000000000157919 */ /* 0x000e620000002100 */
[----:B------:R-:W-:Y:S01]  /*afd0*/  ULDC.64 UR4, c[0x0][0x9f8] ;  /* 0x00027e0000047ab9 */ /* 0x000fe20000000a00 */
[----:B------:R-:W2:Y:S01]  /*afe0*/  LDC R20, c[0x0][0x430] ;  /* 0x00010c00ff147b82 */ /* 0x000ea20000000800 */
[----:B------:R-:W-:Y:S01]  /*aff0*/  ISETP.NE.U32.AND P0, PT, RZ, UR4, PT ;  /* 0x00000004ff007c0c */ /* 0x000fe2000bf05070 */
[----:B------:R-:W3:Y:S03]  /*b000*/  S2R R2, SR_TID.X ;  /* 0x0000000000027919 */ /* 0x000ee60000002100 */
[----:B------:R-:W-:-:S13]  /*b010*/  ISETP.NE.AND.EX P0, PT, RZ, UR5, PT, P0 ;  /* 0x00000005ff007c0c */ /* 0x000fda000bf05300 */
[----:B------:R-:W-:Y:S01]  /*b020*/  @P0 IADD3 R26, P1, R26, UR4, RZ ;  /* 0x000000041a1a0c10 */ /* 0x000fe2000ff3e0ff */
[----:B------:R-:W-:-:S03]  /*b030*/  ULDC UR4, c[0x0][0x320] ;  /* 0x0000c80000047ab9 */ /* 0x000fc60000000800 */
[----:B------:R-:W-:-:S05]  /*b040*/  @P0 IADD3.X R27, R27, UR5, RZ, P1, !PT ;  /* 0x000000051b1b0c10 */ /* 0x000fca0008ffe4ff */
[----:B------:R4:W5:Y:S01]  /*b050*/  @P0 LDG.E R28, desc[UR50][R26.64] ;  /* 0x000000321a1c0981 */ /* 0x000962000c1e1900 */
[----:B------:R-:W-:Y:S01]  /*b060*/  LOP3.LUT R22, R22, 0xffffffbf, RZ, 0xc0, !PT ;  /* 0xffffffbf16167812 */ /* 0x000fe200078ec0ff */
[----:B------:R-:W-:Y:S01]  /*b070*/  UMOV UR5, 0xffffffff ;  /* 0xffffffff00057882 */ /* 0x000fe20000000000 */
[----:B-1----:R-:W-:Y:S02]  /*b080*/  IMAD.SHL.U32 R29, R21, 0x8, RZ ;  /* 0x00000008151d7824 */ /* 0x002fe400078e00ff */
[----:B---3--:R-:W-:-:S03]  /*b090*/  IMAD.SHL.U32 R21, R2, 0x8, RZ ;  /* 0x0000000802157824 */ /* 0x008fc600078e00ff */
[----:B------:R-:W-:Y:S01]  /*b0a0*/  LOP3.LUT R29, R29, 0x38, RZ, 0xc0, !PT ;  /* 0x000000381d1d7812 */ /* 0x000fe200078ec0ff */
[----:B------:R-:W-:-:S03]  /*b0b0*/  IMAD.SHL.U32 R9, R2, 0x10, RZ ;  /* 0x0000001002097824 */ /* 0x000fc600078e00ff */
[C---:B------:R-:W-:Y:S02]  /*b0c0*/  LOP3.LUT R35, R29.reuse, 0x40, RZ, 0xfc, !PT ;  /* 0x000000401d237812 */ /* 0x040fe400078efcff */
[----:B------:R-:W-:Y:S02]  /*b0d0*/  LOP3.LUT R32, R29, 0x180, RZ, 0xfc, !PT ;  /* 0x000001801d207812 */ /* 0x000fe400078efcff */
[----:B------:R-:W1:Y:S01]  /*b0e0*/  S2R R29, SR_TID.X ;  /* 0x00000000001d7919 */ /* 0x000e620000002100 */
[----:B------:R-:W-:Y:S02]  /*b0f0*/  ISETP.GE.AND P0, PT, R35, UR4, PT ;  /* 0x0000000423007c0c */ /* 0x000fe4000bf06270 */
[----:B------:R-:W-:Y:S02]  /*b100*/  ISETP.GE.AND P1, PT, R32, UR4, PT ;  /* 0x0000000420007c0c */ /* 0x000fe4000bf26270 */
[----:B------:R-:W-:Y:S02]  /*b110*/  LOP3.LUT R21, R21, 0x38, RZ, 0xc0, !PT ;  /* 0x0000003815157812 */ /* 0x000fe400078ec0ff */
[----:B------:R-:W-:-:S02]  /*b120*/  LOP3.LUT R9, R37, 0x70, R9, 0xf8, !PT ;  /* 0x0000007025097812 */ /* 0x000fc400078ef809 */
[C---:B------:R-:W-:Y:S02]  /*b130*/  ISETP.GE.AND P2, PT, R21.reuse, UR4, PT ;  /* 0x0000000415007c0c */ /* 0x040fe4000bf46270 */
[----:B------:R-:W-:Y:S02]  /*b140*/  LOP3.LUT R21, R21, 0x140, RZ, 0xfc, !PT ;  /* 0x0000014015157812 */ /* 0x000fe400078efcff */
[----:B------:R-:W-:Y:S02]  /*b150*/  SEL R0, RZ, 0x40, P1 ;  /* 0x00000040ff007807 */ /* 0x000fe40000800000 */
[----:B------:R-:W-:-:S04]  /*b160*/  @P0 LOP3.LUT R22, R22, 0x40, RZ, 0xfc, !PT ;  /* 0x0000004016160812 */ /* 0x000fc800078efcff */
[----:B------:R-:W-:-:S04]  /*b170*/  LOP3.LUT R22, R22, 0xffffff7f, RZ, 0xc0, !PT ;  /* 0xffffff7f16167812 */ /* 0x000fc800078ec0ff */
[----:B------:R-:W-:Y:S02]  /*b180*/  @P2 LOP3.LUT R22, R22, 0x80, RZ, 0xfc, !PT ;  /* 0x0000008016162812 */ /* 0x000fe400078efcff */
[----:B------:R-:W-:Y:S02]  /*b190*/  ISETP.GE.AND P2, PT, R21, UR4, PT ;  /* 0x0000000415007c0c */ /* 0x000fe4000bf46270 */
[----:B------:R-:W-:Y:S01]  /*b1a0*/  LOP3.LUT R22, R22, 0xffffffdf, RZ, 0xc0, !PT ;  /* 0xffffffdf16167812 */ /* 0x000fe200078ec0ff */
[C---:B-1----:R-:W-:Y:S02]  /*b1b0*/  IMAD.SHL.U32 R32, R29.reuse, 0x8, RZ ;  /* 0x000000081d207824 */ /* 0x042fe400078e00ff */
[----:B------:R-:W-:-:S03]  /*b1c0*/  IMAD.SHL.U32 R29, R29, 0x8, RZ ;  /* 0x000000081d1d7824 */ /* 0x000fc600078e00ff */
[----:B------:R-:W-:Y:S02]  /*b1d0*/  LOP3.LUT R32, R32, 0x38, RZ, 0xc0, !PT ;  /* 0x0000003820207812 */ /* 0x000fe400078ec0ff */
[----:B------:R-:W-:Y:S02]  /*b1e0*/  LOP3.LUT R29, R29, 0x38, RZ, 0xc0, !PT ;  /* 0x000000381d1d7812 */ /* 0x000fe400078ec0ff */
[C---:B------:R-:W-:Y:S02]  /*b1f0*/  LOP3.LUT R35, R32.reuse, 0x80, RZ, 0xfc, !PT ;  /* 0x0000008020237812 */ /* 0x040fe400078efcff */
[----:B------:R-:W-:Y:S02]  /*b200*/  LOP3.LUT R32, R32, 0x1c0, RZ, 0xfc, !PT ;  /* 0x000001c020207812 */ /* 0x000fe400078efcff */
[----:B------:R-:W-:Y:S02]  /*b210*/  ISETP.GE.AND P5, PT, R35, UR4, PT ;  /* 0x0000000423007c0c */ /* 0x000fe4000bfa6270 */
[----:B------:R-:W-:-:S02]  /*b220*/  LOP3.LUT R29, R29, 0xc0, RZ, 0xfc, !PT ;  /* 0x000000c01d1d7812 */ /* 0x000fc400078efcff */
[----:B------:R-:W-:Y:S01]  /*b230*/  ISETP.GE.AND P0, PT, R32, UR4, PT ;  /* 0x0000000420007c0c */ /* 0x000fe2000bf06270 */
[----:B------:R-:W-:Y:S01]  /*b240*/  IMAD.SHL.U32 R32, R2, 0x8, RZ ;  /* 0x0000000802207824 */ /* 0x000fe200078e00ff */
[----:B------:R-:W-:Y:S02]  /*b250*/  ISETP.GE.AND P4, PT, R29, UR4, PT ;  /* 0x000000041d007c0c */ /* 0x000fe4000bf86270 */
[----:B------:R-:W-:Y:S02]  /*b260*/  LEA R29, R34, 0xffffffc0, 0x6 ;  /* 0xffffffc0221d7811 */ /* 0x000fe400078e30ff */
[----:B------:R-:W-:Y:S02]  /*b270*/  LOP3.LUT R32, R32, 0x38, RZ, 0xc0, !PT ;  /* 0x0000003820207812 */ /* 0x000fe400078ec0ff */
[----:B------:R-:W-:Y:S01]  /*b280*/  SEL R7, RZ, 0x80, P0 ;  /* 0x00000080ff077807 */ /* 0x000fe20000000000 */
[----:B------:R-:W-:Y:S01]  /*b290*/  IMAD.IADD R35, R9, 0x1, R29 ;  /* 0x0000000109237824 */ /* 0x000fe200078e021d */
[----:B------:R-:W-:-:S02]  /*b2a0*/  @P5 LOP3.LUT R22, R22, 0x20, RZ, 0xfc, !PT ;  /* 0x0000002016165812 */ /* 0x000fc400078efcff */
[----:B------:R-:W-:Y:S02]  /*b2b0*/  LOP3.LUT R32, R32, 0x100, RZ, 0xfc, !PT ;  /* 0x0000010020207812 */ /* 0x000fe400078efcff */
[----:B------:R-:W-:Y:S02]  /*b2c0*/  LOP3.LUT R22, R22, 0xffffffef, RZ, 0xc0, !PT ;  /* 0xffffffef16167812 */ /* 0x000fe400078ec0ff */
[----:B------:R-:W-:Y:S02]  /*b2d0*/  ISETP.GE.AND P3, PT, R32, UR4, PT ;  /* 0x0000000420007c0c */ /* 0x000fe4000bf66270 */
[----:B------:R-:W-:-:S04]  /*b2e0*/  @P4 LOP3.LUT R22, R22, 0x10, RZ, 0xfc, !PT ;  /* 0x0000001016164812 */ /* 0x000fc800078efcff */
[----:B------:R-:W-:-:S04]  /*b2f0*/  LOP3.LUT R22, R22, 0xfffffffb, RZ, 0xc0, !PT ;  /* 0xfffffffb16167812 */ /* 0x000fc800078ec0ff */
[----:B------:R-:W-:-:S04]  /*b300*/  LOP3.LUT R22, R22, 0xfffffff7, RZ, 0xc0, !PT ;  /* 0xfffffff716167812 */ /* 0x000fc800078ec0ff */
[----:B------:R-:W-:-:S04]  /*b310*/  @P3 LOP3.LUT R22, R22, 0x8, RZ, 0xfc, !PT ;  /* 0x0000000816163812 */ /* 0x000fc800078efcff */
[----:B------:R-:W-:Y:S01]  /*b320*/  @P2 LOP3.LUT R22, R22, 0x4, RZ, 0xfc, !PT ;  /* 0x0000000416162812 */ /* 0x000fe200078efcff */
[----:B--2-4-:R-:W-:Y:S06]  /*b330*/  BRA.DIV UR5, `(.L_x_421) ;  /* 0x0000003e05907947 */ /* 0x014fec000b800000 */
.L_x_488:
[----:B------:R-:W-:Y:S01]  /*b340*/  ISETP.NE.AND P1, PT, R20, 0x1, PT ;  /* 0x000000011400780c */ /* 0x000fe20003f25270 */
[----:B0-----:R-:W-:Y:S01]  /*b350*/  IMAD.MOV.U32 R34, RZ, RZ, RZ ;  /* 0x000000ffff227224 */ /* 0x001fe200078e00ff */
[C---:B------:R-:W-:Y:S01]  /*b360*/  ISETP.GE.AND P0, PT, R35.reuse, R36, PT ;  /* 0x000000242300720c */ /* 0x040fe20003f06270 */
[----:B------:R-:W-:Y:S01]  /*b370*/  IMAD.IADD R35, R35, 0x1, R31 ;  /* 0x0000000123237824 */ /* 0x000fe200078e021f */
[----:B-----5:R-:W-:Y:S02]  /*b380*/  SHF.R.S32.HI R32, RZ, 0x1f, R28 ;  /* 0x0000001fff207819 */ /* 0x020fe4000001141c */
[----:B------:R-:W-:Y:S02]  /*b390*/  ISETP.GT.U32.OR P0, PT, R9, 0x3f, P0 ;  /* 0x0000003f0900780c */ /* 0x000fe40000704470 */
[----:B------:R-:W-:Y:S02]  /*b3a0*/  MOV R6, R35 ;  /* 0x0000002300067202 */ /* 0x000fe40000000f00 */
[----:B------:R-:W-:-:S02]  /*b3b0*/  LOP3.LUT P6, RZ, R22, 0x80, RZ, 0xc0, !PT ;  /* 0x0000008016ff7812 */ /* 0x000fc400078cc0ff */
[----:B------:R-:W-:Y:S01]  /*b3c0*/  LOP3.LUT R22, R22, 0xfffff7ff, RZ, 0xc0, !PT ;  /* 0xfffff7ff16167812 */ /* 0x000fe200078ec0ff */
[----:B------:R-:W0:Y:S03]  /*b3d0*/  @P1 LDC R3, c[0x0][0x434] ;  /* 0x00010d00ff031b82 */ /* 0x000e260000000800 */
[----:B------:R-:W-:-:S05]  /*b3e0*/  @P1 LOP3.LUT R22, R22, 0x800, RZ, 0xfc, !PT ;  /* 0x0000080016161812 */ /* 0x000fca00078efcff */
[----:B------:R-:W1:Y:S08]  /*b3f0*/  @P1 LDC R2, c[0x0][0x438] ;  /* 0x00010e00ff021b82 */ /* 0x000e700000000800 */
[----:B------:R-:W2:Y:S01]  /*b400*/  @!P0 LDC.64 R4, c[0x0][0x428] ;  /* 0x00010a00ff048b82 */ /* 0x000ea20000000a00 */
[----:B0-----:R-:W-:-:S05]  /*b410*/  @P1 IMAD.HI.U32 R3, R35, R3, RZ ;  /* 0x0000000323031227 */ /* 0x001fca00078e00ff */
[----:B-1----:R-:W-:-:S04]  /*b420*/  @P1 SHF.R.U32.HI R6, RZ, R2, R3 ;  /* 0x00000002ff061219 */ /* 0x002fc80000011603 */
[--C-:B------:R-:W-:Y:S01]  /*b430*/  @!P0 SHF.R.S32.HI R3, RZ, 0x1f, R6.reuse ;  /* 0x0000001fff038819 */ /* 0x100fe20000011406 */
[----:B------:R-:W-:Y:S02]  /*b440*/  @!P0 IMAD.MOV.U32 R2, RZ, RZ, R6 ;  /* 0x000000ffff028224 */ /* 0x000fe400078e0006 */
[-C--:B--2---:R-:W-:Y:S02]  /*b450*/  @!P0 IMAD R8, R32, R4.reuse, RZ ;  /* 0x0000000420088224 */ /* 0x084fe400078e02ff */
[----:B------:R-:W-:-:S04]  /*b460*/  @!P0 IMAD.WIDE.U32 R2, R28, R4, R2 ;  /* 0x000000041c028225 */ /* 0x000fc800078e0002 */
[----:B------:R-:W-:Y:S02]  /*b470*/  @!P0 IMAD R8, R28, R5, R8 ;  /* 0x000000051c088224 */ /* 0x000fe400078e0208 */
[----:B------:R-:W0:Y:S02]  /*b480*/  @!P0 LDC.64 R4, c[0x0][0x418] ;  /* 0x00010600ff048b82 */ /* 0x000e240000000a00 */
[----:B------:R-:W-:Y:S01]  /*b490*/  @!P0 IMAD.IADD R8, R3, 0x1, R8 ;  /* 0x0000000103088824 */ /* 0x000fe200078e0208 */
[----:B------:R-:W-:Y:S02]  /*b4a0*/  SEL R3, RZ, 0x1, P6 ;  /* 0x00000001ff037807 */ /* 0x000fe40003000000 */
[----:B0-----:R-:W-:-:S04]  /*b4b0*/  @!P0 LEA R4, P1, R2, R4, 0x2 ;  /* 0x0000000402048211 */ /* 0x001fc800078210ff */
[----:B------:R-:W-:Y:S02]  /*b4c0*/  @!P0 LEA.HI.X R5, R2, R5, R8, 0x2, P1 ;  /* 0x0000000502058211 */ /* 0x000fe400008f1408 */
[----:B------:R-:W-:-:S03]  /*b4d0*/  LOP3.LUT P1, RZ, R22, 0x40, RZ, 0xc0, !PT ;  /* 0x0000004016ff7812 */ /* 0x000fc6000782c0ff */
[----:B------:R0:W5:Y:S01]  /*b4e0*/  @!P0 LDG.E R34, desc[UR50][R4.64] ;  /* 0x0000003204228981 */ /* 0x000162000c1e1900 */
[----:B------:R-:W-:Y:S02]  /*b4f0*/  SEL R2, RZ, 0xffffffff, P1 ;  /* 0xffffffffff027807 */ /* 0x000fe40000800000 */
[----:B------:R-:W-:Y:S02]  /*b500*/  ISETP.GT.U32.AND P1, PT, R9, 0x3f, PT ;  /* 0x0000003f0900780c */ /* 0x000fe40003f24070 */
[----:B------:R-:W-:Y:S01]  /*b510*/  LOP3.LUT R22, R22, 0xfffffbff, RZ, 0xc0, !PT ;  /* 0xfffffbff16167812 */ /* 0x000fe200078ec0ff */
[----:B------:R-:W-:Y:S01]  /*b520*/  IMAD.SHL.U32 R2, R2, 0x2, RZ ;  /* 0x0000000202027824 */ /* 0x000fe200078e00ff */
[----:B------:R-:W-:Y:S02]  /*b530*/  SHF.R.S32.HI R26, RZ, 0x1f, R18 ;  /* 0x0000001fff1a7819 */ /* 0x000fe40000011412 */
[----:B0-----:R-:W-:Y:S02]  /*b540*/  SEL R4, RZ, 0x8, P4 ;  /* 0x00000008ff047807 */ /* 0x001fe40002000000 */
[----:B------:R-:W-:-:S02]  /*b550*/  LOP3.LUT R2, R2, 0x2, R3, 0xe2, !PT ;  /* 0x0000000202027812 */ /* 0x000fc400078ee203 */
[----:B------:R-:W-:-:S04]  /*b560*/  SEL R3, RZ, 0x4, P5 ;  /* 0x00000004ff037807 */ /* 0x000fc80002800000 */
[----:B------:R-:W-:Y:S02]  /*b570*/  LOP3.LUT R2, R4, R2, R3, 0xfe, !PT ;  /* 0x0000000204027212 */ /* 0x000fe400078efe03 */
[----:B------:R-:W-:Y:S02]  /*b580*/  SEL R3, RZ, 0x10, P3 ;  /* 0x00000010ff037807 */ /* 0x000fe40001800000 */
[----:B------:R-:W-:-:S04]  /*b590*/  SEL R4, RZ, 0x20, P2 ;  /* 0x00000020ff047807 */ /* 0x000fc80001000000 */
[----:B------:R-:W-:-:S04]  /*b5a0*/  LOP3.LUT R2, R4, R2, R3, 0xfe, !PT ;  /* 0x0000000204027212 */ /* 0x000fc800078efe03 */
[----:B------:R-:W-:Y:S01]  /*b5b0*/  LOP3.LUT R10, R2, R0, RZ, 0xfc, !PT ;  /* 0x00000000020a7212 */ /* 0x000fe200078efcff */
[----:B------:R-:W-:Y:S02]  /*b5c0*/  IMAD.MOV R0, RZ, RZ, -R6 ;  /* 0x000000ffff007224 */ /* 0x000fe400078e0a06 */
[----:B------:R-:W-:Y:S02]  /*b5d0*/  IMAD.U32 R2, RZ, RZ, UR36 ;  /* 0x00000024ff027e24 */ /* 0x000fe4000f8e00ff */
[----:B------:R-:W-:Y:S01]  /*b5e0*/  IMAD R35, R20, R0, R35 ;  /* 0x0000000014237224 */ /* 0x000fe200078e0223 */
[----:B------:R-:W-:Y:S01]  /*b5f0*/  LOP3.LUT R0, R10, R7, RZ, 0xfc, !PT ;  /* 0x000000070a007212 */ /* 0x000fe200078efcff */
[----:B------:R0:W-:Y:S01]  /*b600*/  STL [R1+0x28], R10 ;  /* 0x0000280a01007387 */ /* 0x0001e20000100800 */
[----:B------:R-:W-:-:S03]  /*b610*/  ISETP.NE.AND P0, PT, R2, 0x3, PT ;  /* 0x000000030200780c */ /* 0x000fc60003f05270 */
[----:B------:R0:W-:Y:S10]  /*b620*/  STL [R1+0x4], R0 ;  /* 0x0000040001007387 */ /* 0x0001f40000100800 */
[----:B------:R-:W-:-:S04]  /*b630*/  @P0 LOP3.LUT R22, R22, 0x400, RZ, 0xfc, !PT ;  /* 0x0000040016160812 */ /* 0x000fc800078efcff */
[----:B------:R-:W-:-:S04]  /*b640*/  LOP3.LUT R22, R22, 0xfffffffe, RZ, 0xc0, !PT ;  /* 0xfffffffe16167812 */ /* 0x000fc800078ec0ff */
[----:B------:R-:W-:Y:S01]  /*b650*/  @P1 LOP3.LUT R22, R22, 0x1, RZ, 0xfc, !PT ;  /* 0x0000000116161812 */ /* 0x000fe200078efcff */
[----:B0-----:R-:W-:Y:S06]  /*b660*/  @!P0 BRA `(.L_x_422) ;  /* 0x0000000000048947 */ /* 0x001fec0003800000 */
[----:B------:R-:W-:Y:S01]  /*b670*/  BPT.TRAP 0x1 ;  /* 0x000000040000795c */ /* 0x000fe20000300000 */
.L_x_422:
[----:B------:R-:W-:Y:S01]  /*b680*/  IMAD R27, R24, 0x8, R23 ;  /* 0x00000008181b7824 */ /* 0x000fe200078e0217 */
[----:B------:R-:W-:Y:S01]  /*b690*/  SHF.L.U32 R0, R25, 0x1f, RZ ;  /* 0x0000001f19007819 */ /* 0x000fe200000006ff */
[----:B------:R-:W-:Y:S03]  /*b6a0*/  BSSY B0, `(.L_x_423) ;  /* 0x0000003000007945 */ /* 0x000fe60003800000 */
[----:B------:R-:W0:Y:S02]  /*b6b0*/  SYNCS.PHASECHK.TRANS64.TRYWAIT P0, [R27+URZ+0x28c40], R0 ;  /* 0x028c40001b0075a7 */ /* 0x000e24000800017f */
[----:B0-----:R-:W-:Y:S05]  /*b6c0*/  @!P0 BRA `(.L_x_424) ;  /* 0x0000003800dc8947 */ /* 0x001fea0003800000 */
.L_x_489:
[----:B------:R-:W-:Y:S05]  /*b6d0*/  BSYNC B0 ;  /* 0x0000000000007941 */ /* 0x000fea0003800000 */
.L_x_423:
[----:B0-----:R-:W-:Y:S01]  /*b6e0*/  SHF.R.S32.HI R0, RZ, 0x1f, R35 ;  /* 0x0000001fff007819 */ /* 0x001fe20000011423 */
[----:B------:R-:W-:Y:S01]  /*b6f0*/  ULDC.64 UR4, c[0x0][0x300] ;  /* 0x0000c00000047ab9 */ /* 0x000fe20000000a00 */
[----:B-----5:R-:W-:Y:S01]  /*b700*/  SHF.R.S32.HI R4, RZ, 0x1f, R34 ;  /* 0x0000001fff047819 */ /* 0x020fe20000011422 */
[----:B------:R-:W-:Y:S01]  /*b710*/  IMAD.WIDE.U32 R2, R35, UR4, RZ ;  /* 0x0000000423027c25 */ /* 0x000fe2000f8e00ff */
[----:B------:R-:W-:Y:S01]  /*b720*/  IADD3 R29, -R37, R36, -R29 ;  /* 0x00000024251d7210 */ /* 0x000fe20007ffe91d */
[----:B------:R0:W-:Y:S01]  /*b730*/  STL [R1+0x1c], R0 ;  /* 0x00001c0001007387 */ /* 0x0001e20000100800 */
[----:B------:R-:W-:-:S03]  /*b740*/  LOP3.LUT R22, R22, 0xfffffffd, RZ, 0xc0, !PT ;  /* 0xfffffffd16167812 */ /* 0x000fc600078ec0ff */
[----:B------:R1:W-:Y:S01]  /*b750*/  STL [R1+0x20], R4 ;  /* 0x0000200401007387 */ /* 0x0003e20000100800 */
[----:B0-----:R-:W-:-:S04]  /*b760*/  IMAD R0, R0, UR4, RZ ;  /* 0x0000000400007c24 */ /* 0x001fc8000f8e02ff */
[----:B------:R-:W-:Y:S01]  /*b770*/  IMAD R0, R35, UR5, R0 ;  /* 0x0000000523007c24 */ /* 0x000fe2000f8e0200 */
[----:B------:R-:W-:-:S03]  /*b780*/  ULDC.64 UR4, c[0x0][0x310] ;  /* 0x0000c40000047ab9 */ /* 0x000fc60000000a00 */
[----:B------:R-:W-:Y:S02]  /*b790*/  IMAD.IADD R3, R3, 0x1, R0 ;  /* 0x0000000103037824 */ /* 0x000fe400078e0200 */
[----:B------:R-:W-:Y:S02]  /*b7a0*/  IMAD R0, R4, UR4, RZ ;  /* 0x0000000404007c24 */ /* 0x000fe4000f8e02ff */
[----:B-1----:R-:W0:Y:S01]  /*b7b0*/  S2R R4, SR_TID.X ;  /* 0x0000000000047919 */ /* 0x002e220000002100 */
[----:B------:R-:W-:-:S04]  /*b7c0*/  IMAD.WIDE.U32 R2, R34, UR4, R2 ;  /* 0x0000000422027c25 */ /* 0x000fc8000f8e0002 */
[----:B------:R-:W-:Y:S01]  /*b7d0*/  IMAD R0, R34, UR5, R0 ;  /* 0x0000000522007c24 */ /* 0x000fe2000f8e0200 */
[----:B------:R-:W-:-:S04]  /*b7e0*/  ULDC.64 UR4, c[0x0][0x308] ;  /* 0x0000c20000047ab9 */ /* 0x000fc80000000a00 */
[----:B------:R-:W-:Y:S01]  /*b7f0*/  IADD3 R3, R3, R0, RZ ;  /* 0x0000000003037210 */ /* 0x000fe20007ffe0ff */
[----:B------:R-:W-:-:S04]  /*b800*/  IMAD R0, R26, UR4, RZ ;  /* 0x000000041a007c24 */ /* 0x000fc8000f8e02ff */
[C---:B------:R-:W-:Y:S02]  /*b810*/  IMAD R0, R18.reuse, UR5, R0 ;  /* 0x0000000512007c24 */ /* 0x040fe4000f8e0200 */
[----:B------:R-:W-:Y:S01]  /*b820*/  IMAD.WIDE.U32 R2, R18, UR4, R2 ;  /* 0x0000000412027c25 */ /* 0x000fe2000f8e0002 */
[----:B------:R-:W-:-:S03]  /*b830*/  ULDC.64 UR4, c[0x0][0x2e8] ;  /* 0x0000ba0000047ab9 */ /* 0x000fc60000000a00 */
[----:B------:R-:W-:Y:S01]  /*b840*/  IMAD.IADD R5, R3, 0x1, R0 ;  /* 0x0000000103057824 */ /* 0x000fe200078e0200 */
[----:B------:R-:W-:Y:S01]  /*b850*/  LEA R0, P0, R2, UR4, 0x1 ;  /* 0x0000000402007c11 */ /* 0x000fe2000f8008ff */
[----:B------:R-:W-:-:S03]  /*b860*/  ULDC UR4, c[0x0][0x2f4] ;  /* 0x0000bd0000047ab9 */ /* 0x000fc60000000800 */
[----:B------:R-:W-:Y:S01]  /*b870*/  LEA.HI.X R5, R2, UR5, R5, 0x1, P0 ;  /* 0x0000000502057c11 */ /* 0x000fe200080f0c05 */
[----:B------:R-:W-:Y:S01]  /*b880*/  UMOV UR5, 0xffffffff ;  /* 0xffffffff00057882 */ /* 0x000fe20000000000 */
[----:B------:R-:W-:Y:S01]  /*b890*/  ISETP.GE.AND P0, PT, R29, 0x1, PT ;  /* 0x000000011d00780c */ /* 0x000fe20003f06270 */
[----:B0-----:R-:W-:Y:S02]  /*b8a0*/  IMAD.SHL.U32 R7, R4, 0x8, RZ ;  /* 0x0000000804077824 */ /* 0x001fe400078e00ff */
[----:B------:R-:W-:-:S03]  /*b8b0*/  IMAD R4, R24, 0x1000, R33 ;  /* 0x0000100018047824 */ /* 0x000fc600078e0221 */
[----:B------:R-:W-:-:S04]  /*b8c0*/  LOP3.LUT R7, R7, 0x38, RZ, 0xc0, !PT ;  /* 0x0000003807077812 */ /* 0x000fc800078ec0ff */
[----:B------:R-:W-:-:S13]  /*b8d0*/  ISETP.GE.AND P2, PT, R7, UR4, PT ;  /* 0x0000000407007c0c */ /* 0x000fda000bf46270 */
[----:B------:R-:W-:Y:S01]  /*b8e0*/  @P2 LOP3.LUT R22, R22, 0x2, RZ, 0xfc, !PT ;  /* 0x0000000216162812 */ /* 0x000fe200078efcff */
[----:B------:R-:W-:Y:S06]  /*b8f0*/  BRA.DIV UR5, `(.L_x_425) ;  /* 0x0000003a05647947 */ /* 0x000fec000b800000 */
[----:B------:R-:W0:Y:S01]  /*b900*/  SHFL.IDX PT, R3, R0, RZ, 0x181f ;  /* 0x00181fff00037589 */ /* 0x000e2200000e0000 */
[----:B------:R-:W-:-:S03]  /*b910*/  @P0 IMAD R6, R4, 0x2, R23 ;  /* 0x0000000204060824 */ /* 0x000fc600078e0217 */
[----:B------:R-:W1:Y:S01]  /*b920*/  SHFL.IDX PT, R2, R5, RZ, 0x181f ;  /* 0x00181fff05027589 */ /* 0x000e6200000e0000 */
        /* <DEDUP_REMOVED lines=8> */
[----:B0-----:R-:W0:Y:S10]  /*b9b0*/  SHFL.IDX PT, R3, R0, 0x1, 0x181f ;  /* 0x00381f0000037f89 */ /* 0x001e3400000e0000 */
[----:B------:R-:W-:Y:S01]  /*b9c0*/  @P0 IMAD R6, R4, 0x2, R23 ;  /* 0x0000000204060824 */ /* 0x000fe200078e0217 */
[----:B------:R-:W1:Y:S01]  /*b9d0*/  SHFL.IDX PT, R2, R5, 0x1, 0x181f ;  /* 0x00381f0005027f89 */ /* 0x000e6200000e0000 */
[----:B0-----:R-:W-:-:S05]  /*b9e0*/  @P0 LEA R3, P1, R7, R3, 0x1 ;  /* 0x0000000307030211 */ /* 0x001fca00078208ff */
[----:B-1----:R-:W-:-:S05]  /*b9f0*/  @P0 IMAD.X R2, RZ, RZ, R2, P1 ;  /* 0x000000ffff020224 */ /* 0x002fca00008e0602 */
[----:B------:R-:W-:-:S04]  /*ba00*/  @P0 LOP3.LUT R3, R3, R2, RZ, 0x3c, !PT ;  /* 0x0000000203030212 */ /* 0x000fc800078e3cff */
[----:B------:R-:W-:-:S04]  /*ba10*/  @P0 LOP3.LUT R2, R3, R2, RZ, 0x3c, !PT ;  /* 0x0000000203020212 */ /* 0x000fc800078e3cff */
[----:B------:R-:W-:-:S05]  /*ba20*/  @P0 LOP3.LUT R3, R3, R2, RZ, 0x3c, !PT ;  /* 0x0000000203030212 */ /* 0x000fca00078e3cff */
[----:B------:R0:W-:Y:S01]  /*ba30*/  @P0 LDGSTS.E.BYPASS.LTC128B.128 [R6+0x22c00], desc[UR50][R2.64], !P2 ;  /* 0x22c0000002060fae */ /* 0x0001e2000d101d72 */
[----:B------:R-:W-:-:S03]  /*ba40*/  ISETP.GE.AND P0, PT, R29, 0x21, PT ;  /* 0x000000211d00780c */ /* 0x000fc60003f06270 */
[----:B0-----:R-:W0:Y:S10]  /*ba50*/  SHFL.IDX PT, R3, R0, 0x2, 0x181f ;  /* 0x00581f0000037f89 */ /* 0x001e3400000e0000 */
[----:B------:R-:W-:Y:S01]  /*ba60*/  @P0 LEA R6, R4, R23, 0x1 ;  /* 0x0000001704060211 */ /* 0x000fe200078e08ff */
        /* <DEDUP_REMOVED lines=9> */
.L_x_499:
[----:B------:R-:W-:-:S13]  /*bb00*/  ISETP.GE.AND P0, PT, R29, 0x31, PT ;  /* 0x000000311d00780c */ /* 0x000fda0003f06270 */
[----:B0-----:R-:W-:Y:S01]  /*bb10*/  @P0 LEA R2, P1, R7, R0, 0x1 ;  /* 0x0000000007020211 */ /* 0x001fe200078208ff */
[----:B------:R-:W-:-:S04]  /*bb20*/  @P0 IMAD R4, R4, 0x2, R23 ;  /* 0x0000000204040824 */ /* 0x000fc800078e0217 */
[----:B------:R-:W-:-:S05]  /*bb30*/  @P0 IMAD.X R3, RZ, RZ, R5, P1 ;  /* 0x000000ffff030224 */ /* 0x000fca00008e0605 */
[----:B------:R-:W-:Y:S01]  /*bb40*/  @!PT LDS RZ, [RZ] ;  /* 0x00000000fffff984 */ /* 0x000fe20000000800 */
[----:B------:R-:W-:Y:S01]  /*bb50*/  @!PT LDS RZ, [RZ] ;  /* 0x00000000fffff984 */ /* 0x000fe20000000800 */
[----:B------:R-:W-:Y:S01]  /*bb60*/  @!PT LDS RZ, [RZ] ;  /* 0x00000000fffff984 */ /* 0x000fe20000000800 */
[----:B------:R0:W-:Y:S01]  /*bb70*/  @P0 LDGSTS.E.BYPASS.LTC128B.128 [R4+0x23c00], desc[UR50][R2.64], !P2 ;  /* 0x23c0000002040fae */ /* 0x0001e2000d101d72 */
[----:B------:R-:W-:Y:S01]  /*bb80*/  PLOP3.LUT P0, PT, PT, PT, PT, 0x80, 0x0 ;  /* 0x000000000000781c */ /* 0x000fe20003f0f070 */
[----:B------:R-:W-:-:S12]  /*bb90*/  NOP ;  /* 0x0000000000007918 */ /* 0x000fd80000000000 */
.L_x_426:
[----:B------:R-:W-:Y:S02]  /*bba0*/  PLOP3.LUT P1, PT, P1, P0, PT, 0xa2, 0x0 ;  /* 0x000000000000781c */ /* 0x000fe40000f21472 */
[----:B------:R-:W-:-:S08]  /*bbb0*/  @P0 R2UR P1, UR4, R27 ;  /* 0x000000001b0402ca */ /* 0x000fd00000020000 */
[----:B------:R-:W-:-:S05]  /*bbc0*/  @P0 PLOP3.LUT P0, PT, P1, PT, PT, 0x80, 0x0 ;  /* 0x000000000000081c */ /* 0x000fca0000f0f070 */
[----:B------:R-:W-:Y:S01]  /*bbd0*/  @!P1 SYNCS.ARRIVE.TRANS64.RED.A0T1 RZ, [UR4+0x28c30], RZ ;  /* 0x028c30ffffff99a7 */ /* 0x000fe20008200404 */
[----:B------:R-:W-:Y:S07]  /*bbe0*/  @!P1 ARRIVES.LDGSTSBAR.64.TRANSCNT [UR4+0x28c30] ;  /* 0x028c3000ff0099b0 */ /* 0x000fee0008000a84 */
[----:B------:R-:W-:Y:S05]  /*bbf0*/  @P0 BRA.U.ANY `(.L_x_426) ;  /* 0xfffffffd00e80947 */ /* 0x000fea000393ffff */
[----:B------:R-:W-:Y:S01]  /*bc00*/  NOP ;  /* 0x0000000000007918 */ /* 0x000fe20000000000 */
[----:B------:R-:W-:-:S05]  /*bc10*/  IMAD.U32 R0, RZ, RZ, UR36 ;  /* 0x00000024ff007e24 */ /* 0x000fca000f8e00ff */
[----:B------:R-:W-:-:S13]  /*bc20*/  ISETP.NE.AND P2, PT, R0, 0x3, PT ;  /* 0x000000030000780c */ /* 0x000fda0003f45270 */
[----:B------:R-:W-:Y:S05]  /*bc30*/  @!P2 BRA `(.L_x_427) ;  /* 0x000000000004a947 */ /* 0x000fea0003800000 */
[----:B------:R-:W-:Y:S01]  /*bc40*/  BPT.TRAP 0x1 ;  /* 0x000000040000795c */ /* 0x000fe20000300000 */
.L_x_427:
[----:B------:R1:W5:Y:S01]  /*bc50*/  LDL.LU R0, [R1+0x8] ;  /* 0x0000080001007983 */ /* 0x0003620000300800 */
[----:B------:R-:W-:Y:S01]  /*bc60*/  LOP3.LUT P0, RZ, R22, 0x100, RZ, 0xc0, !PT ;  /* 0x0000010016ff7812 */ /* 0x000fe2000780c0ff */
[----:B------:R1:W-:Y:S02]  /*bc70*/  SYNCS.ARRIVE.TRANS64.A1T0 RZ, [R27+URZ+0x28c30], RZ ;  /* 0x028c30ff1bff79a7 */ /* 0x0003e4000810003f */
[----:B0-----:R1:W5:Y:S04]  /*bc80*/  LDL.LU R4, [R1] ;  /* 0x0000000001047983 */ /* 0x0013680000300800 */
[----:B------:R1:W5:Y:S01]  /*bc90*/  LDL R3, [R1+0x4] ;  /* 0x0000040001037983 */ /* 0x0003620000100800 */
[----:B------:R-:W-:-:S07]  /*bca0*/  SEL R2, R30, RZ, !P0 ;  /* 0x000000ff1e027207 */ /* 0x000fce0004000000 */
[----:B------:R-:W-:Y:S05]  /*bcb0*/  WARPSYNC.ALL ;  /* 0x0000000000007948 */ /* 0x000fea0003800000 */
[----:B------:R0:W-:Y:S01]  /*bcc0*/  STL [R1+0x18], R2 ;  /* 0x0000180201007387 */ /* 0x0001e20000100800 */
[----:B------:R-:W-:Y:S01]  /*bcd0*/  ULDC.64 UR4, c[0x0][0x298] ;  /* 0x0000a60000047ab9 */ /* 0x000fe20000000a00 */
[----:B------:R-:W-:Y:S01]  /*bce0*/  BSSY B6, `(.L_x_428) ;  /* 0x0000020000067945 */ /* 0x000fe20003800000 */
[----:B0-----:R-:W-:Y:S01]  /*bcf0*/  VIADD R2, R23, 0x20400 ;  /* 0x0002040017027836 */ /* 0x001fe20000000000 */
[----:B------:R-:W-:Y:S01]  /*bd00*/  BAR.SYNC.DEFER_BLOCKING 0x8, 0x100 ;  /* 0x0204000000007b1d */ /* 0x000fe20000010000 */
[----:B-----5:R-:W-:-:S03]  /*bd10*/  SEL R0, R0, RZ, !P0 ;  /* 0x000000ff00007207 */ /* 0x020fc60004000000 */
[----:B------:R-:W-:Y:S02]  /*bd20*/  LOP3.LUT P0, RZ, R2, 0x3ff, RZ, 0xc0, !PT ;  /* 0x000003ff02ff7812 */ /* 0x000fe4000780c0ff */
[----:B------:R0:W-:Y:S01]  /*bd30*/  STL [R1+0x8], R0 ;  /* 0x0000080001007387 */ /* 0x0001e20000100800 */
[----:B------:R-:W-:-:S04]  /*bd40*/  PRMT R30, R3, 0x8880, RZ ;  /* 0x00008880031e7816 */ /* 0x000fc800000000ff */
[----:B------:R-:W-:Y:S02]  /*bd50*/  PRMT R30, R30, 0x7710, RZ ;  /* 0x000077101e1e7816 */ /* 0x000fe400000000ff */
[----:B0-----:R-:W-:-:S05]  /*bd60*/  SHF.R.S32.HI R0, RZ, 0x1f, R4 ;  /* 0x0000001fff007819 */ /* 0x001fca0000011404 */
[----:B------:R-:W-:-:S04]  /*bd70*/  IMAD R0, R0, UR4, RZ ;  /* 0x0000000400007c24 */ /* 0x000fc8000f8e02ff */
[C---:B------:R-:W-:Y:S02]  /*bd80*/  IMAD R0, R4.reuse, UR5, R0 ;  /* 0x0000000504007c24 */ /* 0x040fe4000f8e0200 */
[----:B------:R-:W-:-:S04]  /*bd90*/  IMAD.WIDE.U32 R4, R4, UR4, RZ ;  /* 0x0000000404047c25 */ /* 0x000fc8000f8e00ff */
[----:B------:R-:W-:Y:S01]  /*bda0*/  IMAD.IADD R0, R5, 0x1, R0 ;  /* 0x0000000105007824 */ /* 0x000fe200078e0200 */
[----:B------:R0:W-:Y:S04]  /*bdb0*/  STL.64 [R1+0x10], R4 ;  /* 0x0000100401007387 */ /* 0x0001e80000100a00 */
[----:B------:R0:W-:Y:S01]  /*bdc0*/  STL [R1], R0 ;  /* 0x0000000001007387 */ /* 0x0001e20000100800 */
[----:B------:R-:W-:Y:S05]  /*bdd0*/  @!P0 BRA `(.L_x_429) ;  /* 0x0000000000408947 */ /* 0x000fea0003800000 */
[----:B------:R-:W-:Y:S01]  /*bde0*/  MOV R2, 0x0 ;  /* 0x0000000000027802 */ /* 0x000fe20000000f00 */
[----:B------:R-:W-:Y:S01]  /*bdf0*/  ULDC.64 UR4, c[0x4][0x90] ;  /* 0x0100240000047ab9 */ /* 0x000fe20000000a00 */
[----:B------:R-:W-:Y:S01]  /*be00*/  ULDC.64 UR6, c[0x4][0x98] ;  /* 0x0100260000067ab9 */ /* 0x000fe20000000a00 */
[----:B------:R-:W-:Y:S01]  /*be10*/  ULDC.64 UR8, c[0x4][0x20] ;  /* 0x0100080000087ab9 */ /* 0x000fe20000000a00 */
[----:B0-----:R-:W-:Y:S01]  /*be20*/  IMAD.U32 R4, RZ, RZ, UR4 ;  /* 0x00000004ff047e24 */ /* 0x001fe2000f8e00ff */
[----:B------:R-:W-:Y:S01]  /*be30*/  MOV R7, UR7 ;  /* 0x0000000700077c02 */ /* 0x000fe20008000f00 */
[----:B------:R-:W0:Y:S01]  /*be40*/  LDC.64 R2, c[0x4][R2] ;  /* 0x0100000002027b82 */ /* 0x000e220000000a00 */
[----:B------:R-:W-:Y:S02]  /*be50*/  IMAD.U32 R5, RZ, RZ, UR5 ;  /* 0x00000005ff057e24 */ /* 0x000fe4000f8e00ff */
[----:B------:R-:W-:Y:S02]  /*be60*/  IMAD.U32 R6, RZ, RZ, UR6 ;  /* 0x00000006ff067e24 */ /* 0x000fe4000f8e00ff */
[----:B------:R-:W-:-:S02]  /*be70*/  IMAD.U32 R10, RZ, RZ, UR8 ;  /* 0x00000008ff0a7e24 */ /* 0x000fc4000f8e00ff */
[----:B------:R-:W-:Y:S02]  /*be80*/  IMAD.U32 R11, RZ, RZ, UR9 ;  /* 0x00000009ff0b7e24 */ /* 0x000fe4000f8e00ff */
[----:B------:R-:W-:Y:S02]  /*be90*/  IMAD.MOV.U32 R8, RZ, RZ, 0x70 ;  /* 0x00000070ff087424 */ /* 0x000fe400078e00ff */
[----:B------:R-:W-:Y:S02]  /*bea0*/  IMAD.MOV.U32 R12, RZ, RZ, 0x1 ;  /* 0x00000001ff0c7424 */ /* 0x000fe400078e00ff */
[----:B------:R-:W-:-:S07]  /*beb0*/  IMAD.MOV.U32 R13, RZ, RZ, RZ ;  /* 0x000000ffff0d7224 */ /* 0x000fce00078e00ff */
[----:B------:R-:W-:-:S07]  /*bec0*/  LEPC R20, `(.L_x_429) ;  /* 0x000000001014794e */ /* 0x000fce0000000000 */
[----:B01----:R-:W-:Y:S05]  /*bed0*/  CALL.ABS.NOINC R2 ;  /* 0x0000000002007343 */ /* 0x003fea0003c00000 */
.L_x_429:
[----:B------:R-:W-:Y:S05]  /*bee0*/  BSYNC B6 ;  /* 0x0000000000067941 */ /* 0x000fea0003800000 */
.L_x_428:
[----:B0-----:R-:W2:Y:S01]  /*bef0*/  LDL.LU R0, [R1] ;  /* 0x0000000001007983 */ /* 0x001ea20000300800 */
[----:B------:R-:W-:Y:S01]  /*bf00*/  ULDC.64 UR4, c[0x0][0x2d8] ;  /* 0x0000b60000047ab9 */ /* 0x000fe20000000a00 */
[----:B------:R-:W0:Y:S02]  /*bf10*/  LDC R7, c[0x0][0x448] ;  /* 0x00011200ff077b82 */ /* 0x000e240000000800 */
[----:B------:R-:W2:Y:S04]  /*bf20*/  LDL.LU.64 R2, [R1+0x10] ;  /* 0x0000100001027983 */ /* 0x000ea80000300a00 */
[----:B------:R-:W3:Y:S04]  /*bf30*/  LDL.LU R21, [R1+0x8] ;  /* 0x0000080001157983 */ /* 0x000ee80000300800 */
[----:B------:R-:W4:Y:S04]  /*bf40*/  LDL.LU R20, [R1+0x18] ;  /* 0x0000180001147983 */ /* 0x000f280000300800 */
[----:B------:R0:W5:Y:S04]  /*bf50*/  LDL R10, [R1+0xc] ;  /* 0x00000c00010a7983 */ /* 0x0001680000100800 */
[----:B------:R0:W5:Y:S02]  /*bf60*/  LDL R8, [R1+0x2c] ;  /* 0x00002c0001087983 */ /* 0x0001640000100800 */
[----:B0-----:R-:W-:-:S13]  /*bf70*/  ISETP.NE.AND P0, PT, R7, 0x1, PT ;  /* 0x000000010700780c */ /* 0x001fda0003f05270 */
[----:B------:R-:W0:Y:S01]  /*bf80*/  @P0 LDC R6, c[0x0][0x44c] ;  /* 0x00011300ff060b82 */ /* 0x000e220000000800 */
[----:B------:R-:W1:Y:S02]  /*bf90*/  S2R R9, SR_TID.X ;  /* 0x0000000000097919 */ /* 0x000e640000002100 */
[----:B-1----:R-:W-:-:S05]  /*bfa0*/  IMAD.SHL.U32 R9, R9, 0x8, RZ ;  /* 0x0000000809097824 */ /* 0x002fca00078e00ff */
[----:B------:R-:W-:Y:S01]  /*bfb0*/  LOP3.LUT R9, R9, 0x38, RZ, 0xc0, !PT ;  /* 0x0000003809097812 */ /* 0x000fe200078ec0ff */
[----:B--2---:R-:W-:Y:S02]  /*bfc0*/  IMAD.MOV.U32 R3, RZ, RZ, R0 ;  /* 0x000000ffff037224 */ /* 0x004fe400078e0000 */
[----:B------:R-:W-:Y:S02]  /*bfd0*/  IMAD R0, R26, UR4, RZ ;  /* 0x000000041a007c24 */ /* 0x000fe4000f8e02ff */
[----:B------:R-:W-:-:S04]  /*bfe0*/  IMAD.WIDE.U32 R2, R18, UR4, R2 ;  /* 0x0000000412027c25 */ /* 0x000fc8000f8e0002 */
[----:B------:R-:W-:Y:S01]  /*bff0*/  IMAD R0, R18, UR5, R0 ;  /* 0x0000000512007c24 */ /* 0x000fe2000f8e0200 */
[----:B------:R-:W-:-:S03]  /*c000*/  ULDC.64 UR4, c[0x0][0x2e0] ;  /* 0x0000b80000047ab9 */ /* 0x000fc60000000a00 */
[----:B------:R-:W-:Y:S02]  /*c010*/  IMAD.IADD R3, R3, 0x1, R0 ;  /* 0x0000000103037824 */ /* 0x000fe400078e0200 */
[----:B---3--:R-:W-:Y:S02]  /*c020*/  IMAD R0, R21, UR4, RZ ;  /* 0x0000000415007c24 */ /* 0x008fe4000f8e02ff */
[----:B----4-:R-:W-:-:S04]  /*c030*/  IMAD.WIDE.U32 R2, R20, UR4, R2 ;  /* 0x0000000414027c25 */ /* 0x010fc8000f8e0002 */
[----:B------:R-:W-:Y:S01]  /*c040*/  IMAD R0, R20, UR5, R0 ;  /* 0x0000000514007c24 */ /* 0x000fe2000f8e0200 */
[----:B------:R-:W-:Y:S01]  /*c050*/  ULDC.64 UR4, c[0x0][0x2d0] ;  /* 0x0000b40000047ab9 */ /* 0x000fe20000000a00 */
[----:B------:R-:W1:Y:S02]  /*c060*/  S2R R20, SR_TID.X ;  /* 0x0000000000147919 */ /* 0x000e640000002100 */
[----:B------:R-:W-:Y:S02]  /*c070*/  IMAD.IADD R3, R3, 0x1, R0 ;  /* 0x0000000103037824 */ /* 0x000fe400078e0200 */
[----:B------:R-:W2:Y:S01]  /*c080*/  @P0 LDC R0, c[0x0][0x450] ;  /* 0x00011400ff000b82 */ /* 0x000ea20000000800 */
[----:B-1----:R-:W-:-:S04]  /*c090*/  SHF.L.U32 R20, R20, 0x4, RZ ;  /* 0x0000000414147819 */ /* 0x002fc800000006ff */
[----:B------:R-:W-:-:S05]  /*c0a0*/  LOP3.LUT R20, R37, 0x70, R20, 0xf8, !PT ;  /* 0x0000007025147812 */ /* 0x000fca00078ef814 */
[----:B------:R-:W-:-:S04]  /*c0b0*/  IMAD R5, R17, 0x40, R20 ;  /* 0x0000004011057824 */ /* 0x000fc800078e0214 */
[----:B0-----:R-:W-:-:S04]  /*c0c0*/  @P0 IMAD.HI.U32 R6, R5, R6, RZ ;  /* 0x0000000605060227 */ /* 0x001fc800078e00ff */
[----:B------:R-:W-:Y:S01]  /*c0d0*/  IMAD.MOV.U32 R4, RZ, RZ, R5 ;  /* 0x000000ffff047224 */ /* 0x000fe200078e0005 */
[----:B--2---:R-:W-:-:S05]  /*c0e0*/  @P0 SHF.R.U32.HI R4, RZ, R0, R6 ;  /* 0x00000000ff040219 */ /* 0x004fca0000011606 */
[----:B------:R-:W-:-:S04]  /*c0f0*/  IMAD.MOV R0, RZ, RZ, -R4 ;  /* 0x000000ffff007224 */ /* 0x000fc800078e0a04 */
[----:B------:R-:W-:Y:S01]  /*c100*/  IMAD R0, R7, R0, R5 ;  /* 0x0000000007007224 */ /* 0x000fe200078e0205 */
        /* <DEDUP_REMOVED lines=13> */
[----:B------:R-:W-:-:S04]  /*c1e0*/  ULDC UR4, c[0x0][0x2b8] ;  /* 0x0000ae0000047ab9 */ /* 0x000fc80000000800 */
[----:B------:R-:W-:Y:S01]  /*c1f0*/  LEA.HI.X R4, R2, UR5, R4, 0x1, P0 ;  /* 0x0000000502047c11 */ /* 0x000fe200080f0c04 */
[----:B------:R-:W-:Y:S01]  /*c200*/  UMOV UR5, 0xffffffff ;  /* 0xffffffff00057882 */ /* 0x000fe20000000000 */
[----:B------:R-:W-:Y:S02]  /*c210*/  ISETP.GE.AND P1, PT, R9, UR4, PT ;  /* 0x0000000409007c0c */ /* 0x000fe4000bf26270 */
[----:B------:R-:W-:Y:S11]  /*c220*/  BRA.DIV UR5, `(.L_x_430) ;  /* 0x0000003605687947 */ /* 0x000ff6000b800000 */
[----:B------:R-:W0:Y:S01]  /*c230*/  SHFL.IDX PT, R3, R0, RZ, 0x181f ;  /* 0x00181fff00037589 */ /* 0x000e2200000e0000 */
[----:B-----5:R-:W-:Y:S02]  /*c240*/  IMAD R5, R10, R7, RZ ;  /* 0x000000070a057224 */ /* 0x020fe400078e02ff */
[----:B------:R-:W-:Y:S01]  /*c250*/  IMAD R17, R17, 0x40, R37 ;  /* 0x0000004011117824 */ /* 0x000fe200078e0225 */
[----:B------:R-:W1:Y:S04]  /*c260*/  SHFL.IDX PT, R2, R4, RZ, 0x181f ;  /* 0x00181fff04027589 */ /* 0x000e6800000e0000 */
[----:B------:R-:W-:-:S13]  /*c270*/  ISETP.GE.AND P0, PT, R17, R5, PT ;  /* 0x000000051100720c */ /* 0x000fda0003f06270 */
[----:B0-----:R-:W-:-:S05]  /*c280*/  @!P0 LEA R3, P2, R9, R3, 0x1 ;  /* 0x0000000309038211 */ /* 0x001fca00078408ff */
[----:B-1----:R-:W-:-:S05]  /*c290*/  @!P0 IMAD.X R2, RZ, RZ, R2, P2 ;  /* 0x000000ffff028224 */ /* 0x002fca00010e0602 */
[----:B------:R-:W-:-:S04]  /*c2a0*/  @!P0 LOP3.LUT R3, R3, R2, RZ, 0x3c, !PT ;  /* 0x0000000203038212 */ /* 0x000fc800078e3cff */
[----:B------:R-:W-:-:S04]  /*c2b0*/  @!P0 LOP3.LUT R2, R3, R2, RZ, 0x3c, !PT ;  /* 0x0000000203028212 */ /* 0x000fc800078e3cff */
[----:B------:R-:W-:-:S05]  /*c2c0*/  @!P0 LOP3.LUT R3, R3, R2, RZ, 0x3c, !PT ;  /* 0x0000000203038212 */ /* 0x000fca00078e3cff */
[----:B------:R-:W-:Y:S01]  /*c2d0*/  @!PT LDS RZ, [RZ] ;  /* 0x00000000fffff984 */ /* 0x000fe20000000800 */
[----:B------:R0:W-:Y:S02]  /*c2e0*/  @!P0 LDGSTS.E.BYPASS.LTC128B.128 [R8+0x20400], desc[UR50][R2.64], !P1 ;  /* 0x2040000002088fae */ /* 0x0001e4000c901d72 */
[----:B0-----:R-:W-:Y:S02]  /*c2f0*/  IADD3 R2, R17, 0x10, RZ ;  /* 0x0000001011027810 */ /* 0x001fe40007ffe0ff */
[----:B------:R-:W0:Y:S02]  /*c300*/  SHFL.IDX PT, R3, R0, 0x1, 0x181f ;  /* 0x00381f0000037f89 */ /* 0x000e2400000e0000 */
[----:B------:R-:W-:Y:S02]  /*c310*/  ISETP.GE.AND P0, PT, R2, R5, PT ;  /* 0x000000050200720c */ /* 0x000fe40003f06270 */
[----:B------:R-:W1:Y:S11]  /*c320*/  SHFL.IDX PT, R2, R4, 0x1, 0x181f ;  /* 0x00381f0004027f89 */ /* 0x000e7600000e0000 */
[----:B0-----:R-:W-:-:S05]  /*c330*/  @!P0 LEA R3, P2, R9, R3, 0x1 ;  /* 0x0000000309038211 */ /* 0x001fca00078408ff */
[----:B-1----:R-:W-:-:S05]  /*c340*/  @!P0 IMAD.X R2, RZ, RZ, R2, P2 ;  /* 0x000000ffff028224 */ /* 0x002fca00010e0602 */
[----:B------:R-:W-:-:S04]  /*c350*/  @!P0 LOP3.LUT R3, R3, R2, RZ, 0x3c, !PT ;  /* 0x0000000203038212 */ /* 0x000fc800078e3cff */
[----:B------:R-:W-:-:S04]  /*c360*/  @!P0 LOP3.LUT R2, R3, R2, RZ, 0x3c, !PT ;  /* 0x0000000203028212 */ /* 0x000fc800078e3cff */
[----:B------:R-:W-:-:S05]  /*c370*/  @!P0 LOP3.LUT R3, R3, R2, RZ, 0x3c, !PT ;  /* 0x0000000203038212 */ /* 0x000fca00078e3cff */
[----:B------:R0:W-:Y:S02]  /*c380*/  @!P0 LDGSTS.E.BYPASS.LTC128B.128 [R8+0x20c00], desc[UR50][R2.64], !P1 ;  /* 0x20c0000002088fae */ /* 0x0001e4000c901d72 */
[----:B0-----:R-:W-:Y:S02]  /*c390*/  VIADD R2, R17, 0x20 ;  /* 0x0000002011027836 */ /* 0x001fe40000000000 */
[----:B------:R-:W0:Y:S03]  /*c3a0*/  SHFL.IDX PT, R3, R0, 0x2, 0x181f ;  /* 0x00581f0000037f89 */ /* 0x000e2600000e0000 */
[----:B------:R-:W-:Y:S01]  /*c3b0*/  ISETP.GE.AND P0, PT, R2, R5, PT ;  /* 0x000000050200720c */ /* 0x000fe20003f06270 */
[----:B------:R-:W-:Y:S04]  /*c3c0*/  SHFL.IDX PT, R0, R0, 0x3, 0x181f ;  /* 0x00781f0000007f89 */ /* 0x000fe800000e0000 */
[----:B------:R-:W1:Y:S04]  /*c3d0*/  SHFL.IDX PT, R2, R4, 0x2, 0x181f ;  /* 0x00581f0004027f89 */ /* 0x000e6800000e0000 */
[----:B------:R-:W2:Y:S04]  /*c3e0*/  SHFL.IDX PT, R4, R4, 0x3, 0x181f ;  /* 0x00781f0004047f89 */ /* 0x000ea800000e0000 */
[----:B0-----:R-:W-:-:S05]  /*c3f0*/  @!P0 LEA R3, P2, R9, R3, 0x1 ;  /* 0x0000000309038211 */ /* 0x001fca00078408ff */
[----:B-1----:R-:W-:-:S05]  /*c400*/  @!P0 IMAD.X R2, RZ, RZ, R2, P2 ;  /* 0x000000ffff028224 */ /* 0x002fca00010e0602 */
[----:B------:R-:W-:-:S04]  /*c410*/  @!P0 LOP3.LUT R3, R3, R2, RZ, 0x3c, !PT ;  /* 0x0000000203038212 */ /* 0x000fc800078e3cff */
[----:B------:R-:W-:-:S04]  /*c420*/  @!P0 LOP3.LUT R2, R3, R2, RZ, 0x3c, !PT ;  /* 0x0000000203028212 */ /* 0x000fc800078e3cff */
[----:B------:R-:W-:-:S05]  /*c430*/  @!P0 LOP3.LUT R3, R3, R2, RZ, 0x3c, !PT ;  /* 0x0000000203038212 */ /* 0x000fca00078e3cff */
[----:B--2---:R0:W-:Y:S02]  /*c440*/  @!P0 LDGSTS.E.BYPASS.LTC128B.128 [R8+0x21400], desc[UR50][R2.64], !P1 ;  /* 0x2140000002088fae */ /* 0x0041e4000c901d72 */
.L_x_508:
[----:B------:R-:W-:-:S05]  /*c450*/  VIADD R17, R17, 0x30 ;  /* 0x0000003011117836 */ /* 0x000fca0000000000 */
[----:B------:R-:W-:-:S13]  /*c460*/  ISETP.GE.AND P0, PT, R17, R5, PT ;  /* 0x000000051100720c */ /* 0x000fda0003f06270 */
[----:B01----:R-:W-:-:S05]  /*c470*/  @!P0 LEA R2, P2, R9, R0, 0x1 ;  /* 0x0000000009028211 */ /* 0x003fca00078408ff */
[----:B------:R-:W-:-:S05]  /*c480*/  @!P0 IMAD.X R3, RZ, RZ, R4, P2 ;  /* 0x000000ffff038224 */ /* 0x000fca00010e0604 */
[----:B------:R-:W-:Y:S01]  /*c490*/  @!PT LDS RZ, [RZ] ;  /* 0x00000000fffff984 */ /* 0x000fe20000000800 */
[----:B------:R-:W-:Y:S01]  /*c4a0*/  @!PT LDS RZ, [RZ] ;  /* 0x00000000fffff984 */ /* 0x000fe20000000800 */
[----:B------:R-:W-:Y:S01]  /*c4b0*/  @!PT LDS RZ, [RZ] ;  /* 0x00000000fffff984 */ /* 0x000fe20000000800 */
[----:B------:R0:W-:Y:S01]  /*c4c0*/  @!P0 LDGSTS.E.BYPASS.LTC128B.128 [R8+0x21c00], desc[UR50][R2.64], !P1 ;  /* 0x21c0000002088fae */ /* 0x0001e2000c901d72 */
[----:B------:R-:W-:Y:S01]  /*c4d0*/  PLOP3.LUT P0, PT, PT, PT, PT, 0x80, 0x0 ;  /* 0x000000000000781c */ /* 0x000fe20003f0f070 */
[----:B------:R-:W-:-:S12]  /*c4e0*/  NOP ;  /* 0x0000000000007918 */ /* 0x000fd80000000000 */
.L_x_431:
[----:B------:R-:W-:Y:S02]  /*c4f0*/  PLOP3.LUT P1, PT, P1, P0, PT, 0xa2, 0x0 ;  /* 0x000000000000781c */ /* 0x000fe40000f21472 */
[----:B------:R-:W-:-:S08]  /*c500*/  @P0 R2UR P1, UR4, R23 ;  /* 0x00000000170402ca */ /* 0x000fd00000020000 */
[----:B------:R-:W-:-:S05]  /*c510*/  @P0 PLOP3.LUT P0, PT, P1, PT, PT, 0x80, 0x0 ;  /* 0x000000000000081c */ /* 0x000fca0000f0f070 */
[----:B------:R-:W-:Y:S01]  /*c520*/  @!P1 SYNCS.ARRIVE.TRANS64.RED.A0T1 RZ, [UR4+0x28c00], RZ ;  /* 0x028c00ffffff99a7 */ /* 0x000fe20008200404 */
[----:B------:R-:W-:Y:S07]  /*c530*/  @!P1 ARRIVES.LDGSTSBAR.64.TRANSCNT [UR4+0x28c00] ;  /* 0x028c0000ff0099b0 */ /* 0x000fee0008000a84 */
[----:B------:R-:W-:Y:S05]  /*c540*/  @P0 BRA.U.ANY `(.L_x_431) ;  /* 0xfffffffd00e80947 */ /* 0x000fea000393ffff */
[----:B0-----:R-:W2:Y:S02]  /*c550*/  LDL.LU R2, [R1+0x24] ;  /* 0x0000240001027983 */ /* 0x001ea40000300800 */
[----:B--2---:R-:W-:-:S05]  /*c560*/  VIADD R2, R2, 0x1 ;  /* 0x0000000102027836 */ /* 0x004fca0000000000 */
[----:B------:R0:W-:Y:S01]  /*c570*/  STL [R1+0x24], R2 ;  /* 0x0000240201007387 */ /* 0x0001e20000100800 */
[----:B------:R-:W-:-:S04]  /*c580*/  LEA.HI R0, R2, R2, RZ, 0x1 ;  /* 0x0000000202007211 */ /* 0x000fc800078f08ff */
[----:B------:R-:W-:-:S05]  /*c590*/  LOP3.LUT R0, R0, 0xfffffffe, RZ, 0xc0, !PT ;  /* 0xfffffffe00007812 */ /* 0x000fca00078ec0ff */
[----:B------:R-:W-:-:S05]  /*c5a0*/  IMAD.IADD R0, R2, 0x1, -R0 ;  /* 0x0000000102007824 */ /* 0x000fca00078e0a00 */
[----:B------:R-:W-:Y:S01]  /*c5b0*/  SHF.L.U32 R0, R0, 0x1f, RZ ;  /* 0x0000001f00007819 */ /* 0x000fe200000006ff */
[----:B------:R-:W-:Y:S01]  /*c5c0*/  NOP ;  /* 0x0000000000007918 */ /* 0x000fe20000000000 */
[----:B------:R0:W-:Y:S01]  /*c5d0*/  SYNCS.ARRIVE.TRANS64.A1T0 RZ, [R23+URZ+0x28c00], RZ ;  /* 0x028c00ff17ff79a7 */ /* 0x0001e2000810003f */
[----:B------:R-:W-:Y:S01]  /*c5e0*/  BSSY B0, `(.L_x_432) ;  /* 0x0000003000007945 */ /* 0x000fe20003800000 */
[----:B------:R-:W1:Y:S03]  /*c5f0*/  SYNCS.PHASECHK.TRANS64.TRYWAIT P0, [R23+URZ+0x28c20], R0 ;  /* 0x028c2000170075a7 */ /* 0x000e66000800017f */
[----:B01----:R-:W-:Y:S05]  /*c600*/  @!P0 BRA `(.L_x_433) ;  /* 0x0000003400b48947 */ /* 0x003fea0003800000 */
.L_x_509:
[----:B------:R-:W-:Y:S05]  /*c610*/  BSYNC B0 ;  /* 0x0000000000007941 */ /* 0x000fea0003800000 */
.L_x_432:
[----:B------:R-:W-:-:S05]  /*c620*/  IMAD.U32 R2, RZ, RZ, UR36 ;  /* 0x00000024ff027e24 */ /* 0x000fca000f8e00ff */
[----:B------:R-:W-:-:S13]  /*c630*/  ISETP.NE.AND P0, PT, R2, 0x3, PT ;  /* 0x000000030200780c */ /* 0x000fda0003f05270 */
[----:B------:R-:W-:Y:S05]  /*c640*/  @!P0 BRA `(.L_x_434) ;  /* 0x0000000000048947 */ /* 0x000fea0003800000 */
[----:B------:R-:W-:Y:S01]  /*c650*/  BPT.TRAP 0x1 ;  /* 0x000000040000795c */ /* 0x000fe20000300000 */
.L_x_434:
[----:B0-----:R-:W-:Y:S01]  /*c660*/  SHF.L.U32 R0, R25, 0x1f, RZ ;  /* 0x0000001f19007819 */ /* 0x001fe200000006ff */
[----:B------:R-:W-:Y:S03]  /*c670*/  BSSY B0, `(.L_x_435) ;  /* 0x0000003000007945 */ /* 0x000fe60003800000 */
[----:B------:R-:W0:Y:S02]  /*c680*/  SYNCS.PHASECHK.TRANS64.TRYWAIT P0, [R27+URZ+0x28c60], R0 ;  /* 0x028c60001b0075a7 */ /* 0x000e24000800017f */
[----:B0-----:R-:W-:Y:S05]  /*c690*/  @!P0 BRA `(.L_x_436) ;  /* 0x0000003400a48947 */ /* 0x001fea0003800000 */
.L_x_510:
[----:B------:R-:W-:Y:S05]  /*c6a0*/  BSYNC B0 ;  /* 0x0000000000007941 */ /* 0x000fea0003800000 */
.L_x_435:
[----:B------:R-:W0:Y:S01]  /*c6b0*/  LDL.LU R2, [R1+0x1c] ;  /* 0x00001c0001027983 */ /* 0x000e220000300800 */
[----:B------:R-:W-:-:S03]  /*c6c0*/  ULDC.64 UR4, c[0x0][0x328] ;  /* 0x0000ca0000047ab9 */ /* 0x000fc60000000a00 */
[----:B------:R-:W2:Y:S01]  /*c6d0*/  LDL.LU R4, [R1+0x20] ;  /* 0x0000200001047983 */ /* 0x000ea20000300800 */
[----:B------:R-:W-:Y:S02]  /*c6e0*/  IMAD R5, R24, 0x8000, R33 ;  /* 0x0000800018057824 */ /* 0x000fe400078e0221 */
[----:B0-----:R-:W-:Y:S02]  /*c6f0*/  IMAD R0, R2, UR4, RZ ;  /* 0x0000000402007c24 */ /* 0x001fe4000f8e02ff */
[----:B------:R-:W-:-:S04]  /*c700*/  IMAD.WIDE.U32 R2, R35, UR4, RZ ;  /* 0x0000000423027c25 */ /* 0x000fc8000f8e00ff */
[----:B------:R-:W-:Y:S01]  /*c710*/  IMAD R0, R35, UR5, R0 ;  /* 0x0000000523007c24 */ /* 0x000fe2000f8e0200 */
[----:B------:R-:W-:-:S04]  /*c720*/  ULDC.64 UR4, c[0x0][0x338] ;  /* 0x0000ce0000047ab9 */ /* 0x000fc80000000a00 */
[----:B------:R-:W-:Y:S01]  /*c730*/  IADD3 R3, R3, R0, RZ ;  /* 0x0000000003037210 */ /* 0x000fe20007ffe0ff */
[----:B--2---:R-:W-:Y:S02]  /*c740*/  IMAD R0, R4, UR4, RZ ;  /* 0x0000000404007c24 */ /* 0x004fe4000f8e02ff */
        /* <DEDUP_REMOVED lines=13> */
[----:B------:R-:W2:Y:S01]  /*c820*/  LDL R3, [R1+0x4] ;  /* 0x0000040001037983 */ /* 0x000ea20000100800 */
[----:B------:R-:W-:Y:S01]  /*c830*/  IMAD R5, R5, 0x2, R23 ;  /* 0x0000000205057824 */ /* 0x000fe200078e0217 */
[C---:B------:R-:W-:Y:S01]  /*c840*/  LOP3.LUT P5, RZ, R30.reuse, 0x2, RZ, 0xc0, !PT ;  /* 0x000000021eff7812 */ /* 0x040fe200078ac0ff */
[----:B------:R-:W0:Y:S01]  /*c850*/  S2R R7, SR_TID.X ;  /* 0x0000000000077919 */ /* 0x000e220000002100 */
[C---:B------:R-:W-:Y:S02]  /*c860*/  LOP3.LUT P4, RZ, R30.reuse, 0x4, RZ, 0xc0, !PT ;  /* 0x000000041eff7812 */ /* 0x040fe4000788c0ff */
[----:B------:R-:W-:Y:S01]  /*c870*/  LOP3.LUT P3, RZ, R30, 0x8, RZ, 0xc0, !PT ;  /* 0x000000081eff7812 */ /* 0x000fe2000786c0ff */
[----:B------:R-:W1:Y:S01]  /*c880*/  SHFL.IDX PT, R2, R4, RZ, 0x181f ;  /* 0x00181fff04027589 */ /* 0x000e6200000e0000 */
[----:B------:R-:W-:Y:S02]  /*c890*/  LOP3.LUT R22, R22, 0xfffffeff, RZ, 0xc0, !PT ;  /* 0xfffffeff16167812 */ /* 0x000fe400078ec0ff */
[----:B------:R-:W-:Y:S01]  /*c8a0*/  LOP3.LUT P2, RZ, R30, 0x10, RZ, 0xc0, !PT ;  /* 0x000000101eff7812 */ /* 0x000fe2000784c0ff */
[----:B0-----:R-:W-:-:S05]  /*c8b0*/  IMAD.SHL.U32 R7, R7, 0x8, RZ ;  /* 0x0000000807077824 */ /* 0x001fca00078e00ff */
[----:B------:R-:W-:-:S05]  /*c8c0*/  LOP3.LUT R7, R7, 0x38, RZ, 0xc0, !PT ;  /* 0x0000003807077812 */ /* 0x000fca00078ec0ff */
[----:B------:R-:W-:Y:S01]  /*c8d0*/  IMAD.SHL.U32 R0, R7, 0x2, RZ ;  /* 0x0000000207007824 */ /* 0x000fe200078e00ff */
[----:B------:R-:W-:-:S04]  /*c8e0*/  LOP3.LUT R7, R30, 0x1, RZ, 0xc0, !PT ;  /* 0x000000011e077812 */ /* 0x000fc800078ec0ff */
[----:B-1----:R-:W-:Y:S02]  /*c8f0*/  IADD3 R2, P0, R2, R0, RZ ;  /* 0x0000000002027210 */ /* 0x002fe40007f1e0ff */
[----:B------:R-:W-:-:S13]  /*c900*/  ISETP.NE.U32.AND P1, PT, R7, 0x1, PT ;  /* 0x000000010700780c */ /* 0x000fda0003f25070 */
[----:B------:R-:W-:-:S04]  /*c910*/  @P1 LOP3.LUT R22, R22, 0x100, RZ, 0xfc, !PT ;  /* 0x0000010016161812 */ /* 0x000fc800078efcff */
[----:B------:R-:W-:Y:S01]  /*c920*/  LOP3.LUT R22, R22, 0xfffffdff, RZ, 0xc0, !PT ;  /* 0xfffffdff16167812 */ /* 0x000fe200078ec0ff */
[----:B--2---:R-:W-:Y:S02]  /*c930*/  IMAD.MOV.U32 R8, RZ, RZ, R3 ;  /* 0x000000ffff087224 */ /* 0x004fe400078e0003 */
[----:B------:R-:W0:Y:S03]  /*c940*/  SHFL.IDX PT, R3, R6, RZ, 0x181f ;  /* 0x00181fff06037589 */ /* 0x000e2600000e0000 */
[----:B------:R-:W-:Y:S01]  /*c950*/  PRMT R7, R8, 0x8880, RZ ;  /* 0x0000888008077816 */ /* 0x000fe200000000ff */
[----:B0-----:R-:W-:Y:S01]  /*c960*/  IMAD.X R3, RZ, RZ, R3, P0 ;  /* 0x000000ffff037224 */ /* 0x001fe200000e0603 */
[----:B------:R-:W-:Y:S02]  /*c970*/  ISETP.LT.OR P0, PT, R29, 0x1, P1 ;  /* 0x000000011d00780c */ /* 0x000fe40000f01670 */
[----:B------:R-:W-:-:S04]  /*c980*/  LOP3.LUT P1, RZ, R30, 0x20, RZ, 0xc0, !PT ;  /* 0x000000201eff7812 */ /* 0x000fc8000782c0ff */
[----:B------:R-:W-:-:S07]  /*c990*/  ISETP.LT.OR P6, PT, R29, 0x1, !P1 ;  /* 0x000000011d00780c */ /* 0x000fce0004fc1670 */
[----:B------:R-:W-:Y:S01]  /*c9a0*/  @!PT LDS RZ, [RZ] ;  /* 0x00000000fffff984 */ /* 0x000fe20000000800 */
[----:B------:R-:W-:Y:S01]  /*c9b0*/  LDGSTS.E.BYPASS.LTC128B.128 [R5+0x400], desc[UR50][R2.64], !P0 ;  /* 0x0040000002057fae */ /* 0x000fe2000c101d72 */
[----:B------:R-:W-:-:S13]  /*c9c0*/  ISETP.LT.OR P0, PT, R29, 0x1, !P5 ;  /* 0x000000011d00780c */ /* 0x000fda0006f01670 */
[----:B------:R-:W-:Y:S01]  /*c9d0*/  LDGSTS.E.BYPASS.LTC128B.128 [R5+0x2400], desc[UR50][R2.64+0x80], !P0 ;  /* 0x0240008002057fae */ /* 0x000fe2000c101d72 */
[----:B------:R-:W-:-:S13]  /*c9e0*/  ISETP.LT.OR P0, PT, R29, 0x1, !P4 ;  /* 0x000000011d00780c */ /* 0x000fda0006701670 */
[----:B------:R-:W-:Y:S01]  /*c9f0*/  LDGSTS.E.BYPASS.LTC128B.128 [R5+0x4400], desc[UR50][R2.64+0x100], !P0 ;  /* 0x0440010002057fae */ /* 0x000fe2000c101d72 */
[----:B------:R-:W-:-:S13]  /*ca00*/  ISETP.LT.OR P0, PT, R29, 0x1, !P3 ;  /* 0x000000011d00780c */ /* 0x000fda0005f01670 */
[----:B------:R-:W-:Y:S01]  /*ca10*/  LDGSTS.E.BYPASS.LTC128B.128 [R5+0x6400], desc[UR50][R2.64+0x180], !P0 ;  /* 0x0640018002057fae */ /* 0x000fe2000c101d72 */
[----:B------:R-:W-:-:S13]  /*ca20*/  ISETP.LT.OR P0, PT, R29, 0x1, !P2 ;  /* 0x000000011d00780c */ /* 0x000fda0005701670 */
[----:B------:R-:W-:Y:S01]  /*ca30*/  LDGSTS.E.BYPASS.LTC128B.128 [R5+0x8400], desc[UR50][R2.64+0x200], !P0 ;  /* 0x0840020002057fae */ /* 0x000fe2000c101d72 */
[----:B------:R-:W-:-:S03]  /*ca40*/  LOP3.LUT P0, RZ, R30, 0x40, RZ, 0xc0, !PT ;  /* 0x000000401eff7812 */ /* 0x000fc6000780c0ff */
[----:B------:R-:W-:Y:S01]  /*ca50*/  LDGSTS.E.BYPASS.LTC128B.128 [R5+0xa400], desc[UR50][R2.64+0x280], !P6 ;  /* 0x0a40028002057fae */ /* 0x000fe2000f101d72 */
[----:B------:R-:W-:-:S13]  /*ca60*/  ISETP.LT.OR P6, PT, R29, 0x1, !P0 ;  /* 0x000000011d00780c */ /* 0x000fda00047c1670 */
[----:B------:R-:W-:Y:S01]  /*ca70*/  LDGSTS.E.BYPASS.LTC128B.128 [R5+0xc400], desc[UR50][R2.64+0x300], !P6 ;  /* 0x0c40030002057fae */ /* 0x000fe2000f101d72 */
[----:B------:R-:W-:-:S03]  /*ca80*/  ISETP.GT.AND P6, PT, R7, -0x1, PT ;  /* 0xffffffff0700780c */ /* 0x000fc60003fc4270 */
[----:B------:R-:W-:Y:S10]  /*ca90*/  SHFL.IDX PT, R7, R6, 0x2, 0x181f ;  /* 0x00581f0006077f89 */ /* 0x000ff400000e0000 */
[----:B------:R-:W-:-:S02]  /*caa0*/  @P6 LOP3.LUT R22, R22, 0x200, RZ, 0xfc, !PT ;  /* 0x0000020016166812 */ /* 0x000fc400078efcff */
[----:B------:R-:W-:-:S13]  /*cab0*/  ISETP.LT.OR P6, PT, R29, 0x1, P6 ;  /* 0x000000011d00780c */ /* 0x000fda00037c1670 */
[----:B------:R0:W-:Y:S04]  /*cac0*/  LDGSTS.E.BYPASS.LTC128B.128 [R5+0xe400], desc[UR50][R2.64+0x380], !P6 ;  /* 0x0e40038002057fae */ /* 0x0001e8000f101d72 */
[----:B0-----:R-:W0:Y:S04]  /*cad0*/  SHFL.IDX PT, R2, R4, 0x1, 0x181f ;  /* 0x00381f0004027f89 */ /* 0x001e2800000e0000 */
[----:B------:R-:W1:Y:S04]  /*cae0*/  SHFL.IDX PT, R3, R6, 0x1, 0x181f ;  /* 0x00381f0006037f89 */ /* 0x000e6800000e0000 */
[----:B------:R-:W-:Y:S01]  /*caf0*/  SHFL.IDX PT, R6, R6, 0x3, 0x181f ;  /* 0x00781f0006067f89 */ /* 0x000fe200000e0000 */
[----:B0-----:R-:W-:-:S04]  /*cb00*/  IADD3 R2, P6, R2, R0, RZ ;  /* 0x0000000002027210 */ /* 0x001fc80007fde0ff */
[----:B-1----:R-:W-:Y:S02]  /*cb10*/  IADD3.X R3, RZ, R3, RZ, P6, !PT ;  /* 0x00000003ff037210 */ /* 0x002fe400037fe4ff */
[----:B------:R-:W-:-:S04]  /*cb20*/  LOP3.LUT P6, RZ, R22, 0x100, RZ, 0xc0, !PT ;  /* 0x0000010016ff7812 */ /* 0x000fc800078cc0ff */
[----:B------:R-:W-:-:S13]  /*cb30*/  ISETP.LT.OR P6, PT, R29, 0x11, P6 ;  /* 0x000000111d00780c */ /* 0x000fda00037c1670 */
        /* <DEDUP_REMOVED lines=13> */
[----:B------:R-:W-:-:S04]  /*cc10*/  LOP3.LUT P6, RZ, R22, 0x200, RZ, 0xc0, !PT ;  /* 0x0000020016ff7812 */ /* 0x000fc800078cc0ff */
[----:B------:R-:W-:-:S13]  /*cc20*/  ISETP.LT.OR P6, PT, R29, 0x11, P6 ;  /* 0x000000111d00780c */ /* 0x000fda00037c1670 */
[----:B------:R0:W-:Y:S04]  /*cc30*/  LDGSTS.E.BYPASS.LTC128B.128 [R5+0xec00], desc[UR50][R2.64+0x380], !P6 ;  /* 0x0ec0038002057fae */ /* 0x0001e8000f101d72 */
[----:B0-----:R-:W0:Y:S02]  /*cc40*/  SHFL.IDX PT, R2, R4, 0x2, 0x181f ;  /* 0x00581f0004027f89 */ /* 0x001e2400000e0000 */
[----:B0-----:R-:W-:-:S05]  /*cc50*/  IADD3 R2, P6, R2, R0, RZ ;  /* 0x0000000002027210 */ /* 0x001fca0007fde0ff */
[----:B------:R-:W-:Y:S01]  /*cc60*/  IMAD.X R3, RZ, RZ, R7, P6 ;  /* 0x000000ffff037224 */ /* 0x000fe200030e0607 */
        /* <DEDUP_REMOVED lines=18> */
[----:B0-----:R0:W1:Y:S02]  /*cd90*/  SHFL.IDX PT, R2, R4, 0x3, 0x181f ;  /* 0x00781f0004027f89 */ /* 0x00106400000e0000 */
.L_x_520:
[C---:B------:R-:W-:Y:S02]  /*cda0*/  LOP3.LUT P6, RZ, R22.reuse, 0x100, RZ, 0xc0, !PT ;  /* 0x0000010016ff7812 */ /* 0x040fe400078cc0ff */
[----:B------:R-:W-:Y:S02]  /*cdb0*/  LOP3.LUT R22, R22, 0xffffefff, RZ, 0xc0, !PT ;  /* 0xffffefff16167812 */ /* 0x000fe400078ec0ff */
[C---:B------:R-:W-:Y:S02]  /*cdc0*/  ISETP.LT.OR P6, PT, R29.reuse, 0x31, P6 ;  /* 0x000000311d00780c */ /* 0x040fe400037c1670 */
[----:B------:R-:W-:-:S11]  /*cdd0*/  ISETP.LT.OR P5, PT, R29, 0x31, !P5 ;  /* 0x000000311d00780c */ /* 0x000fd60006fa1670 */
[----:B------:R-:W-:Y:S02]  /*cde0*/  @P6 LOP3.LUT R22, R22, 0x1000, RZ, 0xfc, !PT ;  /* 0x0000100016166812 */ /* 0x000fe400078efcff */
[C---:B------:R-:W-:Y:S02]  /*cdf0*/  ISETP.LT.OR P6, PT, R29.reuse, 0x31, !P4 ;  /* 0x000000311d00780c */ /* 0x040fe400067c1670 */
[----:B------:R-:W-:Y:S02]  /*ce00*/  LOP3.LUT R22, R22, 0xffffbfff, RZ, 0xc0, !PT ;  /* 0xffffbfff16167812 */ /* 0x000fe400078ec0ff */
[C---:B------:R-:W-:Y:S02]  /*ce10*/  ISETP.LT.OR P4, PT, R29.reuse, 0x31, !P2 ;  /* 0x000000311d00780c */ /* 0x040fe40005781670 */
[----:B------:R-:W-:Y:S02]  /*ce20*/  LOP3.LUT R22, R22, 0xfffffeff, RZ, 0xc0, !PT ;  /* 0xfffffeff16167812 */ /* 0x000fe400078ec0ff */
[----:B------:R-:W-:-:S02]  /*ce30*/  ISETP.LT.OR P2, PT, R29, 0x31, !P0 ;  /* 0x000000311d00780c */ /* 0x000fc40004741670 */
[----:B------:R-:W-:Y:S02]  /*ce40*/  @P5 LOP3.LUT R22, R22, 0x100, RZ, 0xfc, !PT ;  /* 0x0000010016165812 */ /* 0x000fe400078efcff */
[----:B-1----:R-:W-:Y:S02]  /*ce50*/  IADD3 R2, P0, R2, R0, RZ ;  /* 0x0000000002027210 */ /* 0x002fe40007f1e0ff */
[----:B------:R-:W-:Y:S02]  /*ce60*/  @P6 LOP3.LUT R22, R22, 0x4000, RZ, 0xfc, !PT ;  /* 0x0000400016166812 */ /* 0x000fe400078efcff */
[----:B------:R-:W-:Y:S01]  /*ce70*/  ISETP.LT.OR P5, PT, R29, 0x31, !P3 ;  /* 0x000000311d00780c */ /* 0x000fe20005fa1670 */
[----:B------:R-:W-:Y:S01]  /*ce80*/  IMAD.X R3, RZ, RZ, R6, P0 ;  /* 0x000000ffff037224 */ /* 0x000fe200000e0606 */
[C---:B------:R-:W-:Y:S02]  /*ce90*/  LOP3.LUT P6, RZ, R22.reuse, 0x1000, RZ, 0xc0, !PT ;  /* 0x0000100016ff7812 */ /* 0x040fe400078cc0ff */
[----:B------:R-:W-:-:S02]  /*cea0*/  LOP3.LUT P0, RZ, R22, 0x100, RZ, 0xc0, !PT ;  /* 0x0000010016ff7812 */ /* 0x000fc4000780c0ff */
[----:B------:R-:W-:Y:S02]  /*ceb0*/  ISETP.LT.OR P3, PT, R29, 0x31, !P1 ;  /* 0x000000311d00780c */ /* 0x000fe40004f61670 */
[----:B------:R-:W-:-:S04]  /*cec0*/  LOP3.LUT P1, RZ, R22, 0x200, RZ, 0xc0, !PT ;  /* 0x0000020016ff7812 */ /* 0x000fc8000782c0ff */
[----:B------:R-:W-:-:S03]  /*ced0*/  ISETP.LT.OR P1, PT, R29, 0x31, P1 ;  /* 0x000000311d00780c */ /* 0x000fc60000f21670 */
[----:B------:R-:W-:Y:S01]  /*cee0*/  @!PT LDS RZ, [RZ] ;  /* 0x00000000fffff984 */ /* 0x000fe20000000800 */
[----:B------:R-:W-:Y:S01]  /*cef0*/  @!PT LDS RZ, [RZ] ;  /* 0x00000000fffff984 */ /* 0x000fe20000000800 */
[----:B------:R-:W-:Y:S01]  /*cf00*/  @!PT LDS RZ, [RZ] ;  /* 0x00000000fffff984 */ /* 0x000fe20000000800 */
[----:B------:R1:W-:Y:S01]  /*cf10*/  LDGSTS.E.BYPASS.LTC128B.128 [R5+0x1c00], desc[UR50][R2.64], !P6 ;  /* 0x01c0000002057fae */ /* 0x0003e2000f101d72 */
[----:B------:R-:W-:-:S03]  /*cf20*/  LOP3.LUT P6, RZ, R22, 0x4000, RZ, 0xc0, !PT ;  /* 0x0000400016ff7812 */ /* 0x000fc600078cc0ff */
        /* <DEDUP_REMOVED lines=9> */
.L_x_438:
        /* <DEDUP_REMOVED lines=11> */
.L_x_439:
[----:B------:R-:W-:Y:S01]  /*d070*/  ISETP.GE.AND P0, PT, R36, 0x41, PT ;  /* 0x000000412400780c */ /* 0x000fe20003f06270 */
[----:B------:R1:W-:Y:S01]  /*d080*/  SYNCS.ARRIVE.TRANS64.A1T0 RZ, [R27+URZ+0x28c50], RZ ;  /* 0x028c50ff1bff79a7 */ /* 0x0003e2000810003f */
[----:B------:R-:W-:Y:S11]  /*d090*/  BSSY B0, `(.L_x_440) ;  /* 0x00000f5000007945 */ /* 0x000ff60003800000 */
[----:B-1----:R-:W-:Y:S05]  /*d0a0*/  @!P0 BRA `(.L_x_441) ;  /* 0x0000000c00cc8947 */ /* 0x002fea0003800000 */
[----:B0-----:R-:W2:Y:S04]  /*d0b0*/  LDL.LU R4, [R1+0x28] ;  /* 0x0000280001047983 */ /* 0x001ea80000300800 */
[----:B------:R-:W3:Y:S04]  /*d0c0*/  LDL.LU R3, [R1+0x4] ;  /* 0x0000040001037983 */ /* 0x000ee80000300800 */
[----:B------:R-:W4:Y:S01]  /*d0d0*/  LDL.LU R2, [R1+0x30] ;  /* 0x0000300001027983 */ /* 0x000f220000300800 */
[----:B--2---:R-:W-:Y:S02]  /*d0e0*/  LOP3.LUT R30, R4, 0x40, RZ, 0xc0, !PT ;  /* 0x00000040041e7812 */ /* 0x004fe400078ec0ff */
[----:B---3--:R-:W-:-:S02]  /*d0f0*/  LOP3.LUT R29, R3, 0x80, RZ, 0xc0, !PT ;  /* 0x00000080031d7812 */ /* 0x008fc400078ec0ff */
[----:B------:R-:W-:Y:S01]  /*d100*/  SHF.R.U32.HI R30, RZ, 0x2, R30 ;  /* 0x00000002ff1e7819 */ /* 0x000fe2000001161e */
[----:B----4-:R-:W-:Y:S01]  /*d110*/  VIADD R7, R2, 0xfffffffe ;  /* 0xfffffffe02077836 */ /* 0x010fe20000000000 */
[----:B------:R-:W-:-:S07]  /*d120*/  SHF.R.U32.HI R29, RZ, 0x3, R29 ;  /* 0x00000003ff1d7819 */ /* 0x000fce000001161d */
.L_x_454:
[----:B------:R-:W0:Y:S01]  /*d130*/  S2R R2, SR_TID.X ;  /* 0x0000000000027919 */ /* 0x000e220000002100 */
[----:B-1----:R-:W1:Y:S01]  /*d140*/  LDC R3, c[0x0][0x430] ;  /* 0x00010c00ff037b82 */ /* 0x002e620000000800 */
[----:B--23--:R-:W-:Y:S01]  /*d150*/  IMAD R6, R7, 0x40, R31 ;  /* 0x0000004007067824 */ /* 0x00cfe200078e021f */
[----:B------:R-:W-:Y:S05]  /*d160*/  YIELD ;  /* 0x0000000000007946 */ /* 0x000fea0003800000 */
[----:B------:R-:W-:Y:S01]  /*d170*/  IMAD.U32 R11, RZ, RZ, UR36 ;  /* 0x00000024ff0b7e24 */ /* 0x000fe2000f8e00ff */
[----:B------:R-:W-:Y:S01]  /*d180*/  ULDC UR4, c[0x0][0x430] ;  /* 0x00010c0000047ab9 */ /* 0x000fe20000000800 */
[----:B------:R-:W-:Y:S01]  /*d190*/  VIADD R24, R24, 0x1 ;  /* 0x0000000118187836 */ /* 0x000fe20000000000 */
[----:B-1----:R-:W-:Y:S01]  /*d1a0*/  ISETP.NE.AND P0, PT, R3, 0x1, PT ;  /* 0x000000010300780c */ /* 0x002fe20003f05270 */
[----:B0-----:R-:W-:-:S05]  /*d1b0*/  IMAD.SHL.U32 R4, R2, 0x10, RZ ;  /* 0x0000001002047824 */ /* 0x001fca00078e00ff */
[----:B------:R-:W-:-:S07]  /*d1c0*/  LOP3.LUT R4, R37, 0x70, R4, 0xf8, !PT ;  /* 0x0000007025047812 */ /* 0x000fce00078ef804 */
[----:B------:R-:W0:Y:S01]  /*d1d0*/  @P0 LDC R3, c[0x0][0x434] ;  /* 0x00010d00ff030b82 */ /* 0x000e220000000800 */
[C---:B------:R-:W-:Y:S01]  /*d1e0*/  ISETP.GT.U32.AND P1, PT, R4.reuse, 0x3f, PT ;  /* 0x0000003f0400780c */ /* 0x040fe20003f24070 */
[----:B------:R-:W-:-:S06]  /*d1f0*/  IMAD.IADD R6, R4, 0x1, R6 ;  /* 0x0000000104067824 */ /* 0x000fcc00078e0206 */
[----:B------:R-:W1:Y:S01]  /*d200*/  @P0 LDC R2, c[0x0][0x438] ;  /* 0x00010e00ff020b82 */ /* 0x000e620000000800 */
[----:B------:R-:W-:-:S07]  /*d210*/  IMAD.MOV.U32 R10, RZ, RZ, R6 ;  /* 0x000000ffff0a7224 */ /* 0x000fce00078e0006 */
[----:B------:R-:W2:Y:S01]  /*d220*/  @!P1 LDC.64 R4, c[0x0][0x428] ;  /* 0x00010a00ff049b82 */ /* 0x000ea20000000a00 */
[----:B0-----:R-:W-:-:S07]  /*d230*/  @P0 IMAD.HI.U32 R3, R6, R3, RZ ;  /* 0x0000000306030227 */ /* 0x001fce00078e00ff */
[----:B------:R-:W0:Y:S01]  /*d240*/  @!P1 LDC.64 R8, c[0x0][0x418] ;  /* 0x00010600ff089b82 */ /* 0x000e220000000a00 */
[----:B-1----:R-:W-:-:S04]  /*d250*/  @P0 SHF.R.U32.HI R10, RZ, R2, R3 ;  /* 0x00000002ff0a0219 */ /* 0x002fc80000011603 */
[----:B------:R-:W-:Y:S02]  /*d260*/  @!P1 SHF.R.S32.HI R3, RZ, 0x1f, R10 ;  /* 0x0000001fff039819 */ /* 0x000fe4000001140a */
[----:B------:R-:W-:-:S05]  /*d270*/  @!P1 MOV R2, R10 ;  /* 0x0000000a00029202 */ /* 0x000fca0000000f00 */
[----:B--2---:R-:W-:-:S04]  /*d280*/  @!P1 IMAD.WIDE.U32 R2, R28, R4, R2 ;  /* 0x000000041c029225 */ /* 0x004fc800078e0002 */
[----:B------:R-:W-:Y:S01]  /*d290*/  @!P1 IMAD R4, R32, R4, RZ ;  /* 0x0000000420049224 */ /* 0x000fe200078e02ff */
[----:B0-----:R-:W-:-:S03]  /*d2a0*/  @!P1 LEA R8, P0, R2, R8, 0x2 ;  /* 0x0000000802089211 */ /* 0x001fc600078010ff */
[----:B------:R-:W-:Y:S02]  /*d2b0*/  @!P1 IMAD R5, R28, R5, R4 ;  /* 0x000000051c059224 */ /* 0x000fe400078e0204 */
[----:B------:R-:W-:Y:S02]  /*d2c0*/  IMAD.MOV.U32 R4, RZ, RZ, RZ ;  /* 0x000000ffff047224 */ /* 0x000fe400078e00ff */
[----:B------:R-:W-:Y:S02]  /*d2d0*/  @!P1 IMAD.IADD R3, R5, 0x1, R3 ;  /* 0x0000000105039824 */ /* 0x000fe400078e0203 */
[----:B------:R-:W-:-:S03]  /*d2e0*/  IMAD.MOV R5, RZ, RZ, -R10 ;  /* 0x000000ffff057224 */ /* 0x000fc600078e0a0a */
[----:B------:R-:W-:Y:S01]  /*d2f0*/  @!P1 LEA.HI.X R9, R2, R9, R3, 0x2, P0 ;  /* 0x0000000902099211 */ /* 0x000fe200000f1403 */
[----:B------:R-:W-:Y:S01]  /*d300*/  IMAD R5, R5, UR4, R6 ;  /* 0x0000000405057c24 */ /* 0x000fe2000f8e0206 */
[----:B------:R-:W-:-:S03]  /*d310*/  ISETP.NE.AND P0, PT, R24, 0x2, PT ;  /* 0x000000021800780c */ /* 0x000fc60003f05270 */
[----:B------:R0:W5:Y:S01]  /*d320*/  @!P1 LDG.E R4, desc[UR50][R8.64] ;  /* 0x0000003208049981 */ /* 0x000162000c1e1900 */
[----:B------:R-:W-:Y:S02]  /*d330*/  ISETP.NE.AND P1, PT, R11, 0x3, PT ;  /* 0x000000030b00780c */ /* 0x000fe40003f25270 */
[----:B------:R-:W-:Y:S02]  /*d340*/  SEL R2, RZ, 0x1, P0 ;  /* 0x00000001ff027807 */ /* 0x000fe40000000000 */
[----:B------:R-:W-:Y:S02]  /*d350*/  SEL R24, R24, RZ, P0 ;  /* 0x000000ff18187207 */ /* 0x000fe40000000000 */
[----:B------:R-:W-:Y:S01]  /*d360*/  LOP3.LUT R25, R25, R2, RZ, 0x3c, !PT ;  /* 0x0000000219197212 */ /* 0x000fe200078e3cff */
[----:B------:R-:W-:Y:S02]  /*d370*/  IMAD.MOV.U32 R2, RZ, RZ, R7 ;  /* 0x000000ffff027224 */ /* 0x000fe400078e0007 */
[----:B------:R-:W-:-:S03]  /*d380*/  VIADD R7, R7, 0xffffffff ;  /* 0xffffffff07077836 */ /* 0x000fc60000000000 */
[----:B------:R-:W-:Y:S01]  /*d390*/  ISETP.GT.AND P3, PT, R2, RZ, PT ;  /* 0x000000ff0200720c */ /* 0x000fe20003f64270 */
[----:B0-----:R-:W-:-:S12]  /*d3a0*/  @!P1 BRA `(.L_x_442) ;  /* 0x0000000000049947 */ /* 0x001fd80003800000 */
[----:B------:R-:W-:Y:S01]  /*d3b0*/  BPT.TRAP 0x1 ;  /* 0x000000040000795c */ /* 0x000fe20000300000 */
.L_x_442:
[----:B------:R-:W-:Y:S01]  /*d3c0*/  IMAD R6, R24, 0x8, R23 ;  /* 0x0000000818067824 */ /* 0x000fe200078e0217 */
[----:B------:R-:W-:Y:S01]  /*d3d0*/  SHF.L.U32 R17, R25, 0x1f, RZ ;  /* 0x0000001f19117819 */ /* 0x000fe200000006ff */
[----:B------:R-:W-:Y:S01]  /*d3e0*/  BSSY B1, `(.L_x_443) ;  /* 0x0000004000017945 */ /* 0x000fe20003800000 */
[----:B------:R-:W-:Y:S02]  /*d3f0*/  SHF.R.S32.HI R9, RZ, 0x1f, R5 ;  /* 0x0000001fff097819 */ /* 0x000fe40000011405 */
[----:B------:R-:W0:Y:S02]  /*d400*/  SYNCS.PHASECHK.TRANS64.TRYWAIT P0, [R6+URZ+0x28c40], R17 ;  /* 0x028c4011060075a7 */ /* 0x000e24000800017f */
[----:B0-----:R-:W-:Y:S05]  /*d410*/  @!P0 BRA `(.L_x_444) ;  /* 0x0000003000848947 */ /* 0x001fea0003800000 */
.L_x_521:
[----:B------:R-:W-:Y:S05]  /*d420*/  BSYNC B1 ;  /* 0x0000000000017941 */ /* 0x000fea0003800000 */
.L_x_443:
[----:B------:R-:W-:Y:S01]  /*d430*/  ULDC.64 UR4, c[0x0][0x300] ;  /* 0x0000c00000047ab9 */ /* 0x000fe20000000a00 */
[----:B-----5:R-:W-:Y:S01]  /*d440*/  SHF.R.S32.HI R10, RZ, 0x1f, R4 ;  /* 0x0000001fff0a7819 */ /* 0x020fe20000011404 */
[----:B------:R-:W-:Y:S01]  /*d450*/  IMAD R8, R9, UR4, RZ ;  /* 0x0000000409087c24 */ /* 0x000fe2000f8e02ff */
[----:B------:R-:W-:Y:S01]  /*d460*/  LOP3.LUT P1, RZ, R22, 0x2, RZ, 0xc0, !PT ;  /* 0x0000000216ff7812 */ /* 0x000fe2000782c0ff */
[----:B------:R-:W-:-:S04]  /*d470*/  IMAD.WIDE.U32 R2, R5, UR4, RZ ;  /* 0x0000000405027c25 */ /* 0x000fc8000f8e00ff */
[----:B------:R-:W-:Y:S01]  /*d480*/  IMAD R8, R5, UR5, R8 ;  /* 0x0000000505087c24 */ /* 0x000fe2000f8e0208 */
[----:B------:R-:W-:-:S04]  /*d490*/  ULDC.64 UR4, c[0x0][0x310] ;  /* 0x0000c40000047ab9 */ /* 0x000fc80000000a00 */
[----:B------:R-:W-:Y:S01]  /*d4a0*/  IADD3 R3, R3, R8, RZ ;  /* 0x0000000803037210 */ /* 0x000fe20007ffe0ff */
[----:B------:R-:W-:-:S04]  /*d4b0*/  IMAD R8, R10, UR4, RZ ;  /* 0x000000040a087c24 */ /* 0x000fc8000f8e02ff */
[C---:B------:R-:W-:Y:S02]  /*d4c0*/  IMAD R8, R4.reuse, UR5, R8 ;  /* 0x0000000504087c24 */ /* 0x040fe4000f8e0208 */
[----:B------:R-:W-:Y:S01]  /*d4d0*/  IMAD.WIDE.U32 R2, R4, UR4, R2 ;  /* 0x0000000404027c25 */ /* 0x000fe2000f8e0002 */
        /* <DEDUP_REMOVED lines=12> */
[----:B------:R-:W1:Y:S01]  /*d5a0*/  SHFL.IDX PT, R2, R20, RZ, 0x181f ;  /* 0x00181fff14027589 */ /* 0x000e6200000e0000 */
[----:B------:R-:W-:-:S03]  /*d5b0*/  IMAD R21, R8, 0x2, R23 ;  /* 0x0000000208157824 */ /* 0x000fc600078e0217 */
[----:B------:R-:W2:Y:S01]  /*d5c0*/  SHFL.IDX PT, R3, R27, RZ, 0x181f ;  /* 0x00181fff1b037589 */ /* 0x000ea200000e0000 */
[----:B-1----:R-:W-:-:S05]  /*d5d0*/  IADD3 R2, P0, R2, R0, RZ ;  /* 0x0000000002027210 */ /* 0x002fca0007f1e0ff */
[----:B--2---:R-:W-:-:S05]  /*d5e0*/  IMAD.X R3, RZ, RZ, R3, P0 ;  /* 0x000000ffff037224 */ /* 0x004fca00000e0603 */
[----:B------:R-:W-:Y:S01]  /*d5f0*/  @!PT LDS RZ, [RZ] ;  /* 0x00000000fffff984 */ /* 0x000fe20000000800 */
[----:B------:R1:W-:Y:S04]  /*d600*/  LDGSTS.E.BYPASS.LTC128B.128 [R21+0x22400], desc[UR50][R2.64], !P1 ;  /* 0x2240000002157fae */ /* 0x0003e8000c901d72 */
[----:B-1----:R-:W1:Y:S04]  /*d610*/  SHFL.IDX PT, R2, R20, 0x1, 0x181f ;  /* 0x00381f0014027f89 */ /* 0x002e6800000e0000 */
[----:B------:R-:W2:Y:S01]  /*d620*/  SHFL.IDX PT, R3, R27, 0x1, 0x181f ;  /* 0x00381f001b037f89 */ /* 0x000ea200000e0000 */
[----:B-1----:R-:W-:-:S05]  /*d630*/  IADD3 R2, P0, R2, R0, RZ ;  /* 0x0000000002027210 */ /* 0x002fca0007f1e0ff */
[----:B--2---:R-:W-:-:S05]  /*d640*/  IMAD.X R3, RZ, RZ, R3, P0 ;  /* 0x000000ffff037224 */ /* 0x004fca00000e0603 */
[----:B------:R1:W-:Y:S04]  /*d650*/  LDGSTS.E.BYPASS.LTC128B.128 [R21+0x22c00], desc[UR50][R2.64], !P1 ;  /* 0x22c0000002157fae */ /* 0x0003e8000c901d72 */
[----:B-1----:R-:W1:Y:S04]  /*d660*/  SHFL.IDX PT, R2, R20, 0x2, 0x181f ;  /* 0x00581f0014027f89 */ /* 0x002e6800000e0000 */
[----:B------:R-:W2:Y:S04]  /*d670*/  SHFL.IDX PT, R3, R27, 0x2, 0x181f ;  /* 0x00581f001b037f89 */ /* 0x000ea800000e0000 */
[----:B------:R-:W3:Y:S01]  /*d680*/  SHFL.IDX PT, R27, R27, 0x3, 0x181f ;  /* 0x00781f001b1b7f89 */ /* 0x000ee200000e0000 */
[----:B-1----:R-:W-:-:S05]  /*d690*/  IADD3 R2, P0, R2, R0, RZ ;  /* 0x0000000002027210 */ /* 0x002fca0007f1e0ff */
[----:B--2---:R-:W-:-:S05]  /*d6a0*/  IMAD.X R3, RZ, RZ, R3, P0 ;  /* 0x000000ffff037224 */ /* 0x004fca00000e0603 */
[----:B------:R1:W-:Y:S04]  /*d6b0*/  LDGSTS.E.BYPASS.LTC128B.128 [R21+0x23400], desc[UR50][R2.64], !P1 ;  /* 0x2340000002157fae */ /* 0x0003e8000c901d72 */
[----:B-1-3--:R1:W2:Y:S02]  /*d6c0*/  SHFL.IDX PT, R2, R20, 0x3, 0x181f ;  /* 0x00781f0014027f89 */ /* 0x00a2a400000e0000 */
.L_x_531:
        /* <DEDUP_REMOVED lines=8> */
.L_x_446:
[----:B------:R-:W-:Y:S02]  /*d750*/  PLOP3.LUT P1, PT, P1, P0, PT, 0xa2, 0x0 ;  /* 0x000000000000781c */ /* 0x000fe40000f21472 */
[----:B------:R-:W-:-:S08]  /*d760*/  @P0 R2UR P1, UR4, R6 ;  /* 0x00000000060402ca */ /* 0x000fd00000020000 */
[----:B------:R-:W-:-:S05]  /*d770*/  @P0 PLOP3.LUT P0, PT, P1, PT, PT, 0x80, 0x0 ;  /* 0x000000000000081c */ /* 0x000fca0000f0f070 */
[----:B------:R-:W-:Y:S01]  /*d780*/  @!P1 SYNCS.ARRIVE.TRANS64.RED.A0T1 RZ, [UR4+0x28c30], RZ ;  /* 0x028c30ffffff99a7 */ /* 0x000fe20008200404 */
[----:B------:R-:W-:Y:S07]  /*d790*/  @!P1 ARRIVES.LDGSTSBAR.64.TRANSCNT [UR4+0x28c30] ;  /* 0x028c3000ff0099b0 */ /* 0x000fee0008000a84 */
[----:B------:R-:W-:Y:S05]  /*d7a0*/  @P0 BRA.U.ANY `(.L_x_446) ;  /* 0xfffffffd00e80947 */ /* 0x000fea000393ffff */
[----:B------:R-:W-:Y:S01]  /*d7b0*/  NOP ;  /* 0x0000000000007918 */ /* 0x000fe20000000000 */
[----:B--2---:R-:W-:-:S04]  /*d7c0*/  MOV R2, UR36 ;  /* 0x0000002400027c02 */ /* 0x004fc80008000f00 */
[----:B------:R-:W-:-:S13]  /*d7d0*/  ISETP.NE.AND P2, PT, R2, 0x3, PT ;  /* 0x000000030200780c */ /* 0x000fda0003f45270 */
[----:B------:R-:W-:Y:S05]  /*d7e0*/  @!P2 BRA `(.L_x_447) ;  /* 0x000000000004a947 */ /* 0x000fea0003800000 */
[----:B------:R-:W-:Y:S01]  /*d7f0*/  BPT.TRAP 0x1 ;  /* 0x000000040000795c */ /* 0x000fe20000300000 */
.L_x_447:
[----:B------:R2:W-:Y:S01]  /*d800*/  SYNCS.ARRIVE.TRANS64.A1T0 RZ, [R6+URZ+0x28c30], RZ ;  /* 0x028c30ff06ff79a7 */ /* 0x0005e2000810003f */
[----:B------:R-:W-:Y:S05]  /*d810*/  @!P2 BRA `(.L_x_448) ;  /* 0x000000000004a947 */ /* 0x000fea0003800000 */
[----:B------:R-:W-:Y:S01]  /*d820*/  BPT.TRAP 0x1 ;  /* 0x000000040000795c */ /* 0x000fe20000300000 */
.L_x_448:
[----:B------:R-:W3:Y:S01]  /*d830*/  SYNCS.PHASECHK.TRANS64.TRYWAIT P0, [R6+URZ+0x28c60], R17 ;  /* 0x028c6011060075a7 */ /* 0x000ee2000800017f */
[----:B------:R-:W-:Y:S04]  /*d840*/  BSSY B1, `(.L_x_449) ;  /* 0x0000002000017945 */ /* 0x000fe80003800000 */
[----:B---3--:R-:W-:Y:S05]  /*d850*/  @!P0 BRA `(.L_x_450) ;  /* 0x0000003000a48947 */ /* 0x008fea0003800000 */
.L_x_532:
[----:B------:R-:W-:Y:S05]  /*d860*/  BSYNC B1 ;  /* 0x0000000000017941 */ /* 0x000fea0003800000 */
.L_x_449:
[----:B------:R-:W-:Y:S01]  /*d870*/  ULDC.64 UR4, c[0x0][0x328] ;  /* 0x0000ca0000047ab9 */ /* 0x000fe20000000a00 */
[C---:B------:R-:W-:Y:S01]  /*d880*/  LOP3.LUT P5, RZ, R22.reuse, 0x8, RZ, 0xc0, !PT ;  /* 0x0000000816ff7812 */ /* 0x040fe200078ac0ff */
[----:B------:R-:W-:Y:S01]  /*d890*/  IMAD R9, R9, UR4, RZ ;  /* 0x0000000409097c24 */ /* 0x000fe2000f8e02ff */
[----:B------:R-:W-:Y:S01]  /*d8a0*/  LOP3.LUT P4, RZ, R22, 0x4, RZ, 0xc0, !PT ;  /* 0x0000000416ff7812 */ /* 0x000fe2000788c0ff */
[----:B------:R-:W-:-:S04]  /*d8b0*/  IMAD.WIDE.U32 R2, R5, UR4, RZ ;  /* 0x0000000405027c25 */ /* 0x000fc8000f8e00ff */
[----:B------:R-:W-:Y:S01]  /*d8c0*/  IMAD R9, R5, UR5, R9 ;  /* 0x0000000505097c24 */ /* 0x000fe2000f8e0209 */
[----:B------:R-:W-:Y:S01]  /*d8d0*/  ULDC.64 UR4, c[0x0][0x338] ;  /* 0x0000ce0000047ab9 */ /* 0x000fe20000000a00 */
[----:B0--3--:R-:W-:Y:S02]  /*d8e0*/  IMAD R17, R24, 0x7000, R8 ;  /* 0x0000700018117824 */ /* 0x009fe400078e0208 */
        /* <DEDUP_REMOVED lines=15> */
[----:B------:R-:W0:Y:S01]  /*d9e0*/  SHFL.IDX PT, R2, R9, RZ, 0x181f ;  /* 0x00181fff09027589 */ /* 0x000e2200000e0000 */
[C---:B------:R-:W-:Y:S01]  /*d9f0*/  LOP3.LUT P1, RZ, R22.reuse, 0x80, RZ, 0xc0, !PT ;  /* 0x0000008016ff7812 */ /* 0x040fe2000782c0ff */
[----:B------:R-:W-:Y:S01]  /*da00*/  IMAD R17, R17, 0x2, R23 ;  /* 0x0000000211117824 */ /* 0x000fe200078e0217 */
[C---:B------:R-:W-:Y:S01]  /*da10*/  LOP3.LUT P2, RZ, R22.reuse, 0x40, RZ, 0xc0, !PT ;  /* 0x0000004016ff7812 */ /* 0x040fe2000784c0ff */
[----:B------:R-:W3:Y:S01]  /*da20*/  SHFL.IDX PT, R3, R10, RZ, 0x181f ;  /* 0x00181fff0a037589 */ /* 0x000ee200000e0000 */
[----:B------:R-:W-:-:S03]  /*da30*/  LOP3.LUT R22, R22, 0xffffbfff, RZ, 0xc0, !PT ;  /* 0xffffbfff16167812 */ /* 0x000fc600078ec0ff */
[----:B------:R-:W4:Y:S01]  /*da40*/  SHFL.IDX PT, R14, R9, 0x1, 0x181f ;  /* 0x00381f00090e7f89 */ /* 0x000f2200000e0000 */
[----:B------:R-:W-:-:S03]  /*da50*/  @P3 LOP3.LUT R22, R22, 0x4000, RZ, 0xfc, !PT ;  /* 0x0000400016163812 */ /* 0x000fc600078efcff */
[----:B------:R-:W5:Y:S01]  /*da60*/  SHFL.IDX PT, R5, R10, 0x1, 0x181f ;  /* 0x00381f000a057f89 */ /* 0x000f6200000e0000 */
[C---:B------:R-:W-:Y:S02]  /*da70*/  LOP3.LUT P3, RZ, R22.reuse, 0x20, RZ, 0xc0, !PT ;  /* 0x0000002016ff7812 */ /* 0x040fe4000786c0ff */
[C---:B------:R-:W-:Y:S01]  /*da80*/  LOP3.LUT P6, RZ, R22.reuse, 0x10, RZ, 0xc0, !PT ;  /* 0x0000001016ff7812 */ /* 0x040fe200078cc0ff */
[----:B------:R-:W-:Y:S01]  /*da90*/  SHFL.IDX PT, R8, R10, 0x2, 0x181f ;  /* 0x00581f000a087f89 */ /* 0x000fe200000e0000 */
[----:B------:R-:W-:-:S03]  /*daa0*/  LOP3.LUT R22, R22, 0xfffeffff, RZ, 0xc0, !PT ;  /* 0xfffeffff16167812 */ /* 0x000fc600078ec0ff */
[----:B------:R-:W-:Y:S01]  /*dab0*/  SHFL.IDX PT, R10, R10, 0x3, 0x181f ;  /* 0x00781f000a0a7f89 */ /* 0x000fe200000e0000 */
[----:B0-----:R-:W-:-:S05]  /*dac0*/  IADD3 R2, P0, R2, R0, RZ ;  /* 0x0000000002027210 */ /* 0x001fca0007f1e0ff */
[----:B------:R-:W-:Y:S01]  /*dad0*/  @P3 LOP3.LUT R22, R22, 0x10000, RZ, 0xfc, !PT ;  /* 0x0001000016163812 */ /* 0x000fe200078efcff */
[----:B---3--:R-:W-:Y:S01]  /*dae0*/  IMAD.X R3, RZ, RZ, R3, P0 ;  /* 0x000000ffff037224 */ /* 0x008fe200000e0603 */
[----:B------:R-:W-:-:S04]  /*daf0*/  ISETP.NE.U32.AND P0, PT, R30, RZ, PT ;  /* 0x000000ff1e00720c */ /* 0x000fc80003f05070 */
[----:B------:R-:W-:Y:S01]  /*db00*/  LDGSTS.E.BYPASS.LTC128B.128 [R17+0x400], desc[UR50][R2.64], !P1 ;  /* 0x0040000002117fae */ /* 0x000fe2000c901d72 */
[----:B------:R-:W-:-:S03]  /*db10*/  ISETP.NE.U32.AND P1, PT, R29, RZ, PT ;  /* 0x000000ff1d00720c */ /* 0x000fc60003f25070 */
[----:B------:R-:W-:Y:S01]  /*db20*/  LDGSTS.E.BYPASS.LTC128B.128 [R17+0x2400], desc[UR50][R2.64+0x80], !P2 ;  /* 0x0240008002117fae */ /* 0x000fe2000d101d72 */
[----:B----4-:R-:W-:-:S03]  /*db30*/  IADD3 R4, P2, R14, R0, RZ ;  /* 0x000000000e047210 */ /* 0x010fc60007f5e0ff */
[----:B------:R-:W-:Y:S01]  /*db40*/  LDGSTS.E.BYPASS.LTC128B.128 [R17+0x4400], desc[UR50][R2.64+0x100], !P3 ;  /* 0x0440010002117fae */ /* 0x000fe2000d901d72 */
[C---:B------:R-:W-:Y:S01]  /*db50*/  LOP3.LUT P3, RZ, R22.reuse, 0x80, RZ, 0xc0, !PT ;  /* 0x0000008016ff7812 */ /* 0x040fe2000786c0ff */
[----:B-----5:R-:W-:Y:S01]  /*db60*/  IMAD.X R5, RZ, RZ, R5, P2 ;  /* 0x000000ffff057224 */ /* 0x020fe200010e0605 */
[C---:B------:R-:W-:Y:S01]  /*db70*/  LOP3.LUT P2, RZ, R22.reuse, 0x40, RZ, 0xc0, !PT ;  /* 0x0000004016ff7812 */ /* 0x040fe2000784c0ff */
[----:B------:R-:W-:Y:S04]  /*db80*/  LDGSTS.E.BYPASS.LTC128B.128 [R17+0x6400], desc[UR50][R2.64+0x180], !P6 ;  /* 0x0640018002117fae */ /* 0x000fe8000f101d72 */
[----:B------:R-:W-:Y:S04]  /*db90*/  LDGSTS.E.BYPASS.LTC128B.128 [R17+0x8400], desc[UR50][R2.64+0x200], !P5 ;  /* 0x0840020002117fae */ /* 0x000fe8000e901d72 */
[----:B------:R-:W-:Y:S04]  /*dba0*/  LDGSTS.E.BYPASS.LTC128B.128 [R17+0xa400], desc[UR50][R2.64+0x280], !P4 ;  /* 0x0a40028002117fae */ /* 0x000fe8000e101d72 */
[----:B------:R-:W0:Y:S04]  /*dbb0*/  SHFL.IDX PT, R14, R9, 0x2, 0x181f ;  /* 0x00581f00090e7f89 */ /* 0x000e2800000e0000 */
[----:B------:R-:W-:Y:S04]  /*dbc0*/  LDGSTS.E.BYPASS.LTC128B.128 [R17+0xc400], desc[UR50][R2.64+0x300], P0 ;  /* 0x0c40030002117fae */ /* 0x000fe80008101d72 */
[----:B------:R0:W-:Y:S04]  /*dbd0*/  LDGSTS.E.BYPASS.LTC128B.128 [R17+0xe400], desc[UR50][R2.64+0x380], P1 ;  /* 0x0e40038002117fae */ /* 0x0001e80008901d72 */
[----:B------:R3:W-:Y:S01]  /*dbe0*/  LDGSTS.E.BYPASS.LTC128B.128 [R17+0xc00], desc[UR50][R4.64], !P3 ;  /* 0x00c0000004117fae */ /* 0x0007e2000d901d72 */
[----:B------:R-:W-:-:S02]  /*dbf0*/  LOP3.LUT P3, RZ, R22, 0x10000, RZ, 0xc0, !PT ;  /* 0x0001000016ff7812 */ /* 0x000fc4000786c0ff */
[----:B------:R-:W-:Y:S01]  /*dc00*/  LOP3.LUT R22, R22, 0xffff7fff, RZ, 0xc0, !PT ;  /* 0xffff7fff16167812 */ /* 0x000fe200078ec0ff */
[----:B------:R3:W-:Y:S01]  /*dc10*/  LDGSTS.E.BYPASS.LTC128B.128 [R17+0x2c00], desc[UR50][R4.64+0x80], !P2 ;  /* 0x02c0008004117fae */ /* 0x0007e2000d101d72 */
[----:B0-----:R-:W-:-:S09]  /*dc20*/  IADD3 R2, P2, R14, R0, RZ ;  /* 0x000000000e027210 */ /* 0x001fd20007f5e0ff */
[----:B------:R-:W-:Y:S01]  /*dc30*/  @P3 LOP3.LUT R22, R22, 0x8000, RZ, 0xfc, !PT ;  /* 0x0000800016163812 */ /* 0x000fe200078efcff */
[----:B------:R3:W-:Y:S01]  /*dc40*/  LDGSTS.E.BYPASS.LTC128B.128 [R17+0x4c00], desc[UR50][R4.64+0x100], !P3 ;  /* 0x04c0010004117fae */ /* 0x0007e2000d901d72 */
[----:B------:R-:W-:Y:S02]  /*dc50*/  IMAD.X R3, RZ, RZ, R8, P2 ;  /* 0x000000ffff037224 */ /* 0x000fe400010e0608 */
[C---:B------:R-:W-:Y:S01]  /*dc60*/  LOP3.LUT P3, RZ, R22.reuse, 0x80, RZ, 0xc0, !PT ;  /* 0x0000008016ff7812 */ /* 0x040fe2000786c0ff */
[----:B------:R3:W-:Y:S01]  /*dc70*/  LDGSTS.E.BYPASS.LTC128B.128 [R17+0x6c00], desc[UR50][R4.64+0x180], !P6 ;  /* 0x06c0018004117fae */ /* 0x0007e2000f101d72 */
[----:B------:R-:W-:-:S03]  /*dc80*/  LOP3.LUT P2, RZ, R22, 0x40, RZ, 0xc0, !PT ;  /* 0x0000004016ff7812 */ /* 0x000fc6000784c0ff */
[----:B------:R3:W-:Y:S04]  /*dc90*/  LDGSTS.E.BYPASS.LTC128B.128 [R17+0x8c00], desc[UR50][R4.64+0x200], !P5 ;  /* 0x08c0020004117fae */ /* 0x0007e8000e901d72 */
[----:B------:R3:W-:Y:S04]  /*dca0*/  LDGSTS.E.BYPASS.LTC128B.128 [R17+0xac00], desc[UR50][R4.64+0x280], !P4 ;  /* 0x0ac0028004117fae */ /* 0x0007e8000e101d72 */
[----:B------:R3:W-:Y:S04]  /*dcb0*/  LDGSTS.E.BYPASS.LTC128B.128 [R17+0xcc00], desc[UR50][R4.64+0x300], P0 ;  /* 0x0cc0030004117fae */ /* 0x0007e80008101d72 */
[----:B------:R3:W-:Y:S04]  /*dcc0*/  LDGSTS.E.BYPASS.LTC128B.128 [R17+0xec00], desc[UR50][R4.64+0x380], P1 ;  /* 0x0ec0038004117fae */ /* 0x0007e80008901d72 */
[----:B------:R3:W-:Y:S01]  /*dcd0*/  LDGSTS.E.BYPASS.LTC128B.128 [R17+0x1400], desc[UR50][R2.64], !P3 ;  /* 0x0140000002117fae */ /* 0x0007e2000d901d72 */
[----:B------:R-:W-:-:S03]  /*dce0*/  LOP3.LUT P3, RZ, R22, 0x8000, RZ, 0xc0, !PT ;  /* 0x0000800016ff7812 */ /* 0x000fc6000786c0ff */
[----:B------:R3:W-:Y:S04]  /*dcf0*/  LDGSTS.E.BYPASS.LTC128B.128 [R17+0x3400], desc[UR50][R2.64+0x80], !P2 ;  /* 0x0340008002117fae */ /* 0x0007e8000d101d72 */
[----:B------:R3:W0:Y:S06]  /*dd00*/  SHFL.IDX PT, R14, R9, 0x3, 0x181f ;  /* 0x00781f00090e7f89 */ /* 0x00062c00000e0000 */
[----:B------:R3:W-:Y:S01]  /*dd10*/  LDGSTS.E.BYPASS.LTC128B.128 [R17+0x5400], desc[UR50][R2.64+0x100], !P3 ;  /* 0x0540010002117fae */ /* 0x0007e2000d901d72 */
[----:B------:R-:W-:-:S03]  /*dd20*/  LOP3.LUT P3, RZ, R22, 0x4000, RZ, 0xc0, !PT ;  /* 0x0000400016ff7812 */ /* 0x000fc6000786c0ff */
[----:B------:R3:W-:Y:S04]  /*dd30*/  LDGSTS.E.BYPASS.LTC128B.128 [R17+0x7400], desc[UR50][R2.64+0x180], !P6 ;  /* 0x0740018002117fae */ /* 0x0007e8000f101d72 */
[----:B------:R3:W-:Y:S04]  /*dd40*/  LDGSTS.E.BYPASS.LTC128B.128 [R17+0x9400], desc[UR50][R2.64+0x200], !P5 ;  /* 0x0940020002117fae */ /* 0x0007e8000e901d72 */
[----:B------:R3:W-:Y:S04]  /*dd50*/  LDGSTS.E.BYPASS.LTC128B.128 [R17+0xb400], desc[UR50][R2.64+0x280], !P4 ;  /* 0x0b40028002117fae */ /* 0x0007e8000e101d72 */
[----:B------:R3:W-:Y:S04]  /*dd60*/  LDGSTS.E.BYPASS.LTC128B.128 [R17+0xd400], desc[UR50][R2.64+0x300], P0 ;  /* 0x0d40030002117fae */ /* 0x0007e80008101d72 */
[----:B0-----:R3:W-:Y:S02]  /*dd70*/  LDGSTS.E.BYPASS.LTC128B.128 [R17+0xf400], desc[UR50][R2.64+0x380], P1 ;  /* 0x0f40038002117fae */ /* 0x0017e40008901d72 */
.L_x_542:
[----:B------:R-:W-:Y:S02]  /*dd80*/  LOP3.LUT R22, R22, 0xffff7fff, RZ, 0xc0, !PT ;  /* 0xffff7fff16167812 */ /* 0x000fe400078ec0ff */
[----:B---3--:R-:W-:Y:S02]  /*dd90*/  IADD3 R2, P2, R14, R0, RZ ;  /* 0x000000000e027210 */ /* 0x008fe40007f5e0ff */
[----:B------:R-:W-:-:S03]  /*dda0*/  @P1 LOP3.LUT R22, R22, 0x8000, RZ, 0xfc, !PT ;  /* 0x0000800016161812 */ /* 0x000fc600078efcff */
[----:B------:R-:W-:Y:S01]  /*ddb0*/  IMAD.X R3, RZ, RZ, R10, P2 ;  /* 0x000000ffff037224 */ /* 0x000fe200010e060a */
[C---:B------:R-:W-:Y:S02]  /*ddc0*/  LOP3.LUT P1, RZ, R22.reuse, 0x80, RZ, 0xc0, !PT ;  /* 0x0000008016ff7812 */ /* 0x040fe4000782c0ff */
[----:B------:R-:W-:-:S04]  /*ddd0*/  LOP3.LUT R22, R22, 0xffffbfff, RZ, 0xc0, !PT ;  /* 0xffffbfff16167812 */ /* 0x000fc800078ec0ff */
[----:B------:R-:W-:-:S04]  /*dde0*/  @P3 LOP3.LUT R22, R22, 0x4000, RZ, 0xfc, !PT ;  /* 0x0000400016163812 */ /* 0x000fc800078efcff */
[C---:B------:R-:W-:Y:S02]  /*ddf0*/  LOP3.LUT P3, RZ, R22.reuse, 0x40, RZ, 0xc0, !PT ;  /* 0x0000004016ff7812 */ /* 0x040fe4000786c0ff */
[C---:B------:R-:W-:Y:S01]  /*de00*/  LOP3.LUT P2, RZ, R22.reuse, 0x20, RZ, 0xc0, !PT ;  /* 0x0000002016ff7812 */ /* 0x040fe2000784c0ff */
[----:B------:R-:W-:Y:S01]  /*de10*/  @!PT LDS RZ, [RZ] ;  /* 0x00000000fffff984 */ /* 0x000fe20000000800 */
[----:B------:R-:W-:Y:S01]  /*de20*/  @!PT LDS RZ, [RZ] ;  /* 0x00000000fffff984 */ /* 0x000fe20000000800 */
[----:B------:R-:W-:Y:S01]  /*de30*/  @!PT LDS RZ, [RZ] ;  /* 0x00000000fffff984 */ /* 0x000fe20000000800 */
[----:B------:R0:W-:Y:S01]  /*de40*/  LDGSTS.E.BYPASS.LTC128B.128 [R17+0x1c00], desc[UR50][R2.64], !P1 ;  /* 0x01c0000002117fae */ /* 0x0001e2000c901d72 */
[C---:B------:R-:W-:Y:S02]  /*de50*/  LOP3.LUT P6, RZ, R22.reuse, 0x10, RZ, 0xc0, !PT ;  /* 0x0000001016ff7812 */ /* 0x040fe400078cc0ff */
[----:B------:R-:W-:-:S07]  /*de60*/  LOP3.LUT P1, RZ, R22, 0x8000, RZ, 0xc0, !PT ;  /* 0x0000800016ff7812 */ /* 0x000fce000782c0ff */
[----:B------:R0:W-:Y:S01]  /*de70*/  LDGSTS.E.BYPASS.LTC128B.128 [R17+0x3c00], desc[UR50][R2.64+0x80], !P3 ;  /* 0x03c0008002117fae */ /* 0x0001e2000d901d72 */
[----:B------:R-:W-:-:S03]  /*de80*/  LOP3.LUT P3, RZ, R22, 0x4000, RZ, 0xc0, !PT ;  /* 0x0000400016ff7812 */ /* 0x000fc6000786c0ff */
        /* <DEDUP_REMOVED lines=8> */
.L_x_452:
[----:B------:R-:W-:Y:S02]  /*df10*/  PLOP3.LUT P1, PT, P1, P0, PT, 0xa2, 0x0 ;  /* 0x000000000000781c */ /* 0x000fe40000f21472 */
[----:B------:R-:W-:-:S08]  /*df20*/  @P0 R2UR P1, UR4, R6 ;  /* 0x00000000060402ca */ /* 0x000fd00000020000 */
[----:B------:R-:W-:-:S05]  /*df30*/  @P0 PLOP3.LUT P0, PT, P1, PT, PT, 0x80, 0x0 ;  /* 0x000000000000081c */ /* 0x000fca0000f0f070 */
[----:B------:R-:W-:Y:S01]  /*df40*/  @!P1 SYNCS.ARRIVE.TRANS64.RED.A0T1 RZ, [UR4+0x28c50], RZ ;  /* 0x028c50ffffff99a7 */ /* 0x000fe20008200404 */
[----:B------:R-:W-:Y:S07]  /*df50*/  @!P1 ARRIVES.LDGSTSBAR.64.TRANSCNT [UR4+0x28c50] ;  /* 0x028c5000ff0099b0 */ /* 0x000fee0008000a84 */
[----:B------:R-:W-:Y:S05]  /*df60*/  @P0 BRA.U.ANY `(.L_x_452) ;  /* 0xfffffffd00e80947 */ /* 0x000fea000393ffff */
[----:B------:R-:W-:Y:S01]  /*df70*/  NOP ;  /* 0x0000000000007918 */ /* 0x000fe20000000000 */
[----:B0-----:R-:W-:-:S04]  /*df80*/  MOV R2, UR36 ;  /* 0x0000002400027c02 */ /* 0x001fc80008000f00 */
[----:B------:R-:W-:-:S13]  /*df90*/  ISETP.NE.AND P2, PT, R2, 0x3, PT ;  /* 0x000000030200780c */ /* 0x000fda0003f45270 */
[----:B------:R-:W-:Y:S05]  /*dfa0*/  @!P2 BRA `(.L_x_453) ;  /* 0x000000000004a947 */ /* 0x000fea0003800000 */
[----:B------:R-:W-:Y:S01]  /*dfb0*/  BPT.TRAP 0x1 ;  /* 0x000000040000795c */ /* 0x000fe20000300000 */
.L_x_453:
[----:B------:R3:W-:Y:S01]  /*dfc0*/  SYNCS.ARRIVE.TRANS64.A1T0 RZ, [R6+URZ+0x28c50], RZ ;  /* 0x028c50ff06ff79a7 */ /* 0x0007e2000810003f */
[----:B------:R-:W-:Y:S05]  /*dfd0*/  @P3 BRA `(.L_x_454) ;  /* 0xfffffff000543947 */ /* 0x000fea000383ffff */
.L_x_441:
[----:B------:R-:W-:Y:S05]  /*dfe0*/  BSYNC B0 ;  /* 0x0000000000007941 */ /* 0x000fea0003800000 */
.L_x_440:
[----:B------:R-:W4:Y:S01]  /*dff0*/  S2R R2, SR_TID.X ;  /* 0x0000000000027919 */ /* 0x000f220000002100 */
[----:B------:R-:W-:Y:S01]  /*e000*/  VIADD R24, R24, 0x1 ;  /* 0x0000000118187836 */ /* 0x000fe20000000000 */
[----:B------:R-:W-:Y:S04]  /*e010*/  BSSY B0, `(.L_x_455) ;  /* 0x0000013000007945 */ /* 0x000fe80003800000 */
[----:B------:R-:W-:-:S04]  /*e020*/  ISETP.NE.AND P0, PT, R24, 0x2, PT ;  /* 0x000000021800780c */ /* 0x000fc80003f05270 */
[----:B------:R-:W-:-:S04]  /*e030*/  SEL R0, RZ, 0x1, P0 ;  /* 0x00000001ff007807 */ /* 0x000fc80000000000 */
[----:B------:R-:W-:Y:S02]  /*e040*/  LOP3.LUT R25, R25, R0, RZ, 0x3c, !PT ;  /* 0x0000000019197212 */ /* 0x000fe400078e3cff */
[----:B----4-:R-:W-:-:S04]  /*e050*/  LOP3.LUT R2, R2, 0x7f, RZ, 0xc0, !PT ;  /* 0x0000007f02027812 */ /* 0x010fc800078ec0ff */
[----:B------:R-:W-:-:S13]  /*e060*/  ISETP.NE.AND P1, PT, R2, RZ, PT ;  /* 0x000000ff0200720c */ /* 0x000fda0003f25270 */
[----:B------:R-:W-:Y:S05]  /*e070*/  @P1 BRA `(.L_x_456) ;  /* 0x0000000000301947 */ /* 0x000fea0003800000 */
[----:B------:R-:W4:Y:S01]  /*e080*/  S2R R5, SR_LANEID ;  /* 0x0000000000057919 */ /* 0x000f220000000000 */
[----:B------:R-:W-:Y:S01]  /*e090*/  VOTEU.ANY UR4, UPT, PT ;  /* 0x0000000000047886 */ /* 0x000fe200038e0100 */
[----:B------:R-:W5:Y:S01]  /*e0a0*/  LDC.64 R2, c[0x0][0xc60] ;  /* 0x00031800ff027b82 */ /* 0x000f620000000a00 */
[----:B------:R-:W4:Y:S02]  /*e0b0*/  FLO.U32 R0, UR4 ;  /* 0x0000000400007d00 */ /* 0x000f2400080e0000 */
[----:B----4-:R-:W-:-:S06]  /*e0c0*/  ISETP.EQ.U32.AND P1, PT, R0, R5, PT ;  /* 0x000000050000720c */ /* 0x010fcc0003f22070 */
[----:B------:R-:W5:Y:S07]  /*e0d0*/  POPC R5, UR4 ;  /* 0x0000000400057d09 */ /* 0x000f6e0008000000 */
[----:B-----5:R-:W4:Y:S01]  /*e0e0*/  @P1 ATOMG.E.ADD.STRONG.GPU PT, R3, desc[UR50][R2.64], R5 ;  /* 0x00000005020319a8 */ /* 0x020f2200081ee1f2 */
[----:B0-----:R-:W0:Y:S02]  /*e0f0*/  S2R R4, SR_LTMASK ;  /* 0x0000000000047919 */ /* 0x001e240000003900 */
[----:B0-----:R-:W-:-:S04]  /*e100*/  LOP3.LUT R4, R4, UR4, RZ, 0xc0, !PT ;  /* 0x0000000404047c12 */ /* 0x001fc8000f8ec0ff */
[----:B------:R-:W0:Y:S01]  /*e110*/  POPC R7, R4 ;  /* 0x0000000400077309 */ /* 0x000e220000000000 */
[----:B----4-:R-:W0:Y:S02]  /*e120*/  SHFL.IDX PT, R0, R3, R0, 0x1f ;  /* 0x00001f0003007589 */ /* 0x010e2400000e0000 */
[----:B0-----:R-:W-:-:S07]  /*e130*/  IADD3 R16, R0, UR37, R7 ;  /* 0x0000002500107c10 */ /* 0x001fce000fffe007 */
.L_x_456:
[----:B------:R-:W-:Y:S05]  /*e140*/  BSYNC B0 ;  /* 0x0000000000007941 */ /* 0x000fea0003800000 */
.L_x_455:
[----:B------:R-:W-:-:S07]  /*e150*/  SEL R24, R24, RZ, P0 ;  /* 0x000000ff18187207 */ /* 0x000fce0000000000 */
.L_x_415:
[----:B------:R-:W-:Y:S05]  /*e160*/  BSYNC B7 ;  /* 0x0000000000077941 */ /* 0x000fea0003800000 */
.L_x_413:
[----:B------:R-:W-:-:S13]  /*e170*/  LOP3.LUT P0, RZ, R22, 0x2000, RZ, 0xc0, !PT ;  /* 0x0000200016ff7812 */ /* 0x000fda000780c0ff */
[----:B------:R-:W-:Y:S05]  /*e180*/  @!P0 BRA `(.L_x_457) ;  /* 0x0000000000248947 */ /* 0x000fea0003800000 */
[----:B------:R-:W-:Y:S05]  /*e190*/  WARPSYNC.ALL ;  /* 0x0000000000007948 */ /* 0x000fea0003800000 */
[----:B------:R-:W4:Y:S08]  /*e1a0*/  S2UR UR5, SR_CgaCtaId ;  /* 0x00000000000579c3 */ /* 0x000f300000008800 */
[----:B------:R-:W-:Y:S06]  /*e1b0*/  BAR.SYNC.DEFER_BLOCKING 0x5, 0x180 ;  /* 0x0146000000007b1d */ /* 0x000fec0000010000 */
[----:B------:R-:W-:-:S02]  /*e1c0*/  UMOV UR4, 0x400 ;  /* 0x0000040000047882 */ /* 0x000fc40000000000 */
[----:B----4-:R-:W-:-:S06]  /*e1d0*/  ULEA UR4, UR5, UR4, 0x18 ;  /* 0x0000000405047291 */ /* 0x010fcc000f8ec03f */
[----:B------:R-:W-:-:S05]  /*e1e0*/  IMAD.U32 R23, RZ, RZ, UR4 ;  /* 0x00000004ff177e24 */ /* 0x000fca000f8e00ff */
[----:B------:R4:W0:Y:S01]  /*e1f0*/  LDS.128 R16, [R23+0x28cd0] ;  /* 0x028cd00017107984 */ /* 0x0008220000000c00 */
[----:B------:R-:W-:Y:S06]  /*e200*/  BAR.ARV 0x4, 0x180 ;  /* 0x0106000000007b1d */ /* 0x000fec0000002000 */
[----:B------:R-:W-:Y:S05]  /*e210*/  BRA `(.L_x_458) ;  /* 0x0000000800407947 */ /* 0x000fea0003800000 */
.L_x_457:
[----:B------:R-:W4:Y:S01]  /*e220*/  S2R R0, SR_TID.X ;  /* 0x0000000000007919 */ /* 0x000f220000002100 */
[----:B------:R-:W-:Y:S01]  /*e230*/  UMOV UR4, 0xffffffff ;  /* 0xffffffff00047882 */ /* 0x000fe20000000000 */
[----:B----4-:R-:W-:-:S04]  /*e240*/  LOP3.LUT R8, R0, 0x1f, RZ, 0xc0, !PT ;  /* 0x0000001f00087812 */ /* 0x010fc800078ec0ff */
[----:B------:R-:W-:Y:S01]  /*e250*/  ISETP.NE.AND P0, PT, R8, 0x1f, PT ;  /* 0x0000001f0800780c */ /* 0x000fe20003f05270 */
[----:B------:R-:W-:-:S12]  /*e260*/  BRA.DIV UR4, `(.L_x_459) ;  /* 0x0000003204107947 */ /* 0x000fd8000b800000 */
[----:B------:R-:W-:Y:S01]  /*e270*/  IMAD.IADD R5, R19, 0x1, R8 ;  /* 0x0000000113057824 */ /* 0x000fe200078e0208 */
[----:B------:R-:W-:-:S04]  /*e280*/  ULDC UR4, c[0x0][0xc3c] ;  /* 0x00030f0000047ab9 */ /* 0x000fc80000000800 */
[----:B------:R-:W-:-:S13]  /*e290*/  ISETP.GE.OR P1, PT, R5, UR4, !P0 ;  /* 0x0000000405007c0c */ /* 0x000fda000c726670 */
[----:B------:R-:W4:Y:S02]  /*e2a0*/  @!P1 LDC.64 R2, c[0x0][0xc80] ;  /* 0x00032000ff029b82 */ /* 0x000f240000000a00 */
[----:B----4-:R-:W-:-:S06]  /*e2b0*/  @!P1 IMAD.WIDE R2, R5, 0x4, R2 ;  /* 0x0000000405029825 */ /* 0x010fcc00078e0202 */
[----:B------:R-:W4:Y:S01]  /*e2c0*/  @!P1 LDG.E R2, desc[UR50][R2.64] ;  /* 0x0000003202029981 */ /* 0x000f22000c1e1900 */
[----:B------:R-:W-:Y:S01]  /*e2d0*/  IMAD.MOV.U32 R5, RZ, RZ, RZ ;  /* 0x000000ffff057224 */ /* 0x000fe200078e00ff */
[C---:B------:R-:W-:Y:S02]  /*e2e0*/  ISETP.GE.U32.AND P2, PT, R8.reuse, 0x2, PT ;  /* 0x000000020800780c */ /* 0x040fe40003f46070 */
[C---:B------:R-:W-:Y:S01]  /*e2f0*/  ISETP.GE.U32.AND P3, PT, R8.reuse, 0x4, PT ;  /* 0x000000040800780c */ /* 0x040fe20003f66070 */
[----:B------:R-:W-:Y:S01]  /*e300*/  SHFL.IDX PT, R0, R16, RZ, 0x1f ;  /* 0x00001fff10007589 */ /* 0x000fe200000e0000 */
[C---:B------:R-:W-:Y:S02]  /*e310*/  ISETP.GE.U32.AND P4, PT, R8.reuse, 0x8, PT ;  /* 0x000000080800780c */ /* 0x040fe40003f86070 */
[C---:B------:R-:W-:Y:S01]  /*e320*/  ISETP.GE.U32.AND P5, PT, R8.reuse, 0x10, PT ;  /* 0x000000100800780c */ /* 0x040fe20003fa6070 */
[----:B0-----:R-:W-:Y:S01]  /*e330*/  SHFL.IDX PT, R4, R16, 0x1, 0x1f ;  /* 0x00201f0010047f89 */ /* 0x001fe200000e0000 */
[----:B----4-:R-:W-:Y:S01]  /*e340*/  @!P1 IMAD.MOV.U32 R5, RZ, RZ, R2 ;  /* 0x000000ffff059224 */ /* 0x010fe200078e0002 */
[----:B------:R-:W-:-:S04]  /*e350*/  ISETP.NE.AND P1, PT, R8, RZ, PT ;  /* 0x000000ff0800720c */ /* 0x000fc80003f25270 */
[----:B------:R-:W2:Y:S02]  /*e360*/  SHFL.UP PT, R14, R5, 0x1, RZ ;  /* 0x04200000050e7989 */ /* 0x000ea400000e00ff */
[----:B--23--:R-:W-:-:S05]  /*e370*/  SEL R6, R14, RZ, P1 ;  /* 0x000000ff0e067207 */ /* 0x00cfca0000800000 */
        /* <DEDUP_REMOVED lines=13> */
[----:B------:R0:W2:Y:S02]  /*e450*/  SHFL.IDX PT, R14, R2, 0x1f, 0x1f ;  /* 0x03e01f00020e7f89 */ /* 0x0000a400000e0000 */
.L_x_552:
[----:B------:R-:W-:Y:S02]  /*e460*/  ULDC UR4, c[0x0][0xc38] ;  /* 0x00030e0000047ab9 */ /* 0x000fe40000000800 */
[----:B------:R-:W-:-:S04]  /*e470*/  IMAD.U32 R7, RZ, RZ, UR4 ;  /* 0x00000004ff077e24 */ /* 0x000fc8000f8e00ff */
[----:B--2---:R-:W-:-:S04]  /*e480*/  IMAD R14, R14, R7, RZ ;  /* 0x000000070e0e7224 */ /* 0x004fc800078e02ff */
[----:B------:R-:W-:-:S05]  /*e490*/  IMAD.IADD R9, R4, 0x1, R14 ;  /* 0x0000000104097824 */ /* 0x000fca00078e020e */
[----:B------:R-:W-:-:S13]  /*e4a0*/  ISETP.GT.AND P6, PT, R9, R0, PT ;  /* 0x000000000900720c */ /* 0x000fda0003fc4270 */
[----:B------:R-:W-:Y:S05]  /*e4b0*/  @P6 BRA `(.L_x_460) ;  /* 0x00000000009c6947 */ /* 0x000fea0003800000 */
.L_x_465:
[----:B0-----:R-:W0:Y:S01]  /*e4c0*/  LDC R2, c[0x0][0xc3c] ;  /* 0x00030f00ff027b82 */ /* 0x001e220000000800 */
[----:B------:R-:W-:-:S05]  /*e4d0*/  VIADD R19, R19, 0x1f ;  /* 0x0000001f13137836 */ /* 0x000fca0000000000 */
[----:B0-----:R-:W-:-:S13]  /*e4e0*/  ISETP.GE.AND P6, PT, R19, R2, PT ;  /* 0x000000021300720c */ /* 0x001fda0003fc6270 */
[----:B------:R-:W-:Y:S05]  /*e4f0*/  @P6 BRA `(.L_x_461) ;  /* 0x0000000400446947 */ /* 0x000fea0003800000 */
[----:B------:R-:W0:Y:S01]  /*e500*/  S2R R3, SR_TID.X ;  /* 0x0000000000037919 */ /* 0x000e220000002100 */
[----:B------:R-:W-:Y:S01]  /*e510*/  BSSY B0, `(.L_x_462) ;  /* 0x0000009000007945 */ /* 0x000fe20003800000 */
[----:B------:R-:W-:Y:S01]  /*e520*/  IMAD.MOV.U32 R5, RZ, RZ, RZ ;  /* 0x000000ffff057224 */ /* 0x000fe200078e00ff */
[----:B0-----:R-:W-:-:S05]  /*e530*/  LOP3.LUT R3, R3, 0x1f, RZ, 0xc0, !PT ;  /* 0x0000001f03037812 */ /* 0x001fca00078ec0ff */
[----:B------:R-:W-:-:S05]  /*e540*/  IMAD.IADD R7, R19, 0x1, R3 ;  /* 0x0000000113077824 */ /* 0x000fca00078e0203 */
[----:B------:R-:W-:-:S13]  /*e550*/  ISETP.GE.OR P6, PT, R7, R2, !P0 ;  /* 0x000000020700720c */ /* 0x000fda00047c6670 */
[----:B------:R-:W-:Y:S05]  /*e560*/  @P6 BRA `(.L_x_463) ;  /* 0x00000000000c6947 */ /* 0x000fea0003800000 */
[----:B------:R-:W0:Y:S02]  /*e570*/  LDC.64 R2, c[0x0][0xc80] ;  /* 0x00032000ff027b82 */ /* 0x000e240000000a00 */
[----:B0-----:R-:W-:-:S05]  /*e580*/  IMAD.WIDE R2, R7, 0x4, R2 ;  /* 0x0000000407027825 */ /* 0x001fca00078e0202 */
[----:B------:R0:W5:Y:S02]  /*e590*/  LDG.E R5, desc[UR50][R2.64] ;  /* 0x0000003202057981 */ /* 0x000164000c1e1900 */
.L_x_463:
[----:B------:R-:W-:Y:S05]  /*e5a0*/  BSYNC B0 ;  /* 0x0000000000007941 */ /* 0x000fea0003800000 */
.L_x_462:
[----:B------:R-:W-:-:S03]  /*e5b0*/  UMOV UR4, 0xffffffff ;  /* 0xffffffff00047882 */ /* 0x000fc60000000000 */
[----:B------:R-:W-:Y:S05]  /*e5c0*/  BRA.DIV UR4, `(.L_x_464) ;  /* 0x00000032045c7947 */ /* 0x000fea000b800000 */
[----:B-----5:R-:W2:Y:S02]  /*e5d0*/  SHFL.UP PT, R14, R5, 0x1, RZ ;  /* 0x04200000050e7989 */ /* 0x020ea400000e00ff */
[----:B--2---:R-:W-:-:S05]  /*e5e0*/  SEL R14, R14, RZ, P1 ;  /* 0x000000ff0e0e7207 */ /* 0x004fca0000800000 */
        /* <DEDUP_REMOVED lines=10> */
[----:B------:R-:W0:Y:S02]  /*e690*/  SHFL.UP PT, R14, R4, 0x10, RZ ;  /* 0x06000000040e7989 */ /* 0x000e2400000e00ff */
[----:B0-----:R-:W-:-:S05]  /*e6a0*/  SEL R7, R14, RZ, P5 ;  /* 0x000000ff0e077207 */ /* 0x001fca0002800000 */
[----:B------:R-:W-:-:S05]  /*e6b0*/  IMAD.IADD R2, R4, 0x1, R7 ;  /* 0x0000000104027824 */ /* 0x000fca00078e0207 */
[----:B------:R0:W2:Y:S02]  /*e6c0*/  SHFL.IDX PT, R14, R2, 0x1f, 0x1f ;  /* 0x03e01f00020e7f89 */ /* 0x0000a400000e0000 */
.L_x_560:
[----:B------:R-:W-:Y:S02]  /*e6d0*/  ULDC UR4, c[0x0][0xc38] ;  /* 0x00030e0000047ab9 */ /* 0x000fe40000000800 */
[----:B------:R-:W-:-:S04]  /*e6e0*/  IMAD.U32 R7, RZ, RZ, UR4 ;  /* 0x00000004ff077e24 */ /* 0x000fc8000f8e00ff */
[----:B--2---:R-:W-:-:S04]  /*e6f0*/  IMAD R14, R14, R7, RZ ;  /* 0x000000070e0e7224 */ /* 0x004fc800078e02ff */
[----:B------:R-:W-:-:S05]  /*e700*/  IMAD.IADD R9, R14, 0x1, R9 ;  /* 0x000000010e097824 */ /* 0x000fca00078e0209 */
[----:B------:R-:W-:-:S13]  /*e710*/  ISETP.GT.AND P6, PT, R9, R0, PT ;  /* 0x000000000900720c */ /* 0x000fda0003fc4270 */
[----:B------:R-:W-:Y:S05]  /*e720*/  @!P6 BRA `(.L_x_465) ;  /* 0xfffffffc0064e947 */ /* 0x000fea000383ffff */
.L_x_460:
[----:B------:R-:W-:Y:S01]  /*e730*/  IMAD.IADD R16, R9, 0x1, -R14 ;  /* 0x0000000109107824 */ /* 0x000fe200078e0a0e */
[----:B------:R-:W-:-:S03]  /*e740*/  UMOV UR4, 0xffffffff ;  /* 0xffffffff00047882 */ /* 0x000fc60000000000 */
[----:B------:R-:W-:-:S05]  /*e750*/  IMAD R3, R2, R7, R16 ;  /* 0x0000000702037224 */ /* 0x000fca00078e0210 */
[----:B------:R-:W-:Y:S01]  /*e760*/  ISETP.GT.AND P6, PT, R3, R0, PT ;  /* 0x000000000300720c */ /* 0x000fe20003fc4270 */
[----:B------:R-:W-:-:S12]  /*e770*/  BRA.DIV UR4, `(.L_x_466) ;  /* 0x0000003204ac7947 */ /* 0x000fd8000b800000 */
[----:B------:R-:W-:-:S04]  /*e780*/  VOTE.ANY R3, PT, !P6 ;  /* 0x0000000000037806 */ /* 0x000fc800070e0100 */
[----:B------:R-:W2:Y:S02]  /*e790*/  POPC R4, R3 ;  /* 0x0000000300047309 */ /* 0x000ea40000000000 */
[----:B--2---:R2:W3:Y:S02]  /*e7a0*/  SHFL.IDX PT, R5, R5, R4, 0x1f ;  /* 0x00001f0405057589 */ /* 0x0044e400000e0000 */
.L_x_564:
[----:B------:R-:W-:Y:S01]  /*e7b0*/  ISETP.NE.AND P0, PT, R3, RZ, PT ;  /* 0x000000ff0300720c */ /* 0x000fe20003f05270 */
[----:B------:R-:W-:-:S12]  /*e7c0*/  IMAD.MOV.U32 R14, RZ, RZ, RZ ;  /* 0x000000ffff0e7224 */ /* 0x000fd800078e00ff */
[----:B------:R-:W-:Y:S05]  /*e7d0*/  @!P0 BRA `(.L_x_467) ;  /* 0x0000000000108947 */ /* 0x000fea0003800000 */
[----:B------:R-:W-:Y:S01]  /*e7e0*/  UMOV UR4, 0xffffffff ;  /* 0xffffffff00047882 */ /* 0x000fe20000000000 */
[----:B------:R-:W-:Y:S02]  /*e7f0*/  VIADD R12, R4, 0xffffffff ;  /* 0xffffffff040c7836 */ /* 0x000fe40000000000 */
[----:B------:R-:W-:Y:S05]  /*e800*/  BRA.DIV UR4, `(.L_x_468) ;  /* 0x0000003204d07947 */ /* 0x000fea000b800000 */
[----:B------:R4:W0:Y:S02]  /*e810*/  SHFL.IDX PT, R14, R2, R12, 0x1f ;  /* 0x00001f0c020e7589 */ /* 0x00082400000e0000 */
.L_x_467:
[----:B---3--:R-:W-:Y:S01]  /*e820*/  IABS R6, R5 ;  /* 0x0000000500067213 */ /* 0x008fe20000000000 */
[----:B0-----:R-:W-:Y:S01]  /*e830*/  IMAD R16, R14, R7, R16 ;  /* 0x000000070e107224 */ /* 0x001fe200078e0210 */
[----:B------:R-:W-:Y:S02]  /*e840*/  IADD3 R19, R4, R19, RZ ;  /* 0x0000001304137210 */ /* 0x000fe40007ffe0ff */
[----:B------:R-:W0:Y:S01]  /*e850*/  I2F.RP R8, R6 ;  /* 0x0000000600087306 */ /* 0x000e220000209400 */
[----:B------:R-:W-:-:S05]  /*e860*/  IMAD.IADD R10, R0, 0x1, -R16 ;  /* 0x00000001000a7824 */ /* 0x000fca00078e0a10 */
[----:B------:R-:W-:Y:S02]  /*e870*/  IABS R0, R10 ;  /* 0x0000000a00007213 */ /* 0x000fe40000000000 */
[----:B0-----:R-:W4:Y:S02]  /*e880*/  MUFU.RCP R8, R8 ;  /* 0x0000000800087308 */ /* 0x001f240000001000 */
[----:B----4-:R-:W-:-:S06]  /*e890*/  VIADD R2, R8, 0xffffffe ;  /* 0x0ffffffe08027836 */ /* 0x010fcc0000000000 */
[----:B------:R0:W3:Y:S02]  /*e8a0*/  F2I.FTZ.U32.TRUNC.NTZ R3, R2 ;  /* 0x0000000200037305 */ /* 0x0000e4000021f000 */
[----:B0-----:R-:W-:Y:S01]  /*e8b0*/  IMAD.MOV.U32 R2, RZ, RZ, RZ ;  /* 0x000000ffff027224 */ /* 0x001fe200078e00ff */
[----:B---3--:R-:W-:-:S05]  /*e8c0*/  IADD3 R7, RZ, -R3, RZ ;  /* 0x80000003ff077210 */ /* 0x008fca0007ffe0ff */
[----:B------:R-:W-:-:S04]  /*e8d0*/  IMAD R7, R7, R6, RZ ;  /* 0x0000000607077224 */ /* 0x000fc800078e02ff */
[----:B------:R-:W-:Y:S01]  /*e8e0*/  IMAD.HI.U32 R3, R3, R7, R2 ;  /* 0x0000000703037227 */ /* 0x000fe200078e0002 */
[----:B------:R-:W-:-:S05]  /*e8f0*/  IABS R7, R5 ;  /* 0x0000000500077213 */ /* 0x000fca0000000000 */
[----:B------:R-:W-:Y:S02]  /*e900*/  IMAD.MOV R7, RZ, RZ, -R7 ;  /* 0x000000ffff077224 */ /* 0x000fe400078e0a07 */
[----:B------:R-:W-:-:S04]  /*e910*/  IMAD.HI.U32 R3, R3, R0, RZ ;  /* 0x0000000003037227 */ /* 0x000fc800078e00ff */
[----:B------:R-:W-:Y:S01]  /*e920*/  IMAD R7, R3, R7, R0 ;  /* 0x0000000703077224 */ /* 0x000fe200078e0200 */
[----:B------:R-:W-:-:S04]  /*e930*/  LOP3.LUT R0, R10, R5, RZ, 0x3c, !PT ;  /* 0x000000050a007212 */ /* 0x000fc800078e3cff */
[----:B------:R-:W-:Y:S02]  /*e940*/  ISETP.GT.U32.AND P1, PT, R6, R7, PT ;  /* 0x000000070600720c */ /* 0x000fe40003f24070 */
[----:B------:R-:W-:-:S11]  /*e950*/  ISETP.GE.AND P2, PT, R0, RZ, PT ;  /* 0x000000ff0000720c */ /* 0x000fd60003f46270 */
[----:B------:R-:W-:Y:S02]  /*e960*/  @!P1 IMAD.IADD R7, R7, 0x1, -R6 ;  /* 0x0000000107079824 */ /* 0x000fe400078e0a06 */
[----:B------:R-:W-:Y:S01]  /*e970*/  @!P1 VIADD R3, R3, 0x1 ;  /* 0x0000000103039836 */ /* 0x000fe20000000000 */
[----:B------:R-:W-:Y:S02]  /*e980*/  ISETP.NE.AND P1, PT, R5, RZ, PT ;  /* 0x000000ff0500720c */ /* 0x000fe40003f25270 */
[----:B------:R-:W-:-:S13]  /*e990*/  ISETP.GE.U32.AND P0, PT, R7, R6, PT ;  /* 0x000000060700720c */ /* 0x000fda0003f06070 */
[----:B------:R-:W-:-:S04]  /*e9a0*/  @P0 VIADD R3, R3, 0x1 ;  /* 0x0000000103030836 */ /* 0x000fc80000000000 */
[----:B------:R-:W-:Y:S01]  /*e9b0*/  @!P2 IMAD.MOV R3, RZ, RZ, -R3 ;  /* 0x000000ffff03a224 */ /* 0x000fe200078e0a03 */
[----:B------:R-:W-:-:S05]  /*e9c0*/  @!P1 LOP3.LUT R3, RZ, R5, RZ, 0x33, !PT ;  /* 0x00000005ff039212 */ /* 0x000fca00078e33ff */
[--C-:B------:R-:W-:Y:S02]  /*e9d0*/  IMAD.MOV R0, RZ, RZ, -R3.reuse ;  /* 0x000000ffff007224 */ /* 0x100fe400078e0a03 */
[----:B------:R-:W-:Y:S02]  /*e9e0*/  IMAD.MOV.U32 R18, RZ, RZ, R3 ;  /* 0x000000ffff127224 */ /* 0x000fe400078e0003 */
[----:B------:R-:W-:Y:S01]  /*e9f0*/  IMAD R17, R5, R0, R10 ;  /* 0x0000000005117224 */ /* 0x000fe200078e020a */
[----:B------:R-:W-:Y:S06]  /*ea00*/  BRA `(.L_x_469) ;  /* 0x00000000001c7947 */ /* 0x000fec0003800000 */
.L_x_461:
[----:B------:R-:W-:Y:S01]  /*ea10*/  UMOV UR4, URZ ;  /* 0x0000003f00047c82 */ /* 0x000fe20008000000 */
[----:B------:R-:W-:Y:S01]  /*ea20*/  UMOV UR5, URZ ;  /* 0x0000003f00057c82 */ /* 0x000fe20008000000 */
[----:B------:R-:W-:Y:S01]  /*ea30*/  ULDC UR6, c[0x0][0xc3c] ;  /* 0x00030f0000067ab9 */ /* 0x000fe20000000800 */
[----:B------:R-:W-:Y:S02]  /*ea40*/  IMAD.MOV.U32 R16, RZ, RZ, R0 ;  /* 0x000000ffff107224 */ /* 0x000fe400078e0000 */
[----:B------:R-:W-:Y:S02]  /*ea50*/  IMAD.U32 R17, RZ, RZ, UR4 ;  /* 0x00000004ff117e24 */ /* 0x000fe4000f8e00ff */
[----:B------:R-:W-:Y:S02]  /*ea60*/  IMAD.U32 R18, RZ, RZ, UR5 ;  /* 0x00000005ff127e24 */ /* 0x000fe4000f8e00ff */
[----:B------:R-:W-:-:S07]  /*ea70*/  IMAD.U32 R19, RZ, RZ, UR6 ;  /* 0x00000006ff137e24 */ /* 0x000fce000f8e00ff */
.L_x_469:
[----:B------:R-:W0:Y:S01]  /*ea80*/  S2R R0, SR_TID.X ;  /* 0x0000000000007919 */ /* 0x000e220000002100 */
[----:B------:R-:W-:Y:S05]  /*ea90*/  WARPSYNC.ALL ;  /* 0x0000000000007948 */ /* 0x000fea0003800000 */
[----:B------:R-:W-:Y:S01]  /*eaa0*/  BAR.SYNC.DEFER_BLOCKING 0x4, 0x180 ;  /* 0x0106000000007b1d */ /* 0x000fe20000010000 */
[----:B0-----:R-:W-:-:S04]  /*eab0*/  LOP3.LUT R0, R0, 0x1f, RZ, 0xc0, !PT ;  /* 0x0000001f00007812 */ /* 0x001fc800078ec0ff */
[----:B------:R-:W-:-:S13]  /*eac0*/  ISETP.NE.AND P0, PT, R0, RZ, PT ;  /* 0x000000ff0000720c */ /* 0x000fda0003f05270 */
[----:B------:R-:W0:Y:S01]  /*ead0*/  @!P0 S2R R3, SR_CgaCtaId ;  /* 0x0000000000038919 */ /* 0x000e220000008800 */
[----:B------:R-:W-:-:S04]  /*eae0*/  @!P0 MOV R0, 0x400 ;  /* 0x0000040000008802 */ /* 0x000fc80000000f00 */
[----:B0-----:R-:W-:-:S05]  /*eaf0*/  @!P0 LEA R23, R3, R0, 0x18 ;  /* 0x0000000003178211 */ /* 0x001fca00078ec0ff */
[----:B------:R0:W-:Y:S01]  /*eb00*/  @!P0 STS.128 [R23+0x28cd0], R16 ;  /* 0x028cd01017008388 */ /* 0x0001e20000000c00 */
[----:B------:R-:W-:Y:S06]  /*eb10*/  BAR.ARV 0x5, 0x180 ;  /* 0x0146000000007b1d */ /* 0x000fec0000002000 */
.L_x_458:
[----:B------:R-:W-:Y:S02]  /*eb20*/  ULDC UR4, c[0x0][0xc3c] ;  /* 0x00030f0000047ab9 */ /* 0x000fe40000000800 */
[----:B0-----:R-:W-:-:S13]  /*eb30*/  ISETP.GE.AND P0, PT, R19, UR4, PT ;  /* 0x0000000413007c0c */ /* 0x001fda000bf06270 */
[----:B------:R-:W-:Y:S05]  /*eb40*/  @!P0 BRA `(.L_x_470) ;  /* 0xffffffb800c48947 */ /* 0x000fea000383ffff */
[----:B------:R-:W-:Y:S05]  /*eb50*/  BSYNC B8 ;  /* 0x0000000000087941 */ /* 0x000fea0003800000 */
.L_x_409:
[----:B-1----:R-:W5:Y:S01]  /*eb60*/  LDL.LU R0, [R1+0x24] ;  /* 0x0000240001007983 */ /* 0x002f620000300800 */
[----:B------:R-:W-:Y:S01]  /*eb70*/  BSSY B0, `(.L_x_471) ;  /* 0x000000b000007945 */ /* 0x000fe20003800000 */
[----:B------:R-:W0:Y:S01]  /*eb80*/  S2R R5, SR_CgaCtaId ;  /* 0x0000000000057919 */ /* 0x000e220000008800 */
[----:B-----5:R-:W-:-:S05]  /*eb90*/  VIADD R0, R0, 0x1 ;  /* 0x0000000100007836 */ /* 0x020fca0000000000 */
[----:B------:R-:W-:-:S04]  /*eba0*/  LEA.HI R2, R0, R0, RZ, 0x1 ;  /* 0x0000000000027211 */ /* 0x000fc800078f08ff */
[----:B------:R-:W-:Y:S02]  /*ebb0*/  LOP3.LUT R3, R2, 0xfffffffe, RZ, 0xc0, !PT ;  /* 0xfffffffe02037812 */ /* 0x000fe400078ec0ff */
[----:B------:R-:W-:-:S03]  /*ebc0*/  MOV R2, 0x400 ;  /* 0x0000040000027802 */ /* 0x000fc60000000f00 */
[----:B------:R-:W-:Y:S01]  /*ebd0*/  IMAD.IADD R0, R0, 0x1, -R3 ;  /* 0x0000000100007824 */ /* 0x000fe200078e0a03 */
[----:B0-----:R-:W-:-:S04]  /*ebe0*/  LEA R5, R5, R2, 0x18 ;  /* 0x0000000205057211 */ /* 0x001fc800078ec0ff */
[----:B------:R-:W-:-:S04]  /*ebf0*/  SHF.L.U32 R0, R0, 0x1f, RZ ;  /* 0x0000001f00007819 */ /* 0x000fc800000006ff */
[----:B------:R-:W0:Y:S02]  /*ec00*/  SYNCS.PHASECHK.TRANS64.TRYWAIT P0, [R5+URZ+0x28c20], R0 ;  /* 0x028c2000050075a7 */ /* 0x000e24000800017f */
[----:B0-----:R-:W-:Y:S05]  /*ec10*/  @!P0 BRA `(.L_x_472) ;  /* 0x0000002c00f08947 */ /* 0x001fea0003800000 */
.L_x_567:
[----:B------:R-:W-:Y:S05]  /*ec20*/  BSYNC B0 ;  /* 0x0000000000007941 */ /* 0x000fea0003800000 */
.L_x_471:
[----:B------:R-:W-:-:S03]  /*ec30*/  UMOV UR4, 0xffffffff ;  /* 0xffffffff00047882 */ /* 0x000fc60000000000 */
[----:B------:R-:W-:Y:S05]  /*ec40*/  BRA.DIV UR4, `(.L_x_473) ;  /* 0x0000002e04f87947 */ /* 0x000fea000b800000 */
[----:B0-----:R-:W0:Y:S02]  /*ec50*/  S2R R0, SR_TID.X ;  /* 0x0000000000007919 */ /* 0x001e240000002100 */
[----:B0-----:R-:W-:-:S04]  /*ec60*/  SHF.R.U32.HI R0, RZ, 0x5, R0 ;  /* 0x00000005ff007819 */ /* 0x001fc80000011600 */
[----:B------:R-:W-:-:S05]  /*ec70*/  LOP3.LUT R0, R0, 0x3, RZ, 0xc0, !PT ;  /* 0x0000000300007812 */ /* 0x000fca00078ec0ff */
[----:B------:R0:W1:Y:S02]  /*ec80*/  SHFL.IDX PT, R14, R0, RZ, 0x1f ;  /* 0x00001fff000e7589 */ /* 0x00006400000e0000 */
.L_x_570:
[----:B-1----:R-:W-:Y:S01]  /*ec90*/  ISETP.NE.AND P0, PT, R14, RZ, PT ;  /* 0x000000ff0e00720c */ /* 0x002fe20003f05270 */
[----:B------:R-:W-:-:S12]  /*eca0*/  BSSY B0, `(.L_x_474) ;  /* 0x0000024000007945 */ /* 0x000fd80003800000 */
[----:B------:R-:W-:Y:S05]  /*ecb0*/  @P0 BRA `(.L_x_475) ;  /* 0x0000000000880947 */ /* 0x000fea0003800000 */
[----:B------:R-:W-:-:S03]  /*ecc0*/  UMOV UR4, 0xffffffff ;  /* 0xffffffff00047882 */ /* 0x000fc60000000000 */
[----:B------:R-:W-:Y:S05]  /*ecd0*/  BRA.DIV UR4, `(.L_x_476) ;  /* 0x0000003204087947 */ /* 0x000fea000b800000 */
[----:B------:R-:W-:-:S13]  /*ece0*/  ELECT P6, URZ, PT ;  /* 0x00000000003f782f */ /* 0x000fda00038c0000 */
.L_x_573:
[----:B------:R-:W-:Y:S05]  /*ecf0*/  @!P6 BRA `(.L_x_475) ;  /* 0x000000000078e947 */ /* 0x000fea0003800000 */
[----:B------:R-:W-:-:S06]  /*ed00*/  ULOP3.LUT UR4, UR39, 0x2, URZ, 0xfc, !UPT ;  /* 0x0000000227047892 */ /* 0x000fcc000f8efc3f */
[----:B0-----:R-:W-:-:S05]  /*ed10*/  IMAD.U32 R0, RZ, RZ, UR4 ;  /* 0x00000004ff007e24 */ /* 0x001fca000f8e00ff */
[----:B------:R-:W-:-:S13]  /*ed20*/  ISETP.NE.AND P0, PT, R0, 0x3, PT ;  /* 0x000000030000780c */ /* 0x000fda0003f05270 */
[----:B------:R-:W-:Y:S05]  /*ed30*/  @!P0 BRA `(.L_x_477) ;  /* 0x0000000000048947 */ /* 0x000fea0003800000 */
[----:B------:R-:W-:Y:S01]  /*ed40*/  BPT.TRAP 0x1 ;  /* 0x000000040000795c */ /* 0x000fe20000300000 */
.L_x_477:
[C---:B------:R-:W-:Y:S01]  /*ed50*/  LEA R3, R24.reuse, R5, 0x3 ;  /* 0x0000000518037211 */ /* 0x040fe200078e18ff */
[----:B------:R-:W-:Y:S01]  /*ed60*/  VIADD R24, R24, 0x1 ;  /* 0x0000000118187836 */ /* 0x000fe20000000000 */
[----:B------:R-:W-:-:S04]  /*ed70*/  SHF.L.U32 R2, R25, 0x1f, RZ ;  /* 0x0000001f19027819 */ /* 0x000fc800000006ff */
[----:B------:R-:W0:Y:S01]  /*ed80*/  SYNCS.PHASECHK.TRANS64.TRYWAIT P1, [R3+URZ+0x28c40], R2 ;  /* 0x028c4002030075a7 */ /* 0x000e22000802017f */
[----:B------:R-:W-:-:S04]  /*ed90*/  ISETP.NE.AND P2, PT, R24, 0x2, PT ;  /* 0x000000021800780c */ /* 0x000fc80003f45270 */
[----:B------:R-:W-:Y:S01]  /*eda0*/  SEL R0, RZ, 0x1, P2 ;  /* 0x00000001ff007807 */ /* 0x000fe20001000000 */
[----:B0-----:R-:W-:Y:S08]  /*edb0*/  @!P1 BRA `(.L_x_478) ;  /* 0x0000002c00f09947 */ /* 0x001ff00003800000 */
.L_x_574:
[----:B------:R-:W-:Y:S02]  /*edc0*/  SEL R24, R24, RZ, P2 ;  /* 0x000000ff18187207 */ /* 0x000fe40001000000 */
[----:B------:R-:W-:Y:S01]  /*edd0*/  LOP3.LUT R0, R25, R0, RZ, 0x3c, !PT ;  /* 0x0000000019007212 */ /* 0x000fe200078e3cff */
[----:B------:R-:W-:Y:S06]  /*ede0*/  @!P0 BRA `(.L_x_479) ;  /* 0x0000000000048947 */ /* 0x000fec0003800000 */
[----:B------:R-:W-:Y:S01]  /*edf0*/  BPT.TRAP 0x1 ;  /* 0x000000040000795c */ /* 0x000fe20000300000 */
.L_x_479:
[----:B------:R-:W-:Y:S01]  /*ee00*/  IMAD R5, R24, 0x8, R5 ;  /* 0x0000000818057824 */ /* 0x000fe200078e0205 */
[----:B------:R-:W-:-:S04]  /*ee10*/  SHF.L.U32 R0, R0, 0x1f, RZ ;  /* 0x0000001f00007819 */ /* 0x000fc800000006ff */
[----:B------:R-:W1:Y:S02]  /*ee20*/  SYNCS.PHASECHK.TRANS64.TRYWAIT P1, [R5+URZ+0x28c40], R0 ;  /* 0x028c4000050075a7 */ /* 0x000e64000802017f */
[----:B-1----:R-:W-:Y:S05]  /*ee30*/  @!P1 BRA `(.L_x_480) ;  /* 0x0000002c00e49947 */ /* 0x002fea0003800000 */
.L_x_575:
[----:B------:R-:W-:Y:S05]  /*ee40*/  @!P0 BRA `(.L_x_481) ;  /* 0x0000000000048947 */ /* 0x000fea0003800000 */
[----:B------:R-:W-:Y:S01]  /*ee50*/  BPT.TRAP 0x1 ;  /* 0x000000040000795c */ /* 0x000fe20000300000 */
.L_x_481:
[----:B------:R-:W5:Y:S02]  /*ee60*/  SYNCS.PHASECHK.TRANS64.TRYWAIT P1, [R3+URZ+0x28c60], R2 ;  /* 0x028c6002030075a7 */ /* 0x000f64000802017f */
[----:B-----5:R-:W-:Y:S05]  /*ee70*/  @!P1 BRA `(.L_x_482) ;  /* 0x0000002c00e89947 */ /* 0x020fea0003800000 */
.L_x_576:
[----:B------:R-:W-:Y:S05]  /*ee80*/  @!P0 BRA `(.L_x_483) ;  /* 0x0000000000048947 */ /* 0x000fea0003800000 */
[----:B------:R-:W-:Y:S01]  /*ee90*/  BPT.TRAP 0x1 ;  /* 0x000000040000795c */ /* 0x000fe20000300000 */
.L_x_483:
[----:B------:R0:W0:Y:S02]  /*eea0*/  SYNCS.PHASECHK.TRANS64.TRYWAIT P0, [R5+URZ+0x28c60], R0 ;  /* 0x028c6000050075a7 */ /* 0x000024000800017f */
[----:B0-----:R-:W-:Y:S05]  /*eeb0*/  @!P0 NANOSLEEP.SYNCS 0x989680 ;  /* 0x009896800000895d */ /* 0x001fea0003900000 */
[----:B------:R-:W0:Y:S02]  /*eec0*/  @!P0 SYNCS.PHASECHK.TRANS64 P0, [R5+URZ+0x28c60], R0 ;  /* 0x028c6000050085a7 */ /* 0x000e24000800007f */
[----:B0-----:R-:W-:Y:S05]  /*eed0*/  @!P0 BRA `(.L_x_483) ;  /* 0xfffffffc00f08947 */ /* 0x001fea000383ffff */
.L_x_475:
[----:B------:R-:W-:Y:S05]  /*eee0*/  BSYNC B0 ;  /* 0x0000000000007941 */ /* 0x000fea0003800000 */
.L_x_474:
[----:B------:R-:W-:Y:S05]  /*eef0*/  EXIT ;  /* 0x000000000000794d */ /* 0x000fea0003800000 */
.L_x_354:
[----:B0-----:R-:W-:-:S04]  /*ef00*/  IMAD.U32 R3, RZ, RZ, UR16 ;  /* 0x00000010ff037e24 */ /* 0x001fc8000f8e00ff */
[----:B------:R0:W1:Y:S03]  /*ef10*/  SYNCS.PHASECHK.TRANS64.TRYWAIT P1, [R3+URZ+0x28c50], R0 ;  /* 0x028c5000030075a7 */ /* 0x000066000802017f */
[----:B-1----:R-:W-:Y:S05]  /*ef20*/  @!P1 NANOSLEEP.SYNCS 0x989680 ;  /* 0x009896800000995d */ /* 0x002fea0003900000 */
[----:B------:R-:W1:Y:S02]  /*ef30*/  @!P1 SYNCS.PHASECHK.TRANS64 P1, [R3+URZ+0x28c50], R0 ;  /* 0x028c5000030095a7 */ /* 0x000e64000802007f */
[----:B-1----:R-:W-:Y:S05]  /*ef40*/  @!P1 BRA `(.L_x_354) ;  /* 0xfffffffc00ec9947 */ /* 0x002fea000383ffff */
[----:B------:R-:W-:Y:S05]  /*ef50*/  BRA `(.L_x_484) ;  /* 0xffffff2800647947 */ /* 0x000fea000383ffff */
.L_x_360:
[----:B-1----:R-:W-:-:S04]  /*ef60*/  IMAD.U32 R4, RZ, RZ, UR21 ;  /* 0x00000015ff047e24 */ /* 0x002fc8000f8e00ff */
[----:B------:R1:W2:Y:S03]  /*ef70*/  SYNCS.PHASECHK.TRANS64.TRYWAIT P1, [R4+URZ+0x28c50], R3 ;  /* 0x028c5003040075a7 */ /* 0x0002a6000802017f */
[----:B--2---:R-:W-:Y:S05]  /*ef80*/  @!P1 NANOSLEEP.SYNCS 0x989680 ;  /* 0x009896800000995d */ /* 0x004fea0003900000 */
[----:B------:R-:W2:Y:S02]  /*ef90*/  @!P1 SYNCS.PHASECHK.TRANS64 P1, [R4+URZ+0x28c50], R3 ;  /* 0x028c5003040095a7 */ /* 0x000ea4000802007f */
[----:B--2---:R-:W-:Y:S05]  /*efa0*/  @!P1 BRA `(.L_x_360) ;  /* 0xfffffffc00ec9947 */ /* 0x004fea000383ffff */
[----:B------:R-:W-:Y:S05]  /*efb0*/  BRA `(.L_x_359) ;  /* 0xffffff34006c7947 */ /* 0x000fea000383ffff */
.L_x_364:
[----:B0-----:R-:W-:-:S04]  /*efc0*/  IMAD.U32 R3, RZ, RZ, UR41 ;  /* 0x00000029ff037e24 */ /* 0x001fc8000f8e00ff */
[----:B------:R0:W1:Y:S03]  /*efd0*/  SYNCS.PHASECHK.TRANS64.TRYWAIT P1, [R3+URZ+0x28c00], R0 ;  /* 0x028c0000030075a7 */ /* 0x000066000802017f */
[----:B-1----:R-:W-:Y:S05]  /*efe0*/  @!P1 NANOSLEEP.SYNCS 0x989680 ;  /* 0x009896800000995d */ /* 0x002fea0003900000 */
[----:B------:R-:W1:Y:S02]  /*eff0*/  @!P1 SYNCS.PHASECHK.TRANS64 P1, [R3+URZ+0x28c00], R0 ;  /* 0x028c0000030095a7 */ /* 0x000e64000802007f */
[----:B-1----:R-:W-:Y:S05]  /*f000*/  @!P1 BRA `(.L_x_364) ;  /* 0xfffffffc00ec9947 */ /* 0x002fea000383ffff */
[----:B------:R-:W-:Y:S05]  /*f010*/  BRA `(.L_x_485) ;  /* 0xffffff4000c47947 */ /* 0x000fea000383ffff */
.L_x_368:
[----:B--2---:R2:W3:Y:S02]  /*f020*/  SYNCS.PHASECHK.TRANS64.TRYWAIT P1, [R7+URZ+0x28c30], R8 ;  /* 0x028c3008070075a7 */ /* 0x0044e4000802017f */
[----:B---3--:R-:W-:Y:S05]  /*f030*/  @!P1 NANOSLEEP.SYNCS 0x989680 ;  /* 0x009896800000995d */ /* 0x008fea0003900000 */
[----:B------:R-:W3:Y:S02]  /*f040*/  @!P1 SYNCS.PHASECHK.TRANS64 P1, [R7+URZ+0x28c30], R8 ;  /* 0x028c3008070095a7 */ /* 0x000ee4000802007f */
[----:B---3--:R-:W-:Y:S05]  /*f050*/  @!P1 BRA `(.L_x_368) ;  /* 0xfffffffc00f09947 */ /* 0x008fea000383ffff */
[----:B------:R-:W-:Y:S05]  /*f060*/  BRA `(.L_x_367) ;  /* 0xffffff4000e07947 */ /* 0x000fea000383ffff */
.L_x_373:
[----:B----4-:R4:W0:Y:S02]  /*f070*/  SYNCS.PHASECHK.TRANS64.TRYWAIT P1, [R7+URZ+0x28c50], R8 ;  /* 0x028c5008070075a7 */ /* 0x010824000802017f */
[----:B0-----:R-:W-:Y:S05]  /*f080*/  @!P1 NANOSLEEP.SYNCS 0x989680 ;  /* 0x009896800000995d */ /* 0x001fea0003900000 */
[----:B------:R-:W0:Y:S02]  /*f090*/  @!P1 SYNCS.PHASECHK.TRANS64 P1, [R7+URZ+0x28c50], R8 ;  /* 0x028c5008070095a7 */ /* 0x000e24000802007f */
[----:B0-----:R-:W-:Y:S05]  /*f0a0*/  @!P1 BRA `(.L_x_373) ;  /* 0xfffffffc00f09947 */ /* 0x001fea000383ffff */
[----:B------:R-:W-:Y:S05]  /*f0b0*/  BRA `(.L_x_372) ;  /* 0xffffff5000f47947 */ /* 0x000fea000383ffff */
.L_x_379:
[----:B--2---:R-:W-:-:S04]  /*f0c0*/  IMAD.U32 R4, RZ, RZ, UR21 ;  /* 0x00000015ff047e24 */ /* 0x004fc8000f8e00ff */
[----:B------:R2:W3:Y:S03]  /*f0d0*/  SYNCS.PHASECHK.TRANS64.TRYWAIT P2, [R4+URZ+0x28c30], R7 ;  /* 0x028c3007040075a7 */ /* 0x0004e6000804017f */
[----:B---3--:R-:W-:Y:S05]  /*f0e0*/  @!P2 NANOSLEEP.SYNCS 0x989680 ;  /* 0x009896800000a95d */ /* 0x008fea0003900000 */
[----:B------:R-:W3:Y:S02]  /*f0f0*/  @!P2 SYNCS.PHASECHK.TRANS64 P2, [R4+URZ+0x28c30], R7 ;  /* 0x028c30070400a5a7 */ /* 0x000ee4000804007f */
[----:B---3--:R-:W-:Y:S05]  /*f100*/  @!P2 BRA `(.L_x_379) ;  /* 0xfffffffc00eca947 */ /* 0x008fea000383ffff */
[----:B------:R-:W-:Y:S05]  /*f110*/  BRA `(.L_x_378) ;  /* 0xffffff5400e07947 */ /* 0x000fea000383ffff */
.L_x_384:
[----:B--2---:R-:W-:-:S04]  /*f120*/  IMAD.U32 R8, RZ, RZ, UR21 ;  /* 0x00000015ff087e24 */ /* 0x004fc8000f8e00ff */
[----:B------:R2:W4:Y:S03]  /*f130*/  SYNCS.PHASECHK.TRANS64.TRYWAIT P2, [R8+URZ+0x28c50], R7 ;  /* 0x028c5007080075a7 */ /* 0x000526000804017f */
[----:B----4-:R-:W-:Y:S05]  /*f140*/  @!P2 NANOSLEEP.SYNCS 0x989680 ;  /* 0x009896800000a95d */ /* 0x010fea0003900000 */
[----:B------:R-:W4:Y:S02]  /*f150*/  @!P2 SYNCS.PHASECHK.TRANS64 P2, [R8+URZ+0x28c50], R7 ;  /* 0x028c50070800a5a7 */ /* 0x000f24000804007f */
[----:B----4-:R-:W-:Y:S05]  /*f160*/  @!P2 BRA `(.L_x_384) ;  /* 0xfffffffc00eca947 */ /* 0x010fea000383ffff */
[----:B------:R-:W-:Y:S05]  /*f170*/  BRA `(.L_x_383) ;  /* 0xffffff6c00147947 */ /* 0x000fea000383ffff */
.L_x_421:
[----:B------:R-:W-:Y:S01]  /*f180*/  SHF.R.U32.HI R2, RZ, 0x5, R2 ;  /* 0x00000005ff027819 */ /* 0x000fe20000011602 */
[----:B------:R-:W-:Y:S01]  /*f190*/  BSSY B0, `(.L_x_486) ;  /* 0x0000009000007945 */ /* 0x000fe20003800000 */
[----:B------:R-:W-:Y:S01]  /*f1a0*/  MOV R12, RZ ;  /* 0x000000ff000c7202 */ /* 0x000fe20000000f00 */
[----:B------:R-:W-:Y:S01]  /*f1b0*/  IMAD.MOV.U32 R11, RZ, RZ, 0x1f ;  /* 0x0000001fff0b7424 */ /* 0x000fe200078e00ff */
[----:B------:R-:W-:Y:S01]  /*f1c0*/  LOP3.LUT R2, R2, 0x3, RZ, 0xc0, !PT ;  /* 0x0000000302027812 */ /* 0x000fe200078ec0ff */
[----:B------:R-:W-:-:S04]  /*f1d0*/  IMAD.MOV.U32 R15, RZ, RZ, -0x1 ;  /* 0xffffffffff0f7424 */ /* 0x000fc800078e00ff */
[----:B------:R-:W-:-:S07]  /*f1e0*/  IMAD.MOV.U32 R13, RZ, RZ, R2 ;  /* 0x000000ffff0d7224 */ /* 0x000fce00078e0002 */
[----:B0----5:R-:W-:Y:S05]  /*f1f0*/  WARPSYNC.COLLECTIVE R15, `(.L_x_487) ;  /* 0x000000000f087348 */ /* 0x021fea0003c00000 */
[----:B------:R1:W2:Y:S02]  /*f200*/  SHFL.IDX P6, R14, R13, R12, R11 ;  /* 0x0000000c0d0e7389 */ /* 0x0002a400000c000b */
[----:B012--5:R-:W-:Y:S01]  /*f210*/  ENDCOLLECTIVE ;  /* 0x000000000000791b */ /* 0x027fe20003800000 */
.L_x_487:
[----:B------:R-:W-:Y:S05]  /*f220*/  BSYNC B0 ;  /* 0x0000000000007941 */ /* 0x000fea0003800000 */
.L_x_486:
[----:B------:R-:W-:Y:S05]  /*f230*/  BRA `(.L_x_488) ;  /* 0xffffffc000407947 */ /* 0x000fea000383ffff */
.L_x_424:
[----:B0-----:R0:W1:Y:S02]  /*f240*/  SYNCS.PHASECHK.TRANS64.TRYWAIT P0, [R27+URZ+0x28c40], R0 ;  /* 0x028c40001b0075a7 */ /* 0x001064000800017f */
[----:B-1----:R-:W-:Y:S05]  /*f250*/  @!P0 NANOSLEEP.SYNCS 0x989680 ;  /* 0x009896800000895d */ /* 0x002fea0003900000 */
[----:B------:R-:W1:Y:S02]  /*f260*/  @!P0 SYNCS.PHASECHK.TRANS64 P0, [R27+URZ+0x28c40], R0 ;  /* 0x028c40001b0085a7 */ /* 0x000e64000800007f */
[----:B-1----:R-:W-:Y:S05]  /*f270*/  @!P0 BRA `(.L_x_424) ;  /* 0xfffffffc00f08947 */ /* 0x002fea000383ffff */
[----:B------:R-:W-:Y:S05]  /*f280*/  BRA `(.L_x_489) ;  /* 0xffffffc400107947 */ /* 0x000fea000383ffff */
.L_x_425:
        /* <DEDUP_REMOVED lines=8> */
.L_x_491:
[----:B------:R-:W-:Y:S05]  /*f310*/  BSYNC B0 ;  /* 0x0000000000007941 */ /* 0x000fea0003800000 */
.L_x_490:
[----:B------:R-:W-:Y:S01]  /*f320*/  IMAD.MOV.U32 R13, RZ, RZ, R0 ;  /* 0x000000ffff0d7224 */ /* 0x000fe200078e0000 */
[----:B------:R-:W-:Y:S01]  /*f330*/  MOV R12, RZ ;  /* 0x000000ff000c7202 */ /* 0x000fe20000000f00 */
[----:B------:R-:W-:Y:S02]  /*f340*/  IMAD.MOV.U32 R11, RZ, RZ, 0x181f ;  /* 0x0000181fff0b7424 */ /* 0x000fe400078e00ff */
[----:B------:R-:W-:Y:S02]  /*f350*/  IMAD.MOV.U32 R15, RZ, RZ, -0x1 ;  /* 0xffffffffff0f7424 */ /* 0x000fe400078e00ff */
[----:B------:R-:W-:Y:S02]  /*f360*/  IMAD.MOV.U32 R2, RZ, RZ, R14 ;  /* 0x000000ffff027224 */ /* 0x000fe400078e000e */
[----:B------:R-:W-:-:S07]  /*f370*/  @P0 IMAD R6, R4, 0x2, R23 ;  /* 0x0000000204060824 */ /* 0x000fce00078e0217 */
[----:B------:R-:W-:Y:S05]  /*f380*/  WARPSYNC.COLLECTIVE R15, `(.L_x_492) ;  /* 0x000000000f087348 */ /* 0x000fea0003c00000 */
[----:B------:R0:W1:Y:S02]  /*f390*/  SHFL.IDX P6, R14, R13, R12, R11 ;  /* 0x0000000c0d0e7389 */ /* 0x00006400000c000b */
[----:B01----:R-:W-:Y:S01]  /*f3a0*/  ENDCOLLECTIVE ;  /* 0x000000000000791b */ /* 0x003fe20003800000 */
.L_x_492:
[----:B------:R-:W-:Y:S02]  /*f3b0*/  IMAD.MOV.U32 R13, RZ, RZ, R5 ;  /* 0x000000ffff0d7224 */ /* 0x000fe400078e0005 */
[----:B------:R-:W-:Y:S02]  /*f3c0*/  IMAD.MOV.U32 R12, RZ, RZ, 0x1 ;  /* 0x00000001ff0c7424 */ /* 0x000fe400078e00ff */
[----:B------:R-:W-:-:S07]  /*f3d0*/  IMAD.MOV.U32 R3, RZ, RZ, R14 ;  /* 0x000000ffff037224 */ /* 0x000fce00078e000e */
[----:B------:R-:W-:Y:S05]  /*f3e0*/  WARPSYNC.COLLECTIVE R15, `(.L_x_493) ;  /* 0x000000000f087348 */ /* 0x000fea0003c00000 */
[----:B------:R0:W1:Y:S02]  /*f3f0*/  SHFL.IDX P6, R14, R13, R12, R11 ;  /* 0x0000000c0d0e7389 */ /* 0x00006400000c000b */
[----:B01----:R-:W-:Y:S01]  /*f400*/  ENDCOLLECTIVE ;  /* 0x000000000000791b */ /* 0x003fe20003800000 */
.L_x_493:
        /* <DEDUP_REMOVED lines=15> */
.L_x_494:
[----:B------:R-:W-:Y:S02]  /*f500*/  @P0 IMAD R6, R4, 0x2, R23 ;  /* 0x0000000204060824 */ /* 0x000fe400078e0217 */
[----:B------:R-:W-:Y:S02]  /*f510*/  IMAD.MOV.U32 R13, RZ, RZ, R5 ;  /* 0x000000ffff0d7224 */ /* 0x000fe400078e0005 */
[----:B------:R-:W-:Y:S02]  /*f520*/  IMAD.MOV.U32 R12, RZ, RZ, 0x2 ;  /* 0x00000002ff0c7424 */ /* 0x000fe400078e00ff */
[----:B------:R-:W-:-:S07]  /*f530*/  IMAD.MOV.U32 R3, RZ, RZ, R14 ;  /* 0x000000ffff037224 */ /* 0x000fce00078e000e */
[----:B------:R-:W-:Y:S05]  /*f540*/  WARPSYNC.COLLECTIVE R15, `(.L_x_495) ;  /* 0x000000000f087348 */ /* 0x000fea0003c00000 */
[----:B------:R0:W1:Y:S02]  /*f550*/  SHFL.IDX P6, R14, R13, R12, R11 ;  /* 0x0000000c0d0e7389 */ /* 0x00006400000c000b */
[----:B01----:R-:W-:Y:S01]  /*f560*/  ENDCOLLECTIVE ;  /* 0x000000000000791b */ /* 0x003fe20003800000 */
.L_x_495:
        /* <DEDUP_REMOVED lines=15> */
.L_x_496:
[----:B------:R-:W-:Y:S02]  /*f660*/  @P0 IMAD R6, R4, 0x2, R23 ;  /* 0x0000000204060824 */ /* 0x000fe400078e0217 */
[----:B------:R-:W-:Y:S02]  /*f670*/  IMAD.MOV.U32 R13, RZ, RZ, R5 ;  /* 0x000000ffff0d7224 */ /* 0x000fe400078e0005 */
[----:B------:R-:W-:Y:S02]  /*f680*/  IMAD.MOV.U32 R12, RZ, RZ, 0x3 ;  /* 0x00000003ff0c7424 */ /* 0x000fe400078e00ff */
[----:B------:R-:W-:-:S07]  /*f690*/  IMAD.MOV.U32 R3, RZ, RZ, R14 ;  /* 0x000000ffff037224 */ /* 0x000fce00078e000e */
[----:B------:R-:W-:Y:S05]  /*f6a0*/  WARPSYNC.COLLECTIVE R15, `(.L_x_497) ;  /* 0x000000000f087348 */ /* 0x000fea0003c00000 */
[----:B------:R0:W1:Y:S02]  /*f6b0*/  SHFL.IDX P6, R14, R13, R12, R11 ;  /* 0x0000000c0d0e7389 */ /* 0x00006400000c000b */
[----:B01----:R-:W-:Y:S01]  /*f6c0*/  ENDCOLLECTIVE ;  /* 0x000000000000791b */ /* 0x003fe20003800000 */
.L_x_497:
[----:B------:R-:W-:-:S04]  /*f6d0*/  @P0 LEA R3, P1, R7, R3, 0x1 ;  /* 0x0000000307030211 */ /* 0x000fc800078208ff */
[----:B------:R-:W-:-:S04]  /*f6e0*/  @P0 IADD3.X R2, RZ, R2, RZ, P1, !PT ;  /* 0x00000002ff020210 */ /* 0x000fc80000ffe4ff */
[----:B------:R-:W-:Y:S01]  /*f6f0*/  @P0 LOP3.LUT R3, R3, R2, RZ, 0x3c, !PT ;  /* 0x0000000203030212 */ /* 0x000fe200078e3cff */
[----:B------:R-:W-:-:S03]  /*f700*/  IMAD.MOV.U32 R13, RZ, RZ, R0 ;  /* 0x000000ffff0d7224 */ /* 0x000fc600078e0000 */
[----:B------:R-:W-:-:S04]  /*f710*/  @P0 LOP3.LUT R2, R3, R2, RZ, 0x3c, !PT ;  /* 0x0000000203020212 */ /* 0x000fc800078e3cff */
[----:B------:R-:W-:Y:S01]  /*f720*/  @P0 LOP3.LUT R3, R3, R2, RZ, 0x3c, !PT ;  /* 0x0000000203030212 */ /* 0x000fe200078e3cff */
[----:B------:R-:W-:-:S04]  /*f730*/  IMAD.MOV.U32 R5, RZ, RZ, R14 ;  /* 0x000000ffff057224 */ /* 0x000fc800078e000e */
[----:B------:R-:W-:Y:S01]  /*f740*/  @!PT LDS RZ, [RZ] ;  /* 0x00000000fffff984 */ /* 0x000fe20000000800 */
[----:B------:R-:W-:Y:S01]  /*f750*/  @!PT LDS RZ, [RZ] ;  /* 0x00000000fffff984 */ /* 0x000fe20000000800 */
[----:B------:R-:W-:Y:S01]  /*f760*/  @!PT LDS RZ, [RZ] ;  /* 0x00000000fffff984 */ /* 0x000fe20000000800 */
[----:B------:R0:W-:Y:S03]  /*f770*/  @P0 LDGSTS.E.BYPASS.LTC128B.128 [R6+0x23400], desc[UR50][R2.64], !P2 ;  /* 0x2340000002060fae */ /* 0x0001e6000d101d72 */
[----:B0-----:R-:W-:Y:S05]  /*f780*/  WARPSYNC.COLLECTIVE R15, `(.L_x_498) ;  /* 0x000000000f087348 */ /* 0x001fea0003c00000 */
[----:B------:R1:W2:Y:S02]  /*f790*/  SHFL.IDX P6, R14, R13, R12, R11 ;  /* 0x0000000c0d0e7389 */ /* 0x0002a400000c000b */
[----:B012---:R-:W-:Y:S01]  /*f7a0*/  ENDCOLLECTIVE ;  /* 0x000000000000791b */ /* 0x007fe20003800000 */
.L_x_498:
[----:B------:R-:W-:Y:S01]  /*f7b0*/  IMAD.MOV.U32 R0, RZ, RZ, R14 ;  /* 0x000000ffff007224 */ /* 0x000fe200078e000e */
[----:B------:R-:W-:Y:S06]  /*f7c0*/  BRA `(.L_x_499) ;  /* 0xffffffc000cc7947 */ /* 0x000fec000383ffff */
.L_x_430:
[----:B------:R-:W-:Y:S01]  /*f7d0*/  IMAD.MOV.U32 R13, RZ, RZ, R4 ;  /* 0x000000ffff0d7224 */ /* 0x000fe200078e0004 */
[----:B------:R-:W-:Y:S01]  /*f7e0*/  MOV R11, 0x181f ;  /* 0x0000181f000b7802 */ /* 0x000fe20000000f00 */
[----:B------:R-:W-:Y:S02]  /*f7f0*/  IMAD.MOV.U32 R12, RZ, RZ, RZ ;  /* 0x000000ffff0c7224 */ /* 0x000fe400078e00ff */
[----:B------:R-:W-:Y:S02]  /*f800*/  IMAD.MOV.U32 R15, RZ, RZ, -0x1 ;  /* 0xffffffffff0f7424 */ /* 0x000fe400078e00ff */
[----:B-----5:R-:W-:Y:S02]  /*f810*/  IMAD R5, R10, R7, RZ ;  /* 0x000000070a057224 */ /* 0x020fe400078e02ff */
[----:B------:R-:W-:-:S07]  /*f820*/  IMAD R17, R17, 0x40, R37 ;  /* 0x0000004011117824 */ /* 0x000fce00078e0225 */
[----:B------:R-:W-:Y:S05]  /*f830*/  WARPSYNC.COLLECTIVE R15, `(.L_x_500) ;  /* 0x000000000f087348 */ /* 0x000fea0003c00000 */
[----:B------:R0:W1:Y:S02]  /*f840*/  SHFL.IDX P6, R14, R13, R12, R11 ;  /* 0x0000000c0d0e7389 */ /* 0x00006400000c000b */
[----:B01----:R-:W-:Y:S01]  /*f850*/  ENDCOLLECTIVE ;  /* 0x000000000000791b */ /* 0x003fe20003800000 */
.L_x_500:
[C---:B------:R-:W-:Y:S01]  /*f860*/  VIADD R6, R17.reuse, 0x10 ;  /* 0x0000001011067836 */ /* 0x040fe20000000000 */
[----:B------:R-:W-:Y:S01]  /*f870*/  ISETP.GE.AND P0, PT, R17, R5, PT ;  /* 0x000000051100720c */ /* 0x000fe20003f06270 */
[----:B------:R-:W-:Y:S02]  /*f880*/  IMAD.MOV.U32 R13, RZ, RZ, R0 ;  /* 0x000000ffff0d7224 */ /* 0x000fe400078e0000 */
[----:B------:R-:W-:-:S10]  /*f890*/  IMAD.MOV.U32 R2, RZ, RZ, R14 ;  /* 0x000000ffff027224 */ /* 0x000fd400078e000e */
[----:B------:R-:W-:Y:S05]  /*f8a0*/  WARPSYNC.COLLECTIVE R15, `(.L_x_501) ;  /* 0x000000000f087348 */ /* 0x000fea0003c00000 */
[----:B------:R0:W1:Y:S02]  /*f8b0*/  SHFL.IDX P6, R14, R13, R12, R11 ;  /* 0x0000000c0d0e7389 */ /* 0x00006400000c000b */
[----:B01----:R-:W-:Y:S01]  /*f8c0*/  ENDCOLLECTIVE ;  /* 0x000000000000791b */ /* 0x003fe20003800000 */
.L_x_501:
[----:B------:R-:W-:Y:S01]  /*f8d0*/  IMAD.MOV.U32 R13, RZ, RZ, R4 ;  /* 0x000000ffff0d7224 */ /* 0x000fe200078e0004 */
[----:B------:R-:W-:Y:S01]  /*f8e0*/  MOV R12, 0x1 ;  /* 0x00000001000c7802 */ /* 0x000fe20000000f00 */
[----:B------:R-:W-:-:S07]  /*f8f0*/  IMAD.MOV.U32 R3, RZ, RZ, R14 ;  /* 0x000000ffff037224 */ /* 0x000fce00078e000e */
[----:B------:R-:W-:Y:S05]  /*f900*/  WARPSYNC.COLLECTIVE R15, `(.L_x_502) ;  /* 0x000000000f087348 */ /* 0x000fea0003c00000 */
[----:B------:R0:W1:Y:S02]  /*f910*/  SHFL.IDX P6, R14, R13, R12, R11 ;  /* 0x0000000c0d0e7389 */ /* 0x00006400000c000b */
[----:B01----:R-:W-:Y:S01]  /*f920*/  ENDCOLLECTIVE ;  /* 0x000000000000791b */ /* 0x003fe20003800000 */
.L_x_502:
[----:B------:R-:W-:-:S05]  /*f930*/  @!P0 LEA R3, P2, R9, R3, 0x1 ;  /* 0x0000000309038211 */ /* 0x000fca00078408ff */
[----:B------:R-:W-:-:S05]  /*f940*/  @!P0 IMAD.X R2, RZ, RZ, R2, P2 ;  /* 0x000000ffff028224 */ /* 0x000fca00010e0602 */
[----:B------:R-:W-:Y:S01]  /*f950*/  @!P0 LOP3.LUT R3, R3, R2, RZ, 0x3c, !PT ;  /* 0x0000000203038212 */ /* 0x000fe200078e3cff */
[----:B------:R-:W-:-:S03]  /*f960*/  IMAD.MOV.U32 R13, RZ, RZ, R0 ;  /* 0x000000ffff0d7224 */ /* 0x000fc600078e0000 */
[----:B------:R-:W-:-:S04]  /*f970*/  @!P0 LOP3.LUT R2, R3, R2, RZ, 0x3c, !PT ;  /* 0x0000000203028212 */ /* 0x000fc800078e3cff */
[----:B------:R-:W-:-:S05]  /*f980*/  @!P0 LOP3.LUT R3, R3, R2, RZ, 0x3c, !PT ;  /* 0x0000000203038212 */ /* 0x000fca00078e3cff */
[----:B------:R-:W-:Y:S01]  /*f990*/  @!PT LDS RZ, [RZ] ;  /* 0x00000000fffff984 */ /* 0x000fe20000000800 */
[----:B------:R-:W-:Y:S01]  /*f9a0*/  @!PT LDS RZ, [RZ] ;  /* 0x00000000fffff984 */ /* 0x000fe20000000800 */
[----:B------:R-:W-:Y:S01]  /*f9b0*/  @!PT LDS RZ, [RZ] ;  /* 0x00000000fffff984 */ /* 0x000fe20000000800 */
[----:B------:R0:W-:Y:S01]  /*f9c0*/  @!P0 LDGSTS.E.BYPASS.LTC128B.128 [R8+0x20400], desc[UR50][R2.64], !P1 ;  /* 0x2040000002088fae */ /* 0x0001e2000c901d72 */
[----:B------:R-:W-:Y:S01]  /*f9d0*/  ISETP.GE.AND P0, PT, R6, R5, PT ;  /* 0x000000050600720c */ /* 0x000fe20003f06270 */
[----:B0-----:R-:W-:-:S12]  /*f9e0*/  IMAD.MOV.U32 R2, RZ, RZ, R14 ;  /* 0x000000ffff027224 */ /* 0x001fd800078e000e */
[----:B------:R-:W-:Y:S05]  /*f9f0*/  WARPSYNC.COLLECTIVE R15, `(.L_x_503) ;  /* 0x000000000f087348 */ /* 0x000fea0003c00000 */
[----:B------:R0:W1:Y:S02]  /*fa00*/  SHFL.IDX P6, R14, R13, R12, R11 ;  /* 0x0000000c0d0e7389 */ /* 0x00006400000c000b */
[----:B01----:R-:W-:Y:S01]  /*fa10*/  ENDCOLLECTIVE ;  /* 0x000000000000791b */ /* 0x003fe20003800000 */
.L_x_503:
[----:B------:R-:W-:Y:S02]  /*fa20*/  IMAD.MOV.U32 R13, RZ, RZ, R4 ;  /* 0x000000ffff0d7224 */ /* 0x000fe400078e0004 */
[----:B------:R-:W-:Y:S02]  /*fa30*/  IMAD.MOV.U32 R12, RZ, RZ, 0x2 ;  /* 0x00000002ff0c7424 */ /* 0x000fe400078e00ff */
[----:B------:R-:W-:-:S07]  /*fa40*/  IMAD.MOV.U32 R3, RZ, RZ, R14 ;  /* 0x000000ffff037224 */ /* 0x000fce00078e000e */
[----:B------:R-:W-:Y:S05]  /*fa50*/  WARPSYNC.COLLECTIVE R15, `(.L_x_504) ;  /* 0x000000000f087348 */ /* 0x000fea0003c00000 */
[----:B------:R0:W1:Y:S02]  /*fa60*/  SHFL.IDX P6, R14, R13, R12, R11 ;  /* 0x0000000c0d0e7389 */ /* 0x00006400000c000b */
[----:B01----:R-:W-:Y:S01]  /*fa70*/  ENDCOLLECTIVE ;  /* 0x000000000000791b */ /* 0x003fe20003800000 */
.L_x_504:
[----:B------:R-:W-:-:S05]  /*fa80*/  @!P0 LEA R3, P2, R9, R3, 0x1 ;  /* 0x0000000309038211 */ /* 0x000fca00078408ff */
[----:B------:R-:W-:-:S05]  /*fa90*/  @!P0 IMAD.X R2, RZ, RZ, R2, P2 ;  /* 0x000000ffff028224 */ /* 0x000fca00010e0602 */
[----:B------:R-:W-:Y:S02]  /*faa0*/  @!P0 LOP3.LUT R3, R3, R2, RZ, 0x3c, !PT ;  /* 0x0000000203038212 */ /* 0x000fe400078e3cff */
[----:B------:R-:W-:Y:S02]  /*fab0*/  MOV R13, R0 ;  /* 0x00000000000d7202 */ /* 0x000fe40000000f00 */
[----:B------:R-:W-:-:S04]  /*fac0*/  @!P0 LOP3.LUT R2, R3, R2, RZ, 0x3c, !PT ;  /* 0x0000000203028212 */ /* 0x000fc800078e3cff */
[----:B------:R-:W-:-:S05]  /*fad0*/  @!P0 LOP3.LUT R3, R3, R2, RZ, 0x3c, !PT ;  /* 0x0000000203038212 */ /* 0x000fca00078e3cff */
[----:B------:R-:W-:Y:S01]  /*fae0*/  @!PT LDS RZ, [RZ] ;  /* 0x00000000fffff984 */ /* 0x000fe20000000800 */
[----:B------:R-:W-:Y:S01]  /*faf0*/  @!PT LDS RZ, [RZ] ;  /* 0x00000000fffff984 */ /* 0x000fe20000000800 */
[----:B------:R-:W-:Y:S01]  /*fb00*/  @!PT LDS RZ, [RZ] ;  /* 0x00000000fffff984 */ /* 0x000fe20000000800 */
[----:B------:R0:W-:Y:S02]  /*fb10*/  @!P0 LDGSTS.E.BYPASS.LTC128B.128 [R8+0x20c00], desc[UR50][R2.64], !P1 ;  /* 0x20c0000002088fae */ /* 0x0001e4000c901d72 */
[----:B0-----:R-:W-:-:S05]  /*fb20*/  VIADD R2, R17, 0x20 ;  /* 0x0000002011027836 */ /* 0x001fca0000000000 */
[----:B------:R-:W-:Y:S01]  /*fb30*/  ISETP.GE.AND P0, PT, R2, R5, PT ;  /* 0x000000050200720c */ /* 0x000fe20003f06270 */
[----:B------:R-:W-:-:S12]  /*fb40*/  IMAD.MOV.U32 R2, RZ, RZ, R14 ;  /* 0x000000ffff027224 */ /* 0x000fd800078e000e */
[----:B------:R-:W-:Y:S05]  /*fb50*/  WARPSYNC.COLLECTIVE R15, `(.L_x_505) ;  /* 0x000000000f087348 */ /* 0x000fea0003c00000 */
[----:B------:R0:W1:Y:S02]  /*fb60*/  SHFL.IDX P6, R14, R13, R12, R11 ;  /* 0x0000000c0d0e7389 */ /* 0x00006400000c000b */
[----:B01----:R-:W-:Y:S01]  /*fb70*/  ENDCOLLECTIVE ;  /* 0x000000000000791b */ /* 0x003fe20003800000 */
.L_x_505:
[----:B------:R-:W-:Y:S02]  /*fb80*/  IMAD.MOV.U32 R13, RZ, RZ, R4 ;  /* 0x000000ffff0d7224 */ /* 0x000fe400078e0004 */
[----:B------:R-:W-:Y:S02]  /*fb90*/  IMAD.MOV.U32 R12, RZ, RZ, 0x3 ;  /* 0x00000003ff0c7424 */ /* 0x000fe400078e00ff */
[----:B------:R-:W-:-:S07]  /*fba0*/  IMAD.MOV.U32 R3, RZ, RZ, R14 ;  /* 0x000000ffff037224 */ /* 0x000fce00078e000e */
[----:B------:R-:W-:Y:S05]  /*fbb0*/  WARPSYNC.COLLECTIVE R15, `(.L_x_506) ;  /* 0x000000000f087348 */ /* 0x000fea0003c00000 */
[----:B------:R0:W1:Y:S02]  /*fbc0*/  SHFL.IDX P6, R14, R13, R12, R11 ;  /* 0x0000000c0d0e7389 */ /* 0x00006400000c000b */
[----:B01----:R-:W-:Y:S01]  /*fbd0*/  ENDCOLLECTIVE ;  /* 0x000000000000791b */ /* 0x003fe20003800000 */
.L_x_506:
[----:B------:R-:W-:-:S05]  /*fbe0*/  @!P0 LEA R3, P2, R9, R3, 0x1 ;  /* 0x0000000309038211 */ /* 0x000fca00078408ff */
[----:B------:R-:W-:-:S05]  /*fbf0*/  @!P0 IMAD.X R2, RZ, RZ, R2, P2 ;  /* 0x000000ffff028224 */ /* 0x000fca00010e0602 */
[----:B------:R-:W-:Y:S01]  /*fc00*/  @!P0 LOP3.LUT R3, R3, R2, RZ, 0x3c, !PT ;  /* 0x0000000203038212 */ /* 0x000fe200078e3cff */
[----:B------:R-:W-:-:S03]  /*fc10*/  IMAD.MOV.U32 R13, RZ, RZ, R0 ;  /* 0x000000ffff0d7224 */ /* 0x000fc600078e0000 */
[----:B------:R-:W-:-:S04]  /*fc20*/  @!P0 LOP3.LUT R2, R3, R2, RZ, 0x3c, !PT ;  /* 0x0000000203028212 */ /* 0x000fc800078e3cff */
[----:B------:R-:W-:Y:S01]  /*fc30*/  @!P0 LOP3.LUT R3, R3, R2, RZ, 0x3c, !PT ;  /* 0x0000000203038212 */ /* 0x000fe200078e3cff */
[----:B------:R-:W-:-:S07]  /*fc40*/  IMAD.MOV.U32 R4, RZ, RZ, R14 ;  /* 0x000000ffff047224 */ /* 0x000fce00078e000e */
[----:B------:R-:W-:Y:S05]  /*fc50*/  WARPSYNC.COLLECTIVE R15, `(.L_x_507) ;  /* 0x000000000f087348 */ /* 0x000fea0003c00000 */
[----:B------:R0:W1:Y:S02]  /*fc60*/  SHFL.IDX P6, R14, R13, R12, R11 ;  /* 0x0000000c0d0e7389 */ /* 0x00006400000c000b */
[----:B01----:R-:W-:Y:S01]  /*fc70*/  ENDCOLLECTIVE ;  /* 0x000000000000791b */ /* 0x003fe20003800000 */
.L_x_507:
[----:B------:R-:W-:Y:S01]  /*fc80*/  @!PT LDS RZ, [RZ] ;  /* 0x00000000fffff984 */ /* 0x000fe20000000800 */
[----:B------:R-:W-:Y:S01]  /*fc90*/  @!PT LDS RZ, [RZ] ;  /* 0x00000000fffff984 */ /* 0x000fe20000000800 */
[----:B------:R-:W-:Y:S01]  /*fca0*/  @!PT LDS RZ, [RZ] ;  /* 0x00000000fffff984 */ /* 0x000fe20000000800 */
[----:B------:R1:W-:Y:S01]  /*fcb0*/  @!P0 LDGSTS.E.BYPASS.LTC128B.128 [R8+0x21400], desc[UR50][R2.64], !P1 ;  /* 0x2140000002088fae */ /* 0x0003e2000c901d72 */
[----:B------:R-:W-:Y:S01]  /*fcc0*/  IMAD.MOV.U32 R0, RZ, RZ, R14 ;  /* 0x000000ffff007224 */ /* 0x000fe200078e000e */
[----:B------:R-:W-:Y:S06]  /*fcd0*/  BRA `(.L_x_508) ;  /* 0xffffffc400dc7947 */ /* 0x000fec000383ffff */
.L_x_433:
[----:B0-----:R0:W1:Y:S02]  /*fce0*/  SYNCS.PHASECHK.TRANS64.TRYWAIT P0, [R23+URZ+0x28c20], R0 ;  /* 0x028c2000170075a7 */ /* 0x001064000800017f */
[----:B-1----:R-:W-:Y:S05]  /*fcf0*/  @!P0 NANOSLEEP.SYNCS 0x989680 ;  /* 0x009896800000895d */ /* 0x002fea0003900000 */
[----:B------:R-:W1:Y:S02]  /*fd00*/  @!P0 SYNCS.PHASECHK.TRANS64 P0, [R23+URZ+0x28c20], R0 ;  /* 0x028c2000170085a7 */ /* 0x000e64000800007f */
[----:B-1----:R-:W-:Y:S05]  /*fd10*/  @!P0 BRA `(.L_x_433) ;  /* 0xfffffffc00f08947 */ /* 0x002fea000383ffff */
[----:B------:R-:W-:Y:S05]  /*fd20*/  BRA `(.L_x_509) ;  /* 0xffffffc800387947 */ /* 0x000fea000383ffff */
.L_x_436:
[----:B0-----:R0:W1:Y:S02]  /*fd30*/  SYNCS.PHASECHK.TRANS64.TRYWAIT P0, [R27+URZ+0x28c60], R0 ;  /* 0x028c60001b0075a7 */ /* 0x001064000800017f */
[----:B-1----:R-:W-:Y:S05]  /*fd40*/  @!P0 NANOSLEEP.SYNCS 0x989680 ;  /* 0x009896800000895d */ /* 0x002fea0003900000 */
[----:B------:R-:W1:Y:S02]  /*fd50*/  @!P0 SYNCS.PHASECHK.TRANS64 P0, [R27+URZ+0x28c60], R0 ;  /* 0x028c60001b0085a7 */ /* 0x000e64000800007f */
[----:B-1----:R-:W-:Y:S05]  /*fd60*/  @!P0 BRA `(.L_x_436) ;  /* 0xfffffffc00f08947 */ /* 0x002fea000383ffff */
[----:B------:R-:W-:Y:S05]  /*fd70*/  BRA `(.L_x_510) ;  /* 0xffffffc800487947 */ /* 0x000fea000383ffff */
.L_x_437:
[----:B------:R-:W-:Y:S01]  /*fd80*/  BSSY B0, `(.L_x_511) ;  /* 0x0000008000007945 */ /* 0x000fe20003800000 */
[----:B------:R-:W-:Y:S01]  /*fd90*/  IMAD.MOV.U32 R13, RZ, RZ, R6 ;  /* 0x000000ffff0d7224 */ /* 0x000fe200078e0006 */
[----:B------:R-:W-:Y:S01]  /*fda0*/  MOV R12, RZ ;  /* 0x000000ff000c7202 */ /* 0x000fe20000000f00 */
[----:B------:R-:W-:Y:S02]  /*fdb0*/  IMAD.MOV.U32 R11, RZ, RZ, 0x181f ;  /* 0x0000181fff0b7424 */ /* 0x000fe400078e00ff */
[----:B------:R-:W-:-:S07]  /*fdc0*/  IMAD.MOV.U32 R15, RZ, RZ, -0x1 ;  /* 0xffffffffff0f7424 */ /* 0x000fce00078e00ff */
[----:B------:R-:W-:Y:S05]  /*fdd0*/  WARPSYNC.COLLECTIVE R15, `(.L_x_512) ;  /* 0x000000000f087348 */ /* 0x000fea0003c00000 */
[----:B------:R0:W1:Y:S02]  /*fde0*/  SHFL.IDX P6, R14, R13, R12, R11 ;  /* 0x0000000c0d0e7389 */ /* 0x00006400000c000b */
[----:B01----:R-:W-:Y:S01]  /*fdf0*/  ENDCOLLECTIVE ;  /* 0x000000000000791b */ /* 0x003fe20003800000 */
.L_x_512:
[----:B------:R-:W-:Y:S05]  /*fe00*/  BSYNC B0 ;  /* 0x0000000000007941 */ /* 0x000fea0003800000 */
.L_x_511:
[----:B------:R0:W5:Y:S01]  /*fe10*/  LDL R8, [R1+0x4] ;  /* 0x0000040001087983 */ /* 0x0001620000100800 */
[----:B------:R-:W-:Y:S01]  /*fe20*/  IMAD.MOV.U32 R13, RZ, RZ, R4 ;  /* 0x000000ffff0d7224 */ /* 0x000fe200078e0004 */
[C---:B------:R-:W-:Y:S01]  /*fe30*/  LOP3.LUT P5, RZ, R30.reuse, 0x2, RZ, 0xc0, !PT ;  /* 0x000000021eff7812 */ /* 0x040fe200078ac0ff */
[----:B------:R-:W-:Y:S01]  /*fe40*/  IMAD.MOV.U32 R12, RZ, RZ, RZ ;  /* 0x000000ffff0c7224 */ /* 0x000fe200078e00ff */
[----:B------:R-:W1:Y:S01]  /*fe50*/  S2R R7, SR_TID.X ;  /* 0x0000000000077919 */ /* 0x000e620000002100 */
[----:B------:R-:W-:Y:S01]  /*fe60*/  IMAD.MOV.U32 R11, RZ, RZ, 0x181f ;  /* 0x0000181fff0b7424 */ /* 0x000fe200078e00ff */
[C---:B------:R-:W-:Y:S01]  /*fe70*/  LOP3.LUT P4, RZ, R30.reuse, 0x4, RZ, 0xc0, !PT ;  /* 0x000000041eff7812 */ /* 0x040fe2000788c0ff */
[----:B------:R-:W-:Y:S01]  /*fe80*/  IMAD.MOV.U32 R15, RZ, RZ, -0x1 ;  /* 0xffffffffff0f7424 */ /* 0x000fe200078e00ff */
[----:B------:R-:W-:Y:S01]  /*fe90*/  LOP3.LUT P3, RZ, R30, 0x8, RZ, 0xc0, !PT ;  /* 0x000000081eff7812 */ /* 0x000fe2000786c0ff */
[----:B------:R-:W-:Y:S01]  /*fea0*/  IMAD.MOV.U32 R3, RZ, RZ, R14 ;  /* 0x000000ffff037224 */ /* 0x000fe200078e000e */
[----:B------:R-:W-:Y:S01]  /*feb0*/  LOP3.LUT R22, R22, 0xfffffeff, RZ, 0xc0, !PT ;  /* 0xfffffeff16167812 */ /* 0x000fe200078ec0ff */
[----:B0-----:R-:W-:-:S10]  /*fec0*/  IMAD R5, R5, 0x2, R23 ;  /* 0x0000000205057824 */ /* 0x001fd400078e0217 */
[----:B-1---5:R-:W-:Y:S05]  /*fed0*/  WARPSYNC.COLLECTIVE R15, `(.L_x_513) ;  /* 0x000000000f087348 */ /* 0x022fea0003c00000 */
[----:B------:R0:W2:Y:S02]  /*fee0*/  SHFL.IDX P6, R14, R13, R12, R11 ;  /* 0x0000000c0d0e7389 */ /* 0x0000a400000c000b */
[----:B012--5:R-:W-:Y:S01]  /*fef0*/  ENDCOLLECTIVE ;  /* 0x000000000000791b */ /* 0x027fe20003800000 */
.L_x_513:
[----:B------:R-:W-:Y:S01]  /*ff00*/  LOP3.LUT P2, RZ, R30, 0x10, RZ, 0xc0, !PT ;  /* 0x000000101eff7812 */ /* 0x000fe2000784c0ff */
[----:B------:R-:W-:Y:S02]  /*ff10*/  IMAD.MOV.U32 R13, RZ, RZ, R6 ;  /* 0x000000ffff0d7224 */ /* 0x000fe400078e0006 */
[----:B------:R-:W-:Y:S02]  /*ff20*/  IMAD.MOV.U32 R12, RZ, RZ, 0x1 ;  /* 0x00000001ff0c7424 */ /* 0x000fe400078e00ff */
[----:B------:R-:W-:Y:S01]  /*ff30*/  IMAD.SHL.U32 R7, R7, 0x8, RZ ;  /* 0x0000000807077824 */ /* 0x000fe200078e00ff */
[----:B------:R-:W-:-:S04]  /*ff40*/  MOV R2, R14 ;  /* 0x0000000e00027202 */ /* 0x000fc80000000f00 */
[----:B------:R-:W-:-:S05]  /*ff50*/  LOP3.LUT R7, R7, 0x38, RZ, 0xc0, !PT ;  /* 0x0000003807077812 */ /* 0x000fca00078ec0ff */
[----:B------:R-:W-:Y:S01]  /*ff60*/  IMAD.SHL.U32 R0, R7, 0x2, RZ ;  /* 0x0000000207007824 */ /* 0x000fe200078e00ff */
[----:B------:R-:W-:-:S04]  /*ff70*/  LOP3.LUT R7, R30, 0x1, RZ, 0xc0, !PT ;  /* 0x000000011e077812 */ /* 0x000fc800078ec0ff */
[----:B------:R-:W-:Y:S02]  /*ff80*/  IADD3 R2, P0, R2, R0, RZ ;  /* 0x0000000002027210 */ /* 0x000fe40007f1e0ff */
[----:B------:R-:W-:-:S03]  /*ff90*/  ISETP.NE.U32.AND P1, PT, R7, 0x1, PT ;  /* 0x000000010700780c */ /* 0x000fc60003f25070 */
[----:B------:R-:W-:Y:S01]  /*ffa0*/  IMAD.X R3, RZ, RZ, R3, P0 ;  /* 0x000000ffff037224 */ /* 0x000fe200000e0603 */
[----:B------:R-:W-:-:S09]  /*ffb0*/  ISETP.LT.OR P0, PT, R29, 0x1, P1 ;  /* 0x000000011d00780c */ /* 0x000fd20000f01670 */
[----:B------:R-:W-:Y:S02]  /*ffc0*/  @P1 LOP3.LUT R22, R22, 0x100, RZ, 0xfc, !PT ;  /* 0x0000010016161812 */ /* 0x000fe400078efcff */
[----:B------:R-:W-:Y:S02]  /*ffd0*/  LOP3.LUT P1, RZ, R30, 0x20, RZ, 0xc0, !PT ;  /* 0x000000201eff7812 */ /* 0x000fe4000782c0ff */
[----:B------:R-:W-:Y:S01]  /*ffe0*/  @!PT LDS RZ, [RZ] ;  /* 0x00000000fffff984 */ /* 0x000fe20000000800 */
[----:B------:R-:W-:Y:S01]  /*fff0*/  @!PT LDS RZ, [RZ] ;  /* 0x00000000fffff984 */ /* 0x000fe20000000800 */
[----:B------:R-:W-:Y:S01]  /*10000*/  @!PT LDS RZ, [RZ] ;  /* 0x00000000fffff984 */ /* 0x000fe20000000800 */
[----:B------:R0:W-:Y:S01]  /*10010*/  LDGSTS.E.BYPASS.LTC128B.128 [R5+0x400], desc[UR50][R2.64], !P0 ;  /* 0x0040000002057fae */ /* 0x0001e2000c101d72 */
[C---:B------:R-:W-:Y:S02]  /*10020*/  ISETP.LT.OR P0, PT, R29.reuse, 0x1, !P5 ;  /* 0x000000011d00780c */ /* 0x040fe40006f01670 */
[----:B------:R-:W-:Y:S02]  /*10030*/  ISETP.LT.OR P6, PT, R29, 0x1, !P1 ;  /* 0x000000011d00780c */ /* 0x000fe40004fc1670 */
[----:B------:R-:W-:-:S09]  /*10040*/  LOP3.LUT R22, R22, 0xfffffdff, RZ, 0xc0, !PT ;  /* 0xfffffdff16167812 */ /* 0x000fd200078ec0ff */
[----:B------:R0:W-:Y:S01]  /*10050*/  LDGSTS.E.BYPASS.LTC128B.128 [R5+0x2400], desc[UR50][R2.64+0x80], !P0 ;  /* 0x0240008002057fae */ /* 0x0001e2000c101d72 */
[----:B------:R-:W-:-:S13]  /*10060*/  ISETP.LT.OR P0, PT, R29, 0x1, !P4 ;  /* 0x000000011d00780c */ /* 0x000fda0006701670 */
[----:B------:R0:W-:Y:S01]  /*10070*/  LDGSTS.E.BYPASS.LTC128B.128 [R5+0x4400], desc[UR50][R2.64+0x100], !P0 ;  /* 0x0440010002057fae */ /* 0x0001e2000c101d72 */
[----:B------:R-:W-:-:S13]  /*10080*/  ISETP.LT.OR P0, PT, R29, 0x1, !P3 ;  /* 0x000000011d00780c */ /* 0x000fda0005f01670 */
[----:B------:R0:W-:Y:S01]  /*10090*/  LDGSTS.E.BYPASS.LTC128B.128 [R5+0x6400], desc[UR50][R2.64+0x180], !P0 ;  /* 0x0640018002057fae */ /* 0x0001e2000c101d72 */
[----:B------:R-:W-:-:S13]  /*100a0*/  ISETP.LT.OR P0, PT, R29, 0x1, !P2 ;  /* 0x000000011d00780c */ /* 0x000fda0005701670 */
[----:B------:R0:W-:Y:S01]  /*100b0*/  LDGSTS.E.BYPASS.LTC128B.128 [R5+0x8400], desc[UR50][R2.64+0x200], !P0 ;  /* 0x0840020002057fae */ /* 0x0001e2000c101d72 */
[----:B------:R-:W-:-:S03]  /*100c0*/  LOP3.LUT P0, RZ, R30, 0x40, RZ, 0xc0, !PT ;  /* 0x000000401eff7812 */ /* 0x000fc6000780c0ff */
[----:B------:R0:W-:Y:S01]  /*100d0*/  LDGSTS.E.BYPASS.LTC128B.128 [R5+0xa400], desc[UR50][R2.64+0x280], !P6 ;  /* 0x0a40028002057fae */ /* 0x0001e2000f101d72 */
[----:B------:R-:W-:-:S13]  /*100e0*/  ISETP.LT.OR P6, PT, R29, 0x1, !P0 ;  /* 0x000000011d00780c */ /* 0x000fda00047c1670 */
[----:B------:R0:W-:Y:S01]  /*100f0*/  LDGSTS.E.BYPASS.LTC128B.128 [R5+0xc400], desc[UR50][R2.64+0x300], !P6 ;  /* 0x0c40030002057fae */ /* 0x0001e2000f101d72 */
[----:B------:R-:W-:-:S04]  /*10100*/  PRMT R7, R8, 0x8880, RZ ;  /* 0x0000888008077816 */ /* 0x000fc800000000ff */
[----:B------:R-:W-:-:S13]  /*10110*/  ISETP.GT.AND P6, PT, R7, -0x1, PT ;  /* 0xffffffff0700780c */ /* 0x000fda0003fc4270 */
[----:B------:R-:W-:Y:S02]  /*10120*/  @P6 LOP3.LUT R22, R22, 0x200, RZ, 0xfc, !PT ;  /* 0x0000020016166812 */ /* 0x000fe400078efcff */
[----:B------:R-:W-:-:S13]  /*10130*/  ISETP.LT.OR P6, PT, R29, 0x1, P6 ;  /* 0x000000011d00780c */ /* 0x000fda00037c1670 */
[----:B------:R0:W-:Y:S02]  /*10140*/  LDGSTS.E.BYPASS.LTC128B.128 [R5+0xe400], desc[UR50][R2.64+0x380], !P6 ;  /* 0x0e40038002057fae */ /* 0x0001e4000f101d72 */
[----:B0-----:R-:W-:Y:S05]  /*10150*/  WARPSYNC.COLLECTIVE R15, `(.L_x_514) ;  /* 0x000000000f087348 */ /* 0x001fea0003c00000 */
[----:B------:R1:W2:Y:S02]  /*10160*/  SHFL.IDX P6, R14, R13, R12, R11 ;  /* 0x0000000c0d0e7389 */ /* 0x0002a400000c000b */
[----:B012---:R-:W-:Y:S01]  /*10170*/  ENDCOLLECTIVE ;  /* 0x000000000000791b */ /* 0x007fe20003800000 */
.L_x_514:
[----:B------:R-:W-:Y:S02]  /*10180*/  IMAD.MOV.U32 R13, RZ, RZ, R4 ;  /* 0x000000ffff0d7224 */ /* 0x000fe400078e0004 */
[----:B------:R-:W-:-:S07]  /*10190*/  IMAD.MOV.U32 R3, RZ, RZ, R14 ;  /* 0x000000ffff037224 */ /* 0x000fce00078e000e */
[----:B------:R-:W-:Y:S05]  /*101a0*/  WARPSYNC.COLLECTIVE R15, `(.L_x_515) ;  /* 0x000000000f087348 */ /* 0x000fea0003c00000 */
[----:B------:R0:W1:Y:S02]  /*101b0*/  SHFL.IDX P6, R14, R13, R12, R11 ;  /* 0x0000000c0d0e7389 */ /* 0x00006400000c000b */
[----:B01----:R-:W-:Y:S01]  /*101c0*/  ENDCOLLECTIVE ;  /* 0x000000000000791b */ /* 0x003fe20003800000 */
.L_x_515:
[----:B------:R-:W-:Y:S02]  /*101d0*/  IMAD.MOV.U32 R13, RZ, RZ, R6 ;  /* 0x000000ffff0d7224 */ /* 0x000fe400078e0006 */
[----:B------:R-:W-:Y:S02]  /*101e0*/  IMAD.MOV.U32 R12, RZ, RZ, 0x2 ;  /* 0x00000002ff0c7424 */ /* 0x000fe400078e00ff */
[----:B------:R-:W-:-:S05]  /*101f0*/  IMAD.MOV.U32 R2, RZ, RZ, R14 ;  /* 0x000000ffff027224 */ /* 0x000fca00078e000e */
[----:B------:R-:W-:-:S04]  /*10200*/  IADD3 R2, P6, R2, R0, RZ ;  /* 0x0000000002027210 */ /* 0x000fc80007fde0ff */
[----:B------:R-:W-:Y:S02]  /*10210*/  IADD3.X R3, RZ, R3, RZ, P6, !PT ;  /* 0x00000003ff037210 */ /* 0x000fe400037fe4ff */
[----:B------:R-:W-:-:S04]  /*10220*/  LOP3.LUT P6, RZ, R22, 0x100, RZ, 0xc0, !PT ;  /* 0x0000010016ff7812 */ /* 0x000fc800078cc0ff */
[----:B------:R-:W-:-:S13]  /*10230*/  ISETP.LT.OR P6, PT, R29, 0x11, P6 ;  /* 0x000000111d00780c */ /* 0x000fda00037c1670 */
[----:B------:R-:W-:Y:S01]  /*10240*/  @!PT LDS RZ, [RZ] ;  /* 0x00000000fffff984 */ /* 0x000fe20000000800 */
[----:B------:R-:W-:Y:S01]  /*10250*/  @!PT LDS RZ, [RZ] ;  /* 0x00000000fffff984 */ /* 0x000fe20000000800 */
[----:B------:R-:W-:Y:S01]  /*10260*/  @!PT LDS RZ, [RZ] ;  /* 0x00000000fffff984 */ /* 0x000fe20000000800 */
[----:B------:R0:W-:Y:S01]  /*10270*/  LDGSTS.E.BYPASS.LTC128B.128 [R5+0xc00], desc[UR50][R2.64], !P6 ;  /* 0x00c0000002057fae */ /* 0x0001e2000f101d72 */
[----:B------:R-:W-:-:S13]  /*10280*/  ISETP.LT.OR P6, PT, R29, 0x11, !P5 ;  /* 0x000000111d00780c */ /* 0x000fda0006fc1670 */
        /* <DEDUP_REMOVED lines=11> */
[----:B------:R-:W-:-:S04]  /*10340*/  LOP3.LUT P6, RZ, R22, 0x200, RZ, 0xc0, !PT ;  /* 0x0000020016ff7812 */ /* 0x000fc800078cc0ff */
[----:B------:R-:W-:-:S13]  /*10350*/  ISETP.LT.OR P6, PT, R29, 0x11, P6 ;  /* 0x000000111d00780c */ /* 0x000fda00037c1670 */
[----:B------:R0:W-:Y:S02]  /*10360*/  LDGSTS.E.BYPASS.LTC128B.128 [R5+0xec00], desc[UR50][R2.64+0x380], !P6 ;  /* 0x0ec0038002057fae */ /* 0x0001e4000f101d72 */
[----:B0-----:R-:W-:Y:S05]  /*10370*/  WARPSYNC.COLLECTIVE R15, `(.L_x_516) ;  /* 0x000000000f087348 */ /* 0x001fea0003c00000 */
[----:B------:R1:W2:Y:S02]  /*10380*/  SHFL.IDX P6, R14, R13, R12, R11 ;  /* 0x0000000c0d0e7389 */ /* 0x0002a400000c000b */
[----:B012---:R-:W-:Y:S01]  /*10390*/  ENDCOLLECTIVE ;  /* 0x000000000000791b */ /* 0x007fe20003800000 */
.L_x_516:
[----:B------:R-:W-:Y:S02]  /*103a0*/  IMAD.MOV.U32 R13, RZ, RZ, R4 ;  /* 0x000000ffff0d7224 */ /* 0x000fe400078e0004 */
[----:B------:R-:W-:-:S07]  /*103b0*/  IMAD.MOV.U32 R7, RZ, RZ, R14 ;  /* 0x000000ffff077224 */ /* 0x000fce00078e000e */
[----:B------:R-:W-:Y:S05]  /*103c0*/  WARPSYNC.COLLECTIVE R15, `(.L_x_517) ;  /* 0x000000000f087348 */ /* 0x000fea0003c00000 */
[----:B------:R0:W1:Y:S02]  /*103d0*/  SHFL.IDX P6, R14, R13, R12, R11 ;  /* 0x0000000c0d0e7389 */ /* 0x00006400000c000b */
[----:B01----:R-:W-:Y:S01]  /*103e0*/  ENDCOLLECTIVE ;  /* 0x000000000000791b */ /* 0x003fe20003800000 */
.L_x_517:
[----:B------:R-:W-:Y:S02]  /*103f0*/  IMAD.MOV.U32 R13, RZ, RZ, R6 ;  /* 0x000000ffff0d7224 */ /* 0x000fe400078e0006 */
[----:B------:R-:W-:Y:S02]  /*10400*/  IMAD.MOV.U32 R12, RZ, RZ, 0x3 ;  /* 0x00000003ff0c7424 */ /* 0x000fe400078e00ff */
[----:B------:R-:W-:-:S05]  /*10410*/  IMAD.MOV.U32 R2, RZ, RZ, R14 ;  /* 0x000000ffff027224 */ /* 0x000fca00078e000e */
[----:B------:R-:W-:-:S05]  /*10420*/  IADD3 R2, P6, R2, R0, RZ ;  /* 0x0000000002027210 */ /* 0x000fca0007fde0ff */
[----:B------:R-:W-:Y:S01]  /*10430*/  IMAD.X R3, RZ, RZ, R7, P6 ;  /* 0x000000ffff037224 */ /* 0x000fe200030e0607 */
        /* <DEDUP_REMOVED lines=24> */
.L_x_518:
[----:B------:R-:W-:Y:S01]  /*105c0*/  IMAD.MOV.U32 R13, RZ, RZ, R4 ;  /* 0x000000ffff0d7224 */ /* 0x000fe200078e0004 */
[----:B------:R-:W-:-:S07]  /*105d0*/  MOV R6, R14 ;  /* 0x0000000e00067202 */ /* 0x000fce0000000f00 */
[----:B------:R-:W-:Y:S05]  /*105e0*/  WARPSYNC.COLLECTIVE R15, `(.L_x_519) ;  /* 0x000000000f087348 */ /* 0x000fea0003c00000 */
[----:B------:R0:W1:Y:S02]  /*105f0*/  SHFL.IDX P6, R14, R13, R12, R11 ;  /* 0x0000000c0d0e7389 */ /* 0x00006400000c000b */
[----:B01----:R-:W-:Y:S01]  /*10600*/  ENDCOLLECTIVE ;  /* 0x000000000000791b */ /* 0x003fe20003800000 */
.L_x_519:
[----:B------:R-:W-:Y:S01]  /*10610*/  IMAD.MOV.U32 R2, RZ, RZ, R14 ;  /* 0x000000ffff027224 */ /* 0x000fe200078e000e */
[----:B------:R-:W-:Y:S06]  /*10620*/  BRA `(.L_x_520) ;  /* 0xffffffc400dc7947 */ /* 0x000fec000383ffff */
.L_x_444:
[----:B0-----:R0:W1:Y:S02]  /*10630*/  SYNCS.PHASECHK.TRANS64.TRYWAIT P0, [R6+URZ+0x28c40], R17 ;  /* 0x028c4011060075a7 */ /* 0x001064000800017f */
[----:B-1----:R-:W-:Y:S05]  /*10640*/  @!P0 NANOSLEEP.SYNCS 0x989680 ;  /* 0x009896800000895d */ /* 0x002fea0003900000 */
[----:B------:R-:W1:Y:S02]  /*10650*/  @!P0 SYNCS.PHASECHK.TRANS64 P0, [R6+URZ+0x28c40], R17 ;  /* 0x028c4011060085a7 */ /* 0x000e64000800007f */
[----:B-1----:R-:W-:Y:S05]  /*10660*/  @!P0 BRA `(.L_x_444) ;  /* 0xfffffffc00f08947 */ /* 0x002fea000383ffff */
[----:B------:R-:W-:Y:S05]  /*10670*/  BRA `(.L_x_521) ;  /* 0xffffffcc00687947 */ /* 0x000fea000383ffff */
.L_x_445:
[----:B------:R-:W-:Y:S01]  /*10680*/  BSSY B1, `(.L_x_522) ;  /* 0x0000008000017945 */ /* 0x000fe20003800000 */
[----:B------:R-:W-:Y:S02]  /*10690*/  IMAD.MOV.U32 R13, RZ, RZ, R27 ;  /* 0x000000ffff0d7224 */ /* 0x000fe400078e001b */
[----:B------:R-:W-:Y:S02]  /*106a0*/  IMAD.MOV.U32 R12, RZ, RZ, RZ ;  /* 0x000000ffff0c7224 */ /* 0x000fe400078e00ff */
[----:B------:R-:W-:Y:S02]  /*106b0*/  IMAD.MOV.U32 R11, RZ, RZ, 0x181f ;  /* 0x0000181fff0b7424 */ /* 0x000fe400078e00ff */
[----:B------:R-:W-:-:S07]  /*106c0*/  IMAD.MOV.U32 R15, RZ, RZ, -0x1 ;  /* 0xffffffffff0f7424 */ /* 0x000fce00078e00ff */
[----:B0-----:R-:W-:Y:S05]  /*106d0*/  WARPSYNC.COLLECTIVE R15, `(.L_x_523) ;  /* 0x000000000f087348 */ /* 0x001fea0003c00000 */
[----:B------:R1:W2:Y:S02]  /*106e0*/  SHFL.IDX P6, R14, R13, R12, R11 ;  /* 0x0000000c0d0e7389 */ /* 0x0002a400000c000b */
[----:B012---:R-:W-:Y:S01]  /*106f0*/  ENDCOLLECTIVE ;  /* 0x000000000000791b */ /* 0x007fe20003800000 */
.L_x_523:
[----:B------:R-:W-:Y:S05]  /*10700*/  BSYNC B1 ;  /* 0x0000000000017941 */ /* 0x000fea0003800000 */
.L_x_522:
[----:B------:R-:W-:Y:S01]  /*10710*/  IMAD.MOV.U32 R13, RZ, RZ, R20 ;  /* 0x000000ffff0d7224 */ /* 0x000fe200078e0014 */
[----:B------:R-:W-:Y:S01]  /*10720*/  MOV R12, RZ ;  /* 0x000000ff000c7202 */ /* 0x000fe20000000f00 */
[----:B------:R-:W-:Y:S02]  /*10730*/  IMAD.MOV.U32 R11, RZ, RZ, 0x181f ;  /* 0x0000181fff0b7424 */ /* 0x000fe400078e00ff */
[----:B------:R-:W-:Y:S02]  /*10740*/  IMAD.MOV.U32 R15, RZ, RZ, -0x1 ;  /* 0xffffffffff0f7424 */ /* 0x000fe400078e00ff */
[----:B------:R-:W-:Y:S02]  /*10750*/  IMAD.MOV.U32 R3, RZ, RZ, R14 ;  /* 0x000000ffff037224 */ /* 0x000fe400078e000e */
[----:B------:R-:W-:-:S07]  /*10760*/  IMAD R21, R8, 0x2, R23 ;  /* 0x0000000208157824 */ /* 0x000fce00078e0217 */
[----:B------:R-:W-:Y:S05]  /*10770*/  WARPSYNC.COLLECTIVE R15, `(.L_x_524) ;  /* 0x000000000f087348 */ /* 0x000fea0003c00000 */
[----:B------:R0:W1:Y:S02]  /*10780*/  SHFL.IDX P6, R14, R13, R12, R11 ;  /* 0x0000000c0d0e7389 */ /* 0x00006400000c000b */
[----:B01----:R-:W-:Y:S01]  /*10790*/  ENDCOLLECTIVE ;  /* 0x000000000000791b */ /* 0x003fe20003800000 */
.L_x_524:
[----:B------:R-:W-:Y:S02]  /*107a0*/  IMAD.MOV.U32 R13, RZ, RZ, R27 ;  /* 0x000000ffff0d7224 */ /* 0x000fe400078e001b */
[----:B------:R-:W-:Y:S02]  /*107b0*/  IMAD.MOV.U32 R12, RZ, RZ, 0x1 ;  /* 0x00000001ff0c7424 */ /* 0x000fe400078e00ff */
[----:B------:R-:W-:-:S07]  /*107c0*/  IMAD.MOV.U32 R2, RZ, RZ, R14 ;  /* 0x000000ffff027224 */ /* 0x000fce00078e000e */
[----:B------:R-:W-:Y:S05]  /*107d0*/  WARPSYNC.COLLECTIVE R15, `(.L_x_525) ;  /* 0x000000000f087348 */ /* 0x000fea0003c00000 */
[----:B------:R0:W1:Y:S02]  /*107e0*/  SHFL.IDX P6, R14, R13, R12, R11 ;  /* 0x0000000c0d0e7389 */ /* 0x00006400000c000b */
[----:B01----:R-:W-:Y:S01]  /*107f0*/  ENDCOLLECTIVE ;  /* 0x000000000000791b */ /* 0x003fe20003800000 */
.L_x_525:
[----:B------:R-:W-:-:S05]  /*10800*/  IADD3 R2, P0, R2, R0, RZ ;  /* 0x0000000002027210 */ /* 0x000fca0007f1e0ff */
[----:B------:R-:W-:-:S05]  /*10810*/  IMAD.X R3, RZ, RZ, R3, P0 ;  /* 0x000000ffff037224 */ /* 0x000fca00000e0603 */
[----:B------:R-:W-:Y:S01]  /*10820*/  @!PT LDS RZ, [RZ] ;  /* 0x00000000fffff984 */ /* 0x000fe20000000800 */
[----:B------:R-:W-:Y:S01]  /*10830*/  @!PT LDS RZ, [RZ] ;  /* 0x00000000fffff984 */ /* 0x000fe20000000800 */
[----:B------:R-:W-:Y:S01]  /*10840*/  @!PT LDS RZ, [RZ] ;  /* 0x00000000fffff984 */ /* 0x000fe20000000800 */
[----:B------:R0:W-:Y:S01]  /*10850*/  LDGSTS.E.BYPASS.LTC128B.128 [R21+0x22400], desc[UR50][R2.64], !P1 ;  /* 0x2240000002157fae */ /* 0x0001e2000c901d72 */
[----:B------:R-:W-:Y:S01]  /*10860*/  MOV R13, R20 ;  /* 0x00000014000d7202 */ /* 0x000fe20000000f00 */
[----:B0-----:R-:W-:-:S07]  /*10870*/  IMAD.MOV.U32 R3, RZ, RZ, R14 ;  /* 0x000000ffff037224 */ /* 0x001fce00078e000e */
[----:B------:R-:W-:Y:S05]  /*10880*/  WARPSYNC.COLLECTIVE R15, `(.L_x_526) ;  /* 0x000000000f087348 */ /* 0x000fea0003c00000 */
[----:B------:R0:W1:Y:S02]  /*10890*/  SHFL.IDX P6, R14, R13, R12, R11 ;  /* 0x0000000c0d0e7389 */ /* 0x00006400000c000b */
[----:B01----:R-:W-:Y:S01]  /*108a0*/  ENDCOLLECTIVE ;  /* 0x000000000000791b */ /* 0x003fe20003800000 */
.L_x_526:
[----:B------:R-:W-:Y:S02]  /*108b0*/  IMAD.MOV.U32 R13, RZ, RZ, R27 ;  /* 0x000000ffff0d7224 */ /* 0x000fe400078e001b */
[----:B------:R-:W-:Y:S02]  /*108c0*/  IMAD.MOV.U32 R12, RZ, RZ, 0x2 ;  /* 0x00000002ff0c7424 */ /* 0x000fe400078e00ff */
[----:B------:R-:W-:-:S07]  /*108d0*/  IMAD.MOV.U32 R2, RZ, RZ, R14 ;  /* 0x000000ffff027224 */ /* 0x000fce00078e000e */
[----:B------:R-:W-:Y:S05]  /*108e0*/  WARPSYNC.COLLECTIVE R15, `(.L_x_527) ;  /* 0x000000000f087348 */ /* 0x000fea0003c00000 */
[----:B------:R0:W1:Y:S02]  /*108f0*/  SHFL.IDX P6, R14, R13, R12, R11 ;  /* 0x0000000c0d0e7389 */ /* 0x00006400000c000b */
[----:B01----:R-:W-:Y:S01]  /*10900*/  ENDCOLLECTIVE ;  /* 0x000000000000791b */ /* 0x003fe20003800000 */
.L_x_527:
        /* <DEDUP_REMOVED lines=11> */
.L_x_528:
[----:B------:R-:W-:Y:S01]  /*109c0*/  MOV R13, R27 ;  /* 0x0000001b000d7202 */ /* 0x000fe20000000f00 */
[----:B------:R-:W-:Y:S02]  /*109d0*/  IMAD.MOV.U32 R12, RZ, RZ, 0x3 ;  /* 0x00000003ff0c7424 */ /* 0x000fe400078e00ff */
[----:B------:R-:W-:-:S07]  /*109e0*/  IMAD.MOV.U32 R2, RZ, RZ, R14 ;  /* 0x000000ffff027224 */ /* 0x000fce00078e000e */
[----:B------:R-:W-:Y:S05]  /*109f0*/  WARPSYNC.COLLECTIVE R15, `(.L_x_529) ;  /* 0x000000000f087348 */ /* 0x000fea0003c00000 */
[----:B------:R0:W1:Y:S02]  /*10a00*/  SHFL.IDX P6, R14, R13, R12, R11 ;  /* 0x0000000c0d0e7389 */ /* 0x00006400000c000b */
[----:B01----:R-:W-:Y:S01]  /*10a10*/  ENDCOLLECTIVE ;  /* 0x000000000000791b */ /* 0x003fe20003800000 */
.L_x_529:
        /* <DEDUP_REMOVED lines=11> */
.L_x_530:
[----:B------:R-:W-:Y:S01]  /*10ad0*/  IMAD.MOV.U32 R2, RZ, RZ, R14 ;  /* 0x000000ffff027224 */ /* 0x000fe200078e000e */
[----:B------:R-:W-:Y:S06]  /*10ae0*/  BRA `(.L_x_531) ;  /* 0xffffffc800f87947 */ /* 0x000fec000383ffff */
.L_x_450:
[----:B---3--:R3:W4:Y:S02]  /*10af0*/  SYNCS.PHASECHK.TRANS64.TRYWAIT P0, [R6+URZ+0x28c60], R17 ;  /* 0x028c6011060075a7 */ /* 0x008724000800017f */
[----:B----4-:R-:W-:Y:S05]  /*10b00*/  @!P0 NANOSLEEP.SYNCS 0x989680 ;  /* 0x009896800000895d */ /* 0x010fea0003900000 */
[----:B------:R-:W4:Y:S02]  /*10b10*/  @!P0 SYNCS.PHASECHK.TRANS64 P0, [R6+URZ+0x28c60], R17 ;  /* 0x028c6011060085a7 */ /* 0x000f24000800007f */
[----:B----4-:R-:W-:Y:S05]  /*10b20*/  @!P0 BRA `(.L_x_450) ;  /* 0xfffffffc00f08947 */ /* 0x010fea000383ffff */
[----:B------:R-:W-:Y:S05]  /*10b30*/  BRA `(.L_x_532) ;  /* 0xffffffcc00487947 */ /* 0x000fea000383ffff */
.L_x_451:
[----:B------:R-:W-:Y:S01]  /*10b40*/  BSSY B1, `(.L_x_533) ;  /* 0x0000008000017945 */ /* 0x000fe20003800000 */
[----:B------:R-:W-:Y:S02]  /*10b50*/  IMAD.MOV.U32 R13, RZ, RZ, R10 ;  /* 0x000000ffff0d7224 */ /* 0x000fe400078e000a */
[----:B------:R-:W-:Y:S02]  /*10b60*/  IMAD.MOV.U32 R12, RZ, RZ, RZ ;  /* 0x000000ffff0c7224 */ /* 0x000fe400078e00ff */
[----:B------:R-:W-:Y:S02]  /*10b70*/  IMAD.MOV.U32 R11, RZ, RZ, 0x181f ;  /* 0x0000181fff0b7424 */ /* 0x000fe400078e00ff */
[----:B------:R-:W-:-:S07]  /*10b80*/  IMAD.MOV.U32 R15, RZ, RZ, -0x1 ;  /* 0xffffffffff0f7424 */ /* 0x000fce00078e00ff */
[----:B-12---:R-:W-:Y:S05]  /*10b90*/  WARPSYNC.COLLECTIVE R15, `(.L_x_534) ;  /* 0x000000000f087348 */ /* 0x006fea0003c00000 */
[----:B------:R0:W3:Y:S02]  /*10ba0*/  SHFL.IDX P6, R14, R13, R12, R11 ;  /* 0x0000000c0d0e7389 */ /* 0x0000e400000c000b */
[----:B0123--:R-:W-:Y:S01]  /*10bb0*/  ENDCOLLECTIVE ;  /* 0x000000000000791b */ /* 0x00ffe20003800000 */
.L_x_534:
[----:B------:R-:W-:Y:S05]  /*10bc0*/  BSYNC B1 ;  /* 0x0000000000017941 */ /* 0x000fea0003800000 */
.L_x_533:
[----:B------:R-:W-:Y:S01]  /*10bd0*/  IMAD.MOV.U32 R13, RZ, RZ, R9 ;  /* 0x000000ffff0d7224 */ /* 0x000fe200078e0009 */
[----:B------:R-:W-:Y:S01]  /*10be0*/  MOV R3, R14 ;  /* 0x0000000e00037202 */ /* 0x000fe20000000f00 */
[----:B------:R-:W-:Y:S01]  /*10bf0*/  IMAD.MOV.U32 R12, RZ, RZ, RZ ;  /* 0x000000ffff0c7224 */ /* 0x000fe200078e00ff */
[C---:B------:R-:W-:Y:S01]  /*10c00*/  LOP3.LUT P2, RZ, R22.reuse, 0x40, RZ, 0xc0, !PT ;  /* 0x0000004016ff7812 */ /* 0x040fe2000784c0ff */
[----:B------:R-:W-:Y:S01]  /*10c10*/  IMAD.MOV.U32 R11, RZ, RZ, 0x181f ;  /* 0x0000181fff0b7424 */ /* 0x000fe200078e00ff */
[C---:B------:R-:W-:Y:S01]  /*10c20*/  LOP3.LUT P1, RZ, R22.reuse, 0x20, RZ, 0xc0, !PT ;  /* 0x0000002016ff7812 */ /* 0x040fe2000782c0ff */
[----:B------:R-:W-:Y:S01]  /*10c30*/  IMAD.MOV.U32 R15, RZ, RZ, -0x1 ;  /* 0xffffffffff0f7424 */ /* 0x000fe200078e00ff */
[----:B------:R-:W-:Y:S01]  /*10c40*/  LOP3.LUT R22, R22, 0xffffbfff, RZ, 0xc0, !PT ;  /* 0xffffbfff16167812 */ /* 0x000fe200078ec0ff */
[----:B------:R-:W-:-:S10]  /*10c50*/  IMAD R17, R17, 0x2, R23 ;  /* 0x0000000211117824 */ /* 0x000fd400078e0217 */
[----:B------:R-:W-:Y:S05]  /*10c60*/  WARPSYNC.COLLECTIVE R15, `(.L_x_535) ;  /* 0x000000000f087348 */ /* 0x000fea0003c00000 */
[----:B------:R0:W1:Y:S02]  /*10c70*/  SHFL.IDX P6, R14, R13, R12, R11 ;  /* 0x0000000c0d0e7389 */ /* 0x00006400000c000b */
[----:B01----:R-:W-:Y:S01]  /*10c80*/  ENDCOLLECTIVE ;  /* 0x000000000000791b */ /* 0x003fe20003800000 */
.L_x_535:
[----:B------:R-:W-:-:S04]  /*10c90*/  @P3 LOP3.LUT R22, R22, 0x4000, RZ, 0xfc, !PT ;  /* 0x0000400016163812 */ /* 0x000fc800078efcff */
[C---:B------:R-:W-:Y:S01]  /*10ca0*/  LOP3.LUT P3, RZ, R22.reuse, 0x10, RZ, 0xc0, !PT ;  /* 0x0000001016ff7812 */ /* 0x040fe2000786c0ff */
[----:B------:R-:W-:Y:S01]  /*10cb0*/  IMAD.MOV.U32 R13, RZ, RZ, R10 ;  /* 0x000000ffff0d7224 */ /* 0x000fe200078e000a */
[----:B------:R-:W-:Y:S01]  /*10cc0*/  MOV R12, 0x1 ;  /* 0x00000001000c7802 */ /* 0x000fe20000000f00 */
[----:B------:R-:W-:Y:S01]  /*10cd0*/  IMAD.MOV.U32 R2, RZ, RZ, R14 ;  /* 0x000000ffff027224 */ /* 0x000fe200078e000e */
[C---:B------:R-:W-:Y:S02]  /*10ce0*/  LOP3.LUT P6, RZ, R22.reuse, 0x80, RZ, 0xc0, !PT ;  /* 0x0000008016ff7812 */ /* 0x040fe400078cc0ff */
[----:B------:R-:W-:Y:S02]  /*10cf0*/  LOP3.LUT R22, R22, 0xfffeffff, RZ, 0xc0, !PT ;  /* 0xfffeffff16167812 */ /* 0x000fe400078ec0ff */
[----:B------:R-:W-:-:S05]  /*10d00*/  IADD3 R2, P0, R2, R0, RZ ;  /* 0x0000000002027210 */ /* 0x000fca0007f1e0ff */
[----:B------:R-:W-:Y:S01]  /*10d10*/  @P3 LOP3.LUT R22, R22, 0x10000, RZ, 0xfc, !PT ;  /* 0x0001000016163812 */ /* 0x000fe200078efcff */
[----:B------:R-:W-:Y:S01]  /*10d20*/  IMAD.X R3, RZ, RZ, R3, P0 ;  /* 0x000000ffff037224 */ /* 0x000fe200000e0603 */
[----:B------:R-:W-:-:S04]  /*10d30*/  ISETP.NE.U32.AND P0, PT, R30, RZ, PT ;  /* 0x000000ff1e00720c */ /* 0x000fc80003f05070 */
[----:B------:R-:W-:Y:S01]  /*10d40*/  @!PT LDS RZ, [RZ] ;  /* 0x00000000fffff984 */ /* 0x000fe20000000800 */
[----:B------:R-:W-:Y:S01]  /*10d50*/  @!PT LDS RZ, [RZ] ;  /* 0x00000000fffff984 */ /* 0x000fe20000000800 */
[----:B------:R-:W-:Y:S01]  /*10d60*/  @!PT LDS RZ, [RZ] ;  /* 0x00000000fffff984 */ /* 0x000fe20000000800 */
[----:B------:R0:W-:Y:S09]  /*10d70*/  LDGSTS.E.BYPASS.LTC128B.128 [R17+0x400], desc[UR50][R2.64], !P6 ;  /* 0x0040000002117fae */ /* 0x0001f2000f101d72 */
[----:B0-----:R-:W-:Y:S05]  /*10d80*/  WARPSYNC.COLLECTIVE R15, `(.L_x_536) ;  /* 0x000000000f087348 */ /* 0x001fea0003c00000 */
[----:B------:R1:W2:Y:S02]  /*10d90*/  SHFL.IDX P6, R14, R13, R12, R11 ;  /* 0x0000000c0d0e7389 */ /* 0x0002a400000c000b */
[----:B012---:R-:W-:Y:S01]  /*10da0*/  ENDCOLLECTIVE ;  /* 0x000000000000791b */ /* 0x007fe20003800000 */
.L_x_536:
[----:B------:R-:W-:Y:S01]  /*10db0*/  @!PT LDS RZ, [RZ] ;  /* 0x00000000fffff984 */ /* 0x000fe20000000800 */
[----:B------:R-:W-:Y:S01]  /*10dc0*/  @!PT LDS RZ, [RZ] ;  /* 0x00000000fffff984 */ /* 0x000fe20000000800 */
[----:B------:R-:W-:Y:S01]  /*10dd0*/  @!PT LDS RZ, [RZ] ;  /* 0x00000000fffff984 */ /* 0x000fe20000000800 */
[----:B------:R0:W-:Y:S04]  /*10de0*/  LDGSTS.E.BYPASS.LTC128B.128 [R17+0x2400], desc[UR50][R2.64+0x80], !P2 ;  /* 0x0240008002117fae */ /* 0x0001e8000d101d72 */
[----:B------:R0:W-:Y:S01]  /*10df0*/  LDGSTS.E.BYPASS.LTC128B.128 [R17+0x4400], desc[UR50][R2.64+0x100], !P1 ;  /* 0x0440010002117fae */ /* 0x0001e2000c901d72 */
[----:B------:R-:W-:-:S03]  /*10e00*/  ISETP.NE.U32.AND P1, PT, R29, RZ, PT ;  /* 0x000000ff1d00720c */ /* 0x000fc60003f25070 */
[----:B------:R0:W-:Y:S01]  /*10e10*/  LDGSTS.E.BYPASS.LTC128B.128 [R17+0x6400], desc[UR50][R2.64+0x180], !P3 ;  /* 0x0640018002117fae */ /* 0x0001e2000d901d72 */
[----:B------:R-:W-:Y:S01]  /*10e20*/  LOP3.LUT P3, RZ, R22, 0x80, RZ, 0xc0, !PT ;  /* 0x0000008016ff7812 */ /* 0x000fe2000786c0ff */
[----:B------:R-:W-:Y:S02]  /*10e30*/  IMAD.MOV.U32 R13, RZ, RZ, R9 ;  /* 0x000000ffff0d7224 */ /* 0x000fe400078e0009 */
[----:B------:R0:W-:Y:S04]  /*10e40*/  LDGSTS.E.BYPASS.LTC128B.128 [R17+0x8400], desc[UR50][R2.64+0x200], !P5 ;  /* 0x0840020002117fae */ /* 0x0001e8000e901d72 */
[----:B------:R0:W-:Y:S01]  /*10e50*/  LDGSTS.E.BYPASS.LTC128B.128 [R17+0xa400], desc[UR50][R2.64+0x280], !P4 ;  /* 0x0a40028002117fae */ /* 0x0001e2000e101d72 */
[----:B------:R-:W-:-:S03]  /*10e60*/  IMAD.MOV.U32 R5, RZ, RZ, R14 ;  /* 0x000000ffff057224 */ /* 0x000fc600078e000e */
[----:B------:R0:W-:Y:S04]  /*10e70*/  LDGSTS.E.BYPASS.LTC128B.128 [R17+0xc400], desc[UR50][R2.64+0x300], P0 ;  /* 0x0c40030002117fae */ /* 0x0001e80008101d72 */
[----:B0-----:R-:W-:Y:S05]  /*10e80*/  WARPSYNC.COLLECTIVE R15, `(.L_x_537) ;  /* 0x000000000f087348 */ /* 0x001fea0003c00000 */
[----:B------:R1:W2:Y:S02]  /*10e90*/  SHFL.IDX P6, R14, R13, R12, R11 ;  /* 0x0000000c0d0e7389 */ /* 0x0002a400000c000b */
[----:B012---:R-:W-:Y:S01]  /*10ea0*/  ENDCOLLECTIVE ;  /* 0x000000000000791b */ /* 0x007fe20003800000 */
.L_x_537:
[----:B------:R-:W-:Y:S01]  /*10eb0*/  @!PT LDS RZ, [RZ] ;  /* 0x00000000fffff984 */ /* 0x000fe20000000800 */
[----:B------:R-:W-:Y:S01]  /*10ec0*/  @!PT LDS RZ, [RZ] ;  /* 0x00000000fffff984 */ /* 0x000fe20000000800 */
[----:B------:R-:W-:Y:S01]  /*10ed0*/  @!PT LDS RZ, [RZ] ;  /* 0x00000000fffff984 */ /* 0x000fe20000000800 */
[----:B------:R0:W-:Y:S01]  /*10ee0*/  LDGSTS.E.BYPASS.LTC128B.128 [R17+0xe400], desc[UR50][R2.64+0x380], P1 ;  /* 0x0e40038002117fae */ /* 0x0001e20008901d72 */
[----:B------:R-:W-:Y:S02]  /*10ef0*/  IMAD.MOV.U32 R13, RZ, RZ, R10 ;  /* 0x000000ffff0d7224 */ /* 0x000fe400078e000a */
[----:B------:R-:W-:Y:S01]  /*10f00*/  IMAD.MOV.U32 R12, RZ, RZ, 0x2 ;  /* 0x00000002ff0c7424 */ /* 0x000fe200078e00ff */
[----:B0-----:R-:W-:Y:S02]  /*10f10*/  IADD3 R2, P2, R14, R0, RZ ;  /* 0x000000000e027210 */ /* 0x001fe40007f5e0ff */
[----:B------:R-:W-:-:S03]  /*10f20*/  LOP3.LUT P6, RZ, R22, 0x20, RZ, 0xc0, !PT ;  /* 0x0000002016ff7812 */ /* 0x000fc600078cc0ff */
[----:B------:R-:W-:Y:S01]  /*10f30*/  IMAD.X R3, RZ, RZ, R5, P2 ;  /* 0x000000ffff037224 */ /* 0x000fe200010e0605 */
[----:B------:R-:W-:-:S04]  /*10f40*/  LOP3.LUT P2, RZ, R22, 0x40, RZ, 0xc0, !PT ;  /* 0x0000004016ff7812 */ /* 0x000fc8000784c0ff */
[----:B------:R0:W-:Y:S01]  /*10f50*/  LDGSTS.E.BYPASS.LTC128B.128 [R17+0xc00], desc[UR50][R2.64], !P3 ;  /* 0x00c0000002117fae */ /* 0x0001e2000d901d72 */
[C---:B------:R-:W-:Y:S02]  /*10f60*/  LOP3.LUT P3, RZ, R22.reuse, 0x10000, RZ, 0xc0, !PT ;  /* 0x0001000016ff7812 */ /* 0x040fe4000786c0ff */
[----:B------:R-:W-:-:S06]  /*10f70*/  LOP3.LUT R22, R22, 0xffff7fff, RZ, 0xc0, !PT ;  /* 0xffff7fff16167812 */ /* 0x000fcc00078ec0ff */
[----:B------:R0:W-:Y:S04]  /*10f80*/  LDGSTS.E.BYPASS.LTC128B.128 [R17+0x2c00], desc[UR50][R2.64+0x80], !P2 ;  /* 0x02c0008002117fae */ /* 0x0001e8000d101d72 */
[----:B------:R0:W-:Y:S01]  /*10f90*/  LDGSTS.E.BYPASS.LTC128B.128 [R17+0x4c00], desc[UR50][R2.64+0x100], !P6 ;  /* 0x04c0010002117fae */ /* 0x0001e2000f101d72 */
[----:B------:R-:W-:-:S07]  /*10fa0*/  @P3 LOP3.LUT R22, R22, 0x8000, RZ, 0xfc, !PT ;  /* 0x0000800016163812 */ /* 0x000fce00078efcff */
[----:B0-----:R-:W-:Y:S05]  /*10fb0*/  WARPSYNC.COLLECTIVE R15, `(.L_x_538) ;  /* 0x000000000f087348 */ /* 0x001fea0003c00000 */
[----:B------:R1:W2:Y:S02]  /*10fc0*/  SHFL.IDX P6, R14, R13, R12, R11 ;  /* 0x0000000c0d0e7389 */ /* 0x0002a400000c000b */
[----:B012---:R-:W-:Y:S01]  /*10fd0*/  ENDCOLLECTIVE ;  /* 0x000000000000791b */ /* 0x007fe20003800000 */
.L_x_538:
[----:B------:R-:W-:Y:S01]  /*10fe0*/  @!PT LDS RZ, [RZ] ;  /* 0x00000000fffff984 */ /* 0x000fe20000000800 */
[----:B------:R-:W-:Y:S01]  /*10ff0*/  @!PT LDS RZ, [RZ] ;  /* 0x00000000fffff984 */ /* 0x000fe20000000800 */
[----:B------:R-:W-:Y:S01]  /*11000*/  @!PT LDS RZ, [RZ] ;  /* 0x00000000fffff984 */ /* 0x000fe20000000800 */
[----:B------:R0:W-:Y:S01]  /*11010*/  LDGSTS.E.BYPASS.LTC128B.128 [R17+0x6c00], desc[UR50][R2.64+0x180], !P3 ;  /* 0x06c0018002117fae */ /* 0x0001e2000d901d72 */
[----:B------:R-:W-:-:S03]  /*11020*/  LOP3.LUT P3, RZ, R22, 0x80, RZ, 0xc0, !PT ;  /* 0x0000008016ff7812 */ /* 0x000fc6000786c0ff */
        /* <DEDUP_REMOVED lines=9> */
.L_x_539:
[----:B------:R-:W-:Y:S01]  /*110c0*/  MOV R13, R10 ;  /* 0x0000000a000d7202 */ /* 0x000fe20000000f00 */
        /* <DEDUP_REMOVED lines=9> */
[----:B------:R-:W-:-:S08]  /*11160*/  LOP3.LUT P3, RZ, R22, 0x8000, RZ, 0xc0, !PT ;  /* 0x0000800016ff7812 */ /* 0x000fd0000786c0ff */
[----:B------:R0:W-:Y:S04]  /*11170*/  LDGSTS.E.BYPASS.LTC128B.128 [R17+0x3400], desc[UR50][R2.64+0x80], !P2 ;  /* 0x0340008002117fae */ /* 0x0001e8000d101d72 */
[----:B------:R0:W-:Y:S02]  /*11180*/  LDGSTS.E.BYPASS.LTC128B.128 [R17+0x5400], desc[UR50][R2.64+0x100], !P6 ;  /* 0x0540010002117fae */ /* 0x0001e4000f101d72 */
[----:B0-----:R-:W-:Y:S05]  /*11190*/  WARPSYNC.COLLECTIVE R15, `(.L_x_540) ;  /* 0x000000000f087348 */ /* 0x001fea0003c00000 */
[----:B------:R1:W2:Y:S02]  /*111a0*/  SHFL.IDX P6, R14, R13, R12, R11 ;  /* 0x0000000c0d0e7389 */ /* 0x0002a400000c000b */
[----:B012---:R-:W-:Y:S01]  /*111b0*/  ENDCOLLECTIVE ;  /* 0x000000000000791b */ /* 0x007fe20003800000 */
.L_x_540:
        /* <DEDUP_REMOVED lines=14> */
.L_x_541:
[----:B------:R-:W-:Y:S05]  /*112a0*/  BRA `(.L_x_542) ;  /* 0xffffffc800b47947 */ /* 0x000fea000383ffff */
.L_x_459:
[----:B------:R-:W-:Y:S01]  /*112b0*/  BSSY B0, `(.L_x_543) ;  /* 0x0000008000007945 */ /* 0x000fe20003800000 */
[----:B------:R-:W-:Y:S02]  /*112c0*/  IMAD.MOV.U32 R13, RZ, RZ, R16 ;  /* 0x000000ffff0d7224 */ /* 0x000fe400078e0010 */
[----:B------:R-:W-:Y:S02]  /*112d0*/  IMAD.MOV.U32 R12, RZ, RZ, RZ ;  /* 0x000000ffff0c7224 */ /* 0x000fe400078e00ff */
[----:B------:R-:W-:Y:S02]  /*112e0*/  IMAD.MOV.U32 R11, RZ, RZ, 0x1f ;  /* 0x0000001fff0b7424 */ /* 0x000fe400078e00ff */
[----:B------:R-:W-:-:S07]  /*112f0*/  IMAD.MOV.U32 R15, RZ, RZ, -0x1 ;  /* 0xffffffffff0f7424 */ /* 0x000fce00078e00ff */
[----:B0123--:R-:W-:Y:S05]  /*11300*/  WARPSYNC.COLLECTIVE R15, `(.L_x_544) ;  /* 0x000000000f087348 */ /* 0x00ffea0003c00000 */
[----:B------:R4:W0:Y:S02]  /*11310*/  SHFL.IDX P6, R14, R13, R12, R11 ;  /* 0x0000000c0d0e7389 */ /* 0x00082400000c000b */
[----:B01234-:R-:W-:Y:S01]  /*11320*/  ENDCOLLECTIVE ;  /* 0x000000000000791b */ /* 0x01ffe20003800000 */
.L_x_544:
[----:B------:R-:W-:Y:S05]  /*11330*/  BSYNC B0 ;  /* 0x0000000000007941 */ /* 0x000fea0003800000 */
.L_x_543:
[----:B------:R-:W-:Y:S01]  /*11340*/  MOV R13, R16 ;  /* 0x00000010000d7202 */ /* 0x000fe20000000f00 */
[----:B------:R-:W-:Y:S02]  /*11350*/  IMAD.MOV.U32 R12, RZ, RZ, 0x1 ;  /* 0x00000001ff0c7424 */ /* 0x000fe400078e00ff */
[----:B------:R-:W-:Y:S02]  /*11360*/  IMAD.MOV.U32 R11, RZ, RZ, 0x1f ;  /* 0x0000001fff0b7424 */ /* 0x000fe400078e00ff */
[----:B------:R-:W-:Y:S02]  /*11370*/  IMAD.MOV.U32 R15, RZ, RZ, -0x1 ;  /* 0xffffffffff0f7424 */ /* 0x000fe400078e00ff */
[----:B------:R-:W-:Y:S02]  /*11380*/  IMAD.IADD R5, R19, 0x1, R8 ;  /* 0x0000000113057824 */ /* 0x000fe400078e0208 */
[----:B------:R-:W-:-:S07]  /*11390*/  IMAD.MOV.U32 R0, RZ, RZ, R14 ;  /* 0x000000ffff007224 */ /* 0x000fce00078e000e */
[----:B------:R-:W-:Y:S05]  /*113a0*/  WARPSYNC.COLLECTIVE R15, `(.L_x_545) ;  /* 0x000000000f087348 */ /* 0x000fea0003c00000 */
[----:B------:R0:W1:Y:S02]  /*113b0*/  SHFL.IDX P6, R14, R13, R12, R11 ;  /* 0x0000000c0d0e7389 */ /* 0x00006400000c000b */
[----:B01----:R-:W-:Y:S01]  /*113c0*/  ENDCOLLECTIVE ;  /* 0x000000000000791b */ /* 0x003fe20003800000 */
.L_x_545:
[----:B------:R-:W-:Y:S02]  /*113d0*/  ULDC UR4, c[0x0][0xc3c] ;  /* 0x00030f0000047ab9 */ /* 0x000fe40000000800 */
[----:B------:R-:W-:-:S13]  /*113e0*/  ISETP.GE.OR P1, PT, R5, UR4, !P0 ;  /* 0x0000000405007c0c */ /* 0x000fda000c726670 */
[----:B------:R-:W0:Y:S01]  /*113f0*/  @!P1 LDC.64 R2, c[0x0][0xc80] ;  /* 0x00032000ff029b82 */ /* 0x000e220000000a00 */
[----:B------:R-:W-:Y:S01]  /*11400*/  MOV R11, RZ ;  /* 0x000000ff000b7202 */ /* 0x000fe20000000f00 */
[----:B------:R-:W-:Y:S02]  /*11410*/  IMAD.MOV.U32 R4, RZ, RZ, R14 ;  /* 0x000000ffff047224 */ /* 0x000fe400078e000e */
[----:B0-----:R-:W-:-:S06]  /*11420*/  @!P1 IMAD.WIDE R2, R5, 0x4, R2 ;  /* 0x0000000405029825 */ /* 0x001fcc00078e0202 */
[----:B------:R-:W2:Y:S01]  /*11430*/  @!P1 LDG.E R2, desc[UR50][R2.64] ;  /* 0x0000003202029981 */ /* 0x000ea2000c1e1900 */
[----:B------:R-:W-:Y:S01]  /*11440*/  IMAD.MOV.U32 R5, RZ, RZ, RZ ;  /* 0x000000ffff057224 */ /* 0x000fe200078e00ff */
[C---:B------:R-:W-:Y:S02]  /*11450*/  ISETP.GE.U32.AND P2, PT, R8.reuse, 0x2, PT ;  /* 0x000000020800780c */ /* 0x040fe40003f46070 */
[C---:B------:R-:W-:Y:S02]  /*11460*/  ISETP.GE.U32.AND P3, PT, R8.reuse, 0x4, PT ;  /* 0x000000040800780c */ /* 0x040fe40003f66070 */
[C---:B------:R-:W-:Y:S02]  /*11470*/  ISETP.GE.U32.AND P4, PT, R8.reuse, 0x8, PT ;  /* 0x000000080800780c */ /* 0x040fe40003f86070 */
[C---:B------:R-:W-:Y:S01]  /*11480*/  ISETP.GE.U32.AND P5, PT, R8.reuse, 0x10, PT ;  /* 0x000000100800780c */ /* 0x040fe20003fa6070 */
[----:B--2---:R-:W-:Y:S01]  /*11490*/  @!P1 IMAD.MOV.U32 R5, RZ, RZ, R2 ;  /* 0x000000ffff059224 */ /* 0x004fe200078e0002 */
[----:B------:R-:W-:-:S03]  /*114a0*/  ISETP.NE.AND P1, PT, R8, RZ, PT ;  /* 0x000000ff0800720c */ /* 0x000fc60003f25270 */
[----:B------:R-:W-:-:S10]  /*114b0*/  IMAD.MOV.U32 R13, RZ, RZ, R5 ;  /* 0x000000ffff0d7224 */ /* 0x000fd400078e0005 */
[----:B------:R-:W-:Y:S05]  /*114c0*/  WARPSYNC.COLLECTIVE R15, `(.L_x_546) ;  /* 0x000000000f087348 */ /* 0x000fea0003c00000 */
[----:B------:R0:W1:Y:S02]  /*114d0*/  SHFL.UP P6, R14, R13, R12, R11 ;  /* 0x0400000c0d0e7389 */ /* 0x00006400000c000b */
[----:B01----:R-:W-:Y:S01]  /*114e0*/  ENDCOLLECTIVE ;  /* 0x000000000000791b */ /* 0x003fe20003800000 */
.L_x_546:
[----:B------:R-:W-:Y:S01]  /*114f0*/  IMAD.MOV.U32 R12, RZ, RZ, 0x2 ;  /* 0x00000002ff0c7424 */ /* 0x000fe200078e00ff */
[----:B------:R-:W-:-:S05]  /*11500*/  SEL R6, R14, RZ, P1 ;  /* 0x000000ff0e067207 */ /* 0x000fca0000800000 */
[----:B------:R-:W-:-:S04]  /*11510*/  IMAD.IADD R6, R5, 0x1, R6 ;  /* 0x0000000105067824 */ /* 0x000fc800078e0206 */
[----:B------:R-:W-:-:S07]  /*11520*/  IMAD.MOV.U32 R13, RZ, RZ, R6 ;  /* 0x000000ffff0d7224 */ /* 0x000fce00078e0006 */
[----:B------:R-:W-:Y:S05]  /*11530*/  WARPSYNC.COLLECTIVE R15, `(.L_x_547) ;  /* 0x000000000f087348 */ /* 0x000fea0003c00000 */
[----:B------:R0:W1:Y:S02]  /*11540*/  SHFL.UP P6, R14, R13, R12, R11 ;  /* 0x0400000c0d0e7389 */ /* 0x00006400000c000b */
[----:B01----:R-:W-:Y:S01]  /*11550*/  ENDCOLLECTIVE ;  /* 0x000000000000791b */ /* 0x003fe20003800000 */
.L_x_547:
[----:B------:R-:W-:Y:S01]  /*11560*/  IMAD.MOV.U32 R12, RZ, RZ, 0x4 ;  /* 0x00000004ff0c7424 */ /* 0x000fe200078e00ff */
[----:B------:R-:W-:-:S05]  /*11570*/  SEL R7, R14, RZ, P2 ;  /* 0x000000ff0e077207 */ /* 0x000fca0001000000 */
[----:B------:R-:W-:-:S04]  /*11580*/  IMAD.IADD R7, R6, 0x1, R7 ;  /* 0x0000000106077824 */ /* 0x000fc800078e0207 */
[----:B------:R-:W-:-:S07]  /*11590*/  IMAD.MOV.U32 R13, RZ, RZ, R7 ;  /* 0x000000ffff0d7224 */ /* 0x000fce00078e0007 */
[----:B------:R-:W-:Y:S05]  /*115a0*/  WARPSYNC.COLLECTIVE R15, `(.L_x_548) ;  /* 0x000000000f087348 */ /* 0x000fea0003c00000 */
[----:B------:R0:W1:Y:S02]  /*115b0*/  SHFL.UP P6, R14, R13, R12, R11 ;  /* 0x0400000c0d0e7389 */ /* 0x00006400000c000b */
[----:B01----:R-:W-:Y:S01]  /*115c0*/  ENDCOLLECTIVE ;  /* 0x000000000000791b */ /* 0x003fe20003800000 */
.L_x_548:
[----:B------:R-:W-:Y:S02]  /*115d0*/  MOV R12, 0x8 ;  /* 0x00000008000c7802 */ /* 0x000fe40000000f00 */
[----:B------:R-:W-:-:S05]  /*115e0*/  SEL R2, R14, RZ, P3 ;  /* 0x000000ff0e027207 */ /* 0x000fca0001800000 */
[----:B------:R-:W-:-:S04]  /*115f0*/  IMAD.IADD R2, R7, 0x1, R2 ;  /* 0x0000000107027824 */ /* 0x000fc800078e0202 */
[----:B------:R-:W-:-:S07]  /*11600*/  IMAD.MOV.U32 R13, RZ, RZ, R2 ;  /* 0x000000ffff0d7224 */ /* 0x000fce00078e0002 */
[----:B------:R-:W-:Y:S05]  /*11610*/  WARPSYNC.COLLECTIVE R15, `(.L_x_549) ;  /* 0x000000000f087348 */ /* 0x000fea0003c00000 */
[----:B------:R0:W1:Y:S02]  /*11620*/  SHFL.UP P6, R14, R13, R12, R11 ;  /* 0x0400000c0d0e7389 */ /* 0x00006400000c000b */
[----:B01----:R-:W-:Y:S01]  /*11630*/  ENDCOLLECTIVE ;  /* 0x000000000000791b */ /* 0x003fe20003800000 */
.L_x_549:
[----:B------:R-:W-:Y:S01]  /*11640*/  IMAD.MOV.U32 R12, RZ, RZ, 0x10 ;  /* 0x00000010ff0c7424 */ /* 0x000fe200078e00ff */
[----:B------:R-:W-:-:S05]  /*11650*/  SEL R3, R14, RZ, P4 ;  /* 0x000000ff0e037207 */ /* 0x000fca0002000000 */
[----:B------:R-:W-:-:S04]  /*11660*/  IMAD.IADD R3, R2, 0x1, R3 ;  /* 0x0000000102037824 */ /* 0x000fc800078e0203 */
[----:B------:R-:W-:-:S07]  /*11670*/  IMAD.MOV.U32 R13, RZ, RZ, R3 ;  /* 0x000000ffff0d7224 */ /* 0x000fce00078e0003 */
[----:B------:R-:W-:Y:S05]  /*11680*/  WARPSYNC.COLLECTIVE R15, `(.L_x_550) ;  /* 0x000000000f087348 */ /* 0x000fea0003c00000 */
[----:B------:R0:W1:Y:S02]  /*11690*/  SHFL.UP P6, R14, R13, R12, R11 ;  /* 0x0400000c0d0e7389 */ /* 0x00006400000c000b */
[----:B01----:R-:W-:Y:S01]  /*116a0*/  ENDCOLLECTIVE ;  /* 0x000000000000791b */ /* 0x003fe20003800000 */
.L_x_550:
[----:B------:R-:W-:Y:S02]  /*116b0*/  IMAD.MOV.U32 R12, RZ, RZ, 0x1f ;  /* 0x0000001fff0c7424 */ /* 0x000fe400078e00ff */
[----:B------:R-:W-:Y:S01]  /*116c0*/  IMAD.MOV.U32 R11, RZ, RZ, 0x1f ;  /* 0x0000001fff0b7424 */ /* 0x000fe200078e00ff */
[----:B------:R-:W-:-:S05]  /*116d0*/  SEL R2, R14, RZ, P5 ;  /* 0x000000ff0e027207 */ /* 0x000fca0002800000 */
[----:B------:R-:W-:-:S04]  /*116e0*/  IMAD.IADD R2, R3, 0x1, R2 ;  /* 0x0000000103027824 */ /* 0x000fc800078e0202 */
[----:B------:R-:W-:-:S07]  /*116f0*/  IMAD.MOV.U32 R13, RZ, RZ, R2 ;  /* 0x000000ffff0d7224 */ /* 0x000fce00078e0002 */
[----:B------:R-:W-:Y:S05]  /*11700*/  WARPSYNC.COLLECTIVE R15, `(.L_x_551) ;  /* 0x000000000f087348 */ /* 0x000fea0003c00000 */
[----:B------:R0:W1:Y:S02]  /*11710*/  SHFL.IDX P6, R14, R13, R12, R11 ;  /* 0x0000000c0d0e7389 */ /* 0x00006400000c000b */
[----:B01----:R-:W-:Y:S01]  /*11720*/  ENDCOLLECTIVE ;  /* 0x000000000000791b */ /* 0x003fe20003800000 */
.L_x_551:
[----:B------:R-:W-:Y:S05]  /*11730*/  BRA `(.L_x_552) ;  /* 0xffffffcc00487947 */ /* 0x000fea000383ffff */
.L_x_464:
[----:B------:R-:W-:Y:S01]  /*11740*/  BSSY B0, `(.L_x_553) ;  /* 0x0000008000007945 */ /* 0x000fe20003800000 */
[----:B-----5:R-:W-:Y:S01]  /*11750*/  IMAD.MOV.U32 R13, RZ, RZ, R5 ;  /* 0x000000ffff0d7224 */ /* 0x020fe200078e0005 */
[----:B------:R-:W-:Y:S01]  /*11760*/  MOV R12, 0x1 ;  /* 0x00000001000c7802 */ /* 0x000fe20000000f00 */
[----:B------:R-:W-:Y:S02]  /*11770*/  IMAD.MOV.U32 R11, RZ, RZ, RZ ;  /* 0x000000ffff0b7224 */ /* 0x000fe400078e00ff */
[----:B------:R-:W-:-:S07]  /*11780*/  IMAD.MOV.U32 R15, RZ, RZ, -0x1 ;  /* 0xffffffffff0f7424 */ /* 0x000fce00078e00ff */
[----:B01----:R-:W-:Y:S05]  /*11790*/  WARPSYNC.COLLECTIVE R15, `(.L_x_554) ;  /* 0x000000000f087348 */ /* 0x003fea0003c00000 */
[----:B------:R2:W3:Y:S02]  /*117a0*/  SHFL.UP P6, R14, R13, R12, R11 ;  /* 0x0400000c0d0e7389 */ /* 0x0004e400000c000b */
[----:B0123--:R-:W-:Y:S01]  /*117b0*/  ENDCOLLECTIVE ;  /* 0x000000000000791b */ /* 0x00ffe20003800000 */
.L_x_554:
[----:B------:R-:W-:Y:S05]  /*117c0*/  BSYNC B0 ;  /* 0x0000000000007941 */ /* 0x000fea0003800000 */
.L_x_553:
[----:B------:R-:W-:Y:S01]  /*117d0*/  SEL R14, R14, RZ, P1 ;  /* 0x000000ff0e0e7207 */ /* 0x000fe20000800000 */
[----:B------:R-:W-:Y:S02]  /*117e0*/  IMAD.MOV.U32 R12, RZ, RZ, 0x2 ;  /* 0x00000002ff0c7424 */ /* 0x000fe400078e00ff */
[----:B------:R-:W-:Y:S02]  /*117f0*/  IMAD.MOV.U32 R11, RZ, RZ, RZ ;  /* 0x000000ffff0b7224 */ /* 0x000fe400078e00ff */
[----:B------:R-:W-:Y:S02]  /*11800*/  IMAD.IADD R13, R5, 0x1, R14 ;  /* 0x00000001050d7824 */ /* 0x000fe400078e020e */
[----:B------:R-:W-:-:S07]  /*11810*/  IMAD.MOV.U32 R15, RZ, RZ, -0x1 ;  /* 0xffffffffff0f7424 */ /* 0x000fce00078e00ff */
[----:B------:R-:W-:Y:S05]  /*11820*/  WARPSYNC.COLLECTIVE R15, `(.L_x_555) ;  /* 0x000000000f087348 */ /* 0x000fea0003c00000 */
[----:B------:R0:W1:Y:S02]  /*11830*/  SHFL.UP P6, R14, R13, R12, R11 ;  /* 0x0400000c0d0e7389 */ /* 0x00006400000c000b */
[----:B01----:R-:W-:Y:S01]  /*11840*/  ENDCOLLECTIVE ;  /* 0x000000000000791b */ /* 0x003fe20003800000 */
.L_x_555:
[----:B------:R-:W-:Y:S02]  /*11850*/  MOV R12, 0x4 ;  /* 0x00000004000c7802 */ /* 0x000fe40000000f00 */
[----:B------:R-:W-:-:S05]  /*11860*/  SEL R2, R14, RZ, P2 ;  /* 0x000000ff0e027207 */ /* 0x000fca0001000000 */
[----:B------:R-:W-:-:S04]  /*11870*/  IMAD.IADD R2, R13, 0x1, R2 ;  /* 0x000000010d027824 */ /* 0x000fc800078e0202 */
[----:B------:R-:W-:-:S07]  /*11880*/  IMAD.MOV.U32 R13, RZ, RZ, R2 ;  /* 0x000000ffff0d7224 */ /* 0x000fce00078e0002 */
[----:B------:R-:W-:Y:S05]  /*11890*/  WARPSYNC.COLLECTIVE R15, `(.L_x_556) ;  /* 0x000000000f087348 */ /* 0x000fea0003c00000 */
[----:B------:R0:W1:Y:S02]  /*118a0*/  SHFL.UP P6, R14, R13, R12, R11 ;  /* 0x0400000c0d0e7389 */ /* 0x00006400000c000b */
[----:B01----:R-:W-:Y:S01]  /*118b0*/  ENDCOLLECTIVE ;  /* 0x000000000000791b */ /* 0x003fe20003800000 */
.L_x_556:
[----:B------:R-:W-:Y:S01]  /*118c0*/  IMAD.MOV.U32 R12, RZ, RZ, 0x8 ;  /* 0x00000008ff0c7424 */ /* 0x000fe200078e00ff */
[----:B------:R-:W-:-:S05]  /*118d0*/  SEL R3, R14, RZ, P3 ;  /* 0x000000ff0e037207 */ /* 0x000fca0001800000 */
[----:B------:R-:W-:-:S04]  /*118e0*/  IMAD.IADD R3, R2, 0x1, R3 ;  /* 0x0000000102037824 */ /* 0x000fc800078e0203 */
[----:B------:R-:W-:-:S07]  /*118f0*/  IMAD.MOV.U32 R13, RZ, RZ, R3 ;  /* 0x000000ffff0d7224 */ /* 0x000fce00078e0003 */
[----:B------:R-:W-:Y:S05]  /*11900*/  WARPSYNC.COLLECTIVE R15, `(.L_x_557) ;  /* 0x000000000f087348 */ /* 0x000fea0003c00000 */
[----:B------:R0:W1:Y:S02]  /*11910*/  SHFL.UP P6, R14, R13, R12, R11 ;  /* 0x0400000c0d0e7389 */ /* 0x00006400000c000b */
[----:B01----:R-:W-:Y:S01]  /*11920*/  ENDCOLLECTIVE ;  /* 0x000000000000791b */ /* 0x003fe20003800000 */
.L_x_557:
[----:B------:R-:W-:Y:S01]  /*11930*/  IMAD.MOV.U32 R12, RZ, RZ, 0x10 ;  /* 0x00000010ff0c7424 */ /* 0x000fe200078e00ff */
[----:B------:R-:W-:-:S05]  /*11940*/  SEL R4, R14, RZ, P4 ;  /* 0x000000ff0e047207 */ /* 0x000fca0002000000 */
[----:B------:R-:W-:-:S04]  /*11950*/  IMAD.IADD R4, R3, 0x1, R4 ;  /* 0x0000000103047824 */ /* 0x000fc800078e0204 */
[----:B------:R-:W-:-:S07]  /*11960*/  IMAD.MOV.U32 R13, RZ, RZ, R4 ;  /* 0x000000ffff0d7224 */ /* 0x000fce00078e0004 */
[----:B------:R-:W-:Y:S05]  /*11970*/  WARPSYNC.COLLECTIVE R15, `(.L_x_558) ;  /* 0x000000000f087348 */ /* 0x000fea0003c00000 */
[----:B------:R0:W1:Y:S02]  /*11980*/  SHFL.UP P6, R14, R13, R12, R11 ;  /* 0x0400000c0d0e7389 */ /* 0x00006400000c000b */
[----:B01----:R-:W-:Y:S01]  /*11990*/  ENDCOLLECTIVE ;  /* 0x000000000000791b */ /* 0x003fe20003800000 */
.L_x_558:
[----:B------:R-:W-:Y:S01]  /*119a0*/  MOV R12, 0x1f ;  /* 0x0000001f000c7802 */ /* 0x000fe20000000f00 */
[----:B------:R-:W-:Y:S01]  /*119b0*/  IMAD.MOV.U32 R11, RZ, RZ, 0x1f ;  /* 0x0000001fff0b7424 */ /* 0x000fe200078e00ff */
[----:B------:R-:W-:-:S05]  /*119c0*/  SEL R3, R14, RZ, P5 ;  /* 0x000000ff0e037207 */ /* 0x000fca0002800000 */
[----:B------:R-:W-:-:S04]  /*119d0*/  IMAD.IADD R2, R4, 0x1, R3 ;  /* 0x0000000104027824 */ /* 0x000fc800078e0203 */
[----:B------:R-:W-:-:S07]  /*119e0*/  IMAD.MOV.U32 R13, RZ, RZ, R2 ;  /* 0x000000ffff0d7224 */ /* 0x000fce00078e0002 */
[----:B------:R-:W-:Y:S05]  /*119f0*/  WARPSYNC.COLLECTIVE R15, `(.L_x_559) ;  /* 0x000000000f087348 */ /* 0x000fea0003c00000 */
[----:B------:R0:W1:Y:S02]  /*11a00*/  SHFL.IDX P6, R14, R13, R12, R11 ;  /* 0x0000000c0d0e7389 */ /* 0x00006400000c000b */
[----:B01----:R-:W-:Y:S01]  /*11a10*/  ENDCOLLECTIVE ;  /* 0x000000000000791b */ /* 0x003fe20003800000 */
.L_x_559:
[----:B------:R-:W-:Y:S05]  /*11a20*/  BRA `(.L_x_560) ;  /* 0xffffffcc00287947 */ /* 0x000fea000383ffff */
.L_x_466:
[----:B------:R-:W-:Y:S01]  /*11a30*/  BSSY B0, `(.L_x_561) ;  /* 0x0000006000007945 */ /* 0x000fe20003800000 */
[----:B------:R-:W-:Y:S01]  /*11a40*/  PLOP3.LUT P6, PT, P6, PT, PT, 0x8, 0x0 ;  /* 0x000000000000781c */ /* 0x000fe200037ce170 */
[----:B------:R-:W-:-:S12]  /*11a50*/  IMAD.MOV.U32 R15, RZ, RZ, -0x1 ;  /* 0xffffffffff0f7424 */ /* 0x000fd800078e00ff */
[----:B01----:R-:W-:Y:S05]  /*11a60*/  WARPSYNC.COLLECTIVE R15, `(.L_x_562) ;  /* 0x000000000f087348 */ /* 0x003fea0003c00000 */
[----:B------:R-:W-:Y:S01]  /*11a70*/  VOTE.ANY R14, PT, P6 ;  /* 0x00000000000e7806 */ /* 0x000fe200030e0100 */
[----:B01----:R-:W-:Y:S06]  /*11a80*/  ENDCOLLECTIVE ;  /* 0x000000000000791b */ /* 0x003fec0003800000 */
.L_x_562:
[----:B------:R-:W-:Y:S05]  /*11a90*/  BSYNC B0 ;  /* 0x0000000000007941 */ /* 0x000fea0003800000 */
.L_x_561:
[----:B------:R-:W-:Y:S02]  /*11aa0*/  IMAD.MOV.U32 R3, RZ, RZ, R14 ;  /* 0x000000ffff037224 */ /* 0x000fe400078e000e */
[----:B------:R-:W-:Y:S02]  /*11ab0*/  IMAD.MOV.U32 R13, RZ, RZ, R5 ;  /* 0x000000ffff0d7224 */ /* 0x000fe400078e0005 */
[----:B------:R-:W0:Y:S01]  /*11ac0*/  POPC R4, R3 ;  /* 0x0000000300047309 */ /* 0x000e220000000000 */
[----:B------:R-:W-:Y:S02]  /*11ad0*/  IMAD.MOV.U32 R11, RZ, RZ, 0x1f ;  /* 0x0000001fff0b7424 */ /* 0x000fe400078e00ff */
[----:B------:R-:W-:Y:S02]  /*11ae0*/  IMAD.MOV.U32 R15, RZ, RZ, -0x1 ;  /* 0xffffffffff0f7424 */ /* 0x000fe400078e00ff */
[----:B0-----:R-:W-:-:S07]  /*11af0*/  IMAD.MOV.U32 R12, RZ, RZ, R4 ;  /* 0x000000ffff0c7224 */ /* 0x001fce00078e0004 */
[----:B------:R-:W-:Y:S05]  /*11b00*/  WARPSYNC.COLLECTIVE R15, `(.L_x_563) ;  /* 0x000000000f087348 */ /* 0x000fea0003c00000 */
[----:B------:R0:W1:Y:S02]  /*11b10*/  SHFL.IDX P6, R14, R13, R12, R11 ;  /* 0x0000000c0d0e7389 */ /* 0x00006400000c000b */
[----:B01----:R-:W-:Y:S01]  /*11b20*/  ENDCOLLECTIVE ;  /* 0x000000000000791b */ /* 0x003fe20003800000 */
.L_x_563:
[----:B------:R-:W-:Y:S01]  /*11b30*/  IMAD.MOV.U32 R5, RZ, RZ, R14 ;  /* 0x000000ffff057224 */ /* 0x000fe200078e000e */
[----:B------:R-:W-:Y:S06]  /*11b40*/  BRA `(.L_x_564) ;  /* 0xffffffcc00187947 */ /* 0x000fec000383ffff */
.L_x_468:
[----:B------:R-:W-:Y:S01]  /*11b50*/  BSSY B0, `(.L_x_565) ;  /* 0x0000007000007945 */ /* 0x000fe20003800000 */
[----:B------:R-:W-:Y:S01]  /*11b60*/  MOV R13, R2 ;  /* 0x00000002000d7202 */ /* 0x000fe20000000f00 */
[----:B------:R-:W-:Y:S02]  /*11b70*/  IMAD.MOV.U32 R11, RZ, RZ, 0x1f ;  /* 0x0000001fff0b7424 */ /* 0x000fe400078e00ff */
[----:B------:R-:W-:-:S07]  /*11b80*/  IMAD.MOV.U32 R15, RZ, RZ, -0x1 ;  /* 0xffffffffff0f7424 */ /* 0x000fce00078e00ff */
[----:B0123--:R-:W-:Y:S05]  /*11b90*/  WARPSYNC.COLLECTIVE R15, `(.L_x_566) ;  /* 0x000000000f087348 */ /* 0x00ffea0003c00000 */
[----:B------:R4:W0:Y:S02]  /*11ba0*/  SHFL.IDX P6, R14, R13, R12, R11 ;  /* 0x0000000c0d0e7389 */ /* 0x00082400000c000b */
[----:B01234-:R-:W-:Y:S01]  /*11bb0*/  ENDCOLLECTIVE ;  /* 0x000000000000791b */ /* 0x01ffe20003800000 */
.L_x_566:
[----:B------:R-:W-:Y:S05]  /*11bc0*/  BSYNC B0 ;  /* 0x0000000000007941 */ /* 0x000fea0003800000 */
.L_x_565:
[----:B------:R-:W-:Y:S05]  /*11bd0*/  BRA `(.L_x_467) ;  /* 0xffffffcc00107947 */ /* 0x000fea000383ffff */
.L_x_472:
[----:B0-----:R0:W1:Y:S02]  /*11be0*/  SYNCS.PHASECHK.TRANS64.TRYWAIT P0, [R5+URZ+0x28c20], R0 ;  /* 0x028c2000050075a7 */ /* 0x001064000800017f */
[----:B-1----:R-:W-:Y:S05]  /*11bf0*/  @!P0 NANOSLEEP.SYNCS 0x989680 ;  /* 0x009896800000895d */ /* 0x002fea0003900000 */
[----:B------:R-:W1:Y:S02]  /*11c00*/  @!P0 SYNCS.PHASECHK.TRANS64 P0, [R5+URZ+0x28c20], R0 ;  /* 0x028c2000050085a7 */ /* 0x000e64000800007f */
[----:B-1----:R-:W-:Y:S05]  /*11c10*/  @!P0 BRA `(.L_x_472) ;  /* 0xfffffffc00f08947 */ /* 0x002fea000383ffff */
[----:B------:R-:W-:Y:S05]  /*11c20*/  BRA `(.L_x_567) ;  /* 0xffffffcc00fc7947 */ /* 0x000fea000383ffff */
.L_x_473:
[----:B------:R-:W1:Y:S01]  /*11c30*/  S2R R2, SR_TID.X ;  /* 0x0000000000027919 */ /* 0x000e620000002100 */
[----:B------:R-:W-:Y:S01]  /*11c40*/  BSSY B0, `(.L_x_568) ;  /* 0x000000a000007945 */ /* 0x000fe20003800000 */
[----:B------:R-:W-:Y:S02]  /*11c50*/  IMAD.MOV.U32 R12, RZ, RZ, RZ ;  /* 0x000000ffff0c7224 */ /* 0x000fe400078e00ff */
[----:B------:R-:W-:Y:S02]  /*11c60*/  IMAD.MOV.U32 R11, RZ, RZ, 0x1f ;  /* 0x0000001fff0b7424 */ /* 0x000fe400078e00ff */
[----:B------:R-:W-:Y:S01]  /*11c70*/  IMAD.MOV.U32 R15, RZ, RZ, -0x1 ;  /* 0xffffffffff0f7424 */ /* 0x000fe200078e00ff */
[----:B-1----:R-:W-:-:S04]  /*11c80*/  SHF.R.U32.HI R2, RZ, 0x5, R2 ;  /* 0x00000005ff027819 */ /* 0x002fc80000011602 */
[----:B------:R-:W-:-:S05]  /*11c90*/  LOP3.LUT R2, R2, 0x3, RZ, 0xc0, !PT ;  /* 0x0000000302027812 */ /* 0x000fca00078ec0ff */
[----:B------:R-:W-:-:S07]  /*11ca0*/  IMAD.MOV.U32 R13, RZ, RZ, R2 ;  /* 0x000000ffff0d7224 */ /* 0x000fce00078e0002 */
[----:B0-234-:R-:W-:Y:S05]  /*11cb0*/  WARPSYNC.COLLECTIVE R15, `(.L_x_569) ;  /* 0x000000000f087348 */ /* 0x01dfea0003c00000 */
[----:B------:R1:W0:Y:S02]  /*11cc0*/  SHFL.IDX P6, R14, R13, R12, R11 ;  /* 0x0000000c0d0e7389 */ /* 0x00022400000c000b */
[----:B01234-:R-:W-:Y:S01]  /*11cd0*/  ENDCOLLECTIVE ;  /* 0x000000000000791b */ /* 0x01ffe20003800000 */
.L_x_569:
[----:B------:R-:W-:Y:S05]  /*11ce0*/  BSYNC B0 ;  /* 0x0000000000007941 */ /* 0x000fea0003800000 */
.L_x_568:
[----:B------:R-:W-:Y:S05]  /*11cf0*/  BRA `(.L_x_570) ;  /* 0xffffffcc00e47947 */ /* 0x000fea000383ffff */
.L_x_476:
[----:B------:R-:W-:Y:S01]  /*11d00*/  BSSY B1, `(.L_x_571) ;  /* 0x0000006000017945 */ /* 0x000fe20003800000 */
[----:B------:R-:W-:-:S07]  /*11d10*/  IMAD.MOV.U32 R15, RZ, RZ, -0x1 ;  /* 0xffffffffff0f7424 */ /* 0x000fce00078e00ff */
[----:B0-234-:R-:W-:Y:S05]  /*11d20*/  WARPSYNC.COLLECTIVE R15, `(.L_x_572) ;  /* 0x000000000f0c7348 */ /* 0x01dfea0003c00000 */
[----:B------:R-:W-:Y:S02]  /*11d30*/  ELECT P6, UR62, PT ;  /* 0x00000000003e782f */ /* 0x000fe400038c0000 */
[----:B------:R-:W-:Y:S01]  /*11d40*/  MOV R14, UR62 ;  /* 0x0000003e000e7c02 */ /* 0x000fe20008000f00 */
[----:B0-234-:R-:W-:Y:S10]  /*11d50*/  ENDCOLLECTIVE ;  /* 0x000000000000791b */ /* 0x01dff40003800000 */
.L_x_572:
[----:B------:R-:W-:Y:S05]  /*11d60*/  BSYNC B1 ;  /* 0x0000000000017941 */ /* 0x000fea0003800000 */
.L_x_571:
[----:B------:R-:W-:Y:S05]  /*11d70*/  BRA `(.L_x_573) ;  /* 0xffffffcc00dc7947 */ /* 0x000fea000383ffff */
.L_x_478:
[----:B0-----:R0:W1:Y:S02]  /*11d80*/  SYNCS.PHASECHK.TRANS64.TRYWAIT P1, [R3+URZ+0x28c40], R2 ;  /* 0x028c4002030075a7 */ /* 0x001064000802017f */
[----:B-1----:R-:W-:Y:S05]  /*11d90*/  @!P1 NANOSLEEP.SYNCS 0x989680 ;  /* 0x009896800000995d */ /* 0x002fea0003900000 */
[----:B------:R-:W1:Y:S02]  /*11da0*/  @!P1 SYNCS.PHASECHK.TRANS64 P1, [R3+URZ+0x28c40], R2 ;  /* 0x028c4002030095a7 */ /* 0x000e64000802007f */
[----:B-1----:R-:W-:Y:S05]  /*11db0*/  @!P1 BRA `(.L_x_478) ;  /* 0xfffffffc00f09947 */ /* 0x002fea000383ffff */
[----:B------:R-:W-:Y:S05]  /*11dc0*/  BRA `(.L_x_574) ;  /* 0xffffffcc00fc7947 */ /* 0x000fea000383ffff */
.L_x_480:
[----:B-1----:R1:W0:Y:S02]  /*11dd0*/  SYNCS.PHASECHK.TRANS64.TRYWAIT P1, [R5+URZ+0x28c40], R0 ;  /* 0x028c4000050075a7 */ /* 0x002224000802017f */
[----:B0-----:R-:W-:Y:S05]  /*11de0*/  @!P1 NANOSLEEP.SYNCS 0x989680 ;  /* 0x009896800000995d */ /* 0x001fea0003900000 */
[----:B------:R-:W0:Y:S02]  /*11df0*/  @!P1 SYNCS.PHASECHK.TRANS64 P1, [R5+URZ+0x28c40], R0 ;  /* 0x028c4000050095a7 */ /* 0x000e24000802007f */
[----:B0-----:R-:W-:Y:S05]  /*11e00*/  @!P1 BRA `(.L_x_480) ;  /* 0xfffffffc00f09947 */ /* 0x001fea000383ffff */
[----:B------:R-:W-:Y:S05]  /*11e10*/  BRA `(.L_x_575) ;  /* 0xffffffd000087947 */ /* 0x000fea000383ffff */
.L_x_482:
[----:B------:R0:W0:Y:S02]  /*11e20*/  SYNCS.PHASECHK.TRANS64.TRYWAIT P1, [R3+URZ+0x28c60], R2 ;  /* 0x028c6002030075a7 */ /* 0x000024000802017f */
[----:B0-----:R-:W-:Y:S05]  /*11e30*/  @!P1 NANOSLEEP.SYNCS 0x989680 ;  /* 0x009896800000995d */ /* 0x001fea0003900000 */
[----:B------:R-:W0:Y:S02]  /*11e40*/  @!P1 SYNCS.PHASECHK.TRANS64 P1, [R3+URZ+0x28c60], R2 ;  /* 0x028c6002030095a7 */ /* 0x000e24000802007f */
[----:B0-----:R-:W-:Y:S05]  /*11e50*/  @!P1 BRA `(.L_x_482) ;  /* 0xfffffffc00f09947 */ /* 0x001fea000383ffff */
[----:B------:R-:W-:Y:S05]  /*11e60*/  BRA `(.L_x_576) ;  /* 0xffffffd000047947 */ /* 0x000fea000383ffff */
.L_x_577:
        /* <DEDUP_REMOVED lines=9> */
.L_x_5635:


//--------------------- .text._ZN7cutlass13device_kernelIN5flash11enable_sm90INS1_16FlashAttnFwdSm90INS1_25CollectiveMainloopFwdSm90ILi2EN4cute5tupleIJNS5_1CILi1EEES8_S8_EEENS6_IJNS7_ILi64EEESA_SA_EEELi512ENS_6half_tEfNS_4arch4Sm90ELb0ELb0ELb0ELb1ELb1ELb1ELb0ELb0ELb0ELb1ELb0ELb0EEENS1_21CollectiveEpilogueFwdINS6_IJSA_NS7_ILi512EEESA_EEES9_SC_SE_Li256ELb1ELb1ELb0ELb0EEENS1_36VarlenDynamicPersistentTileSchedulerILi64ELi64ELi256ELi128ELb0ELb1ELb1ELb0ELb1ELb1EEEEEEEEEvNT_6ParamsE --------------------------
	.section	.text._ZN7cutlass13device_kernelIN5flash11enable_sm90INS1_16FlashAttnFwdSm90INS1_25CollectiveMainloopFwdSm90ILi2EN4cute5tupleIJNS5_1CILi1EEES8_S8_EEENS6_IJNS7_ILi64EEESA_SA_EEELi512ENS_6half_tEfNS_4arch4Sm90ELb0ELb0ELb0ELb1ELb1ELb1ELb0ELb0ELb0ELb1ELb0ELb0EEENS1_21CollectiveEpilogueFwdINS6_IJSA_NS7_ILi512EEESA_EEES9_SC_SE_Li256ELb1ELb1ELb0ELb0EEENS1_36VarlenDynamicPersistentTileSchedulerILi64ELi64ELi256ELi128ELb0ELb1ELb1ELb0ELb1ELb1EEEEEEEEEvNT_6ParamsE,"ax",@progbits
	.align	128
.text._ZN7cutlass13device_kernelIN5flash11enable_sm90INS1_16FlashAttnFwdSm90INS1_25CollectiveMainloopFwdSm90ILi2EN4cute5tupleIJNS5_1CILi1EEES8_S8_EEENS6_IJNS7_ILi64EEESA_SA_EEELi512ENS_6half_tEfNS_4arch4Sm90ELb0ELb0ELb0ELb1ELb1ELb1ELb0ELb0ELb0ELb1ELb0ELb0EEENS1_21CollectiveEpilogueFwdINS6_IJSA_NS7_ILi512EEESA_EEES9_SC_SE_Li256ELb1ELb1ELb0ELb0EEENS1_36VarlenDynamicPersistentTileSchedulerILi64ELi64ELi256ELi128ELb0ELb1ELb1ELb0ELb1ELb1EEEEEEEEEvNT_6ParamsE:
        .type           _ZN7cutlass13device_kernelIN5flash11enable_sm90INS1_16FlashAttnFwdSm90INS1_25CollectiveMainloopFwdSm90ILi2EN4cute5tupleIJNS5_1CILi1EEES8_S8_EEENS6_IJNS7_ILi64EEESA_SA_EEELi512ENS_6half_tEfNS_4arch4Sm90ELb0ELb0ELb0ELb1ELb1ELb1ELb0ELb0ELb0ELb1ELb0ELb0EEENS1_21CollectiveEpilogueFwdINS6_IJSA_NS7_ILi512EEESA_EEES9_SC_SE_Li256ELb1ELb1ELb0ELb0EEENS1_36VarlenDynamicPersistentTileSchedulerILi64ELi64ELi256ELi128ELb0ELb1ELb1ELb0ELb1ELb1EEEEEEEEEvNT_6ParamsE,@function
        .size           _ZN7cutlass13device_kernelIN5flash11enable_sm90INS1_16FlashAttnFwdSm90INS1_25CollectiveMainloopFwdSm90ILi2EN4cute5tupleIJNS5_1CILi1EEES8_S8_EEENS6_IJNS7_ILi64EEESA_SA_EEELi512ENS_6half_tEfNS_4arch4Sm90ELb0ELb0ELb0ELb1ELb1ELb1ELb0ELb0ELb0ELb1ELb0ELb0EEENS1_21CollectiveEpilogueFwdINS6_IJSA_NS7_ILi512EEESA_EEES9_SC_SE_Li256ELb1ELb1ELb0ELb0EEENS1_36VarlenDynamicPersistentTileSchedulerILi64ELi64ELi256ELi128ELb0ELb1ELb1ELb0ELb1ELb1EEEEEEEEEvNT_6ParamsE,(.L_x_5636 - _ZN7cutlass13device_kernelIN5flash11enable_sm90INS1_16FlashAttnFwdSm90INS1_25CollectiveMainloopFwdSm90ILi2EN4cute5tupleIJNS5_1CILi1EEES8_S8_EEENS6_IJNS7_ILi64EEESA_SA_EEELi512ENS_6half_tEfNS_4arch4Sm90ELb0ELb0ELb0ELb1ELb1ELb1ELb0ELb0ELb0ELb1ELb0ELb0EEENS1_21CollectiveEpilogueFwdINS6_IJSA_NS7_ILi512EEESA_EEES9_SC_SE_Li256ELb1ELb1ELb0ELb0EEENS1_36VarlenDynamicPersistentTileSchedulerILi64ELi64ELi256ELi128ELb0ELb1ELb1ELb0ELb1ELb1EEEEEEEEEvNT_6ParamsE)
        .other          _ZN7cutlass13device_kernelIN5flash11enable_sm90INS1_16FlashAttnFwdSm90INS1_25CollectiveMainloopFwdSm90ILi2EN4cute5tupleIJNS5_1CILi1EEES8_S8_EEENS6_IJNS7_ILi64EEESA_SA_EEELi512ENS_6half_tEfNS_4arch4Sm90ELb0ELb0ELb0ELb1ELb1ELb1ELb0ELb0ELb0ELb1ELb0ELb0EEENS1_21CollectiveEpilogueFwdINS6_IJSA_NS7_ILi512EEESA_EEES9_SC_SE_Li256ELb1ELb1ELb0ELb0EEENS1_36VarlenDynamicPersistentTileSchedulerILi64ELi64ELi256ELi128ELb0ELb1ELb1ELb0ELb1ELb1EEEEEEEEEvNT_6ParamsE,@"STO_CUDA_ENTRY STV_DEFAULT"
_ZN7cutlass13device_kernelIN5flash11enable_sm90INS1_16FlashAttnFwdSm90INS1_25CollectiveMainloopFwdSm90ILi2EN4cute5tupleIJNS5_1CILi1EEES8_S8_EEENS6_IJNS7_ILi64EEESA_SA_EEELi512ENS_6half_tEfNS_4arch4Sm90ELb0ELb0ELb0ELb1ELb1ELb1ELb0ELb0ELb0ELb1ELb0ELb0EEENS1_21CollectiveEpilogueFwdINS6_IJSA_NS7_ILi512EEESA_EEES9_SC_SE_Li256ELb1ELb1ELb0ELb0EEENS1_36VarlenDynamicPersistentTileSchedulerILi64ELi64ELi256ELi128ELb0ELb1ELb1ELb0ELb1ELb1EEEEEEEEEvNT_6ParamsE:
[----:B------:R-:W0:Y:S02]  /*0000*/  LDC R1, c[0x0][0x28] ;  /* 0x00000a00ff017b82 */ /* 0x000e240000000800 */
[----:B0-----:R-:W-:Y:S01]  /*0010*/  VIADD R1, R1, 0xffffffa0 ;  /* 0xffffffa001017836 */ /* 0x001fe20000000000 */
[----:B------:R-:W0:Y:S01]  /*0020*/  S2R R0, SR_TID.X ;  /* 0x0000000000007919 */ /* 0x000e220000002100 */
[----:B------:R-:W-:Y:S01]  /*0030*/  ELECT P0, URZ, PT ;  /* 0x00000000003f782f */ /* 0x000fe20003800000 */
[----:B------:R-:W-:Y:S01]  /*0040*/  BSSY B0, `(.L_x_578) ;  /* 0x000000d000007945 */ /* 0x000fe20003800000 */
[----:B0-----:R-:W-:-:S05]  /*0050*/  SHF.R.U32.HI R2, RZ, 0x5, R0 ;  /* 0x00000005ff027819 */ /* 0x001fca0000011600 */
[----:B------:R-:W0:Y:S02]  /*0060*/  SHFL.IDX PT, R3, R2, RZ, 0x1f ;  /* 0x00001fff02037589 */ /* 0x000e2400000e0000 */
[----:B0-----:R-:W-:-:S13]  /*0070*/  ISETP.EQ.AND P0, PT, R3, RZ, P0 ;  /* 0x000000ff0300720c */ /* 0x001fda0000702270 */
[----:B------:R-:W-:Y:S05]  /*0080*/  @!P0 BRA `(.L_x_579) ;  /* 0x0000000000208947 */ /* 0x000fea0003800000 */
[----:B------:R-:W-:Y:S02]  /*0090*/  ULDC.64 UR4, c[0x0][0x198] ;  /* 0x0000660000047ab9 */ /* 0x000fe40000000a00 */
[----:B------:R-:W-:Y:S02]  /*00a0*/  UIADD3 UR6, UP0, UR4, 0x570, URZ ;  /* 0x0000057004067890 */ /* 0x000fe4000ff1e03f */
[----:B------:R-:W-:Y:S02]  /*00b0*/  UIADD3 UR4, UP1, UR4, 0x670, URZ ;  /* 0x0000067004047890 */ /* 0x000fe4000ff3e03f */
[----:B------:R-:W-:Y:S02]  /*00c0*/  UIADD3.X UR7, URZ, UR5, URZ, UP0, !UPT ;  /* 0x000000053f077290 */ /* 0x000fe400087fe43f */
[----:B------:R-:W-:-:S07]  /*00d0*/  UIADD3.X UR5, URZ, UR5, URZ, UP1, !UPT ;  /* 0x000000053f057290 */ /* 0x000fce0008ffe43f */
[----:B------:R0:W-:Y:S02]  /*00e0*/  UTMACCTL.PF [UR6] ;  /* 0x00000000060079b9 */ /* 0x0001e40008040000 */
[----:B------:R0:W-:Y:S02]  /*00f0*/  UTMACCTL.PF [UR4] ;  /* 0x00000000040079b9 */ /* 0x0001e40008040000 */
[----:B0-----:R-:W-:Y:S01]  /*0100*/  NOP ;  /* 0x0000000000007918 */ /* 0x001fe20000000000 */
.L_x_579:
[----:B------:R-:W-:Y:S05]  /*0110*/  BSYNC B0 ;  /* 0x0000000000007941 */ /* 0x000fea0003800000 */
.L_x_578:
[----:B------:R-:W-:Y:S01]  /*0120*/  SHF.R.U32.HI R4, RZ, 0x7, R0 ;  /* 0x00000007ff047819 */ /* 0x000fe20000011600 */
[----:B------:R-:W-:Y:S01]  /*0130*/  VOTEU.ANY UP0, P0 ;  /* 0x00000000003f7886 */ /* 0x000fe20000000100 */
[----:B------:R-:W0:Y:S01]  /*0140*/  SHFL.IDX PT, R3, R2, RZ, 0x1f ;  /* 0x00001fff02037589 */ /* 0x000e2200000e0000 */
[----:B------:R-:W-:Y:S01]  /*0150*/  UMOV UR4, 0x80 ;  /* 0x0000008000047882 */ /* 0x000fe20000000000 */
[----:B------:R-:W-:Y:S01]  /*0160*/  UMOV UR7, 0x100 ;  /* 0x0000010000077882 */ /* 0x000fe20000000000 */
[----:B------:R-:W-:Y:S01]  /*0170*/  VOTEU.ANY UP1, P0 ;  /* 0x00000000003f7886 */ /* 0x000fe20000020100 */
[----:B------:R-:W1:Y:S01]  /*0180*/  SHFL.IDX PT, R4, R4, RZ, 0x1f ;  /* 0x00001fff04047589 */ /* 0x000e6200000e0000 */
[----:B------:R-:W2:Y:S01]  /*0190*/  @UP0 S2UR UR8, SR_CgaCtaId ;  /* 0x00000000000809c3 */ /* 0x000ea20000008800 */
[----:B------:R-:W-:Y:S01]  /*01a0*/  @UP0 UMOV UR6, 0x400 ;  /* 0x0000040000060882 */ /* 0x000fe20000000000 */
[----:B------:R-:W-:-:S04]  /*01b0*/  @UP0 UIADD3 UR4, -UR4, 0x100000, URZ ;  /* 0x0010000004040890 */ /* 0x000fc8000fffe13f */
[----:B------:R-:W-:Y:S02]  /*01c0*/  @UP0 USHF.L.U32 UR5, UR4, 0xb, URZ ;  /* 0x0000000b04050899 */ /* 0x000fe4000800063f */
[----:B------:R-:W-:Y:S01]  /*01d0*/  @UP0 USHF.L.U32 UR4, UR4, 0x1, URZ ;  /* 0x0000000104040899 */ /* 0x000fe2000800063f */
[----:B0-----:R-:W-:Y:S01]  /*01e0*/  ISETP.NE.AND P1, PT, R3, RZ, PT ;  /* 0x000000ff0300720c */ /* 0x001fe20003f25270 */
[----:B-1----:R0:W-:Y:S01]  /*01f0*/  STL [R1+0x50], R4 ;  /* 0x0000500401007387 */ /* 0x0021e20000100800 */
[----:B--2---:R-:W-:Y:S02]  /*0200*/  @UP0 ULEA UR8, UR8, UR6, 0x18 ;  /* 0x0000000608080291 */ /* 0x004fe4000f8ec03f */
[----:B------:R-:W-:-:S04]  /*0210*/  @UP0 UIADD3 UR6, -UR7, 0x100000, URZ ;  /* 0x0010000007060890 */ /* 0x000fc8000fffe13f */
[----:B------:R-:W-:Y:S02]  /*0220*/  @UP0 USHF.L.U32 UR7, UR6, 0xb, URZ ;  /* 0x0000000b06070899 */ /* 0x000fe4000800063f */
[----:B------:R-:W-:Y:S01]  /*0230*/  @UP0 USHF.L.U32 UR6, UR6, 0x1, URZ ;  /* 0x0000000106060899 */ /* 0x000fe2000800063f */
[----:B------:R-:W-:Y:S01]  /*0240*/  VOTEU.ANY UP0, P0 ;  /* 0x00000000003f7886 */ /* 0x000fe20000000100 */
[----:B------:R-:W1:Y:S04]  /*0250*/  FENCE.VIEW.ASYNC.S ;  /* 0x00000000000073c6 */ /* 0x000e680000000000 */
[----:B-1----:R0:W1:Y:S06]  /*0260*/  @UP0 SYNCS.EXCH.64 URZ, [UR8+0x28c00], UR4 ;  /* 0x028c0004083f05b2 */ /* 0x00206c0008000100 */
[----:B------:R0:W2:Y:S02]  /*0270*/  @UP1 SYNCS.EXCH.64 URZ, [UR8+0x28c20], UR6 ;  /* 0x028c2006083f15b2 */ /* 0x0000a40008000100 */
        /* <DEDUP_REMOVED lines=10> */
[----:B0-----:R0:W3:Y:S01]  /*0320*/  SYNCS.EXCH.64 URZ, [UR6+0x28c30], UR4 ;  /* 0x028c3004063f75b2 */ /* 0x0010e20008000100 */
[----:B------:R0:W4:Y:S01]  /*0330*/  SYNCS.EXCH.64 URZ, [UR6+0x28c40], UR4 ;  /* 0x028c4004063f75b2 */ /* 0x0001220008000100 */
[----:B------:R0:W0:Y:S01]  /*0340*/  SYNCS.EXCH.64 URZ, [UR6+0x28c38], UR4 ;  /* 0x028c3804063f75b2 */ /* 0x0000220008000100 */
[----:B------:R0:W0:Y:S01]  /*0350*/  SYNCS.EXCH.64 URZ, [UR6+0x28c48], UR4 ;  /* 0x028c4804063f75b2 */ /* 0x0000220008000100 */
[----:B------:R-:W-:Y:S01]  /*0360*/  NOP ;  /* 0x0000000000007918 */ /* 0x000fe20000000000 */
.L_x_580:
        /* <DEDUP_REMOVED lines=22> */
.L_x_581:
        /* <DEDUP_REMOVED lines=18> */
.L_x_582:
        /* <DEDUP_REMOVED lines=22> */
.L_x_583:
        /* <DEDUP_REMOVED lines=22> */
.L_x_584:
[----:B------:R-:W-:Y:S01]  /*08b0*/  ISETP.NE.AND P0, PT, R4, RZ, PT ;  /* 0x000000ff0400720c */ /* 0x000fe20003f05270 */
[----:B------:R-:W-:Y:S01]  /*08c0*/  IMAD.MOV.U32 R37, RZ, RZ, 0x1 ;  /* 0x00000001ff257424 */ /* 0x000fe200078e00ff */
[----:B------:R-:W-:Y:S01]  /*08d0*/  NOP ;  /* 0x0000000000007918 */ /* 0x000fe20000000000 */
[----:B------:R-:W-:Y:S01]  /*08e0*/  ULDC.64 UR40, c[0x0][0x208] ;  /* 0x0000820000287ab9 */ /* 0x000fe20000000a00 */
[----:B------:R-:W-:Y:S02]  /*08f0*/  BSSY B9, `(.L_x_585) ;  /* 0x0001639000097945 */ /* 0x000fe40003800000 */
[----:B------:R-:W-:Y:S01]  /*0900*/  SEL R37, R37, 0x2, !P0 ;  /* 0x0000000225257807 */ /* 0x000fe20004000000 */
[----:B01234-:R-:W-:Y:S06]  /*0910*/  BAR.SYNC.DEFER_BLOCKING 0x0 ;  /* 0x0000000000007b1d */ /* 0x01ffec0000010000 */
[----:B------:R-:W-:Y:S05]  /*0920*/  @!P0 BRA `(.L_x_586) ;  /* 0x000000f000d48947 */ /* 0x000fea0003800000 */
.L_x_587:
[----:B------:R-:W-:-:S08]  /*0930*/  NOP ;  /* 0x0000000000007918 */ /* 0x000fd00000000000 */
[----:B------:R-:W0:Y:S02]  /*0940*/  USETMAXREG.TRY_ALLOC.CTAPOOL UP0, 0xe8 ;  /* 0x000000e8000079c8 */ /* 0x000e240008000600 */
[----:B0-----:R-:W-:-:S13]  /*0950*/  PLOP3.LUT P0, PT, PT, PT, UP0, 0x80, 0x0 ;  /* 0x000000000000781c */ /* 0x001fda0003f0f008 */
[----:B------:R-:W-:Y:S05]  /*0960*/  @!P0 BRA `(.L_x_587) ;  /* 0xfffffffc00f08947 */ /* 0x000fea000383ffff */
[----:B------:R-:W-:Y:S01]  /*0970*/  SHF.R.U32.HI R2, RZ, 0x7, R0 ;  /* 0x00000007ff027819 */ /* 0x000fe20000011600 */
[----:B------:R-:W0:Y:S03]  /*0980*/  S2UR UR4, SR_CgaCtaId ;  /* 0x00000000000479c3 */ /* 0x000e260000008800 */
[----:B------:R-:W-:Y:S02]  /*0990*/  ISETP.NE.AND P0, PT, R2, 0x1, PT ;  /* 0x000000010200780c */ /* 0x000fe40003f05270 */
[----:B------:R-:W-:-:S11]  /*09a0*/  MOV R2, 0x400 ;  /* 0x0000040000027802 */ /* 0x000fd60000000f00 */
[----:B------:R-:W-:Y:S06]  /*09b0*/  @!P0 BAR.ARV 0x8, 0x100 ;  /* 0x0204000000008b1d */ /* 0x000fec0000002000 */
[----:B------:R-:W-:Y:S01]  /*09c0*/  ISETP.GE.U32.AND P0, PT, R0, 0x100, PT ;  /* 0x000001000000780c */ /* 0x000fe20003f06070 */
[----:B0-----:R-:W-:Y:S01]  /*09d0*/  IMAD.U32 R193, RZ, RZ, UR4 ;  /* 0x00000004ffc17e24 */ /* 0x001fe2000f8e00ff */
[----:B------:R-:W-:-:S04]  /*09e0*/  ULDC UR4, c[0x0][0xc3c] ;  /* 0x00030f0000047ab9 */ /* 0x000fc80000000800 */
[----:B------:R-:W-:-:S07]  /*09f0*/  LEA R2, R193, R2, 0x18 ;  /* 0x00000002c1027211 */ /* 0x000fce00078ec0ff */
[----:B------:R-:W-:Y:S08]  /*0a00*/  @P0 BAR.ARV 0xf, 0x100 ;  /* 0x03c4000000000b1d */ /* 0x000ff00000002000 */
[----:B------:R-:W-:Y:S06]  /*0a10*/  BAR.SYNC.DEFER_BLOCKING 0x5, 0x180 ;  /* 0x0146000000007b1d */ /* 0x000fec0000010000 */
[----:B------:R-:W0:Y:S02]  /*0a20*/  LDS.128 R24, [R2+0x28cd0] ;  /* 0x028cd00002187984 */ /* 0x000e240000000c00 */
[----:B------:R-:W-:Y:S06]  /*0a30*/  BAR.ARV 0x4, 0x180 ;  /* 0x0106000000007b1d */ /* 0x000fec0000002000 */
[----:B0-----:R-:W-:-:S13]  /*0a40*/  ISETP.GE.AND P0, PT, R27, UR4, PT ;  /* 0x000000041b007c0c */ /* 0x001fda000bf06270 */
[----:B------:R-:W-:Y:S05]  /*0a50*/  @P0 BRA `(.L_x_588) ;  /* 0x0000016000880947 */ /* 0x000fea0003800000 */
[----:B------:R-:W-:Y:S01]  /*0a60*/  VIADD R19, R0, 0xffffff80 ;  /* 0xffffff8000137836 */ /* 0x000fe20000000000 */
[----:B------:R-:W-:Y:S01]  /*0a70*/  LOP3.LUT R185, R37, 0x1, RZ, 0xfc, !PT ;  /* 0x0000000125b97812 */ /* 0x000fe200078efcff */
[----:B------:R-:W-:Y:S01]  /*0a80*/  IMAD.MOV.U32 R219, RZ, RZ, 0x40 ;  /* 0x00000040ffdb7424 */ /* 0x000fe200078e00ff */
[----:B------:R-:W-:Y:S01]  /*0a90*/  CS2R R22, SRZ ;  /* 0x0000000000167805 */ /* 0x000fe2000001ff00 */
[----:B------:R-:W-:Y:S01]  /*0aa0*/  IMAD.MOV.U32 R192, RZ, RZ, RZ ;  /* 0x000000ffffc07224 */ /* 0x000fe200078e00ff */
[----:B------:R-:W-:Y:S01]  /*0ab0*/  SHF.R.S32.HI R0, RZ, 0x1f, R19 ;  /* 0x0000001fff007819 */ /* 0x000fe20000011413 */
[----:B------:R-:W-:-:S03]  /*0ac0*/  IMAD.MOV.U32 R18, RZ, RZ, RZ ;  /* 0x000000ffff127224 */ /* 0x000fc600078e00ff */
[CC--:B------:R-:W-:Y:S02]  /*0ad0*/  LEA.HI R3, R0.reuse, R19.reuse, RZ, 0x7 ;  /* 0x0000001300037211 */ /* 0x0c0fe400078f38ff */
[-C--:B------:R-:W-:Y:S02]  /*0ae0*/  LEA.HI R6, R0, R19.reuse, RZ, 0x4 ;  /* 0x0000001300067211 */ /* 0x080fe400078f20ff */
[----:B------:R-:W-:Y:S02]  /*0af0*/  LOP3.LUT R4, R3, 0xffffff80, RZ, 0xc0, !PT ;  /* 0xffffff8003047812 */ /* 0x000fe400078ec0ff */
[----:B------:R-:W-:Y:S02]  /*0b00*/  LOP3.LUT R5, R6, 0xfffffff0, RZ, 0xc0, !PT ;  /* 0xfffffff006057812 */ /* 0x000fe400078ec0ff */
[----:B------:R-:W-:Y:S01]  /*0b10*/  LEA.HI R7, R0, R19, RZ, 0x5 ;  /* 0x0000001300077211 */ /* 0x000fe200078f28ff */
[C---:B------:R-:W-:Y:S01]  /*0b20*/  IMAD.IADD R4, R19.reuse, 0x1, -R4 ;  /* 0x0000000113047824 */ /* 0x040fe200078e0a04 */
[----:B------:R-:W-:Y:S01]  /*0b30*/  SHF.R.S32.HI R11, RZ, 0x4, R6 ;  /* 0x00000004ff0b7819 */ /* 0x000fe20000011406 */
[----:B------:R-:W-:Y:S01]  /*0b40*/  IMAD.IADD R9, R19, 0x1, -R5 ;  /* 0x0000000113097824 */ /* 0x000fe200078e0a05 */
[----:B------:R-:W-:-:S02]  /*0b50*/  SHF.R.S32.HI R213, RZ, 0x5, R7 ;  /* 0x00000005ffd57819 */ /* 0x000fc40000011407 */
[----:B------:R-:W-:Y:S02]  /*0b60*/  SHF.R.S32.HI R5, RZ, 0x1f, R4 ;  /* 0x0000001fff057819 */ /* 0x000fe40000011404 */
[----:B------:R-:W-:Y:S02]  /*0b70*/  SHF.R.S32.HI R12, RZ, 0x1f, R7 ;  /* 0x0000001fff0c7819 */ /* 0x000fe40000011407 */
[----:B------:R-:W-:Y:S02]  /*0b80*/  SHF.R.S32.HI R8, RZ, 0x1f, R9 ;  /* 0x0000001fff087819 */ /* 0x000fe40000011409 */
[----:B------:R-:W-:Y:S02]  /*0b90*/  LEA.HI R7, R6, R11, RZ, 0x1 ;  /* 0x0000000b06077211 */ /* 0x000fe400078f08ff */
[----:B------:R-:W-:Y:S02]  /*0ba0*/  LEA.HI R6, R5, R4, RZ, 0x2 ;  /* 0x0000000405067211 */ /* 0x000fe400078f10ff */
[----:B------:R-:W-:-:S02]  /*0bb0*/  LEA.HI R13, R12, R213, RZ, 0x2 ;  /* 0x000000d50c0d7211 */ /* 0x000fc400078f10ff */
[----:B------:R-:W-:Y:S02]  /*0bc0*/  LEA.HI R10, R8, R9, RZ, 0x3 ;  /* 0x00000009080a7211 */ /* 0x000fe400078f18ff */
[----:B------:R-:W-:Y:S02]  /*0bd0*/  LOP3.LUT R14, R7, 0x1ffffffe, RZ, 0xc0, !PT ;  /* 0x1ffffffe070e7812 */ /* 0x000fe400078ec0ff */
[--C-:B------:R-:W-:Y:S02]  /*0be0*/  SHF.R.S32.HI R7, RZ, 0x2, R6.reuse ;  /* 0x00000002ff077819 */ /* 0x100fe40000011406 */
[----:B------:R-:W-:Y:S01]  /*0bf0*/  SHF.R.S32.HI R8, RZ, 0x1f, R6 ;  /* 0x0000001fff087819 */ /* 0x000fe20000011406 */
[----:B------:R-:W-:Y:S01]  /*0c00*/  IMAD.IADD R14, R11, 0x1, -R14 ;  /* 0x000000010b0e7824 */ /* 0x000fe200078e0a0e */
[----:B------:R-:W-:Y:S02]  /*0c10*/  SHF.R.S32.HI R15, RZ, 0x7, R3 ;  /* 0x00000007ff0f7819 */ /* 0x000fe40000011403 */
[----:B------:R-:W-:Y:S01]  /*0c20*/  LOP3.LUT R16, R13, 0x3ffffc, RZ, 0xc0, !PT ;  /* 0x003ffffc0d107812 */ /* 0x000fe200078ec0ff */
[----:B------:R-:W-:Y:S01]  /*0c30*/  IMAD.SHL.U32 R14, R14, 0x8, RZ ;  /* 0x000000080e0e7824 */ /* 0x000fe200078e00ff */
[----:B------:R-:W-:Y:S01]  /*0c40*/  LEA.HI R8, R8, R7, RZ, 0x3 ;  /* 0x0000000708087211 */ /* 0x000fe200078f18ff */
[----:B------:R-:W-:Y:S01]  /*0c50*/  IMAD R13, R15, 0x100, R9 ;  /* 0x000001000f0d7824 */ /* 0x000fe200078e0209 */
[----:B------:R-:W-:-:S02]  /*0c60*/  IADD3 R16, R213, -R16, RZ ;  /* 0x80000010d5107210 */ /* 0x000fc40007ffe0ff */
[----:B------:R-:W-:Y:S02]  /*0c70*/  LOP3.LUT R8, R8, 0xfffffff8, RZ, 0xc0, !PT ;  /* 0xfffffff808087812 */ /* 0x000fe400078ec0ff */
[----:B------:R-:W-:Y:S01]  /*0c80*/  LOP3.LUT R12, R10, 0xfffffff8, RZ, 0xc0, !PT ;  /* 0xfffffff80a0c7812 */ /* 0x000fe200078ec0ff */
[----:B------:R-:W-:Y:S01]  /*0c90*/  IMAD R13, R16, 0x10, R13 ;  /* 0x00000010100d7824 */ /* 0x000fe200078e020d */
[----:B------:R-:W-:Y:S01]  /*0ca0*/  LEA.HI R5, R5, R4, RZ, 0x5 ;  /* 0x0000000405057211 */ /* 0x000fe200078f28ff */
[----:B------:R-:W-:Y:S01]  /*0cb0*/  IMAD.IADD R8, R7, 0x1, -R8 ;  /* 0x0000000107087824 */ /* 0x000fe200078e0a08 */
[----:B------:R-:W-:Y:S01]  /*0cc0*/  LEA.HI R3, R3, R15, RZ, 0x1 ;  /* 0x0000000f03037211 */ /* 0x000fe200078f08ff */
[----:B------:R-:W-:Y:S01]  /*0cd0*/  IMAD.U32 R7, R13, 0x40, R14 ;  /* 0x000000400d077824 */ /* 0x000fe200078e000e */
[----:B------:R-:W-:Y:S01]  /*0ce0*/  SHF.R.S32.HI R5, RZ, 0x5, R5 ;  /* 0x00000005ff057819 */ /* 0x000fe20000011405 */
[----:B------:R-:W-:Y:S01]  /*0cf0*/  IMAD.IADD R12, R9, 0x1, -R12 ;  /* 0x00000001090c7824 */ /* 0x000fe200078e0a0c */
[----:B------:R-:W-:Y:S01]  /*0d00*/  LOP3.LUT R3, R3, 0xfffffe, RZ, 0xc0, !PT ;  /* 0x00fffffe03037812 */ /* 0x000fe200078ec0ff */
[----:B------:R-:W-:Y:S01]  /*0d10*/  IMAD.SHL.U32 R10, R10, 0x40, RZ ;  /* 0x000000400a0a7824 */ /* 0x000fe200078e00ff */
[----:B------:R0:W-:Y:S01]  /*0d20*/  STL [R1+0x5c], R7 ;  /* 0x00005c0701007387 */ /* 0x0001e20000100800 */
[C---:B------:R-:W-:Y:S01]  /*0d30*/  IMAD.SHL.U32 R9, R12.reuse, 0x40, RZ ;  /* 0x000000400c097824 */ /* 0x040fe200078e00ff */
[----:B------:R-:W-:Y:S01]  /*0d40*/  R2P PR, R12, 0x6 ;  /* 0x000000060c007804 */ /* 0x000fe20000000000 */
[----:B------:R-:W-:Y:S01]  /*0d50*/  IMAD R198, R5, 0x10, R8 ;  /* 0x0000001005c67824 */ /* 0x000fe200078e0208 */
[----:B------:R-:W-:Y:S01]  /*0d60*/  LOP3.LUT R10, R10, 0x7ffffe00, RZ, 0xc0, !PT ;  /* 0x7ffffe000a0a7812 */ /* 0x000fe200078ec0ff */
[----:B------:R-:W-:Y:S01]  /*0d70*/  IMAD.IADD R3, R15, 0x1, -R3 ;  /* 0x000000010f037824 */ /* 0x000fe200078e0a03 */
[----:B------:R-:W-:Y:S01]  /*0d80*/  LOP3.LUT R9, R9, 0x1c0, RZ, 0xc0, !PT ;  /* 0x000001c009097812 */ /* 0x000fe200078ec0ff */
[----:B------:R-:W-:Y:S01]  /*0d90*/  STL [R1+0x34], RZ ;  /* 0x000034ff01007387 */ /* 0x000fe20000100800 */
[----:B------:R-:W-:Y:S01]  /*0da0*/  SEL R219, R219, 0xffffffc0, !P2 ;  /* 0xffffffc0dbdb7807 */ /* 0x000fe20005000000 */
[----:B------:R-:W-:Y:S01]  /*0db0*/  IMAD R10, R213, 0x400, R10 ;  /* 0x00000400d50a7824 */ /* 0x000fe200078e020a */
[----:B0-----:R-:W-:Y:S01]  /*0dc0*/  LOP3.LUT R7, R6, 0x7ffffffc, RZ, 0xc0, !PT ;  /* 0x7ffffffc06077812 */ /* 0x001fe200078ec0ff */
[----:B------:R-:W-:Y:S01]  /*0dd0*/  IMAD.SHL.U32 R216, R3, 0x100, RZ ;  /* 0x0000010003d87824 */ /* 0x000fe200078e00ff */
[----:B------:R-:W-:-:S02]  /*0de0*/  LOP3.LUT R14, R9, 0x8, R14, 0xf8, !PT ;  /* 0x00000008090e7812 */ /* 0x000fc400078ef80e */
[----:B------:R-:W-:Y:S02]  /*0df0*/  IADD3 R7, R4, -R7, RZ ;  /* 0x8000000704077210 */ /* 0x000fe40007ffe0ff */
[-C--:B------:R-:W-:Y:S02]  /*0e00*/  LEA.HI R4, R0, R19.reuse, RZ, 0x3 ;  /* 0x0000001300047211 */ /* 0x080fe400078f18ff */
[----:B------:R-:W-:Y:S02]  /*0e10*/  SHF.R.U32.HI R9, RZ, 0x3, R9 ;  /* 0x00000003ff097819 */ /* 0x000fe40000011609 */
[----:B------:R-:W-:Y:S02]  /*0e20*/  SHF.R.S32.HI R5, RZ, 0x3, R4 ;  /* 0x00000003ff057819 */ /* 0x000fe40000011404 */
[----:B------:R-:W-:Y:S02]  /*0e30*/  LOP3.LUT R4, R4, 0xfffffff8, RZ, 0xc0, !PT ;  /* 0xfffffff804047812 */ /* 0x000fe400078ec0ff */
[----:B------:R-:W-:-:S02]  /*0e40*/  LEA.HI R0, R0, R19, RZ, 0x2 ;  /* 0x0000001300007211 */ /* 0x000fc400078f10ff */
[----:B------:R-:W-:Y:S01]  /*0e50*/  LOP3.LUT R9, R14, R9, RZ, 0x3c, !PT ;  /* 0x000000090e097212 */ /* 0x000fe200078e3cff */
[----:B------:R-:W-:Y:S01]  /*0e60*/  IMAD.IADD R11, R19, 0x1, -R4 ;  /* 0x00000001130b7824 */ /* 0x000fe200078e0a04 */
[--C-:B------:R-:W-:Y:S02]  /*0e70*/  SHF.R.S32.HI R184, RZ, 0x2, R0.reuse ;  /* 0x00000002ffb87819 */ /* 0x100fe40000011400 */
[----:B------:R-:W-:Y:S01]  /*0e80*/  SHF.R.S32.HI R5, RZ, 0x1f, R0 ;  /* 0x0000001fff057819 */ /* 0x000fe20000011400 */
[----:B------:R-:W-:Y:S01]  /*0e90*/  IMAD.SHL.U32 R196, R11, 0x8, RZ ;  /* 0x000000080bc47824 */ /* 0x000fe200078e00ff */
[----:B------:R-:W-:Y:S01]  /*0ea0*/  LOP3.LUT R0, R0, 0xfffffffc, RZ, 0xc0, !PT ;  /* 0xfffffffc00007812 */ /* 0x000fe200078ec0ff */
[----:B------:R-:W-:Y:S01]  /*0eb0*/  IMAD.IADD R9, R10, 0x1, R9 ;  /* 0x000000010a097824 */ /* 0x000fe200078e0209 */
[----:B------:R-:W-:Y:S01]  /*0ec0*/  LEA.HI R5, R5, R184, RZ, 0x3 ;  /* 0x000000b805057211 */ /* 0x000fe200078f18ff */
[----:B------:R-:W-:Y:S01]  /*0ed0*/  VIADD R10, R184, 0x20 ;  /* 0x00000020b80a7836 */ /* 0x000fe20000000000 */
[C---:B------:R-:W-:Y:S01]  /*0ee0*/  IADD3 R15, R196.reuse, 0x180, RZ ;  /* 0x00000180c40f7810 */ /* 0x040fe20007ffe0ff */
[----:B------:R-:W-:Y:S01]  /*0ef0*/  IMAD.IADD R8, R19, 0x1, -R0 ;  /* 0x0000000113087824 */ /* 0x000fe200078e0a00 */
[----:B------:R-:W-:Y:S01]  /*0f00*/  LOP3.LUT R5, R5, 0xfffffff8, RZ, 0xc0, !PT ;  /* 0xfffffff805057812 */ /* 0x000fe200078ec0ff */
[C---:B------:R-:W-:Y:S01]  /*0f10*/  VIADD R29, R196.reuse, 0x40 ;  /* 0x00000040c41d7836 */ /* 0x040fe20000000000 */
[----:B------:R-:W-:Y:S01]  /*0f20*/  SHF.R.S32.HI R6, RZ, 0x1f, R10 ;  /* 0x0000001fff067819 */ /* 0x000fe2000001140a */
[----:B------:R-:W-:Y:S01]  /*0f30*/  VIADD R28, R196, 0x80 ;  /* 0x00000080c41c7836 */ /* 0x000fe20000000000 */
[----:B------:R-:W-:Y:S01]  /*0f40*/  LEA.HI R0, R8, R8, RZ, 0x1 ;  /* 0x0000000808007211 */ /* 0x000fe200078f08ff */
[----:B------:R-:W-:Y:S01]  /*0f50*/  VIADD R24, R196, 0xc0 ;  /* 0x000000c0c4187836 */ /* 0x000fe20000000000 */
[----:B------:R-:W-:Y:S01]  /*0f60*/  SHF.L.U32 R4, R10, 0x6, RZ ;  /* 0x000000060a047819 */ /* 0x000fe200000006ff */
[----:B------:R-:W-:Y:S01]  /*0f70*/  VIADD R21, R196, 0x100 ;  /* 0x00000100c4157836 */ /* 0x000fe20000000000 */
[----:B------:R-:W-:Y:S01]  /*0f80*/  SHF.R.S32.HI R30, RZ, 0x1f, R29 ;  /* 0x0000001fff1e7819 */ /* 0x000fe2000001141d */
[----:B------:R-:W-:Y:S01]  /*0f90*/  IMAD.SHL.U32 R186, R8, 0x4, RZ ;  /* 0x0000000408ba7824 */ /* 0x000fe200078e00ff */
[----:B------:R-:W-:Y:S01]  /*0fa0*/  SHF.R.S32.HI R29, RZ, 0x1f, R28 ;  /* 0x0000001fff1d7819 */ /* 0x000fe2000001141c */
[----:B------:R-:W-:Y:S01]  /*0fb0*/  VIADD R20, R196, 0x140 ;  /* 0x00000140c4147836 */ /* 0x000fe20000000000 */
[----:B------:R-:W-:Y:S01]  /*0fc0*/  LOP3.LUT R0, R0, 0x1ffffffe, RZ, 0xc0, !PT ;  /* 0x1ffffffe00007812 */ /* 0x000fe200078ec0ff */
[----:B------:R-:W-:Y:S01]  /*0fd0*/  IMAD.SHL.U32 R16, R8, 0x8, RZ ;  /* 0x0000000808107824 */ /* 0x000fe200078e00ff */
[----:B------:R-:W-:Y:S01]  /*0fe0*/  LEA.HI R6, R6, R10, RZ, 0x3 ;  /* 0x0000000a06067211 */ /* 0x000fe200078f18ff */
[----:B------:R-:W-:Y:S01]  /*0ff0*/  VIADD R14, R196, 0x1c0 ;  /* 0x000001c0c40e7836 */ /* 0x000fe20000000000 */
[----:B------:R-:W-:Y:S01]  /*1000*/  SHF.R.S32.HI R28, RZ, 0x1f, R24 ;  /* 0x0000001fff1c7819 */ /* 0x000fe20000011418 */
[----:B------:R-:W-:Y:S01]  /*1010*/  VIADD R197, R186, 0x10 ;  /* 0x00000010bac57836 */ /* 0x000fe20000000000 */
[----:B------:R-:W-:Y:S01]  /*1020*/  SHF.R.S32.HI R24, RZ, 0x1f, R21 ;  /* 0x0000001fff187819 */ /* 0x000fe20000011415 */
[----:B------:R-:W-:Y:S01]  /*1030*/  VIADD R201, R16, 0x160 ;  /* 0x0000016010c97836 */ /* 0x000fe20000000000 */
[----:B------:R-:W-:Y:S01]  /*1040*/  LOP3.LUT R4, R4, 0x1c0, RZ, 0xc0, !PT ;  /* 0x000001c004047812 */ /* 0x000fe200078ec0ff */
[----:B------:R-:W-:Y:S01]  /*1050*/  VIADD R200, R16, 0x180 ;  /* 0x0000018010c87836 */ /* 0x000fe20000000000 */
[----:B------:R-:W-:Y:S01]  /*1060*/  SHF.R.S32.HI R21, RZ, 0x1f, R20 ;  /* 0x0000001fff157819 */ /* 0x000fe20000011414 */
[----:B------:R-:W-:Y:S01]  /*1070*/  IMAD.IADD R3, R8, 0x1, -R0 ;  /* 0x0000000108037824 */ /* 0x000fe200078e0a00 */
[----:B------:R-:W-:Y:S01]  /*1080*/  SHF.R.S32.HI R20, RZ, 0x1f, R15 ;  /* 0x0000001fff147819 */ /* 0x000fe2000001140f */
[----:B------:R-:W-:Y:S01]  /*1090*/  IMAD.SHL.U32 R6, R6, 0x40, RZ ;  /* 0x0000004006067824 */ /* 0x000fe200078e00ff */
[----:B------:R-:W-:Y:S01]  /*10a0*/  SHF.R.S32.HI R15, RZ, 0x1f, R14 ;  /* 0x0000001fff0f7819 */ /* 0x000fe2000001140e */
[----:B------:R-:W-:Y:S01]  /*10b0*/  IMAD.SHL.U32 R14, R197, 0x2, RZ ;  /* 0x00000002c50e7824 */ /* 0x000fe200078e00ff */
[----:B------:R-:W-:Y:S01]  /*10c0*/  LOP3.LUT R0, R4, 0x38, R16, 0xf8, !PT ;  /* 0x0000003804007812 */ /* 0x000fe200078ef810 */
[----:B------:R-:W-:Y:S01]  /*10d0*/  IMAD.IADD R194, R184, 0x1, -R5 ;  /* 0x00000001b8c27824 */ /* 0x000fe200078e0a05 */
[----:B------:R-:W-:Y:S01]  /*10e0*/  SHF.R.U32.HI R13, RZ, 0x3, R4 ;  /* 0x00000003ff0d7819 */ /* 0x000fe20000011604 */
[C---:B------:R-:W-:Y:S01]  /*10f0*/  VIADD R199, R16.reuse, 0x1a0 ;  /* 0x000001a010c77836 */ /* 0x040fe20000000000 */
[----:B------:R-:W-:Y:S01]  /*1100*/  SHF.R.S32.HI R4, RZ, 0x1f, R201 ;  /* 0x0000001fff047819 */ /* 0x000fe200000114c9 */
[C---:B------:R-:W-:Y:S01]  /*1110*/  VIADD R211, R16.reuse, 0x1e0 ;  /* 0x000001e010d37836 */ /* 0x040fe20000000000 */
[----:B------:R-:W-:Y:S01]  /*1120*/  SHF.R.S32.HI R5, RZ, 0x1f, R200 ;  /* 0x0000001fff057819 */ /* 0x000fe200000114c8 */
[----:B------:R0:W-:Y:S01]  /*1130*/  STL [R1+0x48], R14 ;  /* 0x0000480e01007387 */ /* 0x0001e20000100800 */
[----:B------:R-:W-:Y:S01]  /*1140*/  IADD3 R212, R16, 0x1c0, RZ ;  /* 0x000001c010d47810 */ /* 0x000fe20007ffe0ff */
[----:B------:R-:W-:Y:S01]  /*1150*/  IMAD R217, R9, 0x2, R2 ;  /* 0x0000000209d97824 */ /* 0x000fe200078e0202 */
[----:B------:R-:W-:Y:S01]  /*1160*/  LOP3.LUT R6, R6, 0xfffffe00, RZ, 0xc0, !PT ;  /* 0xfffffe0006067812 */ /* 0x000fe200078ec0ff */
[C---:B------:R-:W-:Y:S01]  /*1170*/  VIADD R210, R16.reuse, 0x40 ;  /* 0x0000004010d27836 */ /* 0x040fe20000000000 */
[----:B------:R-:W-:Y:S01]  /*1180*/  SHF.R.S32.HI R8, RZ, 0x1f, R199 ;  /* 0x0000001fff087819 */ /* 0x000fe200000114c7 */
[----:B------:R-:W-:Y:S01]  /*1190*/  VIADD R209, R16, 0x60 ;  /* 0x0000006010d17836 */ /* 0x000fe20000000000 */
[----:B------:R-:W-:Y:S01]  /*11a0*/  SHF.L.U64.HI R5, R200, 0x1, R5 ;  /* 0x00000001c8057819 */ /* 0x000fe20000010205 */
[----:B------:R-:W-:Y:S01]  /*11b0*/  STL [R1+0x54], R6 ;  /* 0x0000540601007387 */ /* 0x000fe20000100800 */
[----:B------:R-:W-:Y:S01]  /*11c0*/  SHF.R.S32.HI R11, RZ, 0x1f, R212 ;  /* 0x0000001fff0b7819 */ /* 0x000fe200000114d4 */
[C---:B------:R-:W-:Y:S01]  /*11d0*/  VIADD R208, R16.reuse, 0x80 ;  /* 0x0000008010d07836 */ /* 0x040fe20000000000 */
[----:B0-----:R-:W-:Y:S01]  /*11e0*/  SHF.L.U64.HI R14, R201, 0x1, R4 ;  /* 0x00000001c90e7819 */ /* 0x001fe20000010204 */
[C---:B------:R-:W-:Y:S01]  /*11f0*/  VIADD R206, R16.reuse, 0xc0 ;  /* 0x000000c010ce7836 */ /* 0x040fe20000000000 */
[----:B------:R-:W-:Y:S01]  /*1200*/  SHF.R.S32.HI R10, RZ, 0x1f, R211 ;  /* 0x0000001fff0a7819 */ /* 0x000fe200000114d3 */
[----:B------:R-:W-:Y:S01]  /*1210*/  VIADD R205, R16, 0xe0 ;  /* 0x000000e010cd7836 */ /* 0x000fe20000000000 */
[----:B------:R-:W-:Y:S01]  /*1220*/  SHF.L.U64.HI R4, R199, 0x1, R8 ;  /* 0x00000001c7047819 */ /* 0x000fe20000010208 */
[----:B------:R-:W-:Y:S01]  /*1230*/  STL [R1], R14 ;  /* 0x0000000e01007387 */ /* 0x000fe20000100800 */
[----:B------:R-:W-:Y:S01]  /*1240*/  SHF.L.U64.HI R8, R212, 0x1, R11 ;  /* 0x00000001d4087819 */ /* 0x000fe2000001020b */
[C---:B------:R-:W-:Y:S01]  /*1250*/  VIADD R204, R16.reuse, 0x100 ;  /* 0x0000010010cc7836 */ /* 0x040fe20000000000 */
[----:B------:R-:W-:Y:S01]  /*1260*/  SHF.R.S32.HI R12, RZ, 0x1f, R197 ;  /* 0x0000001fff0c7819 */ /* 0x000fe200000114c5 */
[----:B------:R0:W-:Y:S01]  /*1270*/  STL [R1+0x4], R5 ;  /* 0x0000040501007387 */ /* 0x0001e20000100800 */
[C---:B------:R-:W-:Y:S01]  /*1280*/  VIADD R203, R16.reuse, 0x120 ;  /* 0x0000012010cb7836 */ /* 0x040fe20000000000 */
[C---:B------:R-:W-:Y:S01]  /*1290*/  IADD3 R207, R16.reuse, 0xa0, RZ ;  /* 0x000000a010cf7810 */ /* 0x040fe20007ffe0ff */
[C---:B------:R-:W-:Y:S01]  /*12a0*/  VIADD R202, R16.reuse, 0x140 ;  /* 0x0000014010ca7836 */ /* 0x040fe20000000000 */
[----:B------:R1:W-:Y:S01]  /*12b0*/  STL [R1+0x8], R4 ;  /* 0x0000080401007387 */ /* 0x0003e20000100800 */
[C---:B------:R-:W-:Y:S01]  /*12c0*/  VIADD R220, R217.reuse, 0x26800 ;  /* 0x00026800d9dc7836 */ /* 0x040fe20000000000 */
[----:B------:R-:W-:Y:S01]  /*12d0*/  SHF.R.S32.HI R221, RZ, 0x1f, R210 ;  /* 0x0000001fffdd7819 */ /* 0x000fe200000114d2 */
[----:B------:R-:W-:Y:S01]  /*12e0*/  VIADD R19, R16, 0x20 ;  /* 0x0000002010137836 */ /* 0x000fe20000000000 */
[----:B------:R-:W-:Y:S01]  /*12f0*/  STL [R1+0xc], R8 ;  /* 0x00000c0801007387 */ /* 0x000fe20000100800 */
[----:B------:R-:W-:Y:S01]  /*1300*/  VIADD R218, R217, 0x26820 ;  /* 0x00026820d9da7836 */ /* 0x000fe20000000000 */
[----:B0-----:R-:W-:Y:S01]  /*1310*/  SHF.L.U64.HI R5, R211, 0x1, R10 ;  /* 0x00000001d3057819 */ /* 0x001fe2000001020a */
[C---:B------:R-:W-:Y:S01]  /*1320*/  @P1 VIADD R218, R220.reuse, 0xffffffe0 ;  /* 0xffffffe0dcda1836 */ /* 0x040fe20000000000 */
[----:B------:R-:W-:Y:S01]  /*1330*/  SHF.R.S32.HI R222, RZ, 0x1f, R209 ;  /* 0x0000001fffde7819 */ /* 0x000fe200000114d1 */
[----:B------:R-:W-:Y:S01]  /*1340*/  IMAD.IADD R220, R220, 0x1, R219 ;  /* 0x00000001dcdc7824 */ /* 0x000fe200078e02db */
[----:B-1----:R-:W-:Y:S01]  /*1350*/  SHF.L.U64.HI R4, R197, 0x1, R12 ;  /* 0x00000001c5047819 */ /* 0x002fe2000001020c */
[----:B------:R0:W-:Y:S01]  /*1360*/  STL [R1+0x10], R5 ;  /* 0x0000100501007387 */ /* 0x0001e20000100800 */
[----:B------:R-:W-:Y:S01]  /*1370*/  SHF.R.S32.HI R223, RZ, 0x1f, R208 ;  /* 0x0000001fffdf7819 */ /* 0x000fe200000114d0 */
[----:B------:R-:W-:Y:S01]  /*1380*/  IMAD.IADD R219, R219, 0x1, R218 ;  /* 0x00000001dbdb7824 */ /* 0x000fe200078e02da */
[----:B------:R-:W-:Y:S01]  /*1390*/  SHF.R.S32.HI R224, RZ, 0x1f, R207 ;  /* 0x0000001fffe07819 */ /* 0x000fe200000114cf */
[----:B------:R1:W-:Y:S01]  /*13a0*/  STL [R1+0x44], R4 ;  /* 0x0000440401007387 */ /* 0x0003e20000100800 */
[----:B------:R-:W-:-:S02]  /*13b0*/  SHF.R.S32.HI R225, RZ, 0x1f, R206 ;  /* 0x0000001fffe17819 */ /* 0x000fc400000114ce */
[----:B------:R-:W-:Y:S02]  /*13c0*/  SHF.R.S32.HI R226, RZ, 0x1f, R205 ;  /* 0x0000001fffe27819 */ /* 0x000fe400000114cd */
[----:B------:R-:W-:Y:S02]  /*13d0*/  SHF.R.S32.HI R227, RZ, 0x1f, R204 ;  /* 0x0000001fffe37819 */ /* 0x000fe400000114cc */
[----:B0-----:R-:W-:Y:S01]  /*13e0*/  LOP3.LUT R5, R6, R0, R13, 0xf6, !PT ;  /* 0x0000000006057212 */ /* 0x001fe200078ef60d */
[----:B------:R-:W-:Y:S01]  /*13f0*/  IMAD R0, R3, 0x8, R198 ;  /* 0x0000000803007824 */ /* 0x000fe200078e02c6 */
[----:B------:R-:W-:Y:S02]  /*1400*/  SHF.R.S32.HI R228, RZ, 0x1f, R203 ;  /* 0x0000001fffe47819 */ /* 0x000fe400000114cb */
[----:B------:R-:W-:Y:S01]  /*1410*/  SHF.R.S32.HI R229, RZ, 0x1f, R202 ;  /* 0x0000001fffe57819 */ /* 0x000fe200000114ca */
[----:B-1----:R-:W-:Y:S01]  /*1420*/  IMAD R4, R5, 0x2, R2 ;  /* 0x0000000205047824 */ /* 0x002fe200078e0202 */
[----:B------:R-:W-:-:S02]  /*1430*/  SHF.R.S32.HI R17, RZ, 0x1f, R16 ;  /* 0x0000001fff117819 */ /* 0x000fc40000011410 */
[----:B------:R-:W-:Y:S02]  /*1440*/  SHF.R.S32.HI R195, RZ, 0x1f, R19 ;  /* 0x0000001fffc37819 */ /* 0x000fe40000011413 */
[----:B------:R0:W-:Y:S01]  /*1450*/  STL [R1+0x4c], R4 ;  /* 0x00004c0401007387 */ /* 0x0001e20000100800 */
[----:B------:R-:W-:Y:S02]  /*1460*/  SHF.L.U64.HI R221, R210, 0x1, R221 ;  /* 0x00000001d2dd7819 */ /* 0x000fe400000102dd */
[----:B------:R-:W-:Y:S01]  /*1470*/  SHF.L.U64.HI R222, R209, 0x1, R222 ;  /* 0x00000001d1de7819 */ /* 0x000fe200000102de */
[----:B------:R0:W-:Y:S01]  /*1480*/  STL [R1+0x58], R0 ;  /* 0x0000580001007387 */ /* 0x0001e20000100800 */
[----:B------:R-:W-:Y:S02]  /*1490*/  SHF.L.U64.HI R223, R208, 0x1, R223 ;  /* 0x00000001d0df7819 */ /* 0x000fe400000102df */
[----:B------:R-:W-:Y:S02]  /*14a0*/  SHF.L.U64.HI R224, R207, 0x1, R224 ;  /* 0x00000001cfe07819 */ /* 0x000fe400000102e0 */
[----:B------:R-:W-:-:S02]  /*14b0*/  SHF.L.U64.HI R225, R206, 0x1, R225 ;  /* 0x00000001cee17819 */ /* 0x000fc400000102e1 */
[----:B------:R-:W-:Y:S02]  /*14c0*/  SHF.L.U64.HI R226, R205, 0x1, R226 ;  /* 0x00000001cde27819 */ /* 0x000fe400000102e2 */
[----:B------:R-:W-:Y:S02]  /*14d0*/  SHF.L.U64.HI R227, R204, 0x1, R227 ;  /* 0x00000001cce37819 */ /* 0x000fe400000102e3 */
[----:B------:R-:W-:Y:S02]  /*14e0*/  SHF.L.U64.HI R228, R203, 0x1, R228 ;  /* 0x00000001cbe47819 */ /* 0x000fe400000102e4 */
[----:B------:R-:W-:Y:S02]  /*14f0*/  SHF.L.U64.HI R229, R202, 0x1, R229 ;  /* 0x00000001cae57819 */ /* 0x000fe400000102e5 */
[----:B0-----:R-:W-:-:S07]  /*1500*/  SHF.L.U32 R214, R7, 0x1, RZ ;  /* 0x0000000107d67819 */ /* 0x001fce00000006ff */
.L_x_716:
[----:B0-2-4-:R-:W0:Y:S01]  /*1510*/  LDC.64 R4, c[0x0][0xc88] ;  /* 0x00032200ff047b82 */ /* 0x015e220000000a00 */
[----:B------:R-:W-:Y:S01]  /*1520*/  ULDC.64 UR4, c[0x0][0xa28] ;  /* 0x00028a0000047ab9 */ /* 0x000fe20000000a00 */
[----:B------:R-:W-:Y:S01]  /*1530*/  ULDC.64 UR8, c[0x0][0xa18] ;  /* 0x0002860000087ab9 */ /* 0x000fe20000000a00 */
[----:B------:R-:W-:Y:S01]  /*1540*/  ULDC.64 UR6, c[0x0][0xa08] ;  /* 0x0002820000067ab9 */ /* 0x000fe20000000a00 */
[----:B0-----:R-:W-:-:S05]  /*1550*/  IMAD.WIDE R4, R27, 0x4, R4 ;  /* 0x000000041b047825 */ /* 0x001fca00078e0204 */
[----:B------:R-:W2:Y:S01]  /*1560*/  LDG.E R0, desc[UR40][R4.64] ;  /* 0x0000002804007981 */ /* 0x000ea2000c1e1900 */
[----:B------:R-:W-:Y:S01]  /*1570*/  ISETP.NE.U32.AND P2, PT, RZ, UR4, PT ;  /* 0x00000004ff007c0c */ /* 0x000fe2000bf45070 */
[----:B------:R-:W-:Y:S01]  /*1580*/  IMAD.MOV.U32 R29, RZ, RZ, RZ ;  /* 0x000000ffff1d7224 */ /* 0x000fe200078e00ff */
[----:B------:R-:W-:Y:S02]  /*1590*/  ISETP.NE.U32.AND P1, PT, RZ, UR8, PT ;  /* 0x00000008ff007c0c */ /* 0x000fe4000bf25070 */
[----:B------:R-:W-:Y:S02]  /*15a0*/  ISETP.NE.AND.EX P2, PT, RZ, UR5, PT, P2 ;  /* 0x00000005ff007c0c */ /* 0x000fe4000bf45320 */
[----:B------:R-:W-:Y:S02]  /*15b0*/  ISETP.NE.AND.EX P1, PT, RZ, UR9, PT, P1 ;  /* 0x00000009ff007c0c */ /* 0x000fe4000bf25310 */
[----:B------:R-:W-:-:S04]  /*15c0*/  ISETP.NE.U32.AND P0, PT, RZ, UR6, PT ;  /* 0x00000006ff007c0c */ /* 0x000fc8000bf05070 */
[----:B------:R-:W-:Y:S02]  /*15d0*/  ISETP.NE.AND.EX P0, PT, RZ, UR7, PT, P0 ;  /* 0x00000007ff007c0c */ /* 0x000fe4000bf05300 */
[----:B--2---:R-:W-:Y:S01]  /*15e0*/  SHF.R.S32.HI R3, RZ, 0x1f, R0 ;  /* 0x0000001fff037819 */ /* 0x004fe20000011400 */
[----:B------:R-:W-:Y:S02]  /*15f0*/  STL [R1+0x20], R0 ;  /* 0x0000200001007387 */ /* 0x000fe40000100800 */
[C---:B------:R-:W-:Y:S01]  /*1600*/  @P2 LEA R4, P3, R0.reuse, UR4, 0x2 ;  /* 0x0000000400042c11 */ /* 0x040fe2000f8610ff */
[C---:B------:R-:W-:Y:S01]  /*1610*/  IMAD.SHL.U32 R31, R0.reuse, 0x4, RZ ;  /* 0x00000004001f7824 */ /* 0x040fe200078e00ff */
[C-C-:B------:R-:W-:Y:S01]  /*1620*/  SHF.L.U64.HI R30, R0.reuse, 0x2, R3.reuse ;  /* 0x00000002001e7819 */ /* 0x140fe20000010203 */
[----:B------:R0:W-:Y:S01]  /*1630*/  STL [R1+0x40], R3 ;  /* 0x0000400301007387 */ /* 0x0001e20000100800 */
[----:B------:R-:W-:Y:S01]  /*1640*/  @P2 LEA.HI.X R5, R0, UR5, R3, 0x2, P3 ;  /* 0x0000000500052c11 */ /* 0x000fe200098f1403 */
[----:B------:R-:W-:Y:S01]  /*1650*/  ULDC UR4, c[0x0][0x288] ;  /* 0x0000a20000047ab9 */ /* 0x000fe20000000800 */
[----:B------:R-:W-:Y:S01]  /*1660*/  IADD3 R8, P4, R31, UR6, RZ ;  /* 0x000000061f087c10 */ /* 0x000fe2000ff9e0ff */
[----:B-1----:R1:W-:Y:S01]  /*1670*/  STL [R1+0x18], R31 ;  /* 0x0000181f01007387 */ /* 0x0023e20000100800 */
[----:B0-----:R-:W-:Y:S01]  /*1680*/  IMAD.MOV.U32 R3, RZ, RZ, RZ ;  /* 0x000000ffff037224 */ /* 0x001fe200078e00ff */
[----:B------:R-:W-:-:S02]  /*1690*/  MOV R27, UR4 ;  /* 0x00000004001b7c02 */ /* 0x000fc40008000f00 */
[----:B------:R1:W-:Y:S01]  /*16a0*/  STL [R1+0x1c], R30 ;  /* 0x00001c1e01007387 */ /* 0x0003e20000100800 */
[----:B------:R-:W-:Y:S01]  /*16b0*/  IADD3.X R9, R30, UR7, RZ, P4, !PT ;  /* 0x000000071e097c10 */ /* 0x000fe2000a7fe4ff */
[----:B------:R-:W-:Y:S02]  /*16c0*/  ULDC.64 UR4, c[0x0][0x418] ;  /* 0x0001060000047ab9 */ /* 0x000fe40000000a00 */
[----:B------:R1:W5:Y:S01]  /*16d0*/  @P2 LDG.E R3, desc[UR40][R4.64] ;  /* 0x0000002804032981 */ /* 0x000362000c1e1900 */
[----:B------:R-:W-:-:S03]  /*16e0*/  @P1 IADD3 R6, P2, R31, UR8, RZ ;  /* 0x000000081f061c10 */ /* 0x000fc6000ff5e0ff */
[----:B------:R1:W5:Y:S01]  /*16f0*/  @P0 LDG.E R29, desc[UR40][R8.64] ;  /* 0x00000028081d0981 */ /* 0x000362000c1e1900 */
[----:B---3--:R-:W-:-:S03]  /*1700*/  @P1 IADD3.X R7, R30, UR9, RZ, P2, !PT ;  /* 0x000000091e071c10 */ /* 0x008fc600097fe4ff */
[----:B------:R1:W-:Y:S01]  /*1710*/  STL [R1+0x38], R25 ;  /* 0x0000381901007387 */ /* 0x0003e20000100800 */
[----:B------:R-:W-:Y:S01]  /*1720*/  UISETP.NE.U32.AND UP0, UPT, UR4, URZ, UPT ;  /* 0x0000003f0400728c */ /* 0x000fe2000bf05070 */
[----:B------:R-:W-:Y:S02]  /*1730*/  ULDC.64 UR8, c[0x0][0xa20] ;  /* 0x0002880000087ab9 */ /* 0x000fe40000000a00 */
[----:B------:R1:W5:Y:S01]  /*1740*/  @P1 LDG.E R27, desc[UR40][R6.64] ;  /* 0x00000028061b1981 */ /* 0x000362000c1e1900 */
[----:B------:R-:W-:Y:S01]  /*1750*/  UISETP.NE.AND.EX UP0, UPT, UR5, URZ, UPT, UP0 ;  /* 0x0000003f0500728c */ /* 0x000fe2000bf05300 */
[----:B------:R-:W-:Y:S01]  /*1760*/  ISETP.NE.U32.AND P2, PT, RZ, UR8, PT ;  /* 0x00000008ff007c0c */ /* 0x000fe2000bf45070 */
[----:B------:R-:W-:Y:S01]  /*1770*/  ULDC UR4, c[0x0][0x424] ;  /* 0x0001090000047ab9 */ /* 0x000fe20000000800 */
[----:B------:R1:W-:Y:S01]  /*1780*/  STL [R1+0x14], R26 ;  /* 0x0000141a01007387 */ /* 0x0003e20000100800 */
[----:B------:R-:W-:Y:S01]  /*1790*/  USEL UR4, UR4, 0x1, UP0 ;  /* 0x0000000104047887 */ /* 0x000fe20008000000 */
[----:B------:R-:W-:Y:S01]  /*17a0*/  ISETP.NE.AND.EX P2, PT, RZ, UR9, PT, P2 ;  /* 0x00000009ff007c0c */ /* 0x000fe2000bf45320 */
[----:B------:R-:W-:Y:S01]  /*17b0*/  ULDC UR5, c[0x0][0x2f0] ;  /* 0x0000bc0000057ab9 */ /* 0x000fe20000000800 */
[----:B------:R-:W-:Y:S01]  /*17c0*/  IMAD.MOV.U32 R41, RZ, RZ, R0 ;  /* 0x000000ffff297224 */ /* 0x000fe200078e0000 */
[----:B------:R-:W-:-:S03]  /*17d0*/  UIMAD UR4, UR4, UR5, URZ ;  /* 0x00000005040472a4 */ /* 0x000fc6000f8e023f */
[----:B------:R-:W-:Y:S01]  /*17e0*/  ULDC UR5, c[0x0][0x348] ;  /* 0x0000d20000057ab9 */ /* 0x000fe20000000800 */
[----:B------:R-:W-:Y:S08]  /*17f0*/  @P1 BRA `(.L_x_589) ;  /* 0x0000000000241947 */ /* 0x000ff00003800000 */
[----:B------:R-:W-:Y:S02]  /*1800*/  ULDC.64 UR6, c[0x0][0xa00] ;  /* 0x0002800000067ab9 */ /* 0x000fe40000000a00 */
[----:B------:R-:W-:-:S04]  /*1810*/  ISETP.NE.U32.AND P1, PT, RZ, UR6, PT ;  /* 0x00000006ff007c0c */ /* 0x000fc8000bf25070 */
[----:B------:R-:W-:-:S13]  /*1820*/  ISETP.NE.AND.EX P1, PT, RZ, UR7, PT, P1 ;  /* 0x00000007ff007c0c */ /* 0x000fda000bf25310 */
[----:B------:R-:W-:Y:S05]  /*1830*/  @!P1 BRA `(.L_x_589) ;  /* 0x0000000000149947 */ /* 0x000fea0003800000 */
[----:B-1----:R-:W0:Y:S02]  /*1840*/  LDC.64 R4, c[0x0][0xa00] ;  /* 0x00028000ff047b82 */ /* 0x002e240000000a00 */
[----:B0-----:R-:W-:-:S05]  /*1850*/  IMAD.WIDE R4, R41, 0x4, R4 ;  /* 0x0000000429047825 */ /* 0x001fca00078e0204 */
[----:B-----5:R-:W2:Y:S04]  /*1860*/  LDG.E R27, desc[UR40][R4.64] ;  /* 0x00000028041b7981 */ /* 0x020ea8000c1e1900 */
[----:B------:R-:W2:Y:S02]  /*1870*/  LDG.E R0, desc[UR40][R4.64+0x4] ;  /* 0x0000042804007981 */ /* 0x000ea4000c1e1900 */
[----:B--2---:R-:W-:-:S07]  /*1880*/  IMAD.IADD R27, R0, 0x1, -R27 ;  /* 0x00000001001b7824 */ /* 0x004fce00078e0a1b */
.L_x_589:
[----:B------:R-:W-:Y:S02]  /*1890*/  IMAD.U32 R40, RZ, RZ, UR5 ;  /* 0x00000005ff287e24 */ /* 0x000fe4000f8e00ff */
[----:B------:R-:W-:Y:S01]  /*18a0*/  IMAD.U32 R28, RZ, RZ, UR4 ;  /* 0x00000004ff1c7e24 */ /* 0x000fe2000f8e00ff */
[----:B------:R-:W-:Y:S06]  /*18b0*/  @!P2 BRA `(.L_x_590) ;  /* 0x000000000010a947 */ /* 0x000fec0003800000 */
[----:B-1----:R-:W-:-:S04]  /*18c0*/  IADD3 R4, P0, R31, UR8, RZ ;  /* 0x000000081f047c10 */ /* 0x002fc8000ff1e0ff */
[----:B------:R-:W-:-:S05]  /*18d0*/  IADD3.X R5, R30, UR9, RZ, P0, !PT ;  /* 0x000000091e057c10 */ /* 0x000fca00087fe4ff */
[----:B------:R0:W5:Y:S01]  /*18e0*/  LDG.E R28, desc[UR40][R4.64] ;  /* 0x00000028041c7981 */ /* 0x000162000c1e1900 */
[----:B------:R-:W-:Y:S05]  /*18f0*/  BRA `(.L_x_591) ;  /* 0x0000000000107947 */ /* 0x000fea0003800000 */
.L_x_590:
[----:B------:R-:W-:Y:S05]  /*1900*/  @!P0 BRA `(.L_x_591) ;  /* 0x00000000000c8947 */ /* 0x000fea0003800000 */
[----:B-1----:R-:W2:Y:S04]  /*1910*/  LDG.E R5, desc[UR40][R8.64] ;  /* 0x0000002808057981 */ /* 0x002ea8000c1e1900 */
[----:B------:R-:W2:Y:S02]  /*1920*/  LDG.E R28, desc[UR40][R8.64+0x4] ;  /* 0x00000428081c7981 */ /* 0x000ea4000c1e1900 */
[----:B--2---:R-:W-:-:S07]  /*1930*/  IMAD.IADD R28, R28, 0x1, -R5 ;  /* 0x000000011c1c7824 */ /* 0x004fce00078e0a05 */
.L_x_591:
[----:B------:R-:W-:Y:S02]  /*1940*/  ULDC.64 UR4, c[0x0][0xa10] ;  /* 0x0002840000047ab9 */ /* 0x000fe40000000a00 */
[----:B------:R-:W-:-:S04]  /*1950*/  ISETP.NE.U32.AND P0, PT, RZ, UR4, PT ;  /* 0x00000004ff007c0c */ /* 0x000fc8000bf05070 */
[----:B------:R-:W-:Y:S01]  /*1960*/  ISETP.NE.AND.EX P0, PT, RZ, UR5, PT, P0 ;  /* 0x00000005ff007c0c */ /* 0x000fe2000bf05300 */
[----:B-----5:R-:W-:Y:S01]  /*1970*/  IMAD.IADD R11, R28, 0x1, -R3 ;  /* 0x000000011c0b7824 */ /* 0x020fe200078e0a03 */
[----:B------:R-:W-:-:S11]  /*1980*/  ULDC.64 UR4, c[0x0][0xa30] ;  /* 0x00028c0000047ab9 */ /* 0x000fd60000000a00 */
[----:B01----:R-:W0:Y:S02]  /*1990*/  @P0 LDC.64 R4, c[0x0][0xa10] ;  /* 0x00028400ff040b82 */ /* 0x003e240000000a00 */
[----:B0-----:R-:W-:-:S05]  /*19a0*/  @P0 IMAD.WIDE R4, R41, 0x4, R4 ;  /* 0x0000000429040825 */ /* 0x001fca00078e0204 */
[----:B------:R-:W2:Y:S04]  /*19b0*/  @P0 LDG.E R0, desc[UR40][R4.64] ;  /* 0x0000002804000981 */ /* 0x000ea8000c1e1900 */
[----:B------:R-:W2:Y:S01]  /*19c0*/  @P0 LDG.E R9, desc[UR40][R4.64+0x4] ;  /* 0x0000042804090981 */ /* 0x000ea2000c1e1900 */
[----:B------:R-:W-:Y:S01]  /*19d0*/  IMAD.MOV R39, RZ, RZ, -R11 ;  /* 0x000000ffff277224 */ /* 0x000fe200078e0a0b */
[----:B------:R-:W-:Y:S01]  /*19e0*/  ISETP.NE.U32.AND P1, PT, RZ, UR4, PT ;  /* 0x00000004ff007c0c */ /* 0x000fe2000bf25070 */
[----:B------:R-:W-:-:S03]  /*19f0*/  IMAD.MOV.U32 R24, RZ, RZ, R28 ;  /* 0x000000ffff187224 */ /* 0x000fc600078e001c */
[----:B------:R-:W-:Y:S02]  /*1a00*/  VIMNMX R39, RZ, R39, !PT ;  /* 0x00000027ff277248 */ /* 0x000fe40007fe0100 */
[----:B------:R-:W-:-:S13]  /*1a10*/  ISETP.NE.AND.EX P1, PT, RZ, UR5, PT, P1 ;  /* 0x00000005ff007c0c */ /* 0x000fda000bf25310 */
[----:B------:R-:W-:-:S04]  /*1a20*/  @P1 IADD3 R6, P2, R31, UR4, RZ ;  /* 0x000000041f061c10 */ /* 0x000fc8000ff5e0ff */
[----:B------:R-:W-:-:S05]  /*1a30*/  @P1 IADD3.X R7, R30, UR5, RZ, P2, !PT ;  /* 0x000000051e071c10 */ /* 0x000fca00097fe4ff */
[----:B------:R0:W5:Y:S01]  /*1a40*/  @P1 LDG.E R24, desc[UR40][R6.64] ;  /* 0x0000002806181981 */ /* 0x000162000c1e1900 */
[----:B--2---:R-:W-:-:S05]  /*1a50*/  @P0 IMAD.IADD R40, R9, 0x1, -R0 ;  /* 0x0000000109280824 */ /* 0x004fca00078e0a00 */
[----:B------:R-:W-:-:S05]  /*1a60*/  IADD3 R168, R11, R40, RZ ;  /* 0x000000280ba87210 */ /* 0x000fca0007ffe0ff */
[----:B------:R-:W-:-:S05]  /*1a70*/  VIADD R0, R168, 0x3f ;  /* 0x0000003fa8007836 */ /* 0x000fca0000000000 */
[----:B------:R-:W-:-:S04]  /*1a80*/  SHF.R.S32.HI R3, RZ, 0x1f, R0 ;  /* 0x0000001fff037819 */ /* 0x000fc80000011400 */
[----:B------:R-:W-:-:S04]  /*1a90*/  LEA.HI R3, R3, R0, RZ, 0x6 ;  /* 0x0000000003037211 */ /* 0x000fc800078f30ff */
[----:B------:R-:W-:Y:S02]  /*1aa0*/  LOP3.LUT R5, R3, 0xffffffc0, RZ, 0xc0, !PT ;  /* 0xffffffc003057812 */ /* 0x000fe400078ec0ff */
[----:B------:R-:W-:Y:S02]  /*1ab0*/  SHF.R.S32.HI R215, RZ, 0x6, R3 ;  /* 0x00000006ffd77819 */ /* 0x000fe40000011403 */
[----:B------:R-:W-:-:S04]  /*1ac0*/  VIADDMNMX R0, R5, -R11, R40, PT ;  /* 0x8000000b05007246 */ /* 0x000fc80003800128 */
[----:B------:R-:W-:Y:S02]  /*1ad0*/  ISETP.GT.AND P0, PT, R0, R39, PT ;  /* 0x000000270000720c */ /* 0x000fe40003f04270 */
[----:B------:R-:W-:-:S05]  /*1ae0*/  SHF.R.U32.HI R39, RZ, 0x6, R39 ;  /* 0x00000006ff277819 */ /* 0x000fca0000011627 */
[----:B------:R-:W-:-:S06]  /*1af0*/  IMAD.MOV.U32 R38, RZ, RZ, R39 ;  /* 0x000000ffff267224 */ /* 0x000fcc00078e0027 */
[----:B------:R-:W-:-:S05]  /*1b00*/  @P0 VIADD R0, R0, 0x3f ;  /* 0x0000003f00000836 */ /* 0x000fca0000000000 */
[----:B------:R-:W-:-:S04]  /*1b10*/  @P0 SHF.R.S32.HI R5, RZ, 0x1f, R0 ;  /* 0x0000001fff050819 */ /* 0x000fc80000011400 */
[----:B------:R-:W-:-:S04]  /*1b20*/  @P0 LEA.HI R5, R5, R0, RZ, 0x6 ;  /* 0x0000000005050211 */ /* 0x000fc800078f30ff */
[----:B------:R-:W-:Y:S02]  /*1b30*/  @P0 SHF.R.S32.HI R38, RZ, 0x6, R5 ;  /* 0x00000006ff260819 */ /* 0x000fe40000011405 */
[----:B------:R-:W-:Y:S02]  /*1b40*/  PLOP3.LUT P0, PT, PT, PT, PT, 0x80, 0x0 ;  /* 0x000000000000781c */ /* 0x000fe40003f0f070 */
[----:B------:R-:W-:-:S13]  /*1b50*/  ISETP.GT.AND P1, PT, R38, R39, PT ;  /* 0x000000272600720c */ /* 0x000fda0003f24270 */
[----:B0-----:R-:W-:Y:S05]  /*1b60*/  @!P1 BRA `(.L_x_592) ;  /* 0x0000002c00389947 */ /* 0x001fea0003800000 */
[----:B------:R-:W-:Y:S01]  /*1b70*/  VIADD R0, R2, 0x22400 ;  /* 0x0002240002007836 */ /* 0x000fe20000000000 */
[----:B------:R-:W-:Y:S04]  /*1b80*/  BSSY B6, `(.L_x_593) ;  /* 0x0000013000067945 */ /* 0x000fe80003800000 */
[----:B------:R-:W-:-:S13]  /*1b90*/  LOP3.LUT P0, RZ, R0, 0x3ff, RZ, 0xc0, !PT ;  /* 0x000003ff00ff7812 */ /* 0x000fda000780c0ff */
        /* <DEDUP_REMOVED lines=9> */
[----:B------:R-:W-:Y:S01]  /*1c30*/  MOV R7, UR5 ;  /* 0x0000000500077c02 */ /* 0x000fe20008000f00 */
[----:B------:R-:W-:Y:S02]  /*1c40*/  IMAD.U32 R6, RZ, RZ, UR4 ;  /* 0x00000004ff067e24 */ /* 0x000fe4000f8e00ff */
[----:B------:R-:W-:-:S02]  /*1c50*/  IMAD.U32 R11, RZ, RZ, UR7 ;  /* 0x00000007ff0b7e24 */ /* 0x000fc4000f8e00ff */
[----:B------:R-:W-:Y:S02]  /*1c60*/  IMAD.MOV.U32 R8, RZ, RZ, 0x70 ;  /* 0x00000070ff087424 */ /* 0x000fe400078e00ff */
[----:B------:R-:W-:Y:S02]  /*1c70*/  IMAD.MOV.U32 R12, RZ, RZ, 0x1 ;  /* 0x00000001ff0c7424 */ /* 0x000fe400078e00ff */
[----:B0-----:R-:W-:-:S07]  /*1c80*/  IMAD.MOV.U32 R13, RZ, RZ, RZ ;  /* 0x000000ffff0d7224 */ /* 0x001fce00078e00ff */
[----:B------:R-:W-:-:S07]  /*1c90*/  LEPC R20, `(.L_x_594) ;  /* 0x000000001014794e */ /* 0x000fce0000000000 */
[----:B-1---5:R-:W-:Y:S05]  /*1ca0*/  CALL.ABS.NOINC R14 ;  /* 0x000000000e007343 */ /* 0x022fea0003c00000 */
.L_x_594:
[----:B------:R-:W-:Y:S05]  /*1cb0*/  BSYNC B6 ;  /* 0x0000000000067941 */ /* 0x000fea0003800000 */
.L_x_593:
        /* <DEDUP_REMOVED lines=11> */
[----:B------:R-:W-:Y:S01]  /*1d70*/  MOV R6, UR6 ;  /* 0x0000000600067c02 */ /* 0x000fe20008000f00 */
        /* <DEDUP_REMOVED lines=8> */
.L_x_596:
[----:B------:R-:W-:Y:S05]  /*1e00*/  BSYNC B6 ;  /* 0x0000000000067941 */ /* 0x000fea0003800000 */
.L_x_595:
[----:B------:R-:W-:Y:S01]  /*1e10*/  ULDC.64 UR4, c[0x0][0x9f8] ;  /* 0x00027e0000047ab9 */ /* 0x000fe20000000a00 */
[----:B------:R-:W0:Y:S01]  /*1e20*/  LDC.64 R4, c[0x0][0x3f8] ;  /* 0x0000fe00ff047b82 */ /* 0x000e220000000a00 */
[----:B------:R-:W-:-:S04]  /*1e30*/  ISETP.NE.U32.AND P0, PT, RZ, UR4, PT ;  /* 0x00000004ff007c0c */ /* 0x000fc8000bf05070 */
[----:B------:R-:W-:-:S03]  /*1e40*/  ISETP.NE.AND.EX P0, PT, RZ, UR5, PT, P0 ;  /* 0x00000005ff007c0c */ /* 0x000fc6000bf05300 */
[----:B------:R-:W1:Y:S08]  /*1e50*/  LDC.64 R46, c[0x0][0x408] ;  /* 0x00010200ff2e7b82 */ /* 0x000e700000000a00 */
[----:B------:R-:W2:Y:S02]  /*1e60*/  LDC R51, c[0x0][0x3f4] ;  /* 0x0000fd00ff337b82 */ /* 0x000ea40000000800 */
[----:B------:R-:W-:-:S02]  /*1e70*/  @P0 IADD3 R6, P1, R31, UR4, RZ ;  /* 0x000000041f060c10 */ /* 0x000fc4000ff3e0ff */
[----:B------:R-:W-:Y:S01]  /*1e80*/  SHF.R.S32.HI R3, RZ, 0x1f, R184 ;  /* 0x0000001fff037819 */ /* 0x000fe200000114b8 */
[----:B------:R-:W3:Y:S01]  /*1e90*/  S2R R12, SR_TID.X ;  /* 0x00000000000c7919 */ /* 0x000ee20000002100 */
[----:B------:R-:W-:Y:S02]  /*1ea0*/  @P0 IADD3.X R7, R30, UR5, RZ, P1, !PT ;  /* 0x000000051e070c10 */ /* 0x000fe40008ffe4ff */
[----:B------:R-:W-:Y:S01]  /*1eb0*/  SHF.R.S32.HI R187, RZ, 0x1f, R186 ;  /* 0x0000001fffbb7819 */ /* 0x000fe200000114ba */
[----:B0-----:R-:W-:-:S04]  /*1ec0*/  IMAD.WIDE.U32 R32, R184, R4, R16 ;  /* 0x00000004b8207225 */ /* 0x001fc800078e0010 */
[----:B------:R-:W-:Y:S01]  /*1ed0*/  IMAD.SHL.U32 R44, R194, 0x40, RZ ;  /* 0x00000040c22c7824 */ /* 0x000fe200078e00ff */
[----:B------:R0:W4:Y:S01]  /*1ee0*/  @P0 LDG.E R41, desc[UR40][R6.64] ;  /* 0x0000002806290981 */ /* 0x000122000c1e1900 */
[C---:B------:R-:W-:Y:S01]  /*1ef0*/  IMAD R0, R3.reuse, R4, RZ ;  /* 0x0000000403007224 */ /* 0x040fe200078e02ff */
[----:B------:R-:W-:Y:S01]  /*1f00*/  SHF.L.U64.HI R42, R4, 0x6, R5 ;  /* 0x00000006042a7819 */ /* 0x000fe20000010205 */
[----:B-1----:R-:W-:Y:S01]  /*1f10*/  IMAD R3, R3, R46, RZ ;  /* 0x0000002e03037224 */ /* 0x002fe200078e02ff */
[----:B------:R-:W1:Y:S01]  /*1f20*/  S2R R30, SR_TID.X ;  /* 0x00000000001e7919 */ /* 0x000e620000002100 */
[----:B------:R-:W-:Y:S01]  /*1f30*/  IMAD R9, R184, R5, R0 ;  /* 0x00000005b8097224 */ /* 0x000fe200078e0200 */
[----:B------:R-:W-:Y:S01]  /*1f40*/  LOP3.LUT R44, R44, 0x1c0, RZ, 0xc0, !PT ;  /* 0x000001c02c2c7812 */ /* 0x000fe200078ec0ff */
[-C--:B------:R-:W-:Y:S01]  /*1f50*/  IMAD.WIDE.U32 R20, R184, R4.reuse, R186 ;  /* 0x00000004b8147225 */ /* 0x080fe200078e00ba */
[----:B------:R-:W-:Y:S01]  /*1f60*/  SHF.L.U64.HI R45, R46, 0x6, R47 ;  /* 0x000000062e2d7819 */ /* 0x000fe2000001022f */
[----:B------:R-:W-:Y:S01]  /*1f70*/  ULDC UR4, c[0x0][0x2f4] ;  /* 0x0000bd0000047ab9 */ /* 0x000fe20000000800 */
[----:B--2---:R-:W-:Y:S01]  /*1f80*/  ISETP.GE.AND P3, PT, R16, R51, PT ;  /* 0x000000331000720c */ /* 0x004fe20003f66270 */
[----:B------:R-:W-:Y:S01]  /*1f90*/  IMAD R11, R184, R47, R3 ;  /* 0x0000002fb80b7224 */ /* 0x000fe200078e0203 */
[----:B0----5:R-:W-:Y:S01]  /*1fa0*/  SHF.R.S32.HI R7, RZ, 0x1f, R24 ;  /* 0x0000001fff077819 */ /* 0x021fe20000011418 */
[----:B------:R-:W-:Y:S01]  /*1fb0*/  IMAD.IADD R21, R21, 0x1, R9 ;  /* 0x0000000115157824 */ /* 0x000fe200078e0209 */
[----:B------:R-:W-:Y:S01]  /*1fc0*/  SEL R3, R51, RZ, P3 ;  /* 0x000000ff33037207 */ /* 0x000fe20001800000 */
[----:B------:R-:W-:Y:S01]  /*1fd0*/  IMAD.SHL.U32 R43, R4, 0x40, RZ ;  /* 0x00000040042b7824 */ /* 0x000fe200078e00ff */
[----:B------:R-:W-:Y:S01]  /*1fe0*/  IADD3 R33, R9, R33, RZ ;  /* 0x0000002109217210 */ /* 0x000fe20007ffe0ff */
[C---:B------:R-:W-:Y:S01]  /*1ff0*/  IMAD R8, R7.reuse, R4, RZ ;  /* 0x0000000407087224 */ /* 0x040fe200078e02ff */
[----:B------:R-:W-:Y:S01]  /*2000*/  SHF.R.S32.HI R48, RZ, 0x1f, R26 ;  /* 0x0000001fff307819 */ /* 0x000fe2000001141a */
[----:B------:R-:W-:Y:S01]  /*2010*/  IMAD R7, R7, R46, RZ ;  /* 0x0000002e07077224 */ /* 0x000fe200078e02ff */
[C---:B------:R-:W-:Y:S01]  /*2020*/  ISETP.GE.AND P2, PT, R16.reuse, UR4, PT ;  /* 0x0000000410007c0c */ /* 0x040fe2000bf46270 */
[----:B------:R-:W-:Y:S01]  /*2030*/  IMAD.IADD R3, R16, 0x1, R3 ;  /* 0x0000000110037824 */ /* 0x000fe200078e0203 */
[----:B------:R-:W-:Y:S01]  /*2040*/  ISETP.GE.AND P1, PT, R19, UR4, PT ;  /* 0x0000000413007c0c */ /* 0x000fe2000bf26270 */
[----:B------:R-:W-:Y:S01]  /*2050*/  IMAD.WIDE.U32 R20, R24, R4, R20 ;  /* 0x0000000418147225 */ /* 0x000fe200078e0014 */
[----:B---3--:R-:W-:-:S02]  /*2060*/  SHF.R.U32.HI R12, RZ, 0x7, R12 ;  /* 0x00000007ff0c7819 */ /* 0x008fc4000001160c */
[----:B------:R-:W-:Y:S01]  /*2070*/  SHF.R.S32.HI R6, RZ, 0x1f, R3 ;  /* 0x0000001fff067819 */ /* 0x000fe20000011403 */
[----:B------:R-:W-:Y:S01]  /*2080*/  IMAD.WIDE.U32 R32, R24, R4, R32 ;  /* 0x0000000418207225 */ /* 0x000fe200078e0020 */
[----:B------:R-:W-:Y:S02]  /*2090*/  LOP3.LUT R4, R44, 0x18, R16, 0xf8, !PT ;  /* 0x000000182c047812 */ /* 0x000fe400078ef810 */
[----:B------:R-:W-:Y:S01]  /*20a0*/  LEA.HI R3, R6, R3, RZ, 0x3 ;  /* 0x0000000306037211 */ /* 0x000fe200078f18ff */
[----:B------:R-:W-:Y:S01]  /*20b0*/  IMAD R7, R24, R47, R7 ;  /* 0x0000002f18077224 */ /* 0x000fe200078e0207 */
[----:B------:R-:W-:Y:S01]  /*20c0*/  SHF.R.U32.HI R47, RZ, 0x3, R44 ;  /* 0x00000003ff2f7819 */ /* 0x000fe2000001162c */
[-C--:B------:R-:W-:Y:S01]  /*20d0*/  IMAD.WIDE.U32 R34, R184, R46.reuse, R186 ;  /* 0x0000002eb8227225 */ /* 0x080fe200078e00ba */
[----:B------:R-:W-:Y:S02]  /*20e0*/  LOP3.LUT R58, R3, 0xfffffff8, RZ, 0xc0, !PT ;  /* 0xfffffff8033a7812 */ /* 0x000fe400078ec0ff */
[----:B------:R-:W-:Y:S01]  /*20f0*/  LOP3.LUT R4, R4, R47, RZ, 0x3c, !PT ;  /* 0x0000002f04047212 */ /* 0x000fe200078e3cff */
[----:B-1----:R-:W-:Y:S01]  /*2100*/  VIADD R30, R30, 0xffffff80 ;  /* 0xffffff801e1e7836 */ /* 0x002fe20000000000 */
[----:B------:R-:W-:Y:S01]  /*2110*/  IADD3 R49, R12, 0x8, RZ ;  /* 0x000000080c317810 */ /* 0x000fe20007ffe0ff */
[----:B------:R-:W-:Y:S01]  /*2120*/  IMAD.WIDE.U32 R36, R184, R46, R16 ;  /* 0x0000002eb8247225 */ /* 0x000fe200078e0010 */
[----:B------:R-:W-:-:S02]  /*2130*/  SHF.R.S32.HI R61, RZ, 0x1f, R58 ;  /* 0x0000001fff3d7819 */ /* 0x000fc4000001143a */
[----:B------:R-:W-:Y:S01]  /*2140*/  SHF.R.S32.HI R10, RZ, 0x1f, R30 ;  /* 0x0000001fff0a7819 */ /* 0x000fe2000001141e */
[----:B------:R-:W-:Y:S01]  /*2150*/  IMAD R52, R213, 0x200, R4 ;  /* 0x00000200d5347824 */ /* 0x000fe200078e0204 */
[----:B------:R-:W-:Y:S01]  /*2160*/  LOP3.LUT R4, R44, 0x38, R3, 0xf8, !PT ;  /* 0x000000382c047812 */ /* 0x000fe200078ef803 */
[----:B------:R-:W-:Y:S01]  /*2170*/  IMAD.IADD R35, R35, 0x1, R11 ;  /* 0x0000000123237824 */ /* 0x000fe200078e020b */
[----:B------:R-:W-:Y:S01]  /*2180*/  LEA.HI R10, R10, R30, RZ, 0x2 ;  /* 0x0000001e0a0a7211 */ /* 0x000fe200078f10ff */
[----:B------:R-:W-:Y:S01]  /*2190*/  IMAD.IADD R37, R11, 0x1, R37 ;  /* 0x000000010b257824 */ /* 0x000fe200078e0225 */
[----:B------:R-:W-:Y:S01]  /*21a0*/  LOP3.LUT R4, R4, R47, RZ, 0x3c, !PT ;  /* 0x0000002f04047212 */ /* 0x000fe200078e3cff */
[----:B------:R-:W-:Y:S01]  /*21b0*/  IMAD R9, R24, R5, R8 ;  /* 0x0000000518097224 */ /* 0x000fe200078e0208 */
[----:B------:R-:W-:Y:S01]  /*21c0*/  LOP3.LUT R10, R10, 0xfffffffc, RZ, 0xc0, !PT ;  /* 0xfffffffc0a0a7812 */ /* 0x000fe200078ec0ff */
[----:B------:R-:W-:-:S04]  /*21d0*/  IMAD.WIDE.U32 R34, R24, R46, R34 ;  /* 0x0000002e18227225 */ /* 0x000fc800078e0022 */
[----:B------:R-:W-:-:S04]  /*21e0*/  IMAD.WIDE.U32 R36, R24, R46, R36 ;  /* 0x0000002e18247225 */ /* 0x000fc800078e0024 */
[----:B------:R-:W-:Y:S02]  /*21f0*/  IMAD.IADD R10, R30, 0x1, -R10 ;  /* 0x000000011e0a7824 */ /* 0x000fe400078e0a0a */
[----:B------:R-:W-:Y:S02]  /*2200*/  IMAD.IADD R0, R29, 0x1, R28 ;  /* 0x000000011d007824 */ /* 0x000fe400078e021c */
[----:B------:R-:W-:Y:S02]  /*2210*/  IMAD.SHL.U32 R46, R46, 0x40, RZ ;  /* 0x000000402e2e7824 */ /* 0x000fe400078e00ff */
[----:B------:R-:W-:Y:S02]  /*2220*/  IMAD R50, R10, 0x40, R184 ;  /* 0x000000400a327824 */ /* 0x000fe400078e02b8 */
[----:B------:R-:W-:Y:S02]  /*2230*/  IMAD.SHL.U32 R51, R51, 0x2, RZ ;  /* 0x0000000233337824 */ /* 0x000fe400078e00ff */
[----:B------:R-:W-:-:S02]  /*2240*/  IMAD.IADD R53, R21, 0x1, R9 ;  /* 0x0000000115357824 */ /* 0x000fc400078e0209 */
[----:B------:R-:W-:Y:S02]  /*2250*/  IMAD.IADD R54, R9, 0x1, R33 ;  /* 0x0000000109367824 */ /* 0x000fe400078e0221 */
[----:B------:R-:W-:Y:S02]  /*2260*/  IMAD.IADD R55, R35, 0x1, R7 ;  /* 0x0000000123377824 */ /* 0x000fe400078e0207 */
[----:B------:R-:W-:Y:S02]  /*2270*/  IMAD.IADD R59, R7, 0x1, R37 ;  /* 0x00000001073b7824 */ /* 0x000fe400078e0225 */
[----:B------:R-:W-:Y:S01]  /*2280*/  IMAD R62, R213, 0x200, R4 ;  /* 0x00000200d53e7824 */ /* 0x000fe200078e0204 */
[----:B----4-:R-:W-:-:S07]  /*2290*/  SHF.R.S32.HI R60, RZ, 0x1f, R41 ;  /* 0x0000001fff3c7819 */ /* 0x010fce0000011429 */
.L_x_629:
[----:B0-----:R-:W0:Y:S01]  /*22a0*/  LDC R65, c[0x0][0x430] ;  /* 0x00010c00ff417b82 */ /* 0x001e220000000800 */
[----:B------:R-:W-:Y:S01]  /*22b0*/  IADD3 R38, R38, -0x1, RZ ;  /* 0xffffffff26267810 */ /* 0x000fe20007ffe0ff */
[----:B------:R-:W-:-:S04]  /*22c0*/  IMAD.MOV.U32 R64, RZ, RZ, RZ ;  /* 0x000000ffff407224 */ /* 0x000fc800078e00ff */
[----:B------:R-:W-:Y:S02]  /*22d0*/  IMAD R5, R38, 0x40, R50 ;  /* 0x0000004026057824 */ /* 0x000fe400078e0232 */
[----:B-1----:R-:W1:Y:S02]  /*22e0*/  LDC R73, c[0x0][0x3f4] ;  /* 0x0000fd00ff497b82 */ /* 0x002e640000000800 */
[----:B------:R-:W-:Y:S01]  /*22f0*/  IMAD.IADD R12, R0, 0x1, R5 ;  /* 0x00000001000c7824 */ /* 0x000fe200078e0205 */
[----:B------:R-:W-:-:S03]  /*2300*/  ISETP.GE.AND P0, PT, R5, R40, PT ;  /* 0x000000280500720c */ /* 0x000fc60003f06270 */
[----:B------:R-:W-:Y:S01]  /*2310*/  IMAD.MOV.U32 R8, RZ, RZ, R12 ;  /* 0x000000ffff087224 */ /* 0x000fe200078e000c */
[----:B------:R-:W-:Y:S02]  /*2320*/  ISETP.GT.OR P0, PT, R50, 0x3f, P0 ;  /* 0x0000003f3200780c */ /* 0x000fe40000704670 */
[----:B0-----:R-:W-:-:S11]  /*2330*/  ISETP.NE.AND P4, PT, R65, 0x1, PT ;  /* 0x000000014100780c */ /* 0x001fd60003f85270 */
[----:B------:R-:W0:Y:S08]  /*2340*/  @!P0 LDC.64 R6, c[0x0][0x428] ;  /* 0x00010a00ff068b82 */ /* 0x000e300000000a00 */
[----:B------:R-:W2:Y:S08]  /*2350*/  @!P0 LDC.64 R4, c[0x0][0x418] ;  /* 0x00010600ff048b82 */ /* 0x000eb00000000a00 */
[----:B---3--:R-:W3:Y:S08]  /*2360*/  @P4 LDC R9, c[0x0][0x434] ;  /* 0x00010d00ff094b82 */ /* 0x008ef00000000800 */
[----:B------:R-:W4:Y:S01]  /*2370*/  @P4 LDC R10, c[0x0][0x438] ;  /* 0x00010e00ff0a4b82 */ /* 0x000f220000000800 */
[----:B---3--:R-:W-:-:S05]  /*2380*/  @P4 IMAD.HI.U32 R9, R12, R9, RZ ;  /* 0x000000090c094227 */ /* 0x008fca00078e00ff */
[----:B----4-:R-:W-:Y:S01]  /*2390*/  @P4 SHF.R.U32.HI R8, RZ, R10, R9 ;  /* 0x0000000aff084219 */ /* 0x010fe20000011609 */
[----:B0-----:R-:W-:-:S03]  /*23a0*/  @!P0 IMAD R10, R60, R6, RZ ;  /* 0x000000063c0a8224 */ /* 0x001fc600078e02ff */
[----:B------:R-:W-:Y:S01]  /*23b0*/  @!P0 SHF.R.S32.HI R9, RZ, 0x1f, R8 ;  /* 0x0000001fff098819 */ /* 0x000fe20000011408 */
[C---:B------:R-:W-:Y:S02]  /*23c0*/  @!P0 IMAD R11, R41.reuse, R7, R10 ;  /* 0x00000007290b8224 */ /* 0x040fe400078e020a */
[----:B------:R-:W-:-:S04]  /*23d0*/  @!P0 IMAD.WIDE.U32 R6, R41, R6, R8 ;  /* 0x0000000629068225 */ /* 0x000fc800078e0008 */
[----:B------:R-:W-:Y:S01]  /*23e0*/  @!P0 IMAD.IADD R7, R7, 0x1, R11 ;  /* 0x0000000107078824 */ /* 0x000fe200078e020b */
[----:B--2---:R-:W-:-:S04]  /*23f0*/  @!P0 LEA R4, P4, R6, R4, 0x2 ;  /* 0x0000000406048211 */ /* 0x004fc800078810ff */
[----:B------:R-:W-:-:S05]  /*2400*/  @!P0 LEA.HI.X R5, R6, R5, R7, 0x2, P4 ;  /* 0x0000000506058211 */ /* 0x000fca00020f1407 */
[----:B------:R0:W5:Y:S01]  /*2410*/  @!P0 LDG.E R64, desc[UR40][R4.64] ;  /* 0x0000002804408981 */ /* 0x000162000c1e1900 */
[----:B-1----:R-:W-:Y:S01]  /*2420*/  ISETP.GE.AND P0, PT, R73, 0x1, PT ;  /* 0x000000014900780c */ /* 0x002fe20003f06270 */
[----:B------:R-:W-:Y:S01]  /*2430*/  IMAD.SHL.U32 R71, R22, 0x1000, RZ ;  /* 0x0000100016477824 */ /* 0x000fe200078e00ff */
[----:B------:R-:W-:Y:S05]  /*2440*/  YIELD ;  /* 0x0000000000007946 */ /* 0x000fea0003800000 */
[----:B------:R-:W-:Y:S01]  /*2450*/  IMAD.IADD R75, R52, 0x1, R71 ;  /* 0x00000001344b7824 */ /* 0x000fe200078e0247 */
[----:B------:R-:W-:Y:S01]  /*2460*/  BSSY B0, `(.L_x_597) ;  /* 0x00001a3000007945 */ /* 0x000fe20003800000 */
[----:B------:R-:W-:Y:S01]  /*2470*/  IMAD.MOV R6, RZ, RZ, -R8 ;  /* 0x000000ffff067224 */ /* 0x000fe200078e0a08 */
[----:B------:R-:W-:-:S02]  /*2480*/  ISETP.GT.AND P4, PT, R38, R39, PT ;  /* 0x000000272600720c */ /* 0x000fc40003f84270 */
[----:B------:R-:W-:Y:S01]  /*2490*/  LEA R75, R75, R2, 0x1 ;  /* 0x000000024b4b7211 */ /* 0x000fe200078e08ff */
[----:B------:R-:W-:Y:S01]  /*24a0*/  IMAD R65, R65, R6, R12 ;  /* 0x0000000641417224 */ /* 0x000fe200078e020c */
[----:B0-----:R-:W-:Y:S09]  /*24b0*/  @!P0 BRA `(.L_x_598) ;  /* 0x00000014009c8947 */ /* 0x001ff20003800000 */
[----:B------:R-:W-:Y:S01]  /*24c0*/  SHF.R.S32.HI R67, RZ, 0x1f, R65 ;  /* 0x0000001fff437819 */ /* 0x000fe20000011441 */
[----:B------:R-:W-:Y:S01]  /*24d0*/  ULDC.64 UR4, c[0x0][0x300] ;  /* 0x0000c00000047ab9 */ /* 0x000fe20000000a00 */
[----:B-----5:R-:W-:Y:S01]  /*24e0*/  SHF.R.S32.HI R66, RZ, 0x1f, R64 ;  /* 0x0000001fff427819 */ /* 0x020fe20000011440 */
[----:B------:R-:W-:Y:S01]  /*24f0*/  IMAD.WIDE.U32 R4, R65, UR4, RZ ;  /* 0x0000000441047c25 */ /* 0x000fe2000f8e00ff */
[----:B------:R-:W-:Y:S01]  /*2500*/  ULDC.U8 UR6, c[0x0][0x410] ;  /* 0x0001040000067ab9 */ /* 0x000fe20000000000 */
[----:B------:R-:W-:Y:S02]  /*2510*/  SHF.R.S32.HI R11, RZ, 0x1f, R38 ;  /* 0x0000001fff0b7819 */ /* 0x000fe40000011426 */
[----:B------:R-:W-:Y:S01]  /*2520*/  IMAD R6, R67, UR4, RZ ;  /* 0x0000000443067c24 */ /* 0x000fe2000f8e02ff */
[----:B------:R-:W-:Y:S01]  /*2530*/  ISETP.NE.AND P0, PT, RZ, UR6, PT ;  /* 0x00000006ff007c0c */ /* 0x000fe2000bf05270 */
[----:B------:R-:W-:Y:S02]  /*2540*/  IMAD R8, R42, R38, RZ ;  /* 0x000000262a087224 */ /* 0x000fe400078e02ff */
[----:B------:R-:W-:Y:S01]  /*2550*/  IMAD R7, R65, UR5, R6 ;  /* 0x0000000541077c24 */ /* 0x000fe2000f8e0206 */
[----:B------:R-:W-:-:S02]  /*2560*/  ULDC.64 UR4, c[0x0][0x310] ;  /* 0x0000c40000047ab9 */ /* 0x000fc40000000a00 */
[----:B------:R-:W-:Y:S02]  /*2570*/  IMAD R9, R66, UR4, RZ ;  /* 0x0000000442097c24 */ /* 0x000fe4000f8e02ff */
[----:B------:R-:W-:Y:S02]  /*2580*/  IMAD.IADD R5, R5, 0x1, R7 ;  /* 0x0000000105057824 */ /* 0x000fe400078e0207 */
[C---:B------:R-:W-:Y:S02]  /*2590*/  IMAD R9, R64.reuse, UR5, R9 ;  /* 0x0000000540097c24 */ /* 0x040fe4000f8e0209 */
[----:B------:R-:W-:Y:S01]  /*25a0*/  IMAD.WIDE.U32 R4, R64, UR4, R4 ;  /* 0x0000000440047c25 */ /* 0x000fe2000f8e0004 */
[----:B------:R-:W-:-:S03]  /*25b0*/  ULDC.64 UR4, c[0x0][0x308] ;  /* 0x0000c20000047ab9 */ /* 0x000fc60000000a00 */
[----:B------:R-:W-:Y:S02]  /*25c0*/  IMAD R7, R48, UR4, RZ ;  /* 0x0000000430077c24 */ /* 0x000fe4000f8e02ff */
[----:B------:R-:W-:Y:S02]  /*25d0*/  IMAD.IADD R5, R5, 0x1, R9 ;  /* 0x0000000105057824 */ /* 0x000fe400078e0209 */
[C---:B------:R-:W-:Y:S02]  /*25e0*/  IMAD R69, R26.reuse, UR5, R7 ;  /* 0x000000051a457c24 */ /* 0x040fe4000f8e0207 */
[----:B------:R-:W-:Y:S01]  /*25f0*/  IMAD.WIDE.U32 R6, R26, UR4, R4 ;  /* 0x000000041a067c25 */ /* 0x000fe2000f8e0004 */
[----:B------:R-:W-:-:S03]  /*2600*/  ULDC.64 UR4, c[0x0][0x2e8] ;  /* 0x0000ba0000047ab9 */ /* 0x000fc60000000a00 */
[----:B------:R-:W-:Y:S01]  /*2610*/  IMAD.IADD R69, R7, 0x1, R69 ;  /* 0x0000000107457824 */ /* 0x000fe200078e0245 */
[----:B------:R-:W-:Y:S01]  /*2620*/  LEA R70, P5, R6, UR4, 0x1 ;  /* 0x0000000406467c11 */ /* 0x000fe2000f8a08ff */
[----:B------:R-:W-:-:S03]  /*2630*/  IMAD.WIDE.U32 R4, R43, R38, RZ ;  /* 0x000000262b047225 */ /* 0x000fc600078e00ff */
[----:B------:R-:W-:Y:S01]  /*2640*/  LEA.HI.X R69, R6, UR5, R69, 0x1, P5 ;  /* 0x0000000506457c11 */ /* 0x000fe2000a8f0c45 */
[----:B------:R-:W-:-:S04]  /*2650*/  IMAD R9, R11, R43, R8 ;  /* 0x0000002b0b097224 */ /* 0x000fc800078e0208 */
[----:B------:R-:W-:Y:S01]  /*2660*/  IMAD.IADD R10, R5, 0x1, R9 ;  /* 0x00000001050a7824 */ /* 0x000fe200078e0209 */
[----:B------:R-:W-:Y:S06]  /*2670*/  @!P0 BRA `(.L_x_599) ;  /* 0x0000000800988947 */ /* 0x000fec0003800000 */
[----:B------:R-:W-:Y:S01]  /*2680*/  IMAD R68, R38, -0x40, R40 ;  /* 0xffffffc026447824 */ /* 0x000fe200078e0228 */
[----:B------:R-:W-:Y:S01]  /*2690*/  BSSY B1, `(.L_x_600) ;  /* 0x000001e000017945 */ /* 0x000fe20003800000 */
[----:B------:R-:W-:Y:S02]  /*26a0*/  CS2R R8, SRZ ;  /* 0x0000000000087805 */ /* 0x000fe4000001ff00 */
[----:B------:R-:W-:Y:S02]  /*26b0*/  CS2R R30, SRZ ;  /* 0x00000000001e7805 */ /* 0x000fe4000001ff00 */
[----:B------:R-:W-:Y:S02]  /*26c0*/  CS2R R28, SRZ ;  /* 0x00000000001c7805 */ /* 0x000fe4000001ff00 */
[----:B------:R-:W-:Y:S02]  /*26d0*/  VIMNMX R68, R68, 0x40, PT ;  /* 0x0000004044447848 */ /* 0x000fe40003fe0100 */
[----:B------:R-:W-:-:S02]  /*26e0*/  CS2R R56, SRZ ;  /* 0x0000000000387805 */ /* 0x000fc4000001ff00 */
[----:B------:R-:W-:-:S13]  /*26f0*/  ISETP.GE.AND P0, PT, R184, R68, PT ;  /* 0x00000044b800720c */ /* 0x000fda0003f06270 */
[----:B------:R-:W-:Y:S05]  /*2700*/  @P0 BRA `(.L_x_601) ;  /* 0x0000000000580947 */ /* 0x000fea0003800000 */
[----:B------:R-:W-:Y:S01]  /*2710*/  IMAD.MOV.U32 R6, RZ, RZ, R34 ;  /* 0x000000ffff067224 */ /* 0x000fe200078e0022 */
[----:B------:R-:W-:Y:S01]  /*2720*/  ULDC.64 UR4, c[0x0][0x3e8] ;  /* 0x0000fa0000047ab9 */ /* 0x000fe20000000a00 */
[----:B------:R-:W-:Y:S01]  /*2730*/  IMAD.MOV.U32 R7, RZ, RZ, R55 ;  /* 0x000000ffff077224 */ /* 0x000fe200078e0037 */
[----:B------:R-:W-:Y:S01]  /*2740*/  ULDC.64 UR6, c[0x0][0x400] ;  /* 0x0001000000067ab9 */ /* 0x000fe20000000a00 */
[----:B------:R-:W-:Y:S01]  /*2750*/  IMAD R5, R45, R38, RZ ;  /* 0x000000262d057224 */ /* 0x000fe200078e02ff */
[----:B------:R-:W-:Y:S01]  /*2760*/  CS2R R28, SRZ ;  /* 0x00000000001c7805 */ /* 0x000fe2000001ff00 */
[----:B------:R-:W-:Y:S01]  /*2770*/  IMAD.WIDE.U32 R8, R38, R46, R6 ;  /* 0x0000002e26087225 */ /* 0x000fe200078e0006 */
[----:B------:R-:W-:-:S03]  /*2780*/  IADD3 R7, P5, R20, R4, RZ ;  /* 0x0000000414077210 */ /* 0x000fc60007fbe0ff */
[----:B------:R-:W-:Y:S01]  /*2790*/  IMAD R5, R11, R46, R5 ;  /* 0x0000002e0b057224 */ /* 0x000fe200078e0205 */
[----:B------:R-:W-:Y:S01]  /*27a0*/  LEA R4, P6, R8, UR6, 0x1 ;  /* 0x0000000608047c11 */ /* 0x000fe2000f8c08ff */
[----:B------:R-:W-:Y:S01]  /*27b0*/  IMAD.X R10, R10, 0x1, R53, P5 ;  /* 0x000000010a0a7824 */ /* 0x000fe200028e0635 */
[----:B------:R-:W-:Y:S01]  /*27c0*/  LEA R6, P5, R7, UR4, 0x1 ;  /* 0x0000000407067c11 */ /* 0x000fe2000f8a08ff */
[----:B------:R-:W-:-:S03]  /*27d0*/  IMAD.IADD R5, R9, 0x1, R5 ;  /* 0x0000000109057824 */ /* 0x000fc600078e0205 */
[----:B------:R-:W-:Y:S02]  /*27e0*/  LEA.HI.X R7, R7, UR5, R10, 0x1, P5 ;  /* 0x0000000507077c11 */ /* 0x000fe4000a8f0c0a */
[----:B------:R-:W-:Y:S02]  /*27f0*/  LEA.HI.X R5, R8, UR7, R5, 0x1, P6 ;  /* 0x0000000708057c11 */ /* 0x000fe4000b0f0c05 */
[----:B------:R-:W-:Y:S02]  /*2800*/  CS2R R8, SRZ ;  /* 0x0000000000087805 */ /* 0x000fe4000001ff00 */
[-C--:B------:R-:W-:Y:S02]  /*2810*/  ISETP.GE.AND P6, PT, R186, R73.reuse, PT ;  /* 0x00000049ba00720c */ /* 0x080fe40003fc6270 */
[----:B------:R-:W-:-:S11]  /*2820*/  ISETP.GE.AND P5, PT, R197, R73, PT ;  /* 0x00000049c500720c */ /* 0x000fd60003fa6270 */
[----:B------:R0:W5:Y:S04]  /*2830*/  @!P6 LDG.E.64 R30, desc[UR40][R6.64] ;  /* 0x00000028061ee981 */ /* 0x000168000c1e1b00 */
[----:B------:R0:W5:Y:S04]  /*2840*/  @!P5 LDG.E.64 R8, desc[UR40][R6.64+0x20] ;  /* 0x000020280608d981 */ /* 0x000168000c1e1b00 */
[----:B------:R0:W5:Y:S04]  /*2850*/  @!P6 LDG.E.64 R56, desc[UR40][R4.64] ;  /* 0x000000280438e981 */ /* 0x000168000c1e1b00 */
[----:B------:R0:W5:Y:S02]  /*2860*/  @!P5 LDG.E.64 R28, desc[UR40][R4.64+0x20] ;  /* 0x00002028041cd981 */ /* 0x000164000c1e1b00 */
.L_x_601:
[----:B------:R-:W-:Y:S05]  /*2870*/  BSYNC B1 ;  /* 0x0000000000017941 */ /* 0x000fea0003800000 */
.L_x_600:
[----:B------:R-:W-:Y:S01]  /*2880*/  ISETP.NE.AND P5, PT, R185, 0x3, PT ;  /* 0x00000003b900780c */ /* 0x000fe20003fa5270 */
[----:B0----5:R-:W-:Y:S01]  /*2890*/  IMAD.MOV.U32 R5, RZ, RZ, R9 ;  /* 0x000000ffff057224 */ /* 0x021fe200078e0009 */
[----:B------:R-:W-:Y:S01]  /*28a0*/  MOV R4, R8 ;  /* 0x0000000800047202 */ /* 0x000fe20000000f00 */
[----:B------:R-:W-:Y:S02]  /*28b0*/  IMAD.MOV.U32 R6, RZ, RZ, R30 ;  /* 0x000000ffff067224 */ /* 0x000fe400078e001e */
[----:B------:R-:W-:Y:S01]  /*28c0*/  IMAD.MOV.U32 R7, RZ, RZ, R31 ;  /* 0x000000ffff077224 */ /* 0x000fe200078e001f */
[----:B------:R-:W-:Y:S01]  /*28d0*/  PRMT R77, R4, 0x5410, R5 ;  /* 0x00005410044d7816 */ /* 0x000fe20000000005 */
[----:B------:R-:W-:Y:S02]  /*28e0*/  IMAD.MOV.U32 R4, RZ, RZ, R28 ;  /* 0x000000ffff047224 */ /* 0x000fe400078e001c */
[----:B------:R-:W-:Y:S01]  /*28f0*/  IMAD.MOV.U32 R5, RZ, RZ, R29 ;  /* 0x000000ffff057224 */ /* 0x000fe200078e001d */
[----:B------:R-:W-:Y:S01]  /*2900*/  PRMT R78, R6, 0x5410, R7 ;  /* 0x00005410064e7816 */ /* 0x000fe20000000007 */
[----:B------:R-:W-:-:S02]  /*2910*/  IMAD.MOV.U32 R6, RZ, RZ, R56 ;  /* 0x000000ffff067224 */ /* 0x000fc400078e0038 */
[----:B------:R-:W-:Y:S01]  /*2920*/  IMAD.MOV.U32 R7, RZ, RZ, R57 ;  /* 0x000000ffff077224 */ /* 0x000fe200078e0039 */
[----:B------:R-:W-:-:S04]  /*2930*/  PRMT R79, R4, 0x5410, R5 ;  /* 0x00005410044f7816 */ /* 0x000fc80000000005 */
[----:B------:R-:W-:Y:S01]  /*2940*/  PRMT R80, R6, 0x5410, R7 ;  /* 0x0000541006507816 */ /* 0x000fe20000000007 */
[----:B------:R-:W-:Y:S06]  /*2950*/  @!P5 BRA `(.L_x_602) ;  /* 0x000000000004d947 */ /* 0x000fec0003800000 */
[----:B------:R-:W-:Y:S01]  /*2960*/  BPT.TRAP 0x1 ;  /* 0x000000040000795c */ /* 0x000fe20000300000 */
.L_x_602:
[----:B------:R-:W-:Y:S01]  /*2970*/  IMAD R63, R22, 0x8, R2 ;  /* 0x00000008163f7824 */ /* 0x000fe200078e0202 */
[----:B------:R-:W-:Y:S01]  /*2980*/  SHF.L.U32 R74, R192, 0x1f, RZ ;  /* 0x0000001fc04a7819 */ /* 0x000fe200000006ff */
[----:B------:R-:W-:Y:S03]  /*2990*/  BSSY B1, `(.L_x_603) ;  /* 0x0000003000017945 */ /* 0x000fe60003800000 */
[----:B------:R-:W0:Y:S02]  /*29a0*/  SYNCS.PHASECHK.TRANS64.TRYWAIT P6, [R63+URZ+0x28c90], R74 ;  /* 0x028c904a3f0075a7 */ /* 0x000e2400080c017f */
[----:B0-----:R-:W-:Y:S05]  /*29b0*/  @!P6 BRA `(.L_x_604) ;  /* 0x0000014000b8e947 */ /* 0x001fea0003800000 */
.L_x_845:
[----:B------:R-:W-:Y:S05]  /*29c0*/  BSYNC B1 ;  /* 0x0000000000017941 */ /* 0x000fea0003800000 */
.L_x_603:
[----:B------:R-:W-:-:S03]  /*29d0*/  UMOV UR4, 0xffffffff ;  /* 0xffffffff00047882 */ /* 0x000fc60000000000 */
[----:B------:R-:W-:Y:S05]  /*29e0*/  BRA.DIV UR4, `(.L_x_605) ;  /* 0x0000014204c07947 */ /* 0x000fea000b800000 */
[----:B------:R1:W2:Y:S04]  /*29f0*/  SHFL.IDX PT, R72, R69, RZ, 0x1c1f ;  /* 0x001c1fff45487589 */ /* 0x0002a800000e0000 */
[----:B------:R1:W3:Y:S02]  /*2a00*/  SHFL.IDX PT, R14, R70, RZ, 0x1c1f ;  /* 0x001c1fff460e7589 */ /* 0x0002e400000e0000 */
.L_x_849:
[----:B------:R-:W-:Y:S05]  /*2a10*/  @P0 BRA `(.L_x_606) ;  /* 0x00000014001c0947 */ /* 0x000fea0003800000 */
[----:B------:R-:W-:Y:S04]  /*2a20*/  BSSY B1, `(.L_x_607) ;  /* 0x0000033000017945 */ /* 0x000fe80003800000 */
[----:B------:R-:W-:Y:S05]  /*2a30*/  @P2 BRA `(.L_x_608) ;  /* 0x0000000000c42947 */ /* 0x000fea0003800000 */
[----:B------:R4:W0:Y:S01]  /*2a40*/  LDS.128 R4, [R75+0x22400] ;  /* 0x022400004b047984 */ /* 0x0008220000000c00 */
[----:B------:R-:W-:Y:S01]  /*2a50*/  ISETP.GE.AND P6, PT, R186, R73, PT ;  /* 0x00000049ba00720c */ /* 0x000fe20003fc6270 */
[----:B------:R-:W-:Y:S01]  /*2a60*/  BSSY B2, `(.L_x_609) ;  /* 0x000002d000027945 */ /* 0x000fe20003800000 */
[----:B---3--:R-:W-:-:S04]  /*2a70*/  LEA R10, P0, R16, R14, 0x1 ;  /* 0x0000000e100a7211 */ /* 0x008fc800078008ff */
[----:B--2---:R-:W-:-:S07]  /*2a80*/  LEA.HI.X R11, R16, R72, R17, 0x1, P0 ;  /* 0x00000048100b7211 */ /* 0x004fce00000f0c11 */
[----:B----4-:R-:W-:Y:S05]  /*2a90*/  @P6 BRA `(.L_x_610) ;  /* 0x0000000000a46947 */ /* 0x010fea0003800000 */
[--C-:B------:R-:W-:Y:S01]  /*2aa0*/  SHF.R.U64 R15, R30, 0x10, R31.reuse ;  /* 0x000000101e0f7819 */ /* 0x100fe2000000121f */
[--C-:B0-----:R-:W-:Y:S01]  /*2ab0*/  HADD2.F32 R13, -RZ, R7.reuse.H1_H1 ;  /* 0x30000007ff0d7230 */ /* 0x101fe20000004100 */
[----:B------:R-:W-:Y:S01]  /*2ac0*/  SHF.R.U32.HI R30, RZ, 0x10, R31 ;  /* 0x00000010ff1e7819 */ /* 0x000fe2000001161f */
[----:B------:R-:W-:Y:S01]  /*2ad0*/  HADD2.F32 R7, -RZ, R7.H0_H0 ;  /* 0x20000007ff077230 */ /* 0x000fe20000004100 */
[--C-:B------:R-:W-:Y:S01]  /*2ae0*/  SHF.R.U64 R31, R56, 0x10, R57.reuse ;  /* 0x00000010381f7819 */ /* 0x100fe20000001239 */
[----:B------:R-:W-:Y:S01]  /*2af0*/  HADD2.F32 R15, -RZ, R15.H0_H0 ;  /* 0x2000000fff0f7230 */ /* 0x000fe20000004100 */
[----:B------:R-:W-:Y:S01]  /*2b00*/  MOV R12, R6 ;  /* 0x00000006000c7202 */ /* 0x000fe20000000f00 */
[----:B------:R-:W-:Y:S01]  /*2b10*/  HADD2.F32 R6, -RZ, R5.H1_H1 ;  /* 0x30000005ff067230 */ /* 0x000fe20000004100 */
[----:B------:R-:W-:Y:S01]  /*2b20*/  SHF.R.U32.HI R56, RZ, 0x10, R57 ;  /* 0x00000010ff387819 */ /* 0x000fe20000011639 */
[----:B------:R-:W-:Y:S02]  /*2b30*/  HADD2.F32 R31, -RZ, R31.H0_H0 ;  /* 0x2000001fff1f7230 */ /* 0x000fe40000004100 */
[----:B------:R-:W-:-:S02]  /*2b40*/  HADD2.F32 R5, -RZ, R5.H0_H0 ;  /* 0x20000005ff057230 */ /* 0x000fc40000004100 */
[----:B------:R-:W-:Y:S02]  /*2b50*/  HADD2.F32 R56, -RZ, R56.H0_H0 ;  /* 0x20000038ff387230 */ /* 0x000fe40000004100 */
[CC--:B-1----:R-:W-:Y:S01]  /*2b60*/  FMUL.FTZ R70, R6.reuse, R31.reuse ;  /* 0x0000001f06467220 */ /* 0x0c2fe20000410000 */
[----:B------:R-:W-:Y:S02]  /*2b70*/  HADD2.F32 R30, -RZ, R30.H0_H0 ;  /* 0x2000001eff1e7230 */ /* 0x000fe40000004100 */
[C---:B------:R-:W-:Y:S01]  /*2b80*/  FMUL.FTZ R31, R5.reuse, R31 ;  /* 0x0000001f051f7220 */ /* 0x040fe20000410000 */
[-C--:B------:R-:W-:Y:S01]  /*2b90*/  FFMA.FTZ R70, R5, R15.reuse, -R70 ;  /* 0x0000000f05467223 */ /* 0x080fe20000010846 */
[----:B------:R-:W-:Y:S02]  /*2ba0*/  FMUL.FTZ R76, R13, R56 ;  /* 0x000000380d4c7220 */ /* 0x000fe40000410000 */
[----:B------:R-:W-:Y:S01]  /*2bb0*/  FFMA.FTZ R69, R6, R15, R31 ;  /* 0x0000000f06457223 */ /* 0x000fe2000001001f */
[----:B------:R-:W-:-:S02]  /*2bc0*/  HADD2.F32 R5, -RZ, R4.H1_H1 ;  /* 0x30000004ff057230 */ /* 0x000fc40000004100 */
[C---:B------:R-:W-:Y:S01]  /*2bd0*/  FMUL.FTZ R56, R7.reuse, R56 ;  /* 0x0000003807387220 */ /* 0x040fe20000410000 */
[----:B------:R-:W-:Y:S02]  /*2be0*/  HADD2.F32 R15, -RZ, R80.H0_H0 ;  /* 0x20000050ff0f7230 */ /* 0x000fe40000004100 */
[-C--:B------:R-:W-:Y:S01]  /*2bf0*/  FFMA.FTZ R76, R7, R30.reuse, -R76 ;  /* 0x0000001e074c7223 */ /* 0x080fe2000001084c */
[----:B------:R-:W-:Y:S02]  /*2c00*/  HADD2.F32 R4, -RZ, R4.H0_H0 ;  /* 0x20000004ff047230 */ /* 0x000fe40000004100 */
[----:B------:R-:W-:Y:S01]  /*2c10*/  FFMA.FTZ R75, R13, R30, R56 ;  /* 0x0000001e0d4b7223 */ /* 0x000fe20000010038 */
[----:B------:R-:W-:Y:S02]  /*2c20*/  HADD2.F32 R31, -RZ, R80.H1_H1 ;  /* 0x30000050ff1f7230 */ /* 0x000fe40000004100 */
[----:B------:R-:W-:Y:S01]  /*2c30*/  FMUL.FTZ R57, R5, R15 ;  /* 0x0000000f05397220 */ /* 0x000fe20000410000 */
[----:B------:R-:W-:-:S02]  /*2c40*/  HADD2.F32 R6, -RZ, R12.H1_H1 ;  /* 0x3000000cff067230 */ /* 0x000fc40000004100 */
[----:B------:R-:W-:Y:S01]  /*2c50*/  FMUL.FTZ R30, R4, R15 ;  /* 0x0000000f041e7220 */ /* 0x000fe20000410000 */
[----:B------:R-:W-:Y:S02]  /*2c60*/  HADD2.F32 R12, -RZ, R12.H0_H0 ;  /* 0x2000000cff0c7230 */ /* 0x000fe40000004100 */
[--C-:B------:R-:W-:Y:S02]  /*2c70*/  HADD2.F32 R7, -RZ, R78.reuse.H0_H0 ;  /* 0x2000004eff077230 */ /* 0x100fe40000004100 */
[-C--:B------:R-:W-:Y:S01]  /*2c80*/  FMUL.FTZ R15, R6, R31.reuse ;  /* 0x0000001f060f7220 */ /* 0x080fe20000410000 */
[----:B------:R-:W-:Y:S02]  /*2c90*/  HADD2.F32 R13, -RZ, R78.H1_H1 ;  /* 0x3000004eff0d7230 */ /* 0x000fe40000004100 */
[----:B------:R-:W-:Y:S01]  /*2ca0*/  FMUL.FTZ R31, R12, R31 ;  /* 0x0000001f0c1f7220 */ /* 0x000fe20000410000 */
[-C--:B------:R-:W-:Y:S01]  /*2cb0*/  FFMA.FTZ R57, R4, R7.reuse, -R57 ;  /* 0x0000000704397223 */ /* 0x080fe20000010839 */
[----:B------:R-:W-:Y:S01]  /*2cc0*/  FFMA.FTZ R30, R5, R7, R30 ;  /* 0x00000007051e7223 */ /* 0x000fe2000001001e */
[-C--:B------:R-:W-:Y:S01]  /*2cd0*/  FFMA.FTZ R15, R12, R13.reuse, -R15 ;  /* 0x0000000d0c0f7223 */ /* 0x080fe2000001080f */
[----:B------:R-:W-:Y:S01]  /*2ce0*/  FFMA.FTZ R6, R6, R13, R31 ;  /* 0x0000000d06067223 */ /* 0x000fe2000001001f */
[----:B------:R-:W-:-:S02]  /*2cf0*/  F2FP.F16.F32.PACK_AB R5, R69, R70 ;  /* 0x000000464505723e */ /* 0x000fc400000000ff */
[----:B------:R-:W-:Y:S02]  /*2d00*/  F2FP.F16.F32.PACK_AB R7, R75, R76 ;  /* 0x0000004c4b07723e */ /* 0x000fe400000000ff */
[----:B------:R-:W-:Y:S02]  /*2d10*/  F2FP.F16.F32.PACK_AB R4, R30, R57 ;  /* 0x000000391e04723e */ /* 0x000fe400000000ff */
[----:B------:R-:W-:-:S07]  /*2d20*/  F2FP.F16.F32.PACK_AB R6, R6, R15 ;  /* 0x0000000f0606723e */ /* 0x000fce00000000ff */
.L_x_610:
[----:B------:R-:W-:Y:S05]  /*2d30*/  BSYNC B2 ;  /* 0x0000000000027941 */ /* 0x000fea0003800000 */
.L_x_609:
[----:B0-----:R4:W-:Y:S02]  /*2d40*/  ST.E.128 desc[UR40][R10.64], R4 ;  /* 0x000000040a007985 */ /* 0x0019e4000c101d28 */
.L_x_608:
[----:B------:R-:W-:Y:S05]  /*2d50*/  BSYNC B1 ;  /* 0x0000000000017941 */ /* 0x000fea0003800000 */
.L_x_607:
[----:B------:R-:W-:Y:S05]  /*2d60*/  @P1 BRA `(.L_x_606) ;  /* 0x0000001000481947 */ /* 0x000fea0003800000 */
[----:B----4-:R-:W-:Y:S01]  /*2d70*/  IMAD.MOV.U32 R4, RZ, RZ, 0x20 ;  /* 0x00000020ff047424 */ /* 0x010fe200078e00ff */
[----:B------:R-:W-:Y:S01]  /*2d80*/  LOP3.LUT P0, RZ, R194, 0x4, RZ, 0xc0, !PT ;  /* 0x00000004c2ff7812 */ /* 0x000fe2000780c0ff */
[----:B------:R-:W-:Y:S01]  /*2d90*/  BSSY B1, `(.L_x_611) ;  /* 0x0000032000017945 */ /* 0x000fe20003800000 */
[----:B------:R-:W-:Y:S02]  /*2da0*/  ISETP.GE.AND P6, PT, R197, R73, PT ;  /* 0x00000049c500720c */ /* 0x000fe40003fc6270 */
[----:B------:R-:W-:Y:S02]  /*2db0*/  SEL R4, R4, 0xffffffe0, !P0 ;  /* 0xffffffe004047807 */ /* 0x000fe40004000000 */
[C---:B---3--:R-:W-:Y:S02]  /*2dc0*/  LEA R10, P0, R19.reuse, R14, 0x1 ;  /* 0x0000000e130a7211 */ /* 0x048fe400078008ff */
[----:B------:R-:W-:Y:S02]  /*2dd0*/  IADD3 R71, R4, R52, R71 ;  /* 0x0000003404477210 */ /* 0x000fe40007ffe047 */
[----:B--2---:R-:W-:-:S03]  /*2de0*/  LEA.HI.X R11, R19, R72, R195, 0x1, P0 ;  /* 0x00000048130b7211 */ /* 0x004fc600000f0cc3 */
[----:B------:R-:W-:-:S06]  /*2df0*/  IMAD R4, R71, 0x2, R2 ;  /* 0x0000000247047824 */ /* 0x000fcc00078e0202 */
[----:B------:R-:W2:Y:S01]  /*2e00*/  LDS.128 R4, [R4+0x22400] ;  /* 0x0224000004047984 */ /* 0x000ea20000000c00 */
[----:B------:R-:W-:Y:S05]  /*2e10*/  @P6 BRA `(.L_x_612) ;  /* 0x0000000000a46947 */ /* 0x000fea0003800000 */
[----:B------:R-:W-:Y:S02]  /*2e20*/  SHF.R.U64 R13, R28, 0x10, R29 ;  /* 0x000000101c0d7819 */ /* 0x000fe4000000121d */
[----:B------:R-:W-:Y:S01]  /*2e30*/  SHF.R.U64 R12, R8, 0x10, R9 ;  /* 0x00000010080c7819 */ /* 0x000fe20000001209 */
[----:B--2---:R-:W-:Y:S01]  /*2e40*/  IMAD.MOV.U32 R8, RZ, RZ, R6 ;  /* 0x000000ffff087224 */ /* 0x004fe200078e0006 */
[----:B------:R-:W-:Y:S01]  /*2e50*/  SHF.R.U32.HI R28, RZ, 0x10, R29 ;  /* 0x00000010ff1c7819 */ /* 0x000fe2000001161d */
[----:B------:R-:W-:Y:S01]  /*2e60*/  HADD2.F32 R13, -RZ, R13.H0_H0 ;  /* 0x2000000dff0d7230 */ /* 0x000fe20000004100 */
[----:B------:R-:W-:Y:S01]  /*2e70*/  SHF.R.U32.HI R14, RZ, 0x10, R9 ;  /* 0x00000010ff0e7819 */ /* 0x000fe20000011609 */
[--C-:B------:R-:W-:Y:S02]  /*2e80*/  HADD2.F32 R6, -RZ, R5.reuse.H1_H1 ;  /* 0x30000005ff067230 */ /* 0x100fe40000004100 */
[----:B------:R-:W-:Y:S02]  /*2e90*/  HADD2.F32 R5, -RZ, R5.H0_H0 ;  /* 0x20000005ff057230 */ /* 0x000fe40000004100 */
[----:B------:R-:W-:-:S02]  /*2ea0*/  HADD2.F32 R12, -RZ, R12.H0_H0 ;  /* 0x2000000cff0c7230 */ /* 0x000fc40000004100 */
[CC--:B------:R-:W-:Y:S01]  /*2eb0*/  FMUL.FTZ R30, R6.reuse, R13.reuse ;  /* 0x0000000d061e7220 */ /* 0x0c0fe20000410000 */
[----:B------:R-:W-:Y:S02]  /*2ec0*/  HADD2.F32 R28, -RZ, R28.H0_H0 ;  /* 0x2000001cff1c7230 */ /* 0x000fe40000004100 */
[C---:B------:R-:W-:Y:S01]  /*2ed0*/  FMUL.FTZ R13, R5.reuse, R13 ;  /* 0x0000000d050d7220 */ /* 0x040fe20000410000 */
[--C-:B------:R-:W-:Y:S02]  /*2ee0*/  HADD2.F32 R9, -RZ, R7.reuse.H1_H1 ;  /* 0x30000007ff097230 */ /* 0x100fe40000004100 */
[-C--:B------:R-:W-:Y:S01]  /*2ef0*/  FFMA.FTZ R30, R5, R12.reuse, -R30 ;  /* 0x0000000c051e7223 */ /* 0x080fe2000001081e */
[----:B------:R-:W-:Y:S02]  /*2f00*/  HADD2.F32 R7, -RZ, R7.H0_H0 ;  /* 0x20000007ff077230 */ /* 0x000fe40000004100 */
[----:B------:R-:W-:Y:S01]  /*2f10*/  FFMA.FTZ R29, R6, R12, R13 ;  /* 0x0000000c061d7223 */ /* 0x000fe2000001000d */
[----:B------:R-:W-:-:S02]  /*2f20*/  HADD2.F32 R14, -RZ, R14.H0_H0 ;  /* 0x2000000eff0e7230 */ /* 0x000fc40000004100 */
[-C--:B------:R-:W-:Y:S01]  /*2f30*/  FMUL.FTZ R56, R9, R28.reuse ;  /* 0x0000001c09387220 */ /* 0x080fe20000410000 */
[--C-:B------:R-:W-:Y:S02]  /*2f40*/  HADD2.F32 R12, -RZ, R79.reuse.H0_H0 ;  /* 0x2000004fff0c7230 */ /* 0x100fe40000004100 */
[C---:B------:R-:W-:Y:S01]  /*2f50*/  FMUL.FTZ R28, R7.reuse, R28 ;  /* 0x0000001c071c7220 */ /* 0x040fe20000410000 */
[----:B------:R-:W-:Y:S02]  /*2f60*/  HADD2.F32 R13, -RZ, R79.H1_H1 ;  /* 0x3000004fff0d7230 */ /* 0x000fe40000004100 */
[-C--:B------:R-:W-:Y:S01]  /*2f70*/  FFMA.FTZ R56, R7, R14.reuse, -R56 ;  /* 0x0000000e07387223 */ /* 0x080fe20000010838 */
[----:B------:R-:W-:Y:S02]  /*2f80*/  HADD2.F32 R5, -RZ, R4.H1_H1 ;  /* 0x30000004ff057230 */ /* 0x000fe40000004100 */
[----:B------:R-:W-:Y:S01]  /*2f90*/  FFMA.FTZ R57, R9, R14, R28 ;  /* 0x0000000e09397223 */ /* 0x000fe2000001001c */
[----:B------:R-:W-:-:S02]  /*2fa0*/  HADD2.F32 R6, -RZ, R8.H1_H1 ;  /* 0x30000008ff067230 */ /* 0x000fc40000004100 */
[----:B------:R-:W-:Y:S02]  /*2fb0*/  HADD2.F32 R4, -RZ, R4.H0_H0 ;  /* 0x20000004ff047230 */ /* 0x000fe40000004100 */
[CC--:B------:R-:W-:Y:S01]  /*2fc0*/  FMUL.FTZ R15, R5.reuse, R12.reuse ;  /* 0x0000000c050f7220 */ /* 0x0c0fe20000410000 */
[----:B------:R-:W-:Y:S02]  /*2fd0*/  HADD2.F32 R8, -RZ, R8.H0_H0 ;  /* 0x20000008ff087230 */ /* 0x000fe40000004100 */
[-C--:B------:R-:W-:Y:S01]  /*2fe0*/  FMUL.FTZ R31, R6, R13.reuse ;  /* 0x0000000d061f7220 */ /* 0x080fe20000410000 */
[--C-:B------:R-:W-:Y:S02]  /*2ff0*/  HADD2.F32 R7, -RZ, R77.reuse.H0_H0 ;  /* 0x2000004dff077230 */ /* 0x100fe40000004100 */
[----:B------:R-:W-:Y:S01]  /*3000*/  FMUL.FTZ R12, R4, R12 ;  /* 0x0000000c040c7220 */ /* 0x000fe20000410000 */
        /* <DEDUP_REMOVED lines=10> */
.L_x_612:
[----:B------:R-:W-:Y:S05]  /*30b0*/  BSYNC B1 ;  /* 0x0000000000017941 */ /* 0x000fea0003800000 */
.L_x_611:
[----:B--2---:R2:W-:Y:S01]  /*30c0*/  ST.E.128 desc[UR40][R10.64], R4 ;  /* 0x000000040a007985 */ /* 0x0045e2000c101d28 */
[----:B------:R-:W-:Y:S05]  /*30d0*/  BRA `(.L_x_606) ;  /* 0x0000000c006c7947 */ /* 0x000fea0003800000 */
.L_x_599:
[----:B------:R-:W-:Y:S01]  /*30e0*/  IMAD R68, R38, -0x40, R40 ;  /* 0xffffffc026447824 */ /* 0x000fe200078e0228 */
[----:B------:R-:W-:-:S04]  /*30f0*/  ISETP.GE.AND P0, PT, R16, R73, PT ;  /* 0x000000491000720c */ /* 0x000fc80003f06270 */
[----:B------:R-:W-:-:S04]  /*3100*/  VIMNMX R68, R68, 0x40, PT ;  /* 0x0000004044447848 */ /* 0x000fc80003fe0100 */
[----:B------:R-:W-:-:S13]  /*3110*/  ISETP.GE.OR P5, PT, R184, R68, P0 ;  /* 0x00000044b800720c */ /* 0x000fda00007a6670 */
[----:B------:R-:W0:Y:S01]  /*3120*/  @!P5 LDC.64 R12, c[0x0][0x3e8] ;  /* 0x0000fa00ff0cdb82 */ /* 0x000e220000000a00 */
[----:B------:R-:W-:Y:S01]  /*3130*/  @!P5 IADD3 R6, P6, R32, R4, RZ ;  /* 0x000000042006d210 */ /* 0x000fe20007fde0ff */
[----:B------:R-:W-:Y:S02]  /*3140*/  @!P5 IMAD R4, R45, R38, RZ ;  /* 0x000000262d04d224 */ /* 0x000fe400078e02ff */
[----:B------:R-:W-:Y:S02]  /*3150*/  @!P5 IMAD.MOV.U32 R5, RZ, RZ, R59 ;  /* 0x000000ffff05d224 */ /* 0x000fe400078e003b */
[----:B------:R-:W-:Y:S02]  /*3160*/  @!P5 IMAD R15, R11, R46, R4 ;  /* 0x0000002e0b0fd224 */ /* 0x000fe400078e0204 */
[----:B------:R-:W1:Y:S01]  /*3170*/  @!P5 LDC.64 R8, c[0x0][0x400] ;  /* 0x00010000ff08db82 */ /* 0x000e620000000a00 */
[----:B------:R-:W-:Y:S02]  /*3180*/  @!P5 IMAD.X R7, R10, 0x1, R54, P6 ;  /* 0x000000010a07d824 */ /* 0x000fe400030e0636 */
[----:B------:R-:W-:-:S04]  /*3190*/  @!P5 IMAD.MOV.U32 R4, RZ, RZ, R36 ;  /* 0x000000ffff04d224 */ /* 0x000fc800078e0024 */
[----:B------:R-:W-:Y:S01]  /*31a0*/  @!P5 IMAD.WIDE.U32 R10, R38, R46, R4 ;  /* 0x0000002e260ad225 */ /* 0x000fe200078e0004 */
[----:B------:R-:W-:-:S03]  /*31b0*/  CS2R R4, SRZ ;  /* 0x0000000000047805 */ /* 0x000fc6000001ff00 */
[----:B------:R-:W-:Y:S01]  /*31c0*/  @!P5 IMAD.IADD R11, R15, 0x1, R11 ;  /* 0x000000010f0bd824 */ /* 0x000fe200078e020b */
[----:B0-----:R-:W-:-:S04]  /*31d0*/  @!P5 LEA R12, P6, R6, R12, 0x1 ;  /* 0x0000000c060cd211 */ /* 0x001fc800078c08ff */
[----:B------:R-:W-:Y:S02]  /*31e0*/  @!P5 LEA.HI.X R13, R6, R13, R7, 0x1, P6 ;  /* 0x0000000d060dd211 */ /* 0x000fe400030f0c07 */
[----:B------:R-:W-:Y:S02]  /*31f0*/  CS2R R6, SRZ ;  /* 0x0000000000067805 */ /* 0x000fe4000001ff00 */
[C---:B-1----:R-:W-:Y:S02]  /*3200*/  @!P5 LEA R8, P6, R10.reuse, R8, 0x1 ;  /* 0x000000080a08d211 */ /* 0x042fe400078c08ff */
[----:B------:R-:W-:Y:S02]  /*3210*/  CS2R R30, SRZ ;  /* 0x00000000001e7805 */ /* 0x000fe4000001ff00 */
[----:B------:R-:W-:Y:S01]  /*3220*/  CS2R R28, SRZ ;  /* 0x00000000001c7805 */ /* 0x000fe2000001ff00 */
[----:B------:R-:W2:Y:S01]  /*3230*/  @!P5 LDG.E.128 R4, desc[UR40][R12.64] ;  /* 0x000000280c04d981 */ /* 0x000ea2000c1e1d00 */
[----:B------:R-:W-:-:S05]  /*3240*/  @!P5 LEA.HI.X R9, R10, R9, R11, 0x1, P6 ;  /* 0x000000090a09d211 */ /* 0x000fca00030f0c0b */
[----:B------:R-:W3:Y:S01]  /*3250*/  @!P5 LDG.E.128 R28, desc[UR40][R8.64] ;  /* 0x00000028081cd981 */ /* 0x000ee2000c1e1d00 */
[----:B------:R-:W-:Y:S01]  /*3260*/  ISETP.NE.AND P5, PT, R185, 0x3, PT ;  /* 0x00000003b900780c */ /* 0x000fe20003fa5270 */
[----:B--2---:R-:W-:Y:S01]  /*3270*/  IMAD.MOV.U32 R10, RZ, RZ, R6 ;  /* 0x000000ffff0a7224 */ /* 0x004fe200078e0006 */
[----:B------:R-:W-:Y:S01]  /*3280*/  MOV R11, R7 ;  /* 0x00000007000b7202 */ /* 0x000fe20000000f00 */
[----:B------:R-:W-:Y:S02]  /*3290*/  IMAD.MOV.U32 R14, RZ, RZ, R4 ;  /* 0x000000ffff0e7224 */ /* 0x000fe400078e0004 */
[----:B------:R-:W-:Y:S01]  /*32a0*/  IMAD.MOV.U32 R15, RZ, RZ, R5 ;  /* 0x000000ffff0f7224 */ /* 0x000fe200078e0005 */
[----:B------:R-:W-:Y:S01]  /*32b0*/  PRMT R79, R79, 0x5410, R11 ;  /* 0x000054104f4f7816 */ /* 0x000fe2000000000b */
[----:B---3--:R-:W-:Y:S01]  /*32c0*/  IMAD.MOV.U32 R8, RZ, RZ, R31 ;  /* 0x000000ffff087224 */ /* 0x008fe200078e001f */
[----:B------:R-:W-:Y:S01]  /*32d0*/  PRMT R87, R10, 0x5410, R14 ;  /* 0x000054100a577816 */ /* 0x000fe2000000000e */
[----:B------:R-:W-:Y:S01]  /*32e0*/  IMAD.MOV.U32 R10, RZ, RZ, R30 ;  /* 0x000000ffff0a7224 */ /* 0x000fe200078e001e */
[----:B------:R-:W-:Y:S01]  /*32f0*/  PRMT R76, R76, 0x5410, R15 ;  /* 0x000054104c4c7816 */ /* 0x000fe2000000000f */
[----:B------:R-:W-:Y:S01]  /*3300*/  IMAD.MOV.U32 R9, RZ, RZ, R28 ;  /* 0x000000ffff097224 */ /* 0x000fe200078e001c */
[----:B------:R-:W-:Y:S01]  /*3310*/  PRMT R79, R8, 0x7610, R79 ;  /* 0x00007610084f7816 */ /* 0x000fe2000000004f */
[----:B------:R-:W-:-:S03]  /*3320*/  IMAD.MOV.U32 R11, RZ, RZ, R29 ;  /* 0x000000ffff0b7224 */ /* 0x000fc600078e001d */
[----:B------:R-:W-:Y:S02]  /*3330*/  PRMT R86, R10, 0x5410, R9 ;  /* 0x000054100a567816 */ /* 0x000fe40000000009 */
[----:B------:R-:W-:Y:S01]  /*3340*/  PRMT R76, R11, 0x7610, R76 ;  /* 0x000076100b4c7816 */ /* 0x000fe2000000004c */
[----:B------:R-:W-:Y:S06]  /*3350*/  @!P5 BRA `(.L_x_613) ;  /* 0x000000000004d947 */ /* 0x000fec0003800000 */
[----:B------:R-:W-:Y:S01]  /*3360*/  BPT.TRAP 0x1 ;  /* 0x000000040000795c */ /* 0x000fe20000300000 */
.L_x_613:
[----:B------:R-:W-:Y:S01]  /*3370*/  IMAD R63, R22, 0x8, R2 ;  /* 0x00000008163f7824 */ /* 0x000fe200078e0202 */
[----:B------:R-:W-:Y:S01]  /*3380*/  SHF.L.U32 R74, R192, 0x1f, RZ ;  /* 0x0000001fc04a7819 */ /* 0x000fe200000006ff */
[----:B------:R-:W-:Y:S03]  /*3390*/  BSSY B1, `(.L_x_614) ;  /* 0x0000003000017945 */ /* 0x000fe60003800000 */
[----:B------:R-:W0:Y:S02]  /*33a0*/  SYNCS.PHASECHK.TRANS64.TRYWAIT P6, [R63+URZ+0x28c90], R74 ;  /* 0x028c904a3f0075a7 */ /* 0x000e2400080c017f */
[----:B0-----:R-:W-:Y:S05]  /*33b0*/  @!P6 BRA `(.L_x_615) ;  /* 0x000001380094e947 */ /* 0x001fea0003800000 */
.L_x_850:
[----:B------:R-:W-:Y:S05]  /*33c0*/  BSYNC B1 ;  /* 0x0000000000017941 */ /* 0x000fea0003800000 */
.L_x_614:
[----:B------:R-:W-:-:S03]  /*33d0*/  UMOV UR4, 0xffffffff ;  /* 0xffffffff00047882 */ /* 0x000fc60000000000 */
[----:B------:R-:W-:Y:S05]  /*33e0*/  BRA.DIV UR4, `(.L_x_616) ;  /* 0x0000013a049c7947 */ /* 0x000fea000b800000 */
[----:B------:R-:W1:Y:S04]  /*33f0*/  SHFL.IDX PT, R69, R69, RZ, 0x1c1f ;  /* 0x001c1fff45457589 */ /* 0x000e6800000e0000 */
[----:B------:R-:W2:Y:S02]  /*3400*/  SHFL.IDX PT, R70, R70, RZ, 0x1c1f ;  /* 0x001c1fff46467589 */ /* 0x000ea400000e0000 */
.L_x_854:
[----:B------:R-:W-:-:S13]  /*3410*/  ISETP.GE.OR P6, PT, R184, R68, P2 ;  /* 0x00000044b800720c */ /* 0x000fda00017c6670 */
[----:B------:R-:W-:Y:S05]  /*3420*/  @P6 BRA `(.L_x_606) ;  /* 0x0000000800986947 */ /* 0x000fea0003800000 */
[----:B------:R-:W3:Y:S01]  /*3430*/  LDC R72, c[0x0][0x2f4] ;  /* 0x0000bd00ff487b82 */ /* 0x000ee20000000800 */
[C---:B--2---:R-:W-:Y:S01]  /*3440*/  LEA R56, P6, R58.reuse, R70, 0x1 ;  /* 0x000000463a387211 */ /* 0x044fe200078c08ff */
[----:B------:R-:W-:Y:S03]  /*3450*/  BSSY B1, `(.L_x_617) ;  /* 0x0000065000017945 */ /* 0x000fe60003800000 */
[----:B-1----:R-:W-:Y:S01]  /*3460*/  LEA.HI.X R57, R58, R69, R61, 0x1, P6 ;  /* 0x000000453a397211 */ /* 0x002fe200030f0c3d */
[----:B---3--:R-:W-:-:S05]  /*3470*/  IMAD.IADD R8, R72, 0x1, -R51 ;  /* 0x0000000148087824 */ /* 0x008fca00078e0a33 */
[----:B------:R-:W-:-:S04]  /*3480*/  SEL R8, R51, R8, !P3 ;  /* 0x0000000833087207 */ /* 0x000fc80005800000 */
[----:B------:R-:W-:-:S04]  /*3490*/  SHF.R.S32.HI R9, RZ, 0x1f, R8 ;  /* 0x0000001fff097819 */ /* 0x000fc80000011408 */
[----:B------:R-:W-:-:S04]  /*34a0*/  LEA.HI R9, R9, R8, RZ, 0x4 ;  /* 0x0000000809097211 */ /* 0x000fc800078f20ff */
[----:B------:R-:W-:Y:S01]  /*34b0*/  SHF.R.S32.HI R8, RZ, 0x4, R9 ;  /* 0x00000004ff087819 */ /* 0x000fe20000011409 */
[----:B------:R-:W-:-:S03]  /*34c0*/  IMAD.IADD R9, R62, 0x1, R71 ;  /* 0x000000013e097824 */ /* 0x000fc600078e0247 */
[----:B------:R-:W-:Y:S01]  /*34d0*/  LEA.HI.SX32 R8, R3, R8, 0x1d ;  /* 0x0000000803087211 */ /* 0x000fe200078feaff */
[----:B------:R-:W-:-:S03]  /*34e0*/  IMAD R9, R9, 0x2, R2 ;  /* 0x0000000209097824 */ /* 0x000fc600078e0202 */
[----:B------:R-:W-:-:S04]  /*34f0*/  SHF.L.U32 R73, R8, 0x3, RZ ;  /* 0x0000000308497819 */ /* 0x000fc800000006ff */
[----:B------:R-:W-:-:S04]  /*3500*/  LOP3.LUT R8, R44, 0x38, R73, 0xf8, !PT ;  /* 0x000000382c087812 */ /* 0x000fc800078ef849 */
[----:B------:R-:W-:-:S05]  /*3510*/  LOP3.LUT R8, R8, R47, RZ, 0x3c, !PT ;  /* 0x0000002f08087212 */ /* 0x000fca00078e3cff */
[----:B------:R-:W-:-:S04]  /*3520*/  IMAD R8, R213, 0x200, R8 ;  /* 0x00000200d5087824 */ /* 0x000fc800078e0208 */
[----:B------:R-:W-:Y:S02]  /*3530*/  IMAD.IADD R71, R71, 0x1, R8 ;  /* 0x0000000147477824 */ /* 0x000fe400078e0208 */
[----:B------:R-:W1:Y:S02]  /*3540*/  LDS.128 R8, [R9+0x22400] ;  /* 0x0224000009087984 */ /* 0x000e640000000c00 */
[----:B------:R-:W-:-:S05]  /*3550*/  IMAD R71, R71, 0x2, R2 ;  /* 0x0000000247477824 */ /* 0x000fca00078e0202 */
[----:B------:R2:W3:Y:S01]  /*3560*/  LDS.128 R12, [R71+0x22400] ;  /* 0x02240000470c7984 */ /* 0x0004e20000000c00 */
[----:B------:R-:W-:Y:S05]  /*3570*/  @P0 BRA `(.L_x_618) ;  /* 0x0000000400480947 */ /* 0x000fea0003800000 */
[--C-:B------:R-:W-:Y:S02]  /*3580*/  SHF.R.U64 R83, R28, 0x10, R29.reuse ;  /* 0x000000101c537819 */ /* 0x100fe4000000121d */
[----:B------:R-:W-:Y:S01]  /*3590*/  SHF.R.U32.HI R28, RZ, 0x10, R29 ;  /* 0x00000010ff1c7819 */ /* 0x000fe2000001161d */
[----:B------:R-:W-:Y:S01]  /*35a0*/  HADD2.F32 R29, -RZ, R76.H0_H0 ;  /* 0x2000004cff1d7230 */ /* 0x000fe20000004100 */
[----:B------:R-:W-:Y:S02]  /*35b0*/  SHF.R.U64 R85, R4, 0x10, R5 ;  /* 0x0000001004557819 */ /* 0x000fe40000001205 */
[----:B------:R-:W-:Y:S01]  /*35c0*/  SHF.R.U64 R4, R6, 0x10, R7 ;  /* 0x0000001006047819 */ /* 0x000fe20000001207 */
[--C-:B---3--:R-:W-:Y:S01]  /*35d0*/  HADD2.F32 R6, -RZ, R13.reuse.H0_H0 ;  /* 0x2000000dff067230 */ /* 0x108fe20000004100 */
[----:B--2---:R-:W-:Y:S01]  /*35e0*/  SHF.R.U32.HI R71, RZ, 0x10, R5 ;  /* 0x00000010ff477819 */ /* 0x004fe20000011605 */
[----:B------:R-:W-:Y:S01]  /*35f0*/  HADD2.F32 R13, -RZ, R13.H1_H1 ;  /* 0x3000000dff0d7230 */ /* 0x000fe20000004100 */
[----:B------:R-:W-:Y:S01]  /*3600*/  SHF.R.U64 R81, R30, 0x10, R31 ;  /* 0x000000101e517819 */ /* 0x000fe2000000121f */
[--C-:B-1----:R-:W-:Y:S01]  /*3610*/  HADD2.F32 R5, -RZ, R9.reuse.H0_H0 ;  /* 0x20000009ff057230 */ /* 0x102fe20000004100 */
[----:B------:R-:W-:Y:S01]  /*3620*/  SHF.R.U32.HI R77, RZ, 0x10, R7 ;  /* 0x00000010ff4d7819 */ /* 0x000fe20000011607 */
[----:B------:R-:W-:Y:S01]  /*3630*/  HADD2.F32 R30, -RZ, R28.H0_H0 ;  /* 0x2000001cff1e7230 */ /* 0x000fe20000004100 */
[----:B------:R-:W-:Y:S01]  /*3640*/  SHF.R.U32.HI R75, RZ, 0x10, R31 ;  /* 0x00000010ff4b7819 */ /* 0x000fe2000001161f */
[----:B------:R-:W-:-:S02]  /*3650*/  HADD2.F32 R9, -RZ, R9.H1_H1 ;  /* 0x30000009ff097230 */ /* 0x000fc40000004100 */
[----:B------:R-:W-:Y:S02]  /*3660*/  HADD2.F32 R7, -RZ, R76.H1_H1 ;  /* 0x3000004cff077230 */ /* 0x000fe40000004100 */
[CC--:B------:R-:W-:Y:S01]  /*3670*/  FMUL.FTZ R76, R6.reuse, R29.reuse ;  /* 0x0000001d064c7220 */ /* 0x0c0fe20000410000 */
[----:B------:R-:W-:Y:S02]  /*3680*/  HADD2.F32 R28, -RZ, R71.H0_H0 ;  /* 0x20000047ff1c7230 */ /* 0x000fe40000004100 */
[----:B------:R-:W-:Y:S01]  /*3690*/  FMUL.FTZ R29, R5, R29 ;  /* 0x0000001d051d7220 */ /* 0x000fe20000410000 */
[-C--:B------:R-:W-:Y:S01]  /*36a0*/  FMUL.FTZ R78, R13, R30.reuse ;  /* 0x0000001e0d4e7220 */ /* 0x080fe20000410000 */
[----:B------:R-:W-:Y:S01]  /*36b0*/  FMUL.FTZ R30, R9, R30 ;  /* 0x0000001e091e7220 */ /* 0x000fe20000410000 */
[-C--:B------:R-:W-:Y:S01]  /*36c0*/  FFMA.FTZ R76, R5, R7.reuse, -R76 ;  /* 0x00000007054c7223 */ /* 0x080fe2000001084c */
[----:B------:R-:W-:Y:S01]  /*36d0*/  FFMA.FTZ R31, R6, R7, R29 ;  /* 0x00000007061f7223 */ /* 0x000fe2000001001d */
[-C--:B------:R-:W-:Y:S01]  /*36e0*/  FFMA.FTZ R71, R9, R28.reuse, -R78 ;  /* 0x0000001c09477223 */ /* 0x080fe2000001084e */
[----:B------:R-:W-:Y:S01]  /*36f0*/  FFMA.FTZ R78, R13, R28, R30 ;  /* 0x0000001c0d4e7223 */ /* 0x000fe2000001001e */
[----:B------:R-:W-:-:S02]  /*3700*/  HADD2.F32 R9, -RZ, R79.H0_H0 ;  /* 0x2000004fff097230 */ /* 0x000fc40000004100 */
[--C-:B------:R-:W-:Y:S02]  /*3710*/  HADD2.F32 R6, -RZ, R15.reuse.H0_H0 ;  /* 0x2000000fff067230 */ /* 0x100fe40000004100 */
[----:B------:R-:W-:Y:S01]  /*3720*/  HADD2.F32 R15, -RZ, R15.H1_H1 ;  /* 0x3000000fff0f7230 */ /* 0x000fe20000004100 */
[----:B------:R-:W-:Y:S01]  /*3730*/  F2FP.F16.F32.PACK_AB R31, R78, R31 ;  /* 0x0000001f4e1f723e */ /* 0x000fe200000000ff */
[----:B------:R-:W-:Y:S02]  /*3740*/  HADD2.F32 R5, -RZ, R11.H0_H0 ;  /* 0x2000000bff057230 */ /* 0x000fe40000004100 */
[-C--:B------:R-:W-:Y:S01]  /*3750*/  FMUL.FTZ R80, R6, R9.reuse ;  /* 0x0000000906507220 */ /* 0x080fe20000410000 */
[----:B------:R-:W-:Y:S02]  /*3760*/  HADD2.F32 R30, -RZ, R75.H0_H0 ;  /* 0x2000004bff1e7230 */ /* 0x000fe40000004100 */
[----:B------:R-:W-:Y:S02]  /*3770*/  HADD2.F32 R11, -RZ, R11.H1_H1 ;  /* 0x3000000bff0b7230 */ /* 0x000fe40000004100 */
[----:B------:R-:W-:Y:S01]  /*3780*/  FMUL.FTZ R9, R5, R9 ;  /* 0x0000000905097220 */ /* 0x000fe20000410000 */
[----:B------:R-:W-:-:S02]  /*3790*/  HADD2.F32 R7, -RZ, R79.H1_H1 ;  /* 0x3000004fff077230 */ /* 0x000fc40000004100 */
[-C--:B------:R-:W-:Y:S01]  /*37a0*/  FMUL.FTZ R82, R15, R30.reuse ;  /* 0x0000001e0f527220 */ /* 0x080fe20000410000 */
[----:B------:R-:W-:Y:S02]  /*37b0*/  HADD2.F32 R28, -RZ, R77.H0_H0 ;  /* 0x2000004dff1c7230 */ /* 0x000fe40000004100 */
[----:B------:R-:W-:Y:S01]  /*37c0*/  FMUL.FTZ R84, R11, R30 ;  /* 0x0000001e0b547220 */ /* 0x000fe20000410000 */
[----:B------:R-:W-:Y:S02]  /*37d0*/  HADD2.F32 R13, -RZ, R83.H0_H0 ;  /* 0x20000053ff0d7230 */ /* 0x000fe40000004100 */
[-C--:B------:R-:W-:Y:S01]  /*37e0*/  FFMA.FTZ R30, R6, R7.reuse, R9 ;  /* 0x00000007061e7223 */ /* 0x080fe20000010009 */
[----:B------:R-:W-:Y:S01]  /*37f0*/  FFMA.FTZ R80, R5, R7, -R80 ;  /* 0x0000000705507223 */ /* 0x000fe20000010850 */
[-C--:B------:R-:W-:Y:S01]  /*3800*/  FFMA.FTZ R77, R11, R28.reuse, -R82 ;  /* 0x0000001c0b4d7223 */ /* 0x080fe20000010852 */
[----:B------:R-:W-:Y:S02]  /*3810*/  HADD2.F32 R11, -RZ, R86.H1_H1 ;  /* 0x30000056ff0b7230 */ /* 0x000fe40000004100 */
[----:B------:R-:W-:Y:S01]  /*3820*/  FFMA.FTZ R79, R15, R28, R84 ;  /* 0x0000001c0f4f7223 */ /* 0x000fe20000010054 */
[----:B------:R-:W-:-:S02]  /*3830*/  HADD2.F32 R6, -RZ, R12.H0_H0 ;  /* 0x2000000cff067230 */ /* 0x000fc40000004100 */
[----:B------:R-:W-:Y:S02]  /*3840*/  HADD2.F32 R5, -RZ, R8.H0_H0 ;  /* 0x20000008ff057230 */ /* 0x000fe40000004100 */
[----:B------:R-:W-:Y:S02]  /*3850*/  HADD2.F32 R12, -RZ, R12.H1_H1 ;  /* 0x3000000cff0c7230 */ /* 0x000fe40000004100 */
[-C--:B------:R-:W-:Y:S01]  /*3860*/  FMUL.FTZ R28, R6, R11.reuse ;  /* 0x0000000b061c7220 */ /* 0x080fe20000410000 */
[----:B------:R-:W-:Y:S02]  /*3870*/  HADD2.F32 R8, -RZ, R8.H1_H1 ;  /* 0x30000008ff087230 */ /* 0x000fe40000004100 */
[----:B------:R-:W-:Y:S01]  /*3880*/  FMUL.FTZ R11, R5, R11 ;  /* 0x0000000b050b7220 */ /* 0x000fe20000410000 */
[----:B------:R-:W-:Y:S02]  /*3890*/  HADD2.F32 R7, -RZ, R87.H1_H1 ;  /* 0x30000057ff077230 */ /* 0x000fe40000004100 */
[----:B------:R-:W-:Y:S01]  /*38a0*/  FMUL.FTZ R15, R12, R13 ;  /* 0x0000000d0c0f7220 */ /* 0x000fe20000410000 */
[----:B------:R-:W-:-:S02]  /*38b0*/  HADD2.F32 R9, -RZ, R85.H0_H0 ;  /* 0x20000055ff097230 */ /* 0x000fc40000004100 */
[----:B------:R-:W-:Y:S01]  /*38c0*/  FMUL.FTZ R29, R8, R13 ;  /* 0x0000000d081d7220 */ /* 0x000fe20000410000 */
[----:B------:R-:W-:Y:S01]  /*38d0*/  F2FP.F16.F32.PACK_AB R30, R79, R30 ;  /* 0x0000001e4f1e723e */ /* 0x000fe200000000ff */
[-C--:B------:R-:W-:Y:S01]  /*38e0*/  FFMA.FTZ R13, R6, R7.reuse, R11 ;  /* 0x00000007060d7223 */ /* 0x080fe2000001000b */
[----:B------:R-:W-:Y:S01]  /*38f0*/  FFMA.FTZ R28, R5, R7, -R28 ;  /* 0x00000007051c7223 */ /* 0x000fe2000001081c */
[----:B------:R-:W-:Y:S02]  /*3900*/  HADD2.F32 R6, -RZ, R14.H0_H0 ;  /* 0x2000000eff067230 */ /* 0x000fe40000004100 */
[-C--:B------:R-:W-:Y:S01]  /*3910*/  FFMA.FTZ R15, R8, R9.reuse, -R15 ;  /* 0x00000009080f7223 */ /* 0x080fe2000001080f */
[----:B------:R-:W-:Y:S02]  /*3920*/  HADD2.F32 R11, -RZ, R81.H0_H0 ;  /* 0x20000051ff0b7230 */ /* 0x000fe40000004100 */
[----:B------:R-:W-:Y:S01]  /*3930*/  FFMA.FTZ R12, R12, R9, R29 ;  /* 0x000000090c0c7223 */ /* 0x000fe2000001001d */
[----:B------:R-:W-:-:S02]  /*3940*/  HADD2.F32 R5, -RZ, R10.H0_H0 ;  /* 0x2000000aff057230 */ /* 0x000fc40000004100 */
[----:B------:R-:W-:Y:S02]  /*3950*/  HADD2.F32 R14, -RZ, R14.H1_H1 ;  /* 0x3000000eff0e7230 */ /* 0x000fe40000004100 */
[----:B------:R-:W-:Y:S01]  /*3960*/  HADD2.F32 R8, -RZ, R86.H0_H0 ;  /* 0x20000056ff087230 */ /* 0x000fe20000004100 */
[----:B------:R-:W-:Y:S01]  /*3970*/  F2FP.F16.F32.PACK_AB R12, R12, R13 ;  /* 0x0000000d0c0c723e */ /* 0x000fe200000000ff */
[----:B------:R-:W-:Y:S02]  /*3980*/  HADD2.F32 R10, -RZ, R10.H1_H1 ;  /* 0x3000000aff0a7230 */ /* 0x000fe40000004100 */
[----:B------:R-:W-:Y:S01]  /*3990*/  FMUL.FTZ R75, R14, R11 ;  /* 0x0000000b0e4b7220 */ /* 0x000fe20000410000 */
[----:B------:R-:W-:Y:S02]  /*39a0*/  HADD2.F32 R7, -RZ, R87.H0_H0 ;  /* 0x20000057ff077230 */ /* 0x000fe40000004100 */
[----:B------:R-:W-:Y:S01]  /*39b0*/  FMUL.FTZ R29, R5, R8 ;  /* 0x00000008051d7220 */ /* 0x000fe20000410000 */
[----:B------:R-:W-:-:S02]  /*39c0*/  HADD2.F32 R9, -RZ, R4.H0_H0 ;  /* 0x20000004ff097230 */ /* 0x000fc40000004100 */
[----:B------:R-:W-:Y:S01]  /*39d0*/  FMUL.FTZ R4, R6, R8 ;  /* 0x0000000806047220 */ /* 0x000fe20000410000 */
[----:B------:R-:W-:Y:S01]  /*39e0*/  FMUL.FTZ R11, R10, R11 ;  /* 0x0000000b0a0b7220 */ /* 0x000fe20000410000 */
[-C--:B------:R-:W-:Y:S01]  /*39f0*/  FFMA.FTZ R29, R6, R7.reuse, R29 ;  /* 0x00000007061d7223 */ /* 0x080fe2000001001d */
[----:B------:R-:W-:Y:S01]  /*3a00*/  F2FP.F16.F32.PACK_AB R8, R15, R28 ;  /* 0x0000001c0f08723e */ /* 0x000fe200000000ff */
[----:B------:R-:W-:Y:S01]  /*3a10*/  FFMA.FTZ R4, R5, R7, -R4 ;  /* 0x0000000705047223 */ /* 0x000fe20000010804 */
[-C--:B------:R-:W-:Y:S01]  /*3a20*/  FFMA.FTZ R75, R10, R9.reuse, -R75 ;  /* 0x000000090a4b7223 */ /* 0x080fe2000001084b */
[----:B------:R-:W-:Y:S01]  /*3a30*/  FFMA.FTZ R14, R14, R9, R11 ;  /* 0x000000090e0e7223 */ /* 0x000fe2000001000b */
[----:B------:R-:W-:Y:S01]  /*3a40*/  F2FP.F16.F32.PACK_AB R9, R71, R76 ;  /* 0x0000004c4709723e */ /* 0x000fe200000000ff */
[----:B------:R-:W-:Y:S01]  /*3a50*/  IMAD.MOV.U32 R13, RZ, RZ, R31 ;  /* 0x000000ffff0d7224 */ /* 0x000fe200078e001f */
[----:B------:R-:W-:Y:S01]  /*3a60*/  F2FP.F16.F32.PACK_AB R11, R77, R80 ;  /* 0x000000504d0b723e */ /* 0x000fe200000000ff */
[----:B------:R-:W-:Y:S01]  /*3a70*/  IMAD.MOV.U32 R15, RZ, RZ, R30 ;  /* 0x000000ffff0f7224 */ /* 0x000fe200078e001e */
[----:B------:R-:W-:-:S02]  /*3a80*/  F2FP.F16.F32.PACK_AB R10, R75, R4 ;  /* 0x000000044b0a723e */ /* 0x000fc400000000ff */
[----:B------:R-:W-:-:S07]  /*3a90*/  F2FP.F16.F32.PACK_AB R14, R14, R29 ;  /* 0x0000001d0e0e723e */ /* 0x000fce00000000ff */
.L_x_618:
[----:B------:R-:W-:Y:S05]  /*3aa0*/  BSYNC B1 ;  /* 0x0000000000017941 */ /* 0x000fea0003800000 */
.L_x_617:
[----:B-1----:R1:W-:Y:S01]  /*3ab0*/  ST.E.128 desc[UR40][R56.64], R8 ;  /* 0x0000000838007985 */ /* 0x0023e2000c101d28 */
[----:B------:R-:W-:Y:S01]  /*3ac0*/  ISETP.GE.AND P0, PT, R73, R72, PT ;  /* 0x000000484900720c */ /* 0x000fe20003f06270 */
[----:B------:R-:W-:Y:S01]  /*3ad0*/  IMAD.MOV.U32 R4, RZ, RZ, R70 ;  /* 0x000000ffff047224 */ /* 0x000fe200078e0046 */
[----:B------:R-:W-:-:S11]  /*3ae0*/  MOV R5, R69 ;  /* 0x0000004500057202 */ /* 0x000fd60000000f00 */
[----:B------:R-:W-:Y:S05]  /*3af0*/  @P0 BRA `(.L_x_606) ;  /* 0x0000000000e40947 */ /* 0x000fea0003800000 */
[----:B------:R-:W-:-:S05]  /*3b00*/  IMAD.WIDE R4, R73, 0x2, R4 ;  /* 0x0000000249047825 */ /* 0x000fca00078e0204 */
[----:B---3--:R3:W-:Y:S01]  /*3b10*/  ST.E.128 desc[UR40][R4.64], R12 ;  /* 0x0000000c04007985 */ /* 0x0087e2000c101d28 */
[----:B------:R-:W-:Y:S05]  /*3b20*/  BRA `(.L_x_606) ;  /* 0x0000000000d87947 */ /* 0x000fea0003800000 */
.L_x_598:
[----:B------:R-:W-:-:S13]  /*3b30*/  ISETP.NE.AND P5, PT, R185, 0x3, PT ;  /* 0x00000003b900780c */ /* 0x000fda0003fa5270 */
[----:B------:R-:W-:Y:S05]  /*3b40*/  @!P5 BRA `(.L_x_619) ;  /* 0x000000000004d947 */ /* 0x000fea0003800000 */
[----:B------:R-:W-:Y:S01]  /*3b50*/  BPT.TRAP 0x1 ;  /* 0x000000040000795c */ /* 0x000fe20000300000 */
.L_x_619:
[----:B------:R-:W-:Y:S01]  /*3b60*/  IMAD R63, R22, 0x8, R2 ;  /* 0x00000008163f7824 */ /* 0x000fe200078e0202 */
[----:B------:R-:W-:Y:S01]  /*3b70*/  SHF.L.U32 R74, R192, 0x1f, RZ ;  /* 0x0000001fc04a7819 */ /* 0x000fe200000006ff */
[----:B------:R-:W-:Y:S01]  /*3b80*/  BSSY B1, `(.L_x_620) ;  /* 0x0000004000017945 */ /* 0x000fe20003800000 */
[----:B------:R-:W-:Y:S02]  /*3b90*/  SHF.R.S32.HI R67, RZ, 0x1f, R65 ;  /* 0x0000001fff437819 */ /* 0x000fe40000011441 */
[----:B------:R-:W0:Y:S02]  /*3ba0*/  SYNCS.PHASECHK.TRANS64.TRYWAIT P0, [R63+URZ+0x28c90], R74 ;  /* 0x028c904a3f0075a7 */ /* 0x000e24000800017f */
[----:B0-----:R-:W-:Y:S05]  /*3bb0*/  @!P0 BRA `(.L_x_621) ;  /* 0x0000013000f48947 */ /* 0x001fea0003800000 */
.L_x_855:
[----:B------:R-:W-:Y:S05]  /*3bc0*/  BSYNC B1 ;  /* 0x0000000000017941 */ /* 0x000fea0003800000 */
.L_x_620:
[----:B------:R-:W-:Y:S01]  /*3bd0*/  ULDC.64 UR4, c[0x0][0x300] ;  /* 0x0000c00000047ab9 */ /* 0x000fe20000000a00 */
[----:B-----5:R-:W-:Y:S01]  /*3be0*/  SHF.R.S32.HI R66, RZ, 0x1f, R64 ;  /* 0x0000001fff427819 */ /* 0x020fe20000011440 */
[----:B------:R-:W-:Y:S02]  /*3bf0*/  IMAD R6, R67, UR4, RZ ;  /* 0x0000000443067c24 */ /* 0x000fe4000f8e02ff */
[----:B------:R-:W-:-:S04]  /*3c00*/  IMAD.WIDE.U32 R4, R65, UR4, RZ ;  /* 0x0000000441047c25 */ /* 0x000fc8000f8e00ff */
[----:B------:R-:W-:Y:S01]  /*3c10*/  IMAD R7, R65, UR5, R6 ;  /* 0x0000000541077c24 */ /* 0x000fe2000f8e0206 */
[----:B------:R-:W-:Y:S01]  /*3c20*/  ULDC.64 UR4, c[0x0][0x310] ;  /* 0x0000c40000047ab9 */ /* 0x000fe20000000a00 */
[----:B------:R-:W-:Y:S02]  /*3c30*/  IMAD R68, R38, -0x40, R40 ;  /* 0xffffffc026447824 */ /* 0x000fe400078e0228 */
[----:B------:R-:W-:Y:S02]  /*3c40*/  IMAD R9, R66, UR4, RZ ;  /* 0x0000000442097c24 */ /* 0x000fe4000f8e02ff */
[----:B------:R-:W-:Y:S01]  /*3c50*/  IMAD.IADD R5, R5, 0x1, R7 ;  /* 0x0000000105057824 */ /* 0x000fe200078e0207 */
[----:B------:R-:W-:Y:S01]  /*3c60*/  VIMNMX R68, R68, 0x40, PT ;  /* 0x0000004044447848 */ /* 0x000fe20003fe0100 */
[C---:B------:R-:W-:Y:S02]  /*3c70*/  IMAD R9, R64.reuse, UR5, R9 ;  /* 0x0000000540097c24 */ /* 0x040fe4000f8e0209 */
[----:B------:R-:W-:Y:S01]  /*3c80*/  IMAD.WIDE.U32 R4, R64, UR4, R4 ;  /* 0x0000000440047c25 */ /* 0x000fe2000f8e0004 */
[----:B------:R-:W-:Y:S01]  /*3c90*/  ULDC.64 UR4, c[0x0][0x308] ;  /* 0x0000c20000047ab9 */ /* 0x000fe20000000a00 */
[----:B------:R-:W-:-:S02]  /*3ca0*/  ISETP.GT.AND P0, PT, R68, R184, PT ;  /* 0x000000b84400720c */ /* 0x000fc40003f04270 */
        /* <DEDUP_REMOVED lines=10> */
[----:B------:R1:W2:Y:S04]  /*3d50*/  SHFL.IDX PT, R10, R13, RZ, 0x1c1f ;  /* 0x001c1fff0d0a7589 */ /* 0x0002a800000e0000 */
[----:B------:R1:W3:Y:S02]  /*3d60*/  SHFL.IDX PT, R14, R6, RZ, 0x1c1f ;  /* 0x001c1fff060e7589 */ /* 0x0002e400000e0000 */
.L_x_859:
[----:B------:R-:W-:Y:S05]  /*3d70*/  @!P0 BRA `(.L_x_606) ;  /* 0x0000000000448947 */ /* 0x000fea0003800000 */
[----:B------:R-:W-:Y:S02]  /*3d80*/  ULDC UR4, c[0x0][0x2f4] ;  /* 0x0000bd0000047ab9 */ /* 0x000fe40000000800 */
[----:B------:R-:W-:-:S13]  /*3d90*/  ISETP.GE.AND P0, PT, R16, UR4, PT ;  /* 0x0000000410007c0c */ /* 0x000fda000bf06270 */
[----:B-1----:R-:W1:Y:S01]  /*3da0*/  @!P0 LDS.128 R4, [R75+0x22400] ;  /* 0x022400004b048984 */ /* 0x002e620000000c00 */
[----:B---3--:R-:W-:-:S04]  /*3db0*/  @!P0 LEA R8, P6, R16, R14, 0x1 ;  /* 0x0000000e10088211 */ /* 0x008fc800078c08ff */
[----:B--2---:R-:W-:-:S05]  /*3dc0*/  @!P0 LEA.HI.X R9, R16, R10, R17, 0x1, P6 ;  /* 0x0000000a10098211 */ /* 0x004fca00030f0c11 */
[----:B-1----:R4:W-:Y:S01]  /*3dd0*/  @!P0 ST.E.128 desc[UR40][R8.64], R4 ;  /* 0x0000000408008985 */ /* 0x0029e2000c101d28 */
[----:B------:R-:W-:-:S13]  /*3de0*/  ISETP.GE.AND P0, PT, R19, UR4, PT ;  /* 0x0000000413007c0c */ /* 0x000fda000bf06270 */
[----:B------:R-:W-:Y:S05]  /*3df0*/  @P0 BRA `(.L_x_606) ;  /* 0x0000000000240947 */ /* 0x000fea0003800000 */
[----:B------:R-:W-:Y:S01]  /*3e00*/  LOP3.LUT P0, RZ, R194, 0x4, RZ, 0xc0, !PT ;  /* 0x00000004c2ff7812 */ /* 0x000fe2000780c0ff */
[----:B----4-:R-:W-:-:S12]  /*3e10*/  VIADD R4, R52, 0x20 ;  /* 0x0000002034047836 */ /* 0x010fd80000000000 */
[----:B------:R-:W-:Y:S01]  /*3e20*/  @P0 VIADD R4, R52, 0xffffffe0 ;  /* 0xffffffe034040836 */ /* 0x000fe20000000000 */
[----:B------:R-:W-:-:S03]  /*3e30*/  LEA R8, P0, R19, R14, 0x1 ;  /* 0x0000000e13087211 */ /* 0x000fc600078008ff */
[----:B------:R-:W-:Y:S01]  /*3e40*/  IMAD.IADD R71, R71, 0x1, R4 ;  /* 0x0000000147477824 */ /* 0x000fe200078e0204 */
[----:B------:R-:W-:-:S03]  /*3e50*/  LEA.HI.X R9, R19, R10, R195, 0x1, P0 ;  /* 0x0000000a13097211 */ /* 0x000fc600000f0cc3 */
[----:B------:R-:W-:-:S06]  /*3e60*/  IMAD R4, R71, 0x2, R2 ;  /* 0x0000000247047824 */ /* 0x000fcc00078e0202 */
[----:B------:R-:W1:Y:S04]  /*3e70*/  LDS.128 R4, [R4+0x22400] ;  /* 0x0224000004047984 */ /* 0x000e680000000c00 */
[----:B-1----:R1:W-:Y:S02]  /*3e80*/  ST.E.128 desc[UR40][R8.64], R4 ;  /* 0x0000000408007985 */ /* 0x0023e4000c101d28 */
.L_x_606:
[----:B------:R-:W-:Y:S05]  /*3e90*/  BSYNC B0 ;  /* 0x0000000000007941 */ /* 0x000fea0003800000 */
.L_x_597:
[----:B-1234-:R-:W1:Y:S01]  /*3ea0*/  S2R R4, SR_TID.X ;  /* 0x0000000000047919 */ /* 0x01ee620000002100 */
[----:B------:R-:W-:Y:S01]  /*3eb0*/  @!PT LDS RZ, [RZ] ;  /* 0x00000000fffff984 */ /* 0x000fe20000000800 */
[----:B------:R-:W-:Y:S01]  /*3ec0*/  @!PT LDS RZ, [RZ] ;  /* 0x00000000fffff984 */ /* 0x000fe20000000800 */
[----:B------:R-:W-:Y:S01]  /*3ed0*/  @!PT LDS RZ, [RZ] ;  /* 0x00000000fffff984 */ /* 0x000fe20000000800 */
[----:B------:R-:W-:Y:S01]  /*3ee0*/  @!PT LDS RZ, [RZ] ;  /* 0x00000000fffff984 */ /* 0x000fe20000000800 */
[----:B------:R2:W-:Y:S06]  /*3ef0*/  MEMBAR.ALL.CTA ;  /* 0x0000000000007992 */ /* 0x0005ec0000008000 */
[----:B--2---:R-:W2:Y:S01]  /*3f00*/  FENCE.VIEW.ASYNC.S ;  /* 0x00000000000073c6 */ /* 0x004ea20000000000 */
[----:B------:R-:W-:Y:S05]  /*3f10*/  WARPSYNC.ALL ;  /* 0x0000000000007948 */ /* 0x000fea0003800000 */
[----:B------:R-:W-:Y:S01]  /*3f20*/  BSSY B0, `(.L_x_623) ;  /* 0x0000009000007945 */ /* 0x000fe20003800000 */
[----:B-1----:R-:W-:Y:S01]  /*3f30*/  LOP3.LUT R4, R4, 0x7f, RZ, 0xc0, !PT ;  /* 0x0000007f04047812 */ /* 0x002fe200078ec0ff */
[----:B--2---:R1:W-:Y:S03]  /*3f40*/  BAR.SYNC.DEFER_BLOCKING R49, 0x80 ;  /* 0x000200310000751d */ /* 0x0043e60000010000 */
[----:B------:R-:W-:-:S13]  /*3f50*/  ISETP.NE.AND P0, PT, R4, RZ, PT ;  /* 0x000000ff0400720c */ /* 0x000fda0003f05270 */
[----:B------:R-:W-:-:S04]  /*3f60*/  @!P0 IADD3 R4, R63, 0x28ca0, RZ ;  /* 0x00028ca03f048810 */ /* 0x000fc80007ffe0ff */
[----:B------:R-:W-:-:S04]  /*3f70*/  @!P0 PRMT R4, RZ, 0x654, R4 ;  /* 0x00000654ff048816 */ /* 0x000fc80000000004 */
[----:B------:R1:W-:Y:S01]  /*3f80*/  @!P0 SYNCS.ARRIVE.TRANS64.RED.A1T0 RZ, [R4+URZ], RZ ;  /* 0x000000ff04ff89a7 */ /* 0x0003e2000810043f */
[----:B------:R-:W-:Y:S05]  /*3f90*/  @!P5 BRA `(.L_x_624) ;  /* 0x000000000004d947 */ /* 0x000fea0003800000 */
[----:B------:R-:W-:Y:S01]  /*3fa0*/  BPT.TRAP 0x1 ;  /* 0x000000040000795c */ /* 0x000fe20000300000 */
.L_x_624:
[----:B------:R-:W-:Y:S05]  /*3fb0*/  BSYNC B0 ;  /* 0x0000000000007941 */ /* 0x000fea0003800000 */
.L_x_623:
[----:B------:R-:W2:Y:S01]  /*3fc0*/  SYNCS.PHASECHK.TRANS64.TRYWAIT P5, [R63+URZ+0x28cb0], R74 ;  /* 0x028cb04a3f0075a7 */ /* 0x000ea200080a017f */
[----:B------:R-:W-:Y:S04]  /*3fd0*/  BSSY B0, `(.L_x_625) ;  /* 0x0000002000007945 */ /* 0x000fe80003800000 */
[----:B--2---:R-:W-:Y:S05]  /*3fe0*/  @!P5 BRA `(.L_x_626) ;  /* 0x000001300040d947 */ /* 0x004fea0003800000 */
.L_x_860:
[----:B------:R-:W-:Y:S05]  /*3ff0*/  BSYNC B0 ;  /* 0x0000000000007941 */ /* 0x000fea0003800000 */
.L_x_625:
[----:B------:R-:W-:Y:S01]  /*4000*/  ULDC.64 UR4, c[0x0][0x328] ;  /* 0x0000ca0000047ab9 */ /* 0x000fe20000000a00 */
[----:B------:R-:W-:Y:S01]  /*4010*/  BSSY B0, `(.L_x_627) ;  /* 0x0000072000007945 */ /* 0x000fe20003800000 */
[----:B------:R-:W-:Y:S02]  /*4020*/  IMAD R6, R67, UR4, RZ ;  /* 0x0000000443067c24 */ /* 0x000fe4000f8e02ff */
[----:B-1----:R-:W-:-:S04]  /*4030*/  IMAD.WIDE.U32 R4, R65, UR4, RZ ;  /* 0x0000000441047c25 */ /* 0x002fc8000f8e00ff */
[----:B------:R-:W-:Y:S01]  /*4040*/  IMAD R65, R65, UR5, R6 ;  /* 0x0000000541417c24 */ /* 0x000fe2000f8e0206 */
[----:B------:R-:W-:Y:S02]  /*4050*/  ULDC.64 UR4, c[0x0][0x338] ;  /* 0x0000ce0000047ab9 */ /* 0x000fe40000000a00 */
        /* <DEDUP_REMOVED lines=11> */
[----:B------:R-:W-:-:S04]  /*4110*/  LEA R11, P5, R4, UR4, 0x1 ;  /* 0x00000004040b7c11 */ /* 0x000fc8000f8a08ff */
[----:B------:R-:W-:Y:S02]  /*4120*/  LEA.HI.X R10, R4, UR5, R5, 0x1, P5 ;  /* 0x00000005040a7c11 */ /* 0x000fe4000a8f0c05 */
[----:B------:R-:W-:Y:S01]  /*4130*/  ISETP.GT.AND P5, PT, R68, R184, PT ;  /* 0x000000b84400720c */ /* 0x000fe20003fa4270 */
[----:B------:R-:W1:Y:S04]  /*4140*/  SHFL.IDX PT, R11, R11, RZ, 0x1c1f ;  /* 0x001c1fff0b0b7589 */ /* 0x000e6800000e0000 */
[----:B------:R-:W3:Y:S08]  /*4150*/  SHFL.IDX PT, R10, R10, RZ, 0x1c1f ;  /* 0x001c1fff0a0a7589 */ /* 0x000ef000000e0000 */
[----:B------:R-:W-:Y:S05]  /*4160*/  @!P5 BRA `(.L_x_628) ;  /* 0x000000040070d947 */ /* 0x000fea0003800000 */
[----:B------:R-:W-:Y:S01]  /*4170*/  ULDC UR4, c[0x0][0x320] ;  /* 0x0000c80000047ab9 */ /* 0x000fe20000000800 */
[----:B------:R-:W4:Y:S01]  /*4180*/  LDL R30, [R1] ;  /* 0x00000000011e7983 */ /* 0x000f220000100800 */
[----:B------:R-:W-:Y:S01]  /*4190*/  ISETP.GE.AND P6, PT, R16, UR4, PT ;  /* 0x0000000410007c0c */ /* 0x000fe2000bfc6270 */
[----:B------:R-:W-:Y:S02]  /*41a0*/  IMAD R9, R22, 0x8000, R52 ;  /* 0x0000800016097824 */ /* 0x000fe400078e0234 */
[----:B------:R-:W5:Y:S02]  /*41b0*/  LDL R29, [R1+0x4] ;  /* 0x00000400011d7983 */ /* 0x000f640000100800 */
[C---:B------:R-:W-:Y:S02]  /*41c0*/  IMAD R12, R9.reuse, 0x2, R2 ;  /* 0x00000002090c7824 */ /* 0x040fe400078e0202 */
[----:B------:R-:W2:Y:S04]  /*41d0*/  LDL R28, [R1+0x8] ;  /* 0x00000800011c7983 */ /* 0x000ea80000100800 */
[----:B------:R-:W2:Y:S04]  /*41e0*/  LDL R15, [R1+0xc] ;  /* 0x00000c00010f7983 */ /* 0x000ea80000100800 */
[----:B------:R-:W0:Y:S01]  /*41f0*/  @!P6 LDS.128 R4, [R12+0x400] ;  /* 0x000400000c04e984 */ /* 0x000e220000000c00 */
[----:B------:R-:W-:Y:S01]  /*4200*/  LOP3.LUT P5, RZ, R194, 0x4, RZ, 0xc0, !PT ;  /* 0x00000004c2ff7812 */ /* 0x000fe200078ac0ff */
[----:B------:R-:W-:-:S02]  /*4210*/  VIADD R13, R9, 0x20 ;  /* 0x00000020090d7836 */ /* 0x000fc40000000000 */
[----:B------:R-:W2:Y:S10]  /*4220*/  LDL R14, [R1+0x10] ;  /* 0x00001000010e7983 */ /* 0x000eb40000100800 */
[----:B------:R-:W-:Y:S01]  /*4230*/  @P5 VIADD R13, R9, 0xffffffe0 ;  /* 0xffffffe0090d5836 */ /* 0x000fe20000000000 */
[----:B-1----:R-:W-:-:S03]  /*4240*/  @!P6 LEA R8, P5, R16, R11, 0x1 ;  /* 0x0000000b1008e211 */ /* 0x002fc600078a08ff */
[----:B------:R-:W-:Y:S01]  /*4250*/  IMAD R13, R13, 0x2, R2 ;  /* 0x000000020d0d7824 */ /* 0x000fe200078e0202 */
[----:B---3--:R-:W-:Y:S02]  /*4260*/  @!P6 LEA.HI.X R9, R16, R10, R17, 0x1, P5 ;  /* 0x0000000a1009e211 */ /* 0x008fe400028f0c11 */
[----:B------:R-:W-:-:S03]  /*4270*/  ISETP.GE.AND P5, PT, R19, UR4, PT ;  /* 0x0000000413007c0c */ /* 0x000fc6000bfa6270 */
[----:B0-----:R0:W-:Y:S10]  /*4280*/  @!P6 ST.E.128 desc[UR40][R8.64], R4 ;  /* 0x000000040800e985 */ /* 0x0011f4000c101d28 */
[----:B------:R-:W1:Y:S01]  /*4290*/  @!P5 LDS.128 R4, [R13+0x400] ;  /* 0x000400000d04d984 */ /* 0x000e620000000c00 */
[----:B0-----:R-:W-:-:S04]  /*42a0*/  @!P5 LEA R8, P6, R19, R11, 0x1 ;  /* 0x0000000b1308d211 */ /* 0x001fc800078c08ff */
[----:B------:R-:W-:Y:S02]  /*42b0*/  @!P5 LEA.HI.X R9, R19, R10, R195, 0x1, P6 ;  /* 0x0000000a1309d211 */ /* 0x000fe400030f0cc3 */
[----:B------:R-:W-:-:S03]  /*42c0*/  ISETP.GE.AND P6, PT, R210, UR4, PT ;  /* 0x00000004d2007c0c */ /* 0x000fc6000bfc6270 */
[----:B-1----:R0:W-:Y:S10]  /*42d0*/  @!P5 ST.E.128 desc[UR40][R8.64], R4 ;  /* 0x000000040800d985 */ /* 0x0021f4000c101d28 */
[----:B------:R-:W1:Y:S01]  /*42e0*/  @!P6 LDS.128 R4, [R12+0x2400] ;  /* 0x002400000c04e984 */ /* 0x000e620000000c00 */
[----:B0-----:R-:W-:-:S04]  /*42f0*/  @!P6 LEA R8, P5, R210, R11, 0x1 ;  /* 0x0000000bd208e211 */ /* 0x001fc800078a08ff */
[----:B------:R-:W-:Y:S02]  /*4300*/  @!P6 IADD3.X R9, R10, R221, RZ, P5, !PT ;  /* 0x000000dd0a09e210 */ /* 0x000fe40002ffe4ff */
[----:B------:R-:W-:-:S03]  /*4310*/  ISETP.GE.AND P5, PT, R209, UR4, PT ;  /* 0x00000004d1007c0c */ /* 0x000fc6000bfa6270 */
[----:B-1----:R0:W-:Y:S10]  /*4320*/  @!P6 ST.E.128 desc[UR40][R8.64], R4 ;  /* 0x000000040800e985 */ /* 0x0021f4000c101d28 */
[----:B------:R-:W1:Y:S01]  /*4330*/  @!P5 LDS.128 R4, [R13+0x2400] ;  /* 0x002400000d04d984 */ /* 0x000e620000000c00 */
[----:B0-----:R-:W-:-:S05]  /*4340*/  @!P5 LEA R8, P6, R209, R11, 0x1 ;  /* 0x0000000bd108d211 */ /* 0x001fca00078c08ff */
[----:B------:R-:W-:Y:S01]  /*4350*/  @!P5 IMAD.X R9, R10, 0x1, R222, P6 ;  /* 0x000000010a09d824 */ /* 0x000fe200030e06de */
[----:B------:R-:W-:-:S04]  /*4360*/  ISETP.GE.AND P6, PT, R208, UR4, PT ;  /* 0x00000004d0007c0c */ /* 0x000fc8000bfc6270 */
[----:B-1----:R0:W-:Y:S09]  /*4370*/  @!P5 ST.E.128 desc[UR40][R8.64], R4 ;  /* 0x000000040800d985 */ /* 0x0021f2000c101d28 */
        /* <DEDUP_REMOVED lines=36> */
[----:B0-----:R-:W-:-:S04]  /*45c0*/  @!P5 LEA R8, P6, R201, R11, 0x1 ;  /* 0x0000000bc908d211 */ /* 0x001fc800078c08ff */
[----:B----4-:R-:W-:Y:S02]  /*45d0*/  @!P5 IADD3.X R9, R10, R30, RZ, P6, !PT ;  /* 0x0000001e0a09d210 */ /* 0x010fe400037fe4ff */
[----:B------:R-:W-:-:S03]  /*45e0*/  ISETP.GE.AND P6, PT, R200, UR4, PT ;  /* 0x00000004c8007c0c */ /* 0x000fc6000bfc6270 */
[----:B-1----:R0:W-:Y:S10]  /*45f0*/  @!P5 ST.E.128 desc[UR40][R8.64], R4 ;  /* 0x000000040800d985 */ /* 0x0021f4000c101d28 */
[----:B------:R-:W1:Y:S01]  /*4600*/  @!P6 LDS.128 R4, [R12+0xc400] ;  /* 0x00c400000c04e984 */ /* 0x000e620000000c00 */
[----:B0-----:R-:W-:-:S05]  /*4610*/  @!P6 LEA R8, P5, R200, R11, 0x1 ;  /* 0x0000000bc808e211 */ /* 0x001fca00078a08ff */
[----:B-----5:R-:W-:Y:S01]  /*4620*/  @!P6 IMAD.X R9, R10, 0x1, R29, P5 ;  /* 0x000000010a09e824 */ /* 0x020fe200028e061d */
[----:B------:R-:W-:-:S04]  /*4630*/  ISETP.GE.AND P5, PT, R199, UR4, PT ;  /* 0x00000004c7007c0c */ /* 0x000fc8000bfa6270 */
[----:B-1----:R0:W-:Y:S09]  /*4640*/  @!P6 ST.E.128 desc[UR40][R8.64], R4 ;  /* 0x000000040800e985 */ /* 0x0021f2000c101d28 */
[----:B------:R-:W1:Y:S01]  /*4650*/  @!P5 LDS.128 R4, [R13+0xc400] ;  /* 0x00c400000d04d984 */ /* 0x000e620000000c00 */
[----:B0-----:R-:W-:-:S05]  /*4660*/  @!P5 LEA R8, P6, R199, R11, 0x1 ;  /* 0x0000000bc708d211 */ /* 0x001fca00078c08ff */
[----:B--2---:R-:W-:Y:S01]  /*4670*/  @!P5 IMAD.X R9, R10, 0x1, R28, P6 ;  /* 0x000000010a09d824 */ /* 0x004fe200030e061c */
        /* <DEDUP_REMOVED lines=9> */
[----:B------:R-:W-:-:S05]  /*4710*/  @!P5 IMAD.X R9, R10, 0x1, R14, P6 ;  /* 0x000000010a09d824 */ /* 0x000fca00030e060e */
[----:B-1----:R4:W-:Y:S03]  /*4720*/  @!P5 ST.E.128 desc[UR40][R8.64], R4 ;  /* 0x000000040800d985 */ /* 0x0029e6000c101d28 */
.L_x_628:
[----:B------:R-:W-:Y:S05]  /*4730*/  BSYNC B0 ;  /* 0x0000000000007941 */ /* 0x000fea0003800000 */
.L_x_627:
[----:B------:R-:W-:Y:S01]  /*4740*/  @!PT LDS RZ, [RZ] ;  /* 0x00000000fffff984 */ /* 0x000fe20000000800 */
[----:B------:R-:W-:Y:S01]  /*4750*/  @!PT LDS RZ, [RZ] ;  /* 0x00000000fffff984 */ /* 0x000fe20000000800 */
[----:B------:R-:W-:Y:S01]  /*4760*/  @!PT LDS RZ, [RZ] ;  /* 0x00000000fffff984 */ /* 0x000fe20000000800 */
[----:B------:R-:W-:Y:S01]  /*4770*/  @!PT LDS RZ, [RZ] ;  /* 0x00000000fffff984 */ /* 0x000fe20000000800 */
[----:B------:R5:W-:Y:S06]  /*4780*/  MEMBAR.ALL.CTA ;  /* 0x0000000000007992 */ /* 0x000bec0000008000 */
[----:B-----5:R-:W5:Y:S01]  /*4790*/  FENCE.VIEW.ASYNC.S ;  /* 0x00000000000073c6 */ /* 0x020f620000000000 */
[----:B------:R-:W-:Y:S02]  /*47a0*/  VIADD R22, R22, 0x1 ;  /* 0x0000000116167836 */ /* 0x000fe40000000000 */
[----:B0-2---:R-:W-:Y:S01]  /*47b0*/  @!P0 VIADD R63, R63, 0x28cc0 ;  /* 0x00028cc03f3f8836 */ /* 0x005fe20000000000 */
[----:B-----5:R0:W-:Y:S02]  /*47c0*/  BAR.SYNC.DEFER_BLOCKING R49, 0x80 ;  /* 0x000200310000751d */ /* 0x0201e40000010000 */
[----:B------:R-:W-:-:S02]  /*47d0*/  ISETP.NE.AND P5, PT, R22, 0x2, PT ;  /* 0x000000021600780c */ /* 0x000fc40003fa5270 */
[----:B------:R-:W-:Y:S02]  /*47e0*/  @!P0 PRMT R63, RZ, 0x654, R63 ;  /* 0x00000654ff3f8816 */ /* 0x000fe4000000003f */
[----:B----4-:R-:W-:Y:S02]  /*47f0*/  SEL R5, RZ, 0x1, P5 ;  /* 0x00000001ff057807 */ /* 0x010fe40002800000 */
[----:B------:R-:W-:Y:S02]  /*4800*/  SEL R22, R22, RZ, P5 ;  /* 0x000000ff16167207 */ /* 0x000fe40002800000 */
[----:B------:R-:W-:Y:S01]  /*4810*/  LOP3.LUT R192, R192, R5, RZ, 0x3c, !PT ;  /* 0x00000005c0c07212 */ /* 0x000fe200078e3cff */
[----:B------:R0:W-:Y:S01]  /*4820*/  @!P0 SYNCS.ARRIVE.TRANS64.RED.A1T0 RZ, [R63+URZ], RZ ;  /* 0x000000ff3fff89a7 */ /* 0x0001e2000810043f */
[----:B------:R-:W-:Y:S01]  /*4830*/  PLOP3.LUT P0, PT, PT, PT, PT, 0x8, 0x0 ;  /* 0x000000000000781c */ /* 0x000fe20003f0e170 */
[----:B------:R-:W-:-:S12]  /*4840*/  @P4 BRA `(.L_x_629) ;  /* 0xffffffd800944947 */ /* 0x000fd8000383ffff */
.L_x_592:
[----:B------:R-:W2:Y:S01]  /*4850*/  LDL R4, [R1+0x50] ;  /* 0x0000500001047983 */ /* 0x000ea20000100800 */
[----:B------:R-:W-:Y:S01]  /*4860*/  BSSY B0, `(.L_x_630) ;  /* 0x0000047000007945 */ /* 0x000fe20003800000 */
[----:B------:R-:W-:Y:S01]  /*4870*/  IMAD.MOV.U32 R0, RZ, RZ, RZ ;  /* 0x000000ffff007224 */ /* 0x000fe200078e00ff */
        /* <DEDUP_REMOVED lines=27> */
[----:B------:R-:W-:Y:S01]  /*4a30*/  IMAD.MOV.U32 R99, RZ, RZ, RZ ;  /* 0x000000ffff637224 */ /* 0x000fe200078e00ff */
[----:B------:R-:W-:Y:S02]  /*4a40*/  CS2R R40, SRZ ;  /* 0x0000000000287805 */ /* 0x000fe4000001ff00 */
[----:B------:R-:W-:-:S02]  /*4a50*/  MOV R96, RZ ;  /* 0x000000ff00607202 */ /* 0x000fc40000000f00 */
[----:B------:R-:W-:Y:S02]  /*4a60*/  CS2R R94, SRZ ;  /* 0x00000000005e7805 */ /* 0x000fe4000001ff00 */
[----:B------:R-:W-:Y:S01]  /*4a70*/  CS2R R92, SRZ ;  /* 0x00000000005c7805 */ /* 0x000fe2000001ff00 */
[----:B------:R-:W-:Y:S01]  /*4a80*/  IMAD.MOV.U32 R91, RZ, RZ, RZ ;  /* 0x000000ffff5b7224 */ /* 0x000fe200078e00ff */
[----:B------:R-:W-:Y:S01]  /*4a90*/  CS2R R88, SRZ ;  /* 0x0000000000587805 */ /* 0x000fe2000001ff00 */
[----:B------:R-:W-:Y:S01]  /*4aa0*/  IMAD.MOV.U32 R37, RZ, RZ, RZ ;  /* 0x000000ffff257224 */ /* 0x000fe200078e00ff */
[----:B------:R-:W-:Y:S02]  /*4ab0*/  CS2R R86, SRZ ;  /* 0x0000000000567805 */ /* 0x000fe4000001ff00 */
[----:B------:R-:W-:Y:S01]  /*4ac0*/  CS2R R84, SRZ ;  /* 0x0000000000547805 */ /* 0x000fe2000001ff00 */
[----:B------:R-:W-:Y:S01]  /*4ad0*/  IMAD.MOV.U32 R83, RZ, RZ, RZ ;  /* 0x000000ffff537224 */ /* 0x000fe200078e00ff */
[----:B------:R-:W-:Y:S01]  /*4ae0*/  CS2R R80, SRZ ;  /* 0x0000000000507805 */ /* 0x000fe2000001ff00 */
[----:B------:R-:W-:Y:S01]  /*4af0*/  IMAD.MOV.U32 R33, RZ, RZ, RZ ;  /* 0x000000ffff217224 */ /* 0x000fe200078e00ff */
[----:B------:R-:W-:-:S02]  /*4b00*/  CS2R R78, SRZ ;  /* 0x00000000004e7805 */ /* 0x000fc4000001ff00 */
[----:B------:R-:W-:Y:S01]  /*4b10*/  CS2R R76, SRZ ;  /* 0x00000000004c7805 */ /* 0x000fe2000001ff00 */
[----:B------:R-:W-:Y:S01]  /*4b20*/  IMAD.MOV.U32 R75, RZ, RZ, RZ ;  /* 0x000000ffff4b7224 */ /* 0x000fe200078e00ff */
[----:B------:R-:W-:Y:S02]  /*4b30*/  CS2R R28, SRZ ;  /* 0x00000000001c7805 */ /* 0x000fe4000001ff00 */
[----:B------:R-:W-:Y:S01]  /*4b40*/  CS2R R72, SRZ ;  /* 0x0000000000487805 */ /* 0x000fe2000001ff00 */
[----:B------:R-:W-:Y:S01]  /*4b50*/  IMAD.MOV.U32 R71, RZ, RZ, RZ ;  /* 0x000000ffff477224 */ /* 0x000fe200078e00ff */
[----:B------:R-:W-:Y:S01]  /*4b60*/  CS2R R68, SRZ ;  /* 0x0000000000447805 */ /* 0x000fe2000001ff00 */
[----:B------:R-:W-:Y:S01]  /*4b70*/  IMAD.MOV.U32 R15, RZ, RZ, RZ ;  /* 0x000000ffff0f7224 */ /* 0x000fe200078e00ff */
[----:B------:R-:W-:Y:S01]  /*4b80*/  CS2R R12, SRZ ;  /* 0x00000000000c7805 */ /* 0x000fe2000001ff00 */
[----:B------:R-:W-:Y:S01]  /*4b90*/  IMAD.MOV.U32 R67, RZ, RZ, RZ ;  /* 0x000000ffff437224 */ /* 0x000fe200078e00ff */
[----:B------:R-:W-:-:S02]  /*4ba0*/  CS2R R64, SRZ ;  /* 0x0000000000407805 */ /* 0x000fc4000001ff00 */
[----:B0-----:R-:W-:Y:S02]  /*4bb0*/  CS2R R62, SRZ ;  /* 0x00000000003e7805 */ /* 0x001fe4000001ff00 */
[----:B------:R-:W-:Y:S02]  /*4bc0*/  MOV R155, RZ ;  /* 0x000000ff009b7202 */ /* 0x000fe40000000f00 */
[----:B------:R-:W-:Y:S02]  /*4bd0*/  CS2R R156, SRZ ;  /* 0x00000000009c7805 */ /* 0x000fe4000001ff00 */
[----:B------:R-:W-:Y:S02]  /*4be0*/  CS2R R58, SRZ ;  /* 0x00000000003a7805 */ /* 0x000fe4000001ff00 */
[----:B------:R-:W-:Y:S02]  /*4bf0*/  CS2R R158, SRZ ;  /* 0x00000000009e7805 */ /* 0x000fe4000001ff00 */
[----:B------:R-:W-:-:S02]  /*4c00*/  CS2R R54, SRZ ;  /* 0x0000000000367805 */ /* 0x000fc4000001ff00 */
[----:B------:R-:W-:Y:S02]  /*4c10*/  CS2R R160, SRZ ;  /* 0x0000000000a07805 */ /* 0x000fe4000001ff00 */
[----:B------:R-:W-:Y:S01]  /*4c20*/  CS2R R50, SRZ ;  /* 0x0000000000327805 */ /* 0x000fe2000001ff00 */
[----:B------:R-:W-:Y:S01]  /*4c30*/  IMAD.MOV.U32 R162, RZ, RZ, RZ ;  /* 0x000000ffffa27224 */ /* 0x000fe200078e00ff */
[----:B------:R-:W-:Y:S02]  /*4c40*/  CS2R R46, SRZ ;  /* 0x00000000002e7805 */ /* 0x000fe4000001ff00 */
[----:B------:R-:W-:Y:S01]  /*4c50*/  CS2R R42, SRZ ;  /* 0x00000000002a7805 */ /* 0x000fe2000001ff00 */
[----:B------:R-:W-:Y:S02]  /*4c60*/  IMAD.MOV.U32 R153, RZ, RZ, RZ ;  /* 0x000000ffff997224 */ /* 0x000fe400078e00ff */
[----:B------:R-:W-:Y:S02]  /*4c70*/  IMAD.MOV.U32 R39, RZ, RZ, RZ ;  /* 0x000000ffff277224 */ /* 0x000fe400078e00ff */
[----:B-1----:R-:W-:Y:S01]  /*4c80*/  IMAD.MOV.U32 R11, RZ, RZ, RZ ;  /* 0x000000ffff0b7224 */ /* 0x002fe200078e00ff */
[----:B--2---:R-:W-:Y:S01]  /*4c90*/  ISETP.NE.AND P1, PT, R4, 0x1, PT ;  /* 0x000000010400780c */ /* 0x004fe20003f25270 */
[----:B------:R-:W-:-:S12]  /*4ca0*/  @P0 BRA `(.L_x_631) ;  /* 0x0000000000080947 */ /* 0x000fd80003800000 */
[----:B------:R-:W0:Y:S02]  /*4cb0*/  FENCE.VIEW.ASYNC.G ;  /* 0x00000000000073c6 */ /* 0x000e240000000100 */
[----:B0-----:R-:W-:Y:S06]  /*4cc0*/  BAR.ARV 0xc, 0x180 ;  /* 0x0306000000007b1d */ /* 0x001fec0000002000 */
.L_x_631:
[----:B------:R-:W-:Y:S05]  /*4cd0*/  BSYNC B0 ;  /* 0x0000000000007941 */ /* 0x000fea0003800000 */
.L_x_630:
[----:B------:R-:W-:Y:S01]  /*4ce0*/  BSSY B7, `(.L_x_632) ;  /* 0x00007ca000077945 */ /* 0x000fe20003800000 */
[----:B------:R-:W-:Y:S01]  /*4cf0*/  IMAD.MOV.U32 R14, RZ, RZ, RZ ;  /* 0x000000ffff0e7224 */ /* 0x000fe200078e00ff */
[----:B------:R-:W-:Y:S01]  /*4d00*/  CS2R R8, SRZ ;  /* 0x0000000000087805 */ /* 0x000fe2000001ff00 */
[----:B------:R-:W-:Y:S01]  /*4d10*/  IMAD.MOV.U32 R36, RZ, RZ, RZ ;  /* 0x000000ffff247224 */ /* 0x000fe200078e00ff */
[----:B------:R-:W-:Y:S01]  /*4d20*/  MOV R32, RZ ;  /* 0x000000ff00207202 */ /* 0x000fe20000000f00 */
[----:B------:R-:W-:Y:S01]  /*4d30*/  IMAD.MOV.U32 R35, RZ, RZ, RZ ;  /* 0x000000ffff237224 */ /* 0x000fe200078e00ff */
[----:B------:R-:W-:Y:S01]  /*4d40*/  CS2R R6, SRZ ;  /* 0x0000000000067805 */ /* 0x000fe2000001ff00 */
[----:B---3--:R-:W-:Y:S02]  /*4d50*/  IMAD.MOV.U32 R10, RZ, RZ, RZ ;  /* 0x000000ffff0a7224 */ /* 0x008fe400078e00ff */
[----:B------:R-:W-:Y:S02]  /*4d60*/  IMAD.MOV.U32 R31, RZ, RZ, RZ ;  /* 0x000000ffff1f7224 */ /* 0x000fe400078e00ff */
[----:B------:R-:W-:-:S02]  /*4d70*/  IMAD.MOV.U32 R152, RZ, RZ, RZ ;  /* 0x000000ffff987224 */ /* 0x000fc400078e00ff */
[----:B------:R-:W-:Y:S02]  /*4d80*/  IMAD.MOV.U32 R154, RZ, RZ, RZ ;  /* 0x000000ffff9a7224 */ /* 0x000fe400078e00ff */
[----:B------:R-:W-:Y:S02]  /*4d90*/  IMAD.MOV.U32 R3, RZ, RZ, RZ ;  /* 0x000000ffff037224 */ /* 0x000fe400078e00ff */
[----:B------:R-:W-:Y:S01]  /*4da0*/  IMAD.MOV.U32 R5, RZ, RZ, RZ ;  /* 0x000000ffff057224 */ /* 0x000fe200078e00ff */
[----:B------:R-:W-:Y:S06]  /*4db0*/  @!P1 BRA `(.L_x_633) ;  /* 0x0000001800b89947 */ /* 0x000fec0003800000 */
[----:B------:R-:W-:Y:S02]  /*4dc0*/  ISETP.GE.AND P1, PT, R168, 0x1, PT ;  /* 0x00000001a800780c */ /* 0x000fe40003f26270 */
[----:B------:R-:W-:-:S11]  /*4dd0*/  PLOP3.LUT P0, PT, PT, PT, PT, 0x80, 0x0 ;  /* 0x000000000000781c */ /* 0x000fd60003f0f070 */
[----:B------:R-:W-:Y:S05]  /*4de0*/  @!P1 BRA `(.L_x_634) ;  /* 0x0000007800e49947 */ /* 0x000fea0003800000 */
[----:B------:R-:W0:Y:S01]  /*4df0*/  S2R R26, SR_TID.X ;  /* 0x00000000001a7919 */ /* 0x000e220000002100 */
[----:B------:R-:W-:Y:S01]  /*4e00*/  ISETP.NE.AND P0, PT, R185, 0x3, PT ;  /* 0x00000003b900780c */ /* 0x000fe20003f05270 */
[----:B0-----:R-:W-:-:S05]  /*4e10*/  VIADD R26, R26, 0xffffff80 ;  /* 0xffffff801a1a7836 */ /* 0x001fca0000000000 */
[----:B------:R-:W-:-:S04]  /*4e20*/  SHF.R.S32.HI R4, RZ, 0x1f, R26 ;  /* 0x0000001fff047819 */ /* 0x000fc8000001141a */
[----:B------:R-:W-:-:S04]  /*4e30*/  LEA.HI R4, R4, R26, RZ, 0x7 ;  /* 0x0000001a04047211 */ /* 0x000fc800078f38ff */
[----:B------:R-:W-:-:S05]  /*4e40*/  SHF.R.S32.HI R4, RZ, 0x7, R4 ;  /* 0x00000007ff047819 */ /* 0x000fca0000011404 */
[----:B------:R-:W0:Y:S02]  /*4e50*/  SHFL.IDX PT, R0, R4, RZ, 0x1f ;  /* 0x00001fff04007589 */ /* 0x000e2400000e0000 */
[----:B0-----:R-:W-:-:S04]  /*4e60*/  LEA.HI R3, R0, R0, RZ, 0x1 ;  /* 0x0000000000037211 */ /* 0x001fc800078f08ff */
[----:B------:R-:W-:-:S05]  /*4e70*/  LOP3.LUT R3, R3, 0x1fffe, RZ, 0xc0, !PT ;  /* 0x0001fffe03037812 */ /* 0x000fca00078ec0ff */
[----:B------:R-:W-:-:S04]  /*4e80*/  IMAD.IADD R3, R0, 0x1, -R3 ;  /* 0x0000000100037824 */ /* 0x000fc800078e0a03 */
[----:B------:R-:W-:-:S05]  /*4e90*/  IMAD R3, R3, 0x8000, R2 ;  /* 0x0000800003037824 */ /* 0x000fca00078e0202 */
[----:B------:R-:W-:-:S04]  /*4ea0*/  IADD3 R3, R3, 0x400, RZ ;  /* 0x0000040003037810 */ /* 0x000fc80007ffe0ff */
[----:B------:R-:W-:-:S04]  /*4eb0*/  SHF.R.U32.HI R3, RZ, 0x4, R3 ;  /* 0x00000004ff037819 */ /* 0x000fc80000011603 */
[----:B------:R-:W-:-:S04]  /*4ec0*/  LOP3.LUT R0, R3, 0x3fff, RZ, 0xc0, !PT ;  /* 0x00003fff03007812 */ /* 0x000fc800078ec0ff */
[----:B------:R-:W-:Y:S01]  /*4ed0*/  LOP3.LUT R0, R0, 0x2000000, RZ, 0xfc, !PT ;  /* 0x0200000000007812 */ /* 0x000fe200078efcff */
[----:B------:R-:W-:Y:S06]  /*4ee0*/  @!P0 BRA `(.L_x_635) ;  /* 0x0000000000048947 */ /* 0x000fec0003800000 */
[----:B------:R-:W-:Y:S01]  /*4ef0*/  BPT.TRAP 0x1 ;  /* 0x000000040000795c */ /* 0x000fe20000300000 */
.L_x_635:
[----:B------:R-:W-:Y:S01]  /*4f00*/  IMAD R3, R18, 0x8, R2 ;  /* 0x0000000812037824 */ /* 0x000fe200078e0202 */
[----:B------:R-:W-:Y:S01]  /*4f10*/  SHF.L.U32 R6, R23, 0x1f, RZ ;  /* 0x0000001f17067819 */ /* 0x000fe200000006ff */
[----:B------:R-:W-:Y:S01]  /*4f20*/  VIADD R4, R2, 0x26800 ;  /* 0x0002680002047836 */ /* 0x000fe20000000000 */
[----:B------:R-:W-:Y:S02]  /*4f30*/  BSSY B0, `(.L_x_636) ;  /* 0x0000008000007945 */ /* 0x000fe40003800000 */
[----:B------:R-:W0:Y:S02]  /*4f40*/  SYNCS.PHASECHK.TRANS64.TRYWAIT P1, [R3+URZ+0x28c50], R6 ;  /* 0x028c5006030075a7 */ /* 0x000e24000802017f */
[----:B------:R-:W-:Y:S01]  /*4f50*/  SHF.R.U32.HI R5, RZ, 0x4, R4 ;  /* 0x00000004ff057819 */ /* 0x000fe20000011604 */
[----:B------:R-:W-:-:S03]  /*4f60*/  IMAD R4, R18, 0x1000, R0 ;  /* 0x0000100012047824 */ /* 0x000fc600078e0200 */
[----:B------:R-:W-:-:S04]  /*4f70*/  LOP3.LUT R5, R5, 0x3fff, RZ, 0xc0, !PT ;  /* 0x00003fff05057812 */ /* 0x000fc800078ec0ff */
[----:B------:R-:W-:Y:S01]  /*4f80*/  LOP3.LUT R10, R5, 0x10000, RZ, 0xfc, !PT ;  /* 0x00010000050a7812 */ /* 0x000fe200078efcff */
[----:B------:R-:W-:Y:S01]  /*4f90*/  IMAD.MOV.U32 R5, RZ, RZ, 0x40000040 ;  /* 0x40000040ff057424 */ /* 0x000fe200078e00ff */
[----:B0-----:R-:W-:Y:S06]  /*4fa0*/  @!P1 BRA `(.L_x_637) ;  /* 0x0000012000649947 */ /* 0x001fec0003800000 */
.L_x_861:
[----:B------:R-:W-:Y:S05]  /*4fb0*/  BSYNC B0 ;  /* 0x0000000000007941 */ /* 0x000fea0003800000 */
.L_x_636:
[----:B------:R-:W-:Y:S01]  /*4fc0*/  BAR.SYNC.DEFER_BLOCKING 0xe, 0x100 ;  /* 0x0384000000007b1d */ /* 0x000fe20000010000 */
[----:B------:R-:W-:Y:S01]  /*4fd0*/  IMAD.MOV.U32 R11, RZ, RZ, 0x40000040 ;  /* 0x40000040ff0b7424 */ /* 0x000fe200078e00ff */
[C---:B------:R-:W-:Y:S01]  /*4fe0*/  R2UR UR6, R4.reuse ;  /* 0x00000000040672ca */ /* 0x040fe200000e0000 */
[----:B0-----:R-:W-:Y:S01]  /*4ff0*/  VIADD R6, R4, 0x80 ;  /* 0x0000008004067836 */ /* 0x001fe20000000000 */
[----:B------:R-:W-:Y:S01]  /*5000*/  R2UR UR7, R5 ;  /* 0x00000000050772ca */ /* 0x000fe200000e0000 */
[----:B------:R-:W-:Y:S01]  /*5010*/  IMAD.MOV.U32 R7, RZ, RZ, 0x40000040 ;  /* 0x40000040ff077424 */ /* 0x000fe200078e00ff */
[C---:B------:R-:W-:Y:S01]  /*5020*/  R2UR UR4, R10.reuse ;  /* 0x000000000a0472ca */ /* 0x040fe200000e0000 */
[----:B------:R-:W-:Y:S01]  /*5030*/  VIADD R8, R10, 0x2 ;  /* 0x000000020a087836 */ /* 0x000fe20000000000 */
[----:B------:R-:W-:Y:S01]  /*5040*/  R2UR UR5, R11 ;  /* 0x000000000b0572ca */ /* 0x000fe200000e0000 */
[----:B------:R-:W-:Y:S02]  /*5050*/  IMAD.MOV.U32 R9, RZ, RZ, 0x40000040 ;  /* 0x40000040ff097424 */ /* 0x000fe400078e00ff */
[----:B------:R-:W-:-:S05]  /*5060*/  IMAD.MOV.U32 R5, RZ, RZ, 0x40000040 ;  /* 0x40000040ff057424 */ /* 0x000fca00078e00ff */
[----:B------:R-:W-:Y:S01]  /*5070*/  R2UR UR15, R5 ;  /* 0x00000000050f72ca */ /* 0x000fe200000e0000 */
[----:B------:R-:W-:-:S05]  /*5080*/  IMAD.MOV.U32 R5, RZ, RZ, 0x40000040 ;  /* 0x40000040ff057424 */ /* 0x000fca00078e00ff */
[----:B------:R-:W-:Y:S01]  /*5090*/  R2UR UR13, R5 ;  /* 0x00000000050d72ca */ /* 0x000fe200000e0000 */
[----:B-----5:R-:W-:-:S06]  /*50a0*/  WARPGROUP.ARRIVE ;  /* 0x00000000000079c5 */ /* 0x020fcc0000000000 */
[----:B------:R-:W-:Y:S01]  /*50b0*/  HGMMA.64x256x16.F32 R24, gdesc[UR4].tnspB, RZ, !UPT, gsb0 ;  /* 0x43e00000041879f0 */ /* 0x000fe2000c0008ff */
[----:B------:R-:W-:Y:S01]  /*50c0*/  R2UR UR6, R6 ;  /* 0x00000000060672ca */ /* 0x000fe200000e0000 */
[C---:B------:R-:W-:Y:S01]  /*50d0*/  VIADD R6, R4.reuse, 0x100 ;  /* 0x0000010004067836 */ /* 0x040fe20000000000 */
[----:B------:R-:W-:Y:S01]  /*50e0*/  R2UR UR7, R7 ;  /* 0x00000000070772ca */ /* 0x000fe200000e0000 */
[----:B------:R-:W-:Y:S01]  /*50f0*/  VIADD R4, R4, 0x180 ;  /* 0x0000018004047836 */ /* 0x000fe20000000000 */
[----:B------:R-:W-:Y:S02]  /*5100*/  R2UR UR4, R8 ;  /* 0x00000000080472ca */ /* 0x000fe400000e0000 */
[----:B------:R-:W-:Y:S02]  /*5110*/  R2UR UR5, R9 ;  /* 0x00000000090572ca */ /* 0x000fe400000e0000 */
[----:B------:R-:W-:Y:S02]  /*5120*/  MOV R7, 0x40000040 ;  /* 0x4000004000077802 */ /* 0x000fe40000000f00 */
[----:B------:R-:W-:Y:S01]  /*5130*/  R2UR UR10, R6 ;  /* 0x00000000060a72ca */ /* 0x000fe200000e0000 */
[----:B------:R-:W-:Y:S01]  /*5140*/  VIADD R6, R10, 0x4 ;  /* 0x000000040a067836 */ /* 0x000fe20000000000 */
[----:B------:R-:W-:Y:S01]  /*5150*/  R2UR UR11, R7 ;  /* 0x00000000070b72ca */ /* 0x000fe200000e0000 */
[----:B------:R-:W-:Y:S01]  /*5160*/  IMAD.MOV.U32 R7, RZ, RZ, 0x40000040 ;  /* 0x40000040ff077424 */ /* 0x000fe200078e00ff */
[----:B------:R-:W-:Y:S01]  /*5170*/  R2UR UR14, R4 ;  /* 0x00000000040e72ca */ /* 0x000fe200000e0000 */
[----:B------:R-:W-:Y:S01]  /*5180*/  VIADD R4, R10, 0x6 ;  /* 0x000000060a047836 */ /* 0x000fe20000000000 */
[----:B------:R-:W-:-:S02]  /*5190*/  R2UR UR8, R6 ;  /* 0x00000000060872ca */ /* 0x000fc400000e0000 */
[----:B------:R-:W-:Y:S02]  /*51a0*/  R2UR UR9, R7 ;  /* 0x00000000070972ca */ /* 0x000fe400000e0000 */
[----:B------:R-:W-:Y:S01]  /*51b0*/  R2UR UR12, R4 ;  /* 0x00000000040c72ca */ /* 0x000fe200000e0000 */
[----:B------:R-:W-:Y:S02]  /*51c0*/  WARPGROUP.DEPBAR.LE gsb0, 0x0 ;  /* 0x00008000000079c5 */ /* 0x000fe40000010000 */
        /* <DEDUP_REMOVED lines=14> */
.L_x_638:
[----:B------:R-:W-:Y:S01]  /*52b0*/  ISETP.GE.AND P1, PT, R168, 0x41, PT ;  /* 0x00000041a800780c */ /* 0x000fe20003f26270 */
[----:B------:R-:W-:Y:S01]  /*52c0*/  BSSY B0, `(.L_x_639) ;  /* 0x00000ce000007945 */ /* 0x000fe20003800000 */
[----:B------:R-:W-:-:S04]  /*52d0*/  IADD3 R10, R3, 0x28c60, RZ ;  /* 0x00028c60030a7810 */ /* 0x000fc80007ffe0ff */
[----:B------:R-:W-:-:S04]  /*52e0*/  PRMT R10, R193, 0x654, R10 ;  /* 0x00000654c10a7816 */ /* 0x000fc8000000000a */
[----:B------:R0:W-:Y:S03]  /*52f0*/  SYNCS.ARRIVE.TRANS64.RED.A1T0 RZ, [R10+URZ], RZ ;  /* 0x000000ff0aff79a7 */ /* 0x0001e6000810043f */
[----:B------:R-:W-:Y:S05]  /*5300*/  @!P1 BRA `(.L_x_640) ;  /* 0x0000000c00249947 */ /* 0x000fea0003800000 */
[----:B------:R-:W-:-:S07]  /*5310*/  VIADD R215, R215, 0xfffffffe ;  /* 0xfffffffed7d77836 */ /* 0x000fce0000000000 */
.L_x_647:
[----:B------:R-:W-:Y:S01]  /*5320*/  BAR.SYNC.DEFER_BLOCKING 0xe, 0x100 ;  /* 0x0384000000007b1d */ /* 0x000fe20000010000 */
[C---:B------:R-:W-:Y:S01]  /*5330*/  IMAD R3, R18.reuse, 0x40, R198 ;  /* 0x0000004012037824 */ /* 0x040fe200078e02c6 */
[----:B------:R-:W-:Y:S01]  /*5340*/  ISETP.GT.AND P2, PT, R215, RZ, PT ;  /* 0x000000ffd700720c */ /* 0x000fe20003f44270 */
[----:B------:R-:W-:Y:S02]  /*5350*/  VIADD R18, R18, 0x1 ;  /* 0x0000000112127836 */ /* 0x000fe40000000000 */
[----:B------:R-:W-:Y:S02]  /*5360*/  IMAD R3, R3, 0x4, R2 ;  /* 0x0000000403037824 */ /* 0x000fe400078e0202 */
[----:B------:R-:W-:Y:S01]  /*5370*/  VIADD R215, R215, 0xffffffff ;  /* 0xffffffffd7d77836 */ /* 0x000fe20000000000 */
[----:B------:R-:W-:-:S04]  /*5380*/  ISETP.NE.AND P1, PT, R18, 0x2, PT ;  /* 0x000000021200780c */ /* 0x000fc80003f25270 */
[----:B------:R-:W-:Y:S01]  /*5390*/  SEL R18, R18, RZ, P1 ;  /* 0x000000ff12127207 */ /* 0x000fe20000800000 */
[----:B01----:R-:W0:Y:S04]  /*53a0*/  LDS R10, [R3+0x28800] ;  /* 0x02880000030a7984 */ /* 0x003e280000000800 */
        /* <DEDUP_REMOVED lines=65> */
[----:B------:R-:W-:Y:S01]  /*57c0*/  SEL R10, RZ, 0x1, P1 ;  /* 0x00000001ff0a7807 */ /* 0x000fe20000800000 */
        /* <DEDUP_REMOVED lines=64> */
[----:B------:R-:W-:Y:S01]  /*5bd0*/  LOP3.LUT R23, R23, R10, RZ, 0x3c, !PT ;  /* 0x0000000a17177212 */ /* 0x000fe200078e3cff */
[----:B------:R-:W-:Y:S06]  /*5be0*/  @!P0 BRA `(.L_x_641) ;  /* 0x0000000000048947 */ /* 0x000fec0003800000 */
[----:B------:R-:W-:Y:S01]  /*5bf0*/  BPT.TRAP 0x1 ;  /* 0x000000040000795c */ /* 0x000fe20000300000 */
.L_x_641:
[----:B------:R-:W-:Y:S01]  /*5c00*/  IMAD R3, R18, 0x8, R2 ;  /* 0x0000000812037824 */ /* 0x000fe200078e0202 */
[----:B------:R-:W-:-:S04]  /*5c10*/  SHF.L.U32 R10, R23, 0x1f, RZ ;  /* 0x0000001f170a7819 */ /* 0x000fc800000006ff */
[----:B------:R0:W1:Y:S01]  /*5c20*/  SYNCS.PHASECHK.TRANS64.TRYWAIT P1, [R3+URZ+0x28c50], R10 ;  /* 0x028c500a030075a7 */ /* 0x000062000802017f */
[----:B------:R-:W-:Y:S05]  /*5c30*/  @!P0 BRA `(.L_x_642) ;  /* 0x0000000000048947 */ /* 0x000fea0003800000 */
[----:B------:R-:W-:Y:S01]  /*5c40*/  BPT.TRAP 0x1 ;  /* 0x000000040000795c */ /* 0x000fe20000300000 */
.L_x_642:
[----:B------:R-:W-:Y:S04]  /*5c50*/  BSSY B1, `(.L_x_643) ;  /* 0x0000004000017945 */ /* 0x000fe80003800000 */
[----:B-1----:R-:W-:Y:S05]  /*5c60*/  @P1 BRA `(.L_x_644) ;  /* 0x0000000000081947 */ /* 0x002fea0003800000 */
[----:B------:R-:W1:Y:S02]  /*5c70*/  SYNCS.PHASECHK.TRANS64.TRYWAIT P1, [R3+URZ+0x28c50], R10 ;  /* 0x028c500a030075a7 */ /* 0x000e64000802017f */
[----:B-1----:R-:W-:Y:S05]  /*5c80*/  @!P1 BRA `(.L_x_645) ;  /* 0x0000011400409947 */ /* 0x002fea0003800000 */
.L_x_644:
[----:B------:R-:W-:Y:S05]  /*5c90*/  BSYNC B1 ;  /* 0x0000000000017941 */ /* 0x000fea0003800000 */
.L_x_643:
[----:B01----:R-:W-:Y:S01]  /*5ca0*/  IMAD R10, R18, 0x1000, R0 ;  /* 0x00001000120a7824 */ /* 0x003fe200078e0200 */
[----:B------:R-:W-:Y:S01]  /*5cb0*/  WARPGROUP.ARRIVE ;  /* 0x00000000000079c5 */ /* 0x000fe20000000000 */
[----:B------:R-:W-:Y:S01]  /*5cc0*/  IMAD.MOV.U32 R11, RZ, RZ, 0x40000040 ;  /* 0x40000040ff0b7424 */ /* 0x000fe200078e00ff */
[----:B------:R-:W-:Y:S01]  /*5cd0*/  R2UR UR8, R8 ;  /* 0x00000000080872ca */ /* 0x000fe200000e0000 */
[----:B------:R-:W-:Y:S01]  /*5ce0*/  IMAD.MOV.U32 R13, RZ, RZ, 0x40000040 ;  /* 0x40000040ff0d7424 */ /* 0x000fe200078e00ff */
[C---:B------:R-:W-:Y:S02]  /*5cf0*/  IADD3 R12, R10.reuse, 0x80, RZ ;  /* 0x000000800a0c7810 */ /* 0x040fe40007ffe0ff */
[----:B------:R-:W-:Y:S02]  /*5d00*/  R2UR UR6, R10 ;  /* 0x000000000a0672ca */ /* 0x000fe400000e0000 */
[----:B------:R-:W-:Y:S01]  /*5d10*/  R2UR UR10, R12 ;  /* 0x000000000c0a72ca */ /* 0x000fe200000e0000 */
[C---:B------:R-:W-:Y:S01]  /*5d20*/  VIADD R12, R10.reuse, 0x100 ;  /* 0x000001000a0c7836 */ /* 0x040fe20000000000 */
[C---:B------:R-:W-:Y:S01]  /*5d30*/  R2UR UR7, R11.reuse ;  /* 0x000000000b0772ca */ /* 0x040fe200000e0000 */
[----:B------:R-:W-:Y:S01]  /*5d40*/  VIADD R10, R10, 0x180 ;  /* 0x000001800a0a7836 */ /* 0x000fe20000000000 */
[----:B------:R-:W-:-:S02]  /*5d50*/  R2UR UR5, R11 ;  /* 0x000000000b0572ca */ /* 0x000fc400000e0000 */
[----:B------:R-:W-:Y:S02]  /*5d60*/  R2UR UR11, R13 ;  /* 0x000000000d0b72ca */ /* 0x000fe400000e0000 */
[----:B------:R-:W-:Y:S01]  /*5d70*/  R2UR UR18, R10 ;  /* 0x000000000a1272ca */ /* 0x000fe200000e0000 */
[----:B------:R-:W-:Y:S01]  /*5d80*/  VIADD R10, R2, 0x26800 ;  /* 0x00026800020a7836 */ /* 0x000fe20000000000 */
[----:B------:R-:W-:Y:S02]  /*5d90*/  R2UR UR9, R9 ;  /* 0x00000000090972ca */ /* 0x000fe400000e0000 */
[----:B------:R-:W-:Y:S02]  /*5da0*/  R2UR UR14, R12 ;  /* 0x000000000c0e72ca */ /* 0x000fe400000e0000 */
[----:B------:R-:W-:Y:S02]  /*5db0*/  SHF.R.U32.HI R10, RZ, 0x4, R10 ;  /* 0x00000004ff0a7819 */ /* 0x000fe4000001160a */
[----:B------:R-:W-:-:S02]  /*5dc0*/  R2UR UR15, R13 ;  /* 0x000000000d0f72ca */ /* 0x000fc400000e0000 */
[----:B------:R-:W-:Y:S02]  /*5dd0*/  LOP3.LUT R10, R10, 0x3fff, RZ, 0xc0, !PT ;  /* 0x00003fff0a0a7812 */ /* 0x000fe400078ec0ff */
[----:B------:R-:W-:Y:S02]  /*5de0*/  R2UR UR12, R6 ;  /* 0x00000000060c72ca */ /* 0x000fe400000e0000 */
[----:B------:R-:W-:Y:S02]  /*5df0*/  LOP3.LUT R10, R10, 0x10000, RZ, 0xfc, !PT ;  /* 0x000100000a0a7812 */ /* 0x000fe400078efcff */
[----:B------:R-:W-:Y:S02]  /*5e00*/  R2UR UR13, R7 ;  /* 0x00000000070d72ca */ /* 0x000fe400000e0000 */
[----:B------:R-:W-:Y:S02]  /*5e10*/  R2UR UR4, R10 ;  /* 0x000000000a0472ca */ /* 0x000fe400000e0000 */
[----:B------:R-:W-:-:S02]  /*5e20*/  R2UR UR19, R11 ;  /* 0x000000000b1372ca */ /* 0x000fc400000e0000 */
[----:B------:R-:W-:Y:S02]  /*5e30*/  R2UR UR16, R4 ;  /* 0x00000000041072ca */ /* 0x000fe400000e0000 */
[----:B------:R-:W-:-:S07]  /*5e40*/  R2UR UR17, R5 ;  /* 0x00000000051172ca */ /* 0x000fce00000e0000 */
        /* <DEDUP_REMOVED lines=17> */
.L_x_646:
[----:B------:R-:W-:-:S05]  /*5f60*/  VIADD R10, R3, 0x28c60 ;  /* 0x00028c60030a7836 */ /* 0x000fca0000000000 */
[----:B------:R-:W-:-:S04]  /*5f70*/  PRMT R10, R193, 0x654, R10 ;  /* 0x00000654c10a7816 */ /* 0x000fc8000000000a */
[----:B------:R1:W-:Y:S01]  /*5f80*/  SYNCS.ARRIVE.TRANS64.RED.A1T0 RZ, [R10+URZ], RZ ;  /* 0x000000ff0aff79a7 */ /* 0x0003e2000810043f */
[----:B------:R-:W-:Y:S05]  /*5f90*/  @P2 BRA `(.L_x_647) ;  /* 0xfffffff000e02947 */ /* 0x000fea000383ffff */
.L_x_640:
[----:B------:R-:W-:Y:S05]  /*5fa0*/  BSYNC B0 ;  /* 0x0000000000007941 */ /* 0x000fea0003800000 */
.L_x_639:
[----:B------:R-:W-:Y:S01]  /*5fb0*/  BAR.SYNC.DEFER_BLOCKING 0xe, 0x100 ;  /* 0x0384000000007b1d */ /* 0x000fe20000010000 */
[C---:B------:R-:W-:Y:S01]  /*5fc0*/  IMAD R3, R18.reuse, 0x40, R198 ;  /* 0x0000004012037824 */ /* 0x040fe200078e02c6 */
[----:B------:R-:W-:Y:S01]  /*5fd0*/  PLOP3.LUT P0, PT, PT, PT, PT, 0x8, 0x0 ;  /* 0x000000000000781c */ /* 0x000fe20003f0e170 */
[----:B------:R-:W-:Y:S01]  /*5fe0*/  VIADD R18, R18, 0x1 ;  /* 0x0000000112127836 */ /* 0x000fe20000000000 */
[----:B------:R-:W-:Y:S01]  /*5ff0*/  MOV R21, RZ ;  /* 0x000000ff00157202 */ /* 0x000fe20000000f00 */
[----:B------:R-:W-:-:S03]  /*6000*/  IMAD R3, R3, 0x4, R2 ;  /* 0x0000000403037824 */ /* 0x000fc600078e0202 */
[----:B------:R-:W-:-:S04]  /*6010*/  ISETP.NE.AND P1, PT, R18, 0x2, PT ;  /* 0x000000021200780c */ /* 0x000fc80003f25270 */
[----:B------:R-:W-:Y:S01]  /*6020*/  SEL R18, R18, RZ, P1 ;  /* 0x000000ff12127207 */ /* 0x000fe20000800000 */
[----:B------:R-:W2:Y:S04]  /*6030*/  LDS R2, [R3+0x28800] ;  /* 0x0288000003027984 */ /* 0x000ea80000000800 */
[----:B------:R-:W3:Y:S01]  /*6040*/  LDS R0, [R3+0x28820] ;  /* 0x0288200003007984 */ /* 0x000ee20000000800 */
[-C--:B--2---:R-:W-:Y:S01]  /*6050*/  FMUL.FTZ R152, R29, R2.reuse ;  /* 0x000000021d987220 */ /* 0x084fe20000410000 */
[-C--:B01----:R-:W-:Y:S01]  /*6060*/  FMUL.FTZ R10, R33, R2.reuse ;  /* 0x00000002210a7220 */ /* 0x083fe20000410000 */
[-C--:B------:R-:W-:Y:S01]  /*6070*/  FMUL.FTZ R14, R37, R2.reuse ;  /* 0x00000002250e7220 */ /* 0x080fe20000410000 */
[----:B------:R-:W-:Y:S01]  /*6080*/  FMUL.FTZ R20, R41, R2 ;  /* 0x0000000229147220 */ /* 0x000fe20000410000 */
[-C--:B---3--:R-:W-:Y:S01]  /*6090*/  FMUL.FTZ R5, R26, R0.reuse ;  /* 0x000000001a057220 */ /* 0x088fe20000410000 */
        /* <DEDUP_REMOVED lines=64> */
[-C--:B------:R-:W-:Y:S01]  /*64a0*/  FMUL.FTZ R154, R28, R2.reuse ;  /* 0x000000021c9a7220 */ /* 0x080fe20000410000 */
[-C--:B------:R-:W-:Y:S01]  /*64b0*/  FMUL.FTZ R153, R40, R2.reuse ;  /* 0x0000000228997220 */ /* 0x080fe20000410000 */
[----:B------:R-:W-:Y:S01]  /*64c0*/  FMUL.FTZ R8, R24, R2 ;  /* 0x0000000218087220 */ /* 0x000fe20000410000 */
[----:B------:R-:W-:Y:S01]  /*64d0*/  LOP3.LUT R23, R23, R0, RZ, 0x3c, !PT ;  /* 0x0000000017177212 */ /* 0x000fe200078e3cff */
        /* <DEDUP_REMOVED lines=60> */
.L_x_633:
[----:B------:R-:W-:Y:S02]  /*68a0*/  ISETP.GE.AND P1, PT, R168, 0x1, PT ;  /* 0x00000001a800780c */ /* 0x000fe40003f26270 */
[----:B------:R-:W-:-:S11]  /*68b0*/  PLOP3.LUT P0, PT, PT, PT, PT, 0x80, 0x0 ;  /* 0x000000000000781c */ /* 0x000fd60003f0f070 */
[----:B------:R-:W-:Y:S05]  /*68c0*/  @!P1 BRA `(.L_x_634) ;  /* 0x00000060002c9947 */ /* 0x000fea0003800000 */
[----:B------:R-:W0:Y:S01]  /*68d0*/  S2R R26, SR_TID.X ;  /* 0x00000000001a7919 */ /* 0x000e220000002100 */
[----:B------:R-:W-:Y:S01]  /*68e0*/  BSSY B6, `(.L_x_648) ;  /* 0x0000020000067945 */ /* 0x000fe20003800000 */
[----:B0-----:R-:W-:-:S05]  /*68f0*/  VIADD R26, R26, 0xffffff80 ;  /* 0xffffff801a1a7836 */ /* 0x001fca0000000000 */
[----:B------:R-:W-:-:S04]  /*6900*/  SHF.R.S32.HI R4, RZ, 0x1f, R26 ;  /* 0x0000001fff047819 */ /* 0x000fc8000001141a */
[----:B------:R-:W-:-:S04]  /*6910*/  LEA.HI R4, R4, R26, RZ, 0x7 ;  /* 0x0000001a04047211 */ /* 0x000fc800078f38ff */
[----:B------:R-:W-:-:S05]  /*6920*/  SHF.R.S32.HI R4, RZ, 0x7, R4 ;  /* 0x00000007ff047819 */ /* 0x000fca0000011404 */
[----:B------:R-:W0:Y:S02]  /*6930*/  SHFL.IDX PT, R0, R4, RZ, 0x1f ;  /* 0x00001fff04007589 */ /* 0x000e2400000e0000 */
[----:B0-----:R-:W-:-:S04]  /*6940*/  LEA.HI R3, R0, R0, RZ, 0x1 ;  /* 0x0000000000037211 */ /* 0x001fc800078f08ff */
[----:B------:R-:W-:-:S05]  /*6950*/  LOP3.LUT R3, R3, 0x1fffe, RZ, 0xc0, !PT ;  /* 0x0001fffe03037812 */ /* 0x000fca00078ec0ff */
[----:B------:R-:W-:Y:S02]  /*6960*/  IMAD.IADD R3, R0, 0x1, -R3 ;  /* 0x0000000100037824 */ /* 0x000fe400078e0a03 */
[----:B------:R-:W-:Y:S02]  /*6970*/  VIADD R0, R2, 0x26800 ;  /* 0x0002680002007836 */ /* 0x000fe40000000000 */
[----:B------:R-:W-:-:S03]  /*6980*/  IMAD R3, R3, 0x8000, R2 ;  /* 0x0000800003037824 */ /* 0x000fc600078e0202 */
[----:B------:R-:W-:Y:S01]  /*6990*/  LOP3.LUT P0, RZ, R0, 0x3ff, RZ, 0xc0, !PT ;  /* 0x000003ff00ff7812 */ /* 0x000fe2000780c0ff */
[----:B------:R-:W-:-:S05]  /*69a0*/  VIADD R3, R3, 0x400 ;  /* 0x0000040003037836 */ /* 0x000fca0000000000 */
[----:B------:R-:W-:-:S04]  /*69b0*/  SHF.R.U32.HI R3, RZ, 0x4, R3 ;  /* 0x00000004ff037819 */ /* 0x000fc80000011603 */
[----:B------:R-:W-:-:S03]  /*69c0*/  LOP3.LUT R56, R3, 0x3fff, RZ, 0xc0, !PT ;  /* 0x00003fff03387812 */ /* 0x000fc600078ec0ff */
        /* <DEDUP_REMOVED lines=17> */
.L_x_649:
[----:B------:R-:W-:Y:S05]  /*6ae0*/  BSYNC B6 ;  /* 0x0000000000067941 */ /* 0x000fea0003800000 */
.L_x_648:
[----:B------:R-:W-:Y:S02]  /*6af0*/  ULDC UR4, c[0x0][0x3f4] ;  /* 0x0000fd0000047ab9 */ /* 0x000fe40000000800 */
[----:B------:R-:W-:-:S13]  /*6b00*/  ISETP.LT.AND P0, PT, RZ, UR4, PT ;  /* 0x00000004ff007c0c */ /* 0x000fda000bf01270 */
[----:B------:R-:W-:Y:S05]  /*6b10*/  @P0 BRA `(.L_x_650) ;  /* 0x0000000000400947 */ /* 0x000fea0003800000 */
[----:B------:R-:W2:Y:S02]  /*6b20*/  LDL R20, [R1+0x34] ;  /* 0x0000340001147983 */ /* 0x000ea40000100800 */
[----:B--2---:R-:W-:-:S04]  /*6b30*/  LEA.HI R0, R20, R20, RZ, 0x1 ;  /* 0x0000001414007211 */ /* 0x004fc800078f08ff */
[----:B------:R-:W-:-:S05]  /*6b40*/  LOP3.LUT R0, R0, 0xfffffffe, RZ, 0xc0, !PT ;  /* 0xfffffffe00007812 */ /* 0x000fca00078ec0ff */
[----:B------:R-:W-:-:S05]  /*6b50*/  IMAD.IADD R0, R20, 0x1, -R0 ;  /* 0x0000000114007824 */ /* 0x000fca00078e0a00 */
[----:B------:R-:W-:-:S04]  /*6b60*/  SHF.L.U32 R3, R0, 0x1f, RZ ;  /* 0x0000001f00037819 */ /* 0x000fc800000006ff */
[----:B------:R0:W1:Y:S03]  /*6b70*/  SYNCS.PHASECHK.TRANS64.TRYWAIT P0, [R2+URZ+0x28c00], R3 ;  /* 0x028c0003020075a7 */ /* 0x000066000800017f */
[----:B-1----:R-:W-:Y:S05]  /*6b80*/  @!P0 NANOSLEEP.SYNCS 0x989680 ;  /* 0x009896800000895d */ /* 0x002fea0003900000 */
[----:B------:R-:W1:Y:S01]  /*6b90*/  @!P0 SYNCS.PHASECHK.TRANS64 P0, [R2+URZ+0x28c00], R3 ;  /* 0x028c0003020085a7 */ /* 0x000e62000800007f */
[----:B------:R-:W-:Y:S04]  /*6ba0*/  BSSY B0, `(.L_x_651) ;  /* 0x0000006000007945 */ /* 0x000fe80003800000 */
[----:B-1----:R-:W-:Y:S05]  /*6bb0*/  @P0 BRA `(.L_x_652) ;  /* 0x0000000000100947 */ /* 0x002fea0003800000 */
.L_x_653:
[----:B-1----:R1:W2:Y:S02]  /*6bc0*/  SYNCS.PHASECHK.TRANS64.TRYWAIT P0, [R2+URZ+0x28c00], R3 ;  /* 0x028c0003020075a7 */ /* 0x0022a4000800017f */
[----:B--2---:R-:W-:Y:S05]  /*6bd0*/  @!P0 NANOSLEEP.SYNCS 0x989680 ;  /* 0x009896800000895d */ /* 0x004fea0003900000 */
[----:B------:R-:W2:Y:S02]  /*6be0*/  @!P0 SYNCS.PHASECHK.TRANS64 P0, [R2+URZ+0x28c00], R3 ;  /* 0x028c0003020085a7 */ /* 0x000ea4000800007f */
[----:B--2---:R-:W-:Y:S05]  /*6bf0*/  @!P0 BRA `(.L_x_653) ;  /* 0xfffffffc00f08947 */ /* 0x004fea000383ffff */
.L_x_652:
[----:B------:R-:W-:Y:S05]  /*6c00*/  BSYNC B0 ;  /* 0x0000000000007941 */ /* 0x000fea0003800000 */
.L_x_651:
[----:B------:R-:W-:Y:S05]  /*6c10*/  BRA `(.L_x_654) ;  /* 0x0000002000b87947 */ /* 0x000fea0003800000 */
.L_x_650:
[----:B-----5:R-:W-:Y:S01]  /*6c20*/  SHF.R.S32.HI R0, RZ, 0x1f, R24 ;  /* 0x0000001fff007819 */ /* 0x020fe20000011418 */
[----:B------:R-:W-:Y:S01]  /*6c30*/  VIADD R4, R2, 0x20400 ;  /* 0x0002040002047836 */ /* 0x000fe20000000000 */
[----:B------:R-:W-:Y:S01]  /*6c40*/  ULDC.64 UR4, c[0x0][0x3f8] ;  /* 0x0000fe0000047ab9 */ /* 0x000fe20000000a00 */
[----:B------:R-:W-:Y:S01]  /*6c50*/  ULDC.64 UR6, c[0x0][0x408] ;  /* 0x0001020000067ab9 */ /* 0x000fe20000000a00 */
[----:B------:R-:W-:Y:S01]  /*6c60*/  BSSY B6, `(.L_x_655) ;  /* 0x0000021000067945 */ /* 0x000fe20003800000 */
[----:B------:R-:W-:Y:S01]  /*6c70*/  IMAD R3, R0, UR4, RZ ;  /* 0x0000000400037c24 */ /* 0x000fe2000f8e02ff */
[----:B------:R-:W-:Y:S01]  /*6c80*/  LOP3.LUT P0, RZ, R4, 0x3ff, RZ, 0xc0, !PT ;  /* 0x000003ff04ff7812 */ /* 0x000fe2000780c0ff */
[----:B------:R-:W-:Y:S02]  /*6c90*/  IMAD R9, R0, UR6, RZ ;  /* 0x0000000600097c24 */ /* 0x000fe4000f8e02ff */
[----:B------:R-:W-:-:S04]  /*6ca0*/  IMAD.WIDE.U32 R4, R24, UR4, RZ ;  /* 0x0000000418047c25 */ /* 0x000fc8000f8e00ff */
[C---:B------:R-:W-:Y:S01]  /*6cb0*/  IMAD R3, R24.reuse, UR5, R3 ;  /* 0x0000000518037c24 */ /* 0x040fe2000f8e0203 */
[----:B------:R-:W-:Y:S01]  /*6cc0*/  ULDC.64 UR4, c[0x0][0x3e8] ;  /* 0x0000fa0000047ab9 */ /* 0x000fe20000000a00 */
[----:B------:R-:W-:-:S03]  /*6cd0*/  IMAD.WIDE.U32 R6, R24, UR6, RZ ;  /* 0x0000000618067c25 */ /* 0x000fc6000f8e00ff */
[----:B------:R-:W-:Y:S01]  /*6ce0*/  IADD3 R3, R3, R5, RZ ;  /* 0x0000000503037210 */ /* 0x000fe20007ffe0ff */
[----:B------:R-:W-:Y:S01]  /*6cf0*/  IMAD R9, R24, UR7, R9 ;  /* 0x0000000718097c24 */ /* 0x000fe2000f8e0209 */
[----:B------:R-:W-:Y:S01]  /*6d00*/  ULDC.64 UR6, c[0x0][0x400] ;  /* 0x0001000000067ab9 */ /* 0x000fe20000000a00 */
[----:B------:R-:W-:Y:S02]  /*6d10*/  LEA R24, P1, R4, UR4, 0x1 ;  /* 0x0000000404187c11 */ /* 0x000fe4000f8208ff */
[----:B------:R-:W-:Y:S01]  /*6d20*/  IMAD.IADD R29, R9, 0x1, R7 ;  /* 0x00000001091d7824 */ /* 0x000fe200078e0207 */
[----:B------:R-:W-:Y:S02]  /*6d30*/  LEA R28, P2, R6, UR6, 0x1 ;  /* 0x00000006061c7c11 */ /* 0x000fe4000f8408ff */
[----:B------:R-:W-:Y:S02]  /*6d40*/  LEA.HI.X R26, R4, UR5, R3, 0x1, P1 ;  /* 0x00000005041a7c11 */ /* 0x000fe400088f0c03 */
[----:B------:R-:W-:Y:S01]  /*6d50*/  LEA.HI.X R29, R6, UR7, R29, 0x1, P2 ;  /* 0x00000007061d7c11 */ /* 0x000fe200090f0c1d */
[----:B------:R-:W-:Y:S08]  /*6d60*/  @!P0 BRA `(.L_x_656) ;  /* 0x0000000000408947 */ /* 0x000ff00003800000 */
        /* <DEDUP_REMOVED lines=16> */
.L_x_656:
[----:B------:R-:W-:Y:S05]  /*6e70*/  BSYNC B6 ;  /* 0x0000000000067941 */ /* 0x000fea0003800000 */
.L_x_655:
[----:B------:R-:W-:Y:S01]  /*6e80*/  ULDC.U8 UR4, c[0x0][0x410] ;  /* 0x0001040000047ab9 */ /* 0x000fe20000000000 */
[----:B------:R-:W-:Y:S01]  /*6e90*/  BSSY B0, `(.L_x_657) ;  /* 0x00001fe000007945 */ /* 0x000fe20003800000 */
[----:B------:R-:W-:Y:S01]  /*6ea0*/  ISETP.NE.AND P0, PT, RZ, UR4, PT ;  /* 0x00000004ff007c0c */ /* 0x000fe2000bf05270 */
[----:B------:R-:W-:-:S12]  /*6eb0*/  IMAD R4, R25, 0x40, R184 ;  /* 0x0000004019047824 */ /* 0x000fd800078e02b8 */
[----:B------:R-:W-:Y:S05]  /*6ec0*/  @!P0 BRA `(.L_x_658) ;  /* 0x0000001000088947 */ /* 0x000fea0003800000 */
[----:B------:R-:W-:-:S03]  /*6ed0*/  UMOV UR4, 0xffffffff ;  /* 0xffffffff00047882 */ /* 0x000fc60000000000 */
[----:B------:R-:W-:Y:S05]  /*6ee0*/  BRA.DIV UR4, `(.L_x_659) ;  /* 0x0000010204bc7947 */ /* 0x000fea000b800000 */
[----:B------:R0:W1:Y:S04]  /*6ef0*/  SHFL.IDX PT, R3, R26, RZ, 0x1c1f ;  /* 0x001c1fff1a037589 */ /* 0x00006800000e0000 */
[----:B------:R0:W2:Y:S04]  /*6f00*/  SHFL.IDX PT, R0, R24, RZ, 0x1c1f ;  /* 0x001c1fff18007589 */ /* 0x0000a800000e0000 */
[----:B------:R0:W3:Y:S04]  /*6f10*/  SHFL.IDX PT, R5, R29, RZ, 0x1c1f ;  /* 0x001c1fff1d057589 */ /* 0x0000e800000e0000 */
[----:B------:R0:W4:Y:S02]  /*6f20*/  SHFL.IDX PT, R14, R28, RZ, 0x1c1f ;  /* 0x001c1fff1c0e7589 */ /* 0x00012400000e0000 */
.L_x_867:
[----:B------:R-:W5:Y:S01]  /*6f30*/  LDL R10, [R1+0x34] ;  /* 0x00003400010a7983 */ /* 0x000f620000100800 */
[----:B------:R-:W-:Y:S01]  /*6f40*/  ULDC UR4, c[0x0][0x448] ;  /* 0x0001120000047ab9 */ /* 0x000fe20000000800 */
[----:B------:R-:W-:Y:S01]  /*6f50*/  IMAD.SHL.U32 R6, R194, 0x40, RZ ;  /* 0x00000040c2067824 */ /* 0x000fe200078e00ff */
[----:B------:R-:W-:Y:S01]  /*6f60*/  BSSY B1, `(.L_x_660) ;  /* 0x0000026000017945 */ /* 0x000fe20003800000 */
[----:B0-----:R-:W-:Y:S01]  /*6f70*/  IMAD R26, R27, UR4, RZ ;  /* 0x000000041b1a7c24 */ /* 0x001fe2000f8e02ff */
[----:B------:R-:W-:Y:S02]  /*6f80*/  CS2R R12, SRZ ;  /* 0x00000000000c7805 */ /* 0x000fe4000001ff00 */
[----:B------:R-:W-:Y:S02]  /*6f90*/  LOP3.LUT R7, R6, 0x1c0, RZ, 0xc0, !PT ;  /* 0x000001c006077812 */ /* 0x000fe400078ec0ff */
[----:B------:R-:W-:Y:S01]  /*6fa0*/  ISETP.GE.AND P0, PT, R4, R26, PT ;  /* 0x0000001a0400720c */ /* 0x000fe20003f06270 */
[----:B------:R-:W-:Y:S01]  /*6fb0*/  IMAD R26, R25, -0x40, R26 ;  /* 0xffffffc0191a7824 */ /* 0x000fe200078e021a */
[----:B------:R-:W-:-:S02]  /*6fc0*/  LOP3.LUT R8, R7, 0x18, R16, 0xf8, !PT ;  /* 0x0000001807087812 */ /* 0x000fc400078ef810 */
[----:B------:R-:W-:-:S04]  /*6fd0*/  SHF.R.U32.HI R7, RZ, 0x3, R7 ;  /* 0x00000003ff077819 */ /* 0x000fc80000011607 */
[----:B------:R-:W-:Y:S02]  /*6fe0*/  LOP3.LUT R28, R8, R7, RZ, 0x3c, !PT ;  /* 0x00000007081c7212 */ /* 0x000fe400078e3cff */
[----:B------:R-:W-:Y:S02]  /*6ff0*/  CS2R R8, SRZ ;  /* 0x0000000000087805 */ /* 0x000fe4000001ff00 */
[----:B-----5:R-:W-:-:S04]  /*7000*/  LEA.HI R6, R10, R10, RZ, 0x1 ;  /* 0x0000000a0a067211 */ /* 0x020fc800078f08ff */
[----:B------:R-:W-:Y:S02]  /*7010*/  LOP3.LUT R4, R6, 0xfffffffe, RZ, 0xc0, !PT ;  /* 0xfffffffe06047812 */ /* 0x000fe400078ec0ff */
[----:B------:R-:W-:-:S03]  /*7020*/  CS2R R6, SRZ ;  /* 0x0000000000067805 */ /* 0x000fc6000001ff00 */
[----:B------:R-:W-:Y:S01]  /*7030*/  IMAD.IADD R27, R10, 0x1, -R4 ;  /* 0x000000010a1b7824 */ /* 0x000fe200078e0a04 */
[----:B------:R-:W-:Y:S01]  /*7040*/  CS2R R10, SRZ ;  /* 0x00000000000a7805 */ /* 0x000fe2000001ff00 */
[----:B------:R-:W-:Y:S06]  /*7050*/  @P0 BRA `(.L_x_661) ;  /* 0x0000000000580947 */ /* 0x000fec0003800000 */
[----:B------:R-:W4:Y:S01]  /*7060*/  LDL R30, [R1+0x48] ;  /* 0x00004800011e7983 */ /* 0x000f220000100800 */
[----:B------:R-:W-:-:S03]  /*7070*/  ULDC UR4, c[0x0][0x3f4] ;  /* 0x0000fd0000047ab9 */ /* 0x000fc60000000800 */
[----:B------:R-:W4:Y:S01]  /*7080*/  LDL R29, [R1+0x44] ;  /* 0x00004400011d7983 */ /* 0x000f220000100800 */
[----:B------:R-:W-:Y:S01]  /*7090*/  ISETP.GE.AND P3, PT, R197, UR4, PT ;  /* 0x00000004c5007c0c */ /* 0x000fe2000bf66270 */
[----:B--2---:R-:W-:Y:S01]  /*70a0*/  IMAD.MOV.U32 R6, RZ, RZ, R0 ;  /* 0x000000ffff067224 */ /* 0x004fe200078e0000 */
[----:B------:R-:W-:Y:S01]  /*70b0*/  ISETP.GE.AND P2, PT, R186, UR4, PT ;  /* 0x00000004ba007c0c */ /* 0x000fe2000bf46270 */
[----:B-1----:R-:W-:Y:S01]  /*70c0*/  IMAD.MOV.U32 R7, RZ, RZ, R3 ;  /* 0x000000ffff077224 */ /* 0x002fe200078e0003 */
[----:B------:R-:W-:Y:S01]  /*70d0*/  CS2R R12, SRZ ;  /* 0x00000000000c7805 */ /* 0x000fe2000001ff00 */
[----:B---3--:R-:W-:Y:S01]  /*70e0*/  IMAD.MOV.U32 R15, RZ, RZ, R5 ;  /* 0x000000ffff0f7224 */ /* 0x008fe200078e0005 */
[----:B------:R-:W-:Y:S02]  /*70f0*/  CS2R R8, SRZ ;  /* 0x0000000000087805 */ /* 0x000fe4000001ff00 */
[----:B------:R-:W-:-:S07]  /*7100*/  CS2R R10, SRZ ;  /* 0x00000000000a7805 */ /* 0x000fce000001ff00 */
[----:B------:R-:W-:Y:S01]  /*7110*/  @!P2 IMAD.WIDE R20, R186, 0x2, R6 ;  /* 0x00000002ba14a825 */ /* 0x000fe200078e0206 */
[----:B------:R-:W-:-:S04]  /*7120*/  CS2R R6, SRZ ;  /* 0x0000000000067805 */ /* 0x000fc8000001ff00 */
[----:B------:R0:W5:Y:S01]  /*7130*/  @!P2 LD.E.64 R12, desc[UR40][R20.64] ;  /* 0x00000028140ca980 */ /* 0x000162000c101b00 */
[-C--:B----4-:R-:W-:Y:S02]  /*7140*/  @!P3 IADD3 R24, P0, R0, R30.reuse, RZ ;  /* 0x0000001e0018b210 */ /* 0x090fe40007f1e0ff */
[----:B------:R-:W-:Y:S01]  /*7150*/  @!P3 IADD3 R4, P1, R14, R30, RZ ;  /* 0x0000001e0e04b210 */ /* 0x000fe20007f3e0ff */
[----:B------:R-:W-:-:S03]  /*7160*/  @!P2 IMAD.WIDE R14, R186, 0x2, R14 ;  /* 0x00000002ba0ea825 */ /* 0x000fc600078e020e */
[----:B------:R-:W-:Y:S01]  /*7170*/  @!P3 IADD3.X R5, R5, R29, RZ, P1, !PT ;  /* 0x0000001d0505b210 */ /* 0x000fe20000ffe4ff */
[----:B------:R-:W-:Y:S01]  /*7180*/  @!P3 IMAD.X R25, R3, 0x1, R29, P0 ;  /* 0x000000010319b824 */ /* 0x000fe200000e061d */
[----:B------:R0:W5:Y:S04]  /*7190*/  @!P2 LD.E.64 R8, desc[UR40][R14.64] ;  /* 0x000000280e08a980 */ /* 0x000168000c101b00 */
[----:B------:R0:W5:Y:S04]  /*71a0*/  @!P3 LD.E.64 R10, desc[UR40][R24.64] ;  /* 0x00000028180ab980 */ /* 0x000168000c101b00 */
[----:B------:R0:W5:Y:S02]  /*71b0*/  @!P3 LD.E.64 R6, desc[UR40][R4.64] ;  /* 0x000000280406b980 */ /* 0x000164000c101b00 */
.L_x_661:
[----:B------:R-:W-:Y:S05]  /*71c0*/  BSYNC B1 ;  /* 0x0000000000017941 */ /* 0x000fea0003800000 */
.L_x_660:
[----:B0--3--:R-:W-:Y:S01]  /*71d0*/  SHF.L.U32 R5, R27, 0x1f, RZ ;  /* 0x0000001f1b057819 */ /* 0x009fe200000006ff */
[----:B-1----:R-:W-:Y:S01]  /*71e0*/  IMAD R3, R213, 0x200, R28 ;  /* 0x00000200d5037824 */ /* 0x002fe200078e021c */
[----:B------:R-:W-:Y:S01]  /*71f0*/  LOP3.LUT P1, RZ, R194, 0x4, RZ, 0xc0, !PT ;  /* 0x00000004c2ff7812 */ /* 0x000fe2000782c0ff */
[----:B-----5:R-:W-:Y:S01]  /*7200*/  IMAD.MOV.U32 R30, RZ, RZ, R12 ;  /* 0x000000ffff1e7224 */ /* 0x020fe200078e000c */
[----:B------:R-:W0:Y:S01]  /*7210*/  SYNCS.PHASECHK.TRANS64.TRYWAIT P0, [R2+URZ+0x28c00], R5 ;  /* 0x028c0005020075a7 */ /* 0x000e22000800017f */
[----:B------:R-:W-:Y:S01]  /*7220*/  IMAD R3, R3, 0x2, R2 ;  /* 0x0000000203037824 */ /* 0x000fe200078e0202 */
[----:B------:R-:W-:Y:S01]  /*7230*/  SHF.R.U64 R32, R12, 0x10, R13 ;  /* 0x000000100c207819 */ /* 0x000fe2000000120d */
[----:B------:R-:W-:Y:S01]  /*7240*/  IMAD.MOV.U32 R31, RZ, RZ, R10 ;  /* 0x000000ffff1f7224 */ /* 0x000fe200078e000a */
[----:B------:R-:W-:Y:S01]  /*7250*/  SHF.R.U64 R33, R10, 0x10, R11 ;  /* 0x000000100a217819 */ /* 0x000fe2000000120b */
[----:B------:R-:W-:Y:S01]  /*7260*/  IMAD.MOV.U32 R28, RZ, RZ, R8 ;  /* 0x000000ffff1c7224 */ /* 0x000fe200078e0008 */
[----:B------:R-:W-:Y:S01]  /*7270*/  SHF.R.U64 R34, R8, 0x10, R9 ;  /* 0x0000001008227819 */ /* 0x000fe20000001209 */
[--C-:B----4-:R-:W-:Y:S01]  /*7280*/  IMAD.MOV.U32 R14, RZ, RZ, R13.reuse ;  /* 0x000000ffff0e7224 */ /* 0x110fe200078e000d */
[----:B------:R-:W-:Y:S01]  /*7290*/  SHF.R.U32.HI R13, RZ, 0x10, R13 ;  /* 0x00000010ff0d7819 */ /* 0x000fe2000001160d */
[--C-:B------:R-:W-:Y:S01]  /*72a0*/  IMAD.MOV.U32 R12, RZ, RZ, R11.reuse ;  /* 0x000000ffff0c7224 */ /* 0x100fe200078e000b */
[----:B------:R-:W-:Y:S01]  /*72b0*/  SHF.R.U32.HI R11, RZ, 0x10, R11 ;  /* 0x00000010ff0b7819 */ /* 0x000fe2000001160b */
[--C-:B------:R-:W-:Y:S01]  /*72c0*/  IMAD.MOV.U32 R10, RZ, RZ, R9.reuse ;  /* 0x000000ffff0a7224 */ /* 0x100fe200078e0009 */
[----:B------:R-:W-:Y:S01]  /*72d0*/  SHF.R.U32.HI R9, RZ, 0x10, R9 ;  /* 0x00000010ff097819 */ /* 0x000fe20000011609 */
[C---:B------:R-:W-:Y:S01]  /*72e0*/  VIADD R4, R3.reuse, 0x20400 ;  /* 0x0002040003047836 */ /* 0x040fe20000000000 */
[----:B------:R-:W-:Y:S01]  /*72f0*/  MOV R29, R6 ;  /* 0x00000006001d7202 */ /* 0x000fe20000000f00 */
[--C-:B------:R-:W-:Y:S01]  /*7300*/  IMAD.MOV.U32 R8, RZ, RZ, R7.reuse ;  /* 0x000000ffff087224 */ /* 0x100fe200078e0007 */
[----:B------:R-:W-:Y:S01]  /*7310*/  VIMNMX R27, R26, 0x40, PT ;  /* 0x000000401a1b7848 */ /* 0x000fe20003fe0100 */
[----:B------:R-:W-:Y:S01]  /*7320*/  BSSY B1, `(.L_x_662) ;  /* 0x000000e000017945 */ /* 0x000fe20003800000 */
[----:B--2---:R-:W-:Y:S01]  /*7330*/  VIADD R0, R3, 0x20440 ;  /* 0x0002044003007836 */ /* 0x004fe20000000000 */
[--C-:B------:R-:W-:Y:S01]  /*7340*/  SHF.R.U64 R35, R6, 0x10, R7.reuse ;  /* 0x0000001006237819 */ /* 0x100fe20000001207 */
[----:B------:R-:W-:Y:S01]  /*7350*/  @P1 VIADD R0, R4, 0xffffffc0 ;  /* 0xffffffc004001836 */ /* 0x000fe20000000000 */
[----:B------:R-:W-:-:S02]  /*7360*/  SHF.R.U32.HI R6, RZ, 0x10, R7 ;  /* 0x00000010ff067819 */ /* 0x000fc40000011607 */
[----:B------:R-:W-:Y:S02]  /*7370*/  PRMT R30, R30, 0x5410, R14 ;  /* 0x000054101e1e7816 */ /* 0x000fe4000000000e */
[----:B------:R-:W-:Y:S02]  /*7380*/  PRMT R32, R32, 0x5410, R13 ;  /* 0x0000541020207816 */ /* 0x000fe4000000000d */
[----:B------:R-:W-:Y:S02]  /*7390*/  PRMT R31, R31, 0x5410, R12 ;  /* 0x000054101f1f7816 */ /* 0x000fe4000000000c */
[----:B------:R-:W-:Y:S02]  /*73a0*/  PRMT R33, R33, 0x5410, R11 ;  /* 0x0000541021217816 */ /* 0x000fe4000000000b */
[----:B------:R-:W-:Y:S02]  /*73b0*/  ISETP.GE.AND P1, PT, R184, R27, PT ;  /* 0x0000001bb800720c */ /* 0x000fe40003f26270 */
[----:B------:R-:W-:-:S02]  /*73c0*/  PRMT R28, R28, 0x5410, R10 ;  /* 0x000054101c1c7816 */ /* 0x000fc4000000000a */
[----:B------:R-:W-:Y:S02]  /*73d0*/  PRMT R34, R34, 0x5410, R9 ;  /* 0x0000541022227816 */ /* 0x000fe40000000009 */
[----:B------:R-:W-:Y:S01]  /*73e0*/  PRMT R29, R29, 0x5410, R8 ;  /* 0x000054101d1d7816 */ /* 0x000fe20000000008 */
[----:B0-----:R-:W-:Y:S06]  /*73f0*/  @!P0 BRA `(.L_x_663) ;  /* 0x000000fc00e88947 */ /* 0x001fec0003800000 */
.L_x_868:
[----:B------:R-:W-:Y:S05]  /*7400*/  BSYNC B1 ;  /* 0x0000000000017941 */ /* 0x000fea0003800000 */
.L_x_662:
[----:B------:R-:W-:Y:S01]  /*7410*/  BSSY B1, `(.L_x_664) ;  /* 0x0000056000017945 */ /* 0x000fe20003800000 */
[----:B------:R-:W-:-:S03]  /*7420*/  PRMT R35, R35, 0x5410, R6 ;  /* 0x0000541023237816 */ /* 0x000fc60000000006 */
[----:B------:R-:W-:Y:S05]  /*7430*/  @P1 BRA `(.L_x_665) ;  /* 0x00000004004c1947 */ /* 0x000fea0003800000 */
[----:B------:R-:W1:Y:S01]  /*7440*/  LDC R4, c[0x0][0x3f4] ;  /* 0x0000fd00ff047b82 */ /* 0x000e620000000800 */
[----:B------:R-:W-:Y:S01]  /*7450*/  BSSY B2, `(.L_x_666) ;  /* 0x000002a000027945 */ /* 0x000fe20003800000 */
[-C--:B-1----:R-:W-:Y:S02]  /*7460*/  ISETP.GE.AND P0, PT, R186, R4.reuse, PT ;  /* 0x00000004ba00720c */ /* 0x082fe40003f06270 */
[----:B------:R-:W-:-:S11]  /*7470*/  ISETP.GE.AND P1, PT, R197, R4, PT ;  /* 0x00000004c500720c */ /* 0x000fd60003f26270 */
[----:B------:R-:W-:Y:S05]  /*7480*/  @P0 BRA `(.L_x_667) ;  /* 0x0000000000980947 */ /* 0x000fea0003800000 */
[----:B0-----:R-:W0:Y:S01]  /*7490*/  LDS.128 R4, [R3+0x20400] ;  /* 0x0204000003047984 */ /* 0x001e220000000c00 */
[----:B------:R-:W-:Y:S02]  /*74a0*/  HADD2.F32 R15, -RZ, R28.H0_H0 ;  /* 0x2000001cff0f7230 */ /* 0x000fe40000004100 */
[----:B------:R-:W-:Y:S02]  /*74b0*/  HADD2.F32 R13, -RZ, R30.H0_H0 ;  /* 0x2000001eff0d7230 */ /* 0x000fe40000004100 */
[----:B------:R-:W-:Y:S02]  /*74c0*/  HADD2.F32 R12, -RZ, R32.H0_H0 ;  /* 0x20000020ff0c7230 */ /* 0x000fe40000004100 */
[----:B------:R-:W-:Y:S02]  /*74d0*/  HADD2.F32 R14, -RZ, R34.H0_H0 ;  /* 0x20000022ff0e7230 */ /* 0x000fe40000004100 */
[--C-:B0-----:R-:W-:Y:S02]  /*74e0*/  HADD2.F32 R8, -RZ, R4.reuse.H0_H0 ;  /* 0x20000004ff087230 */ /* 0x101fe40000004100 */
[----:B------:R-:W-:-:S02]  /*74f0*/  HADD2.F32 R4, -RZ, R4.H1_H1 ;  /* 0x30000004ff047230 */ /* 0x000fc40000004100 */
[--C-:B------:R-:W-:Y:S02]  /*7500*/  HADD2.F32 R9, -RZ, R5.reuse.H0_H0 ;  /* 0x20000005ff097230 */ /* 0x100fe40000004100 */
[----:B------:R-:W-:Y:S02]  /*7510*/  HADD2.F32 R5, -RZ, R5.H1_H1 ;  /* 0x30000005ff057230 */ /* 0x000fe40000004100 */
[C---:B------:R-:W-:Y:S01]  /*7520*/  FMUL.FTZ R21, R4.reuse, R15 ;  /* 0x0000000f04157220 */ /* 0x040fe20000410000 */
[-C--:B------:R-:W-:Y:S01]  /*7530*/  FMUL.FTZ R4, R4, R13.reuse ;  /* 0x0000000d04047220 */ /* 0x080fe20000410000 */
[--C-:B------:R-:W-:Y:S02]  /*7540*/  HADD2.F32 R10, -RZ, R6.reuse.H0_H0 ;  /* 0x20000006ff0a7230 */ /* 0x100fe40000004100 */
[----:B------:R-:W-:Y:S02]  /*7550*/  HADD2.F32 R11, -RZ, R7.H0_H0 ;  /* 0x20000007ff0b7230 */ /* 0x000fe40000004100 */
[C---:B------:R-:W-:Y:S01]  /*7560*/  FMUL.FTZ R24, R5.reuse, R14 ;  /* 0x0000000e05187220 */ /* 0x040fe20000410000 */
[C---:B------:R-:W-:Y:S01]  /*7570*/  FFMA.FTZ R21, R8.reuse, R13, -R21 ;  /* 0x0000000d08157223 */ /* 0x040fe20000010815 */
[----:B------:R-:W-:Y:S01]  /*7580*/  FFMA.FTZ R20, R8, R15, R4 ;  /* 0x0000000f08147223 */ /* 0x000fe20000010004 */
[----:B------:R-:W-:Y:S01]  /*7590*/  FMUL.FTZ R26, R5, R12 ;  /* 0x0000000c051a7220 */ /* 0x000fe20000410000 */
[----:B------:R-:W-:-:S02]  /*75a0*/  HADD2.F32 R6, -RZ, R6.H1_H1 ;  /* 0x30000006ff067230 */ /* 0x000fc40000004100 */
[C---:B------:R-:W-:Y:S01]  /*75b0*/  FFMA.FTZ R24, R9.reuse, R12, -R24 ;  /* 0x0000000c09187223 */ /* 0x040fe20000010818 */
[----:B------:R-:W-:Y:S02]  /*75c0*/  HADD2.F32 R7, -RZ, R7.H1_H1 ;  /* 0x30000007ff077230 */ /* 0x000fe40000004100 */
[----:B------:R-:W-:Y:S01]  /*75d0*/  FFMA.FTZ R9, R9, R14, R26 ;  /* 0x0000000e09097223 */ /* 0x000fe2000001001a */
[----:B------:R-:W-:Y:S02]  /*75e0*/  HADD2.F32 R13, -RZ, R28.H1_H1 ;  /* 0x3000001cff0d7230 */ /* 0x000fe40000004100 */
[----:B------:R-:W-:Y:S02]  /*75f0*/  HADD2.F32 R5, -RZ, R30.H1_H1 ;  /* 0x3000001eff057230 */ /* 0x000fe40000004100 */
[----:B------:R-:W-:Y:S02]  /*7600*/  HADD2.F32 R8, -RZ, R34.H1_H1 ;  /* 0x30000022ff087230 */ /* 0x000fe40000004100 */
[----:B------:R-:W-:Y:S01]  /*7610*/  FMUL.FTZ R15, R6, R13 ;  /* 0x0000000d060f7220 */ /* 0x000fe20000410000 */
[----:B------:R-:W-:-:S02]  /*7620*/  HADD2.F32 R4, -RZ, R32.H1_H1 ;  /* 0x30000020ff047230 */ /* 0x000fc40000004100 */
[-C--:B------:R-:W-:Y:S01]  /*7630*/  FMUL.FTZ R12, R6, R5.reuse ;  /* 0x00000005060c7220 */ /* 0x080fe20000410000 */
[C---:B------:R-:W-:Y:S01]  /*7640*/  FMUL.FTZ R14, R7.reuse, R8 ;  /* 0x00000008070e7220 */ /* 0x040fe20000410000 */
[C---:B------:R-:W-:Y:S01]  /*7650*/  FFMA.FTZ R6, R10.reuse, R5, -R15 ;  /* 0x000000050a067223 */ /* 0x040fe2000001080f */
[-C--:B------:R-:W-:Y:S01]  /*7660*/  FMUL.FTZ R25, R7, R4.reuse ;  /* 0x0000000407197220 */ /* 0x080fe20000410000 */
[----:B------:R-:W-:Y:S01]  /*7670*/  FFMA.FTZ R13, R10, R13, R12 ;  /* 0x0000000d0a0d7223 */ /* 0x000fe2000001000c */
[C---:B------:R-:W-:Y:S01]  /*7680*/  FFMA.FTZ R7, R11.reuse, R4, -R14 ;  /* 0x000000040b077223 */ /* 0x040fe2000001080e */
[----:B------:R-:W-:Y:S01]  /*7690*/  F2FP.F16.F32.PACK_AB R4, R20, R21 ;  /* 0x000000151404723e */ /* 0x000fe200000000ff */
[----:B------:R-:W-:Y:S01]  /*76a0*/  FFMA.FTZ R8, R11, R8, R25 ;  /* 0x000000080b087223 */ /* 0x000fe20000010019 */
[----:B------:R-:W-:Y:S02]  /*76b0*/  F2FP.F16.F32.PACK_AB R5, R9, R24 ;  /* 0x000000180905723e */ /* 0x000fe400000000ff */
[----:B------:R-:W-:-:S02]  /*76c0*/  F2FP.F16.F32.PACK_AB R6, R13, R6 ;  /* 0x000000060d06723e */ /* 0x000fc400000000ff */
[----:B------:R-:W-:-:S05]  /*76d0*/  F2FP.F16.F32.PACK_AB R7, R8, R7 ;  /* 0x000000070807723e */ /* 0x000fca00000000ff */
[----:B------:R1:W-:Y:S02]  /*76e0*/  STS.128 [R3+0x20400], R4 ;  /* 0x0204000403007388 */ /* 0x0003e40000000c00 */
.L_x_667:
[----:B------:R-:W-:Y:S05]  /*76f0*/  BSYNC B2 ;  /* 0x0000000000027941 */ /* 0x000fea0003800000 */
.L_x_666:
[----:B------:R-:W-:Y:S05]  /*7700*/  @P1 BRA `(.L_x_665) ;  /* 0x0000000000981947 */ /* 0x000fea0003800000 */
[----:B01----:R-:W0:Y:S01]  /*7710*/  LDS.128 R4, [R0] ;  /* 0x0000000000047984 */ /* 0x003e220000000c00 */
        /* <DEDUP_REMOVED lines=36> */
[----:B------:R2:W-:Y:S02]  /*7960*/  STS.128 [R0], R4 ;  /* 0x0000000400007388 */ /* 0x0005e40000000c00 */
.L_x_665:
[----:B------:R-:W-:Y:S05]  /*7970*/  BSYNC B1 ;  /* 0x0000000000017941 */ /* 0x000fea0003800000 */
.L_x_664:
[----:B-12---:R-:W-:-:S05]  /*7980*/  VIADD R4, R184, 0x20 ;  /* 0x00000020b8047836 */ /* 0x006fca0000000000 */
[----:B------:R-:W-:-:S13]  /*7990*/  ISETP.GE.AND P0, PT, R4, R27, PT ;  /* 0x0000001b0400720c */ /* 0x000fda0003f06270 */
        /* <DEDUP_REMOVED lines=11> */
[----:B------:R-:W-:Y:S02]  /*7a50*/  HADD2.F32 R24, -RZ, R28.H1_H1 ;  /* 0x3000001cff187230 */ /* 0x000fe40000004100 */
[----:B------:R-:W-:-:S02]  /*7a60*/  HADD2.F32 R27, -RZ, R34.H1_H1 ;  /* 0x30000022ff1b7230 */ /* 0x000fc40000004100 */
[--C-:B0-----:R-:W-:Y:S02]  /*7a70*/  HADD2.F32 R8, -RZ, R4.reuse.H0_H0 ;  /* 0x20000004ff087230 */ /* 0x101fe40000004100 */
[----:B------:R-:W-:Y:S02]  /*7a80*/  HADD2.F32 R4, -RZ, R4.H1_H1 ;  /* 0x30000004ff047230 */ /* 0x000fe40000004100 */
[--C-:B------:R-:W-:Y:S02]  /*7a90*/  HADD2.F32 R9, -RZ, R5.reuse.H0_H0 ;  /* 0x20000005ff097230 */ /* 0x100fe40000004100 */
[----:B------:R-:W-:Y:S02]  /*7aa0*/  HADD2.F32 R5, -RZ, R5.H1_H1 ;  /* 0x30000005ff057230 */ /* 0x000fe40000004100 */
[-C--:B------:R-:W-:Y:S01]  /*7ab0*/  FMUL.FTZ R13, R20, R4.reuse ;  /* 0x00000004140d7220 */ /* 0x080fe20000410000 */
[----:B------:R-:W-:Y:S01]  /*7ac0*/  FMUL.FTZ R15, R14, R4 ;  /* 0x000000040e0f7220 */ /* 0x000fe20000410000 */
[----:B------:R-:W-:-:S02]  /*7ad0*/  HADD2.F32 R10, -RZ, R6.H0_H0 ;  /* 0x20000006ff0a7230 */ /* 0x000fc40000004100 */
[-C--:B------:R-:W-:Y:S01]  /*7ae0*/  FMUL.FTZ R12, R25, R5.reuse ;  /* 0x00000005190c7220 */ /* 0x080fe20000410000 */
[-C--:B------:R-:W-:Y:S01]  /*7af0*/  FFMA.FTZ R4, R14, R8.reuse, -R13 ;  /* 0x000000080e047223 */ /* 0x080fe2000001080d */
[----:B------:R-:W-:Y:S01]  /*7b00*/  FFMA.FTZ R15, R20, R8, R15 ;  /* 0x00000008140f7223 */ /* 0x000fe2000001000f */
[C---:B------:R-:W-:Y:S01]  /*7b10*/  FMUL.FTZ R8, R21.reuse, R5 ;  /* 0x0000000515087220 */ /* 0x040fe20000410000 */
[--C-:B------:R-:W-:Y:S02]  /*7b20*/  HADD2.F32 R11, -RZ, R7.reuse.H0_H0 ;  /* 0x20000007ff0b7230 */ /* 0x100fe40000004100 */
[-C--:B------:R-:W-:Y:S01]  /*7b30*/  FFMA.FTZ R5, R21, R9.reuse, -R12 ;  /* 0x0000000915057223 */ /* 0x080fe2000001080c */
[----:B------:R-:W-:Y:S02]  /*7b40*/  HADD2.F32 R6, -RZ, R6.H1_H1 ;  /* 0x30000006ff067230 */ /* 0x000fe40000004100 */
[----:B------:R-:W-:Y:S01]  /*7b50*/  FFMA.FTZ R8, R25, R9, R8 ;  /* 0x0000000919087223 */ /* 0x000fe20000010008 */
[----:B------:R-:W-:Y:S01]  /*7b60*/  HADD2.F32 R7, -RZ, R7.H1_H1 ;  /* 0x30000007ff077230 */ /* 0x000fe20000004100 */
[----:B------:R-:W-:Y:S01]  /*7b70*/  F2FP.F16.F32.PACK_AB R4, R15, R4 ;  /* 0x000000040f04723e */ /* 0x000fe200000000ff */
[----:B------:R-:W-:-:S02]  /*7b80*/  HADD2.F32 R20, -RZ, R30.H1_H1 ;  /* 0x3000001eff147230 */ /* 0x000fc40000004100 */
[-C--:B------:R-:W-:Y:S01]  /*7b90*/  FMUL.FTZ R9, R24, R6.reuse ;  /* 0x0000000618097220 */ /* 0x080fe20000410000 */
[----:B------:R-:W-:Y:S02]  /*7ba0*/  HADD2.F32 R21, -RZ, R32.H1_H1 ;  /* 0x30000020ff157230 */ /* 0x000fe40000004100 */
[----:B------:R-:W-:Y:S01]  /*7bb0*/  FMUL.FTZ R12, R27, R7 ;  /* 0x000000071b0c7220 */ /* 0x000fe20000410000 */
[----:B------:R-:W-:Y:S01]  /*7bc0*/  F2FP.F16.F32.PACK_AB R5, R8, R5 ;  /* 0x000000050805723e */ /* 0x000fe200000000ff */
[C---:B------:R-:W-:Y:S01]  /*7bd0*/  FMUL.FTZ R13, R20.reuse, R6 ;  /* 0x00000006140d7220 */ /* 0x040fe20000410000 */
[-C--:B------:R-:W-:Y:S01]  /*7be0*/  FFMA.FTZ R6, R20, R10.reuse, -R9 ;  /* 0x0000000a14067223 */ /* 0x080fe20000010809 */
[C---:B------:R-:W-:Y:S01]  /*7bf0*/  FMUL.FTZ R14, R21.reuse, R7 ;  /* 0x00000007150e7220 */ /* 0x040fe20000410000 */
[-C--:B------:R-:W-:Y:S01]  /*7c00*/  FFMA.FTZ R7, R21, R11.reuse, -R12 ;  /* 0x0000000b15077223 */ /* 0x080fe2000001080c */
[----:B------:R-:W-:Y:S02]  /*7c10*/  FFMA.FTZ R13, R24, R10, R13 ;  /* 0x0000000a180d7223 */ /* 0x000fe4000001000d */
[----:B------:R-:W-:-:S03]  /*7c20*/  FFMA.FTZ R14, R27, R11, R14 ;  /* 0x0000000b1b0e7223 */ /* 0x000fc6000001000e */
[----:B------:R-:W-:Y:S02]  /*7c30*/  F2FP.F16.F32.PACK_AB R6, R13, R6 ;  /* 0x000000060d06723e */ /* 0x000fe400000000ff */
[----:B------:R-:W-:-:S05]  /*7c40*/  F2FP.F16.F32.PACK_AB R7, R14, R7 ;  /* 0x000000070e07723e */ /* 0x000fca00000000ff */
[----:B------:R1:W-:Y:S02]  /*7c50*/  STS.128 [R3+0x21400], R4 ;  /* 0x0214000403007388 */ /* 0x0003e40000000c00 */
.L_x_670:
[----:B------:R-:W-:Y:S05]  /*7c60*/  BSYNC B1 ;  /* 0x0000000000017941 */ /* 0x000fea0003800000 */
.L_x_669:
[----:B------:R-:W-:Y:S05]  /*7c70*/  @P1 BRA `(.L_x_668) ;  /* 0x00000010007c1947 */ /* 0x000fea0003800000 */
[----:B01----:R-:W0:Y:S01]  /*7c80*/  LDS.128 R4, [R0+0x1000] ;  /* 0x0010000000047984 */ /* 0x003e220000000c00 */
        /* <DEDUP_REMOVED lines=13> */
[----:B------:R-:W-:Y:S01]  /*7d60*/  FMUL.FTZ R11, R24, R5 ;  /* 0x00000005180b7220 */ /* 0x000fe20000410000 */
[----:B------:R-:W-:Y:S01]  /*7d70*/  FFMA.FTZ R4, R13, R3, -R12 ;  /* 0x000000030d047223 */ /* 0x000fe2000001080c */
[--C-:B------:R-:W-:Y:S02]  /*7d80*/  HADD2.F32 R10, -RZ, R7.reuse.H0_H0 ;  /* 0x20000007ff0a7230 */ /* 0x100fe40000004100 */
[C---:B------:R-:W-:Y:S01]  /*7d90*/  FMUL.FTZ R13, R20.reuse, R5 ;  /* 0x00000005140d7220 */ /* 0x040fe20000410000 */
[----:B------:R-:W-:Y:S02]  /*7da0*/  HADD2.F32 R6, -RZ, R6.H1_H1 ;  /* 0x30000006ff067230 */ /* 0x000fe40000004100 */
[----:B------:R-:W-:Y:S01]  /*7db0*/  FFMA.FTZ R3, R15, R3, R14 ;  /* 0x000000030f037223 */ /* 0x000fe2000001000e */
[----:B------:R-:W-:Y:S02]  /*7dc0*/  HADD2.F32 R7, -RZ, R7.H1_H1 ;  /* 0x30000007ff077230 */ /* 0x000fe40000004100 */
[----:B------:R-:W-:Y:S01]  /*7dd0*/  FFMA.FTZ R5, R20, R8, -R11 ;  /* 0x0000000814057223 */ /* 0x000fe2000001080b */
[----:B------:R-:W-:-:S02]  /*7de0*/  HADD2.F32 R15, -RZ, R31.H1_H1 ;  /* 0x3000001fff0f7230 */ /* 0x000fc40000004100 */
[----:B------:R-:W-:Y:S01]  /*7df0*/  FFMA.FTZ R8, R24, R8, R13 ;  /* 0x0000000818087223 */ /* 0x000fe2000001000d */
[----:B------:R-:W-:Y:S02]  /*7e00*/  HADD2.F32 R20, -RZ, R33.H1_H1 ;  /* 0x30000021ff147230 */ /* 0x000fe40000004100 */
[-C--:B------:R-:W-:Y:S01]  /*7e10*/  FMUL.FTZ R12, R21, R6.reuse ;  /* 0x00000006150c7220 */ /* 0x080fe20000410000 */
[-C--:B------:R-:W-:Y:S01]  /*7e20*/  FMUL.FTZ R11, R26, R7.reuse ;  /* 0x000000071a0b7220 */ /* 0x080fe20000410000 */
[----:B------:R-:W-:Y:S01]  /*7e30*/  FMUL.FTZ R14, R15, R6 ;  /* 0x000000060f0e7220 */ /* 0x000fe20000410000 */
[----:B------:R-:W-:Y:S01]  /*7e40*/  F2FP.F16.F32.PACK_AB R4, R3, R4 ;  /* 0x000000040304723e */ /* 0x000fe200000000ff */
[C---:B------:R-:W-:Y:S01]  /*7e50*/  FMUL.FTZ R13, R20.reuse, R7 ;  /* 0x00000007140d7220 */ /* 0x040fe20000410000 */
[-C--:B------:R-:W-:Y:S01]  /*7e60*/  FFMA.FTZ R6, R15, R9.reuse, -R12 ;  /* 0x000000090f067223 */ /* 0x080fe2000001080c */
[-C--:B------:R-:W-:Y:S01]  /*7e70*/  FFMA.FTZ R7, R20, R10.reuse, -R11 ;  /* 0x0000000a14077223 */ /* 0x080fe2000001080b */
[----:B------:R-:W-:Y:S01]  /*7e80*/  FFMA.FTZ R9, R21, R9, R14 ;  /* 0x0000000915097223 */ /* 0x000fe2000001000e */
[----:B------:R-:W-:Y:S01]  /*7e90*/  FFMA.FTZ R10, R26, R10, R13 ;  /* 0x0000000a1a0a7223 */ /* 0x000fe2000001000d */
[----:B------:R-:W-:-:S03]  /*7ea0*/  F2FP.F16.F32.PACK_AB R5, R8, R5 ;  /* 0x000000050805723e */ /* 0x000fc600000000ff */
[----:B------:R-:W-:Y:S02]  /*7eb0*/  F2FP.F16.F32.PACK_AB R6, R9, R6 ;  /* 0x000000060906723e */ /* 0x000fe400000000ff */
[----:B------:R-:W-:-:S05]  /*7ec0*/  F2FP.F16.F32.PACK_AB R7, R10, R7 ;  /* 0x000000070a07723e */ /* 0x000fca00000000ff */
[----:B------:R4:W-:Y:S01]  /*7ed0*/  STS.128 [R0+0x1000], R4 ;  /* 0x0010000400007388 */ /* 0x0009e20000000c00 */
[----:B------:R-:W-:Y:S05]  /*7ee0*/  BRA `(.L_x_668) ;  /* 0x0000000c00e07947 */ /* 0x000fea0003800000 */
.L_x_658:
[----:B------:R-:W-:-:S03]  /*7ef0*/  UMOV UR4, 0xffffffff ;  /* 0xffffffff00047882 */ /* 0x000fc60000000000 */
[----:B------:R-:W-:Y:S05]  /*7f00*/  BRA.DIV UR4, `(.L_x_671) ;  /* 0x000000f604387947 */ /* 0x000fea000b800000 */
[----:B------:R0:W1:Y:S04]  /*7f10*/  SHFL.IDX PT, R0, R26, RZ, 0x1c1f ;  /* 0x001c1fff1a007589 */ /* 0x00006800000e0000 */
[----:B------:R0:W2:Y:S04]  /*7f20*/  SHFL.IDX PT, R3, R24, RZ, 0x1c1f ;  /* 0x001c1fff18037589 */ /* 0x0000a800000e0000 */
[----:B------:R0:W3:Y:S04]  /*7f30*/  SHFL.IDX PT, R20, R29, RZ, 0x1c1f ;  /* 0x001c1fff1d147589 */ /* 0x0000e800000e0000 */
[----:B------:R0:W4:Y:S02]  /*7f40*/  SHFL.IDX PT, R14, R28, RZ, 0x1c1f ;  /* 0x001c1fff1c0e7589 */ /* 0x00012400000e0000 */
.L_x_874:
[----:B------:R-:W5:Y:S01]  /*7f50*/  LDL R6, [R1+0x34] ;  /* 0x0000340001067983 */ /* 0x000f620000100800 */
[----:B------:R-:W-:Y:S01]  /*7f60*/  ULDC UR4, c[0x0][0x448] ;  /* 0x0001120000047ab9 */ /* 0x000fe20000000800 */
[----:B------:R-:W-:Y:S01]  /*7f70*/  BSSY B1, `(.L_x_672) ;  /* 0x0000019000017945 */ /* 0x000fe20003800000 */
[----:B------:R-:W-:Y:S01]  /*7f80*/  IMAD R21, R27, UR4, RZ ;  /* 0x000000041b157c24 */ /* 0x000fe2000f8e02ff */
[----:B------:R-:W-:Y:S02]  /*7f90*/  CS2R R10, SRZ ;  /* 0x00000000000a7805 */ /* 0x000fe4000001ff00 */
[----:B------:R-:W-:Y:S02]  /*7fa0*/  CS2R R8, SRZ ;  /* 0x0000000000087805 */ /* 0x000fe4000001ff00 */
[----:B------:R-:W-:Y:S01]  /*7fb0*/  ISETP.GE.AND P0, PT, R4, R21, PT ;  /* 0x000000150400720c */ /* 0x000fe20003f06270 */
[----:B------:R-:W-:Y:S01]  /*7fc0*/  IMAD R21, R25, -0x40, R21 ;  /* 0xffffffc019157824 */ /* 0x000fe200078e0215 */
[----:B-----5:R-:W-:-:S04]  /*7fd0*/  LEA.HI R5, R6, R6, RZ, 0x1 ;  /* 0x0000000606057211 */ /* 0x020fc800078f08ff */
[----:B------:R-:W-:-:S05]  /*7fe0*/  LOP3.LUT R5, R5, 0xfffffffe, RZ, 0xc0, !PT ;  /* 0xfffffffe05057812 */ /* 0x000fca00078ec0ff */
[----:B------:R-:W-:Y:S01]  /*7ff0*/  IMAD.IADD R25, R6, 0x1, -R5 ;  /* 0x0000000106197824 */ /* 0x000fe200078e0a05 */
[----:B------:R-:W-:Y:S02]  /*8000*/  CS2R R6, SRZ ;  /* 0x0000000000067805 */ /* 0x000fe4000001ff00 */
[----:B------:R-:W-:Y:S02]  /*8010*/  CS2R R4, SRZ ;  /* 0x0000000000047805 */ /* 0x000fe4000001ff00 */
[----:B------:R-:W-:Y:S01]  /*8020*/  SHF.L.U32 R25, R25, 0x1f, RZ ;  /* 0x0000001f19197819 */ /* 0x000fe200000006ff */
[----:B------:R-:W-:Y:S06]  /*8030*/  @P0 BRA `(.L_x_673) ;  /* 0x0000000000300947 */ /* 0x000fec0003800000 */
[----:B------:R-:W-:Y:S01]  /*8040*/  ULDC UR4, c[0x0][0x3f4] ;  /* 0x0000fd0000047ab9 */ /* 0x000fe20000000800 */
[C---:B------:R-:W-:Y:S01]  /*8050*/  IMAD.SHL.U32 R15, R16.reuse, 0x2, RZ ;  /* 0x00000002100f7824 */ /* 0x040fe200078e00ff */
[C---:B------:R-:W-:Y:S02]  /*8060*/  ISETP.GE.AND P2, PT, R16.reuse, UR4, PT ;  /* 0x0000000410007c0c */ /* 0x040fe4000bf46270 */
[----:B------:R-:W-:Y:S02]  /*8070*/  SHF.L.U64.HI R7, R16, 0x1, R17 ;  /* 0x0000000110077819 */ /* 0x000fe40000010211 */
[-C--:B--2---:R-:W-:Y:S02]  /*8080*/  IADD3 R12, P0, R3, R15.reuse, RZ ;  /* 0x0000000f030c7210 */ /* 0x084fe40007f1e0ff */
[----:B----4-:R-:W-:-:S03]  /*8090*/  IADD3 R14, P1, R14, R15, RZ ;  /* 0x0000000f0e0e7210 */ /* 0x010fc60007f3e0ff */
[----:B-1----:R-:W-:Y:S01]  /*80a0*/  IMAD.X R13, R0, 0x1, R7, P0 ;  /* 0x00000001000d7824 */ /* 0x002fe200000e0607 */
[----:B---3--:R-:W-:Y:S02]  /*80b0*/  IADD3.X R15, R20, R7, RZ, P1, !PT ;  /* 0x00000007140f7210 */ /* 0x008fe40000ffe4ff */
[----:B------:R-:W-:Y:S01]  /*80c0*/  CS2R R6, SRZ ;  /* 0x0000000000067805 */ /* 0x000fe2000001ff00 */
[----:B------:R-:W-:Y:S06]  /*80d0*/  @P2 BRA `(.L_x_673) ;  /* 0x0000000000082947 */ /* 0x000fec0003800000 */
[----:B------:R1:W5:Y:S04]  /*80e0*/  LD.E.128 R8, desc[UR40][R12.64] ;  /* 0x000000280c087980 */ /* 0x000368000c101d00 */
[----:B------:R1:W5:Y:S02]  /*80f0*/  LD.E.128 R4, desc[UR40][R14.64] ;  /* 0x000000280e047980 */ /* 0x000364000c101d00 */
.L_x_673:
[----:B------:R-:W-:Y:S05]  /*8100*/  BSYNC B1 ;  /* 0x0000000000017941 */ /* 0x000fea0003800000 */
.L_x_672:
[----:B------:R-:W0:Y:S01]  /*8110*/  SYNCS.PHASECHK.TRANS64.TRYWAIT P1, [R2+URZ+0x28c00], R25 ;  /* 0x028c0019020075a7 */ /* 0x000e22000802017f */
[----:B-1---5:R-:W-:Y:S01]  /*8120*/  IMAD.MOV.U32 R12, RZ, RZ, R8 ;  /* 0x000000ffff0c7224 */ /* 0x022fe200078e0008 */
[--C-:B------:R-:W-:Y:S01]  /*8130*/  SHF.R.U64 R13, R8, 0x10, R9.reuse ;  /* 0x00000010080d7819 */ /* 0x100fe20000001209 */
[--C-:B------:R-:W-:Y:S01]  /*8140*/  IMAD.MOV.U32 R41, RZ, RZ, R9.reuse ;  /* 0x000000ffff297224 */ /* 0x100fe200078e0009 */
[----:B------:R-:W-:Y:S01]  /*8150*/  SHF.R.U32.HI R42, RZ, 0x10, R9 ;  /* 0x00000010ff2a7819 */ /* 0x000fe20000011609 */
[----:B------:R-:W-:Y:S01]  /*8160*/  IMAD.MOV.U32 R39, RZ, RZ, R4 ;  /* 0x000000ffff277224 */ /* 0x000fe200078e0004 */
[----:B------:R-:W-:Y:S01]  /*8170*/  SHF.R.U64 R43, R4, 0x10, R5 ;  /* 0x00000010042b7819 */ /* 0x000fe20000001205 */
[----:B------:R-:W-:Y:S01]  /*8180*/  IMAD.MOV.U32 R40, RZ, RZ, R10 ;  /* 0x000000ffff287224 */ /* 0x000fe200078e000a */
[--C-:B------:R-:W-:Y:S01]  /*8190*/  SHF.R.U64 R9, R10, 0x10, R11.reuse ;  /* 0x000000100a097819 */ /* 0x100fe2000000120b */
[----:B------:R-:W-:Y:S01]  /*81a0*/  IMAD.MOV.U32 R0, RZ, RZ, R11 ;  /* 0x000000ffff007224 */ /* 0x000fe200078e000b */
[----:B------:R-:W-:Y:S01]  /*81b0*/  SHF.R.U64 R44, R6, 0x10, R7 ;  /* 0x00000010062c7819 */ /* 0x000fe20000001207 */
[----:B------:R-:W-:Y:S01]  /*81c0*/  IMAD.MOV.U32 R8, RZ, RZ, R5 ;  /* 0x000000ffff087224 */ /* 0x000fe200078e0005 */
[----:B------:R-:W-:Y:S01]  /*81d0*/  VIMNMX R21, R21, 0x40, PT ;  /* 0x0000004015157848 */ /* 0x000fe20003fe0100 */
[----:B------:R-:W-:Y:S01]  /*81e0*/  IMAD.MOV.U32 R38, RZ, RZ, R6 ;  /* 0x000000ffff267224 */ /* 0x000fe200078e0006 */
[----:B------:R-:W-:Y:S01]  /*81f0*/  SHF.R.U32.HI R10, RZ, 0x10, R11 ;  /* 0x00000010ff0a7819 */ /* 0x000fe2000001160b */
[----:B------:R-:W-:Y:S01]  /*8200*/  IMAD.MOV.U32 R4, RZ, RZ, R7 ;  /* 0x000000ffff047224 */ /* 0x000fe200078e0007 */
[----:B--2---:R-:W1:Y:S01]  /*8210*/  LDC R3, c[0x0][0x3f4] ;  /* 0x0000fd00ff037b82 */ /* 0x004e620000000800 */
[----:B------:R-:W-:Y:S01]  /*8220*/  SHF.R.U32.HI R5, RZ, 0x10, R5 ;  /* 0x00000010ff057819 */ /* 0x000fe20000011605 */
[----:B------:R-:W-:Y:S01]  /*8230*/  BSSY B1, `(.L_x_674) ;  /* 0x0000010000017945 */ /* 0x000fe20003800000 */
[----:B------:R-:W-:-:S02]  /*8240*/  SHF.R.U32.HI R6, RZ, 0x10, R7 ;  /* 0x00000010ff067819 */ /* 0x000fc40000011607 */
[----:B----4-:R-:W-:Y:S02]  /*8250*/  IADD3 R14, R184, 0x20, RZ ;  /* 0x00000020b80e7810 */ /* 0x010fe40007ffe0ff */
[----:B------:R-:W-:Y:S02]  /*8260*/  PRMT R40, R40, 0x5410, R12 ;  /* 0x0000541028287816 */ /* 0x000fe4000000000c */
[----:B------:R-:W-:Y:S02]  /*8270*/  PRMT R41, R41, 0x5410, R13 ;  /* 0x0000541029297816 */ /* 0x000fe4000000000d */
[----:B------:R-:W-:Y:S02]  /*8280*/  PRMT R0, R10, 0x5410, R0 ;  /* 0x000054100a007816 */ /* 0x000fe40000000000 */
[----:B------:R-:W-:Y:S02]  /*8290*/  PRMT R42, R42, 0x5410, R9 ;  /* 0x000054102a2a7816 */ /* 0x000fe40000000009 */
[----:B------:R-:W-:-:S02]  /*82a0*/  PRMT R39, R39, 0x5410, R8 ;  /* 0x0000541027277816 */ /* 0x000fc40000000008 */
[----:B------:R-:W-:Y:S02]  /*82b0*/  PRMT R43, R43, 0x5410, R5 ;  /* 0x000054102b2b7816 */ /* 0x000fe40000000005 */
[----:B------:R-:W-:Y:S02]  /*82c0*/  PRMT R38, R38, 0x5410, R4 ;  /* 0x0000541026267816 */ /* 0x000fe40000000004 */
[----:B------:R-:W-:Y:S02]  /*82d0*/  PRMT R44, R44, 0x5410, R6 ;  /* 0x000054102c2c7816 */ /* 0x000fe40000000006 */
[C---:B-1----:R-:W-:Y:S01]  /*82e0*/  ISETP.GE.AND P0, PT, R16.reuse, R3, PT ;  /* 0x000000031000720c */ /* 0x042fe20003f06270 */
[----:B------:R-:W-:-:S03]  /*82f0*/  IMAD.IADD R3, R16, 0x1, R3 ;  /* 0x0000000110037824 */ /* 0x000fc600078e0203 */
[-C--:B------:R-:W-:Y:S02]  /*8300*/  ISETP.GE.OR P2, PT, R184, R21.reuse, P0 ;  /* 0x00000015b800720c */ /* 0x080fe40000746670 */
[----:B------:R-:W-:Y:S01]  /*8310*/  ISETP.GE.OR P0, PT, R14, R21, P0 ;  /* 0x000000150e00720c */ /* 0x000fe20000706670 */
[----:B0-----:R-:W-:-:S12]  /*8320*/  @!P1 BRA `(.L_x_675) ;  /* 0x000000f000a09947 */ /* 0x001fd80003800000 */
.L_x_875:
[----:B------:R-:W-:Y:S05]  /*8330*/  BSYNC B1 ;  /* 0x0000000000017941 */ /* 0x000fea0003800000 */
.L_x_674:
[----:B------:R-:W-:Y:S01]  /*8340*/  BSSY B1, `(.L_x_676) ;  /* 0x0000059000017945 */ /* 0x000fe20003800000 */
[----:B------:R-:W-:-:S03]  /*8350*/  LOP3.LUT R3, R3, 0x38, RZ, 0xc0, !PT ;  /* 0x0000003803037812 */ /* 0x000fc600078ec0ff */
[----:B------:R-:W-:Y:S05]  /*8360*/  @P2 BRA `(.L_x_677) ;  /* 0x0000000400582947 */ /* 0x000fea0003800000 */
[----:B------:R-:W-:Y:S02]  /*8370*/  IMAD.SHL.U32 R4, R194, 0x40, RZ ;  /* 0x00000040c2047824 */ /* 0x000fe400078e00ff */
[----:B------:R-:W-:Y:S02]  /*8380*/  HADD2.F32 R29, -RZ, R39.H0_H0 ;  /* 0x20000027ff1d7230 */ /* 0x000fe40000004100 */
[----:B------:R-:W-:Y:S01]  /*8390*/  HADD2.F32 R27, -RZ, R40.H1_H1 ;  /* 0x30000028ff1b7230 */ /* 0x000fe20000004100 */
[----:B------:R-:W-:Y:S01]  /*83a0*/  LOP3.LUT R8, R4, 0x1c0, RZ, 0xc0, !PT ;  /* 0x000001c004087812 */ /* 0x000fe200078ec0ff */
[----:B------:R-:W-:-:S03]  /*83b0*/  HADD2.F32 R31, -RZ, R43.H0_H0 ;  /* 0x2000002bff1f7230 */ /* 0x000fc60000004100 */
[----:B------:R-:W-:Y:S02]  /*83c0*/  SHF.R.U32.HI R7, RZ, 0x3, R8 ;  /* 0x00000003ff077819 */ /* 0x000fe40000011608 */
[----:B------:R-:W-:Y:S02]  /*83d0*/  LOP3.LUT R4, R8, 0x38, R16, 0xf8, !PT ;  /* 0x0000003808047812 */ /* 0x000fe400078ef810 */
[----:B------:R-:W-:Y:S02]  /*83e0*/  LOP3.LUT R8, R7, R3, R8, 0x1e, !PT ;  /* 0x0000000307087212 */ /* 0x000fe400078e1e08 */
[----:B------:R-:W-:-:S03]  /*83f0*/  LOP3.LUT R4, R4, R7, RZ, 0x3c, !PT ;  /* 0x0000000704047212 */ /* 0x000fc600078e3cff */
[C---:B------:R-:W-:Y:S02]  /*8400*/  IMAD R9, R213.reuse, 0x200, R8 ;  /* 0x00000200d5097824 */ /* 0x040fe400078e0208 */
[----:B------:R-:W-:Y:S02]  /*8410*/  IMAD R5, R213, 0x200, R4 ;  /* 0x00000200d5057824 */ /* 0x000fe400078e0204 */
[--C-:B------:R-:W-:Y:S02]  /*8420*/  IMAD R36, R9, 0x2, R2.reuse ;  /* 0x0000000209247824 */ /* 0x100fe400078e0202 */
[----:B------:R-:W-:-:S03]  /*8430*/  IMAD R34, R5, 0x2, R2 ;  /* 0x0000000205227824 */ /* 0x000fc600078e0202 */
[----:B------:R-:W3:Y:S04]  /*8440*/  LDS.128 R8, [R36+0x20400] ;  /* 0x0204000024087984 */ /* 0x000ee80000000c00 */
[----:B------:R-:W1:Y:S01]  /*8450*/  LDS.128 R4, [R34+0x20400] ;  /* 0x0204000022047984 */ /* 0x000e620000000c00 */
[--C-:B---3--:R-:W-:Y:S02]  /*8460*/  HADD2.F32 R20, -RZ, R8.reuse.H0_H0 ;  /* 0x20000008ff147230 */ /* 0x108fe40000004100 */
[----:B------:R-:W-:Y:S02]  /*8470*/  HADD2.F32 R8, -RZ, R8.H1_H1 ;  /* 0x30000008ff087230 */ /* 0x000fe40000004100 */
[----:B-1----:R-:W-:Y:S02]  /*8480*/  HADD2.F32 R12, -RZ, R4.H0_H0 ;  /* 0x20000004ff0c7230 */ /* 0x002fe40000004100 */
[C---:B------:R-:W-:Y:S01]  /*8490*/  FMUL.FTZ R33, R20.reuse, R29 ;  /* 0x0000001d14217220 */ /* 0x040fe20000410000 */
[----:B------:R-:W-:Y:S01]  /*84a0*/  FMUL.FTZ R35, R20, R27 ;  /* 0x0000001b14237220 */ /* 0x000fe20000410000 */
[----:B------:R-:W-:-:S02]  /*84b0*/  HADD2.F32 R21, -RZ, R9.H0_H0 ;  /* 0x20000009ff157230 */ /* 0x000fc40000004100 */
[----:B------:R-:W-:Y:S01]  /*84c0*/  FMUL.FTZ R37, R8, R31 ;  /* 0x0000001f08257220 */ /* 0x000fe20000410000 */
[C---:B------:R-:W-:Y:S01]  /*84d0*/  FFMA.FTZ R33, R12.reuse, R27, -R33 ;  /* 0x0000001b0c217223 */ /* 0x040fe20000010821 */
[----:B------:R-:W-:Y:S02]  /*84e0*/  HADD2.F32 R27, -RZ, R41.H1_H1 ;  /* 0x30000029ff1b7230 */ /* 0x000fe40000004100 */
[----:B------:R-:W-:Y:S01]  /*84f0*/  FFMA.FTZ R35, R12, R29, R35 ;  /* 0x0000001d0c237223 */ /* 0x000fe20000010023 */
[----:B------:R-:W-:Y:S02]  /*8500*/  HADD2.F32 R20, -RZ, R39.H1_H1 ;  /* 0x30000027ff147230 */ /* 0x000fe40000004100 */
[----:B------:R-:W-:Y:S02]  /*8510*/  HADD2.F32 R12, -RZ, R41.H0_H0 ;  /* 0x20000029ff0c7230 */ /* 0x000fe40000004100 */
[----:B------:R-:W-:Y:S01]  /*8520*/  FMUL.FTZ R29, R8, R27 ;  /* 0x0000001b081d7220 */ /* 0x000fe20000410000 */
[----:B------:R-:W-:-:S02]  /*8530*/  HADD2.F32 R4, -RZ, R4.H1_H1 ;  /* 0x30000004ff047230 */ /* 0x000fc40000004100 */
[C---:B------:R-:W-:Y:S01]  /*8540*/  FMUL.FTZ R30, R21.reuse, R20 ;  /* 0x00000014151e7220 */ /* 0x040fe20000410000 */
[----:B------:R-:W-:Y:S02]  /*8550*/  HADD2.F32 R13, -RZ, R5.H0_H0 ;  /* 0x20000005ff0d7230 */ /* 0x000fe40000004100 */
[----:B------:R-:W-:Y:S01]  /*8560*/  FMUL.FTZ R21, R21, R12 ;  /* 0x0000000c15157220 */ /* 0x000fe20000410000 */
[----:B------:R-:W-:Y:S02]  /*8570*/  HADD2.F32 R9, -RZ, R9.H1_H1 ;  /* 0x30000009ff097230 */ /* 0x000fe40000004100 */
[C---:B------:R-:W-:Y:S01]  /*8580*/  FFMA.FTZ R26, R4.reuse, R27, -R37 ;  /* 0x0000001b041a7223 */ /* 0x040fe20000010825 */
[----:B------:R-:W-:Y:S01]  /*8590*/  FFMA.FTZ R28, R4, R31, R29 ;  /* 0x0000001f041c7223 */ /* 0x000fe2000001001d */
[----:B------:R-:W-:Y:S02]  /*85a0*/  HADD2.F32 R8, -RZ, R43.H1_H1 ;  /* 0x3000002bff087230 */ /* 0x000fe40000004100 */
[----:B------:R-:W-:Y:S01]  /*85b0*/  FFMA.FTZ R20, R13, R20, R21 ;  /* 0x000000140d147223 */ /* 0x000fe20000010015 */
[----:B------:R-:W-:-:S02]  /*85c0*/  HADD2.F32 R4, -RZ, R42.H0_H0 ;  /* 0x2000002aff047230 */ /* 0x000fc40000004100 */
[----:B------:R-:W-:Y:S01]  /*85d0*/  FFMA.FTZ R30, R13, R12, -R30 ;  /* 0x0000000c0d1e7223 */ /* 0x000fe2000001081e */
[----:B------:R-:W-:Y:S02]  /*85e0*/  HADD2.F32 R24, -RZ, R10.H0_H0 ;  /* 0x2000000aff187230 */ /* 0x000fe40000004100 */
[C---:B------:R-:W-:Y:S01]  /*85f0*/  FMUL.FTZ R12, R9.reuse, R8 ;  /* 0x00000008090c7220 */ /* 0x040fe20000410000 */
[----:B------:R-:W-:Y:S02]  /*8600*/  HADD2.F32 R21, -RZ, R38.H0_H0 ;  /* 0x20000026ff157230 */ /* 0x000fe40000004100 */
[----:B------:R-:W-:Y:S01]  /*8610*/  FMUL.FTZ R32, R9, R4 ;  /* 0x0000000409207220 */ /* 0x000fe20000410000 */
[----:B------:R-:W-:Y:S02]  /*8620*/  HADD2.F32 R5, -RZ, R5.H1_H1 ;  /* 0x30000005ff057230 */ /* 0x000fe40000004100 */
[----:B------:R-:W-:Y:S02]  /*8630*/  HADD2.F32 R14, -RZ, R6.H0_H0 ;  /* 0x20000006ff0e7230 */ /* 0x000fe40000004100 */
[----:B------:R-:W-:Y:S01]  /*8640*/  FMUL.FTZ R37, R24, R21 ;  /* 0x0000001518257220 */ /* 0x000fe20000410000 */
[----:B------:R-:W-:-:S02]  /*8650*/  HADD2.F32 R13, -RZ, R40.H0_H0 ;  /* 0x20000028ff0d7230 */ /* 0x000fc40000004100 */
[C---:B------:R-:W-:Y:S01]  /*8660*/  FFMA.FTZ R29, R5.reuse, R4, -R12 ;  /* 0x00000004051d7223 */ /* 0x040fe2000001080c */
[----:B------:R-:W-:Y:S02]  /*8670*/  HADD2.F32 R10, -RZ, R10.H1_H1 ;  /* 0x3000000aff0a7230 */ /* 0x000fe40000004100 */
[----:B------:R-:W-:Y:S01]  /*8680*/  FFMA.FTZ R31, R5, R8, R32 ;  /* 0x00000008051f7223 */ /* 0x000fe20000010020 */
[----:B------:R-:W-:Y:S02]  /*8690*/  HADD2.F32 R27, -RZ, R44.H0_H0 ;  /* 0x2000002cff1b7230 */ /* 0x000fe40000004100 */
[-C--:B------:R-:W-:Y:S01]  /*86a0*/  FMUL.FTZ R24, R24, R13.reuse ;  /* 0x0000000d18187220 */ /* 0x080fe20000410000 */
[----:B------:R-:W-:Y:S02]  /*86b0*/  HADD2.F32 R9, -RZ, R42.H1_H1 ;  /* 0x3000002aff097230 */ /* 0x000fe40000004100 */
[----:B------:R-:W-:Y:S01]  /*86c0*/  FFMA.FTZ R37, R14, R13, -R37 ;  /* 0x0000000d0e257223 */ /* 0x000fe20000010825 */
[----:B------:R-:W-:-:S02]  /*86d0*/  HADD2.F32 R6, -RZ, R6.H1_H1 ;  /* 0x30000006ff067230 */ /* 0x000fc40000004100 */
[C---:B------:R-:W-:Y:S01]  /*86e0*/  FMUL.FTZ R5, R10.reuse, R27 ;  /* 0x0000001b0a057220 */ /* 0x040fe20000410000 */
[--C-:B0-----:R-:W-:Y:S02]  /*86f0*/  HADD2.F32 R25, -RZ, R11.reuse.H0_H0 ;  /* 0x2000000bff197230 */ /* 0x101fe40000004100 */
[----:B------:R-:W-:Y:S01]  /*8700*/  FMUL.FTZ R13, R10, R9 ;  /* 0x000000090a0d7220 */ /* 0x000fe20000410000 */
[----:B------:R-:W-:Y:S02]  /*8710*/  HADD2.F32 R11, -RZ, R11.H1_H1 ;  /* 0x3000000bff0b7230 */ /* 0x000fe40000004100 */
[----:B------:R-:W-:Y:S01]  /*8720*/  FFMA.FTZ R24, R14, R21, R24 ;  /* 0x000000150e187223 */ /* 0x000fe20000010018 */
[----:B------:R-:W-:Y:S02]  /*8730*/  HADD2.F32 R10, -RZ, R38.H1_H1 ;  /* 0x30000026ff0a7230 */ /* 0x000fe40000004100 */
[----:B------:R-:W-:Y:S01]  /*8740*/  FFMA.FTZ R14, R6, R9, -R5 ;  /* 0x00000009060e7223 */ /* 0x000fe20000010805 */
[----:B------:R-:W-:-:S02]  /*8750*/  HADD2.F32 R12, -RZ, R44.H1_H1 ;  /* 0x3000002cff0c7230 */ /* 0x000fc40000004100 */
[----:B------:R-:W-:Y:S01]  /*8760*/  FFMA.FTZ R13, R6, R27, R13 ;  /* 0x0000001b060d7223 */ /* 0x000fe2000001000d */
[--C-:B------:R-:W-:Y:S02]  /*8770*/  HADD2.F32 R4, -RZ, R0.reuse.H1_H1 ;  /* 0x30000000ff047230 */ /* 0x100fe40000004100 */
[----:B------:R-:W-:Y:S01]  /*8780*/  FMUL.FTZ R6, R25, R10 ;  /* 0x0000000a19067220 */ /* 0x000fe20000410000 */
[----:B------:R-:W-:Y:S02]  /*8790*/  HADD2.F32 R8, -RZ, R0.H0_H0 ;  /* 0x20000000ff087230 */ /* 0x000fe40000004100 */
[----:B------:R-:W-:Y:S01]  /*87a0*/  FMUL.FTZ R32, R11, R12 ;  /* 0x0000000c0b207220 */ /* 0x000fe20000410000 */
[--C-:B------:R-:W-:Y:S02]  /*87b0*/  HADD2.F32 R15, -RZ, R7.reuse.H0_H0 ;  /* 0x20000007ff0f7230 */ /* 0x100fe40000004100 */
[----:B------:R-:W-:Y:S01]  /*87c0*/  FMUL.FTZ R25, R25, R4 ;  /* 0x0000000419197220 */ /* 0x000fe20000410000 */
[----:B------:R-:W-:-:S02]  /*87d0*/  HADD2.F32 R7, -RZ, R7.H1_H1 ;  /* 0x30000007ff077230 */ /* 0x000fc40000004100 */
[----:B------:R-:W-:Y:S01]  /*87e0*/  FMUL.FTZ R5, R11, R8 ;  /* 0x000000080b057220 */ /* 0x000fe20000410000 */
[----:B------:R-:W-:Y:S01]  /*87f0*/  F2FP.F16.F32.PACK_AB R9, R31, R20 ;  /* 0x000000141f09723e */ /* 0x000fe200000000ff */
[C---:B------:R-:W-:Y:S01]  /*8800*/  FFMA.FTZ R11, R15.reuse, R4, -R6 ;  /* 0x000000040f0b7223 */ /* 0x040fe20000010806 */
[----:B------:R-:W-:Y:S01]  /*8810*/  FFMA.FTZ R25, R15, R10, R25 ;  /* 0x0000000a0f197223 */ /* 0x000fe20000010019 */
[C---:B------:R-:W-:Y:S01]  /*8820*/  FFMA.FTZ R32, R7.reuse, R8, -R32 ;  /* 0x0000000807207223 */ /* 0x040fe20000010820 */
[----:B------:R-:W-:Y:S01]  /*8830*/  FFMA.FTZ R12, R7, R12, R5 ;  /* 0x0000000c070c7223 */ /* 0x000fe20000010005 */
[----:B------:R-:W-:Y:S02]  /*8840*/  F2FP.F16.F32.PACK_AB R4, R26, R33 ;  /* 0x000000211a04723e */ /* 0x000fe400000000ff */
[----:B------:R-:W-:Y:S02]  /*8850*/  F2FP.F16.F32.PACK_AB R5, R29, R30 ;  /* 0x0000001e1d05723e */ /* 0x000fe400000000ff */
[----:B------:R-:W-:-:S02]  /*8860*/  F2FP.F16.F32.PACK_AB R6, R14, R37 ;  /* 0x000000250e06723e */ /* 0x000fc400000000ff */
[----:B------:R-:W-:Y:S02]  /*8870*/  F2FP.F16.F32.PACK_AB R7, R32, R11 ;  /* 0x0000000b2007723e */ /* 0x000fe400000000ff */
[----:B------:R-:W-:Y:S02]  /*8880*/  F2FP.F16.F32.PACK_AB R8, R28, R35 ;  /* 0x000000231c08723e */ /* 0x000fe400000000ff */
[----:B------:R-:W-:Y:S01]  /*8890*/  F2FP.F16.F32.PACK_AB R10, R13, R24 ;  /* 0x000000180d0a723e */ /* 0x000fe200000000ff */
[----:B------:R1:W-:Y:S01]  /*88a0*/  STS.128 [R34+0x20400], R4 ;  /* 0x0204000422007388 */ /* 0x0003e20000000c00 */
[----:B------:R-:W-:-:S05]  /*88b0*/  F2FP.F16.F32.PACK_AB R11, R12, R25 ;  /* 0x000000190c0b723e */ /* 0x000fca00000000ff */
[----:B------:R1:W-:Y:S02]  /*88c0*/  STS.128 [R36+0x20400], R8 ;  /* 0x0204000824007388 */ /* 0x0003e40000000c00 */
.L_x_677:
[----:B------:R-:W-:Y:S05]  /*88d0*/  BSYNC B1 ;  /* 0x0000000000017941 */ /* 0x000fea0003800000 */
.L_x_676:
[----:B------:R-:W-:Y:S05]  /*88e0*/  @P0 BRA `(.L_x_668) ;  /* 0x0000000400600947 */ /* 0x000fea0003800000 */
[----:B-1----:R-:W2:Y:S01]  /*88f0*/  LDL R8, [R1+0x54] ;  /* 0x0000540001087983 */ /* 0x002ea20000100800 */
[C---:B------:R-:W-:Y:S01]  /*8900*/  VIADD R4, R184.reuse, 0x20 ;  /* 0x00000020b8047836 */ /* 0x040fe20000000000 */
[----:B------:R-:W-:Y:S02]  /*8910*/  IADD3 R5, R184, 0x20, RZ ;  /* 0x00000020b8057810 */ /* 0x000fe40007ffe0ff */
[----:B------:R-:W4:Y:S01]  /*8920*/  LDL R36, [R1+0x4c] ;  /* 0x00004c0001247983 */ /* 0x000f220000100800 */
[----:B------:R-:W-:Y:S02]  /*8930*/  IMAD.SHL.U32 R4, R4, 0x40, RZ ;  /* 0x0000004004047824 */ /* 0x000fe400078e00ff */
[----:B------:R-:W-:-:S03]  /*8940*/  IMAD.SHL.U32 R5, R5, 0x40, RZ ;  /* 0x0000004005057824 */ /* 0x000fc600078e00ff */
[----:B------:R-:W-:Y:S02]  /*8950*/  LOP3.LUT R4, R4, 0x1c0, RZ, 0xc0, !PT ;  /* 0x000001c004047812 */ /* 0x000fe400078ec0ff */
[----:B------:R-:W-:Y:S02]  /*8960*/  LOP3.LUT R5, R5, 0x1c0, RZ, 0xc0, !PT ;  /* 0x000001c005057812 */ /* 0x000fe400078ec0ff */
[----:B------:R-:W-:-:S04]  /*8970*/  SHF.R.U32.HI R4, RZ, 0x3, R4 ;  /* 0x00000003ff047819 */ /* 0x000fc80000011604 */
[----:B------:R-:W-:Y:S01]  /*8980*/  LOP3.LUT R3, R4, R3, R5, 0x1e, !PT ;  /* 0x0000000304037212 */ /* 0x000fe200078e1e05 */
[----:B------:R-:W-:Y:S02]  /*8990*/  HADD2.F32 R26, -RZ, R40.H1_H1 ;  /* 0x30000028ff1a7230 */ /* 0x000fe40000004100 */
[----:B------:R-:W-:Y:S02]  /*89a0*/  HADD2.F32 R28, -RZ, R39.H0_H0 ;  /* 0x20000027ff1c7230 */ /* 0x000fe40000004100 */
[----:B------:R-:W-:Y:S02]  /*89b0*/  HADD2.F32 R30, -RZ, R43.H0_H0 ;  /* 0x2000002bff1e7230 */ /* 0x000fe40000004100 */
[----:B------:R-:W-:Y:S02]  /*89c0*/  HADD2.F32 R37, -RZ, R39.H1_H1 ;  /* 0x30000027ff257230 */ /* 0x000fe40000004100 */
[----:B------:R-:W-:Y:S02]  /*89d0*/  HADD2.F32 R35, -RZ, R41.H0_H0 ;  /* 0x20000029ff237230 */ /* 0x000fe40000004100 */
[----:B------:R-:W-:-:S02]  /*89e0*/  HADD2.F32 R39, -RZ, R43.H1_H1 ;  /* 0x3000002bff277230 */ /* 0x000fc40000004100 */
[----:B------:R-:W-:Y:S02]  /*89f0*/  HADD2.F32 R34, -RZ, R44.H0_H0 ;  /* 0x2000002cff227230 */ /* 0x000fe40000004100 */
[----:B------:R-:W-:Y:S02]  /*8a00*/  HADD2.F32 R32, -RZ, R38.H0_H0 ;  /* 0x20000026ff207230 */ /* 0x000fe40000004100 */
[----:B--2---:R-:W-:-:S04]  /*8a10*/  IMAD.IADD R3, R8, 0x1, R3 ;  /* 0x0000000108037824 */ /* 0x004fc800078e0203 */
[----:B------:R-:W-:Y:S01]  /*8a20*/  IMAD R3, R3, 0x2, R2 ;  /* 0x0000000203037824 */ /* 0x000fe200078e0202 */
[----:B----4-:R-:W-:Y:S04]  /*8a30*/  LDS.128 R4, [R36+0x20400] ;  /* 0x0204000024047984 */ /* 0x010fe80000000c00 */
[----:B------:R-:W3:Y:S02]  /*8a40*/  LDS.128 R8, [R3+0x20400] ;  /* 0x0204000003087984 */ /* 0x000ee40000000c00 */
[--C-:B---3--:R-:W-:Y:S02]  /*8a50*/  HADD2.F32 R20, -RZ, R8.reuse.H0_H0 ;  /* 0x20000008ff147230 */ /* 0x108fe40000004100 */
[----:B------:R-:W-:Y:S02]  /*8a60*/  HADD2.F32 R8, -RZ, R8.H1_H1 ;  /* 0x30000008ff087230 */ /* 0x000fe40000004100 */
[----:B------:R-:W-:-:S02]  /*8a70*/  HADD2.F32 R12, -RZ, R4.H0_H0 ;  /* 0x20000004ff0c7230 */ /* 0x000fc40000004100 */
[-C--:B------:R-:W-:Y:S01]  /*8a80*/  FMUL.FTZ R27, R28, R20.reuse ;  /* 0x000000141c1b7220 */ /* 0x080fe20000410000 */
[----:B------:R-:W-:Y:S01]  /*8a90*/  FMUL.FTZ R29, R26, R20 ;  /* 0x000000141a1d7220 */ /* 0x000fe20000410000 */
[----:B------:R-:W-:Y:S02]  /*8aa0*/  HADD2.F32 R20, -RZ, R41.H1_H1 ;  /* 0x30000029ff147230 */ /* 0x000fe40000004100 */
[-C--:B------:R-:W-:Y:S01]  /*8ab0*/  FMUL.FTZ R31, R30, R8.reuse ;  /* 0x000000081e1f7220 */ /* 0x080fe20000410000 */
[----:B------:R-:W-:Y:S02]  /*8ac0*/  HADD2.F32 R4, -RZ, R4.H1_H1 ;  /* 0x30000004ff047230 */ /* 0x000fe40000004100 */
[--C-:B------:R-:W-:Y:S02]  /*8ad0*/  HADD2.F32 R21, -RZ, R9.reuse.H0_H0 ;  /* 0x20000009ff157230 */ /* 0x100fe40000004100 */
[----:B------:R-:W-:Y:S01]  /*8ae0*/  FMUL.FTZ R33, R20, R8 ;  /* 0x0000000814217220 */ /* 0x000fe20000410000 */
[----:B------:R-:W-:-:S02]  /*8af0*/  HADD2.F32 R9, -RZ, R9.H1_H1 ;  /* 0x30000009ff097230 */ /* 0x000fc40000004100 */
[----:B------:R-:W-:Y:S01]  /*8b00*/  FFMA.FTZ R27, R26, R12, -R27 ;  /* 0x0000000c1a1b7223 */ /* 0x000fe2000001081b */
[----:B------:R-:W-:Y:S01]  /*8b10*/  FFMA.FTZ R8, R20, R4, -R31 ;  /* 0x0000000414087223 */ /* 0x000fe2000001081f */
[-C--:B------:R-:W-:Y:S01]  /*8b20*/  FMUL.FTZ R20, R37, R21.reuse ;  /* 0x0000001525147220 */ /* 0x080fe20000410000 */
[----:B------:R-:W-:Y:S01]  /*8b30*/  FMUL.FTZ R26, R35, R21 ;  /* 0x00000015231a7220 */ /* 0x000fe20000410000 */
[----:B------:R-:W-:Y:S02]  /*8b40*/  HADD2.F32 R21, -RZ, R42.H0_H0 ;  /* 0x2000002aff157230 */ /* 0x000fe40000004100 */
[----:B------:R-:W-:Y:S01]  /*8b50*/  FFMA.FTZ R29, R28, R12, R29 ;  /* 0x0000000c1c1d7223 */ /* 0x000fe2000001001d */
[--C-:B------:R-:W-:Y:S02]  /*8b60*/  HADD2.F32 R13, -RZ, R5.reuse.H0_H0 ;  /* 0x20000005ff0d7230 */ /* 0x100fe40000004100 */
[----:B------:R-:W-:Y:S01]  /*8b70*/  FFMA.FTZ R12, R30, R4, R33 ;  /* 0x000000041e0c7223 */ /* 0x000fe20000010021 */
[----:B------:R-:W-:-:S02]  /*8b80*/  HADD2.F32 R5, -RZ, R5.H1_H1 ;  /* 0x30000005ff057230 */ /* 0x000fc40000004100 */
[-C--:B------:R-:W-:Y:S01]  /*8b90*/  FMUL.FTZ R4, R39, R9.reuse ;  /* 0x0000000927047220 */ /* 0x080fe20000410000 */
[--C-:B------:R-:W-:Y:S02]  /*8ba0*/  HADD2.F32 R24, -RZ, R10.reuse.H0_H0 ;  /* 0x2000000aff187230 */ /* 0x100fe40000004100 */
[C---:B------:R-:W-:Y:S01]  /*8bb0*/  FMUL.FTZ R28, R21.reuse, R9 ;  /* 0x00000009151c7220 */ /* 0x040fe20000410000 */
[----:B------:R-:W-:Y:S02]  /*8bc0*/  HADD2.F32 R10, -RZ, R10.H1_H1 ;  /* 0x3000000aff0a7230 */ /* 0x000fe40000004100 */
[----:B------:R-:W-:Y:S01]  /*8bd0*/  FFMA.FTZ R9, R21, R5, -R4 ;  /* 0x0000000515097223 */ /* 0x000fe20000010804 */
[----:B------:R-:W-:Y:S02]  /*8be0*/  HADD2.F32 R14, -RZ, R6.H0_H0 ;  /* 0x20000006ff0e7230 */ /* 0x000fe40000004100 */
[-C--:B------:R-:W-:Y:S01]  /*8bf0*/  FFMA.FTZ R20, R35, R13.reuse, -R20 ;  /* 0x0000000d23147223 */ /* 0x080fe20000010814 */
[----:B------:R-:W-:Y:S01]  /*8c00*/  FFMA.FTZ R26, R37, R13, R26 ;  /* 0x0000000d251a7223 */ /* 0x000fe2000001001a */
[----:B------:R-:W-:-:S02]  /*8c10*/  HADD2.F32 R4, -RZ, R42.H1_H1 ;  /* 0x3000002aff047230 */ /* 0x000fc40000004100 */
[----:B------:R-:W-:Y:S01]  /*8c20*/  FFMA.FTZ R13, R39, R5, R28 ;  /* 0x00000005270d7223 */ /* 0x000fe2000001001c */
[----:B------:R-:W-:Y:S02]  /*8c30*/  HADD2.F32 R6, -RZ, R6.H1_H1 ;  /* 0x30000006ff067230 */ /* 0x000fe40000004100 */
[-C--:B------:R-:W-:Y:S01]  /*8c40*/  FMUL.FTZ R5, R34, R10.reuse ;  /* 0x0000000a22057220 */ /* 0x080fe20000410000 */
[----:B------:R-:W-:Y:S02]  /*8c50*/  HADD2.F32 R30, -RZ, R40.H0_H0 ;  /* 0x20000028ff1e7230 */ /* 0x000fe40000004100 */
[----:B------:R-:W-:Y:S01]  /*8c60*/  FMUL.FTZ R33, R4, R10 ;  /* 0x0000000a04217220 */ /* 0x000fe20000410000 */
[--C-:B0-----:R-:W-:Y:S02]  /*8c70*/  HADD2.F32 R25, -RZ, R11.reuse.H0_H0 ;  /* 0x2000000bff197230 */ /* 0x101fe40000004100 */
[----:B------:R-:W-:Y:S01]  /*8c80*/  FMUL.FTZ R21, R32, R24 ;  /* 0x0000001820157220 */ /* 0x000fe20000410000 */
[----:B------:R-:W-:-:S02]  /*8c90*/  HADD2.F32 R11, -RZ, R11.H1_H1 ;  /* 0x3000000bff0b7230 */ /* 0x000fc40000004100 */
[----:B------:R-:W-:Y:S01]  /*8ca0*/  FMUL.FTZ R31, R30, R24 ;  /* 0x000000181e1f7220 */ /* 0x000fe20000410000 */
[----:B------:R-:W-:Y:S01]  /*8cb0*/  FFMA.FTZ R10, R4, R6, -R5 ;  /* 0x00000006040a7223 */ /* 0x000fe20000010805 */
[----:B------:R-:W-:Y:S02]  /*8cc0*/  HADD2.F32 R37, -RZ, R38.H1_H1 ;  /* 0x30000026ff257230 */ /* 0x000fe40000004100 */
[----:B------:R-:W-:Y:S02]  /*8cd0*/  HADD2.F32 R39, -RZ, R44.H1_H1 ;  /* 0x3000002cff277230 */ /* 0x000fe40000004100 */
[--C-:B------:R-:W-:Y:S02]  /*8ce0*/  HADD2.F32 R5, -RZ, R0.reuse.H1_H1 ;  /* 0x30000000ff057230 */ /* 0x100fe40000004100 */
[----:B------:R-:W-:Y:S02]  /*8cf0*/  HADD2.F32 R35, -RZ, R0.H0_H0 ;  /* 0x20000000ff237230 */ /* 0x000fe40000004100 */
[----:B------:R-:W-:Y:S01]  /*8d00*/  FFMA.FTZ R21, R30, R14, -R21 ;  /* 0x0000000e1e157223 */ /* 0x000fe20000010815 */
[----:B------:R-:W-:-:S02]  /*8d10*/  HADD2.F32 R15, -RZ, R7.H0_H0 ;  /* 0x20000007ff0f7230 */ /* 0x000fc40000004100 */
[----:B------:R-:W-:Y:S01]  /*8d20*/  FFMA.FTZ R31, R32, R14, R31 ;  /* 0x0000000e201f7223 */ /* 0x000fe2000001001f */
[----:B------:R-:W-:Y:S02]  /*8d30*/  HADD2.F32 R7, -RZ, R7.H1_H1 ;  /* 0x30000007ff077230 */ /* 0x000fe40000004100 */
[----:B------:R-:W-:Y:S01]  /*8d40*/  FFMA.FTZ R0, R34, R6, R33 ;  /* 0x0000000622007223 */ /* 0x000fe20000010021 */
[----:B------:R-:W-:Y:S01]  /*8d50*/  FMUL.FTZ R4, R37, R25 ;  /* 0x0000001925047220 */ /* 0x000fe20000410000 */
[----:B------:R-:W-:Y:S01]  /*8d60*/  FMUL.FTZ R14, R39, R11 ;  /* 0x0000000b270e7220 */ /* 0x000fe20000410000 */
[----:B------:R-:W-:Y:S01]  /*8d70*/  FMUL.FTZ R6, R5, R25 ;  /* 0x0000001905067220 */ /* 0x000fe20000410000 */
[----:B------:R-:W-:Y:S01]  /*8d80*/  FMUL.FTZ R24, R35, R11 ;  /* 0x0000000b23187220 */ /* 0x000fe20000410000 */
[----:B------:R-:W-:Y:S01]  /*8d90*/  FFMA.FTZ R11, R5, R15, -R4 ;  /* 0x0000000f050b7223 */ /* 0x000fe20000010804 */
[----:B------:R-:W-:Y:S01]  /*8da0*/  FFMA.FTZ R14, R35, R7, -R14 ;  /* 0x00000007230e7223 */ /* 0x000fe2000001080e */
[----:B------:R-:W-:Y:S01]  /*8db0*/  FFMA.FTZ R15, R37, R15, R6 ;  /* 0x0000000f250f7223 */ /* 0x000fe20000010006 */
[----:B------:R-:W-:Y:S01]  /*8dc0*/  FFMA.FTZ R24, R39, R7, R24 ;  /* 0x0000000727187223 */ /* 0x000fe20000010018 */
[----:B------:R-:W-:-:S02]  /*8dd0*/  F2FP.F16.F32.PACK_AB R4, R8, R27 ;  /* 0x0000001b0804723e */ /* 0x000fc400000000ff */
[----:B------:R-:W-:Y:S02]  /*8de0*/  F2FP.F16.F32.PACK_AB R5, R9, R20 ;  /* 0x000000140905723e */ /* 0x000fe400000000ff */
[----:B------:R-:W-:Y:S02]  /*8df0*/  F2FP.F16.F32.PACK_AB R6, R10, R21 ;  /* 0x000000150a06723e */ /* 0x000fe400000000ff */
[----:B------:R-:W-:Y:S02]  /*8e00*/  F2FP.F16.F32.PACK_AB R7, R14, R11 ;  /* 0x0000000b0e07723e */ /* 0x000fe400000000ff */
[----:B------:R-:W-:Y:S02]  /*8e10*/  F2FP.F16.F32.PACK_AB R8, R12, R29 ;  /* 0x0000001d0c08723e */ /* 0x000fe400000000ff */
[----:B------:R-:W-:Y:S02]  /*8e20*/  F2FP.F16.F32.PACK_AB R9, R13, R26 ;  /* 0x0000001a0d09723e */ /* 0x000fe400000000ff */
[----:B------:R-:W-:-:S02]  /*8e30*/  F2FP.F16.F32.PACK_AB R10, R0, R31 ;  /* 0x0000001f000a723e */ /* 0x000fc400000000ff */
[----:B------:R-:W-:Y:S01]  /*8e40*/  F2FP.F16.F32.PACK_AB R11, R24, R15 ;  /* 0x0000000f180b723e */ /* 0x000fe200000000ff */
[----:B------:R2:W-:Y:S04]  /*8e50*/  STS.128 [R36+0x20400], R4 ;  /* 0x0204000424007388 */ /* 0x0005e80000000c00 */
[----:B------:R2:W-:Y:S02]  /*8e60*/  STS.128 [R3+0x20400], R8 ;  /* 0x0204000803007388 */ /* 0x0005e40000000c00 */
.L_x_668:
[----:B------:R-:W-:Y:S05]  /*8e70*/  BSYNC B0 ;  /* 0x0000000000007941 */ /* 0x000fea0003800000 */
.L_x_657:
[----:B------:R-:W-:Y:S01]  /*8e80*/  @!PT LDS RZ, [RZ] ;  /* 0x00000000fffff984 */ /* 0x000fe20000000800 */
[----:B------:R-:W-:Y:S01]  /*8e90*/  @!PT LDS RZ, [RZ] ;  /* 0x00000000fffff984 */ /* 0x000fe20000000800 */
[----:B------:R-:W-:Y:S01]  /*8ea0*/  @!PT LDS RZ, [RZ] ;  /* 0x00000000fffff984 */ /* 0x000fe20000000800 */
[----:B------:R-:W-:Y:S01]  /*8eb0*/  @!PT LDS RZ, [RZ] ;  /* 0x00000000fffff984 */ /* 0x000fe20000000800 */
[----:B------:R5:W-:Y:S06]  /*8ec0*/  MEMBAR.ALL.CTA ;  /* 0x0000000000007992 */ /* 0x000bec0000008000 */
[----:B-----5:R-:W5:Y:S01]  /*8ed0*/  FENCE.VIEW.ASYNC.S ;  /* 0x00000000000073c6 */ /* 0x020f620000000000 */
[----:B------:R-:W-:Y:S05]  /*8ee0*/  WARPSYNC.ALL ;  /* 0x0000000000007948 */ /* 0x000fea0003800000 */
[----:B-----5:R-:W-:Y:S06]  /*8ef0*/  BAR.SYNC.DEFER_BLOCKING 0xd, 0x80 ;  /* 0x0342000000007b1d */ /* 0x020fec0000010000 */
.L_x_654:
[----:B------:R-:W-:-:S13]  /*8f00*/  ISETP.NE.AND P0, PT, R185, 0x3, PT ;  /* 0x00000003b900780c */ /* 0x000fda0003f05270 */
[----:B------:R-:W-:Y:S05]  /*8f10*/  @!P0 BRA `(.L_x_678) ;  /* 0x0000000000048947 */ /* 0x000fea0003800000 */
[----:B------:R-:W-:Y:S01]  /*8f20*/  BPT.TRAP 0x1 ;  /* 0x000000040000795c */ /* 0x000fe20000300000 */
.L_x_678:
[----:B------:R-:W-:Y:S01]  /*8f30*/  IMAD R14, R18, 0x8, R2 ;  /* 0x00000008120e7824 */ /* 0x000fe200078e0202 */
[----:B------:R-:W-:-:S04]  /*8f40*/  SHF.L.U32 R15, R23, 0x1f, RZ ;  /* 0x0000001f170f7819 */ /* 0x000fc800000006ff */
[----:B------:R0:W0:Y:S01]  /*8f50*/  SYNCS.PHASECHK.TRANS64.TRYWAIT P1, [R14+URZ+0x28c30], R15 ;  /* 0x028c300f0e0075a7 */ /* 0x000022000802017f */
[----:B------:R-:W-:Y:S05]  /*8f60*/  @!P0 BRA `(.L_x_679) ;  /* 0x0000000000048947 */ /* 0x000fea0003800000 */
[----:B------:R-:W-:Y:S01]  /*8f70*/  BPT.TRAP 0x1 ;  /* 0x000000040000795c */ /* 0x000fe20000300000 */
.L_x_679:
[C---:B----4-:R-:W-:Y:S02]  /*8f80*/  VIADD R0, R2.reuse, 0x22400 ;  /* 0x0002240002007836 */ /* 0x050fe40000000000 */
[----:B012---:R-:W-:-:S03]  /*8f90*/  VIADD R3, R2, 0x20400 ;  /* 0x0002040002037836 */ /* 0x007fc60000000000 */
[----:B------:R-:W-:Y:S02]  /*8fa0*/  SHF.R.U32.HI R0, RZ, 0x4, R0 ;  /* 0x00000004ff007819 */ /* 0x000fe40000011600 */
[----:B------:R-:W-:Y:S02]  /*8fb0*/  SHF.R.U32.HI R3, RZ, 0x4, R3 ;  /* 0x00000004ff037819 */ /* 0x000fe40000011603 */
[----:B------:R-:W-:Y:S02]  /*8fc0*/  LOP3.LUT R0, R0, 0x3fff, RZ, 0xc0, !PT ;  /* 0x00003fff00007812 */ /* 0x000fe400078ec0ff */
[----:B------:R-:W-:Y:S02]  /*8fd0*/  LOP3.LUT R3, R3, 0x3fff, RZ, 0xc0, !PT ;  /* 0x00003fff03037812 */ /* 0x000fe400078ec0ff */
[----:B------:R-:W-:Y:S01]  /*8fe0*/  LOP3.LUT R13, R0, 0x10000, RZ, 0xfc, !PT ;  /* 0x00010000000d7812 */ /* 0x000fe200078efcff */
[----:B------:R-:W-:Y:S06]  /*8ff0*/  @P1 BRA `(.L_x_680) ;  /* 0x0000000000081947 */ /* 0x000fec0003800000 */
[----:B------:R-:W0:Y:S02]  /*9000*/  SYNCS.PHASECHK.TRANS64.TRYWAIT P1, [R14+URZ+0x28c30], R15 ;  /* 0x028c300f0e0075a7 */ /* 0x000e24000802017f */
[----:B0-----:R-:W-:Y:S05]  /*9010*/  @!P1 BRA `(.L_x_681) ;  /* 0x000000e400789947 */ /* 0x001fea0003800000 */
.L_x_680:
[----:B------:R-:W-:Y:S01]  /*9020*/  IMAD R10, R18, 0x200, R13 ;  /* 0x00000200120a7824 */ /* 0x000fe200078e020d */
[----:B------:R-:W-:Y:S01]  /*9030*/  LOP3.LUT R4, R3, 0x10000, RZ, 0xfc, !PT ;  /* 0x0001000003047812 */ /* 0x000fe200078efcff */
[----:B------:R-:W-:Y:S01]  /*9040*/  IMAD.MOV.U32 R5, RZ, RZ, 0x40000040 ;  /* 0x40000040ff057424 */ /* 0x000fe200078e00ff */
[----:B------:R-:W-:Y:S01]  /*9050*/  MOV R11, 0x40000040 ;  /* 0x40000040000b7802 */ /* 0x000fe20000000f00 */
[----:B------:R-:W-:Y:S05]  /*9060*/  WARPSYNC.ALL ;  /* 0x0000000000007948 */ /* 0x000fea0003800000 */
[C---:B------:R-:W-:Y:S01]  /*9070*/  R2UR UR4, R4.reuse ;  /* 0x00000000040472ca */ /* 0x040fe200000e0000 */
[----:B-----5:R-:W-:Y:S01]  /*9080*/  WARPGROUP.ARRIVE ;  /* 0x00000000000079c5 */ /* 0x020fe20000000000 */
[----:B------:R-:W-:Y:S01]  /*9090*/  R2UR UR5, R5 ;  /* 0x00000000050572ca */ /* 0x000fe200000e0000 */
[----:B------:R-:W-:Y:S01]  /*90a0*/  VIADD R8, R4, 0x2 ;  /* 0x0000000204087836 */ /* 0x000fe20000000000 */
[C---:B------:R-:W-:Y:S01]  /*90b0*/  R2UR UR6, R10.reuse ;  /* 0x000000000a0672ca */ /* 0x040fe200000e0000 */
[----:B------:R-:W-:Y:S01]  /*90c0*/  VIADD R6, R10, 0x2 ;  /* 0x000000020a067836 */ /* 0x000fe20000000000 */
[----:B------:R-:W-:Y:S01]  /*90d0*/  R2UR UR7, R11 ;  /* 0x000000000b0772ca */ /* 0x000fe200000e0000 */
[----:B------:R-:W-:-:S02]  /*90e0*/  IMAD.MOV.U32 R9, RZ, RZ, 0x40000040 ;  /* 0x40000040ff097424 */ /* 0x000fc400078e00ff */
[----:B------:R-:W-:Y:S02]  /*90f0*/  IMAD.MOV.U32 R7, RZ, RZ, 0x40000040 ;  /* 0x40000040ff077424 */ /* 0x000fe400078e00ff */
[C---:B---3--:R-:W-:Y:S02]  /*9100*/  VIADD R20, R10.reuse, 0x4 ;  /* 0x000000040a147836 */ /* 0x048fe40000000000 */
[----:B------:R-:W-:Y:S02]  /*9110*/  IMAD.MOV.U32 R21, RZ, RZ, 0x40000040 ;  /* 0x40000040ff157424 */ /* 0x000fe400078e00ff */
[----:B------:R-:W-:Y:S02]  /*9120*/  VIADD R10, R10, 0x6 ;  /* 0x000000060a0a7836 */ /* 0x000fe40000000000 */
[----:B------:R-:W-:Y:S02]  /*9130*/  IMAD.MOV.U32 R5, RZ, RZ, 0x40000040 ;  /* 0x40000040ff057424 */ /* 0x000fe400078e00ff */
[----:B------:R-:W-:Y:S01]  /*9140*/  HGMMA.64x64x16.F32 R24, gdesc[UR4], RZ, !UPT, gsb0 ;  /* 0x00e00000041879f0 */ /* 0x000fe2000c0008ff */
[----:B------:R-:W-:Y:S01]  /*9150*/  R2UR UR4, R8 ;  /* 0x00000000080472ca */ /* 0x000fe200000e0000 */
[----:B------:R-:W-:Y:S01]  /*9160*/  IMAD.MOV.U32 R11, RZ, RZ, 0x40000040 ;  /* 0x40000040ff0b7424 */ /* 0x000fe200078e00ff */
[----:B------:R-:W-:-:S02]  /*9170*/  R2UR UR5, R9 ;  /* 0x00000000090572ca */ /* 0x000fc400000e0000 */
[----:B------:R-:W-:Y:S01]  /*9180*/  R2UR UR6, R6 ;  /* 0x00000000060672ca */ /* 0x000fe200000e0000 */
[C---:B------:R-:W-:Y:S01]  /*9190*/  VIADD R6, R4.reuse, 0x4 ;  /* 0x0000000404067836 */ /* 0x040fe20000000000 */
[----:B------:R-:W-:Y:S01]  /*91a0*/  R2UR UR7, R7 ;  /* 0x00000000070772ca */ /* 0x000fe200000e0000 */
[----:B------:R-:W-:Y:S01]  /*91b0*/  IMAD.MOV.U32 R7, RZ, RZ, 0x40000040 ;  /* 0x40000040ff077424 */ /* 0x000fe200078e00ff */
[----:B------:R-:W-:Y:S01]  /*91c0*/  IADD3 R4, R4, 0x6, RZ ;  /* 0x0000000604047810 */ /* 0x000fe20007ffe0ff */
[----:B------:R-:W-:Y:S02]  /*91d0*/  WARPGROUP.DEPBAR.LE gsb0, 0x0 ;  /* 0x00008000000079c5 */ /* 0x000fe40000010000 */
[----:B------:R-:W-:-:S08]  /*91e0*/  WARPGROUP.ARRIVE ;  /* 0x00000000000079c5 */ /* 0x000fd00000000000 */
[----:B------:R-:W-:Y:S01]  /*91f0*/  HGMMA.64x64x16.F32 R24, gdesc[UR4], R24, gsb0 ;  /* 0x00e00000041879f0 */ /* 0x000fe20008000818 */
[----:B------:R-:W-:Y:S02]  /*9200*/  R2UR UR4, R6 ;  /* 0x00000000060472ca */ /* 0x000fe400000e0000 */
[----:B------:R-:W-:Y:S02]  /*9210*/  R2UR UR5, R7 ;  /* 0x00000000070572ca */ /* 0x000fe400000e0000 */
[----:B------:R-:W-:Y:S02]  /*9220*/  R2UR UR6, R20 ;  /* 0x00000000140672ca */ /* 0x000fe400000e0000 */
[----:B------:R-:W-:Y:S01]  /*9230*/  R2UR UR7, R21 ;  /* 0x00000000150772ca */ /* 0x000fe200000e0000 */
[----:B------:R-:W-:Y:S02]  /*9240*/  WARPGROUP.DEPBAR.LE gsb0, 0x0 ;  /* 0x00008000000079c5 */ /* 0x000fe40000010000 */
[----:B------:R-:W-:-:S10]  /*9250*/  WARPGROUP.ARRIVE ;  /* 0x00000000000079c5 */ /* 0x000fd40000000000 */
[----:B------:R-:W-:Y:S01]  /*9260*/  HGMMA.64x64x16.F32 R24, gdesc[UR4], R24, gsb0 ;  /* 0x00e00000041879f0 */ /* 0x000fe20008000818 */
[----:B------:R-:W-:Y:S02]  /*9270*/  R2UR UR4, R4 ;  /* 0x00000000040472ca */ /* 0x000fe400000e0000 */
[----:B------:R-:W-:Y:S02]  /*9280*/  R2UR UR5, R5 ;  /* 0x00000000050572ca */ /* 0x000fe400000e0000 */
[----:B------:R-:W-:Y:S02]  /*9290*/  R2UR UR6, R10 ;  /* 0x000000000a0672ca */ /* 0x000fe400000e0000 */
[----:B------:R-:W-:Y:S01]  /*92a0*/  R2UR UR7, R11 ;  /* 0x000000000b0772ca */ /* 0x000fe200000e0000 */
[----:B------:R-:W-:Y:S02]  /*92b0*/  WARPGROUP.DEPBAR.LE gsb0, 0x0 ;  /* 0x00008000000079c5 */ /* 0x000fe40000010000 */
[----:B------:R-:W-:-:S10]  /*92c0*/  WARPGROUP.ARRIVE ;  /* 0x00000000000079c5 */ /* 0x000fd40000000000 */
[----:B------:R-:W-:Y:S03]  /*92d0*/  HGMMA.64x64x16.F32 R24, gdesc[UR4], R24, gsb0 ;  /* 0x00e00000041879f0 */ /* 0x000fe60008000818 */
[----:B------:R-:W-:Y:S02]  /*92e0*/  WARPGROUP.DEPBAR.LE gsb0, 0x0 ;  /* 0x00008000000079c5 */ /* 0x000fe40000010000 */
[----:B------:R-:W-:Y:S05]  /*92f0*/  @!P0 BRA `(.L_x_682) ;  /* 0x0000000000048947 */ /* 0x000fea0003800000 */
[----:B------:R-:W-:Y:S01]  /*9300*/  BPT.TRAP 0x1 ;  /* 0x000000040000795c */ /* 0x000fe20000300000 */
.L_x_682:
[----:B------:R-:W-:Y:S01]  /*9310*/  IMAD R3, R215, -0x40, R168 ;  /* 0xffffffc0d7037824 */ /* 0x000fe200078e02a8 */
[----:B------:R-:W-:-:S04]  /*9320*/  ULDC UR4, c[0x0][0x988] ;  /* 0x0002620000047ab9 */ /* 0x000fc80000000800 */
[----:B------:R-:W-:-:S04]  /*9330*/  IADD3 R3, -R214, 0x40, R3 ;  /* 0x00000040d6037810 */ /* 0x000fc80007ffe103 */
[C---:B------:R-:W-:Y:S02]  /*9340*/  ISETP.GT.AND P5, PT, R3.reuse, RZ, PT ;  /* 0x000000ff0300720c */ /* 0x040fe40003fa4270 */
[C---:B------:R-:W-:Y:S02]  /*9350*/  ISETP.GT.AND P4, PT, R3.reuse, 0x1, PT ;  /* 0x000000010300780c */ /* 0x040fe40003f84270 */
[----:B------:R-:W-:Y:S02]  /*9360*/  ISETP.GT.AND P3, PT, R3, 0x8, PT ;  /* 0x000000080300780c */ /* 0x000fe40003f64270 */
[----:B------:R-:W-:Y:S02]  /*9370*/  FSEL R24, R24, -INF , P5 ;  /* 0xff80000018187808 */ /* 0x000fe40002800000 */
[----:B------:R-:W-:Y:S02]  /*9380*/  FSEL R25, R25, -INF , P4 ;  /* 0xff80000019197808 */ /* 0x000fe40002000000 */
[----:B------:R-:W-:-:S02]  /*9390*/  ISETP.GT.AND P2, PT, R3, 0x9, PT ;  /* 0x000000090300780c */ /* 0x000fc40003f44270 */
[----:B------:R-:W-:Y:S02]  /*93a0*/  FSEL R28, R28, -INF , P3 ;  /* 0xff8000001c1c7808 */ /* 0x000fe40001800000 */
[----:B------:R-:W-:Y:S02]  /*93b0*/  FMNMX.FTZ R11, R24, R25, !PT ;  /* 0x00000019180b7209 */ /* 0x000fe40007810000 */
[----:B------:R-:W-:Y:S02]  /*93c0*/  ISETP.GT.AND P1, PT, R3, 0x10, PT ;  /* 0x000000100300780c */ /* 0x000fe40003f24270 */
[----:B------:R-:W-:Y:S02]  /*93d0*/  FSEL R20, R29, -INF , P2 ;  /* 0xff8000001d147808 */ /* 0x000fe40001000000 */
        /* <DEDUP_REMOVED lines=9> */
[C---:B------:R-:W-:Y:S02]  /*9470*/  ISETP.GT.AND P4, PT, R3.reuse, 0x19, PT ;  /* 0x000000190300780c */ /* 0x040fe40003f84270 */
        /* <DEDUP_REMOVED lines=38> */
[----:B------:R-:W-:Y:S02]  /*96e0*/  FMNMX.FTZ R3, R30, R3, !PT ;  /* 0x000000031e037209 */ /* 0x000fe40007810000 */
[----:B------:R-:W-:Y:S01]  /*96f0*/  FSEL R46, R46, -INF , P1 ;  /* 0xff8000002e2e7808 */ /* 0x000fe20000800000 */
[----:B------:R-:W1:Y:S01]  /*9700*/  SHFL.BFLY PT, R0, R21, 0x2, 0x1f ;  /* 0x0c401f0015007f89 */ /* 0x000e6200000e0000 */
        /* <DEDUP_REMOVED lines=8> */
[----:B------:R-:W-:-:S02]  /*9790*/  FSEL R74, R55, -INF , P2 ;  /* 0xff800000374a7808 */ /* 0x000fc40001000000 */
[----:B------:R-:W-:-:S04]  /*97a0*/  FMNMX.FTZ R11, R40, R11, !PT ;  /* 0x0000000b280b7209 */ /* 0x000fc80007810000 */
[----:B------:R-:W-:Y:S02]  /*97b0*/  FMNMX.FTZ R11, R42, R11, !PT ;  /* 0x0000000b2a0b7209 */ /* 0x000fe40007810000 */
[----:B-1----:R-:W-:Y:S02]  /*97c0*/  FMNMX.FTZ R29, R21, R0, !PT ;  /* 0x00000000151d7209 */ /* 0x002fe40007810000 */
[----:B------:R-:W-:-:S03]  /*97d0*/  FMNMX.FTZ R11, R44, R11, !PT ;  /* 0x0000000b2c0b7209 */ /* 0x000fc60007810000 */
[----:B------:R-:W1:Y:S01]  /*97e0*/  SHFL.BFLY PT, R0, R29, 0x1, 0x1f ;  /* 0x0c201f001d007f89 */ /* 0x000e6200000e0000 */
[----:B------:R-:W-:-:S04]  /*97f0*/  FMNMX.FTZ R11, R46, R11, !PT ;  /* 0x0000000b2e0b7209 */ /* 0x000fc80007810000 */
[----:B------:R-:W-:-:S04]  /*9800*/  FMNMX.FTZ R11, R48, R11, !PT ;  /* 0x0000000b300b7209 */ /* 0x000fc80007810000 */
[----:B------:R-:W-:Y:S02]  /*9810*/  FMNMX.FTZ R11, R50, R11, !PT ;  /* 0x0000000b320b7209 */ /* 0x000fe40007810000 */
[----:B-1----:R-:W-:-:S04]  /*9820*/  FMNMX.FTZ R0, R29, R0, !PT ;  /* 0x000000001d007209 */ /* 0x002fc80007810000 */
[C---:B------:R-:W-:Y:S01]  /*9830*/  FSETP.NEU.FTZ.AND P1, PT, R0.reuse, -INF , PT ;  /* 0xff8000000000780b */ /* 0x040fe20003f3d000 */
[----:B------:R-:W-:-:S05]  /*9840*/  FMUL.FTZ R21, R0, R3 ;  /* 0x0000000300157220 */ /* 0x000fca0000410000 */
[----:B------:R-:W-:-:S05]  /*9850*/  FSEL R29, R21, RZ, P1 ;  /* 0x000000ff151d7208 */ /* 0x000fca0000800000 */
[-CC-:B------:R-:W-:Y:S01]  /*9860*/  FFMA.FTZ R21, R24, R3.reuse, -R29.reuse ;  /* 0x0000000318157223 */ /* 0x180fe2000001081d */
[----:B------:R-:W-:Y:S01]  /*9870*/  FSEL R24, R51, -INF , P4 ;  /* 0xff80000033187808 */ /* 0x000fe20002000000 */
[-CC-:B------:R-:W-:Y:S01]  /*9880*/  FFMA.FTZ R31, R20, R3.reuse, -R29.reuse ;  /* 0x00000003141f7223 */ /* 0x180fe2000001081d */
[--C-:B------:R-:W-:Y:S01]  /*9890*/  FFMA.FTZ R25, R25, R3, -R29.reuse ;  /* 0x0000000319197223 */ /* 0x100fe2000001081d */
[----:B------:R-:W-:Y:S01]  /*98a0*/  MUFU.EX2 R152, R21 ;  /* 0x0000001500987308 */ /* 0x000fe20000000800 */
[----:B------:R-:W-:Y:S01]  /*98b0*/  FMNMX.FTZ R11, R24, R11, !PT ;  /* 0x0000000b180b7209 */ /* 0x000fe20007810000 */
[-CC-:B------:R-:W-:Y:S01]  /*98c0*/  FFMA.FTZ R28, R28, R3.reuse, -R29.reuse ;  /* 0x000000031c1c7223 */ /* 0x180fe2000001081d */
[-CC-:B------:R-:W-:Y:S01]  /*98d0*/  FFMA.FTZ R32, R32, R3.reuse, -R29.reuse ;  /* 0x0000000320207223 */ /* 0x180fe2000001081d */
[--C-:B------:R-:W-:Y:S01]  /*98e0*/  FFMA.FTZ R58, R58, R3, -R29.reuse ;  /* 0x000000033a3a7223 */ /* 0x100fe2000001081d */
[----:B------:R-:W-:Y:S01]  /*98f0*/  FMNMX.FTZ R11, R54, R11, !PT ;  /* 0x0000000b360b7209 */ /* 0x000fe20007810000 */
[-CC-:B------:R-:W-:Y:S01]  /*9900*/  FFMA.FTZ R36, R36, R3.reuse, -R29.reuse ;  /* 0x0000000324247223 */ /* 0x180fe2000001081d */
[--C-:B------:R-:W-:Y:S01]  /*9910*/  FFMA.FTZ R60, R60, R3, -R29.reuse ;  /* 0x000000033c3c7223 */ /* 0x100fe2000001081d */
[----:B------:R-:W1:Y:S01]  /*9920*/  MUFU.EX2 R25, R25 ;  /* 0x0000001900197308 */ /* 0x000e620000000800 */
[----:B------:R-:W-:Y:S01]  /*9930*/  FMNMX.FTZ R11, R74, R11, !PT ;  /* 0x0000000b4a0b7209 */ /* 0x000fe20007810000 */
[-CC-:B------:R-:W-:Y:S01]  /*9940*/  FFMA.FTZ R62, R62, R3.reuse, -R29.reuse ;  /* 0x000000033e3e7223 */ /* 0x180fe2000001081d */
[-CC-:B------:R-:W-:Y:S01]  /*9950*/  FFMA.FTZ R64, R64, R3.reuse, -R29.reuse ;  /* 0x0000000340407223 */ /* 0x180fe2000001081d */
[-CC-:B------:R-:W-:Y:S01]  /*9960*/  FFMA.FTZ R66, R66, R3.reuse, -R29.reuse ;  /* 0x0000000342427223 */ /* 0x180fe2000001081d */
[-CC-:B------:R-:W-:Y:S01]  /*9970*/  FFMA.FTZ R68, R68, R3.reuse, -R29.reuse ;  /* 0x0000000344447223 */ /* 0x180fe2000001081d */
[----:B------:R-:W2:Y:S01]  /*9980*/  SHFL.BFLY PT, R20, R11, 0x2, 0x1f ;  /* 0x0c401f000b147f89 */ /* 0x000ea200000e0000 */
[-CC-:B------:R-:W-:Y:S01]  /*9990*/  FFMA.FTZ R70, R70, R3.reuse, -R29.reuse ;  /* 0x0000000346467223 */ /* 0x180fe2000001081d */
[----:B------:R-:W-:Y:S01]  /*99a0*/  MUFU.EX2 R28, R28 ;  /* 0x0000001c001c7308 */ /* 0x000fe20000000800 */
[-CC-:B------:R-:W-:Y:S01]  /*99b0*/  FFMA.FTZ R72, R72, R3.reuse, -R29.reuse ;  /* 0x0000000348487223 */ /* 0x180fe2000001081d */
[-CC-:B------:R-:W-:Y:S01]  /*99c0*/  FFMA.FTZ R52, R52, R3.reuse, -R29.reuse ;  /* 0x0000000334347223 */ /* 0x180fe2000001081d */
[----:B------:R-:W-:-:S05]  /*99d0*/  FFMA.FTZ R29, R76, R3, -R29 ;  /* 0x000000034c1d7223 */ /* 0x000fca000001081d */
[----:B------:R-:W3:Y:S01]  /*99e0*/  MUFU.EX2 R31, R31 ;  /* 0x0000001f001f7308 */ /* 0x000ee20000000800 */
[----:B-1----:R-:W-:Y:S01]  /*99f0*/  FADD.FTZ R43, R152, R25 ;  /* 0x00000019982b7221 */ /* 0x002fe20000010000 */
[----:B------:R-:W-:-:S06]  /*9a00*/  F2FP.F16.F32.PACK_AB R152, R25, R152 ;  /* 0x000000981998723e */ /* 0x000fcc00000000ff */
[----:B------:R-:W-:Y:S01]  /*9a10*/  MUFU.EX2 R32, R32 ;  /* 0x0000002000207308 */ /* 0x000fe20000000800 */
[----:B--2---:R-:W-:-:S07]  /*9a20*/  FMNMX.FTZ R21, R11, R20, !PT ;  /* 0x000000140b157209 */ /* 0x004fce0007810000 */
[----:B------:R-:W1:Y:S01]  /*9a30*/  MUFU.EX2 R33, R58 ;  /* 0x0000003a00217308 */ /* 0x000e620000000800 */
[----:B---3--:R-:W-:Y:S01]  /*9a40*/  F2FP.F16.F32.PACK_AB R154, R31, R28 ;  /* 0x0000001c1f9a723e */ /* 0x008fe200000000ff */
[----:B------:R-:W2:Y:S06]  /*9a50*/  SHFL.BFLY PT, R20, R21, 0x1, 0x1f ;  /* 0x0c201f0015147f89 */ /* 0x000eac00000e0000 */
[----:B------:R-:W-:Y:S08]  /*9a60*/  MUFU.EX2 R36, R36 ;  /* 0x0000002400247308 */ /* 0x000ff00000000800 */
[----:B------:R-:W3:Y:S01]  /*9a70*/  MUFU.EX2 R35, R60 ;  /* 0x0000003c00237308 */ /* 0x000ee20000000800 */
[----:B-1----:R-:W-:-:S07]  /*9a80*/  F2FP.F16.F32.PACK_AB R156, R33, R32 ;  /* 0x00000020219c723e */ /* 0x002fce00000000ff */
[----:B------:R-:W-:Y:S01]  /*9a90*/  MUFU.EX2 R62, R62 ;  /* 0x0000003e003e7308 */ /* 0x000fe20000000800 */
[----:B--2---:R-:W-:-:S04]  /*9aa0*/  FMNMX.FTZ R20, R21, R20, !PT ;  /* 0x0000001415147209 */ /* 0x004fc80007810000 */
[C---:B------:R-:W-:Y:S01]  /*9ab0*/  FSETP.NEU.FTZ.AND P1, PT, R20.reuse, -INF , PT ;  /* 0xff8000001400780b */ /* 0x040fe20003f3d000 */
[----:B------:R-:W-:Y:S02]  /*9ac0*/  FMUL.FTZ R39, R20, R3 ;  /* 0x0000000314277220 */ /* 0x000fe40000410000 */
[----:B------:R-:W1:Y:S01]  /*9ad0*/  MUFU.EX2 R11, R64 ;  /* 0x00000040000b7308 */ /* 0x000e620000000800 */
[----:B---3--:R-:W-:Y:S02]  /*9ae0*/  F2FP.F16.F32.PACK_AB R158, R35, R36 ;  /* 0x00000024239e723e */ /* 0x008fe400000000ff */
[----:B------:R-:W-:-:S05]  /*9af0*/  FSEL R39, R39, RZ, P1 ;  /* 0x000000ff27277208 */ /* 0x000fca0000800000 */
[----:B------:R-:W-:Y:S01]  /*9b00*/  MUFU.EX2 R66, R66 ;  /* 0x0000004200427308 */ /* 0x000fe20000000800 */
[-CC-:B------:R-:W-:Y:S01]  /*9b10*/  FFMA.FTZ R26, R26, R3.reuse, -R39.reuse ;  /* 0x000000031a1a7223 */ /* 0x180fe20000010827 */
[-CC-:B------:R-:W-:Y:S01]  /*9b20*/  FFMA.FTZ R27, R27, R3.reuse, -R39.reuse ;  /* 0x000000031b1b7223 */ /* 0x180fe20000010827 */
[-CC-:B------:R-:W-:Y:S01]  /*9b30*/  FFMA.FTZ R30, R30, R3.reuse, -R39.reuse ;  /* 0x000000031e1e7223 */ /* 0x180fe20000010827 */
[-CC-:B------:R-:W-:Y:S01]  /*9b40*/  FFMA.FTZ R10, R10, R3.reuse, -R39.reuse ;  /* 0x000000030a0a7223 */ /* 0x180fe20000010827 */
[-CC-:B------:R-:W-:Y:S01]  /*9b50*/  FFMA.FTZ R34, R34, R3.reuse, -R39.reuse ;  /* 0x0000000322227223 */ /* 0x180fe20000010827 */
[-CC-:B------:R-:W-:Y:S01]  /*9b60*/  FFMA.FTZ R12, R12, R3.reuse, -R39.reuse ;  /* 0x000000030c0c7223 */ /* 0x180fe20000010827 */
[-CC-:B------:R-:W-:Y:S01]  /*9b70*/  FFMA.FTZ R38, R38, R3.reuse, -R39.reuse ;  /* 0x0000000326267223 */ /* 0x180fe20000010827 */
        /* <DEDUP_REMOVED lines=8> */
[----:B------:R-:W2:Y:S01]  /*9c00*/  MUFU.EX2 R27, R27 ;  /* 0x0000001b001b7308 */ /* 0x000ea20000000800 */
[-CC-:B------:R-:W-:Y:S01]  /*9c10*/  FFMA.FTZ R54, R54, R3.reuse, -R39.reuse ;  /* 0x0000000336367223 */ /* 0x180fe20000010827 */
[----:B------:R-:W-:Y:S01]  /*9c20*/  FFMA.FTZ R39, R74, R3, -R39 ;  /* 0x000000034a277223 */ /* 0x000fe20000010827 */
[----:B-1----:R-:W-:-:S05]  /*9c30*/  F2FP.F16.F32.PACK_AB R160, R11, R62 ;  /* 0x0000003e0ba0723e */ /* 0x002fca00000000ff */
[----:B------:R-:W1:Y:S08]  /*9c40*/  MUFU.EX2 R30, R30 ;  /* 0x0000001e001e7308 */ /* 0x000e700000000800 */
[----:B------:R3:W4:Y:S01]  /*9c50*/  MUFU.EX2 R155, R10 ;  /* 0x0000000a009b7308 */ /* 0x0007220000000800 */
[----:B--2---:R-:W-:-:S07]  /*9c60*/  F2FP.F16.F32.PACK_AB R153, R27, R26 ;  /* 0x0000001a1b99723e */ /* 0x004fce00000000ff */
[----:B------:R-:W2:Y:S01]  /*9c70*/  MUFU.EX2 R34, R34 ;  /* 0x0000002200227308 */ /* 0x000ea20000000800 */
[----:B---3--:R-:W-:-:S05]  /*9c80*/  VIADD R10, R14, 0x28c40 ;  /* 0x00028c400e0a7836 */ /* 0x008fca0000000000 */
[----:B------:R-:W-:Y:S02]  /*9c90*/  PRMT R10, R193, 0x654, R10 ;  /* 0x00000654c10a7816 */ /* 0x000fe4000000000a */
[----:B------:R3:W5:Y:S02]  /*9ca0*/  MUFU.EX2 R157, R12 ;  /* 0x0000000c009d7308 */ /* 0x0007640000000800 */
[----:B------:R2:W-:Y:S06]  /*9cb0*/  SYNCS.ARRIVE.TRANS64.RED.A1T0 RZ, [R10+URZ], RZ ;  /* 0x000000ff0aff79a7 */ /* 0x0005ec000810043f */
[----:B------:R-:W0:Y:S01]  /*9cc0*/  MUFU.EX2 R38, R38 ;  /* 0x0000002600267308 */ /* 0x000e220000000800 */
[----:B---3--:R-:W-:Y:S01]  /*9cd0*/  FADD.FTZ R12, R28, R43 ;  /* 0x0000002b1c0c7221 */ /* 0x008fe20000010000 */
[----:B------:R-:W-:-:S03]  /*9ce0*/  FADD.FTZ R43, R26, R27 ;  /* 0x0000001b1a2b7221 */ /* 0x000fc60000010000 */
[----:B------:R-:W-:Y:S01]  /*9cf0*/  FADD.FTZ R45, R31, R12 ;  /* 0x0000000c1f2d7221 */ /* 0x000fe20000010000 */
[----:B-1----:R-:W-:Y:S02]  /*9d00*/  FADD.FTZ R12, R30, R43 ;  /* 0x0000002b1e0c7221 */ /* 0x002fe40000010000 */
[----:B------:R1:W3:Y:S08]  /*9d10*/  MUFU.EX2 R159, R40 ;  /* 0x00000028009f7308 */ /* 0x0002f00000000800 */
[----:B------:R-:W3:Y:S01]  /*9d20*/  MUFU.EX2 R42, R42 ;  /* 0x0000002a002a7308 */ /* 0x000ee20000000800 */
[----:B-1----:R-:W-:Y:S01]  /*9d30*/  FADD.FTZ R40, R32, R45 ;  /* 0x0000002d20287221 */ /* 0x002fe20000010000 */
[C---:B----4-:R-:W-:Y:S01]  /*9d40*/  FADD.FTZ R45, R155.reuse, R12 ;  /* 0x0000000c9b2d7221 */ /* 0x050fe20000010000 */
[----:B------:R-:W-:Y:S01]  /*9d50*/  F2FP.F16.F32.PACK_AB R155, R155, R30 ;  /* 0x0000001e9b9b723e */ /* 0x000fe200000000ff */
[----:B------:R-:W-:Y:S01]  /*9d60*/  BAR.SYNC.DEFER_BLOCKING 0xf, 0x100 ;  /* 0x03c4000000007b1d */ /* 0x000fe20000010000 */
[----:B------:R-:W-:Y:S01]  /*9d70*/  FADD.FTZ R47, R33, R40 ;  /* 0x00000028212f7221 */ /* 0x000fe20000010000 */
[----:B--2---:R-:W-:-:S03]  /*9d80*/  FADD.FTZ R10, R34, R45 ;  /* 0x0000002d220a7221 */ /* 0x004fc60000010000 */
[----:B------:R-:W-:Y:S01]  /*9d90*/  FADD.FTZ R12, R36, R47 ;  /* 0x0000002f240c7221 */ /* 0x000fe20000010000 */
[----:B------:R-:W1:Y:S01]  /*9da0*/  MUFU.EX2 R161, R44 ;  /* 0x0000002c00a17308 */ /* 0x000e620000000800 */
[C---:B-----5:R-:W-:Y:S01]  /*9db0*/  FADD.FTZ R25, R157.reuse, R10 ;  /* 0x0000000a9d197221 */ /* 0x060fe20000010000 */
[----:B------:R-:W-:Y:S01]  /*9dc0*/  F2FP.F16.F32.PACK_AB R157, R157, R34 ;  /* 0x000000229d9d723e */ /* 0x000fe200000000ff */
[----:B------:R-:W-:Y:S02]  /*9dd0*/  FADD.FTZ R45, R35, R12 ;  /* 0x0000000c232d7221 */ /* 0x000fe40000010000 */
[----:B0-----:R-:W-:Y:S02]  /*9de0*/  FADD.FTZ R10, R38, R25 ;  /* 0x00000019260a7221 */ /* 0x001fe40000010000 */
[----:B------:R-:W-:Y:S01]  /*9df0*/  FADD.FTZ R12, R62, R45 ;  /* 0x0000002d3e0c7221 */ /* 0x000fe20000010000 */
[----:B------:R-:W0:Y:S01]  /*9e00*/  MUFU.EX2 R46, R46 ;  /* 0x0000002e002e7308 */ /* 0x000e220000000800 */
[C---:B---3--:R-:W-:Y:S01]  /*9e10*/  FADD.FTZ R25, R159.reuse, R10 ;  /* 0x0000000a9f197221 */ /* 0x048fe20000010000 */
[----:B------:R-:W-:Y:S01]  /*9e20*/  F2FP.F16.F32.PACK_AB R159, R159, R38 ;  /* 0x000000269f9f723e */ /* 0x000fe200000000ff */
[----:B------:R-:W-:-:S02]  /*9e30*/  FADD.FTZ R31, R11, R12 ;  /* 0x0000000c0b1f7221 */ /* 0x000fc40000010000 */
[----:B------:R-:W-:-:S03]  /*9e40*/  FADD.FTZ R10, R42, R25 ;  /* 0x000000192a0a7221 */ /* 0x000fc60000010000 */
[----:B------:R-:W2:Y:S01]  /*9e50*/  MUFU.EX2 R37, R68 ;  /* 0x0000004400257308 */ /* 0x000ea20000000800 */
[C---:B-1----:R-:W-:Y:S01]  /*9e60*/  FADD.FTZ R11, R161.reuse, R10 ;  /* 0x0000000aa10b7221 */ /* 0x042fe20000010000 */
[----:B------:R-:W-:Y:S01]  /*9e70*/  FADD.FTZ R10, R66, R31 ;  /* 0x0000001f420a7221 */ /* 0x000fe20000010000 */
[----:B------:R-:W-:Y:S01]  /*9e80*/  F2FP.F16.F32.PACK_AB R161, R161, R42 ;  /* 0x0000002aa1a1723e */ /* 0x000fe200000000ff */
[----:B------:R1:W-:Y:S04]  /*9e90*/  STSM.16.M88.4 [R217+0x26800], R152 ;  /* 0x02680098d9007844 */ /* 0x0003e80000000200 */
[----:B------:R-:W3:Y:S01]  /*9ea0*/  MUFU.EX2 R41, R48 ;  /* 0x0000003000297308 */ /* 0x000ee20000000800 */
[----:B0-----:R-:W-:Y:S01]  /*9eb0*/  FADD.FTZ R12, R46, R11 ;  /* 0x0000000b2e0c7221 */ /* 0x001fe20000010000 */
[----:B------:R1:W-:Y:S06]  /*9ec0*/  STSM.16.M88.4 [R218], R156 ;  /* 0x0000009cda007844 */ /* 0x0003ec0000000200 */
[----:B------:R-:W-:Y:S01]  /*9ed0*/  MUFU.EX2 R70, R70 ;  /* 0x0000004600467308 */ /* 0x000fe20000000800 */
[C---:B--2---:R-:W-:Y:S01]  /*9ee0*/  F2FP.F16.F32.PACK_AB R162, R37.reuse, R66 ;  /* 0x0000004225a2723e */ /* 0x044fe200000000ff */
[----:B------:R-:W-:-:S06]  /*9ef0*/  FADD.FTZ R37, R37, R10 ;  /* 0x0000000a25257221 */ /* 0x000fcc0000010000 */
[----:B------:R-:W0:Y:S01]  /*9f00*/  MUFU.EX2 R21, R72 ;  /* 0x0000004800157308 */ /* 0x000e220000000800 */
[C---:B---3--:R-:W-:Y:S01]  /*9f10*/  F2FP.F16.F32.PACK_AB R163, R41.reuse, R46 ;  /* 0x0000002e29a3723e */ /* 0x048fe200000000ff */
[----:B------:R-:W-:-:S04]  /*9f20*/  FADD.FTZ R41, R41, R12 ;  /* 0x0000000c29297221 */ /* 0x000fc80000010000 */
[----:B------:R1:W-:Y:S02]  /*9f30*/  STSM.16.M88.4 [R220], R160 ;  /* 0x000000a0dc007844 */ /* 0x0003e40000000200 */
        /* <DEDUP_REMOVED lines=9> */
[----:B------:R-:W-:Y:S02]  /*9fd0*/  FADD.FTZ R43, R43, R50 ;  /* 0x000000322b2b7221 */ /* 0x000fe40000010000 */
[----:B------:R-:W-:Y:S01]  /*9fe0*/  MUFU.EX2 R54, R54 ;  /* 0x0000003600367308 */ /* 0x000fe20000000800 */
[----:B0-----:R-:W-:-:S07]  /*9ff0*/  FADD.FTZ R10, R52, R21 ;  /* 0x00000015340a7221 */ /* 0x001fce0000010000 */
[----:B------:R-:W0:Y:S01]  /*a000*/  MUFU.EX2 R39, R39 ;  /* 0x0000002700277308 */ /* 0x000e220000000800 */
[C---:B---3--:R-:W-:Y:S01]  /*a010*/  F2FP.F16.F32.PACK_AB R166, R29.reuse, R52 ;  /* 0x000000341da6723e */ /* 0x048fe200000000ff */
[----:B------:R-:W-:Y:S01]  /*a020*/  FADD.FTZ R10, R29, R10 ;  /* 0x0000000a1d0a7221 */ /* 0x000fe20000010000 */
[----:B0-----:R-:W-:Y:S01]  /*a030*/  F2FP.F16.F32.PACK_AB R167, R39, R54 ;  /* 0x0000003627a7723e */ /* 0x001fe200000000ff */
[----:B------:R-:W-:-:S04]  /*a040*/  FADD.FTZ R54, R54, R43 ;  /* 0x0000002b36367221 */ /* 0x000fc80000010000 */
[----:B------:R1:W-:Y:S01]  /*a050*/  STSM.16.M88.4 [R219], R164 ;  /* 0x000000a4db007844 */ /* 0x0003e20000000200 */
[----:B------:R-:W-:Y:S01]  /*a060*/  FADD.FTZ R11, R39, R54 ;  /* 0x00000036270b7221 */ /* 0x000fe20000010000 */
[----:B------:R-:W-:Y:S06]  /*a070*/  @!P0 BRA `(.L_x_683) ;  /* 0x0000000000048947 */ /* 0x000fec0003800000 */
[----:B------:R-:W-:Y:S01]  /*a080*/  BPT.TRAP 0x1 ;  /* 0x000000040000795c */ /* 0x000fe20000300000 */
.L_x_683:
[----:B------:R0:W2:Y:S01]  /*a090*/  SYNCS.PHASECHK.TRANS64.TRYWAIT P1, [R14+URZ+0x28c50], R15 ;  /* 0x028c500f0e0075a7 */ /* 0x0000a2000802017f */
[----:B------:R-:W-:Y:S05]  /*a0a0*/  @!P0 BRA `(.L_x_684) ;  /* 0x0000000000048947 */ /* 0x000fea0003800000 */
[----:B------:R-:W-:Y:S01]  /*a0b0*/  BPT.TRAP 0x1 ;  /* 0x000000040000795c */ /* 0x000fe20000300000 */
.L_x_684:
[----:B------:R-:W-:Y:S01]  /*a0c0*/  LOP3.LUT R12, R56, 0x2000000, RZ, 0xfc, !PT ;  /* 0x02000000380c7812 */ /* 0x000fe200078efcff */
[----:B------:R-:W-:Y:S01]  /*a0d0*/  ULDC UR36, c[0x0][0x988] ;  /* 0x0002620000247ab9 */ /* 0x000fe20000000800 */
[----:B------:R-:W-:Y:S01]  /*a0e0*/  BSSY B0, `(.L_x_685) ;  /* 0x0000006000007945 */ /* 0x000fe20003800000 */
[----:B------:R-:W-:Y:S02]  /*a0f0*/  IMAD.MOV.U32 R25, RZ, RZ, 0x40000040 ;  /* 0x40000040ff197424 */ /* 0x000fe400078e00ff */
[----:B------:R-:W-:Y:S01]  /*a100*/  IMAD R24, R18, 0x1000, R12 ;  /* 0x0000100012187824 */ /* 0x000fe200078e020c */
[----:B--2---:R-:W-:Y:S06]  /*a110*/  @P1 BRA `(.L_x_686) ;  /* 0x0000000000081947 */ /* 0x004fec0003800000 */
[----:B------:R-:W2:Y:S02]  /*a120*/  SYNCS.PHASECHK.TRANS64.TRYWAIT P1, [R14+URZ+0x28c50], R15 ;  /* 0x028c500f0e0075a7 */ /* 0x000ea4000802017f */
[----:B--2---:R-:W-:Y:S05]  /*a130*/  @!P1 BRA `(.L_x_687) ;  /* 0x000000d400449947 */ /* 0x004fea0003800000 */
.L_x_686:
[----:B------:R-:W-:Y:S05]  /*a140*/  BSYNC B0 ;  /* 0x0000000000007941 */ /* 0x000fea0003800000 */
.L_x_685:
[C---:B------:R-:W-:Y:S01]  /*a150*/  R2UR UR6, R24.reuse ;  /* 0x00000000180672ca */ /* 0x040fe200000e0000 */
[C---:B------:R-:W-:Y:S01]  /*a160*/  VIADD R26, R24.reuse, 0x80 ;  /* 0x00000080181a7836 */ /* 0x040fe20000000000 */
[----:B------:R-:W-:Y:S01]  /*a170*/  R2UR UR7, R25 ;  /* 0x00000000190772ca */ /* 0x000fe200000e0000 */
[----:B------:R-:W-:Y:S01]  /*a180*/  IMAD.MOV.U32 R27, RZ, RZ, 0x40000040 ;  /* 0x40000040ff1b7424 */ /* 0x000fe200078e00ff */
[C---:B------:R-:W-:Y:S01]  /*a190*/  IADD3 R28, R24.reuse, 0x100, RZ ;  /* 0x00000100181c7810 */ /* 0x040fe20007ffe0ff */
[----:B------:R-:W-:Y:S01]  /*a1a0*/  VIADD R24, R24, 0x180 ;  /* 0x0000018018187836 */ /* 0x000fe20000000000 */
[----:B------:R-:W-:Y:S01]  /*a1b0*/  R2UR UR10, R26 ;  /* 0x000000001a0a72ca */ /* 0x000fe200000e0000 */
[----:B------:R-:W-:Y:S01]  /*a1c0*/  IMAD.MOV.U32 R29, RZ, RZ, 0x40000040 ;  /* 0x40000040ff1d7424 */ /* 0x000fe200078e00ff */
[----:B------:R-:W-:Y:S01]  /*a1d0*/  R2UR UR11, R27 ;  /* 0x000000001b0b72ca */ /* 0x000fe200000e0000 */
[----:B------:R-:W-:Y:S01]  /*a1e0*/  IMAD.MOV.U32 R25, RZ, RZ, 0x40000040 ;  /* 0x40000040ff197424 */ /* 0x000fe200078e00ff */
[----:B------:R-:W-:-:S02]  /*a1f0*/  R2UR UR14, R28 ;  /* 0x000000001c0e72ca */ /* 0x000fc400000e0000 */
[----:B------:R-:W-:Y:S02]  /*a200*/  R2UR UR15, R29 ;  /* 0x000000001d0f72ca */ /* 0x000fe400000e0000 */
[----:B------:R-:W-:Y:S02]  /*a210*/  R2UR UR18, R24 ;  /* 0x00000000181272ca */ /* 0x000fe400000e0000 */
[----:B------:R-:W-:Y:S02]  /*a220*/  R2UR UR19, R25 ;  /* 0x00000000191372ca */ /* 0x000fe400000e0000 */
[----:B------:R-:W-:-:S06]  /*a230*/  WARPGROUP.ARRIVE ;  /* 0x00000000000079c5 */ /* 0x000fcc0000000000 */
[----:B------:R-:W-:Y:S03]  /*a240*/  HGMMA.64x256x16.F32 R24, R152, gdesc[UR4].tnspB, RZ, !UPT, gsb0 ;  /* 0x43e0000498187df0 */ /* 0x000fe6000c0008ff */
[----:B------:R-:W-:Y:S02]  /*a250*/  WARPGROUP.DEPBAR.LE gsb0, 0x0 ;  /* 0x00008000000079c5 */ /* 0x000fe40000010000 */
[----:B------:R-:W-:-:S15]  /*a260*/  WARPGROUP.ARRIVE ;  /* 0x00000000000079c5 */ /* 0x000fde0000000000 */
[----:B------:R-:W-:-:S08]  /*a270*/  NOP ;  /* 0x0000000000007918 */ /* 0x000fd00000000000 */
[----:B------:R-:W-:Y:S03]  /*a280*/  HGMMA.64x256x16.F32 R24, R156, gdesc[UR8].tnspB, R24, gsb0 ;  /* 0x43e000089c187df0 */ /* 0x000fe60008000818 */
        /* <DEDUP_REMOVED lines=14> */
[----:B---3--:R-:W3:Y:S02]  /*a370*/  FENCE.VIEW.ASYNC.S ;  /* 0x00000000000073c6 */ /* 0x008ee40000000000 */
[----:B---3--:R-:W-:Y:S01]  /*a380*/  NOP ;  /* 0x0000000000007918 */ /* 0x008fe20000000000 */
[----:B------:R-:W-:Y:S06]  /*a390*/  BAR.ARV 0xe, 0x100 ;  /* 0x0384000000007b1d */ /* 0x000fec0000002000 */
[----:B------:R-:W-:Y:S05]  /*a3a0*/  @!P0 BRA `(.L_x_688) ;  /* 0x0000000000048947 */ /* 0x000fea0003800000 */
[----:B------:R-:W-:Y:S01]  /*a3b0*/  BPT.TRAP 0x1 ;  /* 0x000000040000795c */ /* 0x000fe20000300000 */
.L_x_688:
[----:B------:R-:W-:Y:S01]  /*a3c0*/  ISETP.GE.AND P1, PT, R168, 0x41, PT ;  /* 0x00000041a800780c */ /* 0x000fe20003f26270 */
[----:B0-2---:R-:W-:Y:S01]  /*a3d0*/  VIADD R14, R14, 0x28c60 ;  /* 0x00028c600e0e7836 */ /* 0x005fe20000000000 */
[----:B------:R-:W-:Y:S04]  /*a3e0*/  BSSY B0, `(.L_x_689) ;  /* 0x00001af000007945 */ /* 0x000fe80003800000 */
[----:B------:R-:W-:-:S04]  /*a3f0*/  PRMT R14, R193, 0x654, R14 ;  /* 0x00000654c10e7816 */ /* 0x000fc8000000000e */
[----:B------:R0:W-:Y:S03]  /*a400*/  SYNCS.ARRIVE.TRANS64.RED.A1T0 RZ, [R14+URZ], RZ ;  /* 0x000000ff0eff79a7 */ /* 0x0001e6000810043f */
[----:B------:R-:W-:Y:S05]  /*a410*/  @!P1 BRA `(.L_x_690) ;  /* 0x0000001800ac9947 */ /* 0x000fea0003800000 */
[----:B------:R-:W-:Y:S01]  /*a420*/  VIADD R215, R215, 0xfffffffe ;  /* 0xfffffffed7d77836 */ /* 0x000fe20000000000 */
[----:B------:R-:W-:Y:S01]  /*a430*/  MOV R189, R18 ;  /* 0x0000001200bd7202 */ /* 0x000fe20000000f00 */
[----:B------:R-:W-:Y:S02]  /*a440*/  IMAD.MOV.U32 R15, RZ, RZ, R20 ;  /* 0x000000ffff0f7224 */ /* 0x000fe400078e0014 */
[----:B------:R-:W-:-:S07]  /*a450*/  IMAD.MOV.U32 R188, RZ, RZ, R0 ;  /* 0x000000ffffbc7224 */ /* 0x000fce00078e0000 */
.L_x_703:
[----:B------:R-:W-:Y:S02]  /*a460*/  VIADD R18, R189, 0x1 ;  /* 0x00000001bd127836 */ /* 0x000fe40000000000 */
[----:B------:R-:W-:Y:S02]  /*a470*/  IMAD.MOV.U32 R0, RZ, RZ, R215 ;  /* 0x000000ffff007224 */ /* 0x000fe400078e00d7 */
[----:B------:R-:W-:Y:S01]  /*a480*/  VIADD R215, R215, 0xffffffff ;  /* 0xffffffffd7d77836 */ /* 0x000fe20000000000 */
[----:B------:R-:W-:Y:S02]  /*a490*/  ISETP.NE.AND P2, PT, R18, 0x2, PT ;  /* 0x000000021200780c */ /* 0x000fe40003f45270 */
[----:B------:R-:W-:Y:S02]  /*a4a0*/  ISETP.GT.AND P1, PT, R0, RZ, PT ;  /* 0x000000ff0000720c */ /* 0x000fe40003f24270 */
[----:B------:R-:W-:Y:S02]  /*a4b0*/  SEL R0, RZ, 0x1, P2 ;  /* 0x00000001ff007807 */ /* 0x000fe40001000000 */
[----:B------:R-:W-:-:S02]  /*a4c0*/  SEL R18, R18, RZ, P2 ;  /* 0x000000ff12127207 */ /* 0x000fc40001000000 */
[----:B------:R-:W-:Y:S01]  /*a4d0*/  LOP3.LUT R23, R23, R0, RZ, 0x3c, !PT ;  /* 0x0000000017177212 */ /* 0x000fe200078e3cff */
[----:B--2---:R-:W-:Y:S06]  /*a4e0*/  @!P0 BRA `(.L_x_691) ;  /* 0x0000000000048947 */ /* 0x004fec0003800000 */
[----:B------:R-:W-:Y:S01]  /*a4f0*/  BPT.TRAP 0x1 ;  /* 0x000000040000795c */ /* 0x000fe20000300000 */
.L_x_691:
[----:B------:R-:W-:Y:S01]  /*a500*/  IMAD R21, R18, 0x8, R2 ;  /* 0x0000000812157824 */ /* 0x000fe200078e0202 */
[----:B0-----:R-:W-:-:S04]  /*a510*/  SHF.L.U32 R14, R23, 0x1f, RZ ;  /* 0x0000001f170e7819 */ /* 0x001fc800000006ff */
[----:B------:R0:W2:Y:S01]  /*a520*/  SYNCS.PHASECHK.TRANS64.TRYWAIT P2, [R21+URZ+0x28c30], R14 ;  /* 0x028c300e150075a7 */ /* 0x0000a2000804017f */
[----:B------:R-:W-:Y:S05]  /*a530*/  @!P0 BRA `(.L_x_692) ;  /* 0x0000000000048947 */ /* 0x000fea0003800000 */
[----:B------:R-:W-:Y:S01]  /*a540*/  BPT.TRAP 0x1 ;  /* 0x000000040000795c */ /* 0x000fe20000300000 */
.L_x_692:
[----:B------:R-:W-:Y:S01]  /*a550*/  VIADD R0, R2, 0x20400 ;  /* 0x0002040002007836 */ /* 0x000fe20000000000 */
[----:B------:R-:W-:Y:S01]  /*a560*/  BSSY B1, `(.L_x_693) ;  /* 0x0000009000017945 */ /* 0x000fe20003800000 */
[----:B-1----:R-:W-:Y:S02]  /*a570*/  IMAD R156, R18, 0x200, R13 ;  /* 0x00000200129c7824 */ /* 0x002fe400078e020d */
[----:B------:R-:W-:Y:S01]  /*a580*/  IMAD.MOV.U32 R157, RZ, RZ, 0x40000040 ;  /* 0x40000040ff9d7424 */ /* 0x000fe200078e00ff */
[----:B------:R-:W-:-:S04]  /*a590*/  SHF.R.U32.HI R0, RZ, 0x4, R0 ;  /* 0x00000004ff007819 */ /* 0x000fc80000011600 */
[----:B------:R-:W-:-:S04]  /*a5a0*/  LOP3.LUT R0, R0, 0x3fff, RZ, 0xc0, !PT ;  /* 0x00003fff00007812 */ /* 0x000fc800078ec0ff */
[----:B------:R-:W-:Y:S01]  /*a5b0*/  LOP3.LUT R152, R0, 0x10000, RZ, 0xfc, !PT ;  /* 0x0001000000987812 */ /* 0x000fe200078efcff */
[----:B--2---:R-:W-:Y:S06]  /*a5c0*/  @P2 BRA `(.L_x_694) ;  /* 0x0000000000082947 */ /* 0x004fec0003800000 */
[----:B------:R-:W1:Y:S02]  /*a5d0*/  SYNCS.PHASECHK.TRANS64.TRYWAIT P2, [R21+URZ+0x28c30], R14 ;  /* 0x028c300e150075a7 */ /* 0x000e64000804017f */
[----:B-1----:R-:W-:Y:S05]  /*a5e0*/  @!P2 BRA `(.L_x_695) ;  /* 0x000000d0002ca947 */ /* 0x002fea0003800000 */
.L_x_694:
[----:B------:R-:W-:Y:S05]  /*a5f0*/  BSYNC B1 ;  /* 0x0000000000017941 */ /* 0x000fea0003800000 */
.L_x_693:
[----:B------:R-:W-:Y:S01]  /*a600*/  IMAD.MOV.U32 R153, RZ, RZ, 0x40000040 ;  /* 0x40000040ff997424 */ /* 0x000fe200078e00ff */
[----:B------:R-:W-:Y:S01]  /*a610*/  R2UR UR4, R152 ;  /* 0x00000000980472ca */ /* 0x000fe200000e0000 */
[C---:B------:R-:W-:Y:S01]  /*a620*/  VIADD R152, R156.reuse, 0x4 ;  /* 0x000000049c987836 */ /* 0x040fe20000000000 */
[C---:B------:R-:W-:Y:S01]  /*a630*/  R2UR UR6, R156.reuse ;  /* 0x000000009c0672ca */ /* 0x040fe200000e0000 */
[----:B------:R-:W-:Y:S01]  /*a640*/  IMAD.MOV.U32 R155, RZ, RZ, 0x40000040 ;  /* 0x40000040ff9b7424 */ /* 0x000fe200078e00ff */
[----:B------:R-:W-:Y:S01]  /*a650*/  R2UR UR7, R157 ;  /* 0x000000009d0772ca */ /* 0x000fe200000e0000 */
[----:B------:R-:W-:Y:S01]  /*a660*/  IMAD.MOV.U32 R157, RZ, RZ, 0x40000040 ;  /* 0x40000040ff9d7424 */ /* 0x000fe200078e00ff */
[----:B------:R-:W-:Y:S02]  /*a670*/  R2UR UR5, R153 ;  /* 0x00000000990572ca */ /* 0x000fe400000e0000 */
[C---:B------:R-:W-:Y:S01]  /*a680*/  IADD3 R154, R156.reuse, 0x2, RZ ;  /* 0x000000029c9a7810 */ /* 0x040fe20007ffe0ff */
[----:B------:R-:W-:Y:S01]  /*a690*/  VIADD R156, R156, 0x6 ;  /* 0x000000069c9c7836 */ /* 0x000fe20000000000 */
[----:B------:R-:W-:-:S02]  /*a6a0*/  R2UR UR11, R155 ;  /* 0x000000009b0b72ca */ /* 0x000fc400000e0000 */
[----:B------:R-:W-:Y:S02]  /*a6b0*/  R2UR UR10, R154 ;  /* 0x000000009a0a72ca */ /* 0x000fe400000e0000 */
[----:B------:R-:W-:Y:S02]  /*a6c0*/  R2UR UR14, R152 ;  /* 0x00000000980e72ca */ /* 0x000fe400000e0000 */
[----:B------:R-:W-:Y:S02]  /*a6d0*/  R2UR UR15, R153 ;  /* 0x00000000990f72ca */ /* 0x000fe400000e0000 */
[----:B------:R-:W-:Y:S02]  /*a6e0*/  R2UR UR18, R156 ;  /* 0x000000009c1272ca */ /* 0x000fe400000e0000 */
[----:B------:R-:W-:Y:S02]  /*a6f0*/  R2UR UR19, R157 ;  /* 0x000000009d1372ca */ /* 0x000fe400000e0000 */
[----:B------:R-:W-:Y:S01]  /*a700*/  WARPGROUP.ARRIVE ;  /* 0x00000000000079c5 */ /* 0x000fe20000000000 */
[----:B------:R-:W-:-:S02]  /*a710*/  R2UR UR8, R8 ;  /* 0x00000000080872ca */ /* 0x000fc400000e0000 */
[----:B------:R-:W-:Y:S02]  /*a720*/  R2UR UR9, R9 ;  /* 0x00000000090972ca */ /* 0x000fe400000e0000 */
[----:B------:R-:W-:Y:S01]  /*a730*/  R2UR UR12, R6 ;  /* 0x00000000060c72ca */ /* 0x000fe200000e0000 */
[----:B------:R-:W-:Y:S01]  /*a740*/  HGMMA.64x64x16.F32 R152, gdesc[UR4], RZ, !UPT, gsb0 ;  /* 0x00e00000049879f0 */ /* 0x000fe2000c0008ff */
[----:B------:R-:W-:Y:S02]  /*a750*/  R2UR UR13, R7 ;  /* 0x00000000070d72ca */ /* 0x000fe400000e0000 */
[----:B------:R-:W-:Y:S02]  /*a760*/  R2UR UR16, R4 ;  /* 0x00000000041072ca */ /* 0x000fe400000e0000 */
[----:B------:R-:W-:Y:S01]  /*a770*/  R2UR UR17, R5 ;  /* 0x00000000051172ca */ /* 0x000fe200000e0000 */
        /* <DEDUP_REMOVED lines=12> */
.L_x_696:
        /* <DEDUP_REMOVED lines=16> */
[----:B------:R-:W2:Y:S02]  /*a940*/  SHFL.BFLY PT, R3, R0, 0x2, 0x1f ;  /* 0x0c401f0000037f89 */ /* 0x000ea400000e0000 */
[----:B--2---:R-:W-:-:S05]  /*a950*/  FMNMX.FTZ R0, R0, R3, !PT ;  /* 0x0000000300007209 */ /* 0x004fca0007810000 */
[----:B------:R-:W2:Y:S02]  /*a960*/  SHFL.BFLY PT, R3, R0, 0x1, 0x1f ;  /* 0x0c201f0000037f89 */ /* 0x000ea400000e0000 */
[----:B--2---:R-:W-:Y:S01]  /*a970*/  FMNMX.FTZ R0, R0, R3, !PT ;  /* 0x0000000300007209 */ /* 0x004fe20007810000 */
[----:B------:R-:W-:-:S04]  /*a980*/  IMAD.U32 R3, RZ, RZ, UR36 ;  /* 0x00000024ff037e24 */ /* 0x000fc8000f8e00ff */
[C---:B------:R-:W-:Y:S01]  /*a990*/  FMUL.FTZ R20, R0.reuse, R3 ;  /* 0x0000000300147220 */ /* 0x040fe20000410000 */
[----:B------:R-:W-:-:S03]  /*a9a0*/  FADD.FTZ R188, -R0, R188 ;  /* 0x000000bc00bc7221 */ /* 0x000fc60000010100 */
        /* <DEDUP_REMOVED lines=16> */
[----:B------:R-:W-:-:S02]  /*aab0*/  IMAD.MOV R20, RZ, RZ, -R216 ;  /* 0x000000ffff147224 */ /* 0x000fc400078e0ad8 */
[----:B------:R-:W-:Y:S01]  /*aac0*/  FMUL.FTZ R188, R188, R3 ;  /* 0x00000003bcbc7220 */ /* 0x000fe20000410000 */
[----:B------:R-:W-:Y:S02]  /*aad0*/  MUFU.EX2 R152, R152 ;  /* 0x0000009800987308 */ /* 0x000fe40000000800 */
[----:B------:R-:W-:Y:S01]  /*aae0*/  ISETP.NE.AND P2, PT, R214, R20, PT ;  /* 0x00000014d600720c */ /* 0x000fe20003f45270 */
[----:B------:R-:W-:-:S05]  /*aaf0*/  VIADD R20, R21, 0x28c40 ;  /* 0x00028c4015147836 */ /* 0x000fca0000000000 */
[----:B------:R-:W2:Y:S01]  /*ab00*/  MUFU.EX2 R164, R188 ;  /* 0x000000bc00a47308 */ /* 0x000ea20000000800 */
[----:B------:R-:W-:-:S04]  /*ab10*/  PRMT R20, R193, 0x654, R20 ;  /* 0x00000654c1147816 */ /* 0x000fc80000000014 */
[----:B------:R3:W-:Y:S03]  /*ab20*/  SYNCS.ARRIVE.TRANS64.RED.A1T0 RZ, [R20+URZ], RZ ;  /* 0x000000ff14ff79a7 */ /* 0x0007e6000810043f */
[----:B------:R-:W4:Y:S01]  /*ab30*/  MUFU.EX2 R153, R153 ;  /* 0x0000009900997308 */ /* 0x000f220000000800 */
[----:B---3--:R-:W-:-:S07]  /*ab40*/  FMNMX.FTZ R20, R154, R15, !PT ;  /* 0x0000000f9a147209 */ /* 0x008fce0007810000 */
[----:B------:R-:W3:Y:S01]  /*ab50*/  MUFU.EX2 R156, R156 ;  /* 0x0000009c009c7308 */ /* 0x000ee20000000800 */
[----:B------:R-:W-:Y:S01]  /*ab60*/  FMNMX.FTZ R20, R155, R20, !PT ;  /* 0x000000149b147209 */ /* 0x000fe20007810000 */
[----:B--2---:R-:W-:Y:S01]  /*ab70*/  FFMA.FTZ R10, R164, R10, R152 ;  /* 0x0000000aa40a7223 */ /* 0x004fe20000010098 */
[-C--:B------:R-:W-:Y:S01]  /*ab80*/  FMUL.FTZ R24, R24, R164.reuse ;  /* 0x000000a418187220 */ /* 0x080fe20000410000 */
[----:B------:R-:W-:Y:S01]  /*ab90*/  FMUL.FTZ R25, R25, R164 ;  /* 0x000000a419197220 */ /* 0x000fe20000410000 */
[----:B------:R-:W-:Y:S01]  /*aba0*/  FMNMX.FTZ R20, R158, R20, !PT ;  /* 0x000000149e147209 */ /* 0x000fe20007810000 */
[-C--:B------:R-:W-:Y:S01]  /*abb0*/  FMUL.FTZ R28, R28, R164.reuse ;  /* 0x000000a41c1c7220 */ /* 0x080fe20000410000 */
[----:B------:R-:W-:Y:S01]  /*abc0*/  FMUL.FTZ R29, R29, R164 ;  /* 0x000000a41d1d7220 */ /* 0x000fe20000410000 */
[----:B------:R-:W2:Y:S01]  /*abd0*/  MUFU.EX2 R157, R157 ;  /* 0x0000009d009d7308 */ /* 0x000ea20000000800 */
[----:B------:R-:W-:Y:S01]  /*abe0*/  FMNMX.FTZ R20, R159, R20, !PT ;  /* 0x000000149f147209 */ /* 0x000fe20007810000 */
[C---:B----4-:R-:W-:Y:S01]  /*abf0*/  FADD.FTZ R10, R153.reuse, R10 ;  /* 0x0000000a990a7221 */ /* 0x050fe20000010000 */
[----:B------:R-:W-:Y:S01]  /*ac00*/  F2FP.F16.F32.PACK_AB R188, R153, R152 ;  /* 0x0000009899bc723e */ /* 0x000fe200000000ff */
[----:B------:R-:W-:Y:S01]  /*ac10*/  FMUL.FTZ R32, R32, R164 ;  /* 0x000000a420207220 */ /* 0x000fe20000410000 */
[----:B------:R-:W-:Y:S01]  /*ac20*/  FMNMX.FTZ R20, R162, R20, !PT ;  /* 0x00000014a2147209 */ /* 0x000fe20007810000 */
[-C--:B------:R-:W-:Y:S01]  /*ac30*/  FMUL.FTZ R33, R33, R164.reuse ;  /* 0x000000a421217220 */ /* 0x080fe20000410000 */
[----:B------:R-:W-:Y:S01]  /*ac40*/  FMUL.FTZ R36, R36, R164 ;  /* 0x000000a424247220 */ /* 0x000fe20000410000 */
[----:B------:R-:W4:Y:S01]  /*ac50*/  MUFU.EX2 R152, R160 ;  /* 0x000000a000987308 */ /* 0x000f220000000800 */
[----:B------:R-:W-:Y:S01]  /*ac60*/  FMNMX.FTZ R20, R163, R20, !PT ;  /* 0x00000014a3147209 */ /* 0x000fe20007810000 */
[----:B---3--:R-:W-:Y:S01]  /*ac70*/  FADD.FTZ R10, R156, R10 ;  /* 0x0000000a9c0a7221 */ /* 0x008fe20000010000 */
[-C--:B------:R-:W-:Y:S01]  /*ac80*/  FMUL.FTZ R37, R37, R164.reuse ;  /* 0x000000a425257220 */ /* 0x080fe20000410000 */
[----:B------:R-:W-:Y:S01]  /*ac90*/  FMUL.FTZ R40, R40, R164 ;  /* 0x000000a428287220 */ /* 0x000fe20000410000 */
[----:B------:R-:W-:Y:S01]  /*aca0*/  FMNMX.FTZ R20, R166, R20, !PT ;  /* 0x00000014a6147209 */ /* 0x000fe20007810000 */
[-C--:B------:R-:W-:Y:S01]  /*acb0*/  FMUL.FTZ R41, R41, R164.reuse ;  /* 0x000000a429297220 */ /* 0x080fe20000410000 */
[----:B------:R-:W-:Y:S01]  /*acc0*/  FMUL.FTZ R44, R44, R164 ;  /* 0x000000a42c2c7220 */ /* 0x000fe20000410000 */
[----:B------:R-:W3:Y:S01]  /*acd0*/  MUFU.EX2 R191, R191 ;  /* 0x000000bf00bf7308 */ /* 0x000ee20000000800 */
[----:B------:R-:W-:Y:S01]  /*ace0*/  FMNMX.FTZ R20, R167, R20, !PT ;  /* 0x00000014a7147209 */ /* 0x000fe20007810000 */
[C---:B--2---:R-:W-:Y:S01]  /*acf0*/  FADD.FTZ R10, R157.reuse, R10 ;  /* 0x0000000a9d0a7221 */ /* 0x044fe20000010000 */
[----:B------:R-:W-:Y:S01]  /*ad00*/  F2FP.F16.F32.PACK_AB R190, R157, R156 ;  /* 0x0000009c9dbe723e */ /* 0x000fe200000000ff */
[----:B------:R-:W-:Y:S01]  /*ad10*/  FMUL.FTZ R45, R45, R164 ;  /* 0x000000a42d2d7220 */ /* 0x000fe20000410000 */
[----:B------:R-:W-:Y:S01]  /*ad20*/  FMNMX.FTZ R20, R170, R20, !PT ;  /* 0x00000014aa147209 */ /* 0x000fe20007810000 */
[-C--:B------:R-:W-:Y:S01]  /*ad30*/  FMUL.FTZ R48, R48, R164.reuse ;  /* 0x000000a430307220 */ /* 0x080fe20000410000 */
[----:B------:R-:W-:Y:S01]  /*ad40*/  FMUL.FTZ R49, R49, R164 ;  /* 0x000000a431317220 */ /* 0x000fe20000410000 */
[----:B------:R-:W2:Y:S01]  /*ad50*/  MUFU.EX2 R161, R161 ;  /* 0x000000a100a17308 */ /* 0x000ea20000000800 */
[----:B------:R-:W-:Y:S01]  /*ad60*/  FMNMX.FTZ R20, R171, R20, !PT ;  /* 0x00000014ab147209 */ /* 0x000fe20007810000 */
[----:B----4-:R-:W-:Y:S01]  /*ad70*/  FADD.FTZ R10, R152, R10 ;  /* 0x0000000a980a7221 */ /* 0x010fe20000010000 */
[-C--:B------:R-:W-:Y:S01]  /*ad80*/  FMUL.FTZ R52, R52, R164.reuse ;  /* 0x000000a434347220 */ /* 0x080fe20000410000 */
[----:B------:R-:W-:Y:S01]  /*ad90*/  FMUL.FTZ R53, R53, R164 ;  /* 0x000000a435357220 */ /* 0x000fe20000410000 */
[----:B------:R-:W-:Y:S01]  /*ada0*/  FMNMX.FTZ R20, R174, R20, !PT ;  /* 0x00000014ae147209 */ /* 0x000fe20007810000 */
[-C--:B------:R-:W-:Y:S01]  /*adb0*/  FMUL.FTZ R56, R56, R164.reuse ;  /* 0x000000a438387220 */ /* 0x080fe20000410000 */
[----:B------:R-:W-:Y:S01]  /*adc0*/  FMUL.FTZ R57, R57, R164 ;  /* 0x000000a439397220 */ /* 0x000fe20000410000 */
[----:B------:R-:W4:Y:S01]  /*add0*/  MUFU.EX2 R165, R165 ;  /* 0x000000a500a57308 */ /* 0x000f220000000800 */
[----:B------:R-:W-:Y:S01]  /*ade0*/  FMNMX.FTZ R20, R175, R20, !PT ;  /* 0x00000014af147209 */ /* 0x000fe20007810000 */
[C---:B---3--:R-:W-:Y:S01]  /*adf0*/  FADD.FTZ R10, R191.reuse, R10 ;  /* 0x0000000abf0a7221 */ /* 0x048fe20000010000 */
[----:B------:R-:W-:Y:S01]  /*ae00*/  F2FP.F16.F32.PACK_AB R152, R191, R152 ;  /* 0x00000098bf98723e */ /* 0x000fe200000000ff */
[----:B------:R-:W-:Y:S01]  /*ae10*/  FMUL.FTZ R60, R60, R164 ;  /* 0x000000a43c3c7220 */ /* 0x000fe20000410000 */
[----:B------:R-:W-:Y:S01]  /*ae20*/  FMNMX.FTZ R20, R178, R20, !PT ;  /* 0x00000014b2147209 */ /* 0x000fe20007810000 */
[-C--:B------:R-:W-:Y:S01]  /*ae30*/  FMUL.FTZ R61, R61, R164.reuse ;  /* 0x000000a43d3d7220 */ /* 0x080fe20000410000 */
[----:B------:R-:W-:Y:S01]  /*ae40*/  FMUL.FTZ R64, R64, R164 ;  /* 0x000000a440407220 */ /* 0x000fe20000410000 */
[----:B------:R-:W3:Y:S01]  /*ae50*/  MUFU.EX2 R156, R168 ;  /* 0x000000a8009c7308 */ /* 0x000ee20000000800 */
[----:B------:R-:W-:Y:S01]  /*ae60*/  FMNMX.FTZ R20, R179, R20, !PT ;  /* 0x00000014b3147209 */ /* 0x000fe20007810000 */
[----:B--2---:R-:W-:Y:S01]  /*ae70*/  FADD.FTZ R10, R161, R10 ;  /* 0x0000000aa10a7221 */ /* 0x004fe20000010000 */
[-C--:B------:R-:W-:Y:S01]  /*ae80*/  FMUL.FTZ R65, R65, R164.reuse ;  /* 0x000000a441417220 */ /* 0x080fe20000410000 */
        /* <DEDUP_REMOVED lines=8> */
[-C--:B------:R-:W-:Y:S01]  /*af10*/  FMUL.FTZ R76, R76, R164.reuse ;  /* 0x000000a44c4c7220 */ /* 0x080fe20000410000 */
[-C--:B------:R-:W-:Y:S01]  /*af20*/  FMUL.FTZ R77, R77, R164.reuse ;  /* 0x000000a44d4d7220 */ /* 0x080fe20000410000 */
[----:B------:R-:W4:Y:S01]  /*af30*/  SHFL.BFLY PT, R153, R20, 0x2, 0x1f ;  /* 0x0c401f0014997f89 */ /* 0x000f2200000e0000 */
[-C--:B------:R-:W-:Y:S01]  /*af40*/  FMUL.FTZ R80, R80, R164.reuse ;  /* 0x000000a450507220 */ /* 0x080fe20000410000 */
[----:B------:R-:W5:Y:S01]  /*af50*/  MUFU.EX2 R172, R172 ;  /* 0x000000ac00ac7308 */ /* 0x000f620000000800 */
        /* <DEDUP_REMOVED lines=16> */
[----:B-----5:R-:W-:Y:S01]  /*b060*/  FADD.FTZ R10, R172, R10 ;  /* 0x0000000aac0a7221 */ /* 0x020fe20000010000 */
[-C--:B------:R-:W-:Y:S01]  /*b070*/  FMUL.FTZ R104, R104, R164.reuse ;  /* 0x000000a468687220 */ /* 0x080fe20000410000 */
[-C--:B------:R-:W-:Y:S01]  /*b080*/  FMUL.FTZ R105, R105, R164.reuse ;  /* 0x000000a469697220 */ /* 0x080fe20000410000 */
[-C--:B------:R-:W-:Y:S01]  /*b090*/  FMUL.FTZ R108, R108, R164.reuse ;  /* 0x000000a46c6c7220 */ /* 0x080fe20000410000 */
[-C--:B------:R-:W-:Y:S01]  /*b0a0*/  FMUL.FTZ R109, R109, R164.reuse ;  /* 0x000000a46d6d7220 */ /* 0x080fe20000410000 */
[----:B----4-:R-:W-:Y:S01]  /*b0b0*/  FMNMX.FTZ R20, R20, R153, !PT ;  /* 0x0000009914147209 */ /* 0x010fe20007810000 */
[-C--:B------:R-:W-:Y:S01]  /*b0c0*/  FMUL.FTZ R112, R112, R164.reuse ;  /* 0x000000a470707220 */ /* 0x080fe20000410000 */
[----:B------:R-:W4:Y:S01]  /*b0d0*/  MUFU.EX2 R177, R177 ;  /* 0x000000b100b17308 */ /* 0x000f220000000800 */
[----:B---3--:R-:W-:Y:S01]  /*b0e0*/  FADD.FTZ R10, R173, R10 ;  /* 0x0000000aad0a7221 */ /* 0x008fe20000010000 */
[-C--:B------:R-:W-:Y:S01]  /*b0f0*/  FMUL.FTZ R113, R113, R164.reuse ;  /* 0x000000a471717220 */ /* 0x080fe20000410000 */
[----:B------:R-:W3:Y:S01]  /*b100*/  SHFL.BFLY PT, R153, R20, 0x1, 0x1f ;  /* 0x0c201f0014997f89 */ /* 0x000ee200000e0000 */
[-C--:B------:R-:W-:Y:S01]  /*b110*/  FMUL.FTZ R116, R116, R164.reuse ;  /* 0x000000a474747220 */ /* 0x080fe20000410000 */
[-C--:B------:R-:W-:Y:S01]  /*b120*/  FMUL.FTZ R117, R117, R164.reuse ;  /* 0x000000a475757220 */ /* 0x080fe20000410000 */
[-C--:B------:R-:W-:Y:S01]  /*b130*/  FMUL.FTZ R120, R120, R164.reuse ;  /* 0x000000a478787220 */ /* 0x080fe20000410000 */
[-C--:B------:R-:W-:Y:S01]  /*b140*/  FMUL.FTZ R121, R121, R164.reuse ;  /* 0x000000a479797220 */ /* 0x080fe20000410000 */
[----:B------:R-:W5:Y:S01]  /*b150*/  MUFU.EX2 R180, R180 ;  /* 0x000000b400b47308 */ /* 0x000f620000000800 */
[----:B--2---:R-:W-:Y:S01]  /*b160*/  FADD.FTZ R10, R160, R10 ;  /* 0x0000000aa00a7221 */ /* 0x004fe20000010000 */
[-C--:B------:R-:W-:Y:S01]  /*b170*/  FMUL.FTZ R124, R124, R164.reuse ;  /* 0x000000a47c7c7220 */ /* 0x080fe20000410000 */
[-C--:B------:R-:W-:Y:S01]  /*b180*/  FMUL.FTZ R125, R125, R164.reuse ;  /* 0x000000a47d7d7220 */ /* 0x080fe20000410000 */
[-C--:B------:R-:W-:Y:S01]  /*b190*/  FMUL.FTZ R128, R128, R164.reuse ;  /* 0x000000a480807220 */ /* 0x080fe20000410000 */
[-C--:B------:R-:W-:Y:S01]  /*b1a0*/  FMUL.FTZ R129, R129, R164.reuse ;  /* 0x000000a481817220 */ /* 0x080fe20000410000 */
[-C--:B------:R-:W-:Y:S01]  /*b1b0*/  FMUL.FTZ R132, R132, R164.reuse ;  /* 0x000000a484847220 */ /* 0x080fe20000410000 */
[----:B------:R-:W-:Y:S01]  /*b1c0*/  FMUL.FTZ R133, R133, R164 ;  /* 0x000000a485857220 */ /* 0x000fe20000410000 */
[----:B------:R-:W2:Y:S01]  /*b1d0*/  MUFU.EX2 R181, R181 ;  /* 0x000000b500b57308 */ /* 0x000ea20000000800 */
[C---:B----4-:R-:W-:Y:S01]  /*b1e0*/  FADD.FTZ R10, R177.reuse, R10 ;  /* 0x0000000ab10a7221 */ /* 0x050fe20000010000 */
[----:B------:R-:W-:Y:S01]  /*b1f0*/  F2FP.F16.F32.PACK_AB R160, R177, R160 ;  /* 0x000000a0b1a0723e */ /* 0x000fe200000000ff */
[-C--:B------:R-:W-:Y:S01]  /*b200*/  FMUL.FTZ R136, R136, R164.reuse ;  /* 0x000000a488887220 */ /* 0x080fe20000410000 */
[-C--:B------:R-:W-:Y:S01]  /*b210*/  FMUL.FTZ R137, R137, R164.reuse ;  /* 0x000000a489897220 */ /* 0x080fe20000410000 */
[-C--:B------:R-:W-:Y:S01]  /*b220*/  FMUL.FTZ R140, R140, R164.reuse ;  /* 0x000000a48c8c7220 */ /* 0x080fe20000410000 */
[-C--:B------:R-:W-:Y:S01]  /*b230*/  FMUL.FTZ R141, R141, R164.reuse ;  /* 0x000000a48d8d7220 */ /* 0x080fe20000410000 */
[-C--:B------:R-:W-:Y:S01]  /*b240*/  FMUL.FTZ R144, R144, R164.reuse ;  /* 0x000000a490907220 */ /* 0x080fe20000410000 */
[-C--:B------:R-:W-:Y:S01]  /*b250*/  FMUL.FTZ R145, R145, R164.reuse ;  /* 0x000000a491917220 */ /* 0x080fe20000410000 */
[----:B-----5:R-:W-:Y:S01]  /*b260*/  FADD.FTZ R10, R180, R10 ;  /* 0x0000000ab40a7221 */ /* 0x020fe20000010000 */
[----:B------:R-:W-:Y:S01]  /*b270*/  FMUL.FTZ R148, R148, R164 ;  /* 0x000000a494947220 */ /* 0x000fe20000410000 */
[----:B---3--:R-:W-:Y:S01]  /*b280*/  FMNMX.FTZ R20, R20, R153, !PT ;  /* 0x0000009914147209 */ /* 0x008fe20007810000 */
[----:B------:R-:W-:-:S02]  /*b290*/  @!P2 IMAD R153, R189, 0x40, R198 ;  /* 0x00000040bd99a824 */ /* 0x000fc400078e02c6 */
[----:B------:R-:W-:Y:S02]  /*b2a0*/  FMUL.FTZ R149, R149, R164 ;  /* 0x000000a495957220 */ /* 0x000fe40000410000 */
[----:B------:R-:W-:Y:S01]  /*b2b0*/  FADD.FTZ R15, -R20, R15 ;  /* 0x0000000f140f7221 */ /* 0x000fe20000010100 */
[----:B------:R-:W-:Y:S01]  /*b2c0*/  @!P2 LEA R153, R153, R2, 0x2 ;  /* 0x000000029999a211 */ /* 0x000fe200078e10ff */
[----:B--2---:R-:W-:Y:S02]  /*b2d0*/  FADD.FTZ R10, R181, R10 ;  /* 0x0000000ab50a7221 */ /* 0x004fe40000010000 */
[----:B------:R-:W-:Y:S02]  /*b2e0*/  FMUL.FTZ R15, R15, R3 ;  /* 0x000000030f0f7220 */ /* 0x000fe40000410000 */
[----:B------:R-:W-:Y:S04]  /*b2f0*/  @!P2 STS [R153+0x28800], R164 ;  /* 0x028800a49900a388 */ /* 0x000fe80000000800 */
[----:B------:R-:W2:Y:S02]  /*b300*/  MUFU.EX2 R15, R15 ;  /* 0x0000000f000f7308 */ /* 0x000ea40000000800 */
[----:B--2---:R2:W-:Y:S01]  /*b310*/  @!P2 STS [R153+0x28820], R15 ;  /* 0x0288200f9900a388 */ /* 0x0045e20000000800 */
        /* <DEDUP_REMOVED lines=9> */
[----:B--2---:R-:W-:Y:S01]  /*b3b0*/  FMUL.FTZ R153, R20, R3 ;  /* 0x0000000314997220 */ /* 0x004fe20000410000 */
[-C--:B------:R-:W-:Y:S01]  /*b3c0*/  FMUL.FTZ R43, R43, R15.reuse ;  /* 0x0000000f2b2b7220 */ /* 0x080fe20000410000 */
[-C--:B------:R-:W-:Y:S01]  /*b3d0*/  FMUL.FTZ R46, R46, R15.reuse ;  /* 0x0000000f2e2e7220 */ /* 0x080fe20000410000 */
[----:B------:R-:W-:Y:S01]  /*b3e0*/  FMUL.FTZ R47, R47, R15 ;  /* 0x0000000f2f2f7220 */ /* 0x000fe20000410000 */
        /* <DEDUP_REMOVED lines=8> */
[-CC-:B------:R-:W-:Y:S01]  /*b470*/  FFMA.FTZ R163, R167, R3.reuse, -R153.reuse ;  /* 0x00000003a7a37223 */ /* 0x180fe20000010899 */
[-CC-:B------:R-:W-:Y:S01]  /*b480*/  FFMA.FTZ R159, R170, R3.reuse, -R153.reuse ;  /* 0x00000003aa9f7223 */ /* 0x180fe20000010899 */
[-CC-:B------:R-:W-:Y:S01]  /*b490*/  FFMA.FTZ R166, R171, R3.reuse, -R153.reuse ;  /* 0x00000003aba67223 */ /* 0x180fe20000010899 */
[-CC-:B------:R-:W-:Y:S01]  /*b4a0*/  FFMA.FTZ R174, R174, R3.reuse, -R153.reuse ;  /* 0x00000003aeae7223 */ /* 0x180fe20000010899 */
[-CC-:B------:R-:W-:Y:S01]  /*b4b0*/  FFMA.FTZ R175, R175, R3.reuse, -R153.reuse ;  /* 0x00000003afaf7223 */ /* 0x180fe20000010899 */
[-CC-:B------:R-:W-:Y:S01]  /*b4c0*/  FFMA.FTZ R178, R178, R3.reuse, -R153.reuse ;  /* 0x00000003b2b27223 */ /* 0x180fe20000010899 */
[----:B------:R-:W3:Y:S01]  /*b4d0*/  MUFU.EX2 R154, R154 ;  /* 0x0000009a009a7308 */ /* 0x000ee20000000800 */
[-CC-:B------:R-:W-:Y:S01]  /*b4e0*/  FFMA.FTZ R179, R179, R3.reuse, -R153.reuse ;  /* 0x00000003b3b37223 */ /* 0x180fe20000010899 */
[-CC-:B------:R-:W-:Y:S01]  /*b4f0*/  FFMA.FTZ R182, R182, R3.reuse, -R153.reuse ;  /* 0x00000003b6b67223 */ /* 0x180fe20000010899 */
[----:B------:R-:W-:Y:S01]  /*b500*/  FFMA.FTZ R183, R183, R3, -R153 ;  /* 0x00000003b7b77223 */ /* 0x000fe20000010899 */
[-C--:B------:R-:W-:Y:S01]  /*b510*/  FMUL.FTZ R50, R50, R15.reuse ;  /* 0x0000000f32327220 */ /* 0x080fe20000410000 */
[-C--:B------:R-:W-:Y:S01]  /*b520*/  FMUL.FTZ R51, R51, R15.reuse ;  /* 0x0000000f33337220 */ /* 0x080fe20000410000 */
[-C--:B------:R-:W-:Y:S01]  /*b530*/  FMUL.FTZ R54, R54, R15.reuse ;  /* 0x0000000f36367220 */ /* 0x080fe20000410000 */
[----:B------:R-:W-:Y:S01]  /*b540*/  FMUL.FTZ R55, R55, R15 ;  /* 0x0000000f37377220 */ /* 0x000fe20000410000 */
[----:B------:R-:W4:Y:S01]  /*b550*/  MUFU.EX2 R191, R191 ;  /* 0x000000bf00bf7308 */ /* 0x000f220000000800 */
[----:B--2---:R-:W-:Y:S01]  /*b560*/  FFMA.FTZ R11, R15, R11, R189 ;  /* 0x0000000b0f0b7223 */ /* 0x004fe200000100bd */
[-C--:B------:R-:W-:Y:S01]  /*b570*/  FMUL.FTZ R58, R58, R15.reuse ;  /* 0x0000000f3a3a7220 */ /* 0x080fe20000410000 */
[-C--:B------:R-:W-:Y:S01]  /*b580*/  FMUL.FTZ R59, R59, R15.reuse ;  /* 0x0000000f3b3b7220 */ /* 0x080fe20000410000 */
[-C--:B------:R-:W-:Y:S01]  /*b590*/  FMUL.FTZ R62, R62, R15.reuse ;  /* 0x0000000f3e3e7220 */ /* 0x080fe20000410000 */
[-C--:B------:R-:W-:Y:S01]  /*b5a0*/  FMUL.FTZ R63, R63, R15.reuse ;  /* 0x0000000f3f3f7220 */ /* 0x080fe20000410000 */
[-C--:B------:R-:W-:Y:S01]  /*b5b0*/  FMUL.FTZ R66, R66, R15.reuse ;  /* 0x0000000f42427220 */ /* 0x080fe20000410000 */
[----:B------:R-:W-:Y:S01]  /*b5c0*/  FMUL.FTZ R67, R67, R15 ;  /* 0x0000000f43437220 */ /* 0x000fe20000410000 */
[----:B------:R-:W2:Y:S01]  /*b5d0*/  MUFU.EX2 R155, R155 ;  /* 0x0000009b009b7308 */ /* 0x000ea20000000800 */
        /* <DEDUP_REMOVED lines=8> */
[----:B----4-:R-:W-:Y:S01]  /*b660*/  FADD.FTZ R153, R191, R153 ;  /* 0x00000099bf997221 */ /* 0x010fe20000010000 */
[-C--:B------:R-:W-:Y:S01]  /*b670*/  FMUL.FTZ R79, R79, R15.reuse ;  /* 0x0000000f4f4f7220 */ /* 0x080fe20000410000 */
[-C--:B------:R-:W-:Y:S01]  /*b680*/  FMUL.FTZ R82, R82, R15.reuse ;  /* 0x0000000f52527220 */ /* 0x080fe20000410000 */
[-C--:B------:R-:W-:Y:S01]  /*b690*/  FMUL.FTZ R83, R83, R15.reuse ;  /* 0x0000000f53537220 */ /* 0x080fe20000410000 */
[-C--:B------:R-:W-:Y:S01]  /*b6a0*/  FMUL.FTZ R86, R86, R15.reuse ;  /* 0x0000000f56567220 */ /* 0x080fe20000410000 */
[-C--:B------:R-:W-:Y:S01]  /*b6b0*/  FMUL.FTZ R87, R87, R15.reuse ;  /* 0x0000000f57577220 */ /* 0x080fe20000410000 */
[----:B------:R-:W-:Y:S01]  /*b6c0*/  FMUL.FTZ R90, R90, R15 ;  /* 0x0000000f5a5a7220 */ /* 0x000fe20000410000 */
[----:B------:R-:W4:Y:S01]  /*b6d0*/  MUFU.EX2 R162, R162 ;  /* 0x000000a200a27308 */ /* 0x000f220000000800 */
[C---:B--2---:R-:W-:Y:S01]  /*b6e0*/  FADD.FTZ R153, R155.reuse, R153 ;  /* 0x000000999b997221 */ /* 0x044fe20000010000 */
[----:B------:R-:W-:Y:S01]  /*b6f0*/  F2FP.F16.F32.PACK_AB R191, R155, R191 ;  /* 0x000000bf9bbf723e */ /* 0x000fe200000000ff */
[----:B------:R-:W-:Y:S01]  /*b700*/  BAR.SYNC.DEFER_BLOCKING 0xf, 0x100 ;  /* 0x03c4000000007b1d */ /* 0x000fe20000010000 */
[-C--:B------:R-:W-:Y:S01]  /*b710*/  FMUL.FTZ R91, R91, R15.reuse ;  /* 0x0000000f5b5b7220 */ /* 0x080fe20000410000 */
[-C--:B------:R-:W-:Y:S01]  /*b720*/  FMUL.FTZ R94, R94, R15.reuse ;  /* 0x0000000f5e5e7220 */ /* 0x080fe20000410000 */
[-C--:B------:R-:W-:Y:S01]  /*b730*/  FMUL.FTZ R95, R95, R15.reuse ;  /* 0x0000000f5f5f7220 */ /* 0x080fe20000410000 */
[-C--:B------:R-:W-:Y:S01]  /*b740*/  FMUL.FTZ R98, R98, R15.reuse ;  /* 0x0000000f62627220 */ /* 0x080fe20000410000 */
[-C--:B------:R-:W-:Y:S01]  /*b750*/  FMUL.FTZ R99, R99, R15.reuse ;  /* 0x0000000f63637220 */ /* 0x080fe20000410000 */
[----:B------:R-:W2:Y:S01]  /*b760*/  MUFU.EX2 R157, R157 ;  /* 0x0000009d009d7308 */ /* 0x000ea20000000800 */
[----:B---3--:R-:W-:Y:S01]  /*b770*/  FADD.FTZ R153, R158, R153 ;  /* 0x000000999e997221 */ /* 0x008fe20000010000 */
[-C--:B------:R-:W-:Y:S01]  /*b780*/  FMUL.FTZ R102, R102, R15.reuse ;  /* 0x0000000f66667220 */ /* 0x080fe20000410000 */
        /* <DEDUP_REMOVED lines=12> */
[----:B------:R-:W-:Y:S01]  /*b850*/  FMUL.FTZ R122, R122, R15 ;  /* 0x0000000f7a7a7220 */ /* 0x000fe20000410000 */
[----:B------:R-:W4:Y:S01]  /*b860*/  MUFU.EX2 R159, R159 ;  /* 0x0000009f009f7308 */ /* 0x000f220000000800 */
[----:B--2---:R-:W-:Y:S01]  /*b870*/  FADD.FTZ R155, R157, R154 ;  /* 0x0000009a9d9b7221 */ /* 0x004fe20000010000 */
[----:B------:R-:W-:Y:S01]  /*b880*/  F2FP.F16.F32.PACK_AB R154, R165, R161 ;  /* 0x000000a1a59a723e */ /* 0x000fe200000000ff */
[----:B------:R2:W-:Y:S01]  /*b890*/  STSM.16.M88.4 [R217+0x26800], R188 ;  /* 0x026800bcd9007844 */ /* 0x0005e20000000200 */
[-C--:B------:R-:W-:Y:S01]  /*b8a0*/  FMUL.FTZ R123, R123, R15.reuse ;  /* 0x0000000f7b7b7220 */ /* 0x080fe20000410000 */
[-C--:B------:R-:W-:Y:S01]  /*b8b0*/  FMUL.FTZ R126, R126, R15.reuse ;  /* 0x0000000f7e7e7220 */ /* 0x080fe20000410000 */
[-C--:B------:R-:W-:Y:S01]  /*b8c0*/  FMUL.FTZ R127, R127, R15.reuse ;  /* 0x0000000f7f7f7220 */ /* 0x080fe20000410000 */
[----:B------:R-:W-:Y:S01]  /*b8d0*/  FMUL.FTZ R130, R130, R15 ;  /* 0x0000000f82827220 */ /* 0x000fe20000410000 */
[----:B------:R-:W5:Y:S01]  /*b8e0*/  MUFU.EX2 R166, R166 ;  /* 0x000000a600a67308 */ /* 0x000f620000000800 */
[C---:B---3--:R-:W-:Y:S01]  /*b8f0*/  FADD.FTZ R158, R163.reuse, R155 ;  /* 0x0000009ba39e7221 */ /* 0x048fe20000010000 */
[----:B------:R-:W-:Y:S01]  /*b900*/  F2FP.F16.F32.PACK_AB R155, R163, R157 ;  /* 0x0000009da39b723e */ /* 0x000fe200000000ff */
[-C--:B------:R-:W-:Y:S01]  /*b910*/  FMUL.FTZ R131, R131, R15.reuse ;  /* 0x0000000f83837220 */ /* 0x080fe20000410000 */
[-C--:B------:R-:W-:Y:S01]  /*b920*/  FMUL.FTZ R134, R134, R15.reuse ;  /* 0x0000000f86867220 */ /* 0x080fe20000410000 */
[-C--:B------:R-:W-:Y:S01]  /*b930*/  FMUL.FTZ R135, R135, R15.reuse ;  /* 0x0000000f87877220 */ /* 0x080fe20000410000 */
[-C--:B------:R-:W-:Y:S01]  /*b940*/  FMUL.FTZ R138, R138, R15.reuse ;  /* 0x0000000f8a8a7220 */ /* 0x080fe20000410000 */
[----:B------:R2:W-:Y:S01]  /*b950*/  STSM.16.M88.4 [R218], R152 ;  /* 0x00000098da007844 */ /* 0x0005e20000000200 */
        /* <DEDUP_REMOVED lines=9> */
[C---:B-----5:R-:W-:Y:S01]  /*b9f0*/  FADD.FTZ R158, R166.reuse, R158 ;  /* 0x0000009ea69e7221 */ /* 0x060fe20000010000 */
[----:B------:R-:W-:Y:S01]  /*ba00*/  F2FP.F16.F32.PACK_AB R157, R166, R159 ;  /* 0x0000009fa69d723e */ /* 0x000fe200000000ff */
[----:B------:R-:W-:-:S05]  /*ba10*/  FMUL.FTZ R151, R151, R15 ;  /* 0x0000000f97977220 */ /* 0x000fca0000410000 */
[----:B------:R-:W5:Y:S01]  /*ba20*/  MUFU.EX2 R178, R178 ;  /* 0x000000b200b27308 */ /* 0x000f620000000800 */
[----:B---3--:R-:W-:Y:S01]  /*ba30*/  FADD.FTZ R159, R11, R158 ;  /* 0x0000009e0b9f7221 */ /* 0x008fe20000010000 */
[----:B------:R-:W-:-:S06]  /*ba40*/  F2FP.F16.F32.PACK_AB R158, R173, R172 ;  /* 0x000000acad9e723e */ /* 0x000fcc00000000ff */
[----:B------:R-:W3:Y:S01]  /*ba50*/  MUFU.EX2 R161, R179 ;  /* 0x000000b300a17308 */ /* 0x000ee20000000800 */
[C---:B----4-:R-:W-:Y:S01]  /*ba60*/  FADD.FTZ R162, R175.reuse, R159 ;  /* 0x0000009fafa27221 */ /* 0x050fe20000010000 */
[----:B------:R-:W-:-:S05]  /*ba70*/  F2FP.F16.F32.PACK_AB R159, R175, R11 ;  /* 0x0000000baf9f723e */ /* 0x000fca00000000ff */
[----:B------:R2:W-:Y:S01]  /*ba80*/  STSM.16.M88.4 [R220], R156 ;  /* 0x0000009cdc007844 */ /* 0x0005e20000000200 */
[----:B------:R-:W4:Y:S01]  /*ba90*/  MUFU.EX2 R163, R182 ;  /* 0x000000b600a37308 */ /* 0x000f220000000800 */
[----:B-----5:R-:W-:-:S07]  /*baa0*/  FADD.FTZ R162, R178, R162 ;  /* 0x000000a2b2a27221 */ /* 0x020fce0000010000 */
[----:B------:R-:W5:Y:S01]  /*bab0*/  MUFU.EX2 R183, R183 ;  /* 0x000000b700b77308 */ /* 0x000f620000000800 */
[C---:B---3--:R-:W-:Y:S01]  /*bac0*/  FADD.FTZ R162, R161.reuse, R162 ;  /* 0x000000a2a1a27221 */ /* 0x048fe20000010000 */
[----:B------:R-:W-:-:S03]  /*bad0*/  F2FP.F16.F32.PACK_AB R161, R161, R178 ;  /* 0x000000b2a1a1723e */ /* 0x000fc600000000ff */
[----:B----4-:R-:W-:Y:S01]  /*bae0*/  FADD.FTZ R11, R163, R162 ;  /* 0x000000a2a30b7221 */ /* 0x010fe20000010000 */
[----:B------:R-:W-:Y:S02]  /*baf0*/  F2FP.F16.F32.PACK_AB R162, R181, R180 ;  /* 0x000000b4b5a2723e */ /* 0x000fe400000000ff */
[C---:B-----5:R-:W-:Y:S01]  /*bb00*/  F2FP.F16.F32.PACK_AB R163, R183.reuse, R163 ;  /* 0x000000a3b7a3723e */ /* 0x060fe200000000ff */
[----:B------:R-:W-:-:S04]  /*bb10*/  FADD.FTZ R11, R183, R11 ;  /* 0x0000000bb70b7221 */ /* 0x000fc80000010000 */
[----:B------:R2:W-:Y:S01]  /*bb20*/  STSM.16.M88.4 [R219], R160 ;  /* 0x000000a0db007844 */ /* 0x0005e20000000200 */
[----:B------:R-:W-:Y:S05]  /*bb30*/  @!P0 BRA `(.L_x_697) ;  /* 0x0000000000048947 */ /* 0x000fea0003800000 */
[----:B------:R-:W-:Y:S01]  /*bb40*/  BPT.TRAP 0x1 ;  /* 0x000000040000795c */ /* 0x000fe20000300000 */
.L_x_697:
[----:B------:R3:W4:Y:S01]  /*bb50*/  SYNCS.PHASECHK.TRANS64.TRYWAIT P2, [R21+URZ+0x28c50], R14 ;  /* 0x028c500e150075a7 */ /* 0x000722000804017f */
[----:B------:R-:W-:Y:S05]  /*bb60*/  @!P0 BRA `(.L_x_698) ;  /* 0x0000000000048947 */ /* 0x000fea0003800000 */
[----:B------:R-:W-:Y:S01]  /*bb70*/  BPT.TRAP 0x1 ;  /* 0x000000040000795c */ /* 0x000fe20000300000 */
.L_x_698:
[----:B------:R-:W-:Y:S04]  /*bb80*/  BSSY B1, `(.L_x_699) ;  /* 0x0000004000017945 */ /* 0x000fe80003800000 */
[----:B----4-:R-:W-:Y:S05]  /*bb90*/  @P2 BRA `(.L_x_700) ;  /* 0x0000000000082947 */ /* 0x010fea0003800000 */
[----:B------:R-:W4:Y:S02]  /*bba0*/  SYNCS.PHASECHK.TRANS64.TRYWAIT P2, [R21+URZ+0x28c50], R14 ;  /* 0x028c500e150075a7 */ /* 0x000f24000804017f */
[----:B----4-:R-:W-:Y:S05]  /*bbb0*/  @!P2 BRA `(.L_x_701) ;  /* 0x000000b800cca947 */ /* 0x010fea0003800000 */
.L_x_700:
[----:B------:R-:W-:Y:S05]  /*bbc0*/  BSYNC B1 ;  /* 0x0000000000017941 */ /* 0x000fea0003800000 */
.L_x_699:
[----:B01-34-:R-:W-:Y:S01]  /*bbd0*/  IMAD R14, R18, 0x1000, R12 ;  /* 0x00001000120e7824 */ /* 0x01bfe200078e020c */
[----:B------:R-:W-:Y:S01]  /*bbe0*/  WARPGROUP.ARRIVE ;  /* 0x00000000000079c5 */ /* 0x000fe20000000000 */
[----:B------:R-:W-:Y:S02]  /*bbf0*/  IMAD.MOV.U32 R15, RZ, RZ, 0x40000040 ;  /* 0x40000040ff0f7424 */ /* 0x000fe400078e00ff */
[C---:B------:R-:W-:Y:S01]  /*bc00*/  VIADD R164, R14.reuse, 0x80 ;  /* 0x000000800ea47836 */ /* 0x040fe20000000000 */
[----:B------:R-:W-:Y:S01]  /*bc10*/  R2UR UR6, R14 ;  /* 0x000000000e0672ca */ /* 0x000fe200000e0000 */
[----:B------:R-:W-:Y:S01]  /*bc20*/  IMAD.MOV.U32 R165, RZ, RZ, 0x40000040 ;  /* 0x40000040ffa57424 */ /* 0x000fe200078e00ff */
[----:B------:R-:W-:Y:S01]  /*bc30*/  R2UR UR7, R15 ;  /* 0x000000000f0772ca */ /* 0x000fe200000e0000 */
[----:B------:R-:W-:-:S12]  /*bc40*/  IMAD.MOV.U32 R15, RZ, RZ, 0x40000040 ;  /* 0x40000040ff0f7424 */ /* 0x000fd800078e00ff */
[----:B------:R-:W-:Y:S01]  /*bc50*/  HGMMA.64x256x16.F32 R24, R188, gdesc[UR4].tnspB, R24, gsb0 ;  /* 0x43e00004bc187df0 */ /* 0x000fe20008000818 */
[----:B------:R-:W-:Y:S02]  /*bc60*/  R2UR UR6, R164 ;  /* 0x00000000a40672ca */ /* 0x000fe400000e0000 */
[----:B------:R-:W-:Y:S01]  /*bc70*/  R2UR UR7, R165 ;  /* 0x00000000a50772ca */ /* 0x000fe200000e0000 */
[----:B------:R-:W-:Y:S02]  /*bc80*/  WARPGROUP.DEPBAR.LE gsb0, 0x0 ;  /* 0x00008000000079c5 */ /* 0x000fe40000010000 */
[----:B------:R-:W-:-:S15]  /*bc90*/  WARPGROUP.ARRIVE ;  /* 0x00000000000079c5 */ /* 0x000fde0000000000 */
[----:B------:R-:W-:-:S07]  /*bca0*/  NOP ;  /* 0x0000000000007918 */ /* 0x000fce0000000000 */
[----:B------:R-:W-:Y:S03]  /*bcb0*/  HGMMA.64x256x16.F32 R24, R152, gdesc[UR4].tnspB, R24, gsb0 ;  /* 0x43e0000498187df0 */ /* 0x000fe60008000818 */
[----:B------:R-:W-:Y:S02]  /*bcc0*/  WARPGROUP.DEPBAR.LE gsb0, 0x0 ;  /* 0x00008000000079c5 */ /* 0x000fe40000010000 */
[C---:B--2---:R-:W-:Y:S01]  /*bcd0*/  VIADD R152, R14.reuse, 0x100 ;  /* 0x000001000e987836 */ /* 0x044fe20000000000 */
[----:B------:R-:W-:Y:S01]  /*bce0*/  WARPGROUP.ARRIVE ;  /* 0x00000000000079c5 */ /* 0x000fe20000000000 */
[----:B------:R-:W-:Y:S02]  /*bcf0*/  IMAD.MOV.U32 R153, RZ, RZ, 0x40000040 ;  /* 0x40000040ff997424 */ /* 0x000fe400078e00ff */
[----:B------:R-:W-:Y:S01]  /*bd00*/  VIADD R14, R14, 0x180 ;  /* 0x000001800e0e7836 */ /* 0x000fe20000000000 */
[----:B------:R-:W-:-:S02]  /*bd10*/  R2UR UR6, R152 ;  /* 0x00000000980672ca */ /* 0x000fc400000e0000 */
[----:B------:R-:W-:-:S15]  /*bd20*/  R2UR UR7, R153 ;  /* 0x00000000990772ca */ /* 0x000fde00000e0000 */
[----:B------:R-:W-:-:S01]  /*bd30*/  NOP ;  /* 0x0000000000007918 */ /* 0x000fc20000000000 */
        /* <DEDUP_REMOVED lines=16> */
[----:B------:R-:W-:Y:S05]  /*be40*/  @!P0 BRA `(.L_x_702) ;  /* 0x0000000000048947 */ /* 0x000fea0003800000 */
[----:B------:R-:W-:Y:S01]  /*be50*/  BPT.TRAP 0x1 ;  /* 0x000000040000795c */ /* 0x000fe20000300000 */
.L_x_702:
[----:B------:R-:W-:Y:S01]  /*be60*/  IADD3 R21, R21, 0x28c60, RZ ;  /* 0x00028c6015157810 */ /* 0x000fe20007ffe0ff */
[----:B------:R-:W-:Y:S02]  /*be70*/  IMAD.MOV.U32 R15, RZ, RZ, R20 ;  /* 0x000000ffff0f7224 */ /* 0x000fe400078e0014 */
[----:B------:R-:W-:Y:S01]  /*be80*/  IMAD.MOV.U32 R188, RZ, RZ, R0 ;  /* 0x000000ffffbc7224 */ /* 0x000fe200078e0000 */
[----:B------:R-:W-:Y:S01]  /*be90*/  PRMT R21, R193, 0x654, R21 ;  /* 0x00000654c1157816 */ /* 0x000fe20000000015 */
[----:B------:R-:W-:-:S03]  /*bea0*/  IMAD.MOV.U32 R189, RZ, RZ, R18 ;  /* 0x000000ffffbd7224 */ /* 0x000fc600078e0012 */
[----:B------:R2:W-:Y:S01]  /*beb0*/  SYNCS.ARRIVE.TRANS64.RED.A1T0 RZ, [R21+URZ], RZ ;  /* 0x000000ff15ff79a7 */ /* 0x0005e2000810043f */
[----:B------:R-:W-:Y:S05]  /*bec0*/  @P1 BRA `(.L_x_703) ;  /* 0xffffffe400641947 */ /* 0x000fea000383ffff */
.L_x_690:
[----:B------:R-:W-:Y:S05]  /*bed0*/  BSYNC B0 ;  /* 0x0000000000007941 */ /* 0x000fea0003800000 */
.L_x_689:
[----:B-1----:R-:W3:Y:S01]  /*bee0*/  LDL.LU R163, [R1+0x34] ;  /* 0x0000340001a37983 */ /* 0x002ee20000300800 */
[----:B--2---:R-:W-:-:S03]  /*bef0*/  IMAD.MOV.U32 R21, RZ, RZ, -0x800000 ;  /* 0xff800000ff157424 */ /* 0x004fc600078e00ff */
[----:B------:R-:W1:Y:S04]  /*bf00*/  SHFL.BFLY PT, R5, R10, 0x2, 0x1f ;  /* 0x0c401f000a057f89 */ /* 0x000e6800000e0000 */
[----:B------:R-:W2:Y:S01]  /*bf10*/  SHFL.BFLY PT, R6, R11, 0x2, 0x1f ;  /* 0x0c401f000b067f89 */ /* 0x000ea200000e0000 */
[----:B-1----:R-:W-:Y:S01]  /*bf20*/  FADD.FTZ R4, R5, R10 ;  /* 0x0000000a05047221 */ /* 0x002fe20000010000 */
[----:B--2---:R-:W-:-:S04]  /*bf30*/  FADD.FTZ R6, R6, R11 ;  /* 0x0000000b06067221 */ /* 0x004fc80000010000 */
[----:B------:R-:W1:Y:S04]  /*bf40*/  SHFL.BFLY PT, R5, R4, 0x1, 0x1f ;  /* 0x0c201f0004057f89 */ /* 0x000e6800000e0000 */
[----:B------:R-:W2:Y:S01]  /*bf50*/  SHFL.BFLY PT, R7, R6, 0x1, 0x1f ;  /* 0x0c201f0006077f89 */ /* 0x000ea200000e0000 */
[----:B-1----:R-:W-:Y:S01]  /*bf60*/  FADD.FTZ R5, R4, R5 ;  /* 0x0000000504057221 */ /* 0x002fe20000010000 */
[----:B--2---:R-:W-:Y:S01]  /*bf70*/  FADD.FTZ R7, R6, R7 ;  /* 0x0000000706077221 */ /* 0x004fe20000010000 */
[----:B------:R-:W-:Y:S08]  /*bf80*/  BAR.ARV 0x8, 0x100 ;  /* 0x0204000000007b1d */ /* 0x000ff00000002000 */
[----:B------:R-:W-:Y:S01]  /*bf90*/  BAR.SYNC.DEFER_BLOCKING 0xf, 0x100 ;  /* 0x03c4000000007b1d */ /* 0x000fe20000010000 */
[----:B------:R-:W-:-:S02]  /*bfa0*/  FSETP.NE.FTZ.AND P0, PT, R5, RZ, PT ;  /* 0x000000ff0500720b */ /* 0x000fc40003f15000 */
[----:B------:R-:W-:-:S11]  /*bfb0*/  FSETP.NE.FTZ.AND P1, PT, R7, RZ, PT ;  /* 0x000000ff0700720b */ /* 0x000fd60003f35000 */
[----:B------:R-:W1:Y:S01]  /*bfc0*/  @P0 MUFU.LG2 R8, R5 ;  /* 0x0000000500080308 */ /* 0x000e620000000c00 */
[C---:B------:R-:W-:Y:S01]  /*bfd0*/  @P0 FMUL.FTZ R9, R3.reuse, 0.69314718246459960938 ;  /* 0x3f31721803090820 */ /* 0x040fe20000410000 */
[----:B------:R-:W-:-:S06]  /*bfe0*/  @P1 FMUL.FTZ R4, R3, 0.69314718246459960938 ;  /* 0x3f31721803041820 */ /* 0x000fcc0000410000 */
[----:B------:R-:W2:Y:S01]  /*bff0*/  @P1 MUFU.LG2 R10, R7 ;  /* 0x00000007000a1308 */ /* 0x000ea20000000c00 */
[----:B-1----:R-:W-:-:S04]  /*c000*/  @P0 FMUL.FTZ R8, R8, 0.69314718246459960938 ;  /* 0x3f31721808080820 */ /* 0x002fc80000410000 */
[----:B------:R-:W-:Y:S01]  /*c010*/  @P0 FFMA.FTZ R21, R9, R0, R8 ;  /* 0x0000000009150223 */ /* 0x000fe20000010008 */
[----:B------:R-:W-:Y:S02]  /*c020*/  IMAD.MOV.U32 R0, RZ, RZ, -0x800000 ;  /* 0xff800000ff007424 */ /* 0x000fe400078e00ff */
[----:B--2---:R-:W-:-:S04]  /*c030*/  @P1 FMUL.FTZ R3, R10, 0.69314718246459960938 ;  /* 0x3f3172180a031820 */ /* 0x004fc80000410000 */
[----:B------:R-:W-:Y:S01]  /*c040*/  @P1 FFMA.FTZ R0, R4, R20, R3 ;  /* 0x0000001404001223 */ /* 0x000fe20000010003 */
[----:B------:R-:W-:Y:S02]  /*c050*/  IMAD.MOV R3, RZ, RZ, -R216 ;  /* 0x000000ffff037224 */ /* 0x000fe400078e0ad8 */
[----:B------:R-:W-:-:S03]  /*c060*/  IMAD.MOV.U32 R4, RZ, RZ, RZ ;  /* 0x000000ffff047224 */ /* 0x000fc600078e00ff */
[----:B------:R-:W-:Y:S01]  /*c070*/  ISETP.NE.AND P2, PT, R214, R3, PT ;  /* 0x00000003d600720c */ /* 0x000fe20003f45270 */
[----:B------:R-:W-:Y:S02]  /*c080*/  IMAD.MOV.U32 R3, RZ, RZ, RZ ;  /* 0x000000ffff037224 */ /* 0x000fe400078e00ff */
[----:B------:R-:W1:Y:S08]  /*c090*/  @P1 MUFU.RCP R4, R7 ;  /* 0x0000000700041308 */ /* 0x000e700000001000 */
[----:B------:R1:W2:Y:S01]  /*c0a0*/  @P0 MUFU.RCP R3, R5 ;  /* 0x0000000500030308 */ /* 0x0002a20000001000 */
[----:B------:R-:W-:-:S02]  /*c0b0*/  PLOP3.LUT P0, PT, PT, PT, PT, 0x8, 0x0 ;  /* 0x000000000000781c */ /* 0x000fc40003f0e170 */
[C---:B------:R-:W-:Y:S01]  /*c0c0*/  @!P2 LEA R9, R18.reuse, R198, 0x6 ;  /* 0x000000c61209a211 */ /* 0x040fe200078e30ff */
[----:B------:R-:W-:-:S04]  /*c0d0*/  VIADD R18, R18, 0x1 ;  /* 0x0000000112127836 */ /* 0x000fc80000000000 */
[----:B------:R-:W-:Y:S01]  /*c0e0*/  @!P2 IMAD R9, R9, 0x4, R2 ;  /* 0x000000040909a824 */ /* 0x000fe200078e0202 */
[----:B------:R-:W-:Y:S01]  /*c0f0*/  ISETP.NE.AND P1, PT, R18, 0x2, PT ;  /* 0x000000021200780c */ /* 0x000fe20003f25270 */
[-C--:B-1----:R-:W-:Y:S01]  /*c100*/  FMUL.FTZ R5, R26, R4.reuse ;  /* 0x000000041a057220 */ /* 0x082fe20000410000 */
[-C--:B------:R-:W-:Y:S01]  /*c110*/  FMUL.FTZ R7, R30, R4.reuse ;  /* 0x000000041e077220 */ /* 0x080fe20000410000 */
[-C--:B------:R-:W-:Y:S01]  /*c120*/  FMUL.FTZ R31, R31, R4.reuse ;  /* 0x000000041f1f7220 */ /* 0x080fe20000410000 */
[----:B------:R-:W-:Y:S01]  /*c130*/  @!P2 STS [R9+0x28820], R4 ;  /* 0x028820040900a388 */ /* 0x000fe20000000800 */
[----:B------:R-:W-:Y:S01]  /*c140*/  SEL R2, RZ, 0x1, P1 ;  /* 0x00000001ff027807 */ /* 0x000fe20000800000 */
[-C--:B------:R-:W-:Y:S01]  /*c150*/  FMUL.FTZ R35, R35, R4.reuse ;  /* 0x0000000423237220 */ /* 0x080fe20000410000 */
[-C--:B------:R-:W-:Y:S01]  /*c160*/  FMUL.FTZ R11, R38, R4.reuse ;  /* 0x00000004260b7220 */ /* 0x080fe20000410000 */
        /* <DEDUP_REMOVED lines=124> */
[----:B------:R-:W-:-:S02]  /*c930*/  LOP3.LUT R23, R23, R2, RZ, 0x3c, !PT ;  /* 0x0000000217177212 */ /* 0x000fc400078e3cff */
[----:B------:R-:W-:Y:S01]  /*c940*/  SEL R18, R18, RZ, P1 ;  /* 0x000000ff12127207 */ /* 0x000fe20000800000 */
[----:B---3--:R-:W-:-:S05]  /*c950*/  VIADD R163, R163, 0x1 ;  /* 0x00000001a3a37836 */ /* 0x008fca0000000000 */
[----:B------:R0:W-:Y:S01]  /*c960*/  STL [R1+0x34], R163 ;  /* 0x000034a301007387 */ /* 0x0001e20000100800 */
[----:B------:R-:W-:Y:S06]  /*c970*/  BAR.ARV 0xe, 0x100 ;  /* 0x0384000000007b1d */ /* 0x000fec0000002000 */
.L_x_634:
[----:B------:R-:W-:Y:S05]  /*c980*/  BSYNC B7 ;  /* 0x0000000000077941 */ /* 0x000fea0003800000 */
.L_x_632:
[----:B------:R-:W1:Y:S08]  /*c990*/  S2UR UR4, SR_CgaCtaId ;  /* 0x00000000000479c3 */ /* 0x000e700000008800 */
[----:B------:R-:W-:Y:S01]  /*c9a0*/  BAR.SYNC.DEFER_BLOCKING 0x5, 0x180 ;  /* 0x0146000000007b1d */ /* 0x000fe20000010000 */
[----:B------:R-:W-:-:S05]  /*c9b0*/  MOV R2, 0x400 ;  /* 0x0000040000027802 */ /* 0x000fca0000000f00 */
[----:B------:R-:W-:Y:S01]  /*c9c0*/  BSSY B0, `(.L_x_704) ;  /* 0x0000327000007945 */ /* 0x000fe20003800000 */
[----:B-1----:R-:W-:-:S05]  /*c9d0*/  IMAD.U32 R193, RZ, RZ, UR4 ;  /* 0x00000004ffc17e24 */ /* 0x002fca000f8e00ff */
[----:B------:R-:W-:-:S05]  /*c9e0*/  LEA R2, R193, R2, 0x18 ;  /* 0x00000002c1027211 */ /* 0x000fca00078ec0ff */
[----:B-----5:R1:W2:Y:S01]  /*c9f0*/  LDS.128 R24, [R2+0x28cd0] ;  /* 0x028cd00002187984 */ /* 0x0202a20000000c00 */
[----:B------:R-:W-:Y:S06]  /*ca00*/  BAR.ARV 0x4, 0x180 ;  /* 0x0106000000007b1d */ /* 0x000fec0000002000 */
[----:B------:R-:W-:Y:S05]  /*ca10*/  @P0 BRA `(.L_x_705) ;  /* 0x0000002000a00947 */ /* 0x000fea0003800000 */
[----:B------:R-:W3:Y:S01]  /*ca20*/  LDL R30, [R1+0x5c] ;  /* 0x00005c00011e7983 */ /* 0x000ee20000100800 */
[----:B------:R-:W-:Y:S01]  /*ca30*/  F2FP.F16.F32.PACK_AB R5, R3, R5 ;  /* 0x000000050305723e */ /* 0x000fe200000000ff */
[----:B------:R-:W-:Y:S01]  /*ca40*/  ULDC.64 UR4, c[0x0][0xc00] ;  /* 0x0003000000047ab9 */ /* 0x000fe20000000a00 */
[----:B------:R-:W-:Y:S01]  /*ca50*/  F2FP.F16.F32.PACK_AB R4, R6, R8 ;  /* 0x000000080604723e */ /* 0x000fe200000000ff */
[----:B------:R-:W4:Y:S04]  /*ca60*/  LDL.LU R70, [R1+0x18] ;  /* 0x0000180001467983 */ /* 0x000f280000300800 */
[----:B------:R-:W4:Y:S01]  /*ca70*/  LDL.LU R66, [R1+0x1c] ;  /* 0x00001c0001427983 */ /* 0x000f220000300800 */
[----:B------:R-:W0:Y:S01]  /*ca80*/  S2R R49, SR_SWINHI ;  /* 0x0000000000317919 */ /* 0x000e220000002f00 */
[----:B------:R-:W-:-:S02]  /*ca90*/  F2FP.F16.F32.PACK_AB R7, R31, R7 ;  /* 0x000000071f07723e */ /* 0x000fc400000000ff */
[----:B------:R-:W-:Y:S02]  /*caa0*/  F2FP.F16.F32.PACK_AB R6, R152, R154 ;  /* 0x0000009a9806723e */ /* 0x000fe400000000ff */
[----:B------:R-:W-:Y:S02]  /*cab0*/  MOV R44, R2 ;  /* 0x00000002002c7202 */ /* 0x000fe40000000f00 */
[----:B0-----:R-:W-:Y:S02]  /*cac0*/  MOV R45, R49 ;  /* 0x00000031002d7202 */ /* 0x001fe40000000f00 */
[----:B------:R-:W-:Y:S02]  /*cad0*/  F2FP.F16.F32.PACK_AB R11, R39, R11 ;  /* 0x0000000b270b723e */ /* 0x000fe400000000ff */
[----:B------:R-:W-:Y:S02]  /*cae0*/  F2FP.F16.F32.PACK_AB R8, R10, R32 ;  /* 0x000000200a08723e */ /* 0x000fe400000000ff */
        /* <DEDUP_REMOVED lines=10> */
[----:B------:R-:W-:Y:S01]  /*cb90*/  F2FP.F16.F32.PACK_AB R41, R99, R41 ;  /* 0x000000296329723e */ /* 0x000fe200000000ff */
[----:B------:R-:W-:Y:S01]  /*cba0*/  BAR.SYNC.DEFER_BLOCKING 0x1, 0x100 ;  /* 0x0044000000007b1d */ /* 0x000fe20000010000 */
[----:B---3--:R-:W-:-:S03]  /*cbb0*/  IMAD.WIDE R48, R30, 0x2, R44 ;  /* 0x000000021e307825 */ /* 0x008fc600078e022c */
[----:B------:R-:W-:Y:S01]  /*cbc0*/  LOP3.LUT R3, R48, 0x380, RZ, 0xc0, !PT ;  /* 0x0000038030037812 */ /* 0x000fe200078ec0ff */
[----:B------:R-:W-:-:S03]  /*cbd0*/  IMAD.MOV.U32 R31, RZ, RZ, R49 ;  /* 0x000000ffff1f7224 */ /* 0x000fc600078e0031 */
[----:B------:R-:W-:-:S04]  /*cbe0*/  SHF.R.U64 R3, R3, 0x3, RZ ;  /* 0x0000000303037819 */ /* 0x000fc800000012ff */
[----:B------:R-:W-:Y:S02]  /*cbf0*/  LOP3.LUT R30, R3, R48, RZ, 0x3c, !PT ;  /* 0x00000030031e7212 */ /* 0x000fe400078e3cff */
[----:B--2---:R-:W-:Y:S02]  /*cc00*/  IADD3 R24, P0, R48, 0x20, RZ ;  /* 0x0000002030187810 */ /* 0x004fe40007f1e0ff */
[----:B------:R-:W-:-:S05]  /*cc10*/  MOV R30, R30 ;  /* 0x0000001e001e7202 */ /* 0x000fca0000000f00 */
[----:B------:R0:W-:Y:S01]  /*cc20*/  STSM.16.M88.4 [R30], R4 ;  /* 0x000000041e007844 */ /* 0x0001e20000000200 */
[----:B------:R-:W-:Y:S01]  /*cc30*/  LOP3.LUT R3, R24, 0x380, RZ, 0xc0, !PT ;  /* 0x0000038018037812 */ /* 0x000fe200078ec0ff */
[----:B0-----:R-:W-:Y:S01]  /*cc40*/  IMAD.X R5, RZ, RZ, R49, P0 ;  /* 0x000000ffff057224 */ /* 0x001fe200000e0631 */
[----:B------:R-:W-:-:S04]  /*cc50*/  IADD3 R7, P0, R48, 0x40, RZ ;  /* 0x0000004030077810 */ /* 0x000fc80007f1e0ff */
[----:B------:R-:W-:-:S04]  /*cc60*/  LOP3.LUT R6, R7, 0x380, RZ, 0xc0, !PT ;  /* 0x0000038007067812 */ /* 0x000fc800078ec0ff */
[----:B------:R-:W-:Y:S02]  /*cc70*/  SHF.R.U64 R6, R6, 0x3, RZ ;  /* 0x0000000306067819 */ /* 0x000fe400000012ff */
[----:B------:R-:W-:Y:S02]  /*cc80*/  SHF.R.U64 R3, R3, 0x3, RZ ;  /* 0x0000000303037819 */ /* 0x000fe400000012ff */
[----:B------:R-:W-:Y:S01]  /*cc90*/  LOP3.LUT R6, R6, R7, RZ, 0x3c, !PT ;  /* 0x0000000706067212 */ /* 0x000fe200078e3cff */
[----:B------:R-:W-:Y:S01]  /*cca0*/  IMAD.X R7, RZ, RZ, R49, P0 ;  /* 0x000000ffff077224 */ /* 0x000fe200000e0631 */
[----:B------:R-:W-:-:S04]  /*ccb0*/  LOP3.LUT R4, R3, R24, RZ, 0x3c, !PT ;  /* 0x0000001803047212 */ /* 0x000fc800078e3cff */
[----:B------:R-:W-:Y:S02]  /*ccc0*/  MOV R3, R6 ;  /* 0x0000000600037202 */ /* 0x000fe40000000f00 */
[----:B------:R-:W-:Y:S02]  /*ccd0*/  F2FP.F16.F32.PACK_AB R7, R47, R46 ;  /* 0x0000002e2f07723e */ /* 0x000fe400000000ff */
[C---:B------:R-:W-:Y:S02]  /*cce0*/  IADD3 R47, P5, R48.reuse, 0x2060, RZ ;  /* 0x00002060302f7810 */ /* 0x040fe40007fbe0ff */
[C---:B------:R-:W-:Y:S02]  /*ccf0*/  IADD3 R57, P2, R48.reuse, 0x2020, RZ ;  /* 0x0000202030397810 */ /* 0x040fe40007f5e0ff */
[C---:B------:R-:W-:Y:S02]  /*cd00*/  IADD3 R53, P6, R48.reuse, 0x2040, RZ ;  /* 0x0000204030357810 */ /* 0x040fe40007fde0ff */
[----:B------:R-:W-:-:S02]  /*cd10*/  IADD3 R39, P3, R48, 0x2000, RZ ;  /* 0x0000200030277810 */ /* 0x000fc40007f7e0ff */
[----:B------:R-:W-:Y:S02]  /*cd20*/  IADD3 R61, P4, R48, 0x60, RZ ;  /* 0x00000060303d7810 */ /* 0x000fe40007f9e0ff */
[----:B------:R-:W-:Y:S02]  /*cd30*/  LOP3.LUT R46, R47, 0x380, RZ, 0xc0, !PT ;  /* 0x000003802f2e7812 */ /* 0x000fe400078ec0ff */
[----:B------:R-:W-:Y:S02]  /*cd40*/  LOP3.LUT R56, R57, 0x380, RZ, 0xc0, !PT ;  /* 0x0000038039387812 */ /* 0x000fe400078ec0ff */
[----:B------:R-:W-:Y:S02]  /*cd50*/  LOP3.LUT R52, R53, 0x380, RZ, 0xc0, !PT ;  /* 0x0000038035347812 */ /* 0x000fe400078ec0ff */
[----:B------:R-:W-:Y:S02]  /*cd60*/  MOV R24, R4 ;  /* 0x0000000400187202 */ /* 0x000fe40000000f00 */
[----:B------:R-:W-:-:S02]  /*cd70*/  LOP3.LUT R38, R39, 0x380, RZ, 0xc0, !PT ;  /* 0x0000038027267812 */ /* 0x000fc400078ec0ff */
[----:B------:R-:W-:Y:S02]  /*cd80*/  F2FP.F16.F32.PACK_AB R4, R20, R153 ;  /* 0x000000991404723e */ /* 0x000fe400000000ff */
[----:B------:R-:W-:Y:S02]  /*cd90*/  F2FP.F16.F32.PACK_AB R5, R43, R42 ;  /* 0x0000002a2b05723e */ /* 0x000fe400000000ff */
[----:B------:R-:W-:Y:S02]  /*cda0*/  F2FP.F16.F32.PACK_AB R6, R12, R28 ;  /* 0x0000001c0c06723e */ /* 0x000fe400000000ff */
[----:B------:R-:W-:Y:S02]  /*cdb0*/  LOP3.LUT R60, R61, 0x380, RZ, 0xc0, !PT ;  /* 0x000003803d3c7812 */ /* 0x000fe400078ec0ff */
[----:B------:R-:W-:Y:S02]  /*cdc0*/  SHF.R.U64 R46, R46, 0x3, RZ ;  /* 0x000000032e2e7819 */ /* 0x000fe400000012ff */
[----:B------:R-:W-:-:S02]  /*cdd0*/  SHF.R.U64 R56, R56, 0x3, RZ ;  /* 0x0000000338387819 */ /* 0x000fc400000012ff */
[----:B------:R-:W-:Y:S01]  /*cde0*/  SHF.R.U64 R52, R52, 0x3, RZ ;  /* 0x0000000334347819 */ /* 0x000fe200000012ff */
[----:B------:R0:W-:Y:S01]  /*cdf0*/  STSM.16.M88.4 [R24], R8 ;  /* 0x0000000818007844 */ /* 0x0001e20000000200 */
[----:B------:R-:W-:Y:S02]  /*ce00*/  SHF.R.U64 R38, R38, 0x3, RZ ;  /* 0x0000000326267819 */ /* 0x000fe400000012ff */
[----:B------:R-:W-:Y:S01]  /*ce10*/  SHF.R.U64 R60, R60, 0x3, RZ ;  /* 0x000000033c3c7819 */ /* 0x000fe200000012ff */
[----:B------:R2:W-:Y:S01]  /*ce20*/  STSM.16.M88.4 [R3], R4 ;  /* 0x0000000403007844 */ /* 0x0005e20000000200 */
        /* <DEDUP_REMOVED lines=8> */
[----:B------:R-:W-:Y:S01]  /*ceb0*/  IMAD.X R61, RZ, RZ, R49, P4 ;  /* 0x000000ffff3d7224 */ /* 0x000fe200020e0631 */
[C---:B------:R-:W-:Y:S02]  /*cec0*/  IADD3 R43, P1, R48.reuse, 0x4000, RZ ;  /* 0x00004000302b7810 */ /* 0x040fe40007f3e0ff */
[C---:B0-----:R-:W-:Y:S02]  /*ced0*/  IADD3 R9, P0, R48.reuse, 0x4020, RZ ;  /* 0x0000402030097810 */ /* 0x041fe40007f1e0ff */
[C---:B------:R-:W-:Y:S02]  /*cee0*/  IADD3 R11, P2, R48.reuse, 0x6000, RZ ;  /* 0x00006000300b7810 */ /* 0x040fe40007f5e0ff */
[C---:B--2---:R-:W-:Y:S02]  /*cef0*/  IADD3 R4, P5, R48.reuse, 0x6040, RZ ;  /* 0x0000604030047810 */ /* 0x044fe40007fbe0ff */
[----:B------:R-:W-:-:S02]  /*cf00*/  IADD3 R6, P6, R48, 0x6020, RZ ;  /* 0x0000602030067810 */ /* 0x000fc40007fde0ff */
[----:B------:R-:W-:Y:S02]  /*cf10*/  IADD3.X R39, RZ, R49, RZ, P3, !PT ;  /* 0x00000031ff277210 */ /* 0x000fe40001ffe4ff */
[C---:B------:R-:W-:Y:S02]  /*cf20*/  IADD3 R31, P3, R48.reuse, 0x4060, RZ ;  /* 0x00004060301f7810 */ /* 0x040fe40007f7e0ff */
[----:B------:R-:W-:Y:S02]  /*cf30*/  IADD3 R35, P4, R48, 0x4040, RZ ;  /* 0x0000404030237810 */ /* 0x000fe40007f9e0ff */
[----:B------:R-:W-:Y:S02]  /*cf40*/  LOP3.LUT R5, R4, 0x380, RZ, 0xc0, !PT ;  /* 0x0000038004057812 */ /* 0x000fe400078ec0ff */
[----:B------:R-:W-:Y:S02]  /*cf50*/  LOP3.LUT R8, R9, 0x380, RZ, 0xc0, !PT ;  /* 0x0000038009087812 */ /* 0x000fe400078ec0ff */
[----:B------:R-:W-:-:S02]  /*cf60*/  LOP3.LUT R10, R11, 0x380, RZ, 0xc0, !PT ;  /* 0x000003800b0a7812 */ /* 0x000fc400078ec0ff */
[----:B------:R-:W-:Y:S02]  /*cf70*/  LOP3.LUT R7, R6, 0x380, RZ, 0xc0, !PT ;  /* 0x0000038006077812 */ /* 0x000fe400078ec0ff */
[----:B------:R-:W-:Y:S02]  /*cf80*/  LOP3.LUT R42, R43, 0x380, RZ, 0xc0, !PT ;  /* 0x000003802b2a7812 */ /* 0x000fe400078ec0ff */
[----:B------:R-:W-:Y:S02]  /*cf90*/  LOP3.LUT R30, R31, 0x380, RZ, 0xc0, !PT ;  /* 0x000003801f1e7812 */ /* 0x000fe400078ec0ff */
        /* <DEDUP_REMOVED lines=17> */
[----:B------:R-:W-:Y:S02]  /*d0b0*/  IADD3.X R7, RZ, R49, RZ, P6, !PT ;  /* 0x00000031ff077210 */ /* 0x000fe400037fe4ff */
[----:B------:R-:W-:Y:S01]  /*d0c0*/  LOP3.LUT R30, R30, R31, RZ, 0x3c, !PT ;  /* 0x0000001f1e1e7212 */ /* 0x000fe200078e3cff */
[--C-:B------:R-:W-:Y:S01]  /*d0d0*/  IMAD.X R31, RZ, RZ, R49.reuse, P3 ;  /* 0x000000ffff1f7224 */ /* 0x100fe200018e0631 */
[----:B------:R-:W-:Y:S01]  /*d0e0*/  LOP3.LUT R34, R34, R35, RZ, 0x3c, !PT ;  /* 0x0000002322227212 */ /* 0x000fe200078e3cff */
[----:B------:R-:W-:Y:S01]  /*d0f0*/  IMAD.X R35, RZ, RZ, R49, P4 ;  /* 0x000000ffff237224 */ /* 0x000fe200020e0631 */
[----:B------:R-:W-:Y:S02]  /*d100*/  IADD3 R48, P1, R48, 0x6060, RZ ;  /* 0x0000606030307810 */ /* 0x000fe40007f3e0ff */
[----:B------:R-:W-:-:S02]  /*d110*/  MOV R38, R38 ;  /* 0x0000002600267202 */ /* 0x000fc40000000f00 */
[----:B------:R-:W-:Y:S02]  /*d120*/  MOV R39, R46 ;  /* 0x0000002e00277202 */ /* 0x000fe40000000f00 */
[----:B------:R-:W-:Y:S02]  /*d130*/  MOV R36, R52 ;  /* 0x0000003400247202 */ /* 0x000fe40000000f00 */
[----:B------:R-:W-:Y:S02]  /*d140*/  MOV R20, R6 ;  /* 0x0000000600147202 */ /* 0x000fe40000000f00 */
[----:B------:R-:W-:Y:S02]  /*d150*/  MOV R46, R4 ;  /* 0x00000004002e7202 */ /* 0x000fe40000000f00 */
[----:B------:R-:W-:Y:S02]  /*d160*/  MOV R60, R60 ;  /* 0x0000003c003c7202 */ /* 0x000fe40000000f00 */
[----:B------:R-:W-:-:S02]  /*d170*/  MOV R24, R8 ;  /* 0x0000000800187202 */ /* 0x000fc40000000f00 */
[----:B------:R-:W-:Y:S02]  /*d180*/  MOV R53, R10 ;  /* 0x0000000a00357202 */ /* 0x000fe40000000f00 */
[----:B------:R-:W-:Y:S02]  /*d190*/  F2FP.F16.F32.PACK_AB R4, R160, R162 ;  /* 0x000000a2a004723e */ /* 0x000fe400000000ff */
[----:B------:R-:W-:Y:S02]  /*d1a0*/  F2FP.F16.F32.PACK_AB R5, R51, R50 ;  /* 0x000000323305723e */ /* 0x000fe400000000ff */
[----:B------:R-:W-:Y:S02]  /*d1b0*/  F2FP.F16.F32.PACK_AB R6, R158, R161 ;  /* 0x000000a19e06723e */ /* 0x000fe400000000ff */
[----:B------:R-:W-:Y:S02]  /*d1c0*/  F2FP.F16.F32.PACK_AB R7, R55, R54 ;  /* 0x000000363707723e */ /* 0x000fe400000000ff */
[----:B------:R-:W-:-:S02]  /*d1d0*/  LOP3.LUT R3, R48, 0x380, RZ, 0xc0, !PT ;  /* 0x0000038030037812 */ /* 0x000fc400078ec0ff */
[----:B------:R-:W-:Y:S02]  /*d1e0*/  F2FP.F16.F32.PACK_AB R8, R156, R159 ;  /* 0x0000009f9c08723e */ /* 0x000fe400000000ff */
[----:B------:R-:W-:Y:S02]  /*d1f0*/  F2FP.F16.F32.PACK_AB R9, R59, R58 ;  /* 0x0000003a3b09723e */ /* 0x000fe400000000ff */
[----:B------:R-:W-:Y:S02]  /*d200*/  F2FP.F16.F32.PACK_AB R10, R155, R157 ;  /* 0x0000009d9b0a723e */ /* 0x000fe400000000ff */
[----:B------:R-:W-:Y:S02]  /*d210*/  F2FP.F16.F32.PACK_AB R11, R63, R62 ;  /* 0x0000003e3f0b723e */ /* 0x000fe400000000ff */
[----:B------:R-:W-:Y:S02]  /*d220*/  MOV R56, R56 ;  /* 0x0000003800387202 */ /* 0x000fe40000000f00 */
[----:B------:R-:W-:-:S02]  /*d230*/  MOV R52, R30 ;  /* 0x0000001e00347202 */ /* 0x000fc40000000f00 */
[----:B------:R-:W-:Y:S02]  /*d240*/  F2FP.F16.F32.PACK_AB R12, R65, R64 ;  /* 0x00000040410c723e */ /* 0x000fe400000000ff */
[----:B------:R-:W-:Y:S02]  /*d250*/  MOV R47, R34 ;  /* 0x00000022002f7202 */ /* 0x000fe40000000f00 */
[----:B------:R-:W-:Y:S02]  /*d260*/  F2FP.F16.F32.PACK_AB R28, R73, R72 ;  /* 0x00000048491c723e */ /* 0x000fe400000000ff */
[----:B------:R-:W-:Y:S02]  /*d270*/  F2FP.F16.F32.PACK_AB R30, R77, R76 ;  /* 0x0000004c4d1e723e */ /* 0x000fe400000000ff */
[----:B------:R-:W-:Y:S01]  /*d280*/  F2FP.F16.F32.PACK_AB R31, R79, R78 ;  /* 0x0000004e4f1f723e */ /* 0x000fe200000000ff */
[----:B------:R-:W-:Y:S01]  /*d290*/  STSM.16.M88.4 [R60], R4 ;  /* 0x000000043c007844 */ /* 0x000fe20000000200 */
[----:B------:R-:W-:-:S02]  /*d2a0*/  F2FP.F16.F32.PACK_AB R34, R85, R84 ;  /* 0x000000545522723e */ /* 0x000fc400000000ff */
[----:B------:R-:W-:Y:S01]  /*d2b0*/  F2FP.F16.F32.PACK_AB R35, R87, R86 ;  /* 0x000000565723723e */ /* 0x000fe200000000ff */
[----:B------:R0:W-:Y:S01]  /*d2c0*/  STSM.16.M88.4 [R38], R8 ;  /* 0x0000000826007844 */ /* 0x0001e20000000200 */
[----:B------:R-:W-:-:S03]  /*d2d0*/  SHF.R.U64 R3, R3, 0x3, RZ ;  /* 0x0000000303037819 */ /* 0x000fc600000012ff */
[----:B------:R-:W-:Y:S01]  /*d2e0*/  STSM.16.M88.4 [R56], R12 ;  /* 0x0000000c38007844 */ /* 0x000fe20000000200 */
[----:B------:R-:W-:-:S03]  /*d2f0*/  LOP3.LUT R48, R3, R48, RZ, 0x3c, !PT ;  /* 0x0000003003307212 */ /* 0x000fc600078e3cff */
[----:B------:R2:W-:Y:S01]  /*d300*/  STSM.16.M88.4 [R36], R28 ;  /* 0x0000001c24007844 */ /* 0x0005e20000000200 */
[----:B------:R-:W-:-:S03]  /*d310*/  MOV R3, R42 ;  /* 0x0000002a00037202 */ /* 0x000fc60000000f00 */
[----:B------:R3:W-:Y:S01]  /*d320*/  STSM.16.M88.4 [R39], R32 ;  /* 0x0000002027007844 */ /* 0x0007e20000000200 */
[----:B------:R-:W-:Y:S02]  /*d330*/  F2FP.F16.F32.PACK_AB R42, R101, R100 ;  /* 0x00000064652a723e */ /* 0x000fe400000000ff */
[----:B------:R-:W-:Y:S02]  /*d340*/  F2FP.F16.F32.PACK_AB R43, R103, R102 ;  /* 0x00000066672b723e */ /* 0x000fe400000000ff */
[----:B0-----:R-:W-:Y:S02]  /*d350*/  F2FP.F16.F32.PACK_AB R38, R93, R92 ;  /* 0x0000005c5d26723e */ /* 0x001fe400000000ff */
[----:B------:R-:W-:Y:S02]  /*d360*/  F2FP.F16.F32.PACK_AB R4, R105, R104 ;  /* 0x000000686904723e */ /* 0x000fe400000000ff */
[----:B------:R-:W-:Y:S02]  /*d370*/  F2FP.F16.F32.PACK_AB R5, R107, R106 ;  /* 0x0000006a6b05723e */ /* 0x000fe400000000ff */
[----:B--2---:R-:W-:-:S02]  /*d380*/  F2FP.F16.F32.PACK_AB R36, R89, R88 ;  /* 0x000000585924723e */ /* 0x004fc400000000ff */
[----:B------:R-:W-:Y:S02]  /*d390*/  F2FP.F16.F32.PACK_AB R6, R109, R108 ;  /* 0x0000006c6d06723e */ /* 0x000fe400000000ff */
[----:B---3--:R-:W-:Y:S02]  /*d3a0*/  F2FP.F16.F32.PACK_AB R39, R95, R94 ;  /* 0x0000005e5f27723e */ /* 0x008fe400000000ff */
[----:B------:R-:W-:Y:S02]  /*d3b0*/  F2FP.F16.F32.PACK_AB R7, R111, R110 ;  /* 0x0000006e6f07723e */ /* 0x000fe400000000ff */
[----:B------:R-:W-:Y:S02]  /*d3c0*/  F2FP.F16.F32.PACK_AB R8, R113, R112 ;  /* 0x000000707108723e */ /* 0x000fe400000000ff */
[----:B------:R-:W-:Y:S02]  /*d3d0*/  F2FP.F16.F32.PACK_AB R9, R115, R114 ;  /* 0x000000727309723e */ /* 0x000fe400000000ff */
[----:B------:R-:W-:-:S02]  /*d3e0*/  F2FP.F16.F32.PACK_AB R10, R117, R116 ;  /* 0x00000074750a723e */ /* 0x000fc400000000ff */
[----:B------:R-:W-:Y:S01]  /*d3f0*/  F2FP.F16.F32.PACK_AB R11, R119, R118 ;  /* 0x00000076770b723e */ /* 0x000fe200000000ff */
[----:B------:R-:W-:Y:S01]  /*d400*/  STSM.16.M88.4 [R3], R36 ;  /* 0x0000002403007844 */ /* 0x000fe20000000200 */
[----:B------:R-:W-:-:S03]  /*d410*/  IMAD.X R49, RZ, RZ, R49, P1 ;  /* 0x000000ffff317224 */ /* 0x000fc600008e0631 */
[----:B------:R-:W-:Y:S01]  /*d420*/  STSM.16.M88.4 [R24], R40 ;  /* 0x0000002818007844 */ /* 0x000fe20000000200 */
[----:B------:R-:W-:-:S03]  /*d430*/  F2FP.F16.F32.PACK_AB R12, R121, R120 ;  /* 0x00000078790c723e */ /* 0x000fc600000000ff */
[----:B------:R-:W-:Y:S01]  /*d440*/  STSM.16.M88.4 [R47], R4 ;  /* 0x000000042f007844 */ /* 0x000fe20000000200 */
[----:B------:R-:W-:Y:S02]  /*d450*/  F2FP.F16.F32.PACK_AB R13, R123, R122 ;  /* 0x0000007a7b0d723e */ /* 0x000fe400000000ff */
[----:B------:R-:W-:Y:S01]  /*d460*/  F2FP.F16.F32.PACK_AB R14, R125, R124 ;  /* 0x0000007c7d0e723e */ /* 0x000fe200000000ff */
[----:B------:R4:W-:Y:S01]  /*d470*/  STSM.16.M88.4 [R52], R8 ;  /* 0x0000000834007844 */ /* 0x0009e20000000200 */
[----:B------:R-:W-:Y:S02]  /*d480*/  F2FP.F16.F32.PACK_AB R15, R127, R126 ;  /* 0x0000007e7f0f723e */ /* 0x000fe400000000ff */
[----:B------:R-:W-:Y:S02]  /*d490*/  ISETP.NE.U32.AND P0, PT, RZ, UR4, PT ;  /* 0x00000004ff007c0c */ /* 0x000fe4000bf05070 */
[----:B------:R-:W-:Y:S02]  /*d4a0*/  F2FP.F16.F32.PACK_AB R28, R129, R128 ;  /* 0x00000080811c723e */ /* 0x000fe400000000ff */
[----:B------:R-:W-:-:S02]  /*d4b0*/  F2FP.F16.F32.PACK_AB R29, R131, R130 ;  /* 0x00000082831d723e */ /* 0x000fc400000000ff */
[----:B------:R-:W-:Y:S02]  /*d4c0*/  F2FP.F16.F32.PACK_AB R30, R133, R132 ;  /* 0x00000084851e723e */ /* 0x000fe400000000ff */
[----:B------:R-:W-:Y:S02]  /*d4d0*/  F2FP.F16.F32.PACK_AB R31, R135, R134 ;  /* 0x00000086871f723e */ /* 0x000fe400000000ff */
[----:B------:R-:W-:Y:S02]  /*d4e0*/  F2FP.F16.F32.PACK_AB R32, R137, R136 ;  /* 0x000000888920723e */ /* 0x000fe400000000ff */
[----:B----4-:R-:W-:Y:S02]  /*d4f0*/  IADD3 R8, P1, R70, UR4, RZ ;  /* 0x0000000446087c10 */ /* 0x010fe4000ff3e0ff */
[----:B------:R-:W-:Y:S02]  /*d500*/  F2FP.F16.F32.PACK_AB R33, R139, R138 ;  /* 0x0000008a8b21723e */ /* 0x000fe400000000ff */
[----:B------:R-:W-:-:S02]  /*d510*/  F2FP.F16.F32.PACK_AB R34, R141, R140 ;  /* 0x0000008c8d22723e */ /* 0x000fc400000000ff */
[----:B------:R-:W-:Y:S02]  /*d520*/  F2FP.F16.F32.PACK_AB R35, R143, R142 ;  /* 0x0000008e8f23723e */ /* 0x000fe400000000ff */
[----:B------:R-:W-:Y:S02]  /*d530*/  MOV R48, R48 ;  /* 0x0000003000307202 */ /* 0x000fe40000000f00 */
[----:B------:R-:W-:Y:S02]  /*d540*/  F2FP.F16.F32.PACK_AB R4, R145, R144 ;  /* 0x000000909104723e */ /* 0x000fe400000000ff */
[----:B------:R-:W-:Y:S02]  /*d550*/  F2FP.F16.F32.PACK_AB R5, R147, R146 ;  /* 0x000000929305723e */ /* 0x000fe400000000ff */
[----:B------:R-:W-:Y:S02]  /*d560*/  F2FP.F16.F32.PACK_AB R6, R149, R148 ;  /* 0x000000949506723e */ /* 0x000fe400000000ff */
[----:B------:R-:W-:Y:S01]  /*d570*/  F2FP.F16.F32.PACK_AB R7, R151, R150 ;  /* 0x000000969707723e */ /* 0x000fe200000000ff */
[----:B------:R-:W-:Y:S01]  /*d580*/  STSM.16.M88.4 [R53], R12 ;  /* 0x0000000c35007844 */ /* 0x000fe20000000200 */
[----:B------:R-:W-:-:S02]  /*d590*/  ISETP.NE.AND.EX P0, PT, RZ, UR5, PT, P0 ;  /* 0x00000005ff007c0c */ /* 0x000fc4000bf05300 */
[----:B------:R-:W-:Y:S01]  /*d5a0*/  IADD3.X R9, R66, UR5, RZ, P1, !PT ;  /* 0x0000000542097c10 */ /* 0x000fe20008ffe4ff */
[----:B------:R-:W-:Y:S01]  /*d5b0*/  ULDC.64 UR4, c[0x0][0xc08] ;  /* 0x0003020000047ab9 */ /* 0x000fe20000000a00 */
[----:B------:R-:W-:Y:S01]  /*d5c0*/  STSM.16.M88.4 [R20], R28 ;  /* 0x0000001c14007844 */ /* 0x000fe20000000200 */
[----:B------:R-:W-:-:S03]  /*d5d0*/  ISETP.NE.U32.AND P6, PT, RZ, UR4, PT ;  /* 0x00000004ff007c0c */ /* 0x000fc6000bfc5070 */
[----:B------:R-:W-:Y:S01]  /*d5e0*/  STSM.16.M88.4 [R46], R32 ;  /* 0x000000202e007844 */ /* 0x000fe20000000200 */
[----:B------:R-:W-:-:S03]  /*d5f0*/  ISETP.NE.AND.EX P6, PT, RZ, UR5, PT, P6 ;  /* 0x00000005ff007c0c */ /* 0x000fc6000bfc5360 */
[----:B------:R0:W-:Y:S01]  /*d600*/  STSM.16.M88.4 [R48], R4 ;  /* 0x0000000430007844 */ /* 0x0001e20000000200 */
[----:B------:R-:W-:Y:S01]  /*d610*/  IMAD.MOV.U32 R24, RZ, RZ, RZ ;  /* 0x000000ffff187224 */ /* 0x000fe200078e00ff */
[----:B------:R-:W-:Y:S08]  /*d620*/  BAR.SYNC.DEFER_BLOCKING 0x1, 0x100 ;  /* 0x0044000000007b1d */ /* 0x000ff00000010000 */
[----:B0-----:R-:W-:Y:S01]  /*d630*/  @P6 IADD3 R4, P4, R70, UR4, RZ ;  /* 0x0000000446046c10 */ /* 0x001fe2000ff9e0ff */
[----:B------:R-:W-:-:S02]  /*d640*/  ULDC UR4, c[0x0][0xa88] ;  /* 0x0002a20000047ab9 */ /* 0x000fc40000000800 */
[----:B------:R-:W-:Y:S01]  /*d650*/  IMAD.U32 R3, RZ, RZ, UR4 ;  /* 0x00000004ff037e24 */ /* 0x000fe2000f8e00ff */
[----:B------:R-:W-:Y:S01]  /*d660*/  @P6 IADD3.X R5, R66, UR5, RZ, P4, !PT ;  /* 0x0000000542056c10 */ /* 0x000fe2000a7fe4ff */
[----:B------:R0:W5:Y:S04]  /*d670*/  @P0 LDG.E R24, desc[UR40][R8.64] ;  /* 0x0000002808180981 */ /* 0x000168000c1e1900 */
[----:B------:R0:W5:Y:S01]  /*d680*/  @P6 LDG.E R3, desc[UR40][R4.64] ;  /* 0x0000002804036981 */ /* 0x000162000c1e1900 */
[----:B------:R-:W2:Y:S02]  /*d690*/  S2R R90, SR_TID.X ;  /* 0x00000000005a7919 */ /* 0x000ea40000002100 */
[----:B--2---:R-:W-:-:S05]  /*d6a0*/  VIADD R90, R90, 0xffffff80 ;  /* 0xffffff805a5a7836 */ /* 0x004fca0000000000 */
[----:B------:R-:W-:-:S04]  /*d6b0*/  SHF.R.S32.HI R98, RZ, 0x1f, R90 ;  /* 0x0000001fff627819 */ /* 0x000fc8000001145a */
[----:B------:R-:W-:-:S04]  /*d6c0*/  LEA.HI R98, R98, R90, RZ, 0x3 ;  /* 0x0000005a62627211 */ /* 0x000fc800078f18ff */
[----:B------:R-:W-:-:S05]  /*d6d0*/  SHF.R.S32.HI R98, RZ, 0x3, R98 ;  /* 0x00000003ff627819 */ /* 0x000fca0000011462 */
[----:B------:R-:W-:-:S04]  /*d6e0*/  IMAD R15, R98, 0x40, R196 ;  /* 0x00000040620f7824 */ /* 0x000fc800078e02c4 */
[----:B------:R-:W-:-:S03]  /*d6f0*/  IMAD.WIDE R14, R15, 0x2, R44 ;  /* 0x000000020f0e7825 */ /* 0x000fc600078e022c */
[C---:B------:R-:W-:Y:S02]  /*d700*/  IADD3 R11, P1, R14.reuse, 0x1000, RZ ;  /* 0x000010000e0b7810 */ /* 0x040fe40007f3e0ff */
[C---:B------:R-:W-:Y:S02]  /*d710*/  IADD3 R13, P2, R14.reuse, 0x2000, RZ ;  /* 0x000020000e0d7810 */ /* 0x040fe40007f5e0ff */
[C---:B------:R-:W-:Y:S02]  /*d720*/  IADD3 R29, P3, R14.reuse, 0x3000, RZ ;  /* 0x000030000e1d7810 */ /* 0x040fe40007f7e0ff */
[----:B------:R-:W-:Y:S02]  /*d730*/  IADD3 R33, P4, R14, 0x4000, RZ ;  /* 0x000040000e217810 */ /* 0x000fe40007f9e0ff */
        /* <DEDUP_REMOVED lines=8> */
[----:B------:R-:W-:Y:S02]  /*d7c0*/  IADD3 R37, P5, R14, 0x5000, RZ ;  /* 0x000050000e257810 */ /* 0x000fe40007fbe0ff */
[----:B------:R-:W-:Y:S01]  /*d7d0*/  LOP3.LUT R10, R10, R11, RZ, 0x3c, !PT ;  /* 0x0000000b0a0a7212 */ /* 0x000fe200078e3cff */
[--C-:B------:R-:W-:Y:S01]  /*d7e0*/  IMAD.X R11, RZ, RZ, R15.reuse, P1 ;  /* 0x000000ffff0b7224 */ /* 0x100fe200008e060f */
[----:B------:R-:W-:Y:S01]  /*d7f0*/  LOP3.LUT R12, R12, R13, RZ, 0x3c, !PT ;  /* 0x0000000d0c0c7212 */ /* 0x000fe200078e3cff */
[--C-:B------:R-:W-:Y:S01]  /*d800*/  IMAD.X R13, RZ, RZ, R15.reuse, P2 ;  /* 0x000000ffff0d7224 */ /* 0x100fe200010e060f */
[----:B------:R-:W-:Y:S01]  /*d810*/  LOP3.LUT R28, R28, R29, RZ, 0x3c, !PT ;  /* 0x0000001d1c1c7212 */ /* 0x000fe200078e3cff */
[----:B------:R-:W-:Y:S01]  /*d820*/  IMAD.X R29, RZ, RZ, R15, P3 ;  /* 0x000000ffff1d7224 */ /* 0x000fe200018e060f */
[----:B------:R-:W-:Y:S02]  /*d830*/  LOP3.LUT R32, R32, R33, RZ, 0x3c, !PT ;  /* 0x0000002120207212 */ /* 0x000fe400078e3cff */
[----:B------:R-:W-:-:S02]  /*d840*/  P2R R6, PR, RZ, 0x20 ;  /* 0x00000020ff067803 */ /* 0x000fc40000000000 */
[----:B------:R-:W-:Y:S02]  /*d850*/  IADD3.X R33, RZ, R15, RZ, P4, !PT ;  /* 0x0000000fff217210 */ /* 0x000fe400027fe4ff */
        /* <DEDUP_REMOVED lines=11> */
[----:B------:R-:W-:Y:S02]  /*d910*/  SHF.R.U64 R36, R36, 0x3, RZ ;  /* 0x0000000324247819 */ /* 0x000fe400000012ff */
[----:B------:R-:W-:Y:S02]  /*d920*/  SHF.R.U64 R40, R40, 0x3, RZ ;  /* 0x0000000328287819 */ /* 0x000fe400000012ff */
[----:B------:R-:W-:Y:S02]  /*d930*/  SHF.R.U64 R44, R44, 0x3, RZ ;  /* 0x000000032c2c7819 */ /* 0x000fe400000012ff */
[----:B------:R-:W-:Y:S02]  /*d940*/  SHF.R.U64 R48, R48, 0x3, RZ ;  /* 0x0000000330307819 */ /* 0x000fe400000012ff */
[----:B------:R-:W-:Y:S02]  /*d950*/  SHF.R.U64 R52, R52, 0x3, RZ ;  /* 0x0000000334347819 */ /* 0x000fe400000012ff */
[----:B------:R-:W-:-:S02]  /*d960*/  SHF.R.U64 R56, R56, 0x3, RZ ;  /* 0x0000000338387819 */ /* 0x000fc400000012ff */
[----:B------:R-:W-:Y:S02]  /*d970*/  LOP3.LUT R36, R36, R37, RZ, 0x3c, !PT ;  /* 0x0000002524247212 */ /* 0x000fe400078e3cff */
[----:B------:R-:W-:Y:S02]  /*d980*/  LOP3.LUT R40, R40, R41, RZ, 0x3c, !PT ;  /* 0x0000002928287212 */ /* 0x000fe400078e3cff */
[----:B------:R-:W-:Y:S02]  /*d990*/  LOP3.LUT R44, R44, R45, RZ, 0x3c, !PT ;  /* 0x0000002d2c2c7212 */ /* 0x000fe400078e3cff */
[----:B------:R-:W-:Y:S02]  /*d9a0*/  LOP3.LUT R48, R48, R49, RZ, 0x3c, !PT ;  /* 0x0000003130307212 */ /* 0x000fe400078e3cff */
[----:B------:R-:W-:Y:S02]  /*d9b0*/  LOP3.LUT R52, R52, R53, RZ, 0x3c, !PT ;  /* 0x0000003534347212 */ /* 0x000fe400078e3cff */
[----:B------:R-:W-:Y:S01]  /*d9c0*/  LOP3.LUT R56, R56, R57, RZ, 0x3c, !PT ;  /* 0x0000003938387212 */ /* 0x000fe200078e3cff */
[----:B0-----:R-:W-:Y:S06]  /*d9d0*/  @P6 BRA `(.L_x_706) ;  /* 0x0000000000106947 */ /* 0x001fec0003800000 */
[----:B------:R-:W-:Y:S05]  /*d9e0*/  @!P0 BRA `(.L_x_706) ;  /* 0x00000000000c8947 */ /* 0x000fea0003800000 */
[----:B------:R-:W2:Y:S04]  /*d9f0*/  LDG.E R4, desc[UR40][R8.64] ;  /* 0x0000002808047981 */ /* 0x000ea8000c1e1900 */
[----:B-----5:R-:W2:Y:S02]  /*da00*/  LDG.E R3, desc[UR40][R8.64+0x4] ;  /* 0x0000042808037981 */ /* 0x020ea4000c1e1900 */
[----:B--2---:R-:W-:-:S07]  /*da10*/  IMAD.IADD R3, R3, 0x1, -R4 ;  /* 0x0000000103037824 */ /* 0x004fce00078e0a04 */
.L_x_706:
[----:B------:R-:W2:Y:S01]  /*da20*/  LDL.LU R9, [R1+0x20] ;  /* 0x0000200001097983 */ /* 0x000ea20000300800 */
[----:B------:R-:W-:-:S03]  /*da30*/  ISETP.NE.AND P6, PT, R6, RZ, PT ;  /* 0x000000ff0600720c */ /* 0x000fc60003fc5270 */
[----:B------:R-:W3:Y:S01]  /*da40*/  LDL.LU R8, [R1+0x40] ;  /* 0x0000400001087983 */ /* 0x000ee20000300800 */
[----:B------:R-:W0:Y:S01]  /*da50*/  S2R R5, SR_TID.X ;  /* 0x0000000000057919 */ /* 0x000e220000002100 */
[----:B------:R-:W-:Y:S01]  /*da60*/  IADD3.X R57, RZ, R15, RZ, P5, !PT ;  /* 0x0000000fff397210 */ /* 0x000fe20002ffe4ff */
[----:B------:R-:W-:Y:S01]  /*da70*/  IMAD.X R37, RZ, RZ, R15, P6 ;  /* 0x000000ffff257224 */ /* 0x000fe200030e060f */
[----:B------:R-:W4:Y:S04]  /*da80*/  LDL R88, [R1+0x14] ;  /* 0x0000140001587983 */ /* 0x000f280000100800 */
[----:B------:R0:W5:Y:S02]  /*da90*/  LDL R86, [R1+0x38] ;  /* 0x0000380001567983 */ /* 0x0001640000100800 */
[----:B0-----:R-:W-:-:S05]  /*daa0*/  VIADD R5, R5, 0xffffff80 ;  /* 0xffffff8005057836 */ /* 0x001fca0000000000 */
[----:B------:R-:W-:-:S04]  /*dab0*/  SHF.R.S32.HI R4, RZ, 0x1f, R5 ;  /* 0x0000001fff047819 */ /* 0x000fc80000011405 */
[----:B------:R-:W-:-:S04]  /*dac0*/  LEA.HI R4, R4, R5, RZ, 0x7 ;  /* 0x0000000504047211 */ /* 0x000fc800078f38ff */
[----:B------:R-:W-:-:S06]  /*dad0*/  SHF.R.S32.HI R4, RZ, 0x7, R4 ;  /* 0x00000007ff047819 */ /* 0x000fcc0000011404 */
[----:B------:R-:W0:Y:S01]  /*dae0*/  SHFL.IDX PT, R4, R4, RZ, 0x1f ;  /* 0x00001fff04047589 */ /* 0x000e2200000e0000 */
[--C-:B------:R-:W-:Y:S01]  /*daf0*/  IMAD.X R41, RZ, RZ, R15.reuse, P1 ;  /* 0x000000ffff297224 */ /* 0x100fe200008e060f */
[C---:B------:R-:W-:Y:S01]  /*db00*/  IADD3 R61, P6, R14.reuse, 0xb000, RZ ;  /* 0x0000b0000e3d7810 */ /* 0x040fe20007fde0ff */
[--C-:B------:R-:W-:Y:S01]  /*db10*/  IMAD.X R45, RZ, RZ, R15.reuse, P2 ;  /* 0x000000ffff2d7224 */ /* 0x100fe200010e060f */
[C---:B------:R-:W-:Y:S01]  /*db20*/  IADD3 R65, P1, R14.reuse, 0xc000, RZ ;  /* 0x0000c0000e417810 */ /* 0x040fe20007f3e0ff */
[--C-:B------:R-:W-:Y:S01]  /*db30*/  IMAD.X R49, RZ, RZ, R15.reuse, P3 ;  /* 0x000000ffff317224 */ /* 0x100fe200018e060f */
[C---:B------:R-:W-:Y:S01]  /*db40*/  IADD3 R69, P2, R14.reuse, 0xd000, RZ ;  /* 0x0000d0000e457810 */ /* 0x040fe20007f5e0ff */
[----:B------:R-:W-:Y:S01]  /*db50*/  IMAD.X R53, RZ, RZ, R15, P4 ;  /* 0x000000ffff357224 */ /* 0x000fe200020e060f */
[C---:B------:R-:W-:Y:S02]  /*db60*/  IADD3 R73, P3, R14.reuse, 0xe000, RZ ;  /* 0x0000e0000e497810 */ /* 0x040fe40007f7e0ff */
[----:B------:R-:W-:-:S02]  /*db70*/  IADD3 R7, P4, R14, 0xf000, RZ ;  /* 0x0000f0000e077810 */ /* 0x000fc40007f9e0ff */
[----:B------:R-:W-:Y:S02]  /*db80*/  LOP3.LUT R60, R61, 0x380, RZ, 0xc0, !PT ;  /* 0x000003803d3c7812 */ /* 0x000fe400078ec0ff */
[----:B------:R-:W-:Y:S02]  /*db90*/  LOP3.LUT R64, R65, 0x380, RZ, 0xc0, !PT ;  /* 0x0000038041407812 */ /* 0x000fe400078ec0ff */
[----:B------:R-:W-:Y:S02]  /*dba0*/  LOP3.LUT R68, R69, 0x380, RZ, 0xc0, !PT ;  /* 0x0000038045447812 */ /* 0x000fe400078ec0ff */
[----:B------:R-:W-:Y:S02]  /*dbb0*/  LOP3.LUT R72, R73, 0x380, RZ, 0xc0, !PT ;  /* 0x0000038049487812 */ /* 0x000fe400078ec0ff */
[----:B0-----:R-:W-:Y:S02]  /*dbc0*/  ISETP.NE.AND P5, PT, R4, RZ, PT ;  /* 0x000000ff0400720c */ /* 0x001fe40003fa5270 */
[----:B------:R-:W-:-:S02]  /*dbd0*/  LOP3.LUT R5, R14, 0x380, RZ, 0xc0, !PT ;  /* 0x000003800e057812 */ /* 0x000fc400078ec0ff */
[----:B------:R-:W-:Y:S02]  /*dbe0*/  LOP3.LUT R6, R7, 0x380, RZ, 0xc0, !PT ;  /* 0x0000038007067812 */ /* 0x000fe400078ec0ff */
[----:B------:R-:W-:Y:S02]  /*dbf0*/  SHF.R.U64 R60, R60, 0x3, RZ ;  /* 0x000000033c3c7819 */ /* 0x000fe400000012ff */
[----:B------:R-:W-:Y:S02]  /*dc00*/  SHF.R.U64 R64, R64, 0x3, RZ ;  /* 0x0000000340407819 */ /* 0x000fe400000012ff */
[----:B------:R-:W-:Y:S02]  /*dc10*/  SHF.R.U64 R68, R68, 0x3, RZ ;  /* 0x0000000344447819 */ /* 0x000fe400000012ff */
[----:B------:R-:W-:Y:S02]  /*dc20*/  SHF.R.U64 R72, R72, 0x3, RZ ;  /* 0x0000000348487819 */ /* 0x000fe400000012ff */
[----:B------:R-:W-:-:S02]  /*dc30*/  SHF.R.U64 R5, R5, 0x3, RZ ;  /* 0x0000000305057819 */ /* 0x000fc400000012ff */
[----:B------:R-:W-:Y:S01]  /*dc40*/  SHF.R.U64 R6, R6, 0x3, RZ ;  /* 0x0000000306067819 */ /* 0x000fe200000012ff */
        /* <DEDUP_REMOVED lines=10> */
[----:B------:R-:W-:Y:S01]  /*dcf0*/  IMAD.MOV.U32 R5, RZ, RZ, R15 ;  /* 0x000000ffff057224 */ /* 0x000fe200078e000f */
[----:B------:R-:W-:-:S02]  /*dd00*/  LOP3.LUT R76, R6, R7, RZ, 0x3c, !PT ;  /* 0x00000007064c7212 */ /* 0x000fc400078e3cff */
[----:B-----5:R-:W-:Y:S02]  /*dd10*/  SHF.R.S32.HI R83, RZ, 0x1f, R24 ;  /* 0x0000001fff537819 */ /* 0x020fe40000011418 */
[----:B--2---:R-:W-:Y:S02]  /*dd20*/  SEL R81, R9, RZ, !P0 ;  /* 0x000000ff09517207 */ /* 0x004fe40004000000 */
[----:B---3--:R-:W-:Y:S02]  /*dd30*/  SEL R80, R8, RZ, !P0 ;  /* 0x000000ff08507207 */ /* 0x008fe40004000000 */
[----:B----4-:R-:W-:Y:S01]  /*dd40*/  SHF.R.S32.HI R82, RZ, 0x1f, R88 ;  /* 0x0000001fff527819 */ /* 0x010fe20000011458 */
[----:B------:R-:W-:Y:S06]  /*dd50*/  @P5 BRA `(.L_x_707) ;  /* 0x0000000000bc5947 */ /* 0x000fec0003800000 */
[----:B------:R-:W2:Y:S01]  /*dd60*/  LDL R8, [R1+0x58] ;  /* 0x0000580001087983 */ /* 0x000ea20000100800 */
[----:B------:R-:W0:Y:S01]  /*dd70*/  LDC R20, c[0x0][0xbe8] ;  /* 0x0002fa00ff147b82 */ /* 0x000e220000000800 */
[----:B------:R-:W-:Y:S01]  /*dd80*/  ULDC.64 UR4, c[0x0][0xb90] ;  /* 0x0002e40000047ab9 */ /* 0x000fe20000000a00 */
[----:B------:R-:W-:Y:S01]  /*dd90*/  MOV R7, R83 ;  /* 0x0000005300077202 */ /* 0x000fe20000000f00 */
[----:B------:R-:W-:Y:S02]  /*dda0*/  IMAD.MOV.U32 R6, RZ, RZ, R24 ;  /* 0x000000ffff067224 */ /* 0x000fe400078e0018 */
[----:B------:R-:W-:Y:S02]  /*ddb0*/  IMAD.MOV R35, RZ, RZ, -R216 ;  /* 0x000000ffff237224 */ /* 0x000fe400078e0ad8 */
[----:B------:R-:W-:-:S04]  /*ddc0*/  IMAD.WIDE.U32 R6, R88, UR4, R6 ;  /* 0x0000000458067c25 */ /* 0x000fc8000f8e0006 */
[----:B------:R-:W-:Y:S01]  /*ddd0*/  IMAD R34, R86, 0x40, R198 ;  /* 0x0000004056227824 */ /* 0x000fe200078e02c6 */
[----:B0-----:R-:W-:-:S13]  /*dde0*/  ISETP.NE.AND P0, PT, R20, 0x1, PT ;  /* 0x000000011400780c */ /* 0x001fda0003f05270 */
[----:B------:R-:W0:Y:S08]  /*ddf0*/  @P0 LDC R9, c[0x0][0xbec] ;  /* 0x0002fb00ff090b82 */ /* 0x000e300000000800 */
[----:B------:R-:W3:Y:S01]  /*de00*/  @P0 LDC R31, c[0x0][0xbf0] ;  /* 0x0002fc00ff1f0b82 */ /* 0x000ee20000000800 */
[----:B--2---:R-:W-:Y:S02]  /*de10*/  IMAD R14, R86, 0x40, R8 ;  /* 0x00000040560e7824 */ /* 0x004fe400078e0208 */
[----:B------:R-:W-:-:S04]  /*de20*/  IMAD R8, R82, UR4, RZ ;  /* 0x0000000452087c24 */ /* 0x000fc8000f8e02ff */
[----:B------:R-:W-:Y:S01]  /*de30*/  IMAD R15, R88, UR5, R8 ;  /* 0x00000005580f7c24 */ /* 0x000fe2000f8e0208 */
[----:B------:R-:W-:Y:S01]  /*de40*/  ULDC.64 UR4, c[0x0][0xb98] ;  /* 0x0002e60000047ab9 */ /* 0x000fe20000000a00 */
[----:B0-----:R-:W-:-:S04]  /*de50*/  @P0 IMAD.HI.U32 R8, R14, R9, RZ ;  /* 0x000000090e080227 */ /* 0x001fc800078e00ff */
[----:B------:R-:W-:Y:S01]  /*de60*/  IMAD.MOV.U32 R9, RZ, RZ, R14 ;  /* 0x000000ffff097224 */ /* 0x000fe200078e000e */
[----:B---3--:R-:W-:Y:S01]  /*de70*/  @P0 SHF.R.U32.HI R9, RZ, R31, R8 ;  /* 0x0000001fff090219 */ /* 0x008fe20000011608 */
[----:B------:R-:W-:Y:S02]  /*de80*/  IMAD.IADD R7, R7, 0x1, R15 ;  /* 0x0000000107077824 */ /* 0x000fe400078e020f */
[----:B------:R-:W-:Y:S01]  /*de90*/  IMAD R8, R80, UR4, RZ ;  /* 0x0000000450087c24 */ /* 0x000fe2000f8e02ff */
[--C-:B------:R-:W-:Y:S01]  /*dea0*/  SHF.R.S32.HI R31, RZ, 0x1f, R9.reuse ;  /* 0x0000001fff1f7819 */ /* 0x100fe20000011409 */
[----:B------:R-:W-:Y:S02]  /*deb0*/  IMAD.MOV R15, RZ, RZ, -R9 ;  /* 0x000000ffff0f7224 */ /* 0x000fe400078e0a09 */
[----:B------:R-:W-:-:S04]  /*dec0*/  IMAD.WIDE.U32 R6, R81, UR4, R6 ;  /* 0x0000000451067c25 */ /* 0x000fc8000f8e0006 */
[----:B------:R-:W-:Y:S01]  /*ded0*/  IMAD R15, R20, R15, R14 ;  /* 0x0000000f140f7224 */ /* 0x000fe200078e020e */
[----:B------:R-:W-:Y:S01]  /*dee0*/  IADD3 R6, P0, R9, R6, RZ ;  /* 0x0000000609067210 */ /* 0x000fe20007f1e0ff */
[----:B------:R-:W-:Y:S01]  /*def0*/  IMAD R14, R81, UR5, R8 ;  /* 0x00000005510e7c24 */ /* 0x000fe2000f8e0208 */
[----:B------:R-:W-:Y:S02]  /*df00*/  ULDC.64 UR4, c[0x0][0xb88] ;  /* 0x0002e20000047ab9 */ /* 0x000fe40000000a00 */
[----:B------:R-:W-:Y:S02]  /*df10*/  SHF.R.S32.HI R8, RZ, 0x1f, R15 ;  /* 0x0000001fff087819 */ /* 0x000fe4000001140f */
[----:B------:R-:W-:Y:S01]  /*df20*/  IADD3.X R7, R31, R7, R14, P0, !PT ;  /* 0x000000071f077210 */ /* 0x000fe200007fe40e */
[----:B------:R-:W-:Y:S02]  /*df30*/  IMAD R31, R3, R20, RZ ;  /* 0x00000014031f7224 */ /* 0x000fe400078e02ff */
[----:B------:R-:W-:-:S02]  /*df40*/  IMAD R8, R8, UR4, RZ ;  /* 0x0000000408087c24 */ /* 0x000fc4000f8e02ff */
[----:B------:R-:W-:-:S04]  /*df50*/  IMAD.WIDE.U32 R6, R15, UR4, R6 ;  /* 0x000000040f067c25 */ /* 0x000fc8000f8e0006 */
[----:B------:R-:W-:Y:S01]  /*df60*/  IMAD R15, R15, UR5, R8 ;  /* 0x000000050f0f7c24 */ /* 0x000fe2000f8e0208 */
[----:B------:R-:W-:Y:S01]  /*df70*/  ULDC.64 UR4, c[0x0][0xb50] ;  /* 0x0002d40000047ab9 */ /* 0x000fe20000000a00 */
[----:B------:R-:W-:Y:S02]  /*df80*/  VIADD R14, R34, 0x8 ;  /* 0x00000008220e7836 */ /* 0x000fe40000000000 */
[----:B------:R-:W-:Y:S01]  /*df90*/  IMAD.IADD R7, R7, 0x1, R15 ;  /* 0x0000000107077824 */ /* 0x000fe200078e020f */
[----:B------:R-:W-:-:S04]  /*dfa0*/  LEA R15, P0, R6, UR4, 0x2 ;  /* 0x00000004060f7c11 */ /* 0x000fc8000f8010ff */
[----:B------:R-:W-:Y:S01]  /*dfb0*/  LEA.HI.X R30, R6, UR5, R7, 0x2, P0 ;  /* 0x00000005061e7c11 */ /* 0x000fe200080f1407 */
[----:B------:R-:W-:Y:S01]  /*dfc0*/  SHFL.IDX PT, R8, R15, 0x1, 0x1c1f ;  /* 0x003c1f000f087f89 */ /* 0x000fe200000e0000 */
[----:B------:R-:W-:-:S03]  /*dfd0*/  ISETP.NE.AND P0, PT, R214, R35, PT ;  /* 0x00000023d600720c */ /* 0x000fc60003f05270 */
[----:B------:R-:W-:Y:S01]  /*dfe0*/  SHFL.IDX PT, R6, R15, RZ, 0x1c1f ;  /* 0x001c1fff0f067589 */ /* 0x000fe200000e0000 */
[-C--:B------:R-:W-:Y:S02]  /*dff0*/  ISETP.GE.OR P1, PT, R34, R31.reuse, P0 ;  /* 0x0000001f2200720c */ /* 0x080fe40000726670 */
[----:B------:R-:W-:Y:S01]  /*e000*/  ISETP.GE.OR P0, PT, R14, R31, P0 ;  /* 0x0000001f0e00720c */ /* 0x000fe20000706670 */
[----:B------:R-:W0:Y:S04]  /*e010*/  SHFL.IDX PT, R7, R30, RZ, 0x1c1f ;  /* 0x001c1fff1e077589 */ /* 0x000e2800000e0000 */
[----:B------:R-:W2:Y:S06]  /*e020*/  SHFL.IDX PT, R9, R30, 0x1, 0x1c1f ;  /* 0x003c1f001e097f89 */ /* 0x000eac00000e0000 */
[----:B0-----:R0:W-:Y:S04]  /*e030*/  @!P1 ST.E desc[UR40][R6.64], R21 ;  /* 0x0000001506009985 */ /* 0x0011e8000c101928 */
[----:B--2---:R0:W-:Y:S02]  /*e040*/  @!P0 ST.E desc[UR40][R8.64], R0 ;  /* 0x0000000008008985 */ /* 0x0041e4000c101928 */
.L_x_707:
[----:B------:R-:W2:Y:S01]  /*e050*/  LDC R84, c[0x0][0xbe8] ;  /* 0x0002fa00ff547b82 */ /* 0x000ea20000000800 */
[----:B------:R-:W-:Y:S01]  /*e060*/  ULDC.64 UR4, c[0x0][0xaa0] ;  /* 0x0002a80000047ab9 */ /* 0x000fe20000000a00 */
[----:B0-----:R-:W-:Y:S01]  /*e070*/  SHF.R.S32.HI R0, RZ, 0x1f, R90 ;  /* 0x0000001fff007819 */ /* 0x001fe2000001145a */
[----:B------:R-:W-:Y:S01]  /*e080*/  IMAD R83, R83, UR4, RZ ;  /* 0x0000000453537c24 */ /* 0x000fe2000f8e02ff */
[----:B------:R-:W5:Y:S04]  /*e090*/  LD.E.128 R4, desc[UR40][R4.64] ;  /* 0x0000002804047980 */ /* 0x000f68000c101d00 */
[----:B------:R-:W0:Y:S01]  /*e0a0*/  LDC R85, c[0x0][0xac8] ;  /* 0x0002b200ff557b82 */ /* 0x000e220000000800 */
[----:B------:R-:W5:Y:S04]  /*e0b0*/  LD.E.128 R8, desc[UR40][R10.64] ;  /* 0x000000280a087980 */ /* 0x000f68000c101d00 */
[----:B------:R-:W5:Y:S04]  /*e0c0*/  LD.E.128 R12, desc[UR40][R12.64] ;  /* 0x000000280c0c7980 */ /* 0x000f68000c101d00 */
[----:B------:R-:W5:Y:S04]  /*e0d0*/  LD.E.128 R28, desc[UR40][R28.64] ;  /* 0x000000281c1c7980 */ /* 0x000f68000c101d00 */
[----:B------:R-:W5:Y:S01]  /*e0e0*/  LD.E.128 R32, desc[UR40][R32.64] ;  /* 0x0000002820207980 */ /* 0x000f62000c101d00 */
[----:B--2---:R-:W-:Y:S01]  /*e0f0*/  ISETP.NE.AND P1, PT, R84, 0x1, PT ;  /* 0x000000015400780c */ /* 0x004fe20003f25270 */
[----:B------:R-:W-:Y:S01]  /*e100*/  IMAD R83, R24, UR5, R83 ;  /* 0x0000000518537c24 */ /* 0x000fe2000f8e0253 */
[----:B------:R-:W-:Y:S01]  /*e110*/  LEA.HI R0, R0, R90, RZ, 0x3 ;  /* 0x0000005a00007211 */ /* 0x000fe200078f18ff */
[----:B------:R-:W-:Y:S01]  /*e120*/  IMAD.WIDE.U32 R20, R24, UR4, RZ ;  /* 0x0000000418147c25 */ /* 0x000fe2000f8e00ff */
[----:B------:R-:W-:Y:S01]  /*e130*/  ULDC.64 UR4, c[0x0][0xae8] ;  /* 0x0002ba0000047ab9 */ /* 0x000fe20000000a00 */
[----:B------:R-:W5:Y:S01]  /*e140*/  LD.E.128 R36, desc[UR40][R36.64] ;  /* 0x0000002824247980 */ /* 0x000f62000c101d00 */
[----:B------:R-:W-:-:S03]  /*e150*/  LOP3.LUT R0, R0, 0xfffffff8, RZ, 0xc0, !PT ;  /* 0xfffffff800007812 */ /* 0x000fc600078ec0ff */
[----:B------:R-:W5:Y:S04]  /*e160*/  LD.E.128 R40, desc[UR40][R40.64] ;  /* 0x0000002828287980 */ /* 0x000f68000c101d00 */
[----:B------:R-:W2:Y:S01]  /*e170*/  @P1 LDC R87, c[0x0][0xbec] ;  /* 0x0002fb00ff571b82 */ /* 0x000ea20000000800 */
[----:B------:R-:W-:Y:S01]  /*e180*/  IMAD.IADD R21, R21, 0x1, R83 ;  /* 0x0000000115157824 */ /* 0x000fe200078e0253 */
[----:B------:R-:W5:Y:S01]  /*e190*/  LD.E.128 R44, desc[UR40][R44.64] ;  /* 0x000000282c2c7980 */ /* 0x000f62000c101d00 */
[----:B------:R-:W-:-:S03]  /*e1a0*/  IMAD R82, R82, UR4, RZ ;  /* 0x0000000452527c24 */ /* 0x000fc6000f8e02ff */
[----:B------:R-:W5:Y:S02]  /*e1b0*/  LD.E.128 R48, desc[UR40][R48.64] ;  /* 0x0000002830307980 */ /* 0x000f64000c101d00 */
[----:B------:R-:W3:Y:S01]  /*e1c0*/  @P1 LDC R89, c[0x0][0xbf0] ;  /* 0x0002fc00ff591b82 */ /* 0x000ee20000000800 */
[----:B------:R-:W-:Y:S01]  /*e1d0*/  IADD3 R0, R90, -R0, RZ ;  /* 0x800000005a007210 */ /* 0x000fe20007ffe0ff */
[C---:B------:R-:W-:Y:S01]  /*e1e0*/  IMAD R83, R88.reuse, UR5, R82 ;  /* 0x0000000558537c24 */ /* 0x040fe2000f8e0252 */
[----:B------:R-:W5:Y:S01]  /*e1f0*/  LD.E.128 R52, desc[UR40][R52.64] ;  /* 0x0000002834347980 */ /* 0x000f62000c101d00 */
[----:B------:R-:W-:Y:S01]  /*e200*/  IMAD.WIDE.U32 R20, R88, UR4, R20 ;  /* 0x0000000458147c25 */ /* 0x000fe2000f8e0014 */
[----:B------:R-:W-:Y:S02]  /*e210*/  ULDC.64 UR4, c[0x0][0xaf0] ;  /* 0x0002bc0000047ab9 */ /* 0x000fe40000000a00 */
[----:B------:R-:W5:Y:S01]  /*e220*/  LD.E.128 R56, desc[UR40][R56.64] ;  /* 0x0000002838387980 */ /* 0x000f62000c101d00 */
[----:B------:R-:W-:-:S02]  /*e230*/  IMAD R80, R80, UR4, RZ ;  /* 0x0000000450507c24 */ /* 0x000fc4000f8e02ff */
[----:B------:R-:W-:Y:S01]  /*e240*/  IMAD R0, R0, 0x20, R98 ;  /* 0x0000002000007824 */ /* 0x000fe200078e0262 */
[----:B------:R-:W5:Y:S01]  /*e250*/  LD.E.128 R60, desc[UR40][R60.64] ;  /* 0x000000283c3c7980 */ /* 0x000f62000c101d00 */
[----:B------:R-:W-:Y:S02]  /*e260*/  IMAD.IADD R21, R21, 0x1, R83 ;  /* 0x0000000115157824 */ /* 0x000fe400078e0253 */
[----:B------:R-:W-:Y:S01]  /*e270*/  IMAD R83, R81, UR5, R80 ;  /* 0x0000000551537c24 */ /* 0x000fe2000f8e0250 */
[----:B------:R-:W5:Y:S01]  /*e280*/  LD.E.128 R64, desc[UR40][R64.64] ;  /* 0x0000002840407980 */ /* 0x000f62000c101d00 */
[----:B------:R-:W-:Y:S02]  /*e290*/  VIADD R101, R196, 0x40 ;  /* 0x00000040c4657836 */ /* 0x000fe40000000000 */
[----:B------:R-:W-:Y:S01]  /*e2a0*/  IMAD R80, R86, 0x40, R0 ;  /* 0x0000004056507824 */ /* 0x000fe200078e0200 */
[----:B------:R-:W5:Y:S01]  /*e2b0*/  LD.E.128 R68, desc[UR40][R68.64] ;  /* 0x0000002844447980 */ /* 0x000f62000c101d00 */
[----:B------:R-:W-:Y:S01]  /*e2c0*/  VIADD R99, R196, 0x80 ;  /* 0x00000080c4637836 */ /* 0x000fe20000000000 */
[----:B0-----:R-:W-:Y:S01]  /*e2d0*/  ISETP.GE.AND P0, PT, R101, R85, PT ;  /* 0x000000556500720c */ /* 0x001fe20003f06270 */
[----:B--2---:R-:W-:Y:S01]  /*e2e0*/  @P1 IMAD.HI.U32 R0, R80, R87, RZ ;  /* 0x0000005750001227 */ /* 0x004fe200078e00ff */
[----:B------:R-:W5:Y:S02]  /*e2f0*/  LD.E.128 R72, desc[UR40][R72.64] ;  /* 0x0000002848487980 */ /* 0x000f64000c101d00 */
[----:B------:R-:W-:Y:S01]  /*e300*/  SEL R24, RZ, 0xffffffff, P0 ;  /* 0xffffffffff187807 */ /* 0x000fe20000000000 */
[----:B------:R-:W-:Y:S01]  /*e310*/  IMAD.WIDE.U32 R20, R81, UR4, R20 ;  /* 0x0000000451147c25 */ /* 0x000fe2000f8e0014 */
[----:B------:R-:W-:Y:S01]  /*e320*/  ISETP.GE.AND P0, PT, R99, R85, PT ;  /* 0x000000556300720c */ /* 0x000fe20003f06270 */
[----:B------:R-:W-:Y:S01]  /*e330*/  ULDC.64 UR4, c[0x0][0xae0] ;  /* 0x0002b80000047ab9 */ /* 0x000fe20000000a00 */
[----:B------:R-:W5:Y:S01]  /*e340*/  LD.E.128 R76, desc[UR40][R76.64] ;  /* 0x000000284c4c7980 */ /* 0x000f62000c101d00 */
[----:B------:R-:W-:Y:S01]  /*e350*/  IMAD.MOV.U32 R81, RZ, RZ, R80 ;  /* 0x000000ffff517224 */ /* 0x000fe200078e0050 */
[----:B---3--:R-:W-:Y:S01]  /*e360*/  @P1 SHF.R.U32.HI R81, RZ, R89, R0 ;  /* 0x00000059ff511219 */ /* 0x008fe20000011600 */
[----:B------:R-:W-:Y:S01]  /*e370*/  IMAD.SHL.U32 R87, R24, 0x2, RZ ;  /* 0x0000000218577824 */ /* 0x000fe200078e00ff */
[CC--:B------:R-:W-:Y:S01]  /*e380*/  ISETP.GE.AND P1, PT, R196.reuse, R85.reuse, PT ;  /* 0x00000055c400720c */ /* 0x0c0fe20003f26270 */
[C---:B------:R-:W-:Y:S01]  /*e390*/  VIADD R95, R196.reuse, 0x100 ;  /* 0x00000100c45f7836 */ /* 0x040fe20000000000 */
[C---:B------:R-:W-:Y:S01]  /*e3a0*/  IADD3 R97, R196.reuse, 0xc0, RZ ;  /* 0x000000c0c4617810 */ /* 0x040fe20007ffe0ff */
[----:B------:R-:W-:Y:S01]  /*e3b0*/  IMAD.IADD R21, R21, 0x1, R83 ;  /* 0x0000000115157824 */ /* 0x000fe200078e0253 */
[----:B------:R-:W-:Y:S01]  /*e3c0*/  SEL R0, RZ, 0x1, P1 ;  /* 0x00000001ff007807 */ /* 0x000fe20000800000 */
[----:B------:R-:W-:Y:S01]  /*e3d0*/  IMAD.MOV R83, RZ, RZ, -R81 ;  /* 0x000000ffff537224 */ /* 0x000fe200078e0a51 */
[----:B------:R-:W-:Y:S01]  /*e3e0*/  SEL R24, RZ, 0xffffffff, P0 ;  /* 0xffffffffff187807 */ /* 0x000fe20000000000 */
[----:B------:R-:W-:Y:S01]  /*e3f0*/  VIADD R93, R196, 0x140 ;  /* 0x00000140c45d7836 */ /* 0x000fe20000000000 */
[----:B------:R-:W-:Y:S01]  /*e400*/  ISETP.GE.AND P0, PT, R97, R85, PT ;  /* 0x000000556100720c */ /* 0x000fe20003f06270 */
[----:B------:R-:W-:Y:S01]  /*e410*/  IMAD R83, R84, R83, R80 ;  /* 0x0000005354537224 */ /* 0x000fe200078e0250 */
[----:B------:R-:W-:Y:S01]  /*e420*/  LOP3.LUT R0, R87, 0x2, R0, 0xe2, !PT ;  /* 0x0000000257007812 */ /* 0x000fe200078ee200 */
[----:B------:R-:W-:Y:S01]  /*e430*/  IMAD.SHL.U32 R87, R24, 0x4, RZ ;  /* 0x0000000418577824 */ /* 0x000fe200078e00ff */
[----:B------:R-:W-:Y:S01]  /*e440*/  SEL R24, RZ, 0xffffffff, P0 ;  /* 0xffffffffff187807 */ /* 0x000fe20000000000 */
[----:B------:R-:W-:Y:S01]  /*e450*/  IMAD.WIDE.U32 R20, R81, UR4, R20 ;  /* 0x0000000451147c25 */ /* 0x000fe2000f8e0014 */
[-C--:B------:R-:W-:Y:S01]  /*e460*/  ISETP.GE.AND P0, PT, R95, R85.reuse, PT ;  /* 0x000000555f00720c */ /* 0x080fe20003f06270 */
[----:B------:R-:W-:Y:S01]  /*e470*/  @!PT LDS RZ, [RZ] ;  /* 0x00000000fffff984 */ /* 0x000fe20000000800 */
[----:B------:R-:W-:Y:S01]  /*e480*/  @!PT LDS RZ, [RZ] ;  /* 0x00000000fffff984 */ /* 0x000fe20000000800 */
[----:B------:R-:W-:Y:S01]  /*e490*/  @!PT LDS RZ, [RZ] ;  /* 0x00000000fffff984 */ /* 0x000fe20000000800 */
[----:B------:R-:W-:Y:S01]  /*e4a0*/  @!PT LDS RZ, [RZ] ;  /* 0x00000000fffff984 */ /* 0x000fe20000000800 */
[----:B------:R0:W-:Y:S06]  /*e4b0*/  MEMBAR.ALL.CTA ;  /* 0x0000000000007992 */ /* 0x0001ec0000008000 */
[----:B0-----:R-:W0:Y:S01]  /*e4c0*/  FENCE.VIEW.ASYNC.S ;  /* 0x00000000000073c6 */ /* 0x001e220000000000 */
[----:B------:R-:W-:Y:S01]  /*e4d0*/  SHF.R.S32.HI R80, RZ, 0x1f, R81 ;  /* 0x0000001fff507819 */ /* 0x000fe20000011451 */
[----:B------:R-:W-:Y:S01]  /*e4e0*/  VIADD R91, R196, 0x180 ;  /* 0x00000180c45b7836 */ /* 0x000fe20000000000 */
[----:B------:R-:W-:Y:S01]  /*e4f0*/  LOP3.LUT R0, R87, 0x4, R0, 0xe2, !PT ;  /* 0x0000000457007812 */ /* 0x000fe200078ee200 */
[----:B------:R-:W-:Y:S01]  /*e500*/  IMAD.SHL.U32 R87, R24, 0x8, RZ ;  /* 0x0000000818577824 */ /* 0x000fe200078e00ff */
[----:B------:R-:W-:Y:S01]  /*e510*/  SEL R24, RZ, 0xffffffff, P0 ;  /* 0xffffffffff187807 */ /* 0x000fe20000000000 */
[----:B------:R-:W-:Y:S01]  /*e520*/  IMAD R80, R80, UR4, RZ ;  /* 0x0000000450507c24 */ /* 0x000fe2000f8e02ff */
[----:B------:R-:W-:Y:S01]  /*e530*/  ISETP.GE.AND P0, PT, R93, R85, PT ;  /* 0x000000555d00720c */ /* 0x000fe20003f06270 */
[----:B------:R-:W-:Y:S01]  /*e540*/  IMAD R88, R3, R84, RZ ;  /* 0x0000005403587224 */ /* 0x000fe200078e02ff */
[----:B------:R-:W-:Y:S01]  /*e550*/  LOP3.LUT R0, R87, 0x8, R0, 0xe2, !PT ;  /* 0x0000000857007812 */ /* 0x000fe200078ee200 */
[----:B------:R-:W-:Y:S01]  /*e560*/  IMAD.SHL.U32 R89, R24, 0x10, RZ ;  /* 0x0000001018597824 */ /* 0x000fe200078e00ff */
[----:B------:R-:W-:Y:S01]  /*e570*/  SEL R24, RZ, 0xffffffff, P0 ;  /* 0xffffffffff187807 */ /* 0x000fe20000000000 */
[----:B------:R-:W-:Y:S01]  /*e580*/  IMAD R87, R81, UR5, R80 ;  /* 0x0000000551577c24 */ /* 0x000fe2000f8e0250 */
[----:B------:R-:W-:Y:S01]  /*e590*/  SHF.R.S32.HI R80, RZ, 0x1f, R83 ;  /* 0x0000001fff507819 */ /* 0x000fe20000011453 */
[----:B------:R-:W-:Y:S01]  /*e5a0*/  ULDC.64 UR4, c[0x0][0xad8] ;  /* 0x0002b60000047ab9 */ /* 0x000fe20000000a00 */
[----:B------:R-:W-:Y:S01]  /*e5b0*/  LOP3.LUT R0, R89, 0x10, R0, 0xe2, !PT ;  /* 0x0000001059007812 */ /* 0x000fe200078ee200 */
[----:B------:R-:W-:Y:S01]  /*e5c0*/  IMAD.SHL.U32 R81, R24, 0x20, RZ ;  /* 0x0000002018517824 */ /* 0x000fe200078e00ff */
[----:B------:R-:W-:Y:S01]  /*e5d0*/  IADD3 R21, R21, R87, RZ ;  /* 0x0000005715157210 */ /* 0x000fe20007ffe0ff */
[----:B------:R-:W-:Y:S01]  /*e5e0*/  IMAD R80, R80, UR4, RZ ;  /* 0x0000000450507c24 */ /* 0x000fe2000f8e02ff */
[----:B------:R-:W-:Y:S01]  /*e5f0*/  ISETP.GE.AND P0, PT, R91, R85, PT ;  /* 0x000000555b00720c */ /* 0x000fe20003f06270 */
[----:B------:R-:W-:Y:S01]  /*e600*/  IMAD R87, R86, 0x40, R98 ;  /* 0x0000004056577824 */ /* 0x000fe200078e0262 */
[----:B------:R-:W-:Y:S01]  /*e610*/  LOP3.LUT R0, R81, 0x20, R0, 0xe2, !PT ;  /* 0x0000002051007812 */ /* 0x000fe200078ee200 */
[C---:B------:R-:W-:Y:S01]  /*e620*/  IMAD R81, R83.reuse, UR5, R80 ;  /* 0x0000000553517c24 */ /* 0x040fe2000f8e0250 */
[----:B------:R-:W-:Y:S01]  /*e630*/  SEL R3, RZ, 0x40, P0 ;  /* 0x00000040ff037807 */ /* 0x000fe20000000000 */
[----:B------:R-:W-:Y:S01]  /*e640*/  IMAD.WIDE.U32 R20, R83, UR4, R20 ;  /* 0x0000000453147c25 */ /* 0x000fe2000f8e0014 */
[----:B------:R-:W-:Y:S01]  /*e650*/  ISETP.GE.AND P1, PT, R87, R88, PT ;  /* 0x000000585700720c */ /* 0x000fe20003f26270 */
[----:B------:R-:W-:Y:S01]  /*e660*/  ULDC.64 UR4, c[0x0][0xa80] ;  /* 0x0002a00000047ab9 */ /* 0x000fe20000000a00 */
[----:B------:R-:W-:Y:S01]  /*e670*/  LOP3.LUT R3, R0, R3, RZ, 0xfc, !PT ;  /* 0x0000000300037212 */ /* 0x000fe200078efcff */
[----:B------:R-:W-:Y:S01]  /*e680*/  VIADD R90, R196, 0x1c0 ;  /* 0x000001c0c45a7836 */ /* 0x000fe20000000000 */
[----:B------:R-:W-:Y:S01]  /*e690*/  LEA R84, P2, R20, UR4, 0x1 ;  /* 0x0000000414547c11 */ /* 0x000fe2000f8408ff */
[----:B------:R-:W-:Y:S01]  /*e6a0*/  IMAD.IADD R21, R21, 0x1, R81 ;  /* 0x0000000115157824 */ /* 0x000fe200078e0251 */
[----:B------:R-:W-:Y:S01]  /*e6b0*/  IADD3 R98, R196, 0xc0, RZ ;  /* 0x000000c0c4627810 */ /* 0x000fe20007ffe0ff */
[----:B------:R-:W-:Y:S01]  /*e6c0*/  VIADD R0, R2, 0x28c20 ;  /* 0x00028c2002007836 */ /* 0x000fe20000000000 */
[----:B------:R-:W-:Y:S01]  /*e6d0*/  ISETP.GE.AND P0, PT, R90, R85, PT ;  /* 0x000000555a00720c */ /* 0x000fe20003f06270 */
[----:B------:R-:W-:Y:S01]  /*e6e0*/  VIADD R89, R196, 0x1c0 ;  /* 0x000001c0c4597836 */ /* 0x000fe20000000000 */
[----:B------:R-:W-:Y:S01]  /*e6f0*/  LEA.HI.X R86, R20, UR5, R21, 0x1, P2 ;  /* 0x0000000514567c11 */ /* 0x000fe200090f0c15 */
[C---:B------:R-:W-:Y:S01]  /*e700*/  VIADD R92, R196.reuse, 0x180 ;  /* 0x00000180c45c7836 */ /* 0x040fe20000000000 */
[----:B------:R-:W-:Y:S01]  /*e710*/  PRMT R0, RZ, 0x654, R0 ;  /* 0x00000654ff007816 */ /* 0x000fe20000000000 */
[C---:B------:R-:W-:Y:S01]  /*e720*/  VIADD R94, R196.reuse, 0x140 ;  /* 0x00000140c45e7836 */ /* 0x040fe20000000000 */
[----:B------:R-:W-:Y:S01]  /*e730*/  SEL R24, RZ, 0x80, P0 ;  /* 0x00000080ff187807 */ /* 0x000fe20000000000 */
[C---:B------:R-:W-:Y:S01]  /*e740*/  VIADD R96, R196.reuse, 0x100 ;  /* 0x00000100c4607836 */ /* 0x040fe20000000000 */
[----:B0-----:R0:W-:Y:S01]  /*e750*/  SYNCS.ARRIVE.TRANS64.RED.A1T0 RZ, [R0+URZ], RZ ;  /* 0x000000ff00ff79a7 */ /* 0x0011e2000810043f */
[C---:B------:R-:W-:Y:S01]  /*e760*/  VIADD R100, R196.reuse, 0x80 ;  /* 0x00000080c4647836 */ /* 0x040fe20000000000 */
[----:B------:R0:W2:Y:S01]  /*e770*/  SHFL.IDX PT, R20, R84, RZ, 0x181f ;  /* 0x00181fff54147589 */ /* 0x0000a200000e0000 */
[----:B------:R-:W-:Y:S01]  /*e780*/  VIADD R102, R196, 0x40 ;  /* 0x00000040c4667836 */ /* 0x000fe20000000000 */
[----:B------:R-:W-:Y:S01]  /*e790*/  BSSY B1, `(.L_x_708) ;  /* 0x000002a000017945 */ /* 0x000fe20003800000 */
[----:B------:R-:W-:Y:S01]  /*e7a0*/  LOP3.LUT R24, R3, R24, RZ, 0xfc, !PT ;  /* 0x0000001803187212 */ /* 0x000fe200078efcff */
[----:B------:R0:W3:Y:S01]  /*e7b0*/  SHFL.IDX PT, R21, R86, RZ, 0x181f ;  /* 0x00181fff56157589 */ /* 0x0000e200000e0000 */
[----:B------:R-:W-:-:S02]  /*e7c0*/  SHF.R.S32.HI R89, RZ, 0x1f, R89 ;  /* 0x0000001fff597819 */ /* 0x000fc40000011459 */
[----:B------:R-:W-:Y:S02]  /*e7d0*/  SHF.R.S32.HI R92, RZ, 0x1f, R92 ;  /* 0x0000001fff5c7819 */ /* 0x000fe4000001145c */
[----:B------:R-:W-:Y:S02]  /*e7e0*/  SHF.R.S32.HI R94, RZ, 0x1f, R94 ;  /* 0x0000001fff5e7819 */ /* 0x000fe4000001145e */
[----:B------:R-:W-:Y:S02]  /*e7f0*/  SHF.R.S32.HI R96, RZ, 0x1f, R96 ;  /* 0x0000001fff607819 */ /* 0x000fe40000011460 */
[----:B------:R-:W-:Y:S02]  /*e800*/  SHF.R.S32.HI R98, RZ, 0x1f, R98 ;  /* 0x0000001fff627819 */ /* 0x000fe40000011462 */
[----:B------:R-:W-:Y:S02]  /*e810*/  SHF.R.S32.HI R100, RZ, 0x1f, R100 ;  /* 0x0000001fff647819 */ /* 0x000fe40000011464 */
[----:B------:R-:W-:Y:S01]  /*e820*/  SHF.R.S32.HI R102, RZ, 0x1f, R102 ;  /* 0x0000001fff667819 */ /* 0x000fe20000011466 */
[----:B0-----:R-:W-:Y:S06]  /*e830*/  @P1 BRA `(.L_x_709) ;  /* 0x00000000007c1947 */ /* 0x001fec0003800000 */
[-C--:B------:R-:W-:Y:S02]  /*e840*/  ISETP.GE.AND P1, PT, R101, R85.reuse, PT ;  /* 0x000000556500720c */ /* 0x080fe40003f26270 */
[-C--:B------:R-:W-:Y:S02]  /*e850*/  ISETP.GE.AND P0, PT, R196, R85.reuse, PT ;  /* 0x00000055c400720c */ /* 0x080fe40003f06270 */
[-C--:B------:R-:W-:Y:S02]  /*e860*/  ISETP.GE.AND P5, PT, R99, R85.reuse, PT ;  /* 0x000000556300720c */ /* 0x080fe40003fa6270 */
[----:B------:R-:W-:-:S07]  /*e870*/  ISETP.GE.AND P3, PT, R97, R85, PT ;  /* 0x000000556100720c */ /* 0x000fce0003f66270 */
[C---:B--2---:R-:W-:Y:S02]  /*e880*/  @!P1 LEA R80, P2, R101.reuse, R20, 0x1 ;  /* 0x0000001465509211 */ /* 0x044fe400078408ff */
[----:B---3--:R-:W-:Y:S02]  /*e890*/  @!P0 IMAD.WIDE R82, R196, 0x2, R20 ;  /* 0x00000002c4528825 */ /* 0x008fe400078e0214 */
[----:B------:R-:W-:Y:S02]  /*e8a0*/  @!P1 LEA.HI.X R81, R101, R21, R102, 0x1, P2 ;  /* 0x0000001565519211 */ /* 0x000fe400010f0c66 */
[----:B------:R-:W-:Y:S01]  /*e8b0*/  ISETP.GE.AND P2, PT, R95, R85, PT ;  /* 0x000000555f00720c */ /* 0x000fe20003f46270 */
[----:B-----5:R0:W-:Y:S01]  /*e8c0*/  @!P0 ST.E.128 desc[UR40][R82.64], R4 ;  /* 0x0000000452008985 */ /* 0x0201e2000c101d28 */
[----:B------:R-:W-:-:S03]  /*e8d0*/  LOP3.LUT P0, RZ, R3, 0x40, RZ, 0xc0, !PT ;  /* 0x0000004003ff7812 */ /* 0x000fc6000780c0ff */
[----:B------:R2:W-:Y:S01]  /*e8e0*/  @!P1 ST.E.128 desc[UR40][R80.64], R12 ;  /* 0x0000000c50009985 */ /* 0x0005e2000c101d28 */
[----:B------:R-:W-:Y:S02]  /*e8f0*/  ISETP.GE.AND P1, PT, R93, R85, PT ;  /* 0x000000555d00720c */ /* 0x000fe40003f26270 */
[-C--:B0-----:R-:W-:Y:S02]  /*e900*/  @!P5 LEA R4, P4, R99, R20.reuse, 0x1 ;  /* 0x000000146304d211 */ /* 0x081fe400078808ff */
[-C--:B------:R-:W-:Y:S02]  /*e910*/  @!P3 LEA R6, P6, R97, R20.reuse, 0x1 ;  /* 0x000000146106b211 */ /* 0x080fe400078c08ff */
[-C--:B------:R-:W-:Y:S02]  /*e920*/  @!P5 LEA.HI.X R5, R99, R21.reuse, R100, 0x1, P4 ;  /* 0x000000156305d211 */ /* 0x080fe400020f0c64 */
[----:B------:R-:W-:Y:S02]  /*e930*/  LOP3.LUT P4, RZ, R24, 0x80, RZ, 0xc0, !PT ;  /* 0x0000008018ff7812 */ /* 0x000fe4000788c0ff */
[----:B------:R-:W-:Y:S01]  /*e940*/  @!P3 LEA.HI.X R7, R97, R21, R98, 0x1, P6 ;  /* 0x000000156107b211 */ /* 0x000fe200030f0c62 */
[----:B------:R0:W-:Y:S01]  /*e950*/  @!P5 ST.E.128 desc[UR40][R4.64], R32 ;  /* 0x000000200400d985 */ /* 0x0001e2000c101d28 */
[----:B------:R-:W-:-:S02]  /*e960*/  @!P2 LEA R82, P5, R95, R20, 0x1 ;  /* 0x000000145f52a211 */ /* 0x000fc400078a08ff */
[-C--:B--2---:R-:W-:Y:S01]  /*e970*/  @!P1 LEA R12, P6, R93, R20.reuse, 0x1 ;  /* 0x000000145d0c9211 */ /* 0x084fe200078c08ff */
[----:B------:R0:W-:Y:S01]  /*e980*/  @!P3 ST.E.128 desc[UR40][R6.64], R40 ;  /* 0x000000280600b985 */ /* 0x0001e2000c101d28 */
[-C--:B------:R-:W-:Y:S02]  /*e990*/  @P0 LEA R14, P3, R91, R20.reuse, 0x1 ;  /* 0x000000145b0e0211 */ /* 0x080fe400078608ff */
[-C--:B------:R-:W-:Y:S02]  /*e9a0*/  @!P2 LEA.HI.X R83, R95, R21.reuse, R96, 0x1, P5 ;  /* 0x000000155f53a211 */ /* 0x080fe400028f0c60 */
[-C--:B------:R-:W-:Y:S02]  /*e9b0*/  @!P1 LEA.HI.X R13, R93, R21.reuse, R94, 0x1, P6 ;  /* 0x000000155d0d9211 */ /* 0x080fe400030f0c5e */
[----:B------:R-:W-:Y:S01]  /*e9c0*/  @P4 LEA R20, P5, R90, R20, 0x1 ;  /* 0x000000145a144211 */ /* 0x000fe200078a08ff */
[----:B------:R0:W-:Y:S01]  /*e9d0*/  @!P2 ST.E.128 desc[UR40][R82.64], R48 ;  /* 0x000000305200a985 */ /* 0x0001e2000c101d28 */
[----:B------:R-:W-:-:S02]  /*e9e0*/  @P0 LEA.HI.X R15, R91, R21, R92, 0x1, P3 ;  /* 0x000000155b0f0211 */ /* 0x000fc400018f0c5c */
[----:B------:R-:W-:Y:S01]  /*e9f0*/  @P4 LEA.HI.X R21, R90, R21, R89, 0x1, P5 ;  /* 0x000000155a154211 */ /* 0x000fe200028f0c59 */
[----:B------:R0:W-:Y:S04]  /*ea00*/  @!P1 ST.E.128 desc[UR40][R12.64], R56 ;  /* 0x000000380c009985 */ /* 0x0001e8000c101d28 */
[----:B------:R0:W-:Y:S04]  /*ea10*/  @P0 ST.E.128 desc[UR40][R14.64], R64 ;  /* 0x000000400e000985 */ /* 0x0001e8000c101d28 */
[----:B------:R0:W-:Y:S02]  /*ea20*/  @P4 ST.E.128 desc[UR40][R20.64], R72 ;  /* 0x0000004814004985 */ /* 0x0001e4000c101d28 */
.L_x_709:
[----:B------:R-:W-:Y:S05]  /*ea30*/  BSYNC B1 ;  /* 0x0000000000017941 */ /* 0x000fea0003800000 */
.L_x_708:
[----:B------:R-:W-:Y:S01]  /*ea40*/  VIADD R0, R87, 0x20 ;  /* 0x0000002057007836 */ /* 0x000fe20000000000 */
[----:B0----5:R0:W4:Y:S04]  /*ea50*/  SHFL.IDX PT, R5, R86, 0x1, 0x181f ;  /* 0x00381f0056057f89 */ /* 0x02112800000e0000 */
[----:B------:R-:W-:Y:S01]  /*ea60*/  ISETP.GE.AND P0, PT, R0, R88, PT ;  /* 0x000000580000720c */ /* 0x000fe20003f06270 */
[----:B------:R0:W0:-:S12]  /*ea70*/  SHFL.IDX PT, R4, R84, 0x1, 0x181f ;  /* 0x00381f0054047f89 */ /* 0x00001800000e0000 */
[----:B------:R-:W-:Y:S05]  /*ea80*/  @P0 BRA `(.L_x_710) ;  /* 0x0000001000680947 */ /* 0x000fea0003800000 */
[-C--:B------:R-:W-:Y:S02]  /*ea90*/  ISETP.GE.AND P5, PT, R101, R85.reuse, PT ;  /* 0x000000556500720c */ /* 0x080fe40003fa6270 */
[-C--:B------:R-:W-:Y:S02]  /*eaa0*/  ISETP.GE.AND P6, PT, R196, R85.reuse, PT ;  /* 0x00000055c400720c */ /* 0x080fe40003fc6270 */
[-C--:B------:R-:W-:Y:S02]  /*eab0*/  ISETP.GE.AND P3, PT, R99, R85.reuse, PT ;  /* 0x000000556300720c */ /* 0x080fe40003f66270 */
[-C--:B------:R-:W-:Y:S02]  /*eac0*/  ISETP.GE.AND P2, PT, R97, R85.reuse, PT ;  /* 0x000000556100720c */ /* 0x080fe40003f46270 */
[-C--:B------:R-:W-:Y:S02]  /*ead0*/  ISETP.GE.AND P1, PT, R95, R85.reuse, PT ;  /* 0x000000555f00720c */ /* 0x080fe40003f26270 */
[----:B------:R-:W-:-:S03]  /*eae0*/  ISETP.GE.AND P0, PT, R93, R85, PT ;  /* 0x000000555d00720c */ /* 0x000fc60003f06270 */
[CC--:B0-----:R-:W-:Y:S02]  /*eaf0*/  @!P5 LEA R12, P4, R101.reuse, R4.reuse, 0x1 ;  /* 0x00000004650cd211 */ /* 0x0c1fe400078808ff */
[----:B----4-:R-:W-:Y:S02]  /*eb00*/  @!P6 IMAD.WIDE R6, R196, 0x2, R4 ;  /* 0x00000002c406e825 */ /* 0x010fe400078e0204 */
[----:B------:R-:W-:Y:S02]  /*eb10*/  @!P5 LEA.HI.X R13, R101, R5, R102, 0x1, P4 ;  /* 0x00000005650dd211 */ /* 0x000fe400020f0c66 */
[----:B------:R-:W-:Y:S01]  /*eb20*/  LOP3.LUT P4, RZ, R3, 0x40, RZ, 0xc0, !PT ;  /* 0x0000004003ff7812 */ /* 0x000fe2000788c0ff */
[----:B------:R0:W-:Y:S01]  /*eb30*/  @!P6 ST.E.128 desc[UR40][R6.64], R8 ;  /* 0x000000080600e985 */ /* 0x0001e2000c101d28 */
[----:B------:R-:W-:-:S03]  /*eb40*/  @!P3 LEA R14, P6, R99, R4, 0x1 ;  /* 0x00000004630eb211 */ /* 0x000fc600078c08ff */
[----:B------:R4:W-:Y:S01]  /*eb50*/  @!P5 ST.E.128 desc[UR40][R12.64], R28 ;  /* 0x0000001c0c00d985 */ /* 0x0009e2000c101d28 */
[-C--:B------:R-:W-:Y:S02]  /*eb60*/  @!P3 LEA.HI.X R15, R99, R5.reuse, R100, 0x1, P6 ;  /* 0x00000005630fb211 */ /* 0x080fe400030f0c64 */
[-C--:B--2---:R-:W-:Y:S02]  /*eb70*/  @!P2 LEA R20, P5, R97, R4.reuse, 0x1 ;  /* 0x000000046114a211 */ /* 0x084fe400078a08ff */
[-C--:B------:R-:W-:Y:S01]  /*eb80*/  @!P1 LEA R32, P6, R95, R4.reuse, 0x1 ;  /* 0x000000045f209211 */ /* 0x080fe200078c08ff */
[----:B------:R4:W-:Y:S01]  /*eb90*/  @!P3 ST.E.128 desc[UR40][R14.64], R36 ;  /* 0x000000240e00b985 */ /* 0x0009e2000c101d28 */
[----:B------:R-:W-:Y:S02]  /*eba0*/  @!P0 LEA R34, P3, R93, R4, 0x1 ;  /* 0x000000045d228211 */ /* 0x000fe400078608ff */
[-C--:B---3--:R-:W-:Y:S02]  /*ebb0*/  @!P2 LEA.HI.X R21, R97, R5.reuse, R98, 0x1, P5 ;  /* 0x000000056115a211 */ /* 0x088fe400028f0c62 */
[----:B------:R-:W-:-:S02]  /*ebc0*/  @!P1 LEA.HI.X R33, R95, R5, R96, 0x1, P6 ;  /* 0x000000055f219211 */ /* 0x000fc400030f0c60 */
[----:B------:R-:W-:Y:S01]  /*ebd0*/  @!P0 LEA.HI.X R35, R93, R5, R94, 0x1, P3 ;  /* 0x000000055d238211 */ /* 0x000fe200018f0c5e */
[----:B------:R4:W-:Y:S01]  /*ebe0*/  @!P2 ST.E.128 desc[UR40][R20.64], R44 ;  /* 0x0000002c1400a985 */ /* 0x0009e2000c101d28 */
[----:B0-----:R-:W-:-:S03]  /*ebf0*/  @P4 LEA R6, P5, R91, R4, 0x1 ;  /* 0x000000045b064211 */ /* 0x001fc600078a08ff */
[----:B------:R4:W-:Y:S01]  /*ec00*/  @!P1 ST.E.128 desc[UR40][R32.64], R52 ;  /* 0x0000003420009985 */ /* 0x0009e2000c101d28 */
[----:B------:R-:W-:-:S03]  /*ec10*/  @P4 LEA.HI.X R7, R91, R5, R92, 0x1, P5 ;  /* 0x000000055b074211 */ /* 0x000fc600028f0c5c */
[----:B------:R4:W-:Y:S01]  /*ec20*/  @!P0 ST.E.128 desc[UR40][R34.64], R60 ;  /* 0x0000003c22008985 */ /* 0x0009e2000c101d28 */
[----:B------:R-:W-:-:S03]  /*ec30*/  LOP3.LUT P0, RZ, R24, 0x80, RZ, 0xc0, !PT ;  /* 0x0000008018ff7812 */ /* 0x000fc6000780c0ff */
[----:B------:R4:W-:Y:S10]  /*ec40*/  @P4 ST.E.128 desc[UR40][R6.64], R68 ;  /* 0x0000004406004985 */ /* 0x0009f4000c101d28 */
[----:B------:R-:W-:Y:S05]  /*ec50*/  @!P0 BRA `(.L_x_710) ;  /* 0x0000000c00f48947 */ /* 0x000fea0003800000 */
[----:B------:R-:W-:-:S04]  /*ec60*/  LEA R4, P0, R90, R4, 0x1 ;  /* 0x000000045a047211 */ /* 0x000fc800078008ff */
[----:B------:R-:W-:-:S05]  /*ec70*/  LEA.HI.X R5, R90, R5, R89, 0x1, P0 ;  /* 0x000000055a057211 */ /* 0x000fca00000f0c59 */
[----:B------:R0:W-:Y:S01]  /*ec80*/  ST.E.128 desc[UR40][R4.64], R76 ;  /* 0x0000004c04007985 */ /* 0x0001e2000c101d28 */
[----:B------:R-:W-:Y:S05]  /*ec90*/  BRA `(.L_x_710) ;  /* 0x0000000c00e47947 */ /* 0x000fea0003800000 */
.L_x_705:
[----:B------:R-:W3:Y:S01]  /*eca0*/  LDL.LU R6, [R1+0x18] ;  /* 0x0000180001067983 */ /* 0x000ee20000300800 */
[----:B------:R-:W-:Y:S01]  /*ecb0*/  ULDC.64 UR4, c[0x0][0xc00] ;  /* 0x0003000000047ab9 */ /* 0x000fe20000000a00 */
[----:B------:R-:W-:Y:S01]  /*ecc0*/  IMAD.MOV.U32 R3, RZ, RZ, RZ ;  /* 0x000000ffff037224 */ /* 0x000fe200078e00ff */
[----:B------:R-:W4:Y:S01]  /*ecd0*/  LDC R29, c[0x0][0xbe8] ;  /* 0x0002fa00ff1d7b82 */ /* 0x000f220000000800 */
[----:B------:R-:W2:Y:S01]  /*ece0*/  LDL.LU R0, [R1+0x1c] ;  /* 0x00001c0001007983 */ /* 0x000ea20000300800 */
[----:B------:R-:W-:-:S04]  /*ecf0*/  ISETP.NE.U32.AND P0, PT, RZ, UR4, PT ;  /* 0x00000004ff007c0c */ /* 0x000fc8000bf05070 */
[----:B------:R-:W-:Y:S02]  /*ed00*/  ISETP.NE.AND.EX P0, PT, RZ, UR5, PT, P0 ;  /* 0x00000005ff007c0c */ /* 0x000fe4000bf05300 */
[----:B---3--:R-:W-:-:S04]  /*ed10*/  IADD3 R4, P1, R6, UR4, RZ ;  /* 0x0000000406047c10 */ /* 0x008fc8000ff3e0ff */
[----:B--2---:R-:W-:Y:S01]  /*ed20*/  IADD3.X R5, R0, UR5, RZ, P1, !PT ;  /* 0x0000000500057c10 */ /* 0x004fe20008ffe4ff */
[----:B------:R-:W-:Y:S02]  /*ed30*/  ULDC.64 UR4, c[0x0][0xc08] ;  /* 0x0003020000047ab9 */ /* 0x000fe40000000a00 */
[----:B------:R-:W-:-:S04]  /*ed40*/  ISETP.NE.U32.AND P1, PT, RZ, UR4, PT ;  /* 0x00000004ff007c0c */ /* 0x000fc8000bf25070 */
[----:B------:R2:W5:Y:S01]  /*ed50*/  @P0 LDG.E R3, desc[UR40][R4.64] ;  /* 0x0000002804030981 */ /* 0x000562000c1e1900 */
[----:B------:R-:W-:Y:S01]  /*ed60*/  ISETP.NE.AND.EX P1, PT, RZ, UR5, PT, P1 ;  /* 0x00000005ff007c0c */ /* 0x000fe2000bf25310 */
[----:B------:R-:W3:-:S12]  /*ed70*/  S2R R24, SR_TID.X ;  /* 0x0000000000187919 */ /* 0x000ed80000002100 */
[----:B------:R-:W-:Y:S01]  /*ed80*/  @P1 IADD3 R6, P2, R6, UR4, RZ ;  /* 0x0000000406061c10 */ /* 0x000fe2000ff5e0ff */
[----:B------:R-:W-:-:S03]  /*ed90*/  ULDC UR4, c[0x0][0xa88] ;  /* 0x0002a20000047ab9 */ /* 0x000fc60000000800 */
[----:B------:R-:W-:Y:S01]  /*eda0*/  @P1 IADD3.X R7, R0, UR5, RZ, P2, !PT ;  /* 0x0000000500071c10 */ /* 0x000fe200097fe4ff */
[----:B------:R-:W-:-:S06]  /*edb0*/  IMAD.U32 R0, RZ, RZ, UR4 ;  /* 0x00000004ff007e24 */ /* 0x000fcc000f8e00ff */
[----:B------:R2:W5:Y:S01]  /*edc0*/  @P1 LDG.E R0, desc[UR40][R6.64] ;  /* 0x0000002806001981 */ /* 0x000562000c1e1900 */
[----:B---3--:R-:W-:-:S05]  /*edd0*/  VIADD R24, R24, 0xffffff80 ;  /* 0xffffff8018187836 */ /* 0x008fca0000000000 */
[----:B------:R-:W-:Y:S01]  /*ede0*/  ISETP.GE.AND P2, PT, R24, 0x40, PT ;  /* 0x000000401800780c */ /* 0x000fe20003f46270 */
[----:B--2-4-:R-:W-:-:S12]  /*edf0*/  @P1 BRA `(.L_x_711) ;  /* 0x0000000000101947 */ /* 0x014fd80003800000 */
[----:B------:R-:W-:Y:S05]  /*ee00*/  @!P0 BRA `(.L_x_711) ;  /* 0x00000000000c8947 */ /* 0x000fea0003800000 */
[----:B------:R-:W2:Y:S04]  /*ee10*/  LDG.E R7, desc[UR40][R4.64] ;  /* 0x0000002804077981 */ /* 0x000ea8000c1e1900 */
[----:B-----5:R-:W2:Y:S02]  /*ee20*/  LDG.E R0, desc[UR40][R4.64+0x4] ;  /* 0x0000042804007981 */ /* 0x020ea4000c1e1900 */
[----:B--2---:R-:W-:-:S07]  /*ee30*/  IMAD.IADD R0, R0, 0x1, -R7 ;  /* 0x0000000100007824 */ /* 0x004fce00078e0a07 */
.L_x_711:
[----:B------:R-:W2:Y:S04]  /*ee40*/  LDL.LU R5, [R1+0x20] ;  /* 0x0000200001057983 */ /* 0x000ea80000300800 */
[----:B------:R-:W3:Y:S04]  /*ee50*/  LDL.LU R4, [R1+0x40] ;  /* 0x0000400001047983 */ /* 0x000ee80000300800 */
[----:B------:R-:W4:Y:S04]  /*ee60*/  LDL R28, [R1+0x14] ;  /* 0x00001400011c7983 */ /* 0x000f280000100800 */
[----:B------:R0:W5:Y:S01]  /*ee70*/  LDL R20, [R1+0x38] ;  /* 0x0000380001147983 */ /* 0x0001620000100800 */
[----:B------:R-:W-:Y:S01]  /*ee80*/  BSSY B1, `(.L_x_712) ;  /* 0x000002e000017945 */ /* 0x000fe20003800000 */
[----:B-----5:R-:W-:-:S02]  /*ee90*/  SHF.R.S32.HI R10, RZ, 0x1f, R3 ;  /* 0x0000001fff0a7819 */ /* 0x020fc40000011403 */
[----:B--2---:R-:W-:Y:S02]  /*eea0*/  SEL R15, R5, RZ, !P0 ;  /* 0x000000ff050f7207 */ /* 0x004fe40004000000 */
[----:B---3--:R-:W-:Y:S02]  /*eeb0*/  SEL R14, R4, RZ, !P0 ;  /* 0x000000ff040e7207 */ /* 0x008fe40004000000 */
[----:B----4-:R-:W-:Y:S01]  /*eec0*/  SHF.R.S32.HI R13, RZ, 0x1f, R28 ;  /* 0x0000001fff0d7819 */ /* 0x010fe2000001141c */
[----:B0-----:R-:W-:Y:S06]  /*eed0*/  @P2 BRA `(.L_x_713) ;  /* 0x0000000000a02947 */ /* 0x001fec0003800000 */
[----:B------:R-:W0:Y:S01]  /*eee0*/  S2R R4, SR_TID.X ;  /* 0x0000000000047919 */ /* 0x000e220000002100 */
[----:B------:R-:W2:Y:S02]  /*eef0*/  LDC R11, c[0x0][0xbe8] ;  /* 0x0002fa00ff0b7b82 */ /* 0x000ea40000000800 */
[----:B--2---:R-:W-:Y:S02]  /*ef00*/  IMAD R5, R0, R11, RZ ;  /* 0x0000000b00057224 */ /* 0x004fe400078e02ff */
[----:B0-----:R-:W-:-:S05]  /*ef10*/  IMAD R4, R20, 0x40, R4 ;  /* 0x0000004014047824 */ /* 0x001fca00078e0204 */
[----:B------:R-:W-:-:S04]  /*ef20*/  IADD3 R12, R4, -0x80, RZ ;  /* 0xffffff80040c7810 */ /* 0x000fc80007ffe0ff */
[----:B------:R-:W-:-:S13]  /*ef30*/  ISETP.GE.AND P0, PT, R12, R5, PT ;  /* 0x000000050c00720c */ /* 0x000fda0003f06270 */
[----:B------:R-:W-:Y:S05]  /*ef40*/  @P0 BRA `(.L_x_713) ;  /* 0x0000000000840947 */ /* 0x000fea0003800000 */
[----:B------:R-:W-:Y:S01]  /*ef50*/  ISETP.NE.AND P0, PT, R11, 0x1, PT ;  /* 0x000000010b00780c */ /* 0x000fe20003f05270 */
[----:B------:R-:W-:Y:S01]  /*ef60*/  ULDC.64 UR4, c[0x0][0xb90] ;  /* 0x0002e40000047ab9 */ /* 0x000fe20000000a00 */
[----:B------:R-:W-:Y:S02]  /*ef70*/  IMAD.MOV.U32 R4, RZ, RZ, R3 ;  /* 0x000000ffff047224 */ /* 0x000fe400078e0003 */
[----:B------:R-:W-:Y:S02]  /*ef80*/  IMAD R8, R13, UR4, RZ ;  /* 0x000000040d087c24 */ /* 0x000fe4000f8e02ff */
[----:B------:R-:W-:Y:S02]  /*ef90*/  IMAD.MOV.U32 R5, RZ, RZ, R10 ;  /* 0x000000ffff057224 */ /* 0x000fe400078e000a */
[----:B------:R-:W-:Y:S02]  /*efa0*/  IMAD.MOV.U32 R7, RZ, RZ, R12 ;  /* 0x000000ffff077224 */ /* 0x000fe400078e000c */
[----:B------:R-:W-:-:S03]  /*efb0*/  IMAD.WIDE.U32 R4, R28, UR4, R4 ;  /* 0x000000041c047c25 */ /* 0x000fc6000f8e0004 */
[----:B------:R-:W0:Y:S08]  /*efc0*/  @P0 LDC R9, c[0x0][0xbec] ;  /* 0x0002fb00ff090b82 */ /* 0x000e300000000800 */
[----:B------:R-:W2:Y:S01]  /*efd0*/  @P0 LDC R21, c[0x0][0xbf0] ;  /* 0x0002fc00ff150b82 */ /* 0x000ea20000000800 */
[----:B0-----:R-:W-:-:S04]  /*efe0*/  @P0 IMAD.HI.U32 R6, R12, R9, RZ ;  /* 0x000000090c060227 */ /* 0x001fc800078e00ff */
[----:B------:R-:W-:Y:S01]  /*eff0*/  IMAD R9, R28, UR5, R8 ;  /* 0x000000051c097c24 */ /* 0x000fe2000f8e0208 */
[----:B------:R-:W-:Y:S01]  /*f000*/  ULDC.64 UR4, c[0x0][0xb98] ;  /* 0x0002e60000047ab9 */ /* 0x000fe20000000a00 */
[----:B--2---:R-:W-:Y:S02]  /*f010*/  @P0 SHF.R.U32.HI R7, RZ, R21, R6 ;  /* 0x00000015ff070219 */ /* 0x004fe40000011606 */
[----:B------:R-:W-:Y:S02]  /*f020*/  IMAD.IADD R5, R5, 0x1, R9 ;  /* 0x0000000105057824 */ /* 0x000fe400078e0209 */
[----:B------:R-:W-:Y:S02]  /*f030*/  IMAD R6, R14, UR4, RZ ;  /* 0x000000040e067c24 */ /* 0x000fe4000f8e02ff */
[----:B------:R-:W-:Y:S02]  /*f040*/  IMAD.MOV R9, RZ, RZ, -R7 ;  /* 0x000000ffff097224 */ /* 0x000fe400078e0a07 */
[----:B------:R-:W-:-:S04]  /*f050*/  IMAD.WIDE.U32 R4, R15, UR4, R4 ;  /* 0x000000040f047c25 */ /* 0x000fc8000f8e0004 */
[----:B------:R-:W-:Y:S01]  /*f060*/  IMAD R9, R11, R9, R12 ;  /* 0x000000090b097224 */ /* 0x000fe200078e020c */
[----:B------:R-:W-:Y:S01]  /*f070*/  SHF.R.S32.HI R11, RZ, 0x1f, R7 ;  /* 0x0000001fff0b7819 */ /* 0x000fe20000011407 */
[----:B------:R-:W-:Y:S01]  /*f080*/  IMAD R8, R15, UR5, R6 ;  /* 0x000000050f087c24 */ /* 0x000fe2000f8e0206 */
[----:B------:R-:W-:Y:S01]  /*f090*/  IADD3 R4, P0, R7, R4, RZ ;  /* 0x0000000407047210 */ /* 0x000fe20007f1e0ff */
[----:B------:R-:W-:Y:S01]  /*f0a0*/  ULDC.64 UR4, c[0x0][0xb88] ;  /* 0x0002e20000047ab9 */ /* 0x000fe20000000a00 */
[----:B------:R-:W-:Y:S02]  /*f0b0*/  SHF.R.S32.HI R6, RZ, 0x1f, R9 ;  /* 0x0000001fff067819 */ /* 0x000fe40000011409 */
[----:B------:R-:W-:-:S03]  /*f0c0*/  IADD3.X R5, R11, R5, R8, P0, !PT ;  /* 0x000000050b057210 */ /* 0x000fc600007fe408 */
[----:B------:R-:W-:Y:S02]  /*f0d0*/  IMAD R6, R6, UR4, RZ ;  /* 0x0000000406067c24 */ /* 0x000fe4000f8e02ff */
[----:B------:R-:W-:-:S04]  /*f0e0*/  IMAD.WIDE.U32 R4, R9, UR4, R4 ;  /* 0x0000000409047c25 */ /* 0x000fc8000f8e0004 */
[----:B------:R-:W-:Y:S01]  /*f0f0*/  IMAD R7, R9, UR5, R6 ;  /* 0x0000000509077c24 */ /* 0x000fe2000f8e0206 */
[----:B------:R-:W-:Y:S02]  /*f100*/  ULDC.64 UR4, c[0x0][0xb50] ;  /* 0x0002d40000047ab9 */ /* 0x000fe40000000a00 */
[----:B------:R-:W-:Y:S01]  /*f110*/  LEA R6, P0, R4, UR4, 0x2 ;  /* 0x0000000404067c11 */ /* 0x000fe2000f8010ff */
[----:B------:R-:W-:-:S05]  /*f120*/  IMAD.IADD R5, R5, 0x1, R7 ;  /* 0x0000000105057824 */ /* 0x000fca00078e0207 */
[----:B------:R-:W-:Y:S01]  /*f130*/  LEA.HI.X R7, R4, UR5, R5, 0x2, P0 ;  /* 0x0000000504077c11 */ /* 0x000fe200080f1405 */
[----:B------:R-:W-:-:S05]  /*f140*/  IMAD.MOV.U32 R5, RZ, RZ, -0x800000 ;  /* 0xff800000ff057424 */ /* 0x000fca00078e00ff */
[----:B------:R0:W-:Y:S02]  /*f150*/  STG.E desc[UR40][R6.64], R5 ;  /* 0x0000000506007986 */ /* 0x0001e4000c101928 */
.L_x_713:
[----:B------:R-:W-:Y:S05]  /*f160*/  BSYNC B1 ;  /* 0x0000000000017941 */ /* 0x000fea0003800000 */
.L_x_712:
[----:B------:R-:W-:Y:S01]  /*f170*/  ISETP.NE.AND P0, PT, R29, 0x1, PT ;  /* 0x000000011d00780c */ /* 0x000fe20003f05270 */
[----:B------:R-:W2:Y:S01]  /*f180*/  LDC R21, c[0x0][0xac8] ;  /* 0x0002b200ff157b82 */ /* 0x000ea20000000800 */
[----:B------:R-:W-:Y:S01]  /*f190*/  ULDC.64 UR4, c[0x0][0xaa0] ;  /* 0x0002a80000047ab9 */ /* 0x000fe20000000a00 */
[--C-:B------:R-:W-:Y:S01]  /*f1a0*/  SHF.R.S32.HI R8, RZ, 0x1f, R24.reuse ;  /* 0x0000001fff087819 */ /* 0x100fe20000011418 */
[----:B0-----:R-:W-:Y:S01]  /*f1b0*/  IMAD R6, R10, UR4, RZ ;  /* 0x000000040a067c24 */ /* 0x001fe2000f8e02ff */
[----:B------:R-:W-:Y:S01]  /*f1c0*/  SHF.R.S32.HI R12, RZ, 0x1f, R24 ;  /* 0x0000001fff0c7819 */ /* 0x000fe20000011418 */
[C---:B------:R-:W-:Y:S01]  /*f1d0*/  IMAD.WIDE.U32 R4, R3.reuse, UR4, RZ ;  /* 0x0000000403047c25 */ /* 0x040fe2000f8e00ff */
[-C--:B------:R-:W-:Y:S01]  /*f1e0*/  LEA.HI R8, R8, R24.reuse, RZ, 0x3 ;  /* 0x0000001808087211 */ /* 0x080fe200078f18ff */
[----:B------:R-:W-:Y:S01]  /*f1f0*/  BSSY B1, `(.L_x_714) ;  /* 0x000007f000017945 */ /* 0x000fe20003800000 */
[----:B------:R-:W-:Y:S01]  /*f200*/  LEA.HI R12, R12, R24, RZ, 0x3 ;  /* 0x000000180c0c7211 */ /* 0x000fe200078f18ff */
[----:B------:R-:W-:Y:S01]  /*f210*/  IMAD R3, R3, UR5, R6 ;  /* 0x0000000503037c24 */ /* 0x000fe2000f8e0206 */
[----:B------:R-:W-:Y:S01]  /*f220*/  ULDC.64 UR4, c[0x0][0xae8] ;  /* 0x0002ba0000047ab9 */ /* 0x000fe20000000a00 */
[----:B------:R-:W-:Y:S01]  /*f230*/  LOP3.LUT R8, R8, 0xfffffff8, RZ, 0xc0, !PT ;  /* 0xfffffff808087812 */ /* 0x000fe200078ec0ff */
[----:B------:R-:W0:Y:S01]  /*f240*/  @P0 LDC R7, c[0x0][0xbec] ;  /* 0x0002fb00ff070b82 */ /* 0x000e220000000800 */
[----:B------:R-:W-:Y:S01]  /*f250*/  IMAD.IADD R5, R5, 0x1, R3 ;  /* 0x0000000105057824 */ /* 0x000fe200078e0203 */
[----:B------:R-:W-:Y:S01]  /*f260*/  SHF.R.S32.HI R12, RZ, 0x3, R12 ;  /* 0x00000003ff0c7819 */ /* 0x000fe2000001140c */
[----:B------:R-:W-:Y:S01]  /*f270*/  IMAD R3, R13, UR4, RZ ;  /* 0x000000040d037c24 */ /* 0x000fe2000f8e02ff */
[----:B------:R-:W-:Y:S01]  /*f280*/  IADD3 R33, R196, 0x180, RZ ;  /* 0x00000180c4217810 */ /* 0x000fe20007ffe0ff */
[----:B------:R-:W-:Y:S01]  /*f290*/  IMAD.IADD R8, R24, 0x1, -R8 ;  /* 0x0000000118087824 */ /* 0x000fe200078e0a08 */
[----:B------:R-:W-:Y:S01]  /*f2a0*/  IADD3 R42, R196, 0x80, RZ ;  /* 0x00000080c42a7810 */ /* 0x000fe20007ffe0ff */
[C---:B------:R-:W-:Y:S01]  /*f2b0*/  IMAD R3, R28.reuse, UR5, R3 ;  /* 0x000000051c037c24 */ /* 0x040fe2000f8e0203 */
[----:B------:R-:W3:Y:S01]  /*f2c0*/  @P0 LDC R9, c[0x0][0xbf0] ;  /* 0x0002fc00ff090b82 */ /* 0x000ee20000000800 */
[----:B------:R-:W-:Y:S01]  /*f2d0*/  IMAD.WIDE.U32 R4, R28, UR4, R4 ;  /* 0x000000041c047c25 */ /* 0x000fe2000f8e0004 */
[----:B------:R-:W-:Y:S01]  /*f2e0*/  ULDC.64 UR4, c[0x0][0xaf0] ;  /* 0x0002bc0000047ab9 */ /* 0x000fe20000000a00 */
[----:B------:R-:W-:-:S02]  /*f2f0*/  SHF.R.S32.HI R42, RZ, 0x1f, R42 ;  /* 0x0000001fff2a7819 */ /* 0x000fc4000001142a */
[----:B------:R-:W-:Y:S01]  /*f300*/  VIADD R43, R196, 0x40 ;  /* 0x00000040c42b7836 */ /* 0x000fe20000000000 */
[----:B------:R-:W-:Y:S01]  /*f310*/  IADD3 R5, R5, R3, RZ ;  /* 0x0000000305057210 */ /* 0x000fe20007ffe0ff */
[----:B------:R-:W-:Y:S01]  /*f320*/  IMAD R6, R8, 0x20, R12 ;  /* 0x0000002008067824 */ /* 0x000fe200078e020c */
[-C--:B--2---:R-:W-:Y:S01]  /*f330*/  ISETP.GE.AND P2, PT, R196, R21.reuse, PT ;  /* 0x00000015c400720c */ /* 0x084fe20003f46270 */
[----:B------:R-:W-:Y:S01]  /*f340*/  IMAD R3, R14, UR4, RZ ;  /* 0x000000040e037c24 */ /* 0x000fe2000f8e02ff */
[----:B------:R-:W-:Y:S01]  /*f350*/  ISETP.GE.AND P1, PT, R43, R21, PT ;  /* 0x000000152b00720c */ /* 0x000fe20003f26270 */
[----:B------:R-:W-:Y:S02]  /*f360*/  IMAD R8, R20, 0x40, R6 ;  /* 0x0000004014087824 */ /* 0x000fe400078e0206 */
[----:B------:R-:W-:Y:S01]  /*f370*/  VIADD R41, R196, 0x80 ;  /* 0x00000080c4297836 */ /* 0x000fe20000000000 */
[----:B------:R-:W-:Y:S01]  /*f380*/  SEL R10, RZ, 0xffffffff, P1 ;  /* 0xffffffffff0a7807 */ /* 0x000fe20000800000 */
[----:B------:R-:W-:-:S02]  /*f390*/  IMAD R3, R15, UR5, R3 ;  /* 0x000000050f037c24 */ /* 0x000fc4000f8e0203 */
[----:B------:R-:W-:Y:S01]  /*f3a0*/  IMAD.WIDE.U32 R4, R15, UR4, R4 ;  /* 0x000000040f047c25 */ /* 0x000fe2000f8e0004 */
[----:B------:R-:W-:Y:S01]  /*f3b0*/  SHF.L.U32 R10, R10, 0x1, RZ ;  /* 0x000000010a0a7819 */ /* 0x000fe200000006ff */
[----:B------:R-:W-:Y:S02]  /*f3c0*/  ULDC.64 UR4, c[0x0][0xae0] ;  /* 0x0002b80000047ab9 */ /* 0x000fe40000000a00 */
[----:B0-----:R-:W-:Y:S01]  /*f3d0*/  @P0 IMAD.HI.U32 R6, R8, R7, RZ ;  /* 0x0000000708060227 */ /* 0x001fe200078e00ff */
[----:B------:R-:W-:Y:S02]  /*f3e0*/  SEL R7, RZ, 0x1, P2 ;  /* 0x00000001ff077807 */ /* 0x000fe40001000000 */
[----:B------:R-:W-:Y:S01]  /*f3f0*/  ISETP.GE.AND P2, PT, R41, R21, PT ;  /* 0x000000152900720c */ /* 0x000fe20003f46270 */
[----:B------:R-:W-:Y:S02]  /*f400*/  VIADD R39, R196, 0xc0 ;  /* 0x000000c0c4277836 */ /* 0x000fe40000000000 */
[----:B------:R-:W-:-:S02]  /*f410*/  IMAD.IADD R5, R5, 0x1, R3 ;  /* 0x0000000105057824 */ /* 0x000fc400078e0203 */
[----:B------:R-:W-:Y:S01]  /*f420*/  IMAD.MOV.U32 R3, RZ, RZ, R8 ;  /* 0x000000ffff037224 */ /* 0x000fe200078e0008 */
[----:B---3--:R-:W-:Y:S01]  /*f430*/  @P0 SHF.R.U32.HI R3, RZ, R9, R6 ;  /* 0x00000009ff030219 */ /* 0x008fe20000011606 */
[----:B------:R-:W-:Y:S01]  /*f440*/  VIADD R37, R196, 0x100 ;  /* 0x00000100c4257836 */ /* 0x000fe20000000000 */
[----:B------:R-:W-:Y:S01]  /*f450*/  LOP3.LUT R9, R10, 0x2, R7, 0xe2, !PT ;  /* 0x000000020a097812 */ /* 0x000fe200078ee207 */
[----:B------:R-:W-:Y:S01]  /*f460*/  IMAD R31, R0, R29, RZ ;  /* 0x0000001d001f7224 */ /* 0x000fe200078e02ff */
[-C--:B------:R-:W-:Y:S01]  /*f470*/  ISETP.GE.AND P1, PT, R39, R21.reuse, PT ;  /* 0x000000152700720c */ /* 0x080fe20003f26270 */
[----:B------:R-:W-:Y:S01]  /*f480*/  IMAD.MOV R7, RZ, RZ, -R3 ;  /* 0x000000ffff077224 */ /* 0x000fe200078e0a03 */
[----:B------:R-:W-:Y:S01]  /*f490*/  SEL R10, RZ, 0xffffffff, P2 ;  /* 0xffffffffff0a7807 */ /* 0x000fe20001000000 */
[----:B------:R-:W-:Y:S01]  /*f4a0*/  IMAD.WIDE.U32 R4, R3, UR4, R4 ;  /* 0x0000000403047c25 */ /* 0x000fe2000f8e0004 */
[----:B------:R-:W-:Y:S02]  /*f4b0*/  SHF.R.S32.HI R6, RZ, 0x1f, R3 ;  /* 0x0000001fff067819 */ /* 0x000fe40000011403 */
[----:B------:R-:W-:Y:S01]  /*f4c0*/  SEL R11, RZ, 0xffffffff, P1 ;  /* 0xffffffffff0b7807 */ /* 0x000fe20000800000 */
[----:B------:R-:W-:Y:S01]  /*f4d0*/  IMAD.SHL.U32 R10, R10, 0x4, RZ ;  /* 0x000000040a0a7824 */ /* 0x000fe200078e00ff */
[----:B------:R-:W-:Y:S01]  /*f4e0*/  ISETP.GE.AND P0, PT, R37, R21, PT ;  /* 0x000000152500720c */ /* 0x000fe20003f06270 */
[----:B------:R-:W-:-:S02]  /*f4f0*/  IMAD R6, R6, UR4, RZ ;  /* 0x0000000406067c24 */ /* 0x000fc4000f8e02ff */
[----:B------:R-:W-:Y:S01]  /*f500*/  IMAD.SHL.U32 R11, R11, 0x8, RZ ;  /* 0x000000080b0b7824 */ /* 0x000fe200078e00ff */
[----:B------:R-:W-:Y:S01]  /*f510*/  LOP3.LUT R0, R10, 0x4, R9, 0xe2, !PT ;  /* 0x000000040a007812 */ /* 0x000fe200078ee209 */
[----:B------:R-:W-:Y:S02]  /*f520*/  IMAD R7, R29, R7, R8 ;  /* 0x000000071d077224 */ /* 0x000fe400078e0208 */
[----:B------:R-:W-:Y:S01]  /*f530*/  IMAD R9, R3, UR5, R6 ;  /* 0x0000000503097c24 */ /* 0x000fe2000f8e0206 */
[----:B------:R-:W-:Y:S01]  /*f540*/  SEL R6, RZ, 0xffffffff, P0 ;  /* 0xffffffffff067807 */ /* 0x000fe20000000000 */
[----:B------:R-:W-:Y:S01]  /*f550*/  VIADD R35, R196, 0x140 ;  /* 0x00000140c4237836 */ /* 0x000fe20000000000 */
[----:B------:R-:W-:Y:S01]  /*f560*/  LOP3.LUT R3, R11, 0x8, R0, 0xe2, !PT ;  /* 0x000000080b037812 */ /* 0x000fe200078ee200 */
[----:B------:R-:W-:Y:S01]  /*f570*/  ULDC.64 UR4, c[0x0][0xad8] ;  /* 0x0002b60000047ab9 */ /* 0x000fe20000000a00 */
[----:B------:R-:W-:Y:S01]  /*f580*/  SHF.R.S32.HI R0, RZ, 0x1f, R7 ;  /* 0x0000001fff007819 */ /* 0x000fe20000011407 */
[----:B------:R-:W-:Y:S01]  /*f590*/  IMAD.SHL.U32 R6, R6, 0x10, RZ ;  /* 0x0000001006067824 */ /* 0x000fe200078e00ff */
[----:B------:R-:W-:Y:S01]  /*f5a0*/  ISETP.GE.AND P0, PT, R35, R21, PT ;  /* 0x000000152300720c */ /* 0x000fe20003f06270 */
[----:B------:R-:W-:-:S02]  /*f5b0*/  IMAD.IADD R5, R5, 0x1, R9 ;  /* 0x0000000105057824 */ /* 0x000fc400078e0209 */
[----:B------:R-:W-:Y:S01]  /*f5c0*/  IMAD R0, R0, UR4, RZ ;  /* 0x0000000400007c24 */ /* 0x000fe2000f8e02ff */
[----:B------:R-:W-:Y:S01]  /*f5d0*/  LOP3.LUT R6, R6, 0x10, R3, 0xe2, !PT ;  /* 0x0000001006067812 */ /* 0x000fe200078ee203 */
[----:B------:R-:W-:Y:S01]  /*f5e0*/  IMAD.WIDE.U32 R4, R7, UR4, R4 ;  /* 0x0000000407047c25 */ /* 0x000fe2000f8e0004 */
[----:B------:R-:W-:Y:S02]  /*f5f0*/  SEL R8, RZ, 0xffffffff, P0 ;  /* 0xffffffffff087807 */ /* 0x000fe40000000000 */
[----:B------:R-:W-:Y:S01]  /*f600*/  ISETP.GE.AND P0, PT, R33, R21, PT ;  /* 0x000000152100720c */ /* 0x000fe20003f06270 */
[----:B------:R-:W-:Y:S01]  /*f610*/  IMAD R3, R7, UR5, R0 ;  /* 0x0000000507037c24 */ /* 0x000fe2000f8e0200 */
[----:B------:R-:W-:Y:S01]  /*f620*/  ULDC.64 UR4, c[0x0][0xa80] ;  /* 0x0002a00000047ab9 */ /* 0x000fe20000000a00 */
[----:B------:R-:W-:Y:S01]  /*f630*/  IMAD R0, R20, 0x40, R12 ;  /* 0x0000004014007824 */ /* 0x000fe200078e020c */
[----:B------:R-:W-:Y:S01]  /*f640*/  SEL R7, RZ, 0x40, P0 ;  /* 0x00000040ff077807 */ /* 0x000fe20000000000 */
[----:B------:R-:W-:Y:S01]  /*f650*/  IMAD.SHL.U32 R9, R8, 0x20, RZ ;  /* 0x0000002008097824 */ /* 0x000fe200078e00ff */
[----:B------:R-:W-:Y:S01]  /*f660*/  LEA R20, P1, R4, UR4, 0x1 ;  /* 0x0000000404147c11 */ /* 0x000fe2000f8208ff */
[----:B------:R-:W-:Y:S01]  /*f670*/  VIADD R30, R196, 0x1c0 ;  /* 0x000001c0c41e7836 */ /* 0x000fe20000000000 */
[----:B------:R-:W-:Y:S01]  /*f680*/  ISETP.GE.AND P0, PT, R0, R31, PT ;  /* 0x0000001f0000720c */ /* 0x000fe20003f06270 */
[----:B------:R-:W-:Y:S01]  /*f690*/  IMAD.IADD R3, R5, 0x1, R3 ;  /* 0x0000000105037824 */ /* 0x000fe200078e0203 */
[----:B------:R-:W-:Y:S01]  /*f6a0*/  LOP3.LUT R6, R9, 0x20, R6, 0xe2, !PT ;  /* 0x0000002009067812 */ /* 0x000fe200078ee206 */
[----:B------:R-:W-:Y:S01]  /*f6b0*/  VIADD R32, R196, 0x1c0 ;  /* 0x000001c0c4207836 */ /* 0x000fe20000000000 */
[----:B------:R-:W-:Y:S01]  /*f6c0*/  ISETP.GE.AND P2, PT, R30, R21, PT ;  /* 0x000000151e00720c */ /* 0x000fe20003f46270 */
[----:B------:R-:W-:Y:S01]  /*f6d0*/  VIADD R34, R196, 0x180 ;  /* 0x00000180c4227836 */ /* 0x000fe20000000000 */
[----:B------:R-:W-:Y:S01]  /*f6e0*/  LEA.HI.X R3, R4, UR5, R3, 0x1, P1 ;  /* 0x0000000504037c11 */ /* 0x000fe200088f0c03 */
[----:B------:R-:W-:Y:S01]  /*f6f0*/  VIADD R36, R196, 0x140 ;  /* 0x00000140c4247836 */ /* 0x000fe20000000000 */
[----:B------:R-:W-:Y:S01]  /*f700*/  LOP3.LUT R24, R6, R7, RZ, 0xfc, !PT ;  /* 0x0000000706187212 */ /* 0x000fe200078efcff */
[C---:B------:R-:W-:Y:S01]  /*f710*/  VIADD R38, R196.reuse, 0x100 ;  /* 0x00000100c4267836 */ /* 0x040fe20000000000 */
[----:B------:R-:W-:Y:S01]  /*f720*/  SEL R5, RZ, 0x80, P2 ;  /* 0x00000080ff057807 */ /* 0x000fe20001000000 */
[C---:B------:R-:W-:Y:S01]  /*f730*/  VIADD R40, R196.reuse, 0xc0 ;  /* 0x000000c0c4287836 */ /* 0x040fe20000000000 */
[----:B------:R0:W2:Y:S01]  /*f740*/  SHFL.IDX PT, R6, R20, RZ, 0x181f ;  /* 0x00181fff14067589 */ /* 0x0000a200000e0000 */
[----:B------:R-:W-:Y:S01]  /*f750*/  VIADD R44, R196, 0x40 ;  /* 0x00000040c42c7836 */ /* 0x000fe20000000000 */
[----:B------:R-:W-:-:S02]  /*f760*/  LOP3.LUT R28, R24, R5, RZ, 0xfc, !PT ;  /* 0x00000005181c7212 */ /* 0x000fc400078efcff */
[----:B------:R0:W3:Y:S01]  /*f770*/  SHFL.IDX PT, R7, R3, RZ, 0x181f ;  /* 0x00181fff03077589 */ /* 0x0000e200000e0000 */
        /* <DEDUP_REMOVED lines=11> */
[CC--:B--2---:R-:W-:Y:S02]  /*f830*/  @!P2 LEA R8, P0, R43.reuse, R6.reuse, 0x1 ;  /* 0x000000062b08a211 */ /* 0x0c4fe400078008ff */
[----:B---3--:R-:W-:Y:S02]  /*f840*/  @!P1 IMAD.WIDE R4, R196, 0x2, R6 ;  /* 0x00000002c4049825 */ /* 0x008fe400078e0206 */
[----:B------:R-:W-:Y:S02]  /*f850*/  @!P2 LEA.HI.X R9, R43, R7, R44, 0x1, P0 ;  /* 0x000000072b09a211 */ /* 0x000fe400000f0c2c */
[----:B------:R-:W-:Y:S01]  /*f860*/  @!P5 LEA R10, P4, R41, R6, 0x1 ;  /* 0x00000006290ad211 */ /* 0x000fe200078808ff */
[----:B------:R-:W-:Y:S01]  /*f870*/  @!P1 ST.E.128 desc[UR40][R4.64], RZ ;  /* 0x000000ff04009985 */ /* 0x000fe2000c101d28 */
[-C--:B------:R-:W-:Y:S02]  /*f880*/  ISETP.GE.AND P1, PT, R35, R21.reuse, PT ;  /* 0x000000152300720c */ /* 0x080fe40003f26270 */
[----:B------:R-:W-:Y:S01]  /*f890*/  LOP3.LUT P0, RZ, R24, 0x40, RZ, 0xc0, !PT ;  /* 0x0000004018ff7812 */ /* 0x000fe2000780c0ff */
[----:B------:R0:W-:Y:S01]  /*f8a0*/  @!P2 ST.E.128 desc[UR40][R8.64], RZ ;  /* 0x000000ff0800a985 */ /* 0x0001e2000c101d28 */
[----:B------:R-:W-:-:S02]  /*f8b0*/  ISETP.GE.AND P2, PT, R37, R21, PT ;  /* 0x000000152500720c */ /* 0x000fc40003f46270 */
[-C--:B------:R-:W-:Y:S02]  /*f8c0*/  @!P5 LEA.HI.X R11, R41, R7.reuse, R42, 0x1, P4 ;  /* 0x00000007290bd211 */ /* 0x080fe400020f0c2a */
[----:B------:R-:W-:Y:S02]  /*f8d0*/  LOP3.LUT P4, RZ, R28, 0x80, RZ, 0xc0, !PT ;  /* 0x000000801cff7812 */ /* 0x000fe4000788c0ff */
[CC--:B------:R-:W-:Y:S01]  /*f8e0*/  @!P3 LEA R12, P6, R39.reuse, R6.reuse, 0x1 ;  /* 0x00000006270cb211 */ /* 0x0c0fe200078c08ff */
[----:B------:R4:W-:Y:S03]  /*f8f0*/  @!P5 ST.E.128 desc[UR40][R10.64], RZ ;  /* 0x000000ff0a00d985 */ /* 0x0009e6000c101d28 */
[----:B------:R-:W-:Y:S02]  /*f900*/  @!P3 LEA.HI.X R13, R39, R7, R40, 0x1, P6 ;  /* 0x00000007270db211 */ /* 0x000fe400030f0c28 */
[----:B0-----:R-:W-:-:S02]  /*f910*/  @!P1 LEA R8, P6, R35, R6, 0x1 ;  /* 0x0000000623089211 */ /* 0x001fc400078c08ff */
        /* <DEDUP_REMOVED lines=12> */
.L_x_715:
[----:B------:R-:W-:Y:S05]  /*f9e0*/  BSYNC B1 ;  /* 0x0000000000017941 */ /* 0x000fea0003800000 */
.L_x_714:
[----:B------:R-:W-:Y:S01]  /*f9f0*/  VIADD R0, R0, 0x20 ;  /* 0x0000002000007836 */ /* 0x000fe20000000000 */
[----:B---34-:R0:W3:Y:S04]  /*fa00*/  SHFL.IDX PT, R7, R3, 0x1, 0x181f ;  /* 0x00381f0003077f89 */ /* 0x0180e800000e0000 */
[----:B------:R-:W-:Y:S01]  /*fa10*/  ISETP.GE.AND P0, PT, R0, R31, PT ;  /* 0x0000001f0000720c */ /* 0x000fe20003f06270 */
[----:B--2---:R0:W2:-:S12]  /*fa20*/  SHFL.IDX PT, R6, R20, 0x1, 0x181f ;  /* 0x00381f0014067f89 */ /* 0x00409800000e0000 */
[----:B0-----:R-:W-:Y:S05]  /*fa30*/  @P0 BRA `(.L_x_710) ;  /* 0x00000000007c0947 */ /* 0x001fea0003800000 */
[-C--:B------:R-:W-:Y:S02]  /*fa40*/  ISETP.GE.AND P6, PT, R196, R21.reuse, PT ;  /* 0x00000015c400720c */ /* 0x080fe40003fc6270 */
[-C--:B------:R-:W-:Y:S02]  /*fa50*/  ISETP.GE.AND P5, PT, R43, R21.reuse, PT ;  /* 0x000000152b00720c */ /* 0x080fe40003fa6270 */
[-C--:B------:R-:W-:Y:S02]  /*fa60*/  ISETP.GE.AND P4, PT, R41, R21.reuse, PT ;  /* 0x000000152900720c */ /* 0x080fe40003f86270 */
[-C--:B------:R-:W-:Y:S02]  /*fa70*/  ISETP.GE.AND P3, PT, R39, R21.reuse, PT ;  /* 0x000000152700720c */ /* 0x080fe40003f66270 */
[-C--:B------:R-:W-:Y:S02]  /*fa80*/  ISETP.GE.AND P2, PT, R37, R21.reuse, PT ;  /* 0x000000152500720c */ /* 0x080fe40003f46270 */
[----:B------:R-:W-:-:S03]  /*fa90*/  ISETP.GE.AND P1, PT, R35, R21, PT ;  /* 0x000000152300720c */ /* 0x000fc60003f26270 */
[----:B--23--:R-:W-:Y:S02]  /*faa0*/  @!P6 IMAD.WIDE R4, R196, 0x2, R6 ;  /* 0x00000002c404e825 */ /* 0x00cfe400078e0206 */
[----:B------:R-:W-:-:S03]  /*fab0*/  @!P5 LEA R8, P0, R43, R6, 0x1 ;  /* 0x000000062b08d211 */ /* 0x000fc600078008ff */
[----:B------:R0:W-:Y:S01]  /*fac0*/  @!P6 ST.E.128 desc[UR40][R4.64], RZ ;  /* 0x000000ff0400e985 */ /* 0x0001e2000c101d28 */
[-C--:B------:R-:W-:Y:S02]  /*fad0*/  @!P4 LEA R10, P6, R41, R6.reuse, 0x1 ;  /* 0x00000006290ac211 */ /* 0x080fe400078c08ff */
[-C--:B------:R-:W-:Y:S02]  /*fae0*/  @!P5 LEA.HI.X R9, R43, R7.reuse, R44, 0x1, P0 ;  /* 0x000000072b09d211 */ /* 0x080fe400000f0c2c */
[----:B------:R-:W-:Y:S02]  /*faf0*/  LOP3.LUT P0, RZ, R24, 0x40, RZ, 0xc0, !PT ;  /* 0x0000004018ff7812 */ /* 0x000fe4000780c0ff */
[----:B------:R-:W-:Y:S01]  /*fb00*/  @!P4 LEA.HI.X R11, R41, R7, R42, 0x1, P6 ;  /* 0x00000007290bc211 */ /* 0x000fe200030f0c2a */
[----:B------:R2:W-:Y:S01]  /*fb10*/  @!P5 ST.E.128 desc[UR40][R8.64], RZ ;  /* 0x000000ff0800d985 */ /* 0x0005e2000c101d28 */
[----:B------:R-:W-:Y:S02]  /*fb20*/  LOP3.LUT P6, RZ, R28, 0x80, RZ, 0xc0, !PT ;  /* 0x000000801cff7812 */ /* 0x000fe400078cc0ff */
[-C--:B------:R-:W-:Y:S01]  /*fb30*/  @!P3 LEA R12, P5, R39, R6.reuse, 0x1 ;  /* 0x00000006270cb211 */ /* 0x080fe200078a08ff */
[----:B------:R2:W-:Y:S01]  /*fb40*/  @!P4 ST.E.128 desc[UR40][R10.64], RZ ;  /* 0x000000ff0a00c985 */ /* 0x0005e2000c101d28 */
[----:B------:R-:W-:-:S02]  /*fb50*/  @!P2 LEA R14, P4, R37, R6, 0x1 ;  /* 0x00000006250ea211 */ /* 0x000fc400078808ff */
[-C--:B------:R-:W-:Y:S02]  /*fb60*/  @!P3 LEA.HI.X R13, R39, R7.reuse, R40, 0x1, P5 ;  /* 0x00000007270db211 */ /* 0x080fe400028f0c28 */
[-C--:B0-----:R-:W-:Y:S02]  /*fb70*/  @!P1 LEA R4, P5, R35, R6.reuse, 0x1 ;  /* 0x0000000623049211 */ /* 0x081fe400078a08ff */
[-C--:B------:R-:W-:Y:S01]  /*fb80*/  @!P2 LEA.HI.X R15, R37, R7.reuse, R38, 0x1, P4 ;  /* 0x00000007250fa211 */ /* 0x080fe200020f0c26 */
[----:B------:R2:W-:Y:S01]  /*fb90*/  @!P3 ST.E.128 desc[UR40][R12.64], RZ ;  /* 0x000000ff0c00b985 */ /* 0x0005e2000c101d28 */
[-C--:B------:R-:W-:Y:S02]  /*fba0*/  @P0 LEA R20, P3, R33, R6.reuse, 0x1 ;  /* 0x0000000621140211 */ /* 0x080fe400078608ff */
[----:B------:R-:W-:Y:S01]  /*fbb0*/  @P6 LEA R6, P4, R30, R6, 0x1 ;  /* 0x000000061e066211 */ /* 0x000fe200078808ff */
[----:B------:R2:W-:Y:S01]  /*fbc0*/  @!P2 ST.E.128 desc[UR40][R14.64], RZ ;  /* 0x000000ff0e00a985 */ /* 0x0005e2000c101d28 */
[----:B------:R-:W-:-:S02]  /*fbd0*/  @!P1 LEA.HI.X R5, R35, R7, R36, 0x1, P5 ;  /* 0x0000000723059211 */ /* 0x000fc400028f0c24 */
[-C--:B------:R-:W-:Y:S02]  /*fbe0*/  @P0 LEA.HI.X R21, R33, R7.reuse, R34, 0x1, P3 ;  /* 0x0000000721150211 */ /* 0x080fe400018f0c22 */
[----:B------:R-:W-:Y:S01]  /*fbf0*/  @P6 LEA.HI.X R7, R30, R7, R32, 0x1, P4 ;  /* 0x000000071e076211 */ /* 0x000fe200020f0c20 */
[----:B------:R2:W-:Y:S04]  /*fc00*/  @!P1 ST.E.128 desc[UR40][R4.64], RZ ;  /* 0x000000ff04009985 */ /* 0x0005e8000c101d28 */
[----:B------:R2:W-:Y:S04]  /*fc10*/  @P0 ST.E.128 desc[UR40][R20.64], RZ ;  /* 0x000000ff14000985 */ /* 0x0005e8000c101d28 */
[----:B------:R2:W-:Y:S02]  /*fc20*/  @P6 ST.E.128 desc[UR40][R6.64], RZ ;  /* 0x000000ff06006985 */ /* 0x0005e4000c101d28 */
.L_x_710:
[----:B------:R-:W-:Y:S05]  /*fc30*/  BSYNC B0 ;  /* 0x0000000000007941 */ /* 0x000fea0003800000 */
.L_x_704:
[----:B------:R-:W-:Y:S02]  /*fc40*/  ULDC UR4, c[0x0][0xc3c] ;  /* 0x00030f0000047ab9 */ /* 0x000fe40000000800 */
[----:B------:R-:W-:-:S13]  /*fc50*/  ISETP.GE.AND P0, PT, R27, UR4, PT ;  /* 0x000000041b007c0c */ /* 0x000fda000bf06270 */
[----:B------:R-:W-:Y:S05]  /*fc60*/  @!P0 BRA `(.L_x_716) ;  /* 0xffffff1800288947 */ /* 0x000fea000383ffff */
[----:B------:R-:W-:Y:S05]  /*fc70*/  BRA `(.L_x_588) ;  /* 0x0000007000007947 */ /* 0x000fea0003800000 */
.L_x_586:
[----:B------:R-:W-:-:S08]  /*fc80*/  NOP ;  /* 0x0000000000007918 */ /* 0x000fd00000000000 */
[----:B------:R-:W0:-:S00]  /*fc90*/  USETMAXREG.DEALLOC.CTAPOOL 0x28 ;  /* 0x00000028000079c8 */ /* 0x000e0000080e0500 */
[----:B0-----:R-:W-:Y:S01]  /*fca0*/  LOP3.LUT R2, R2, 0x3, RZ, 0xc0, !PT ;  /* 0x0000000302027812 */ /* 0x001fe200078ec0ff */
[----:B------:R-:W-:Y:S01]  /*fcb0*/  IMAD.MOV.U32 R4, RZ, RZ, RZ ;  /* 0x000000ffff047224 */ /* 0x000fe200078e00ff */
[----:B------:R-:W-:-:S04]  /*fcc0*/  LOP3.LUT R22, R22, 0xffffefff, RZ, 0xc0, !PT ;  /* 0xffffefff16167812 */ /* 0x000fc800078ec0ff */
[----:B------:R-:W0:Y:S02]  /*fcd0*/  SHFL.IDX PT, R2, R2, RZ, 0x1f ;  /* 0x00001fff02027589 */ /* 0x000e2400000e0000 */
[----:B0-----:R-:W-:-:S13]  /*fce0*/  ISETP.NE.AND P0, PT, R2, RZ, PT ;  /* 0x000000ff0200720c */ /* 0x001fda0003f05270 */
        /* <DEDUP_REMOVED lines=9> */
.L_x_717:
[----:B------:R-:W-:Y:S01]  /*fd80*/  LOP3.LUT R5, R0, 0x1f, RZ, 0xc0, !PT ;  /* 0x0000001f00057812 */ /* 0x000fe200078ec0ff */
[----:B------:R-:W-:Y:S01]  /*fd90*/  ULDC UR4, c[0x0][0xc3c] ;  /* 0x00030f0000047ab9 */ /* 0x000fe20000000800 */
[----:B------:R-:W0:Y:S01]  /*fda0*/  S2UR UR6, SR_CTAID.X ;  /* 0x00000000000679c3 */ /* 0x000e220000002500 */
[----:B------:R-:W-:Y:S01]  /*fdb0*/  ULDC UR5, c[0x0][0xc38] ;  /* 0x00030e0000057ab9 */ /* 0x000fe20000000800 */
[----:B------:R-:W-:-:S04]  /*fdc0*/  ISETP.NE.AND P0, PT, R5, 0x1f, PT ;  /* 0x0000001f0500780c */ /* 0x000fc80003f05270 */
[----:B------:R-:W-:-:S13]  /*fdd0*/  ISETP.GE.OR P1, PT, R5, UR4, !P0 ;  /* 0x0000000405007c0c */ /* 0x000fda000c726670 */
[----:B------:R-:W1:Y:S02]  /*fde0*/  @!P1 LDC.64 R2, c[0x0][0xc80] ;  /* 0x00032000ff029b82 */ /* 0x000e640000000a00 */
[----:B-1----:R-:W-:-:S05]  /*fdf0*/  @!P1 IMAD.WIDE.U32 R2, R5, 0x4, R2 ;  /* 0x0000000405029825 */ /* 0x002fca00078e0002 */
[----:B------:R-:W2:Y:S01]  /*fe00*/  @!P1 LDG.E R4, desc[UR40][R2.64] ;  /* 0x0000002802049981 */ /* 0x000ea2000c1e1900 */
[C---:B------:R-:W-:Y:S01]  /*fe10*/  ISETP.NE.AND P1, PT, R5.reuse, RZ, PT ;  /* 0x000000ff0500720c */ /* 0x040fe20003f25270 */
[----:B------:R-:W-:Y:S01]  /*fe20*/  UMOV UR4, URZ ;  /* 0x0000003f00047c82 */ /* 0x000fe20008000000 */
[C---:B------:R-:W-:Y:S02]  /*fe30*/  ISETP.GE.U32.AND P2, PT, R5.reuse, 0x2, PT ;  /* 0x000000020500780c */ /* 0x040fe40003f46070 */
[C---:B------:R-:W-:Y:S02]  /*fe40*/  ISETP.GE.U32.AND P3, PT, R5.reuse, 0x4, PT ;  /* 0x000000040500780c */ /* 0x040fe40003f66070 */
[C---:B------:R-:W-:Y:S02]  /*fe50*/  ISETP.GE.U32.AND P4, PT, R5.reuse, 0x8, PT ;  /* 0x000000080500780c */ /* 0x040fe40003f86070 */
[----:B------:R-:W-:Y:S02]  /*fe60*/  ISETP.GE.U32.AND P5, PT, R5, 0x10, PT ;  /* 0x000000100500780c */ /* 0x000fe40003fa6070 */
[----:B------:R-:W-:Y:S01]  /*fe70*/  MOV R16, RZ ;  /* 0x000000ff00107202 */ /* 0x000fe20000000f00 */
[----:B--2---:R-:W1:Y:S02]  /*fe80*/  SHFL.UP PT, R6, R4, 0x1, RZ ;  /* 0x0420000004067989 */ /* 0x004e6400000e00ff */
[----:B-1----:R-:W-:-:S05]  /*fe90*/  SEL R7, R6, RZ, P1 ;  /* 0x000000ff06077207 */ /* 0x002fca0000800000 */
[----:B------:R-:W-:-:S05]  /*fea0*/  IMAD.IADD R7, R4, 0x1, R7 ;  /* 0x0000000104077824 */ /* 0x000fca00078e0207 */
[----:B------:R-:W1:Y:S02]  /*feb0*/  SHFL.UP PT, R6, R7, 0x2, RZ ;  /* 0x0440000007067989 */ /* 0x000e6400000e00ff */
        /* <DEDUP_REMOVED lines=11> */
[----:B------:R-:W1:Y:S02]  /*ff70*/  SHFL.IDX PT, R6, R7, 0x1f, 0x1f ;  /* 0x03e01f0007067f89 */ /* 0x000e6400000e0000 */
[----:B-1----:R-:W-:-:S04]  /*ff80*/  IMAD R6, R6, UR5, RZ ;  /* 0x0000000506067c24 */ /* 0x002fc8000f8e02ff */
[----:B------:R-:W-:Y:S01]  /*ff90*/  IMAD.MOV.U32 R3, RZ, RZ, R6 ;  /* 0x000000ffff037224 */ /* 0x000fe200078e0006 */
[----:B0-----:R-:W-:-:S13]  /*ffa0*/  ISETP.GT.AND P6, PT, R6, UR6, PT ;  /* 0x0000000606007c0c */ /* 0x001fda000bfc4270 */
[----:B------:R-:W-:Y:S05]  /*ffb0*/  @P6 BRA `(.L_x_719) ;  /* 0x00000000009c6947 */ /* 0x000fea0003800000 */
[----:B------:R-:W0:Y:S01]  /*ffc0*/  LDC R10, c[0x0][0xc3c] ;  /* 0x00030f00ff0a7b82 */ /* 0x000e220000000800 */
[----:B------:R-:W-:Y:S01]  /*ffd0*/  IMAD.MOV.U32 R6, RZ, RZ, R3 ;  /* 0x000000ffff067224 */ /* 0x000fe200078e0003 */
[----:B------:R-:W-:Y:S01]  /*ffe0*/  UMOV UR4, URZ ;  /* 0x0000003f00047c82 */ /* 0x000fe20008000000 */
[----:B------:R-:W-:Y:S01]  /*fff0*/  ULDC UR7, c[0x0][0xc3c] ;  /* 0x00030f0000077ab9 */ /* 0x000fe20000000800 */
[----:B------:R-:W-:-:S05]  /*10000*/  ULDC UR5, c[0x0][0xc38] ;  /* 0x00030e0000057ab9 */ /* 0x000fca0000000800 */
.L_x_723:
[----:B------:R-:W-:Y:S01]  /*10010*/  UIADD3 UR4, UR4, 0x1f, URZ ;  /* 0x0000001f04047890 */ /* 0x000fe2000fffe03f */
[----:B------:R-:W-:-:S05]  /*10020*/  IMAD.U32 R19, RZ, RZ, UR7 ;  /* 0x00000007ff137e24 */ /* 0x000fca000f8e00ff */
        /* <DEDUP_REMOVED lines=10> */
.L_x_722:
[----:B------:R-:W-:Y:S05]  /*100d0*/  BSYNC B0 ;  /* 0x0000000000007941 */ /* 0x000fea0003800000 */
.L_x_721:
        /* <DEDUP_REMOVED lines=21> */
.L_x_719:
        /* <DEDUP_REMOVED lines=15> */
.L_x_724:
[----:B---3--:R-:W-:Y:S01]  /*10320*/  IMAD R16, R16, UR5, R9 ;  /* 0x0000000510107c24 */ /* 0x008fe2000f8e0209 */
[----:B0-----:R-:W-:Y:S01]  /*10330*/  IABS R2, R4 ;  /* 0x0000000400027213 */ /* 0x001fe20000000000 */
[----:B-12---:R-:W-:Y:S02]  /*10340*/  IMAD.MOV R7, RZ, RZ, -R3 ;  /* 0x000000ffff077224 */ /* 0x006fe400078e0a03 */
[----:B------:R-:W-:Y:S01]  /*10350*/  VIADD R19, R19, UR4 ;  /* 0x0000000413137c36 */ /* 0x000fe20008000000 */
[----:B------:R-:W-:Y:S01]  /*10360*/  IADD3 R9, -R16, UR6, RZ ;  /* 0x0000000610097c10 */ /* 0x000fe2000fffe1ff */
[----:B------:R-:W-:Y:S01]  /*10370*/  IMAD.MOV R8, RZ, RZ, -R2 ;  /* 0x000000ffff087224 */ /* 0x000fe200078e0a02 */
[----:B------:R-:W-:Y:S01]  /*10380*/  MOV R2, RZ ;  /* 0x000000ff00027202 */ /* 0x000fe20000000f00 */
[----:B------:R-:W-:Y:S01]  /*10390*/  IMAD R7, R7, R10, RZ ;  /* 0x0000000a07077224 */ /* 0x000fe200078e02ff */
[----:B------:R-:W-:-:S03]  /*103a0*/  IABS R6, R9 ;  /* 0x0000000900067213 */ /* 0x000fc60000000000 */
[----:B------:R-:W-:-:S04]  /*103b0*/  IMAD.HI.U32 R2, R3, R7, R2 ;  /* 0x0000000703027227 */ /* 0x000fc800078e0002 */
[----:B------:R-:W-:Y:S02]  /*103c0*/  IMAD.MOV.U32 R3, RZ, RZ, R6 ;  /* 0x000000ffff037224 */ /* 0x000fe400078e0006 */
        /* <DEDUP_REMOVED lines=12> */
[----:B------:R-:W-:-:S04]  /*10490*/  @!P1 LOP3.LUT R2, RZ, R4, RZ, 0x33, !PT ;  /* 0x00000004ff029212 */ /* 0x000fc800078e33ff */
[----:B------:R-:W-:Y:S01]  /*104a0*/  MOV R18, R2 ;  /* 0x0000000200127202 */ /* 0x000fe20000000f00 */
[----:B------:R-:W-:-:S04]  /*104b0*/  IMAD.MOV R17, RZ, RZ, -R2 ;  /* 0x000000ffff117224 */ /* 0x000fc800078e0a02 */
[----:B------:R-:W-:Y:S01]  /*104c0*/  IMAD R17, R4, R17, R9 ;  /* 0x0000001104117224 */ /* 0x000fe200078e0209 */
[----:B------:R-:W-:Y:S06]  /*104d0*/  BRA `(.L_x_725) ;  /* 0x00000000000c7947 */ /* 0x000fec0003800000 */
.L_x_720:
[----:B------:R-:W-:Y:S02]  /*104e0*/  IMAD.MOV.U32 R17, RZ, RZ, RZ ;  /* 0x000000ffff117224 */ /* 0x000fe400078e00ff */
[----:B------:R-:W-:Y:S02]  /*104f0*/  IMAD.U32 R16, RZ, RZ, UR6 ;  /* 0x00000006ff107e24 */ /* 0x000fe4000f8e00ff */
[----:B------:R-:W-:-:S07]  /*10500*/  IMAD.MOV.U32 R18, RZ, RZ, RZ ;  /* 0x000000ffff127224 */ /* 0x000fce00078e00ff */
.L_x_725:
[----:B------:R-:W-:-:S13]  /*10510*/  ISETP.NE.AND P0, PT, R5, RZ, PT ;  /* 0x000000ff0500720c */ /* 0x000fda0003f05270 */
[----:B------:R-:W0:Y:S01]  /*10520*/  @!P0 S2R R3, SR_CgaCtaId ;  /* 0x0000000000038919 */ /* 0x000e220000008800 */
[----:B------:R-:W-:-:S04]  /*10530*/  @!P0 MOV R2, 0x400 ;  /* 0x0000040000028802 */ /* 0x000fc80000000f00 */
[----:B0-----:R-:W-:-:S05]  /*10540*/  @!P0 LEA R2, R3, R2, 0x18 ;  /* 0x0000000203028211 */ /* 0x001fca00078ec0ff */
[----:B------:R1:W-:Y:S01]  /*10550*/  @!P0 STS.128 [R2+0x28cd0], R16 ;  /* 0x028cd01002008388 */ /* 0x0003e20000000c00 */
[----:B------:R-:W-:Y:S06]  /*10560*/  BAR.ARV 0x5, 0x180 ;  /* 0x0146000000007b1d */ /* 0x000fec0000002000 */
.L_x_718:
[----:B------:R2:W-:Y:S01]  /*10570*/  STL [R1+0x1c], RZ ;  /* 0x00001cff01007387 */ /* 0x0005e20000100800 */
[----:B------:R-:W-:Y:S01]  /*10580*/  ULDC UR4, c[0x0][0xc3c] ;  /* 0x00030f0000047ab9 */ /* 0x000fe20000000800 */
[----:B------:R-:W-:Y:S01]  /*10590*/  IMAD.MOV.U32 R26, RZ, RZ, 0x1 ;  /* 0x00000001ff1a7424 */ /* 0x000fe200078e00ff */
[----:B0-----:R-:W-:Y:S01]  /*105a0*/  ISETP.GE.AND P0, PT, R19, UR4, PT ;  /* 0x0000000413007c0c */ /* 0x001fe2000bf06270 */
[----:B------:R-:W-:-:S12]  /*105b0*/  IMAD.MOV.U32 R25, RZ, RZ, RZ ;  /* 0x000000ffff197224 */ /* 0x000fd800078e00ff */
[----:B--2---:R-:W-:Y:S05]  /*105c0*/  @P0 BRA `(.L_x_726) ;  /* 0x0000006000d40947 */ /* 0x004fea0003800000 */
[----:B------:R-:W0:Y:S01]  /*105d0*/  S2UR UR5, SR_CgaCtaId ;  /* 0x00000000000579c3 */ /* 0x000e220000008800 */
[C---:B-1----:R-:W-:Y:S01]  /*105e0*/  IMAD.SHL.U32 R2, R0.reuse, 0x8, RZ ;  /* 0x0000000800027824 */ /* 0x042fe200078e00ff */
[----:B------:R-:W-:Y:S01]  /*105f0*/  LOP3.LUT R5, R0, 0x7f, RZ, 0xc0, !PT ;  /* 0x0000007f00057812 */ /* 0x000fe200078ec0ff */
[----:B------:R-:W-:Y:S01]  /*10600*/  UMOV UR4, 0x400 ;  /* 0x0000040000047882 */ /* 0x000fe20000000000 */
[----:B------:R1:W-:Y:S01]  /*10610*/  STL [R1+0x1c], RZ ;  /* 0x00001cff01007387 */ /* 0x0003e20000100800 */
[----:B------:R-:W-:Y:S01]  /*10620*/  BSSY B8, `(.L_x_726) ;  /* 0x000062f000087945 */ /* 0x000fe20003800000 */
[C---:B------:R-:W-:Y:S01]  /*10630*/  LOP3.LUT R3, R2.reuse, 0x1f8, RZ, 0xc0, !PT ;  /* 0x000001f802037812 */ /* 0x040fe200078ec0ff */
[----:B------:R-:W-:Y:S01]  /*10640*/  IMAD.SHL.U32 R35, R5, 0x8, RZ ;  /* 0x0000000805237824 */ /* 0x000fe200078e00ff */
[----:B------:R-:W-:Y:S02]  /*10650*/  LOP3.LUT R2, R2, 0x38, RZ, 0xc0, !PT ;  /* 0x0000003802027812 */ /* 0x000fe400078ec0ff */
[----:B------:R-:W-:-:S02]  /*10660*/  CS2R R24, SRZ ;  /* 0x0000000000187805 */ /* 0x000fc4000001ff00 */
[----:B------:R-:W-:Y:S01]  /*10670*/  LOP3.LUT R4, R3, 0x38, R0, 0x78, !PT ;  /* 0x0000003803047812 */ /* 0x000fe200078e7800 */
[----:B------:R-:W-:Y:S01]  /*10680*/  IMAD.SHL.U32 R0, R0, 0x10, RZ ;  /* 0x0000001000007824 */ /* 0x000fe200078e00ff */
[----:B------:R-:W-:Y:S01]  /*10690*/  SHF.R.U32.HI R3, RZ, 0x3, R5 ;  /* 0x00000003ff037819 */ /* 0x000fe20000011605 */
[----:B------:R-:W-:Y:S01]  /*106a0*/  IMAD.MOV.U32 R28, RZ, RZ, 0x1 ;  /* 0x00000001ff1c7424 */ /* 0x000fe200078e00ff */
[----:B------:R-:W-:Y:S01]  /*106b0*/  LOP3.LUT R35, R4, 0x200, R35, 0xf8, !PT ;  /* 0x0000020004237812 */ /* 0x000fe200078ef823 */
[----:B------:R-:W-:Y:S01]  /*106c0*/  ULDC.64 UR38, c[0x0][0x198] ;  /* 0x0000660000267ab9 */ /* 0x000fe20000000a00 */
[----:B------:R-:W-:Y:S01]  /*106d0*/  LOP3.LUT R0, R3, 0x70, R0, 0xf8, !PT ;  /* 0x0000007003007812 */ /* 0x000fe200078ef800 */
[----:B------:R-:W-:Y:S01]  /*106e0*/  ULDC UR36, c[0x0][0xc] ;  /* 0x0000030000247ab9 */ /* 0x000fe20000000800 */
[C---:B------:R-:W-:Y:S02]  /*106f0*/  LOP3.LUT R0, R2.reuse, 0xc0, RZ, 0xfc, !PT ;  /* 0x000000c002007812 */ /* 0x040fe400078efcff */
[----:B------:R-:W-:-:S02]  /*10700*/  LOP3.LUT R0, R2, 0x140, RZ, 0xfc, !PT ;  /* 0x0000014002007812 */ /* 0x000fc400078efcff */
[C---:B------:R-:W-:Y:S01]  /*10710*/  LOP3.LUT R3, R2.reuse, 0x40, RZ, 0xfc, !PT ;  /* 0x0000004002037812 */ /* 0x040fe200078efcff */
[----:B0-----:R-:W-:Y:S01]  /*10720*/  ULEA UR4, UR5, UR4, 0x18 ;  /* 0x0000000405047291 */ /* 0x001fe2000f8ec03f */
[----:B------:R-:W-:Y:S02]  /*10730*/  LOP3.LUT R4, R37, 0x2, RZ, 0xfc, !PT ;  /* 0x0000000225047812 */ /* 0x000fe400078efcff */
[C---:B------:R-:W-:Y:S02]  /*10740*/  LOP3.LUT R3, R2.reuse, 0x100, RZ, 0xfc, !PT ;  /* 0x0000010002037812 */ /* 0x040fe400078efcff */
[C---:B------:R-:W-:Y:S01]  /*10750*/  LOP3.LUT R4, R2.reuse, 0x80, RZ, 0xfc, !PT ;  /* 0x0000008002047812 */ /* 0x040fe200078efcff */
[----:B------:R-:W-:Y:S01]  /*10760*/  IMAD.U32 R23, RZ, RZ, UR4 ;  /* 0x00000004ff177e24 */ /* 0x000fe2000f8e00ff */
[C---:B------:R-:W-:Y:S02]  /*10770*/  LOP3.LUT R3, R2.reuse, 0x180, RZ, 0xfc, !PT ;  /* 0x0000018002037812 */ /* 0x040fe400078efcff */
[----:B------:R-:W-:Y:S01]  /*10780*/  MOV R26, 0x1 ;  /* 0x00000001001a7802 */ /* 0x000fe20000000f00 */
[----:B------:R-:W-:Y:S01]  /*10790*/  IMAD R0, R35, 0x2, R23 ;  /* 0x0000000223007824 */ /* 0x000fe200078e0217 */
[----:B------:R-:W-:-:S04]  /*107a0*/  LOP3.LUT R2, R2, 0x1c0, RZ, 0xfc, !PT ;  /* 0x000001c002027812 */ /* 0x000fc800078efcff */
[----:B------:R1:W-:Y:S03]  /*107b0*/  STL [R1+0x34], R0 ;  /* 0x0000340001007387 */ /* 0x0003e60000100800 */
.L_x_833:
[----:B0-----:R-:W0:Y:S02]  /*107c0*/  LDC.64 R32, c[0x0][0xc88] ;  /* 0x00032200ff207b82 */ /* 0x001e240000000a00 */
[----:B0-----:R-:W-:-:S06]  /*107d0*/  IMAD.WIDE R32, R19, 0x4, R32 ;  /* 0x0000000413207825 */ /* 0x001fcc00078e0220 */
[----:B-1----:R0:W1:Y:S01]  /*107e0*/  LDG.E R32, desc[UR40][R32.64] ;  /* 0x0000002820207981 */ /* 0x002062000c1e1900 */
[----:B------:R-:W-:Y:S05]  /*107f0*/  YIELD ;  /* 0x0000000000007946 */ /* 0x000fea0003800000 */
[----:B------:R-:W-:Y:S01]  /*10800*/  ULDC.64 UR4, c[0x0][0xa28] ;  /* 0x00028a0000047ab9 */ /* 0x000fe20000000a00 */
[----:B--23--:R-:W-:Y:S01]  /*10810*/  IMAD.MOV.U32 R6, RZ, RZ, RZ ;  /* 0x000000ffff067224 */ /* 0x00cfe200078e00ff */
[----:B------:R-:W-:Y:S01]  /*10820*/  ISETP.NE.U32.AND P0, PT, RZ, UR4, PT ;  /* 0x00000004ff007c0c */ /* 0x000fe2000bf05070 */
[----:B------:R-:W-:Y:S01]  /*10830*/  ULDC.64 UR8, c[0x0][0xa18] ;  /* 0x0002860000087ab9 */ /* 0x000fe20000000a00 */
[----:B0-----:R-:W-:Y:S01]  /*10840*/  IMAD.MOV.U32 R33, RZ, RZ, RZ ;  /* 0x000000ffff217224 */ /* 0x001fe200078e00ff */
[----:B------:R-:W-:Y:S01]  /*10850*/  ULDC.64 UR6, c[0x0][0xa10] ;  /* 0x0002840000067ab9 */ /* 0x000fe20000000a00 */
[----:B------:R-:W-:-:S02]  /*10860*/  ISETP.NE.AND.EX P0, PT, RZ, UR5, PT, P0 ;  /* 0x00000005ff007c0c */ /* 0x000fc4000bf05300 */
[----:B-1----:R-:W-:-:S11]  /*10870*/  SHF.R.S32.HI R0, RZ, 0x1f, R32 ;  /* 0x0000001fff007819 */ /* 0x002fd60000011420 */
[C---:B------:R-:W-:Y:S01]  /*10880*/  @P0 LEA R2, P1, R32.reuse, UR4, 0x2 ;  /* 0x0000000420020c11 */ /* 0x040fe2000f8210ff */
[C---:B------:R-:W-:Y:S01]  /*10890*/  IMAD.SHL.U32 R27, R32.reuse, 0x4, RZ ;  /* 0x00000004201b7824 */ /* 0x040fe200078e00ff */
[C-C-:B------:R-:W-:Y:S01]  /*108a0*/  SHF.L.U64.HI R29, R32.reuse, 0x2, R0.reuse ;  /* 0x00000002201d7819 */ /* 0x140fe20000010200 */
[----:B------:R0:W-:Y:S01]  /*108b0*/  STL [R1+0x14], R0 ;  /* 0x0000140001007387 */ /* 0x0001e20000100800 */
[----:B------:R-:W-:Y:S01]  /*108c0*/  @P0 LEA.HI.X R3, R32, UR5, R0, 0x2, P1 ;  /* 0x0000000520030c11 */ /* 0x000fe200088f1400 */
[----:B------:R-:W-:-:S04]  /*108d0*/  ULDC.64 UR4, c[0x0][0xa00] ;  /* 0x0002800000047ab9 */ /* 0x000fc80000000a00 */
[----:B------:R1:W5:Y:S01]  /*108e0*/  @P0 LDG.E R33, desc[UR40][R2.64] ;  /* 0x0000002802210981 */ /* 0x000362000c1e1900 */
[----:B------:R-:W-:Y:S02]  /*108f0*/  ISETP.NE.U32.AND P0, PT, RZ, UR4, PT ;  /* 0x00000004ff007c0c */ /* 0x000fe4000bf05070 */
[----:B------:R-:W-:Y:S01]  /*10900*/  ISETP.NE.U32.AND P2, PT, RZ, UR8, PT ;  /* 0x00000008ff007c0c */ /* 0x000fe2000bf45070 */
[----:B0-----:R-:W-:Y:S01]  /*10910*/  IMAD.MOV.U32 R0, RZ, RZ, RZ ;  /* 0x000000ffff007224 */ /* 0x001fe200078e00ff */
[----:B------:R-:W-:Y:S02]  /*10920*/  ISETP.NE.AND.EX P0, PT, RZ, UR5, PT, P0 ;  /* 0x00000005ff007c0c */ /* 0x000fe4000bf05300 */
[----:B------:R-:W-:Y:S02]  /*10930*/  ISETP.NE.AND.EX P2, PT, RZ, UR9, PT, P2 ;  /* 0x00000009ff007c0c */ /* 0x000fe4000bf45320 */
[----:B------:R-:W-:Y:S02]  /*10940*/  ISETP.NE.U32.AND P1, PT, RZ, UR6, PT ;  /* 0x00000006ff007c0c */ /* 0x000fe4000bf25070 */
[----:B-1----:R-:W-:-:S02]  /*10950*/  IADD3 R2, P3, R27, UR4, RZ ;  /* 0x000000041b027c10 */ /* 0x002fc4000ff7e0ff */
[----:B------:R-:W-:Y:S02]  /*10960*/  ISETP.NE.AND.EX P1, PT, RZ, UR7, PT, P1 ;  /* 0x00000007ff007c0c */ /* 0x000fe4000bf25310 */
[----:B------:R-:W-:Y:S02]  /*10970*/  IADD3.X R3, R29, UR5, RZ, P3, !PT ;  /* 0x000000051d037c10 */ /* 0x000fe40009ffe4ff */
[----:B------:R-:W-:-:S03]  /*10980*/  IADD3 R4, P4, R27, UR6, RZ ;  /* 0x000000061b047c10 */ /* 0x000fc6000ff9e0ff */
[----:B------:R-:W2:Y:S01]  /*10990*/  @P0 LDG.E R6, desc[UR40][R2.64] ;  /* 0x0000002802060981 */ /* 0x000ea2000c1e1900 */
[----:B------:R-:W-:Y:S01]  /*109a0*/  ULDC UR4, c[0x0][0x288] ;  /* 0x0000a20000047ab9 */ /* 0x000fe20000000800 */
[----:B------:R-:W-:Y:S01]  /*109b0*/  IADD3.X R5, R29, UR7, RZ, P4, !PT ;  /* 0x000000071d057c10 */ /* 0x000fe2000a7fe4ff */
[----:B------:R-:W-:Y:S01]  /*109c0*/  IMAD.U32 R8, RZ, RZ, UR4 ;  /* 0x00000004ff087e24 */ /* 0x000fe2000f8e00ff */
[----:B------:R-:W-:-:S03]  /*109d0*/  ULDC.64 UR4, c[0x0][0x418] ;  /* 0x0001060000047ab9 */ /* 0x000fc60000000a00 */
[----:B------:R-:W5:Y:S04]  /*109e0*/  @P1 LDG.E R0, desc[UR40][R4.64] ;  /* 0x0000002804001981 */ /* 0x000f68000c1e1900 */
[----:B--2---:R0:W-:Y:S02]  /*109f0*/  STL [R1+0xc], R6 ;  /* 0x00000c0601007387 */ /* 0x0041e40000100800 */
[----:B0-----:R-:W-:-:S04]  /*10a00*/  @P2 IADD3 R6, P3, R27, UR8, RZ ;  /* 0x000000081b062c10 */ /* 0x001fc8000ff7e0ff */
[----:B------:R-:W-:-:S05]  /*10a10*/  @P2 IADD3.X R7, R29, UR9, RZ, P3, !PT ;  /* 0x000000091d072c10 */ /* 0x000fca0009ffe4ff */
[----:B------:R0:W2:Y:S01]  /*10a20*/  @P2 LDG.E R8, desc[UR40][R6.64] ;  /* 0x0000002806082981 */ /* 0x0000a2000c1e1900 */
[----:B------:R-:W-:-:S03]  /*10a30*/  UISETP.NE.U32.AND UP0, UPT, UR4, URZ, UPT ;  /* 0x0000003f0400728c */ /* 0x000fc6000bf05070 */
[----:B------:R-:W-:Y:S01]  /*10a40*/  ULDC UR4, c[0x0][0x424] ;  /* 0x0001090000047ab9 */ /* 0x000fe20000000800 */
[----:B------:R-:W-:-:S03]  /*10a50*/  UISETP.NE.AND.EX UP0, UPT, UR5, URZ, UPT, UP0 ;  /* 0x0000003f0500728c */ /* 0x000fc6000bf05300 */
[----:B------:R-:W-:Y:S01]  /*10a60*/  ULDC UR5, c[0x0][0x2f0] ;  /* 0x0000bc0000057ab9 */ /* 0x000fe20000000800 */
[----:B------:R-:W-:-:S04]  /*10a70*/  USEL UR4, UR4, 0x1, UP0 ;  /* 0x0000000104047887 */ /* 0x000fc80008000000 */
[----:B------:R-:W-:-:S03]  /*10a80*/  UIMAD UR4, UR4, UR5, URZ ;  /* 0x00000005040472a4 */ /* 0x000fc6000f8e023f */
[----:B------:R-:W-:Y:S02]  /*10a90*/  ULDC UR5, c[0x0][0x348] ;  /* 0x0000d20000057ab9 */ /* 0x000fe40000000800 */
[----:B0-----:R-:W-:Y:S01]  /*10aa0*/  MOV R6, UR5 ;  /* 0x0000000500067c02 */ /* 0x001fe20008000f00 */
[----:B------:R-:W-:Y:S01]  /*10ab0*/  IMAD.U32 R7, RZ, RZ, UR4 ;  /* 0x00000004ff077e24 */ /* 0x000fe2000f8e00ff */
[----:B--2---:R0:W-:Y:S01]  /*10ac0*/  STL [R1+0x18], R8 ;  /* 0x0000180801007387 */ /* 0x0041e20000100800 */
[----:B------:R-:W-:Y:S05]  /*10ad0*/  @P2 BRA `(.L_x_727) ;  /* 0x0000000000142947 */ /* 0x000fea0003800000 */
[----:B------:R-:W-:Y:S05]  /*10ae0*/  @!P0 BRA `(.L_x_727) ;  /* 0x0000000000108947 */ /* 0x000fea0003800000 */
[----:B0-----:R-:W2:Y:S04]  /*10af0*/  LDG.E R8, desc[UR40][R2.64] ;  /* 0x0000002802087981 */ /* 0x001ea8000c1e1900 */
[----:B------:R-:W2:Y:S02]  /*10b00*/  LDG.E R2, desc[UR40][R2.64+0x4] ;  /* 0x0000042802027981 */ /* 0x000ea4000c1e1900 */
[----:B--2---:R-:W-:-:S05]  /*10b10*/  IMAD.IADD R2, R2, 0x1, -R8 ;  /* 0x0000000102027824 */ /* 0x004fca00078e0a08 */
[----:B------:R1:W-:Y:S02]  /*10b20*/  STL [R1+0x18], R2 ;  /* 0x0000180201007387 */ /* 0x0003e40000100800 */
.L_x_727:
[----:B------:R-:W-:Y:S01]  /*10b30*/  ULDC.64 UR4, c[0x0][0xa20] ;  /* 0x0002880000047ab9 */ /* 0x000fe20000000a00 */
[----:B------:R-:W-:Y:S01]  /*10b40*/  IMAD.MOV.U32 R30, RZ, RZ, R32 ;  /* 0x000000ffff1e7224 */ /* 0x000fe200078e0020 */
[----:B------:R-:W-:-:S04]  /*10b50*/  ISETP.NE.U32.AND P0, PT, RZ, UR4, PT ;  /* 0x00000004ff007c0c */ /* 0x000fc8000bf05070 */
[----:B------:R-:W-:-:S13]  /*10b60*/  ISETP.NE.AND.EX P0, PT, RZ, UR5, PT, P0 ;  /* 0x00000005ff007c0c */ /* 0x000fda000bf05300 */
[----:B------:R-:W-:Y:S05]  /*10b70*/  @!P0 BRA `(.L_x_728) ;  /* 0x0000000000108947 */ /* 0x000fea0003800000 */
[----:B-1----:R-:W-:-:S04]  /*10b80*/  IADD3 R2, P0, R27, UR4, RZ ;  /* 0x000000041b027c10 */ /* 0x002fc8000ff1e0ff */
[----:B------:R-:W-:-:S05]  /*10b90*/  IADD3.X R3, R29, UR5, RZ, P0, !PT ;  /* 0x000000051d037c10 */ /* 0x000fca00087fe4ff */
[----:B------:R1:W5:Y:S01]  /*10ba0*/  LDG.E R7, desc[UR40][R2.64] ;  /* 0x0000002802077981 */ /* 0x000362000c1e1900 */
[----:B------:R-:W-:Y:S05]  /*10bb0*/  BRA `(.L_x_729) ;  /* 0x0000000000247947 */ /* 0x000fea0003800000 */
.L_x_728:
[----:B------:R-:W-:Y:S02]  /*10bc0*/  ULDC.64 UR4, c[0x0][0xa08] ;  /* 0x0002820000047ab9 */ /* 0x000fe40000000a00 */
[----:B------:R-:W-:-:S04]  /*10bd0*/  ISETP.NE.U32.AND P0, PT, RZ, UR4, PT ;  /* 0x00000004ff007c0c */ /* 0x000fc8000bf05070 */
[----:B------:R-:W-:-:S13]  /*10be0*/  ISETP.NE.AND.EX P0, PT, RZ, UR5, PT, P0 ;  /* 0x00000005ff007c0c */ /* 0x000fda000bf05300 */
[----:B------:R-:W-:Y:S05]  /*10bf0*/  @!P0 BRA `(.L_x_729) ;  /* 0x0000000000148947 */ /* 0x000fea0003800000 */
[----:B-1----:R-:W1:Y:S02]  /*10c00*/  LDC.64 R2, c[0x0][0xa08] ;  /* 0x00028200ff027b82 */ /* 0x002e640000000a00 */
[----:B-1----:R-:W-:-:S05]  /*10c10*/  IMAD.WIDE R2, R30, 0x4, R2 ;  /* 0x000000041e027825 */ /* 0x002fca00078e0202 */
[----:B------:R-:W2:Y:S04]  /*10c20*/  LDG.E R7, desc[UR40][R2.64] ;  /* 0x0000002802077981 */ /* 0x000ea8000c1e1900 */
[----:B------:R-:W2:Y:S02]  /*10c30*/  LDG.E R2, desc[UR40][R2.64+0x4] ;  /* 0x0000042802027981 */ /* 0x000ea4000c1e1900 */
[----:B--2---:R-:W-:-:S07]  /*10c40*/  IMAD.IADD R7, R2, 0x1, -R7 ;  /* 0x0000000102077824 */ /* 0x004fce00078e0a07 */
.L_x_729:
[----:B-1----:R-:W2:Y:S04]  /*10c50*/  @P1 LDG.E R2, desc[UR40][R4.64] ;  /* 0x0000002804021981 */ /* 0x002ea8000c1e1900 */
[----:B------:R-:W2:Y:S01]  /*10c60*/  @P1 LDG.E R4, desc[UR40][R4.64+0x4] ;  /* 0x0000042804041981 */ /* 0x000ea2000c1e1900 */
[----:B-----5:R-:W-:Y:S01]  /*10c70*/  IMAD.IADD R7, R7, 0x1, -R33 ;  /* 0x0000000107077824 */ /* 0x020fe200078e0a21 */
[----:B------:R-:W-:Y:S01]  /*10c80*/  BSSY B0, `(.L_x_730) ;  /* 0x00001ae000007945 */ /* 0x000fe20003800000 */
[----:B--2---:R-:W-:-:S04]  /*10c90*/  @P1 IMAD.IADD R6, R4, 0x1, -R2 ;  /* 0x0000000104061824 */ /* 0x004fc800078e0a02 */
[----:B------:R-:W-:-:S04]  /*10ca0*/  IMAD.IADD R3, R7, 0x1, R6 ;  /* 0x0000000107037824 */ /* 0x000fc800078e0206 */
[----:B------:R-:W-:Y:S01]  /*10cb0*/  VIADD R2, R3, 0x3f ;  /* 0x0000003f03027836 */ /* 0x000fe20000000000 */
[----:B------:R1:W-:Y:S04]  /*10cc0*/  STL [R1+0x4], R3 ;  /* 0x0000040301007387 */ /* 0x0003e80000100800 */
[----:B-1----:R-:W-:-:S04]  /*10cd0*/  SHF.R.S32.HI R3, RZ, 0x1f, R2 ;  /* 0x0000001fff037819 */ /* 0x002fc80000011402 */
[----:B------:R-:W-:Y:S02]  /*10ce0*/  LEA.HI R4, R3, R2, RZ, 0x6 ;  /* 0x0000000203047211 */ /* 0x000fe400078f30ff */
[----:B------:R-:W-:Y:S02]  /*10cf0*/  IADD3 R2, -R7, RZ, RZ ;  /* 0x000000ff07027210 */ /* 0x000fe40007ffe1ff */
[----:B------:R-:W-:Y:S01]  /*10d00*/  LOP3.LUT R31, R4, 0xffffffc0, RZ, 0xc0, !PT ;  /* 0xffffffc0041f7812 */ /* 0x000fe200078ec0ff */
[----:B------:R1:W-:Y:S01]  /*10d10*/  STL [R1+0x3c], R4 ;  /* 0x00003c0401007387 */ /* 0x0003e20000100800 */
[----:B------:R-:W-:Y:S02]  /*10d20*/  VIMNMX R5, RZ, R2, !PT ;  /* 0x00000002ff057248 */ /* 0x000fe40007fe0100 */
[----:B------:R-:W-:-:S04]  /*10d30*/  VIADDMNMX R6, R31, -R7, R6, PT ;  /* 0x800000071f067246 */ /* 0x000fc80003800106 */
[----:B------:R-:W-:Y:S02]  /*10d40*/  ISETP.GT.AND P0, PT, R6, R5, PT ;  /* 0x000000050600720c */ /* 0x000fe40003f04270 */
[----:B------:R-:W-:-:S11]  /*10d50*/  SHF.R.U32.HI R5, RZ, 0x6, R5 ;  /* 0x00000006ff057819 */ /* 0x000fd60000011605 */
[----:B------:R-:W-:-:S05]  /*10d60*/  @P0 VIADD R2, R6, 0x3f ;  /* 0x0000003f06020836 */ /* 0x000fca0000000000 */
[----:B------:R-:W-:-:S04]  /*10d70*/  @P0 SHF.R.S32.HI R3, RZ, 0x1f, R2 ;  /* 0x0000001fff030819 */ /* 0x000fc80000011402 */
[----:B------:R-:W-:Y:S01]  /*10d80*/  @P0 LEA.HI R3, R3, R2, RZ, 0x6 ;  /* 0x0000000203030211 */ /* 0x000fe200078f30ff */
[----:B------:R-:W-:-:S03]  /*10d90*/  IMAD.MOV.U32 R2, RZ, RZ, R5 ;  /* 0x000000ffff027224 */ /* 0x000fc600078e0005 */
[----:B------:R-:W-:Y:S02]  /*10da0*/  @P0 SHF.R.S32.HI R2, RZ, 0x6, R3 ;  /* 0x00000006ff020819 */ /* 0x000fe40000011403 */
[----:B------:R-:W-:Y:S02]  /*10db0*/  PLOP3.LUT P0, PT, PT, PT, PT, 0x80, 0x0 ;  /* 0x000000000000781c */ /* 0x000fe40003f0f070 */
[----:B------:R-:W-:-:S13]  /*10dc0*/  ISETP.GT.AND P2, PT, R2, R5, PT ;  /* 0x000000050200720c */ /* 0x000fda0003f44270 */
[----:B-1----:R-:W-:Y:S05]  /*10dd0*/  @!P2 BRA `(.L_x_731) ;  /* 0x000000180060a947 */ /* 0x002fea0003800000 */
[----:B------:R-:W-:Y:S01]  /*10de0*/  UMOV UR4, 0xffffffff ;  /* 0xffffffff00047882 */ /* 0x000fe20000000000 */
[----:B------:R-:W-:Y:S02]  /*10df0*/  SEL R4, R30, RZ, !P1 ;  /* 0x000000ff1e047207 */ /* 0x000fe40004800000 */
[----:B------:R-:W-:Y:S05]  /*10e00*/  BRA.DIV UR4, `(.L_x_732) ;  /* 0x0000006a044c7947 */ /* 0x000fea000b800000 */
[----:B------:R-:W1:Y:S02]  /*10e10*/  S2R R3, SR_TID.X ;  /* 0x0000000000037919 */ /* 0x000e640000002100 */
[----:B-1----:R-:W-:-:S04]  /*10e20*/  SHF.R.U32.HI R3, RZ, 0x5, R3 ;  /* 0x00000005ff037819 */ /* 0x002fc80000011603 */
[----:B------:R-:W-:-:S05]  /*10e30*/  LOP3.LUT R3, R3, 0x3, RZ, 0xc0, !PT ;  /* 0x0000000303037812 */ /* 0x000fca00078ec0ff */
[----:B------:R1:W2:Y:S02]  /*10e40*/  SHFL.IDX PT, R14, R3, RZ, 0x1f ;  /* 0x00001fff030e7589 */ /* 0x0002a400000e0000 */
.L_x_878:
[----:B--2---:R-:W-:Y:S02]  /*10e50*/  ISETP.NE.AND P0, PT, R14, RZ, PT ;  /* 0x000000ff0e00720c */ /* 0x004fe40003f05270 */
[----:B------:R-:W-:-:S11]  /*10e60*/  PLOP3.LUT P6, PT, PT, PT, PT, 0x8, 0x0 ;  /* 0x000000000000781c */ /* 0x000fd60003fce170 */
[----:B------:R-:W-:Y:S05]  /*10e70*/  @P0 BRA `(.L_x_733) ;  /* 0x00000000000c0947 */ /* 0x000fea0003800000 */
[----:B------:R-:W-:-:S03]  /*10e80*/  UMOV UR4, 0xffffffff ;  /* 0xffffffff00047882 */ /* 0x000fc60000000000 */
[----:B------:R-:W-:Y:S05]  /*10e90*/  BRA.DIV UR4, `(.L_x_734) ;  /* 0x0000006a045c7947 */ /* 0x000fea000b800000 */
[----:B------:R-:W-:-:S13]  /*10ea0*/  ELECT P6, URZ, PT ;  /* 0x00000000003f782f */ /* 0x000fda00038c0000 */
.L_x_733:
[----:B-1----:R-:W2:Y:S01]  /*10eb0*/  LDL R3, [R1+0x1c] ;  /* 0x00001c0001037983 */ /* 0x002ea20000100800 */
[----:B------:R-:W-:Y:S01]  /*10ec0*/  BSSY B1, `(.L_x_735) ;  /* 0x0000008000017945 */ /* 0x000fe20003800000 */
[----:B--2---:R-:W-:-:S05]  /*10ed0*/  VIADD R3, R3, 0x1 ;  /* 0x0000000103037836 */ /* 0x004fca0000000000 */
[----:B------:R-:W-:-:S04]  /*10ee0*/  LEA.HI R6, R3, R3, RZ, 0x1 ;  /* 0x0000000303067211 */ /* 0x000fc800078f08ff */
[----:B------:R-:W-:-:S05]  /*10ef0*/  LOP3.LUT R6, R6, 0xfffffffe, RZ, 0xc0, !PT ;  /* 0xfffffffe06067812 */ /* 0x000fca00078ec0ff */
[----:B------:R-:W-:-:S05]  /*10f00*/  IMAD.IADD R3, R3, 0x1, -R6 ;  /* 0x0000000103037824 */ /* 0x000fca00078e0a06 */
[----:B------:R-:W-:-:S04]  /*10f10*/  SHF.L.U32 R3, R3, 0x1f, RZ ;  /* 0x0000001f03037819 */ /* 0x000fc800000006ff */
[----:B------:R-:W1:Y:S02]  /*10f20*/  SYNCS.PHASECHK.TRANS64.TRYWAIT P0, [R23+URZ+0x28c20], R3 ;  /* 0x028c2003170075a7 */ /* 0x000e64000800017f */
[----:B-1----:R-:W-:Y:S05]  /*10f30*/  @!P0 BRA `(.L_x_736) ;  /* 0x0000006800548947 */ /* 0x002fea0003800000 */
.L_x_881:
[----:B------:R-:W-:Y:S05]  /*10f40*/  BSYNC B1 ;  /* 0x0000000000017941 */ /* 0x000fea0003800000 */
.L_x_735:
[----:B------:R-:W-:Y:S04]  /*10f50*/  BSSY B1, `(.L_x_737) ;  /* 0x00000b7000017945 */ /* 0x000fe80003800000 */
[----:B------:R-:W-:Y:S05]  /*10f60*/  @!P6 BRA `(.L_x_738) ;  /* 0x0000000800d4e947 */ /* 0x000fea0003800000 */
[----:B-1----:R-:W-:Y:S01]  /*10f70*/  IMAD R3, R24, 0x8, R23 ;  /* 0x0000000818037824 */ /* 0x002fe200078e0217 */
[----:B------:R-:W-:Y:S01]  /*10f80*/  SHF.L.U32 R6, R28, 0x1f, RZ ;  /* 0x0000001f1c067819 */ /* 0x000fe200000006ff */
[----:B------:R-:W1:Y:S01]  /*10f90*/  S2R R7, SR_TID.X ;  /* 0x0000000000077919 */ /* 0x000e620000002100 */
[----:B------:R-:W-:Y:S02]  /*10fa0*/  BSSY B2, `(.L_x_739) ;  /* 0x0000005000027945 */ /* 0x000fe40003800000 */
[----:B------:R-:W2:Y:S01]  /*10fb0*/  SYNCS.PHASECHK.TRANS64.TRYWAIT P0, [R3+URZ+0x28ca0], R6 ;  /* 0x028ca006030075a7 */ /* 0x000ea2000800017f */
[----:B-1----:R-:W-:-:S04]  /*10fc0*/  LOP3.LUT R7, R7, 0x7f, RZ, 0xc0, !PT ;  /* 0x0000007f07077812 */ /* 0x002fc800078ec0ff */
[----:B------:R-:W-:Y:S01]  /*10fd0*/  ISETP.NE.AND P1, PT, R7, RZ, PT ;  /* 0x000000ff0700720c */ /* 0x000fe20003f25270 */
[----:B--2---:R-:W-:-:S12]  /*10fe0*/  @!P0 BRA `(.L_x_740) ;  /* 0x00000068003c8947 */ /* 0x004fd80003800000 */
.L_x_882:
[----:B------:R-:W-:Y:S05]  /*10ff0*/  BSYNC B2 ;  /* 0x0000000000027941 */ /* 0x000fea0003800000 */
.L_x_739:
[----:B------:R-:W-:Y:S04]  /*11000*/  BSSY B2, `(.L_x_741) ;  /* 0x0000009000027945 */ /* 0x000fe80003800000 */
[----:B------:R-:W-:Y:S05]  /*11010*/  @P1 BRA `(.L_x_742) ;  /* 0x00000000001c1947 */ /* 0x000fea0003800000 */
[----:B0-----:R-:W0:Y:S01]  /*11020*/  S2R R8, SR_TID.X ;  /* 0x0000000000087919 */ /* 0x001e220000002100 */
[----:B------:R-:W-:-:S04]  /*11030*/  IMAD.MOV.U32 R7, RZ, RZ, 0x2000 ;  /* 0x00002000ff077424 */ /* 0x000fc800078e00ff */
[----:B------:R2:W-:Y:S01]  /*11040*/  SYNCS.ARRIVE.TRANS64 RZ, [R3+URZ+0x28c90], R7 ;  /* 0x028c900703ff79a7 */ /* 0x0005e2000800003f */
[----:B0-----:R-:W-:-:S04]  /*11050*/  LOP3.LUT R8, R8, 0x1f, RZ, 0xc0, !PT ;  /* 0x0000001f08087812 */ /* 0x001fc800078ec0ff */
[----:B------:R-:W-:-:S13]  /*11060*/  ISETP.NE.AND P0, PT, R8, RZ, PT ;  /* 0x000000ff0800720c */ /* 0x000fda0003f05270 */
[----:B--2---:R-:W-:Y:S05]  /*11070*/  @!P0 BRA `(.L_x_742) ;  /* 0x0000000000048947 */ /* 0x004fea0003800000 */
[----:B------:R-:W-:Y:S01]  /*11080*/  BPT.TRAP 0x1 ;  /* 0x000000040000795c */ /* 0x000fe20000300000 */
.L_x_742:
[----:B------:R-:W-:Y:S05]  /*11090*/  BSYNC B2 ;  /* 0x0000000000027941 */ /* 0x000fea0003800000 */
.L_x_741:
[----:B------:R-:W-:Y:S01]  /*110a0*/  IMAD.MOV.U32 R12, RZ, RZ, RZ ;  /* 0x000000ffff0c7224 */ /* 0x000fe200078e00ff */
[----:B0-----:R-:W-:Y:S01]  /*110b0*/  LEA R8, R24, R23, 0xd ;  /* 0x0000001718087211 */ /* 0x001fe200078e68ff */
[----:B------:R-:W-:Y:S01]  /*110c0*/  IMAD R7, R2, 0x40, R0 ;  /* 0x0000004002077824 */ /* 0x000fe200078e0200 */
[----:B------:R-:W-:Y:S01]  /*110d0*/  UIADD3 UR4, UP0, UR38, 0x570, URZ ;  /* 0x0000057026047890 */ /* 0x000fe2000ff1e03f */
[----:B------:R-:W-:Y:S01]  /*110e0*/  PLOP3.LUT P0, PT, PT, PT, PT, 0x80, 0x0 ;  /* 0x000000000000781c */ /* 0x000fe20003f0f070 */
[----:B------:R-:W-:Y:S01]  /*110f0*/  VIADD R9, R3, 0x28c90 ;  /* 0x00028c9003097836 */ /* 0x000fe20000000000 */
[----:B------:R-:W-:Y:S01]  /*11100*/  R2UR UR10, R12 ;  /* 0x000000000c0a72ca */ /* 0x000fe200000e0000 */
[----:B------:R-:W-:Y:S01]  /*11110*/  VIADD R7, R7, 0xffffffc0 ;  /* 0xffffffc007077836 */ /* 0x000fe20000000000 */
[----:B------:R-:W-:Y:S01]  /*11120*/  UIADD3.X UR5, URZ, UR39, URZ, UP0, !UPT ;  /* 0x000000273f057290 */ /* 0x000fe200087fe43f */
[----:B------:R-:W-:Y:S01]  /*11130*/  VIADD R8, R8, 0x22400 ;  /* 0x0002240008087836 */ /* 0x000fe20000000000 */
[----:B------:R-:W-:Y:S01]  /*11140*/  UMOV UR6, 0x0 ;  /* 0x0000000000067882 */ /* 0x000fe20000000000 */
[----:B------:R-:W-:-:S10]  /*11150*/  UMOV UR7, 0x12f00000 ;  /* 0x12f0000000077882 */ /* 0x000fd40000000000 */
.L_x_743:
[----:B------:R-:W-:-:S13]  /*11160*/  @P0 ELECT P2, URZ, PT ;  /* 0x00000000003f082f */ /* 0x000fda0003840000 */
[----:B------:R-:W-:Y:S02]  /*11170*/  @P2 R2UR UR13, R4 ;  /* 0x00000000040d22ca */ /* 0x000fe400000e0000 */
[----:B------:R-:W-:Y:S02]  /*11180*/  @P2 R2UR UR12, R18 ;  /* 0x00000000120c22ca */ /* 0x000fe400000e0000 */
[----:B------:R-:W-:Y:S02]  /*11190*/  @P2 R2UR UR11, R7 ;  /* 0x00000000070b22ca */ /* 0x000fe400000e0000 */
[----:B------:R-:W-:Y:S02]  /*111a0*/  @P2 R2UR UR9, R9 ;  /* 0x00000000090922ca */ /* 0x000fe400000e0000 */
[----:B------:R-:W-:Y:S02]  /*111b0*/  @P2 R2UR UR8, R8 ;  /* 0x00000000080822ca */ /* 0x000fe400000e0000 */
[----:B------:R-:W-:-:S02]  /*111c0*/  @P2 PLOP3.LUT P0, PT, P2, PT, PT, 0x8, 0x0 ;  /* 0x000000000000281c */ /* 0x000fc4000170e170 */
[----:B------:R-:W-:-:S09]  /*111d0*/  PLOP3.LUT P2, PT, PT, PT, PT, 0x8, 0x0 ;  /* 0x000000000000781c */ /* 0x000fd20003f4e170 */
[----:B------:R0:W-:Y:S02]  /*111e0*/  UTMALDG.4D [UR8], [UR4], desc[UR6] ;  /* 0x00000608040075b4 */ /* 0x0001e40008019000 */
[----:B0-----:R-:W-:Y:S05]  /*111f0*/  @P0 BRA.U.ANY `(.L_x_743) ;  /* 0xfffffffd00d80947 */ /* 0x001fea000393ffff */
[----:B------:R-:W0:Y:S01]  /*11200*/  SYNCS.PHASECHK.TRANS64.TRYWAIT P0, [R3+URZ+0x28cc0], R6 ;  /* 0x028cc006030075a7 */ /* 0x000e22000800017f */
[----:B------:R-:W-:Y:S04]  /*11210*/  BSSY B2, `(.L_x_744) ;  /* 0x0000002000027945 */ /* 0x000fe80003800000 */
[----:B0-----:R-:W-:Y:S05]  /*11220*/  @!P0 BRA `(.L_x_745) ;  /* 0x0000006400c08947 */ /* 0x001fea0003800000 */
.L_x_883:
[----:B------:R-:W-:Y:S05]  /*11230*/  BSYNC B2 ;  /* 0x0000000000027941 */ /* 0x000fea0003800000 */
.L_x_744:
[----:B------:R-:W-:Y:S01]  /*11240*/  BSSY B2, `(.L_x_746) ;  /* 0x000000b000027945 */ /* 0x000fe20003800000 */
[----:B------:R-:W-:Y:S02]  /*11250*/  IMAD.MOV.U32 R10, RZ, RZ, 0x0 ;  /* 0x00000000ff0a7424 */ /* 0x000fe400078e00ff */
[----:B------:R-:W-:Y:S01]  /*11260*/  IMAD.MOV.U32 R11, RZ, RZ, 0x12f00000 ;  /* 0x12f00000ff0b7424 */ /* 0x000fe200078e00ff */
[----:B------:R-:W-:Y:S06]  /*11270*/  @P1 BRA `(.L_x_747) ;  /* 0x00000000001c1947 */ /* 0x000fec0003800000 */
[----:B------:R-:W2:Y:S01]  /*11280*/  S2R R8, SR_TID.X ;  /* 0x0000000000087919 */ /* 0x000ea20000002100 */
[----:B01----:R-:W-:-:S04]  /*11290*/  IMAD.MOV.U32 R6, RZ, RZ, 0x10000 ;  /* 0x00010000ff067424 */ /* 0x003fc800078e00ff */
[----:B------:R3:W-:Y:S01]  /*112a0*/  SYNCS.ARRIVE.TRANS64 RZ, [R3+URZ+0x28cb0], R6 ;  /* 0x028cb00603ff79a7 */ /* 0x0007e2000800003f */
[----:B--2---:R-:W-:-:S04]  /*112b0*/  LOP3.LUT R8, R8, 0x1f, RZ, 0xc0, !PT ;  /* 0x0000001f08087812 */ /* 0x004fc800078ec0ff */
[----:B------:R-:W-:-:S13]  /*112c0*/  ISETP.NE.AND P0, PT, R8, RZ, PT ;  /* 0x000000ff0800720c */ /* 0x000fda0003f05270 */
[----:B---3--:R-:W-:Y:S05]  /*112d0*/  @!P0 BRA `(.L_x_747) ;  /* 0x0000000000048947 */ /* 0x008fea0003800000 */
[----:B------:R-:W-:Y:S01]  /*112e0*/  BPT.TRAP 0x1 ;  /* 0x000000040000795c */ /* 0x000fe20000300000 */
.L_x_747:
[----:B------:R-:W-:Y:S05]  /*112f0*/  BSYNC B2 ;  /* 0x0000000000027941 */ /* 0x000fea0003800000 */
.L_x_746:
[----:B------:R-:W-:Y:S01]  /*11300*/  R2UR UR10, R12 ;  /* 0x000000000c0a72ca */ /* 0x000fe200000e0000 */
[----:B01----:R-:W-:Y:S01]  /*11310*/  IMAD R6, R24, 0x10000, R23 ;  /* 0x0001000018067824 */ /* 0x003fe200078e0217 */
[----:B------:R-:W-:Y:S01]  /*11320*/  R2UR UR6, R10 ;  /* 0x000000000a0672ca */ /* 0x000fe200000e0000 */
[----:B------:R-:W-:Y:S01]  /*11330*/  UIADD3 UR4, UP0, UR38, 0x670, URZ ;  /* 0x0000067026047890 */ /* 0x000fe2000ff1e03f */
[----:B------:R-:W-:Y:S01]  /*11340*/  R2UR UR7, R11 ;  /* 0x000000000b0772ca */ /* 0x000fe200000e0000 */
[----:B------:R-:W-:Y:S01]  /*11350*/  VIADD R3, R3, 0x28cb0 ;  /* 0x00028cb003037836 */ /* 0x000fe20000000000 */
[----:B------:R-:W-:Y:S01]  /*11360*/  PLOP3.LUT P0, PT, PT, PT, PT, 0x80, 0x0 ;  /* 0x000000000000781c */ /* 0x000fe20003f0f070 */
[----:B------:R-:W-:Y:S01]  /*11370*/  UIADD3.X UR5, URZ, UR39, URZ, UP0, !UPT ;  /* 0x000000273f057290 */ /* 0x000fe200087fe43f */
[----:B------:R-:W-:-:S11]  /*11380*/  IADD3 R8, R6, 0x400, RZ ;  /* 0x0000040006087810 */ /* 0x000fd60007ffe0ff */
.L_x_748:
        /* <DEDUP_REMOVED lines=10> */
[----:B------:R-:W-:Y:S01]  /*11430*/  R2UR UR6, R10 ;  /* 0x000000000a0672ca */ /* 0x000fe200000e0000 */
[----:B------:R-:W-:Y:S01]  /*11440*/  VIADD R8, R6, 0x2400 ;  /* 0x0000240006087836 */ /* 0x000fe20000000000 */
[----:B------:R-:W-:Y:S01]  /*11450*/  R2UR UR7, R11 ;  /* 0x000000000b0772ca */ /* 0x000fe200000e0000 */
[----:B------:R-:W-:Y:S01]  /*11460*/  UMOV UR10, 0x40 ;  /* 0x00000040000a7882 */ /* 0x000fe20000000000 */
[----:B------:R-:W-:-:S13]  /*11470*/  PLOP3.LUT P0, PT, PT, PT, PT, 0x80, 0x0 ;  /* 0x000000000000781c */ /* 0x000fda0003f0f070 */
.L_x_749:
        /* <DEDUP_REMOVED lines=15> */
.L_x_750:
        /* <DEDUP_REMOVED lines=15> */
.L_x_751:
        /* <DEDUP_REMOVED lines=15> */
.L_x_752:
        /* <DEDUP_REMOVED lines=15> */
.L_x_753:
        /* <DEDUP_REMOVED lines=15> */
.L_x_754:
        /* <DEDUP_REMOVED lines=15> */
.L_x_755:
        /* <DEDUP_REMOVED lines=9> */
[----:B--2---:R-:W-:Y:S05]  /*11ab0*/  @P0 BRA.U.ANY `(.L_x_755) ;  /* 0xfffffffd00d80947 */ /* 0x004fea000393ffff */
.L_x_738:
[----:B------:R-:W-:Y:S05]  /*11ac0*/  BSYNC B1 ;  /* 0x0000000000017941 */ /* 0x000fea0003800000 */
.L_x_737:
[----:B------:R-:W-:Y:S01]  /*11ad0*/  IADD3 R9, R2, -0x2, RZ ;  /* 0xfffffffe02097810 */ /* 0x000fe20007ffe0ff */
[----:B------:R-:W-:Y:S01]  /*11ae0*/  VIADD R24, R24, 0x1 ;  /* 0x0000000118187836 */ /* 0x000fe20000000000 */
[----:B------:R-:W-:Y:S02]  /*11af0*/  PLOP3.LUT P0, PT, PT, PT, PT, 0x8, 0x0 ;  /* 0x000000000000781c */ /* 0x000fe40003f0e170 */
[----:B------:R-:W-:Y:S02]  /*11b00*/  ISETP.GE.AND P2, PT, R9, R5, PT ;  /* 0x000000050900720c */ /* 0x000fe40003f46270 */
[----:B------:R-:W-:-:S04]  /*11b10*/  ISETP.NE.AND P1, PT, R24, 0x2, PT ;  /* 0x000000021800780c */ /* 0x000fc80003f25270 */
[----:B------:R-:W-:Y:S02]  /*11b20*/  SEL R2, RZ, 0x1, P1 ;  /* 0x00000001ff027807 */ /* 0x000fe40000800000 */
[----:B------:R-:W-:Y:S02]  /*11b30*/  SEL R24, R24, RZ, P1 ;  /* 0x000000ff18187207 */ /* 0x000fe40000800000 */
[----:B------:R-:W-:-:S03]  /*11b40*/  LOP3.LUT R28, R28, R2, RZ, 0x3c, !PT ;  /* 0x000000021c1c7212 */ /* 0x000fc600078e3cff */
[----:B------:R-:W-:Y:S05]  /*11b50*/  @!P2 BRA `(.L_x_731) ;  /* 0x0000000c0000a947 */ /* 0x000fea0003800000 */
.L_x_775:
[----:B------:R-:W-:Y:S05]  /*11b60*/  YIELD ;  /* 0x0000000000007946 */ /* 0x000fea0003800000 */
[----:B------:R-:W-:Y:S04]  /*11b70*/  BSSY B1, `(.L_x_756) ;  /* 0x00000b6000017945 */ /* 0x000fe80003800000 */
[----:B------:R-:W-:Y:S05]  /*11b80*/  @!P6 BRA `(.L_x_757) ;  /* 0x0000000800d0e947 */ /* 0x000fea0003800000 */
[----:B------:R-:W-:Y:S01]  /*11b90*/  IMAD R6, R24, 0x8, R23 ;  /* 0x0000000818067824 */ /* 0x000fe200078e0217 */
[----:B------:R-:W-:Y:S01]  /*11ba0*/  SHF.L.U32 R2, R28, 0x1f, RZ ;  /* 0x0000001f1c027819 */ /* 0x000fe200000006ff */
[----:B-1----:R-:W1:Y:S01]  /*11bb0*/  S2R R3, SR_TID.X ;  /* 0x0000000000037919 */ /* 0x002e620000002100 */
[----:B------:R-:W-:Y:S02]  /*11bc0*/  BSSY B2, `(.L_x_758) ;  /* 0x0000005000027945 */ /* 0x000fe40003800000 */
[----:B------:R-:W2:Y:S01]  /*11bd0*/  SYNCS.PHASECHK.TRANS64.TRYWAIT P1, [R6+URZ+0x28ca0], R2 ;  /* 0x028ca002060075a7 */ /* 0x000ea2000802017f */
[----:B-1----:R-:W-:-:S04]  /*11be0*/  LOP3.LUT R3, R3, 0x7f, RZ, 0xc0, !PT ;  /* 0x0000007f03037812 */ /* 0x002fc800078ec0ff */
[----:B------:R-:W-:Y:S01]  /*11bf0*/  ISETP.NE.AND P2, PT, R3, RZ, PT ;  /* 0x000000ff0300720c */ /* 0x000fe20003f45270 */
[----:B--2---:R-:W-:-:S12]  /*11c00*/  @!P1 BRA `(.L_x_759) ;  /* 0x0000005c005c9947 */ /* 0x004fd80003800000 */
.L_x_884:
[----:B------:R-:W-:Y:S05]  /*11c10*/  BSYNC B2 ;  /* 0x0000000000027941 */ /* 0x000fea0003800000 */
.L_x_758:
[----:B------:R-:W-:Y:S04]  /*11c20*/  BSSY B2, `(.L_x_760) ;  /* 0x0000009000027945 */ /* 0x000fe80003800000 */
[----:B------:R-:W-:Y:S05]  /*11c30*/  @P2 BRA `(.L_x_761) ;  /* 0x00000000001c2947 */ /* 0x000fea0003800000 */
[----:B------:R-:W2:Y:S01]  /*11c40*/  S2R R7, SR_TID.X ;  /* 0x0000000000077919 */ /* 0x000ea20000002100 */
[----:B------:R-:W-:-:S04]  /*11c50*/  IMAD.MOV.U32 R3, RZ, RZ, 0x2000 ;  /* 0x00002000ff037424 */ /* 0x000fc800078e00ff */
[----:B------:R3:W-:Y:S01]  /*11c60*/  SYNCS.ARRIVE.TRANS64 RZ, [R6+URZ+0x28c90], R3 ;  /* 0x028c900306ff79a7 */ /* 0x0007e2000800003f */
[----:B--2---:R-:W-:-:S04]  /*11c70*/  LOP3.LUT R7, R7, 0x1f, RZ, 0xc0, !PT ;  /* 0x0000001f07077812 */ /* 0x004fc800078ec0ff */
[----:B------:R-:W-:-:S13]  /*11c80*/  ISETP.NE.AND P1, PT, R7, RZ, PT ;  /* 0x000000ff0700720c */ /* 0x000fda0003f25270 */
[----:B---3--:R-:W-:Y:S05]  /*11c90*/  @!P1 BRA `(.L_x_761) ;  /* 0x0000000000049947 */ /* 0x008fea0003800000 */
[----:B------:R-:W-:Y:S01]  /*11ca0*/  BPT.TRAP 0x1 ;  /* 0x000000040000795c */ /* 0x000fe20000300000 */
.L_x_761:
[----:B------:R-:W-:Y:S05]  /*11cb0*/  BSYNC B2 ;  /* 0x0000000000027941 */ /* 0x000fea0003800000 */
.L_x_760:
[----:B------:R-:W-:Y:S01]  /*11cc0*/  IMAD.MOV.U32 R10, RZ, RZ, RZ ;  /* 0x000000ffff0a7224 */ /* 0x000fe200078e00ff */
[----:B------:R-:W-:Y:S01]  /*11cd0*/  UIADD3 UR4, UP0, UR38, 0x570, URZ ;  /* 0x0000057026047890 */ /* 0x000fe2000ff1e03f */
[----:B------:R-:W-:Y:S01]  /*11ce0*/  IMAD R3, R24, 0x2000, R23 ;  /* 0x0000200018037824 */ /* 0x000fe200078e0217 */
[----:B------:R-:W-:Y:S01]  /*11cf0*/  PLOP3.LUT P1, PT, PT, PT, PT, 0x80, 0x0 ;  /* 0x000000000000781c */ /* 0x000fe20003f2f070 */
[----:B0-----:R-:W-:Y:S01]  /*11d00*/  IMAD R8, R9, 0x40, R0 ;  /* 0x0000004009087824 */ /* 0x001fe200078e0200 */
[----:B------:R-:W-:Y:S01]  /*11d10*/  R2UR UR10, R10 ;  /* 0x000000000a0a72ca */ /* 0x000fe200000e0000 */
[----:B------:R-:W-:Y:S01]  /*11d20*/  VIADD R3, R3, 0x22400 ;  /* 0x0002240003037836 */ /* 0x000fe20000000000 */
[----:B------:R-:W-:Y:S01]  /*11d30*/  UIADD3.X UR5, URZ, UR39, URZ, UP0, !UPT ;  /* 0x000000273f057290 */ /* 0x000fe200087fe43f */
[----:B------:R-:W-:Y:S01]  /*11d40*/  VIADD R7, R6, 0x28c90 ;  /* 0x00028c9006077836 */ /* 0x000fe20000000000 */
[----:B------:R-:W-:Y:S01]  /*11d50*/  UMOV UR6, 0x0 ;  /* 0x0000000000067882 */ /* 0x000fe20000000000 */
[----:B------:R-:W-:-:S10]  /*11d60*/  UMOV UR7, 0x12f00000 ;  /* 0x12f0000000077882 */ /* 0x000fd40000000000 */
.L_x_762:
        /* <DEDUP_REMOVED lines=13> */
.L_x_885:
[----:B------:R-:W-:Y:S05]  /*11e40*/  BSYNC B2 ;  /* 0x0000000000027941 */ /* 0x000fea0003800000 */
.L_x_763:
[----:B------:R-:W-:Y:S01]  /*11e50*/  BSSY B2, `(.L_x_765) ;  /* 0x000000b000027945 */ /* 0x000fe20003800000 */
[----:B01----:R-:W-:Y:S01]  /*11e60*/  IMAD.MOV.U32 R2, RZ, RZ, 0x0 ;  /* 0x00000000ff027424 */ /* 0x003fe200078e00ff */
[----:B------:R-:W-:Y:S02]  /*11e70*/  MOV R3, 0x12f00000 ;  /* 0x12f0000000037802 */ /* 0x000fe40000000f00 */
[----:B------:R-:W-:Y:S05]  /*11e80*/  @P2 BRA `(.L_x_766) ;  /* 0x00000000001c2947 */ /* 0x000fea0003800000 */
[----:B------:R-:W0:Y:S01]  /*11e90*/  S2R R11, SR_TID.X ;  /* 0x00000000000b7919 */ /* 0x000e220000002100 */
[----:B------:R-:W-:-:S04]  /*11ea0*/  IMAD.MOV.U32 R7, RZ, RZ, 0x10000 ;  /* 0x00010000ff077424 */ /* 0x000fc800078e00ff */
[----:B------:R1:W-:Y:S01]  /*11eb0*/  SYNCS.ARRIVE.TRANS64 RZ, [R6+URZ+0x28cb0], R7 ;  /* 0x028cb00706ff79a7 */ /* 0x0003e2000800003f */
[----:B0-----:R-:W-:-:S04]  /*11ec0*/  LOP3.LUT R11, R11, 0x1f, RZ, 0xc0, !PT ;  /* 0x0000001f0b0b7812 */ /* 0x001fc800078ec0ff */
[----:B------:R-:W-:-:S13]  /*11ed0*/  ISETP.NE.AND P1, PT, R11, RZ, PT ;  /* 0x000000ff0b00720c */ /* 0x000fda0003f25270 */
[----:B-1----:R-:W-:Y:S05]  /*11ee0*/  @!P1 BRA `(.L_x_766) ;  /* 0x0000000000049947 */ /* 0x002fea0003800000 */
[----:B------:R-:W-:Y:S01]  /*11ef0*/  BPT.TRAP 0x1 ;  /* 0x000000040000795c */ /* 0x000fe20000300000 */
.L_x_766:
[----:B------:R-:W-:Y:S05]  /*11f00*/  BSYNC B2 ;  /* 0x0000000000027941 */ /* 0x000fea0003800000 */
.L_x_765:
[----:B------:R-:W-:Y:S01]  /*11f10*/  R2UR UR6, R2 ;  /* 0x00000000020672ca */ /* 0x000fe200000e0000 */
[----:B------:R-:W-:Y:S01]  /*11f20*/  IMAD R7, R24, 0x10000, R23 ;  /* 0x0001000018077824 */ /* 0x000fe200078e0217 */
[----:B------:R-:W-:Y:S01]  /*11f30*/  R2UR UR7, R3 ;  /* 0x00000000030772ca */ /* 0x000fe200000e0000 */
[----:B------:R-:W-:Y:S01]  /*11f40*/  UIADD3 UR4, UP0, UR38, 0x670, URZ ;  /* 0x0000067026047890 */ /* 0x000fe2000ff1e03f */
[----:B------:R-:W-:Y:S01]  /*11f50*/  R2UR UR10, R10 ;  /* 0x000000000a0a72ca */ /* 0x000fe200000e0000 */
[----:B------:R-:W-:Y:S01]  /*11f60*/  VIADD R6, R6, 0x28cb0 ;  /* 0x00028cb006067836 */ /* 0x000fe20000000000 */
[----:B------:R-:W-:Y:S01]  /*11f70*/  PLOP3.LUT P1, PT, PT, PT, PT, 0x80, 0x0 ;  /* 0x000000000000781c */ /* 0x000fe20003f2f070 */
[----:B------:R-:W-:Y:S01]  /*11f80*/  VIADD R10, R7, 0x400 ;  /* 0x00000400070a7836 */ /* 0x000fe20000000000 */
[----:B------:R-:W-:-:S12]  /*11f90*/  UIADD3.X UR5, URZ, UR39, URZ, UP0, !UPT ;  /* 0x000000273f057290 */ /* 0x000fd800087fe43f */
.L_x_767:
        /* <DEDUP_REMOVED lines=15> */
.L_x_768:
        /* <DEDUP_REMOVED lines=15> */
.L_x_769:
        /* <DEDUP_REMOVED lines=15> */
.L_x_770:
        /* <DEDUP_REMOVED lines=15> */
.L_x_771:
        /* <DEDUP_REMOVED lines=11> */
[----:B------:R-:W-:Y:S01]  /*12410*/  UMOV UR10, 0x140 ;  /* 0x00000140000a7882 */ /* 0x000fe20000000000 */
[----:B------:R-:W-:Y:S02]  /*12420*/  R2UR UR7, R3 ;  /* 0x00000000030772ca */ /* 0x000fe400000e0000 */
[----:B------:R-:W-:Y:S02]  /*12430*/  PLOP3.LUT P1, PT, PT, PT, PT, 0x80, 0x0 ;  /* 0x000000000000781c */ /* 0x000fe40003f2f070 */
[----:B------:R-:W-:-:S11]  /*12440*/  IADD3 R10, R7, 0xa400, RZ ;  /* 0x0000a400070a7810 */ /* 0x000fd60007ffe0ff */
.L_x_772:
        /* <DEDUP_REMOVED lines=15> */
.L_x_773:
        /* <DEDUP_REMOVED lines=15> */
.L_x_774:
        /* <DEDUP_REMOVED lines=10> */
.L_x_757:
[----:B------:R-:W-:Y:S05]  /*126d0*/  BSYNC B1 ;  /* 0x0000000000017941 */ /* 0x000fea0003800000 */
.L_x_756:
[C---:B------:R-:W-:Y:S01]  /*126e0*/  ISETP.GT.AND P2, PT, R9.reuse, R5, PT ;  /* 0x000000050900720c */ /* 0x040fe20003f44270 */
[----:B------:R-:W-:Y:S02]  /*126f0*/  VIADD R24, R24, 0x1 ;  /* 0x0000000118187836 */ /* 0x000fe40000000000 */
[----:B------:R-:W-:-:S03]  /*12700*/  VIADD R9, R9, 0xffffffff ;  /* 0xffffffff09097836 */ /* 0x000fc60000000000 */
[----:B------:R-:W-:-:S04]  /*12710*/  ISETP.NE.AND P1, PT, R24, 0x2, PT ;  /* 0x000000021800780c */ /* 0x000fc80003f25270 */
[----:B------:R-:W-:Y:S02]  /*12720*/  SEL R2, RZ, 0x1, P1 ;  /* 0x00000001ff027807 */ /* 0x000fe40000800000 */
[----:B------:R-:W-:Y:S02]  /*12730*/  SEL R24, R24, RZ, P1 ;  /* 0x000000ff18187207 */ /* 0x000fe40000800000 */
[----:B------:R-:W-:Y:S01]  /*12740*/  LOP3.LUT R28, R28, R2, RZ, 0x3c, !PT ;  /* 0x000000021c1c7212 */ /* 0x000fe200078e3cff */
[----:B------:R-:W-:Y:S06]  /*12750*/  @P2 BRA `(.L_x_775) ;  /* 0xfffffff400002947 */ /* 0x000fec000383ffff */
.L_x_731:
[----:B------:R-:W-:Y:S05]  /*12760*/  BSYNC B0 ;  /* 0x0000000000007941 */ /* 0x000fea0003800000 */
.L_x_730:
[----:B------:R-:W2:Y:S01]  /*12770*/  LDL R2, [R1+0x4] ;  /* 0x0000040001027983 */ /* 0x000ea20000100800 */
[----:B------:R-:W-:Y:S05]  /*12780*/  @!P0 WARPSYNC.ALL ;  /* 0x0000000000008948 */ /* 0x000fea0003800000 */
[----:B------:R-:W-:Y:S06]  /*12790*/  @!P0 BAR.SYNC.DEFER_BLOCKING 0xc, 0x180 ;  /* 0x0306000000008b1d */ /* 0x000fec0000010000 */
[----:B------:R-:W-:Y:S01]  /*127a0*/  BSSY B7, `(.L_x_776) ;  /* 0x0000378000077945 */ /* 0x000fe20003800000 */
[----:B--2---:R-:W-:-:S13]  /*127b0*/  ISETP.GT.AND P0, PT, R2, RZ, PT ;  /* 0x000000ff0200720c */ /* 0x004fda0003f04270 */
[----:B------:R-:W-:Y:S05]  /*127c0*/  @P0 BRA `(.L_x_777) ;  /* 0x0000000000440947 */ /* 0x000fea0003800000 */
[----:B------:R-:W2:Y:S02]  /*127d0*/  S2R R2, SR_TID.X ;  /* 0x0000000000027919 */ /* 0x000ea40000002100 */
[----:B--2---:R-:W-:-:S04]  /*127e0*/  LOP3.LUT R2, R2, 0x7f, RZ, 0xc0, !PT ;  /* 0x0000007f02027812 */ /* 0x004fc800078ec0ff */
[----:B------:R-:W-:-:S13]  /*127f0*/  ISETP.NE.AND P0, PT, R2, RZ, PT ;  /* 0x000000ff0200720c */ /* 0x000fda0003f05270 */
[----:B------:R-:W-:Y:S05]  /*12800*/  @P0 BRA `(.L_x_778) ;  /* 0x0000003400c40947 */ /* 0x000fea0003800000 */
[----:B------:R-:W2:Y:S01]  /*12810*/  S2R R5, SR_LANEID ;  /* 0x0000000000057919 */ /* 0x000ea20000000000 */
[----:B------:R-:W-:Y:S01]  /*12820*/  VOTEU.ANY UR4, UPT, PT ;  /* 0x0000000000047886 */ /* 0x000fe200038e0100 */
[----:B-1----:R-:W1:Y:S01]  /*12830*/  LDC.64 R2, c[0x0][0xc60] ;  /* 0x00031800ff027b82 */ /* 0x002e620000000a00 */
[----:B------:R-:W2:Y:S02]  /*12840*/  FLO.U32 R0, UR4 ;  /* 0x0000000400007d00 */ /* 0x000ea400080e0000 */
[----:B--2---:R-:W-:-:S06]  /*12850*/  ISETP.EQ.U32.AND P0, PT, R0, R5, PT ;  /* 0x000000050000720c */ /* 0x004fcc0003f02070 */
[----:B------:R-:W1:Y:S07]  /*12860*/  POPC R5, UR4 ;  /* 0x0000000400057d09 */ /* 0x000e6e0008000000 */
[----:B-1----:R-:W2:Y:S01]  /*12870*/  @P0 ATOMG.E.ADD.STRONG.GPU PT, R3, desc[UR40][R2.64], R5 ;  /* 0x00000005020309a8 */ /* 0x002ea200081ee1e8 */
[----:B------:R-:W1:Y:S02]  /*12880*/  S2R R4, SR_LTMASK ;  /* 0x0000000000047919 */ /* 0x000e640000003900 */
[----:B-1----:R-:W-:-:S04]  /*12890*/  LOP3.LUT R4, R4, UR4, RZ, 0xc0, !PT ;  /* 0x0000000404047c12 */ /* 0x002fc8000f8ec0ff */
[----:B------:R-:W1:Y:S01]  /*128a0*/  POPC R7, R4 ;  /* 0x0000000400077309 */ /* 0x000e620000000000 */
[----:B--2---:R-:W1:Y:S02]  /*128b0*/  SHFL.IDX PT, R0, R3, R0, 0x1f ;  /* 0x00001f0003007589 */ /* 0x004e6400000e0000 */
[----:B-1----:R-:W-:Y:S01]  /*128c0*/  IADD3 R16, R0, UR36, R7 ;  /* 0x0000002400107c10 */ /* 0x002fe2000fffe007 */
[----:B------:R-:W-:Y:S06]  /*128d0*/  BRA `(.L_x_778) ;  /* 0x0000003400907947 */ /* 0x000fec0003800000 */
.L_x_777:
        /* <DEDUP_REMOVED lines=9> */
[----:B------:R-:W-:Y:S01]  /*12970*/  MOV R7, UR9 ;  /* 0x0000000900077c02 */ /* 0x000fe20008000f00 */
[----:B-1----:R-:W1:Y:S01]  /*12980*/  LDC.64 R2, c[0x4][R2] ;  /* 0x0100000002027b82 */ /* 0x002e620000000a00 */
[----:B------:R-:W-:Y:S02]  /*12990*/  IMAD.U32 R5, RZ, RZ, UR7 ;  /* 0x00000007ff057e24 */ /* 0x000fe4000f8e00ff */
[----:B------:R-:W-:Y:S02]  /*129a0*/  IMAD.U32 R6, RZ, RZ, UR8 ;  /* 0x00000008ff067e24 */ /* 0x000fe4000f8e00ff */
[----:B------:R-:W-:-:S02]  /*129b0*/  IMAD.U32 R10, RZ, RZ, UR4 ;  /* 0x00000004ff0a7e24 */ /* 0x000fc4000f8e00ff */
[----:B------:R-:W-:Y:S02]  /*129c0*/  IMAD.U32 R11, RZ, RZ, UR5 ;  /* 0x00000005ff0b7e24 */ /* 0x000fe4000f8e00ff */
[----:B0-----:R-:W-:Y:S02]  /*129d0*/  IMAD.MOV.U32 R8, RZ, RZ, 0x70 ;  /* 0x00000070ff087424 */ /* 0x001fe400078e00ff */
[----:B------:R-:W-:Y:S02]  /*129e0*/  IMAD.MOV.U32 R12, RZ, RZ, 0x1 ;  /* 0x00000001ff0c7424 */ /* 0x000fe400078e00ff */
[----:B------:R-:W-:-:S07]  /*129f0*/  IMAD.MOV.U32 R13, RZ, RZ, RZ ;  /* 0x000000ffff0d7224 */ /* 0x000fce00078e00ff */
[----:B------:R-:W-:-:S07]  /*12a00*/  LEPC R20, `(.L_x_780) ;  /* 0x000000001014794e */ /* 0x000fce0000000000 */
[----:B-1----:R-:W-:Y:S05]  /*12a10*/  CALL.ABS.NOINC R2 ;  /* 0x0000000002007343 */ /* 0x002fea0003c00000 */
.L_x_780:
[----:B------:R-:W-:Y:S05]  /*12a20*/  BSYNC B6 ;  /* 0x0000000000067941 */ /* 0x000fea0003800000 */
.L_x_779:
        /* <DEDUP_REMOVED lines=8> */
[----:B-1----:R1:W2:Y:S01]  /*12ab0*/  LDC.64 R2, c[0x4][R34] ;  /* 0x0100000022027b82 */ /* 0x0022a20000000a00 */
[----:B------:R-:W-:Y:S01]  /*12ac0*/  IMAD.U32 R4, RZ, RZ, UR6 ;  /* 0x00000006ff047e24 */ /* 0x000fe2000f8e00ff */
[----:B------:R-:W-:Y:S01]  /*12ad0*/  MOV R6, UR8 ;  /* 0x0000000800067c02 */ /* 0x000fe20008000f00 */
[----:B------:R-:W-:Y:S02]  /*12ae0*/  IMAD.U32 R5, RZ, RZ, UR7 ;  /* 0x00000007ff057e24 */ /* 0x000fe4000f8e00ff */
[----:B------:R-:W-:Y:S02]  /*12af0*/  IMAD.U32 R7, RZ, RZ, UR9 ;  /* 0x00000009ff077e24 */ /* 0x000fe4000f8e00ff */
[----:B------:R-:W-:-:S02]  /*12b00*/  IMAD.U32 R10, RZ, RZ, UR4 ;  /* 0x00000004ff0a7e24 */ /* 0x000fc4000f8e00ff */
[----:B------:R-:W-:Y:S02]  /*12b10*/  IMAD.U32 R11, RZ, RZ, UR5 ;  /* 0x00000005ff0b7e24 */ /* 0x000fe4000f8e00ff */
[----:B0-----:R-:W-:Y:S02]  /*12b20*/  IMAD.MOV.U32 R8, RZ, RZ, 0x70 ;  /* 0x00000070ff087424 */ /* 0x001fe400078e00ff */
[----:B------:R-:W-:Y:S02]  /*12b30*/  IMAD.MOV.U32 R12, RZ, RZ, 0x1 ;  /* 0x00000001ff0c7424 */ /* 0x000fe400078e00ff */
[----:B-1----:R-:W-:-:S07]  /*12b40*/  IMAD.MOV.U32 R13, RZ, RZ, RZ ;  /* 0x000000ffff0d7224 */ /* 0x002fce00078e00ff */
[----:B------:R-:W-:-:S07]  /*12b50*/  LEPC R20, `(.L_x_783) ;  /* 0x000000001014794e */ /* 0x000fce0000000000 */
[----:B--2---:R-:W-:Y:S05]  /*12b60*/  CALL.ABS.NOINC R2 ;  /* 0x0000000002007343 */ /* 0x004fea0003c00000 */
.L_x_783:
        /* <DEDUP_REMOVED lines=15> */
.L_x_782:
[----:B------:R-:W-:Y:S05]  /*12c60*/  BSYNC B6 ;  /* 0x0000000000067941 */ /* 0x000fea0003800000 */
.L_x_781:
[----:B------:R-:W2:Y:S01]  /*12c70*/  LDL R34, [R1+0x4] ;  /* 0x0000040001227983 */ /* 0x000ea20000100800 */
[----:B------:R-:W-:Y:S01]  /*12c80*/  ULDC.64 UR4, c[0x0][0x9f8] ;  /* 0x00027e0000047ab9 */ /* 0x000fe20000000a00 */
[----:B------:R-:W3:Y:S01]  /*12c90*/  LDC R10, c[0x0][0x430] ;  /* 0x00010c00ff0a7b82 */ /* 0x000ee20000000800 */
[----:B------:R-:W-:Y:S01]  /*12ca0*/  ISETP.NE.U32.AND P0, PT, RZ, UR4, PT ;  /* 0x00000004ff007c0c */ /* 0x000fe2000bf05070 */
[----:B------:R-:W4:Y:S03]  /*12cb0*/  S2R R20, SR_TID.X ;  /* 0x0000000000147919 */ /* 0x000f260000002100 */
[----:B------:R-:W-:-:S13]  /*12cc0*/  ISETP.NE.AND.EX P0, PT, RZ, UR5, PT, P0 ;  /* 0x00000005ff007c0c */ /* 0x000fda000bf05300 */
[----:B------:R-:W-:Y:S01]  /*12cd0*/  @P0 IADD3 R2, P1, R27, UR4, RZ ;  /* 0x000000041b020c10 */ /* 0x000fe2000ff3e0ff */
[----:B------:R-:W0:Y:S01]  /*12ce0*/  S2R R11, SR_TID.X ;  /* 0x00000000000b7919 */ /* 0x000e220000002100 */
[----:B------:R-:W-:Y:S02]  /*12cf0*/  ULDC UR4, c[0x0][0x320] ;  /* 0x0000c80000047ab9 */ /* 0x000fe40000000800 */
[----:B-1----:R-:W-:-:S05]  /*12d00*/  @P0 IADD3.X R3, R29, UR5, RZ, P1, !PT ;  /* 0x000000051d030c10 */ /* 0x002fca0008ffe4ff */
[----:B------:R1:W2:Y:S01]  /*12d10*/  @P0 LDG.E R30, desc[UR40][R2.64] ;  /* 0x00000028021e0981 */ /* 0x0002a2000c1e1900 */
[----:B----4-:R-:W-:-:S04]  /*12d20*/  LOP3.LUT R20, R20, 0x7f, RZ, 0xc0, !PT ;  /* 0x0000007f14147812 */ /* 0x010fc800078ec0ff */
[----:B------:R-:W-:Y:S02]  /*12d30*/  SHF.R.U32.HI R21, RZ, 0x3, R20 ;  /* 0x00000003ff157819 */ /* 0x000fe40000011614 */
[----:B------:R-:W4:Y:S02]  /*12d40*/  S2R R20, SR_TID.X ;  /* 0x0000000000147919 */ /* 0x000f240000002100 */
[----:B----4-:R-:W-:-:S05]  /*12d50*/  IMAD.SHL.U32 R20, R20, 0x10, RZ ;  /* 0x0000001014147824 */ /* 0x010fca00078e00ff */
[----:B------:R-:W-:Y:S02]  /*12d60*/  LOP3.LUT R20, R21, 0x70, R20, 0xf8, !PT ;  /* 0x0000007015147812 */ /* 0x000fe400078ef814 */
[----:B------:R-:W4:Y:S01]  /*12d70*/  S2R R21, SR_TID.X ;  /* 0x0000000000157919 */ /* 0x000f220000002100 */
[----:B---3--:R-:W-:Y:S01]  /*12d80*/  ISETP.NE.AND P1, PT, R10, 0x1, PT ;  /* 0x000000010a00780c */ /* 0x008fe20003f25270 */
[----:B------:R-:W-:-:S12]  /*12d90*/  VIADD R31, R31, 0xffffffc0 ;  /* 0xffffffc01f1f7836 */ /* 0x000fd80000000000 */
[----:B------:R-:W3:Y:S08]  /*12da0*/  @P1 LDC R0, c[0x0][0x434] ;  /* 0x00010d00ff001b82 */ /* 0x000ef00000000800 */
[----:B-1----:R-:W1:Y:S01]  /*12db0*/  @P1 LDC R2, c[0x0][0x438] ;  /* 0x00010e00ff021b82 */ /* 0x002e620000000800 */
[----:B----4-:R-:W-:-:S05]  /*12dc0*/  IMAD.SHL.U32 R21, R21, 0x8, RZ ;  /* 0x0000000815157824 */ /* 0x010fca00078e00ff */
[----:B------:R-:W-:-:S04]  /*12dd0*/  LOP3.LUT R21, R21, 0x38, RZ, 0xc0, !PT ;  /* 0x0000003815157812 */ /* 0x000fc800078ec0ff */
[----:B------:R-:W-:-:S04]  /*12de0*/  LOP3.LUT R21, R21, 0x40, RZ, 0xfc, !PT ;  /* 0x0000004015157812 */ /* 0x000fc800078efcff */
[----:B------:R-:W-:Y:S02]  /*12df0*/  ISETP.GE.AND P2, PT, R21, UR4, PT ;  /* 0x0000000415007c0c */ /* 0x000fe4000bf46270 */
[----:B------:R-:W4:Y:S01]  /*12e00*/  S2R R21, SR_TID.X ;  /* 0x0000000000157919 */ /* 0x000f220000002100 */
[----:B------:R-:W-:Y:S01]  /*12e10*/  IADD3 R3, R20, R31, RZ ;  /* 0x0000001f14037210 */ /* 0x000fe20007ffe0ff */
[----:B0-----:R-:W-:-:S04]  /*12e20*/  IMAD.SHL.U32 R11, R11, 0x8, RZ ;  /* 0x000000080b0b7824 */ /* 0x001fc800078e00ff */
[----:B------:R-:W-:Y:S01]  /*12e30*/  IMAD.IADD R8, R3, 0x1, R33 ;  /* 0x0000000103087824 */ /* 0x000fe200078e0221 */
[----:B------:R-:W-:Y:S02]  /*12e40*/  LOP3.LUT R11, R11, 0x38, RZ, 0xc0, !PT ;  /* 0x000000380b0b7812 */ /* 0x000fe400078ec0ff */
[----:B------:R-:W-:-:S04]  /*12e50*/  LOP3.LUT R22, R22, 0xffffffbf, RZ, 0xc0, !PT ;  /* 0xffffffbf16167812 */ /* 0x000fc800078ec0ff */
[----:B------:R-:W-:-:S04]  /*12e60*/  @P2 LOP3.LUT R22, R22, 0x40, RZ, 0xfc, !PT ;  /* 0x0000004016162812 */ /* 0x000fc800078efcff */
[----:B------:R-:W-:Y:S01]  /*12e70*/  LOP3.LUT R22, R22, 0xffffff7f, RZ, 0xc0, !PT ;  /* 0xffffff7f16167812 */ /* 0x000fe200078ec0ff */
[----:B----4-:R-:W-:-:S05]  /*12e80*/  IMAD.SHL.U32 R21, R21, 0x8, RZ ;  /* 0x0000000815157824 */ /* 0x010fca00078e00ff */
[----:B------:R-:W-:Y:S02]  /*12e90*/  LOP3.LUT R21, R21, 0x38, RZ, 0xc0, !PT ;  /* 0x0000003815157812 */ /* 0x000fe400078ec0ff */
[----:B------:R-:W-:-:S05]  /*12ea0*/  SEL R9, RZ, 0xffffffff, P2 ;  /* 0xffffffffff097807 */ /* 0x000fca0001000000 */
[----:B------:R-:W-:Y:S02]  /*12eb0*/  IMAD.SHL.U32 R9, R9, 0x2, RZ ;  /* 0x0000000209097824 */ /* 0x000fe400078e00ff */
[----:B------:R-:W-:Y:S01]  /*12ec0*/  IMAD.MOV.U32 R36, RZ, RZ, RZ ;  /* 0x000000ffff247224 */ /* 0x000fe200078e00ff */
[----:B------:R-:W-:Y:S02]  /*12ed0*/  LOP3.LUT R13, R11, 0x1c0, RZ, 0xfc, !PT ;  /* 0x000001c00b0d7812 */ /* 0x000fe400078efcff */
[----:B--2---:R-:W-:Y:S01]  /*12ee0*/  ISETP.GE.AND P0, PT, R3, R34, PT ;  /* 0x000000220300720c */ /* 0x004fe20003f06270 */
[----:B---3--:R-:W-:-:S04]  /*12ef0*/  @P1 IMAD.HI.U32 R3, R8, R0, RZ ;  /* 0x0000000008031227 */ /* 0x008fc800078e00ff */
[----:B------:R-:W-:Y:S01]  /*12f00*/  IMAD.MOV.U32 R0, RZ, RZ, R8 ;  /* 0x000000ffff007224 */ /* 0x000fe200078e0008 */
[----:B-1----:R-:W-:Y:S02]  /*12f10*/  @P1 SHF.R.U32.HI R0, RZ, R2, R3 ;  /* 0x00000002ff001219 */ /* 0x002fe40000011603 */
[----:B------:R-:W-:Y:S02]  /*12f20*/  ISETP.GE.AND P1, PT, R11, UR4, PT ;  /* 0x000000040b007c0c */ /* 0x000fe4000bf26270 */
[----:B------:R-:W-:Y:S02]  /*12f30*/  ISETP.GT.U32.OR P0, PT, R20, 0x3f, P0 ;  /* 0x0000003f1400780c */ /* 0x000fe40000704470 */
[C---:B------:R-:W-:Y:S02]  /*12f40*/  LOP3.LUT R34, R21.reuse, 0x80, RZ, 0xfc, !PT ;  /* 0x0000008015227812 */ /* 0x040fe400078efcff */
[----:B------:R-:W-:Y:S02]  /*12f50*/  LOP3.LUT R21, R21, 0xc0, RZ, 0xfc, !PT ;  /* 0x000000c015157812 */ /* 0x000fe400078efcff */
[----:B------:R-:W-:-:S05]  /*12f60*/  SEL R4, RZ, 0x1, P1 ;  /* 0x00000001ff047807 */ /* 0x000fca0000800000 */
[----:B------:R-:W-:Y:S02]  /*12f70*/  @P1 LOP3.LUT R22, R22, 0x80, RZ, 0xfc, !PT ;  /* 0x0000008016161812 */ /* 0x000fe400078efcff */
[----:B------:R-:W-:Y:S01]  /*12f80*/  ISETP.GE.AND P1, PT, R21, UR4, PT ;  /* 0x0000000415007c0c */ /* 0x000fe2000bf26270 */
[----:B------:R-:W0:Y:S01]  /*12f90*/  @!P0 LDC.64 R2, c[0x0][0x428] ;  /* 0x00010a00ff028b82 */ /* 0x000e220000000a00 */
[----:B------:R-:W1:Y:S01]  /*12fa0*/  S2R R21, SR_TID.X ;  /* 0x0000000000157919 */ /* 0x000e620000002100 */
[----:B------:R-:W-:Y:S02]  /*12fb0*/  LOP3.LUT R9, R9, 0x2, R4, 0xe2, !PT ;  /* 0x0000000209097812 */ /* 0x000fe400078ee204 */
[----:B------:R-:W-:-:S04]  /*12fc0*/  ISETP.GE.AND P2, PT, R34, UR4, PT ;  /* 0x0000000422007c0c */ /* 0x000fc8000bf46270 */
[----:B------:R-:W2:Y:S01]  /*12fd0*/  @!P0 LDC.64 R4, c[0x0][0x418] ;  /* 0x00010600ff048b82 */ /* 0x000ea20000000a00 */
[----:B------:R-:W-:Y:S02]  /*12fe0*/  SEL R6, RZ, 0x4, P2 ;  /* 0x00000004ff067807 */ /* 0x000fe40001000000 */
[----:B------:R-:W-:Y:S02]  /*12ff0*/  SEL R7, RZ, 0x8, P1 ;  /* 0x00000008ff077807 */ /* 0x000fe40000800000 */
[----:B------:R-:W-:Y:S02]  /*13000*/  SHF.R.S32.HI R34, RZ, 0x1f, R30 ;  /* 0x0000001fff227819 */ /* 0x000fe4000001141e */
[----:B------:R-:W-:Y:S01]  /*13010*/  LOP3.LUT R9, R7, R9, R6, 0xfe, !PT ;  /* 0x0000000907097212 */ /* 0x000fe200078efe06 */
[--C-:B------:R-:W-:Y:S01]  /*13020*/  @!P0 IMAD.MOV.U32 R6, RZ, RZ, R0.reuse ;  /* 0x000000ffff068224 */ /* 0x100fe200078e0000 */
[----:B------:R-:W-:Y:S02]  /*13030*/  @!P0 SHF.R.S32.HI R7, RZ, 0x1f, R0 ;  /* 0x0000001fff078819 */ /* 0x000fe40000011400 */
[----:B------:R-:W-:-:S04]  /*13040*/  LOP3.LUT R22, R22, 0xffffffdf, RZ, 0xc0, !PT ;  /* 0xffffffdf16167812 */ /* 0x000fc800078ec0ff */
[----:B------:R-:W-:Y:S01]  /*13050*/  @P2 LOP3.LUT R22, R22, 0x20, RZ, 0xfc, !PT ;  /* 0x0000002016162812 */ /* 0x000fe200078efcff */
[----:B0-----:R-:W-:-:S04]  /*13060*/  @!P0 IMAD.WIDE.U32 R6, R30, R2, R6 ;  /* 0x000000021e068225 */ /* 0x001fc800078e0006 */
[----:B------:R-:W-:Y:S01]  /*13070*/  @!P0 IMAD R2, R34, R2, RZ ;  /* 0x0000000222028224 */ /* 0x000fe200078e02ff */
[----:B------:R-:W-:-:S03]  /*13080*/  LOP3.LUT R22, R22, 0xffffffef, RZ, 0xc0, !PT ;  /* 0xffffffef16167812 */ /* 0x000fc600078ec0ff */
[----:B------:R-:W-:Y:S02]  /*13090*/  @!P0 IMAD R3, R30, R3, R2 ;  /* 0x000000031e038224 */ /* 0x000fe400078e0202 */
[----:B-1----:R-:W-:Y:S01]  /*130a0*/  IMAD.SHL.U32 R21, R21, 0x8, RZ ;  /* 0x0000000815157824 */ /* 0x002fe200078e00ff */
[----:B------:R-:W-:Y:S02]  /*130b0*/  @P1 LOP3.LUT R22, R22, 0x10, RZ, 0xfc, !PT ;  /* 0x0000001016161812 */ /* 0x000fe400078efcff */
[C---:B--2---:R-:W-:Y:S02]  /*130c0*/  @!P0 LEA R4, P1, R6.reuse, R4, 0x2 ;  /* 0x0000000406048211 */ /* 0x044fe400078210ff */
[----:B------:R-:W-:Y:S02]  /*130d0*/  @!P0 IADD3 R3, R7, R3, RZ ;  /* 0x0000000307038210 */ /* 0x000fe40007ffe0ff */
[----:B------:R-:W-:Y:S02]  /*130e0*/  LOP3.LUT R21, R21, 0x38, RZ, 0xc0, !PT ;  /* 0x0000003815157812 */ /* 0x000fe400078ec0ff */
[----:B------:R-:W-:-:S02]  /*130f0*/  @!P0 LEA.HI.X R5, R6, R5, R3, 0x2, P1 ;  /* 0x0000000506058211 */ /* 0x000fc400008f1403 */
[----:B------:R-:W-:-:S03]  /*13100*/  LOP3.LUT R12, R21, 0x180, RZ, 0xfc, !PT ;  /* 0x00000180150c7812 */ /* 0x000fc600078efcff */
[----:B------:R0:W5:Y:S01]  /*13110*/  @!P0 LDG.E R36, desc[UR40][R4.64] ;  /* 0x0000002804248981 */ /* 0x000162000c1e1900 */
[----:B------:R-:W-:Y:S02]  /*13120*/  ISETP.GE.AND P0, PT, R12, UR4, PT ;  /* 0x000000040c007c0c */ /* 0x000fe4000bf06270 */
[C---:B------:R-:W-:Y:S02]  /*13130*/  LOP3.LUT R12, R11.reuse, 0x100, RZ, 0xfc, !PT ;  /* 0x000001000b0c7812 */ /* 0x040fe400078efcff */
[----:B------:R-:W-:Y:S02]  /*13140*/  LOP3.LUT R11, R11, 0x140, RZ, 0xfc, !PT ;  /* 0x000001400b0b7812 */ /* 0x000fe400078efcff */
[----:B------:R-:W-:Y:S02]  /*13150*/  ISETP.GE.AND P3, PT, R12, UR4, PT ;  /* 0x000000040c007c0c */ /* 0x000fe4000bf66270 */
[----:B------:R-:W-:Y:S02]  /*13160*/  ISETP.GE.AND P2, PT, R11, UR4, PT ;  /* 0x000000040b007c0c */ /* 0x000fe4000bf46270 */
[----:B0-----:R-:W-:-:S02]  /*13170*/  SEL R4, RZ, 0x10, P3 ;  /* 0x00000010ff047807 */ /* 0x001fc40001800000 */
[----:B------:R-:W-:Y:S01]  /*13180*/  SEL R5, RZ, 0x20, P2 ;  /* 0x00000020ff057807 */ /* 0x000fe20001000000 */
[----:B------:R-:W-:Y:S01]  /*13190*/  IMAD.MOV R0, RZ, RZ, -R0 ;  /* 0x000000ffff007224 */ /* 0x000fe200078e0a00 */
[----:B------:R-:W-:Y:S02]  /*131a0*/  SEL R3, RZ, 0x40, P0 ;  /* 0x00000040ff037807 */ /* 0x000fe40000000000 */
[----:B------:R-:W-:Y:S01]  /*131b0*/  LOP3.LUT R4, R5, R9, R4, 0xfe, !PT ;  /* 0x0000000905047212 */ /* 0x000fe200078efe04 */
[----:B------:R-:W-:-:S03]  /*131c0*/  IMAD R0, R10, R0, R8 ;  /* 0x000000000a007224 */ /* 0x000fc600078e0208 */
[----:B------:R-:W-:-:S05]  /*131d0*/  LOP3.LUT R3, R4, R3, RZ, 0xfc, !PT ;  /* 0x0000000304037212 */ /* 0x000fca00078efcff */
[----:B------:R0:W-:Y:S04]  /*131e0*/  STL [R1+0x38], R3 ;  /* 0x0000380301007387 */ /* 0x0001e80000100800 */
[----:B------:R0:W-:Y:S01]  /*131f0*/  STL [R1], R0 ;  /* 0x0000000001007387 */ /* 0x0001e20000100800 */
[----:B------:R-:W-:Y:S02]  /*13200*/  LOP3.LUT R22, R22, 0xfffffff7, RZ, 0xc0, !PT ;  /* 0xfffffff716167812 */ /* 0x000fe400078ec0ff */
[----:B------:R-:W-:Y:S02]  /*13210*/  ISETP.GE.AND P0, PT, R13, UR4, PT ;  /* 0x000000040d007c0c */ /* 0x000fe4000bf06270 */
[----:B------:R-:W-:Y:S01]  /*13220*/  @P3 LOP3.LUT R22, R22, 0x8, RZ, 0xfc, !PT ;  /* 0x0000000816163812 */ /* 0x000fe200078efcff */
[----:B------:R-:W-:-:S03]  /*13230*/  UMOV UR4, 0xffffffff ;  /* 0xffffffff00047882 */ /* 0x000fc60000000000 */
[----:B------:R-:W-:Y:S02]  /*13240*/  LOP3.LUT R22, R22, 0xfffffffb, RZ, 0xc0, !PT ;  /* 0xfffffffb16167812 */ /* 0x000fe400078ec0ff */
[----:B------:R-:W-:Y:S02]  /*13250*/  SEL R2, RZ, 0x80, P0 ;  /* 0x00000080ff027807 */ /* 0x000fe40000000000 */
[----:B------:R-:W-:Y:S01]  /*13260*/  @P2 LOP3.LUT R22, R22, 0x4, RZ, 0xfc, !PT ;  /* 0x0000000416162812 */ /* 0x000fe200078efcff */
[----:B0-----:R-:W-:Y:S06]  /*13270*/  BRA.DIV UR4, `(.L_x_784) ;  /* 0x0000004604e87947 */ /* 0x001fec000b800000 */
.L_x_888:
[----:B------:R-:W-:Y:S02]  /*13280*/  LOP3.LUT R2, R3, R2, RZ, 0xfc, !PT ;  /* 0x0000000203027212 */ /* 0x000fe400078efcff */
[----:B------:R-:W-:Y:S02]  /*13290*/  LOP3.LUT R0, R37, 0x2, RZ, 0xfc, !PT ;  /* 0x0000000225007812 */ /* 0x000fe400078efcff */
[----:B------:R-:W-:Y:S01]  /*132a0*/  ISETP.GT.U32.AND P1, PT, R20, 0x3f, PT ;  /* 0x0000003f1400780c */ /* 0x000fe20003f24070 */
[----:B------:R0:W-:Y:S01]  /*132b0*/  STL [R1+0x10], R2 ;  /* 0x0000100201007387 */ /* 0x0001e20000100800 */
[----:B------:R-:W-:Y:S02]  /*132c0*/  ISETP.NE.AND P0, PT, R0, 0x3, PT ;  /* 0x000000030000780c */ /* 0x000fe40003f05270 */
[----:B------:R-:W-:Y:S02]  /*132d0*/  LOP3.LUT R22, R22, 0xfffffeff, RZ, 0xc0, !PT ;  /* 0xfffffeff16167812 */ /* 0x000fe400078ec0ff */
[----:B------:R-:W-:-:S02]  /*132e0*/  SHF.R.S32.HI R29, RZ, 0x1f, R18 ;  /* 0x0000001fff1d7819 */ /* 0x000fc40000011412 */
[----:B------:R-:W-:-:S05]  /*132f0*/  LOP3.LUT R22, R22, 0xfffffffe, RZ, 0xc0, !PT ;  /* 0xfffffffe16167812 */ /* 0x000fca00078ec0ff */
[----:B------:R-:W-:-:S04]  /*13300*/  @P1 LOP3.LUT R22, R22, 0x1, RZ, 0xfc, !PT ;  /* 0x0000000116161812 */ /* 0x000fc800078efcff */
[----:B------:R-:W-:Y:S01]  /*13310*/  @P0 LOP3.LUT R22, R22, 0x100, RZ, 0xfc, !PT ;  /* 0x0000010016160812 */ /* 0x000fe200078efcff */
[----:B0-----:R-:W-:Y:S06]  /*13320*/  @!P0 BRA `(.L_x_785) ;  /* 0x0000000000048947 */ /* 0x001fec0003800000 */
[----:B------:R-:W-:Y:S01]  /*13330*/  BPT.TRAP 0x1 ;  /* 0x000000040000795c */ /* 0x000fe20000300000 */
.L_x_785:
[----:B------:R-:W-:Y:S01]  /*13340*/  IMAD R27, R25, 0x8, R23 ;  /* 0x00000008191b7824 */ /* 0x000fe200078e0217 */
[----:B------:R-:W-:Y:S01]  /*13350*/  SHF.L.U32 R0, R26, 0x1f, RZ ;  /* 0x0000001f1a007819 */ /* 0x000fe200000006ff */
[----:B------:R-:W-:Y:S03]  /*13360*/  BSSY B0, `(.L_x_786) ;  /* 0x0000003000007945 */ /* 0x000fe60003800000 */
[----:B------:R-:W0:Y:S02]  /*13370*/  SYNCS.PHASECHK.TRANS64.TRYWAIT P0, [R27+URZ+0x28c40], R0 ;  /* 0x028c40001b0075a7 */ /* 0x000e24000800017f */
[----:B0-----:R-:W-:Y:S05]  /*13380*/  @!P0 BRA `(.L_x_787) ;  /* 0x0000004400d88947 */ /* 0x001fea0003800000 */
.L_x_889:
[----:B------:R-:W-:Y:S05]  /*13390*/  BSYNC B0 ;  /* 0x0000000000007941 */ /* 0x000fea0003800000 */
.L_x_786:
[----:B------:R-:W0:Y:S01]  /*133a0*/  LDL R2, [R1] ;  /* 0x0000000001027983 */ /* 0x000e220000100800 */
[----:B------:R-:W-:-:S03]  /*133b0*/  ULDC.64 UR4, c[0x0][0x300] ;  /* 0x0000c00000047ab9 */ /* 0x000fc60000000a00 */
[----:B------:R-:W2:Y:S01]  /*133c0*/  LDL R6, [R1+0x4] ;  /* 0x0000040001067983 */ /* 0x000ea20000100800 */
[----:B-----5:R-:W-:Y:S02]  /*133d0*/  SHF.R.S32.HI R4, RZ, 0x1f, R36 ;  /* 0x0000001fff047819 */ /* 0x020fe40000011424 */
[----:B------:R-:W-:Y:S01]  /*133e0*/  LOP3.LUT R22, R22, 0xfffffffd, RZ, 0xc0, !PT ;  /* 0xfffffffd16167812 */ /* 0x000fe200078ec0ff */
[----:B------:R-:W1:Y:S02]  /*133f0*/  S2R R7, SR_TID.X ;  /* 0x0000000000077919 */ /* 0x000e640000002100 */
        /* <DEDUP_REMOVED lines=11> */
[----:B-1----:R-:W0:Y:S01]  /*134b0*/  S2R R4, SR_TID.X ;  /* 0x0000000000047919 */ /* 0x002e220000002100 */
[----:B------:R-:W-:-:S04]  /*134c0*/  IMAD.WIDE.U32 R2, R36, UR4, R2 ;  /* 0x0000000424027c25 */ /* 0x000fc8000f8e0002 */
[----:B------:R-:W-:Y:S01]  /*134d0*/  IMAD R0, R36, UR5, R0 ;  /* 0x0000000524007c24 */ /* 0x000fe2000f8e0200 */
[----:B------:R-:W-:-:S03]  /*134e0*/  ULDC.64 UR4, c[0x0][0x308] ;  /* 0x0000c20000047ab9 */ /* 0x000fc60000000a00 */
[----:B------:R-:W-:Y:S02]  /*134f0*/  IMAD.IADD R3, R3, 0x1, R0 ;  /* 0x0000000103037824 */ /* 0x000fe400078e0200 */
[----:B------:R-:W-:Y:S02]  /*13500*/  IMAD R0, R29, UR4, RZ ;  /* 0x000000041d007c24 */ /* 0x000fe4000f8e02ff */
[----:B------:R-:W-:-:S04]  /*13510*/  IMAD.WIDE.U32 R2, R18, UR4, R2 ;  /* 0x0000000412027c25 */ /* 0x000fc8000f8e0002 */
[----:B------:R-:W-:Y:S01]  /*13520*/  IMAD R0, R18, UR5, R0 ;  /* 0x0000000512007c24 */ /* 0x000fe2000f8e0200 */
[----:B------:R-:W-:Y:S01]  /*13530*/  ULDC.64 UR4, c[0x0][0x2e8] ;  /* 0x0000ba0000047ab9 */ /* 0x000fe20000000a00 */
[----:B0-----:R-:W-:-:S04]  /*13540*/  LOP3.LUT R4, R4, 0x7f, RZ, 0xc0, !PT ;  /* 0x0000007f04047812 */ /* 0x001fc800078ec0ff */
[----:B------:R-:W-:Y:S01]  /*13550*/  SHF.R.U32.HI R5, RZ, 0x3, R4 ;  /* 0x00000003ff057819 */ /* 0x000fe20000011604 */
[----:B------:R-:W-:Y:S01]  /*13560*/  IMAD.IADD R4, R3, 0x1, R0 ;  /* 0x0000000103047824 */ /* 0x000fe200078e0200 */
[C---:B------:R-:W-:Y:S01]  /*13570*/  LEA R0, P0, R2.reuse, UR4, 0x1 ;  /* 0x0000000402007c11 */ /* 0x040fe2000f8008ff */
[----:B------:R-:W-:Y:S01]  /*13580*/  ULDC UR4, c[0x0][0x2f4] ;  /* 0x0000bd0000047ab9 */ /* 0x000fe20000000800 */
[----:B--2---:R-:W-:Y:S01]  /*13590*/  IADD3 R31, -R5, R6, -R31 ;  /* 0x00000006051f7210 */ /* 0x004fe20007ffe91f */
[----:B------:R-:W-:Y:S01]  /*135a0*/  IMAD R5, R25, 0x1000, R35 ;  /* 0x0000100019057824 */ /* 0x000fe200078e0223 */
[----:B------:R-:W-:Y:S02]  /*135b0*/  ISETP.GE.AND P2, PT, R7, UR4, PT ;  /* 0x0000000407007c0c */ /* 0x000fe4000bf46270 */
[----:B------:R-:W-:Y:S01]  /*135c0*/  LEA.HI.X R4, R2, UR5, R4, 0x1, P0 ;  /* 0x0000000502047c11 */ /* 0x000fe200080f0c04 */
[----:B------:R-:W-:Y:S01]  /*135d0*/  UMOV UR5, 0xffffffff ;  /* 0xffffffff00057882 */ /* 0x000fe20000000000 */
[----:B------:R-:W-:-:S09]  /*135e0*/  ISETP.GE.AND P0, PT, R31, 0x1, PT ;  /* 0x000000011f00780c */ /* 0x000fd20003f06270 */
[----:B------:R-:W-:Y:S01]  /*135f0*/  @P2 LOP3.LUT R22, R22, 0x2, RZ, 0xfc, !PT ;  /* 0x0000000216162812 */ /* 0x000fe200078efcff */
[----:B------:R-:W-:Y:S06]  /*13600*/  BRA.DIV UR5, `(.L_x_788) ;  /* 0x00000046054c7947 */ /* 0x000fec000b800000 */
[----:B------:R-:W0:Y:S01]  /*13610*/  SHFL.IDX PT, R3, R0, RZ, 0x181f ;  /* 0x00181fff00037589 */ /* 0x000e2200000e0000 */
[----:B------:R-:W-:-:S03]  /*13620*/  @P0 IMAD R6, R5, 0x2, R23 ;  /* 0x0000000205060824 */ /* 0x000fc600078e0217 */
[----:B------:R-:W1:Y:S01]  /*13630*/  SHFL.IDX PT, R2, R4, RZ, 0x181f ;  /* 0x00181fff04027589 */ /* 0x000e6200000e0000 */
[----:B0-----:R-:W-:-:S04]  /*13640*/  @P0 LEA R3, P1, R7, R3, 0x1 ;  /* 0x0000000307030211 */ /* 0x001fc800078208ff */
[----:B-1----:R-:W-:-:S04]  /*13650*/  @P0 IADD3.X R2, RZ, R2, RZ, P1, !PT ;  /* 0x00000002ff020210 */ /* 0x002fc80000ffe4ff */
        /* <DEDUP_REMOVED lines=17> */
[----:B------:R-:W-:Y:S01]  /*13770*/  @P0 IMAD R6, R5, 0x2, R23 ;  /* 0x0000000205060824 */ /* 0x000fe200078e0217 */
        /* <DEDUP_REMOVED lines=9> */
.L_x_899:
[----:B------:R-:W-:-:S13]  /*13810*/  ISETP.GE.AND P0, PT, R31, 0x31, PT ;  /* 0x000000311f00780c */ /* 0x000fda0003f06270 */
[----:B01----:R-:W-:Y:S01]  /*13820*/  @P0 LEA R2, P1, R7, R0, 0x1 ;  /* 0x0000000007020211 */ /* 0x003fe200078208ff */
        /* <DEDUP_REMOVED lines=8> */
.L_x_789:
        /* <DEDUP_REMOVED lines=11> */
.L_x_790:
[----:B------:R1:W5:Y:S01]  /*13960*/  LDL.LU R0, [R1+0x14] ;  /* 0x0000140001007983 */ /* 0x0003620000300800 */
[----:B------:R1:W-:Y:S03]  /*13970*/  SYNCS.ARRIVE.TRANS64.A1T0 RZ, [R27+URZ+0x28c30], RZ ;  /* 0x028c30ff1bff79a7 */ /* 0x0003e6000810003f */
[----:B------:R1:W5:Y:S04]  /*13980*/  LDL.LU R4, [R1+0xc] ;  /* 0x00000c0001047983 */ /* 0x0003680000300800 */
[----:B0-----:R1:W5:Y:S02]  /*13990*/  LDL R3, [R1+0x10] ;  /* 0x0000100001037983 */ /* 0x0013640000100800 */
[----:B------:R-:W-:Y:S05]  /*139a0*/  WARPSYNC.ALL ;  /* 0x0000000000007948 */ /* 0x000fea0003800000 */
[----:B------:R-:W-:Y:S01]  /*139b0*/  ULDC.64 UR4, c[0x0][0xa00] ;  /* 0x0002800000047ab9 */ /* 0x000fe20000000a00 */
[----:B------:R-:W-:Y:S01]  /*139c0*/  BSSY B6, `(.L_x_791) ;  /* 0x0000025000067945 */ /* 0x000fe20003800000 */
[----:B------:R-:W-:Y:S01]  /*139d0*/  BAR.SYNC.DEFER_BLOCKING 0x8, 0x100 ;  /* 0x0204000000007b1d */ /* 0x000fe20000010000 */
[----:B------:R-:W-:-:S04]  /*139e0*/  ISETP.NE.U32.AND P0, PT, RZ, UR4, PT ;  /* 0x00000004ff007c0c */ /* 0x000fc8000bf05070 */
[----:B------:R-:W-:Y:S01]  /*139f0*/  ISETP.NE.AND.EX P0, PT, RZ, UR5, PT, P0 ;  /* 0x00000005ff007c0c */ /* 0x000fe2000bf05300 */
[----:B------:R-:W-:-:S03]  /*13a00*/  ULDC.64 UR4, c[0x0][0x298] ;  /* 0x0000a60000047ab9 */ /* 0x000fc60000000a00 */
[----:B------:R-:W-:-:S05]  /*13a10*/  SEL R5, R32, RZ, !P0 ;  /* 0x000000ff20057207 */ /* 0x000fca0004000000 */
[----:B------:R0:W-:Y:S01]  /*13a20*/  STL [R1+0x28], R5 ;  /* 0x0000280501007387 */ /* 0x0001e20000100800 */
[----:B-----5:R-:W-:Y:S02]  /*13a30*/  SEL R2, R0, RZ, !P0 ;  /* 0x000000ff00027207 */ /* 0x020fe40004000000 */
[----:B------:R-:W-:-:S03]  /*13a40*/  SHF.R.S32.HI R0, RZ, 0x1f, R4 ;  /* 0x0000001fff007819 */ /* 0x000fc60000011404 */
[----:B------:R2:W-:Y:S01]  /*13a50*/  STL [R1+0x14], R2 ;  /* 0x0000140201007387 */ /* 0x0005e20000100800 */
[----:B------:R-:W-:Y:S01]  /*13a60*/  PRMT R32, R3, 0x8880, RZ ;  /* 0x0000888003207816 */ /* 0x000fe200000000ff */
[----:B------:R-:W-:-:S03]  /*13a70*/  IMAD R0, R0, UR4, RZ ;  /* 0x0000000400007c24 */ /* 0x000fc6000f8e02ff */
[----:B------:R-:W-:Y:S01]  /*13a80*/  PRMT R32, R32, 0x7710, RZ ;  /* 0x0000771020207816 */ /* 0x000fe200000000ff */
[C---:B------:R-:W-:Y:S02]  /*13a90*/  IMAD R0, R4.reuse, UR5, R0 ;  /* 0x0000000504007c24 */ /* 0x040fe4000f8e0200 */
[----:B0-----:R-:W-:-:S04]  /*13aa0*/  IMAD.WIDE.U32 R4, R4, UR4, RZ ;  /* 0x0000000404047c25 */ /* 0x001fc8000f8e00ff */
[----:B--2---:R-:W-:Y:S01]  /*13ab0*/  VIADD R2, R23, 0x20400 ;  /* 0x0002040017027836 */ /* 0x004fe20000000000 */
[----:B------:R-:W-:Y:S01]  /*13ac0*/  IADD3 R0, R5, R0, RZ ;  /* 0x0000000005007210 */ /* 0x000fe20007ffe0ff */
[----:B------:R0:W-:Y:S03]  /*13ad0*/  STL.64 [R1+0x20], R4 ;  /* 0x0000200401007387 */ /* 0x0001e60000100a00 */
[----:B------:R-:W-:Y:S01]  /*13ae0*/  LOP3.LUT P0, RZ, R2, 0x3ff, RZ, 0xc0, !PT ;  /* 0x000003ff02ff7812 */ /* 0x000fe2000780c0ff */
[----:B------:R0:W-:-:S12]  /*13af0*/  STL [R1+0xc], R0 ;  /* 0x00000c0001007387 */ /* 0x0001d80000100800 */
[----:B0-----:R-:W-:Y:S05]  /*13b00*/  @!P0 BRA `(.L_x_792) ;  /* 0x0000000000408947 */ /* 0x001fea0003800000 */
[----:B------:R-:W-:Y:S01]  /*13b10*/  MOV R2, 0x0 ;  /* 0x0000000000027802 */ /* 0x000fe20000000f00 */
[----:B------:R-:W-:Y:S01]  /*13b20*/  ULDC.64 UR4, c[0x4][0x90] ;  /* 0x0100240000047ab9 */ /* 0x000fe20000000a00 */
[----:B------:R-:W-:Y:S01]  /*13b30*/  ULDC.64 UR6, c[0x4][0x98] ;  /* 0x0100260000067ab9 */ /* 0x000fe20000000a00 */
[----:B------:R-:W-:Y:S01]  /*13b40*/  ULDC.64 UR8, c[0x4][0x20] ;  /* 0x0100080000087ab9 */ /* 0x000fe20000000a00 */
[----:B------:R-:W-:Y:S01]  /*13b50*/  IMAD.U32 R4, RZ, RZ, UR4 ;  /* 0x00000004ff047e24 */ /* 0x000fe2000f8e00ff */
[----:B------:R-:W-:Y:S01]  /*13b60*/  MOV R13, RZ ;  /* 0x000000ff000d7202 */ /* 0x000fe20000000f00 */
[----:B------:R-:W0:Y:S01]  /*13b70*/  LDC.64 R2, c[0x4][R2] ;  /* 0x0100000002027b82 */ /* 0x000e220000000a00 */
        /* <DEDUP_REMOVED lines=9> */
.L_x_792:
[----:B------:R-:W-:Y:S05]  /*13c10*/  BSYNC B6 ;  /* 0x0000000000067941 */ /* 0x000fea0003800000 */
.L_x_791:
[----:B------:R-:W2:Y:S01]  /*13c20*/  LDL.LU R0, [R1+0xc] ;  /* 0x00000c0001007983 */ /* 0x000ea20000300800 */
[----:B------:R-:W-:Y:S01]  /*13c30*/  ULDC.64 UR4, c[0x0][0x2d8] ;  /* 0x0000b60000047ab9 */ /* 0x000fe20000000a00 */
[----:B------:R-:W0:Y:S02]  /*13c40*/  LDC R7, c[0x0][0x448] ;  /* 0x00011200ff077b82 */ /* 0x000e240000000800 */
[----:B------:R-:W2:Y:S04]  /*13c50*/  LDL.LU.64 R2, [R1+0x20] ;  /* 0x0000200001027983 */ /* 0x000ea80000300a00 */
[----:B------:R-:W3:Y:S04]  /*13c60*/  LDL.LU R20, [R1+0x14] ;  /* 0x0000140001147983 */ /* 0x000ee80000300800 */
[----:B------:R-:W4:Y:S04]  /*13c70*/  LDL.LU R21, [R1+0x28] ;  /* 0x0000280001157983 */ /* 0x000f280000300800 */
[----:B------:R0:W5:Y:S02]  /*13c80*/  LDL R8, [R1+0x34] ;  /* 0x0000340001087983 */ /* 0x0001640000100800 */
[----:B0-----:R-:W-:-:S13]  /*13c90*/  ISETP.NE.AND P0, PT, R7, 0x1, PT ;  /* 0x000000010700780c */ /* 0x001fda0003f05270 */
[----:B------:R-:W0:Y:S08]  /*13ca0*/  @P0 LDC R5, c[0x0][0x44c] ;  /* 0x00011300ff050b82 */ /* 0x000e300000000800 */
[----:B------:R-:W1:Y:S01]  /*13cb0*/  @P0 LDC R6, c[0x0][0x450] ;  /* 0x00011400ff060b82 */ /* 0x000e620000000800 */
[----:B--2---:R-:W-:Y:S02]  /*13cc0*/  IMAD.MOV.U32 R3, RZ, RZ, R0 ;  /* 0x000000ffff037224 */ /* 0x004fe400078e0000 */
[----:B------:R-:W-:-:S02]  /*13cd0*/  IMAD R0, R29, UR4, RZ ;  /* 0x000000041d007c24 */ /* 0x000fc4000f8e02ff */
[----:B------:R-:W-:-:S04]  /*13ce0*/  IMAD.WIDE.U32 R2, R18, UR4, R2 ;  /* 0x0000000412027c25 */ /* 0x000fc8000f8e0002 */
[----:B------:R-:W-:Y:S01]  /*13cf0*/  IMAD R0, R18, UR5, R0 ;  /* 0x0000000512007c24 */ /* 0x000fe2000f8e0200 */
[----:B------:R-:W-:-:S03]  /*13d00*/  ULDC.64 UR4, c[0x0][0x2e0] ;  /* 0x0000b80000047ab9 */ /* 0x000fc60000000a00 */
[----:B------:R-:W-:Y:S02]  /*13d10*/  IMAD.IADD R3, R3, 0x1, R0 ;  /* 0x0000000103037824 */ /* 0x000fe400078e0200 */
[----:B---3--:R-:W-:Y:S02]  /*13d20*/  IMAD R0, R20, UR4, RZ ;  /* 0x0000000414007c24 */ /* 0x008fe4000f8e02ff */
[----:B------:R-:W2:Y:S01]  /*13d30*/  S2R R20, SR_TID.X ;  /* 0x0000000000147919 */ /* 0x000ea20000002100 */
[----:B----4-:R-:W-:-:S04]  /*13d40*/  IMAD.WIDE.U32 R2, R21, UR4, R2 ;  /* 0x0000000415027c25 */ /* 0x010fc8000f8e0002 */
[----:B------:R-:W-:Y:S01]  /*13d50*/  IMAD R0, R21, UR5, R0 ;  /* 0x0000000515007c24 */ /* 0x000fe2000f8e0200 */
[----:B------:R-:W3:Y:S01]  /*13d60*/  S2R R9, SR_TID.X ;  /* 0x0000000000097919 */ /* 0x000ee20000002100 */
[----:B------:R-:W-:Y:S02]  /*13d70*/  ULDC.64 UR4, c[0x0][0x2d0] ;  /* 0x0000b40000047ab9 */ /* 0x000fe40000000a00 */
[----:B------:R-:W-:Y:S01]  /*13d80*/  IMAD.IADD R3, R3, 0x1, R0 ;  /* 0x0000000103037824 */ /* 0x000fe200078e0200 */
[----:B--2---:R-:W-:-:S04]  /*13d90*/  LOP3.LUT R20, R20, 0x7f, RZ, 0xc0, !PT ;  /* 0x0000007f14147812 */ /* 0x004fc800078ec0ff */
[----:B------:R-:W-:Y:S02]  /*13da0*/  SHF.R.U32.HI R21, RZ, 0x3, R20 ;  /* 0x00000003ff157819 */ /* 0x000fe40000011614 */
[----:B------:R-:W2:Y:S02]  /*13db0*/  S2R R20, SR_TID.X ;  /* 0x0000000000147919 */ /* 0x000ea40000002100 */
[----:B--2---:R-:W-:-:S05]  /*13dc0*/  IMAD.SHL.U32 R20, R20, 0x10, RZ ;  /* 0x0000001014147824 */ /* 0x004fca00078e00ff */
[----:B------:R-:W-:-:S05]  /*13dd0*/  LOP3.LUT R20, R21, 0x70, R20, 0xf8, !PT ;  /* 0x0000007015147812 */ /* 0x000fca00078ef814 */
[----:B------:R-:W-:Y:S02]  /*13de0*/  IMAD R0, R17, 0x40, R20 ;  /* 0x0000004011007824 */ /* 0x000fe400078e0214 */
[----:B------:R2:W5:Y:S02]  /*13df0*/  LDL R20, [R1+0x18] ;  /* 0x0000180001147983 */ /* 0x0005640000100800 */
[----:B0-----:R-:W-:-:S04]  /*13e00*/  @P0 IMAD.HI.U32 R5, R0, R5, RZ ;  /* 0x0000000500050227 */ /* 0x001fc800078e00ff */
[----:B------:R-:W-:Y:S01]  /*13e10*/  IMAD.MOV.U32 R4, RZ, RZ, R0 ;  /* 0x000000ffff047224 */ /* 0x000fe200078e0000 */
[----:B-1----:R-:W-:Y:S01]  /*13e20*/  @P0 SHF.R.U32.HI R4, RZ, R6, R5 ;  /* 0x00000006ff040219 */ /* 0x002fe20000011605 */
[----:B------:R-:W0:Y:S04]  /*13e30*/  S2R R21, SR_TID.X ;  /* 0x0000000000157919 */ /* 0x000e280000002100 */
        /* <DEDUP_REMOVED lines=12> */
[----:B------:R-:W-:Y:S01]  /*13f00*/  ULDC.64 UR4, c[0x0][0x280] ;  /* 0x0000a00000047ab9 */ /* 0x000fe20000000a00 */
[----:B---3--:R-:W-:Y:S01]  /*13f10*/  IMAD.SHL.U32 R9, R9, 0x8, RZ ;  /* 0x0000000809097824 */ /* 0x008fe200078e00ff */
[C---:B------:R-:W-:Y:S01]  /*13f20*/  LEA R0, P0, R2.reuse, UR4, 0x1 ;  /* 0x0000000402007c11 */ /* 0x040fe2000f8008ff */
[----:B------:R-:W-:Y:S01]  /*13f30*/  ULDC UR4, c[0x0][0x2b8] ;  /* 0x0000ae0000047ab9 */ /* 0x000fe20000000800 */
[----:B------:R-:W-:Y:S02]  /*13f40*/  IADD3 R3, R3, R4, RZ ;  /* 0x0000000403037210 */ /* 0x000fe40007ffe0ff */
[----:B------:R-:W-:Y:S02]  /*13f50*/  LOP3.LUT R9, R9, 0x38, RZ, 0xc0, !PT ;  /* 0x0000003809097812 */ /* 0x000fe400078ec0ff */
[----:B------:R-:W-:Y:S01]  /*13f60*/  LEA.HI.X R2, R2, UR5, R3, 0x1, P0 ;  /* 0x0000000502027c11 */ /* 0x000fe200080f0c03 */
[----:B------:R-:W-:Y:S01]  /*13f70*/  UMOV UR5, 0xffffffff ;  /* 0xffffffff00057882 */ /* 0x000fe20000000000 */
[----:B0-----:R-:W-:-:S02]  /*13f80*/  LOP3.LUT R21, R21, 0x7f, RZ, 0xc0, !PT ;  /* 0x0000007f15157812 */ /* 0x001fc400078ec0ff */
[----:B------:R-:W-:Y:S02]  /*13f90*/  ISETP.GE.AND P1, PT, R9, UR4, PT ;  /* 0x0000000409007c0c */ /* 0x000fe4000bf26270 */
[----:B------:R-:W-:Y:S01]  /*13fa0*/  SHF.R.U32.HI R10, RZ, 0x3, R21 ;  /* 0x00000003ff0a7819 */ /* 0x000fe20000011615 */
[----:B--2---:R-:W-:Y:S10]  /*13fb0*/  BRA.DIV UR5, `(.L_x_793) ;  /* 0x0000004205307947 */ /* 0x004ff4000b800000 */
        /* <DEDUP_REMOVED lines=12> */
[----:B0-----:R-:W-:Y:S02]  /*14080*/  VIADD R4, R17, 0x10 ;  /* 0x0000001011047836 */ /* 0x001fe40000000000 */
[----:B------:R-:W0:Y:S03]  /*14090*/  SHFL.IDX PT, R5, R0, 0x1, 0x181f ;  /* 0x00381f0000057f89 */ /* 0x000e2600000e0000 */
        /* <DEDUP_REMOVED lines=12> */
[----:B------:R-:W1:Y:S08]  /*14160*/  SHFL.IDX PT, R4, R2, 0x2, 0x181f ;  /* 0x00581f0002047f89 */ /* 0x000e7000000e0000 */
[----:B0-----:R-:W-:-:S05]  /*14170*/  @!P0 LEA R5, P2, R9, R5, 0x1 ;  /* 0x0000000509058211 */ /* 0x001fca00078408ff */
[----:B-1----:R-:W-:-:S05]  /*14180*/  @!P0 IMAD.X R4, RZ, RZ, R4, P2 ;  /* 0x000000ffff048224 */ /* 0x002fca00010e0604 */
[----:B------:R-:W-:-:S04]  /*14190*/  @!P0 LOP3.LUT R5, R5, R4, RZ, 0x3c, !PT ;  /* 0x0000000405058212 */ /* 0x000fc800078e3cff */
[----:B------:R-:W-:-:S04]  /*141a0*/  @!P0 LOP3.LUT R4, R5, R4, RZ, 0x3c, !PT ;  /* 0x0000000405048212 */ /* 0x000fc800078e3cff */
[----:B------:R-:W-:-:S05]  /*141b0*/  @!P0 LOP3.LUT R5, R5, R4, RZ, 0x3c, !PT ;  /* 0x0000000405058212 */ /* 0x000fca00078e3cff */
[----:B------:R0:W-:Y:S04]  /*141c0*/  @!P0 LDGSTS.E.BYPASS.LTC128B.128 [R8+0x21400], desc[UR40][R4.64], !P1 ;  /* 0x2140000004088fae */ /* 0x0001e8000c901d68 */
[----:B0-----:R0:W1:Y:S02]  /*141d0*/  SHFL.IDX PT, R4, R2, 0x3, 0x181f ;  /* 0x00781f0002047f89 */ /* 0x00106400000e0000 */
.L_x_908:
[----:B------:R-:W-:-:S05]  /*141e0*/  VIADD R17, R17, 0x30 ;  /* 0x0000003011117836 */ /* 0x000fca0000000000 */
[----:B------:R-:W-:-:S13]  /*141f0*/  ISETP.GE.AND P0, PT, R17, R3, PT ;  /* 0x000000031100720c */ /* 0x000fda0003f06270 */
[----:B0-----:R-:W-:-:S04]  /*14200*/  @!P0 LEA R2, P2, R9, R0, 0x1 ;  /* 0x0000000009028211 */ /* 0x001fc800078408ff */
[----:B-1----:R-:W-:-:S05]  /*14210*/  @!P0 IADD3.X R3, RZ, R4, RZ, P2, !PT ;  /* 0x00000004ff038210 */ /* 0x002fca00017fe4ff */
[----:B------:R-:W-:Y:S01]  /*14220*/  @!PT LDS RZ, [RZ] ;  /* 0x00000000fffff984 */ /* 0x000fe20000000800 */
[----:B------:R-:W-:Y:S01]  /*14230*/  @!PT LDS RZ, [RZ] ;  /* 0x00000000fffff984 */ /* 0x000fe20000000800 */
[----:B------:R-:W-:Y:S01]  /*14240*/  @!PT LDS RZ, [RZ] ;  /* 0x00000000fffff984 */ /* 0x000fe20000000800 */
[----:B------:R0:W-:Y:S01]  /*14250*/  @!P0 LDGSTS.E.BYPASS.LTC128B.128 [R8+0x21c00], desc[UR40][R2.64], !P1 ;  /* 0x21c0000002088fae */ /* 0x0001e2000c901d68 */
[----:B------:R-:W-:Y:S01]  /*14260*/  PLOP3.LUT P0, PT, PT, PT, PT, 0x80, 0x0 ;  /* 0x000000000000781c */ /* 0x000fe20003f0f070 */
[----:B------:R-:W-:-:S12]  /*14270*/  NOP ;  /* 0x0000000000007918 */ /* 0x000fd80000000000 */
.L_x_794:
        /* <DEDUP_REMOVED lines=18> */
.L_x_909:
[----:B------:R-:W-:Y:S05]  /*143a0*/  BSYNC B0 ;  /* 0x0000000000007941 */ /* 0x000fea0003800000 */
.L_x_795:
[----:B------:R-:W-:-:S04]  /*143b0*/  LOP3.LUT R2, R37, 0x2, RZ, 0xfc, !PT ;  /* 0x0000000225027812 */ /* 0x000fc800078efcff */
[----:B------:R-:W-:-:S13]  /*143c0*/  ISETP.NE.AND P0, PT, R2, 0x3, PT ;  /* 0x000000030200780c */ /* 0x000fda0003f05270 */
[----:B------:R-:W-:Y:S05]  /*143d0*/  @!P0 BRA `(.L_x_797) ;  /* 0x0000000000048947 */ /* 0x000fea0003800000 */
[----:B------:R-:W-:Y:S01]  /*143e0*/  BPT.TRAP 0x1 ;  /* 0x000000040000795c */ /* 0x000fe20000300000 */
.L_x_797:
[----:B0-----:R-:W-:Y:S01]  /*143f0*/  SHF.L.U32 R0, R26, 0x1f, RZ ;  /* 0x0000001f1a007819 */ /* 0x001fe200000006ff */
[----:B------:R-:W-:Y:S03]  /*14400*/  BSSY B0, `(.L_x_798) ;  /* 0x0000003000007945 */ /* 0x000fe60003800000 */
[----:B------:R-:W0:Y:S02]  /*14410*/  SYNCS.PHASECHK.TRANS64.TRYWAIT P0, [R27+URZ+0x28c60], R0 ;  /* 0x028c60001b0075a7 */ /* 0x000e24000800017f */
[----:B0-----:R-:W-:Y:S05]  /*14420*/  @!P0 BRA `(.L_x_799) ;  /* 0x00000040006c8947 */ /* 0x001fea0003800000 */
.L_x_910:
[----:B------:R-:W-:Y:S05]  /*14430*/  BSYNC B0 ;  /* 0x0000000000007941 */ /* 0x000fea0003800000 */
.L_x_798:
[----:B------:R-:W0:Y:S01]  /*14440*/  LDL.LU R3, [R1+0x2c] ;  /* 0x00002c0001037983 */ /* 0x000e220000300800 */
[----:B------:R-:W-:-:S03]  /*14450*/  ULDC.64 UR4, c[0x0][0x328] ;  /* 0x0000ca0000047ab9 */ /* 0x000fc60000000a00 */
[----:B------:R-:W2:Y:S04]  /*14460*/  LDL.LU R2, [R1] ;  /* 0x0000000001027983 */ /* 0x000ea80000300800 */
[----:B------:R-:W3:Y:S01]  /*14470*/  LDL.LU R4, [R1+0x30] ;  /* 0x0000300001047983 */ /* 0x000ee20000300800 */
        /* <DEDUP_REMOVED lines=8> */
[----:B------:R-:W-:Y:S01]  /*14500*/  ULDC.64 UR4, c[0x0][0x330] ;  /* 0x0000cc0000047ab9 */ /* 0x000fe20000000a00 */
[----:B------:R-:W-:Y:S02]  /*14510*/  IMAD R4, R25, 0x8000, R35 ;  /* 0x0000800019047824 */ /* 0x000fe400078e0223 */
        /* <DEDUP_REMOVED lines=20> */
[----:B------:R-:W-:-:S04]  /*14660*/  LOP3.LUT R7, R7, 0x38, RZ, 0xc0, !PT ;  /* 0x0000003807077812 */ /* 0x000fc800078ec0ff */
[----:B------:R-:W-:Y:S02]  /*14670*/  SHF.L.U32 R0, R7, 0x1, RZ ;  /* 0x0000000107007819 */ /* 0x000fe400000006ff */
[----:B------:R-:W-:Y:S02]  /*14680*/  LOP3.LUT R7, R32, 0x1, RZ, 0xc0, !PT ;  /* 0x0000000120077812 */ /* 0x000fe400078ec0ff */
        /* <DEDUP_REMOVED lines=33> */
[----:B0-----:R-:W-:-:S05]  /*148a0*/  IADD3 R2, P6, R2, R0, RZ ;  /* 0x0000000002027210 */ /* 0x001fca0007fde0ff */
[----:B-1----:R-:W-:Y:S01]  /*148b0*/  IMAD.X R3, RZ, RZ, R3, P6 ;  /* 0x000000ffff037224 */ /* 0x002fe200030e0603 */
        /* <DEDUP_REMOVED lines=40> */
.L_x_920:
        /* <DEDUP_REMOVED lines=34> */
.L_x_801:
        /* <DEDUP_REMOVED lines=11> */
.L_x_802:
[----:B------:R-:W2:Y:S01]  /*14e10*/  LDL.LU R2, [R1+0x4] ;  /* 0x0000040001027983 */ /* 0x000ea20000300800 */
[----:B------:R1:W-:Y:S01]  /*14e20*/  SYNCS.ARRIVE.TRANS64.A1T0 RZ, [R27+URZ+0x28c50], RZ ;  /* 0x028c50ff1bff79a7 */ /* 0x0003e2000810003f */
[----:B------:R-:W-:Y:S01]  /*14e30*/  BSSY B0, `(.L_x_803) ;  /* 0x00000f7000007945 */ /* 0x000fe20003800000 */
[----:B--2---:R-:W-:-:S13]  /*14e40*/  ISETP.GE.AND P0, PT, R2, 0x41, PT ;  /* 0x000000410200780c */ /* 0x004fda0003f06270 */
[----:B-1----:R-:W-:Y:S05]  /*14e50*/  @!P0 BRA `(.L_x_804) ;  /* 0x0000000c00d08947 */ /* 0x002fea0003800000 */
[----:B------:R-:W2:Y:S04]  /*14e60*/  LDL.LU R4, [R1+0x38] ;  /* 0x0000380001047983 */ /* 0x000ea80000300800 */
[----:B------:R-:W3:Y:S04]  /*14e70*/  LDL.LU R3, [R1+0x10] ;  /* 0x0000100001037983 */ /* 0x000ee80000300800 */
[----:B------:R-:W4:Y:S01]  /*14e80*/  LDL.LU R2, [R1+0x3c] ;  /* 0x00003c0001027983 */ /* 0x000f220000300800 */
[----:B--2---:R-:W-:Y:S02]  /*14e90*/  LOP3.LUT R32, R4, 0x40, RZ, 0xc0, !PT ;  /* 0x0000004004207812 */ /* 0x004fe400078ec0ff */
[----:B---3--:R-:W-:-:S02]  /*14ea0*/  LOP3.LUT R31, R3, 0x80, RZ, 0xc0, !PT ;  /* 0x00000080031f7812 */ /* 0x008fc400078ec0ff */
[----:B------:R-:W-:Y:S02]  /*14eb0*/  SHF.R.U32.HI R32, RZ, 0x2, R32 ;  /* 0x00000002ff207819 */ /* 0x000fe40000011620 */
[----:B----4-:R-:W-:Y:S02]  /*14ec0*/  LEA.HI.SX32 R7, R2, 0xfffffffe, 0x1a ;  /* 0xfffffffe02077811 */ /* 0x010fe400078fd2ff */
[----:B------:R-:W-:-:S07]  /*14ed0*/  SHF.R.U32.HI R31, RZ, 0x3, R31 ;  /* 0x00000003ff1f7819 */ /* 0x000fce000001161f */
.L_x_817:
[----:B-1----:R-:W1:Y:S01]  /*14ee0*/  S2R R2, SR_TID.X ;  /* 0x0000000000027919 */ /* 0x002e620000002100 */
[----:B0-----:R-:W0:Y:S01]  /*14ef0*/  LDC R5, c[0x0][0x430] ;  /* 0x00010c00ff057b82 */ /* 0x001e220000000800 */
[----:B------:R-:W-:Y:S01]  /*14f00*/  IMAD R4, R7, 0x40, R33 ;  /* 0x0000004007047824 */ /* 0x000fe200078e0221 */
[----:B------:R-:W-:Y:S01]  /*14f10*/  LOP3.LUT R10, R37, 0x2, RZ, 0xfc, !PT ;  /* 0x00000002250a7812 */ /* 0x000fe200078efcff */
[----:B--2---:R-:W2:Y:S01]  /*14f20*/  S2R R8, SR_TID.X ;  /* 0x0000000000087919 */ /* 0x004ea20000002100 */
[----:B------:R-:W-:Y:S01]  /*14f30*/  VIADD R25, R25, 0x1 ;  /* 0x0000000119197836 */ /* 0x000fe20000000000 */
[----:B0-----:R-:W-:Y:S02]  /*14f40*/  ISETP.NE.AND P0, PT, R5, 0x1, PT ;  /* 0x000000010500780c */ /* 0x001fe40003f05270 */
[----:B-1----:R-:W-:Y:S01]  /*14f50*/  LOP3.LUT R2, R2, 0x7f, RZ, 0xc0, !PT ;  /* 0x0000007f02027812 */ /* 0x002fe200078ec0ff */
[----:B--2---:R-:W-:-:S03]  /*14f60*/  IMAD.SHL.U32 R8, R8, 0x10, RZ ;  /* 0x0000001008087824 */ /* 0x004fc600078e00ff */
[----:B------:R-:W-:-:S07]  /*14f70*/  SHF.R.U32.HI R2, RZ, 0x3, R2 ;  /* 0x00000003ff027819 */ /* 0x000fce0000011602 */
[----:B---3--:R-:W0:Y:S01]  /*14f80*/  @P0 LDC R6, c[0x0][0x434] ;  /* 0x00010d00ff060b82 */ /* 0x008e220000000800 */
[----:B------:R-:W-:-:S04]  /*14f90*/  LOP3.LUT R8, R2, 0x70, R8, 0xf8, !PT ;  /* 0x0000007002087812 */ /* 0x000fc800078ef808 */
[----:B------:R-:W-:-:S03]  /*14fa0*/  ISETP.GT.U32.AND P1, PT, R8, 0x3f, PT ;  /* 0x0000003f0800780c */ /* 0x000fc60003f24070 */
[----:B------:R-:W1:Y:S01]  /*14fb0*/  @P0 LDC R3, c[0x0][0x438] ;  /* 0x00010e00ff030b82 */ /* 0x000e620000000800 */
[----:B------:R-:W-:-:S05]  /*14fc0*/  IMAD.IADD R4, R8, 0x1, R4 ;  /* 0x0000000108047824 */ /* 0x000fca00078e0204 */
[----:B------:R-:W-:-:S04]  /*14fd0*/  MOV R2, R4 ;  /* 0x0000000400027202 */ /* 0x000fc80000000f00 */
[----:B------:R-:W2:Y:S01]  /*14fe0*/  @!P1 LDC.64 R8, c[0x0][0x428] ;  /* 0x00010a00ff089b82 */ /* 0x000ea20000000a00 */
[----:B0-----:R-:W-:-:S05]  /*14ff0*/  @P0 IMAD.HI.U32 R6, R4, R6, RZ ;  /* 0x0000000604060227 */ /* 0x001fca00078e00ff */
[----:B-1----:R-:W-:-:S05]  /*15000*/  @P0 SHF.R.U32.HI R2, RZ, R3, R6 ;  /* 0x00000003ff020219 */ /* 0x002fca0000011606 */
[----:B------:R-:W-:-:S04]  /*15010*/  IMAD.MOV R3, RZ, RZ, -R2 ;  /* 0x000000ffff037224 */ /* 0x000fc800078e0a02 */
[----:B------:R-:W-:Y:S01]  /*15020*/  IMAD R5, R5, R3, R4 ;  /* 0x0000000305057224 */ /* 0x000fe200078e0204 */
[--C-:B------:R-:W-:Y:S01]  /*15030*/  @!P1 SHF.R.S32.HI R3, RZ, 0x1f, R2.reuse ;  /* 0x0000001fff039819 */ /* 0x100fe20000011402 */
[-C--:B--2---:R-:W-:Y:S02]  /*15040*/  @!P1 IMAD R4, R34, R8.reuse, RZ ;  /* 0x0000000822049224 */ /* 0x084fe400078e02ff */
[----:B------:R-:W-:-:S04]  /*15050*/  @!P1 IMAD.WIDE.U32 R2, R30, R8, R2 ;  /* 0x000000081e029225 */ /* 0x000fc800078e0002 */
[----:B------:R-:W-:Y:S02]  /*15060*/  @!P1 IMAD R4, R30, R9, R4 ;  /* 0x000000091e049224 */ /* 0x000fe400078e0204 */
[----:B------:R-:W0:Y:S02]  /*15070*/  @!P1 LDC.64 R8, c[0x0][0x418] ;  /* 0x00010600ff089b82 */ /* 0x000e240000000a00 */
[----:B------:R-:W-:Y:S02]  /*15080*/  @!P1 IMAD.IADD R3, R4, 0x1, R3 ;  /* 0x0000000104039824 */ /* 0x000fe400078e0203 */
[----:B------:R-:W-:Y:S01]  /*15090*/  IMAD.MOV.U32 R4, RZ, RZ, RZ ;  /* 0x000000ffff047224 */ /* 0x000fe200078e00ff */
[----:B0-----:R-:W-:-:S04]  /*150a0*/  @!P1 LEA R8, P0, R2, R8, 0x2 ;  /* 0x0000000802089211 */ /* 0x001fc800078010ff */
[----:B------:R-:W-:Y:S02]  /*150b0*/  @!P1 LEA.HI.X R9, R2, R9, R3, 0x2, P0 ;  /* 0x0000000902099211 */ /* 0x000fe400000f1403 */
[----:B------:R-:W-:-:S03]  /*150c0*/  ISETP.NE.AND P0, PT, R25, 0x2, PT ;  /* 0x000000021900780c */ /* 0x000fc60003f05270 */
[----:B------:R0:W5:Y:S01]  /*150d0*/  @!P1 LDG.E R4, desc[UR40][R8.64] ;  /* 0x0000002808049981 */ /* 0x000162000c1e1900 */
[----:B------:R-:W-:Y:S02]  /*150e0*/  ISETP.NE.AND P1, PT, R10, 0x3, PT ;  /* 0x000000030a00780c */ /* 0x000fe40003f25270 */
[----:B------:R-:W-:Y:S01]  /*150f0*/  SEL R2, RZ, 0x1, P0 ;  /* 0x00000001ff027807 */ /* 0x000fe20000000000 */
[----:B------:R-:W-:Y:S05]  /*15100*/  YIELD ;  /* 0x0000000000007946 */ /* 0x000fea0003800000 */
[----:B------:R-:W-:Y:S01]  /*15110*/  LOP3.LUT R26, R26, R2, RZ, 0x3c, !PT ;  /* 0x000000021a1a7212 */ /* 0x000fe200078e3cff */
[----:B------:R-:W-:Y:S01]  /*15120*/  IMAD.MOV.U32 R2, RZ, RZ, R7 ;  /* 0x000000ffff027224 */ /* 0x000fe200078e0007 */
[----:B------:R-:W-:Y:S01]  /*15130*/  SEL R25, R25, RZ, P0 ;  /* 0x000000ff19197207 */ /* 0x000fe20000000000 */
[----:B------:R-:W-:-:S03]  /*15140*/  VIADD R7, R7, 0xffffffff ;  /* 0xffffffff07077836 */ /* 0x000fc60000000000 */
[----:B------:R-:W-:Y:S01]  /*15150*/  ISETP.GT.AND P3, PT, R2, RZ, PT ;  /* 0x000000ff0200720c */ /* 0x000fe20003f64270 */
[----:B0-----:R-:W-:-:S12]  /*15160*/  @!P1 BRA `(.L_x_805) ;  /* 0x0000000000049947 */ /* 0x001fd80003800000 */
[----:B------:R-:W-:Y:S01]  /*15170*/  BPT.TRAP 0x1 ;  /* 0x000000040000795c */ /* 0x000fe20000300000 */
.L_x_805:
[----:B------:R-:W-:Y:S01]  /*15180*/  IMAD R6, R25, 0x8, R23 ;  /* 0x0000000819067824 */ /* 0x000fe200078e0217 */
[----:B------:R-:W-:Y:S01]  /*15190*/  SHF.L.U32 R17, R26, 0x1f, RZ ;  /* 0x0000001f1a117819 */ /* 0x000fe200000006ff */
[----:B------:R-:W-:Y:S01]  /*151a0*/  BSSY B1, `(.L_x_806) ;  /* 0x0000004000017945 */ /* 0x000fe20003800000 */
[----:B------:R-:W-:Y:S02]  /*151b0*/  SHF.R.S32.HI R9, RZ, 0x1f, R5 ;  /* 0x0000001fff097819 */ /* 0x000fe40000011405 */
[----:B------:R-:W0:Y:S02]  /*151c0*/  SYNCS.PHASECHK.TRANS64.TRYWAIT P0, [R6+URZ+0x28c40], R17 ;  /* 0x028c4011060075a7 */ /* 0x000e24000800017f */
[----:B0-----:R-:W-:Y:S05]  /*151d0*/  @!P0 BRA `(.L_x_807) ;  /* 0x0000003c00408947 */ /* 0x001fea0003800000 */
.L_x_921:
[----:B------:R-:W-:Y:S05]  /*151e0*/  BSYNC B1 ;  /* 0x0000000000017941 */ /* 0x000fea0003800000 */
.L_x_806:
        /* <DEDUP_REMOVED lines=19> */
[----:B------:R-:W-:-:S03]  /*15320*/  UMOV UR4, 0xffffffff ;  /* 0xffffffff00047882 */ /* 0x000fc60000000000 */
[----:B------:R-:W-:Y:S01]  /*15330*/  LEA.HI.X R27, R2, UR5, R8, 0x1, P0 ;  /* 0x00000005021b7c11 */ /* 0x000fe200080f0c08 */
[----:B------:R-:W-:Y:S01]  /*15340*/  IMAD R8, R25, 0x1000, R35 ;  /* 0x0000100019087824 */ /* 0x000fe200078e0223 */
[----:B------:R-:W-:Y:S07]  /*15350*/  BRA.DIV UR4, `(.L_x_808) ;  /* 0x0000003a04f47947 */ /* 0x000fee000b800000 */
        /* <DEDUP_REMOVED lines=19> */
.L_x_931:
        /* <DEDUP_REMOVED lines=8> */
.L_x_809:
[----:B------:R-:W-:Y:S02]  /*15510*/  PLOP3.LUT P1, PT, P1, P0, PT, 0xa2, 0x0 ;  /* 0x000000000000781c */ /* 0x000fe40000f21472 */
[----:B------:R-:W-:-:S08]  /*15520*/  @P0 R2UR P1, UR4, R6 ;  /* 0x00000000060402ca */ /* 0x000fd00000020000 */
[----:B------:R-:W-:-:S05]  /*15530*/  @P0 PLOP3.LUT P0, PT, P1, PT, PT, 0x80, 0x0 ;  /* 0x000000000000081c */ /* 0x000fca0000f0f070 */
[----:B------:R-:W-:Y:S01]  /*15540*/  @!P1 SYNCS.ARRIVE.TRANS64.RED.A0T1 RZ, [UR4+0x28c30], RZ ;  /* 0x028c30ffffff99a7 */ /* 0x000fe20008200404 */
[----:B------:R-:W-:Y:S07]  /*15550*/  @!P1 ARRIVES.LDGSTSBAR.64.TRANSCNT [UR4+0x28c30] ;  /* 0x028c3000ff0099b0 */ /* 0x000fee0008000a84 */
[----:B------:R-:W-:Y:S05]  /*15560*/  @P0 BRA.U.ANY `(.L_x_809) ;  /* 0xfffffffd00e80947 */ /* 0x000fea000393ffff */
[----:B------:R-:W-:Y:S01]  /*15570*/  NOP ;  /* 0x0000000000007918 */ /* 0x000fe20000000000 */
[----:B--2---:R-:W-:-:S04]  /*15580*/  LOP3.LUT R2, R37, 0x2, RZ, 0xfc, !PT ;  /* 0x0000000225027812 */ /* 0x004fc800078efcff */
[----:B------:R-:W-:-:S13]  /*15590*/  ISETP.NE.AND P2, PT, R2, 0x3, PT ;  /* 0x000000030200780c */ /* 0x000fda0003f45270 */
[----:B------:R-:W-:Y:S05]  /*155a0*/  @!P2 BRA `(.L_x_810) ;  /* 0x000000000004a947 */ /* 0x000fea0003800000 */
[----:B------:R-:W-:Y:S01]  /*155b0*/  BPT.TRAP 0x1 ;  /* 0x000000040000795c */ /* 0x000fe20000300000 */
.L_x_810:
[----:B------:R2:W-:Y:S01]  /*155c0*/  SYNCS.ARRIVE.TRANS64.A1T0 RZ, [R6+URZ+0x28c30], RZ ;  /* 0x028c30ff06ff79a7 */ /* 0x0005e2000810003f */
[----:B------:R-:W-:Y:S05]  /*155d0*/  @!P2 BRA `(.L_x_811) ;  /* 0x000000000004a947 */ /* 0x000fea0003800000 */
[----:B------:R-:W-:Y:S01]  /*155e0*/  BPT.TRAP 0x1 ;  /* 0x000000040000795c */ /* 0x000fe20000300000 */
.L_x_811:
[----:B------:R-:W3:Y:S01]  /*155f0*/  SYNCS.PHASECHK.TRANS64.TRYWAIT P0, [R6+URZ+0x28c60], R17 ;  /* 0x028c6011060075a7 */ /* 0x000ee2000800017f */
[----:B------:R-:W-:Y:S04]  /*15600*/  BSSY B1, `(.L_x_812) ;  /* 0x0000002000017945 */ /* 0x000fe80003800000 */
[----:B---3--:R-:W-:Y:S05]  /*15610*/  @!P0 BRA `(.L_x_813) ;  /* 0x0000003c00608947 */ /* 0x008fea0003800000 */
.L_x_932:
[----:B------:R-:W-:Y:S05]  /*15620*/  BSYNC B1 ;  /* 0x0000000000017941 */ /* 0x000fea0003800000 */
.L_x_812:
        /* <DEDUP_REMOVED lines=14> */
[----:B------:R-:W-:Y:S02]  /*15710*/  IADD3 R3, R3, R10, RZ ;  /* 0x0000000a03037210 */ /* 0x000fe40007ffe0ff */
        /* <DEDUP_REMOVED lines=66> */
.L_x_942:
        /* <DEDUP_REMOVED lines=25> */
.L_x_815:
        /* <DEDUP_REMOVED lines=11> */
.L_x_816:
[----:B------:R3:W-:Y:S01]  /*15d80*/  SYNCS.ARRIVE.TRANS64.A1T0 RZ, [R6+URZ+0x28c50], RZ ;  /* 0x028c50ff06ff79a7 */ /* 0x0007e2000810003f */
[----:B------:R-:W-:Y:S05]  /*15d90*/  @P3 BRA `(.L_x_817) ;  /* 0xfffffff000503947 */ /* 0x000fea000383ffff */
.L_x_804:
[----:B------:R-:W-:Y:S05]  /*15da0*/  BSYNC B0 ;  /* 0x0000000000007941 */ /* 0x000fea0003800000 */
.L_x_803:
        /* <DEDUP_REMOVED lines=9> */
[----:B0-----:R-:W0:Y:S01]  /*15e40*/  S2R R5, SR_LANEID ;  /* 0x0000000000057919 */ /* 0x001e220000000000 */
[----:B------:R-:W-:Y:S01]  /*15e50*/  VOTEU.ANY UR4, UPT, PT ;  /* 0x0000000000047886 */ /* 0x000fe200038e0100 */
[----:B------:R-:W4:Y:S01]  /*15e60*/  LDC.64 R2, c[0x0][0xc60] ;  /* 0x00031800ff027b82 */ /* 0x000f220000000a00 */
[----:B------:R-:W0:Y:S02]  /*15e70*/  FLO.U32 R0, UR4 ;  /* 0x0000000400007d00 */ /* 0x000e2400080e0000 */
[----:B0-----:R-:W-:-:S06]  /*15e80*/  ISETP.EQ.U32.AND P1, PT, R0, R5, PT ;  /* 0x000000050000720c */ /* 0x001fcc0003f22070 */
[----:B------:R-:W4:Y:S07]  /*15e90*/  POPC R5, UR4 ;  /* 0x0000000400057d09 */ /* 0x000f2e0008000000 */
[----:B----4-:R-:W4:Y:S01]  /*15ea0*/  @P1 ATOMG.E.ADD.STRONG.GPU PT, R3, desc[UR40][R2.64], R5 ;  /* 0x00000005020319a8 */ /* 0x010f2200081ee1e8 */
[----:B------:R-:W0:Y:S02]  /*15eb0*/  S2R R4, SR_LTMASK ;  /* 0x0000000000047919 */ /* 0x000e240000003900 */
[----:B0-----:R-:W-:-:S04]  /*15ec0*/  LOP3.LUT R4, R4, UR4, RZ, 0xc0, !PT ;  /* 0x0000000404047c12 */ /* 0x001fc8000f8ec0ff */
[----:B------:R-:W0:Y:S01]  /*15ed0*/  POPC R7, R4 ;  /* 0x0000000400077309 */ /* 0x000e220000000000 */
[----:B----4-:R-:W0:Y:S02]  /*15ee0*/  SHFL.IDX PT, R0, R3, R0, 0x1f ;  /* 0x00001f0003007589 */ /* 0x010e2400000e0000 */
[----:B0-----:R-:W-:-:S07]  /*15ef0*/  IADD3 R16, R0, UR36, R7 ;  /* 0x0000002400107c10 */ /* 0x001fce000fffe007 */
.L_x_819:
[----:B------:R-:W-:Y:S05]  /*15f00*/  BSYNC B0 ;  /* 0x0000000000007941 */ /* 0x000fea0003800000 */
.L_x_818:
[----:B------:R-:W-:-:S07]  /*15f10*/  SEL R25, R25, RZ, P0 ;  /* 0x000000ff19197207 */ /* 0x000fce0000000000 */
.L_x_778:
[----:B------:R-:W-:Y:S05]  /*15f20*/  BSYNC B7 ;  /* 0x0000000000077941 */ /* 0x000fea0003800000 */
.L_x_776:
[----:B------:R-:W-:-:S13]  /*15f30*/  LOP3.LUT P0, RZ, R22, 0x1000, RZ, 0xc0, !PT ;  /* 0x0000100016ff7812 */ /* 0x000fda000780c0ff */
[----:B------:R-:W-:Y:S05]  /*15f40*/  @!P0 BRA `(.L_x_820) ;  /* 0x0000000000248947 */ /* 0x000fea0003800000 */
[----:B------:R-:W-:Y:S05]  /*15f50*/  WARPSYNC.ALL ;  /* 0x0000000000007948 */ /* 0x000fea0003800000 */
[----:B------:R-:W4:Y:S08]  /*15f60*/  S2UR UR5, SR_CgaCtaId ;  /* 0x00000000000579c3 */ /* 0x000f300000008800 */
[----:B------:R-:W-:Y:S06]  /*15f70*/  BAR.SYNC.DEFER_BLOCKING 0x5, 0x180 ;  /* 0x0146000000007b1d */ /* 0x000fec0000010000 */
[----:B------:R-:W-:-:S02]  /*15f80*/  UMOV UR4, 0x400 ;  /* 0x0000040000047882 */ /* 0x000fc40000000000 */
[----:B----4-:R-:W-:-:S06]  /*15f90*/  ULEA UR4, UR5, UR4, 0x18 ;  /* 0x0000000405047291 */ /* 0x010fcc000f8ec03f */
[----:B-1----:R-:W-:-:S05]  /*15fa0*/  MOV R23, UR4 ;  /* 0x0000000400177c02 */ /* 0x002fca0008000f00 */
[----:B------:R1:W4:Y:S01]  /*15fb0*/  LDS.128 R16, [R23+0x28cd0] ;  /* 0x028cd00017107984 */ /* 0x0003220000000c00 */
[----:B------:R-:W-:Y:S06]  /*15fc0*/  BAR.ARV 0x4, 0x180 ;  /* 0x0106000000007b1d */ /* 0x000fec0000002000 */
[----:B------:R-:W-:Y:S05]  /*15fd0*/  BRA `(.L_x_821) ;  /* 0x0000000800407947 */ /* 0x000fea0003800000 */
.L_x_820:
[----:B0-----:R-:W0:Y:S01]  /*15fe0*/  S2R R8, SR_TID.X ;  /* 0x0000000000087919 */ /* 0x001e220000002100 */
[----:B------:R-:W-:Y:S01]  /*15ff0*/  UMOV UR4, 0xffffffff ;  /* 0xffffffff00047882 */ /* 0x000fe20000000000 */
[----:B0-----:R-:W-:-:S04]  /*16000*/  LOP3.LUT R8, R8, 0x1f, RZ, 0xc0, !PT ;  /* 0x0000001f08087812 */ /* 0x001fc800078ec0ff */
[----:B------:R-:W-:Y:S01]  /*16010*/  ISETP.NE.AND P0, PT, R8, 0x1f, PT ;  /* 0x0000001f0800780c */ /* 0x000fe20003f05270 */
[----:B------:R-:W-:-:S12]  /*16020*/  BRA.DIV UR4, `(.L_x_822) ;  /* 0x0000003a04cc7947 */ /* 0x000fd8000b800000 */
[----:B------:R-:W-:Y:S01]  /*16030*/  IMAD.IADD R5, R19, 0x1, R8 ;  /* 0x0000000113057824 */ /* 0x000fe200078e0208 */
[----:B------:R-:W-:-:S04]  /*16040*/  ULDC UR4, c[0x0][0xc3c] ;  /* 0x00030f0000047ab9 */ /* 0x000fc80000000800 */
[----:B------:R-:W-:-:S13]  /*16050*/  ISETP.GE.OR P1, PT, R5, UR4, !P0 ;  /* 0x0000000405007c0c */ /* 0x000fda000c726670 */
[----:B-1----:R-:W0:Y:S02]  /*16060*/  @!P1 LDC.64 R2, c[0x0][0xc80] ;  /* 0x00032000ff029b82 */ /* 0x002e240000000a00 */
[----:B0-----:R-:W-:-:S06]  /*16070*/  @!P1 IMAD.WIDE R2, R5, 0x4, R2 ;  /* 0x0000000405029825 */ /* 0x001fcc00078e0202 */
[----:B------:R0:W4:Y:S01]  /*16080*/  @!P1 LDG.E R3, desc[UR40][R2.64] ;  /* 0x0000002802039981 */ /* 0x000122000c1e1900 */
[C---:B------:R-:W-:Y:S02]  /*16090*/  ISETP.GE.U32.AND P2, PT, R8.reuse, 0x2, PT ;  /* 0x000000020800780c */ /* 0x040fe40003f46070 */
[C---:B------:R-:W-:Y:S01]  /*160a0*/  ISETP.GE.U32.AND P3, PT, R8.reuse, 0x4, PT ;  /* 0x000000040800780c */ /* 0x040fe20003f66070 */
[----:B------:R-:W-:Y:S01]  /*160b0*/  SHFL.IDX PT, R0, R16, RZ, 0x1f ;  /* 0x00001fff10007589 */ /* 0x000fe200000e0000 */
[C---:B------:R-:W-:Y:S02]  /*160c0*/  ISETP.GE.U32.AND P4, PT, R8.reuse, 0x8, PT ;  /* 0x000000080800780c */ /* 0x040fe40003f86070 */
[C---:B------:R-:W-:Y:S01]  /*160d0*/  ISETP.GE.U32.AND P5, PT, R8.reuse, 0x10, PT ;  /* 0x000000100800780c */ /* 0x040fe20003fa6070 */
[----:B------:R-:W-:Y:S01]  /*160e0*/  SHFL.IDX PT, R4, R16, 0x1, 0x1f ;  /* 0x00201f0010047f89 */ /* 0x000fe200000e0000 */
[----:B0-----:R-:W-:Y:S02]  /*160f0*/  IMAD.MOV.U32 R2, RZ, RZ, RZ ;  /* 0x000000ffff027224 */ /* 0x001fe400078e00ff */
[----:B----4-:R-:W-:Y:S01]  /*16100*/  @!P1 IMAD.MOV.U32 R2, RZ, RZ, R3 ;  /* 0x000000ffff029224 */ /* 0x010fe200078e0003 */
[----:B------:R-:W-:-:S04]  /*16110*/  ISETP.NE.AND P1, PT, R8, RZ, PT ;  /* 0x000000ff0800720c */ /* 0x000fc80003f25270 */
[----:B------:R-:W0:Y:S02]  /*16120*/  SHFL.UP PT, R14, R2, 0x1, RZ ;  /* 0x04200000020e7989 */ /* 0x000e2400000e00ff */
[----:B0-----:R-:W-:-:S05]  /*16130*/  SEL R5, R14, RZ, P1 ;  /* 0x000000ff0e057207 */ /* 0x001fca0000800000 */
[----:B------:R-:W-:-:S05]  /*16140*/  IMAD.IADD R5, R2, 0x1, R5 ;  /* 0x0000000102057824 */ /* 0x000fca00078e0205 */
        /* <DEDUP_REMOVED lines=12> */
[----:B------:R0:W1:Y:S02]  /*16210*/  SHFL.IDX PT, R14, R3, 0x1f, 0x1f ;  /* 0x03e01f00030e7f89 */ /* 0x00006400000e0000 */
.L_x_952:
[----:B------:R-:W-:Y:S02]  /*16220*/  ULDC UR4, c[0x0][0xc38] ;  /* 0x00030e0000047ab9 */ /* 0x000fe40000000800 */
[----:B------:R-:W-:-:S04]  /*16230*/  IMAD.U32 R16, RZ, RZ, UR4 ;  /* 0x00000004ff107e24 */ /* 0x000fc8000f8e00ff */
[----:B-1----:R-:W-:-:S04]  /*16240*/  IMAD R5, R14, R16, RZ ;  /* 0x000000100e057224 */ /* 0x002fc800078e02ff */
[----:B------:R-:W-:-:S05]  /*16250*/  IMAD.IADD R4, R4, 0x1, R5 ;  /* 0x0000000104047824 */ /* 0x000fca00078e0205 */
[----:B------:R-:W-:-:S13]  /*16260*/  ISETP.GT.AND P6, PT, R4, R0, PT ;  /* 0x000000000400720c */ /* 0x000fda0003fc4270 */
[----:B------:R-:W-:Y:S05]  /*16270*/  @P6 BRA `(.L_x_823) ;  /* 0x00000000009c6947 */ /* 0x000fea0003800000 */
.L_x_828:
[----:B------:R-:W1:Y:S01]  /*16280*/  LDC R6, c[0x0][0xc3c] ;  /* 0x00030f00ff067b82 */ /* 0x000e620000000800 */
[----:B------:R-:W-:-:S05]  /*16290*/  VIADD R19, R19, 0x1f ;  /* 0x0000001f13137836 */ /* 0x000fca0000000000 */
[----:B-1----:R-:W-:-:S13]  /*162a0*/  ISETP.GE.AND P6, PT, R19, R6, PT ;  /* 0x000000061300720c */ /* 0x002fda0003fc6270 */
[----:B------:R-:W-:Y:S05]  /*162b0*/  @P6 BRA `(.L_x_824) ;  /* 0x0000000400446947 */ /* 0x000fea0003800000 */
[----:B------:R-:W1:Y:S01]  /*162c0*/  S2R R2, SR_TID.X ;  /* 0x0000000000027919 */ /* 0x000e620000002100 */
[----:B------:R-:W-:Y:S01]  /*162d0*/  BSSY B0, `(.L_x_825) ;  /* 0x0000009000007945 */ /* 0x000fe20003800000 */
[----:B-1----:R-:W-:-:S05]  /*162e0*/  LOP3.LUT R2, R2, 0x1f, RZ, 0xc0, !PT ;  /* 0x0000001f02027812 */ /* 0x002fca00078ec0ff */
[----:B------:R-:W-:Y:S02]  /*162f0*/  IMAD.IADD R5, R19, 0x1, R2 ;  /* 0x0000000113057824 */ /* 0x000fe400078e0202 */
[----:B------:R-:W-:-:S03]  /*16300*/  IMAD.MOV.U32 R2, RZ, RZ, RZ ;  /* 0x000000ffff027224 */ /* 0x000fc600078e00ff */
[----:B------:R-:W-:-:S13]  /*16310*/  ISETP.GE.OR P6, PT, R5, R6, !P0 ;  /* 0x000000060500720c */ /* 0x000fda00047c6670 */
[----:B------:R-:W-:Y:S05]  /*16320*/  @P6 BRA `(.L_x_826) ;  /* 0x00000000000c6947 */ /* 0x000fea0003800000 */
[----:B0-----:R-:W0:Y:S02]  /*16330*/  LDC.64 R2, c[0x0][0xc80] ;  /* 0x00032000ff027b82 */ /* 0x001e240000000a00 */
[----:B0-----:R-:W-:-:S06]  /*16340*/  IMAD.WIDE R2, R5, 0x4, R2 ;  /* 0x0000000405027825 */ /* 0x001fcc00078e0202 */
[----:B------:R1:W5:Y:S02]  /*16350*/  LDG.E R2, desc[UR40][R2.64] ;  /* 0x0000002802027981 */ /* 0x000364000c1e1900 */
.L_x_826:
[----:B------:R-:W-:Y:S05]  /*16360*/  BSYNC B0 ;  /* 0x0000000000007941 */ /* 0x000fea0003800000 */
.L_x_825:
[----:B------:R-:W-:-:S03]  /*16370*/  UMOV UR4, 0xffffffff ;  /* 0xffffffff00047882 */ /* 0x000fc60000000000 */
[----:B------:R-:W-:Y:S05]  /*16380*/  BRA.DIV UR4, `(.L_x_827) ;  /* 0x0000003e04187947 */ /* 0x000fea000b800000 */
[----:B-----5:R-:W2:Y:S02]  /*16390*/  SHFL.UP PT, R14, R2, 0x1, RZ ;  /* 0x04200000020e7989 */ /* 0x020ea400000e00ff */
[----:B--2---:R-:W-:-:S05]  /*163a0*/  SEL R13, R14, RZ, P1 ;  /* 0x000000ff0e0d7207 */ /* 0x004fca0000800000 */
[----:B------:R-:W-:-:S05]  /*163b0*/  IMAD.IADD R13, R2, 0x1, R13 ;  /* 0x00000001020d7824 */ /* 0x000fca00078e020d */
[----:B------:R-:W2:Y:S02]  /*163c0*/  SHFL.UP PT, R14, R13, 0x2, RZ ;  /* 0x044000000d0e7989 */ /* 0x000ea400000e00ff */
[----:B--2---:R-:W-:-:S05]  /*163d0*/  SEL R14, R14, RZ, P2 ;  /* 0x000000ff0e0e7207 */ /* 0x004fca0001000000 */
[----:B01----:R-:W-:-:S05]  /*163e0*/  IMAD.IADD R3, R13, 0x1, R14 ;  /* 0x000000010d037824 */ /* 0x003fca00078e020e */
        /* <DEDUP_REMOVED lines=9> */
[----:B------:R0:W1:Y:S02]  /*16480*/  SHFL.IDX PT, R14, R3, 0x1f, 0x1f ;  /* 0x03e01f00030e7f89 */ /* 0x00006400000e0000 */
.L_x_960:
[----:B------:R-:W-:Y:S02]  /*16490*/  ULDC UR4, c[0x0][0xc38] ;  /* 0x00030e0000047ab9 */ /* 0x000fe40000000800 */
[----:B------:R-:W-:-:S04]  /*164a0*/  IMAD.U32 R16, RZ, RZ, UR4 ;  /* 0x00000004ff107e24 */ /* 0x000fc8000f8e00ff */
[----:B-1----:R-:W-:-:S04]  /*164b0*/  IMAD R5, R14, R16, RZ ;  /* 0x000000100e057224 */ /* 0x002fc800078e02ff */
[----:B------:R-:W-:-:S05]  /*164c0*/  IMAD.IADD R4, R5, 0x1, R4 ;  /* 0x0000000105047824 */ /* 0x000fca00078e0204 */
[----:B------:R-:W-:-:S13]  /*164d0*/  ISETP.GT.AND P6, PT, R4, R0, PT ;  /* 0x000000000400720c */ /* 0x000fda0003fc4270 */
[----:B------:R-:W-:Y:S05]  /*164e0*/  @!P6 BRA `(.L_x_828) ;  /* 0xfffffffc0064e947 */ /* 0x000fea000383ffff */
.L_x_823:
[----:B------:R-:W-:Y:S01]  /*164f0*/  IMAD.IADD R5, R4, 0x1, -R5 ;  /* 0x0000000104057824 */ /* 0x000fe200078e0a05 */
[----:B------:R-:W-:-:S03]  /*16500*/  UMOV UR4, 0xffffffff ;  /* 0xffffffff00047882 */ /* 0x000fc60000000000 */
[----:B------:R-:W-:-:S05]  /*16510*/  IMAD R7, R3, R16, R5 ;  /* 0x0000001003077224 */ /* 0x000fca00078e0205 */
[----:B------:R-:W-:Y:S01]  /*16520*/  ISETP.GT.AND P6, PT, R7, R0, PT ;  /* 0x000000000700720c */ /* 0x000fe20003fc4270 */
[----:B------:R-:W-:-:S12]  /*16530*/  BRA.DIV UR4, `(.L_x_829) ;  /* 0x0000003e04687947 */ /* 0x000fd8000b800000 */
[----:B------:R-:W-:-:S04]  /*16540*/  VOTE.ANY R6, PT, !P6 ;  /* 0x0000000000067806 */ /* 0x000fc800070e0100 */
[----:B------:R-:W1:Y:S02]  /*16550*/  POPC R4, R6 ;  /* 0x0000000600047309 */ /* 0x000e640000000000 */
[----:B-1----:R1:W2:Y:S02]  /*16560*/  SHFL.IDX PT, R17, R2, R4, 0x1f ;  /* 0x00001f0402117589 */ /* 0x0022a400000e0000 */
.L_x_964:
[----:B------:R-:W-:Y:S01]  /*16570*/  ISETP.NE.AND P0, PT, R6, RZ, PT ;  /* 0x000000ff0600720c */ /* 0x000fe20003f05270 */
[----:B------:R-:W-:-:S12]  /*16580*/  IMAD.MOV.U32 R14, RZ, RZ, RZ ;  /* 0x000000ffff0e7224 */ /* 0x000fd800078e00ff */
[----:B------:R-:W-:Y:S05]  /*16590*/  @!P0 BRA `(.L_x_830) ;  /* 0x0000000000108947 */ /* 0x000fea0003800000 */
[----:B------:R-:W-:Y:S01]  /*165a0*/  UMOV UR4, 0xffffffff ;  /* 0xffffffff00047882 */ /* 0x000fe20000000000 */
[----:B------:R-:W-:Y:S02]  /*165b0*/  VIADD R12, R4, 0xffffffff ;  /* 0xffffffff040c7836 */ /* 0x000fe40000000000 */
[----:B------:R-:W-:Y:S05]  /*165c0*/  BRA.DIV UR4, `(.L_x_831) ;  /* 0x0000003e048c7947 */ /* 0x000fea000b800000 */
[----:B------:R3:W4:Y:S02]  /*165d0*/  SHFL.IDX PT, R14, R3, R12, 0x1f ;  /* 0x00001f0c030e7589 */ /* 0x00072400000e0000 */
.L_x_830:
[----:B--2---:R-:W-:Y:S01]  /*165e0*/  IABS R6, R17 ;  /* 0x0000001100067213 */ /* 0x004fe20000000000 */
[----:B----4-:R-:W-:Y:S02]  /*165f0*/  IMAD R16, R14, R16, R5 ;  /* 0x000000100e107224 */ /* 0x010fe400078e0205 */
[----:B------:R-:W-:Y:S01]  /*16600*/  IMAD.IADD R19, R4, 0x1, R19 ;  /* 0x0000000104137824 */ /* 0x000fe200078e0213 */
[----:B------:R-:W2:Y:S01]  /*16610*/  I2F.RP R7, R6 ;  /* 0x0000000600077306 */ /* 0x000ea20000209400 */
[----:B------:R-:W-:-:S07]  /*16620*/  IMAD.IADD R0, R0, 0x1, -R16 ;  /* 0x0000000100007824 */ /* 0x000fce00078e0a10 */
[----:B--2---:R-:W1:Y:S02]  /*16630*/  MUFU.RCP R7, R7 ;  /* 0x0000000700077308 */ /* 0x004e640000001000 */
[----:B-1----:R-:W-:-:S06]  /*16640*/  IADD3 R2, R7, 0xffffffe, RZ ;  /* 0x0ffffffe07027810 */ /* 0x002fcc0007ffe0ff */
[----:B0--3--:R0:W1:Y:S02]  /*16650*/  F2I.FTZ.U32.TRUNC.NTZ R3, R2 ;  /* 0x0000000200037305 */ /* 0x009064000021f000 */
[----:B0-----:R-:W-:Y:S02]  /*16660*/  IMAD.MOV.U32 R2, RZ, RZ, RZ ;  /* 0x000000ffff027224 */ /* 0x001fe400078e00ff */
[----:B-1----:R-:W-:-:S04]  /*16670*/  IMAD.MOV R5, RZ, RZ, -R3 ;  /* 0x000000ffff057224 */ /* 0x002fc800078e0a03 */
[----:B------:R-:W-:-:S04]  /*16680*/  IMAD R5, R5, R6, RZ ;  /* 0x0000000605057224 */ /* 0x000fc800078e02ff */
[----:B------:R-:W-:Y:S01]  /*16690*/  IMAD.HI.U32 R3, R3, R5, R2 ;  /* 0x0000000503037227 */ /* 0x000fe200078e0002 */
[----:B------:R-:W-:Y:S02]  /*166a0*/  IABS R5, R17 ;  /* 0x0000001100057213 */ /* 0x000fe40000000000 */
[----:B------:R-:W-:-:S03]  /*166b0*/  IABS R2, R0 ;  /* 0x0000000000027213 */ /* 0x000fc60000000000 */
        /* <DEDUP_REMOVED lines=10> */
[----:B------:R-:W-:-:S05]  /*16760*/  @P0 VIADD R3, R3, 0x1 ;  /* 0x0000000103030836 */ /* 0x000fca0000000000 */
[----:B------:R-:W-:Y:S02]  /*16770*/  @!P2 IADD3 R3, -R3, RZ, RZ ;  /* 0x000000ff0303a210 */ /* 0x000fe40007ffe1ff */
[----:B------:R-:W-:-:S05]  /*16780*/  @!P1 LOP3.LUT R3, RZ, R17, RZ, 0x33, !PT ;  /* 0x00000011ff039212 */ /* 0x000fca00078e33ff */
[--C-:B------:R-:W-:Y:S02]  /*16790*/  IMAD.MOV R2, RZ, RZ, -R3.reuse ;  /* 0x000000ffff027224 */ /* 0x100fe400078e0a03 */
[----:B------:R-:W-:Y:S02]  /*167a0*/  IMAD.MOV.U32 R18, RZ, RZ, R3 ;  /* 0x000000ffff127224 */ /* 0x000fe400078e0003 */
[----:B------:R-:W-:Y:S01]  /*167b0*/  IMAD R17, R17, R2, R0 ;  /* 0x0000000211117224 */ /* 0x000fe200078e0200 */
[----:B------:R-:W-:Y:S06]  /*167c0*/  BRA `(.L_x_832) ;  /* 0x00000000001c7947 */ /* 0x000fec0003800000 */
.L_x_824:
[----:B------:R-:W-:Y:S01]  /*167d0*/  UMOV UR4, URZ ;  /* 0x0000003f00047c82 */ /* 0x000fe20008000000 */
[----:B------:R-:W-:Y:S01]  /*167e0*/  UMOV UR5, URZ ;  /* 0x0000003f00057c82 */ /* 0x000fe20008000000 */
[----:B------:R-:W-:Y:S01]  /*167f0*/  ULDC UR6, c[0x0][0xc3c] ;  /* 0x00030f0000067ab9 */ /* 0x000fe20000000800 */
[----:B------:R-:W-:Y:S02]  /*16800*/  IMAD.MOV.U32 R16, RZ, RZ, R0 ;  /* 0x000000ffff107224 */ /* 0x000fe400078e0000 */
[----:B------:R-:W-:Y:S02]  /*16810*/  IMAD.U32 R17, RZ, RZ, UR4 ;  /* 0x00000004ff117e24 */ /* 0x000fe4000f8e00ff */
[----:B------:R-:W-:Y:S02]  /*16820*/  IMAD.U32 R18, RZ, RZ, UR5 ;  /* 0x00000005ff127e24 */ /* 0x000fe4000f8e00ff */
[----:B------:R-:W-:-:S07]  /*16830*/  IMAD.U32 R19, RZ, RZ, UR6 ;  /* 0x00000006ff137e24 */ /* 0x000fce000f8e00ff */
.L_x_832:
[----:B------:R-:W1:Y:S01]  /*16840*/  S2R R0, SR_TID.X ;  /* 0x0000000000007919 */ /* 0x000e620000002100 */
[----:B------:R-:W-:Y:S05]  /*16850*/  WARPSYNC.ALL ;  /* 0x0000000000007948 */ /* 0x000fea0003800000 */
[----:B------:R-:W-:Y:S01]  /*16860*/  BAR.SYNC.DEFER_BLOCKING 0x4, 0x180 ;  /* 0x0106000000007b1d */ /* 0x000fe20000010000 */
[----:B-1----:R-:W-:-:S04]  /*16870*/  LOP3.LUT R0, R0, 0x1f, RZ, 0xc0, !PT ;  /* 0x0000001f00007812 */ /* 0x002fc800078ec0ff */
[----:B------:R-:W-:-:S13]  /*16880*/  ISETP.NE.AND P0, PT, R0, RZ, PT ;  /* 0x000000ff0000720c */ /* 0x000fda0003f05270 */
[----:B0-----:R-:W0:Y:S01]  /*16890*/  @!P0 S2R R3, SR_CgaCtaId ;  /* 0x0000000000038919 */ /* 0x001e220000008800 */
[----:B------:R-:W-:-:S04]  /*168a0*/  @!P0 MOV R0, 0x400 ;  /* 0x0000040000008802 */ /* 0x000fc80000000f00 */
[----:B0-----:R-:W-:-:S05]  /*168b0*/  @!P0 LEA R23, R3, R0, 0x18 ;  /* 0x0000000003178211 */ /* 0x001fca00078ec0ff */
[----:B------:R0:W-:Y:S01]  /*168c0*/  @!P0 STS.128 [R23+0x28cd0], R16 ;  /* 0x028cd01017008388 */ /* 0x0001e20000000c00 */
[----:B------:R-:W-:Y:S06]  /*168d0*/  BAR.ARV 0x5, 0x180 ;  /* 0x0146000000007b1d */ /* 0x000fec0000002000 */
.L_x_821:
[----:B------:R-:W-:Y:S02]  /*168e0*/  ULDC UR4, c[0x0][0xc3c] ;  /* 0x00030f0000047ab9 */ /* 0x000fe40000000800 */
[----:B----4-:R-:W-:-:S13]  /*168f0*/  ISETP.GE.AND P0, PT, R19, UR4, PT ;  /* 0x0000000413007c0c */ /* 0x010fda000bf06270 */
[----:B------:R-:W-:Y:S05]  /*16900*/  @!P0 BRA `(.L_x_833) ;  /* 0xffffff9c00ac8947 */ /* 0x000fea000383ffff */
[----:B------:R-:W-:Y:S05]  /*16910*/  BSYNC B8 ;  /* 0x0000000000087941 */ /* 0x000fea0003800000 */
.L_x_726:
[----:B------:R-:W4:Y:S01]  /*16920*/  LDL.LU R0, [R1+0x1c] ;  /* 0x00001c0001007983 */ /* 0x000f220000300800 */
[----:B------:R-:W-:Y:S01]  /*16930*/  BSSY B0, `(.L_x_834) ;  /* 0x000000b000007945 */ /* 0x000fe20003800000 */
[----:B0-----:R-:W0:Y:S01]  /*16940*/  S2R R5, SR_CgaCtaId ;  /* 0x0000000000057919 */ /* 0x001e220000008800 */
[----:B----4-:R-:W-:-:S04]  /*16950*/  IADD3 R0, R0, 0x1, RZ ;  /* 0x0000000100007810 */ /* 0x010fc80007ffe0ff */
[----:B-1----:R-:W-:-:S04]  /*16960*/  LEA.HI R2, R0, R0, RZ, 0x1 ;  /* 0x0000000000027211 */ /* 0x002fc800078f08ff */
[----:B------:R-:W-:Y:S02]  /*16970*/  LOP3.LUT R3, R2, 0xfffffffe, RZ, 0xc0, !PT ;  /* 0xfffffffe02037812 */ /* 0x000fe400078ec0ff */
[----:B------:R-:W-:-:S03]  /*16980*/  MOV R2, 0x400 ;  /* 0x0000040000027802 */ /* 0x000fc60000000f00 */
[----:B------:R-:W-:Y:S01]  /*16990*/  IMAD.IADD R0, R0, 0x1, -R3 ;  /* 0x0000000100007824 */ /* 0x000fe200078e0a03 */
[----:B0-----:R-:W-:-:S04]  /*169a0*/  LEA R4, R5, R2, 0x18 ;  /* 0x0000000205047211 */ /* 0x001fc800078ec0ff */
[----:B------:R-:W-:-:S04]  /*169b0*/  SHF.L.U32 R0, R0, 0x1f, RZ ;  /* 0x0000001f00007819 */ /* 0x000fc800000006ff */
[----:B------:R-:W0:Y:S02]  /*169c0*/  SYNCS.PHASECHK.TRANS64.TRYWAIT P0, [R4+URZ+0x28c20], R0 ;  /* 0x028c2000040075a7 */ /* 0x000e24000800017f */
[----:B0-----:R-:W-:Y:S05]  /*169d0*/  @!P0 BRA `(.L_x_835) ;  /* 0x0000003800ac8947 */ /* 0x001fea0003800000 */
.L_x_967:
[----:B------:R-:W-:Y:S05]  /*169e0*/  BSYNC B0 ;  /* 0x0000000000007941 */ /* 0x000fea0003800000 */
.L_x_834:
[----:B------:R-:W-:-:S03]  /*169f0*/  UMOV UR4, 0xffffffff ;  /* 0xffffffff00047882 */ /* 0x000fc60000000000 */
[----:B------:R-:W-:Y:S05]  /*16a00*/  BRA.DIV UR4, `(.L_x_836) ;  /* 0x0000003a04b47947 */ /* 0x000fea000b800000 */
[----:B0-----:R-:W0:Y:S02]  /*16a10*/  S2R R0, SR_TID.X ;  /* 0x0000000000007919 */ /* 0x001e240000002100 */
[----:B0-----:R-:W-:-:S04]  /*16a20*/  SHF.R.U32.HI R0, RZ, 0x5, R0 ;  /* 0x00000005ff007819 */ /* 0x001fc80000011600 */
[----:B------:R-:W-:-:S05]  /*16a30*/  LOP3.LUT R0, R0, 0x3, RZ, 0xc0, !PT ;  /* 0x0000000300007812 */ /* 0x000fca00078ec0ff */
[----:B------:R0:W1:Y:S02]  /*16a40*/  SHFL.IDX PT, R14, R0, RZ, 0x1f ;  /* 0x00001fff000e7589 */ /* 0x00006400000e0000 */
.L_x_970:
[----:B-1----:R-:W-:-:S13]  /*16a50*/  ISETP.NE.AND P0, PT, R14, RZ, PT ;  /* 0x000000ff0e00720c */ /* 0x002fda0003f05270 */
[----:B------:R-:W-:Y:S05]  /*16a60*/  @P0 BRA `(.L_x_588) ;  /* 0x0000000000840947 */ /* 0x000fea0003800000 */
[----:B------:R-:W-:-:S03]  /*16a70*/  UMOV UR4, 0xffffffff ;  /* 0xffffffff00047882 */ /* 0x000fc60000000000 */
[----:B------:R-:W-:Y:S05]  /*16a80*/  BRA.DIV UR4, `(.L_x_837) ;  /* 0x0000003a04c87947 */ /* 0x000fea000b800000 */
[----:B------:R-:W-:-:S13]  /*16a90*/  ELECT P6, URZ, PT ;  /* 0x00000000003f782f */ /* 0x000fda00038c0000 */
.L_x_973:
[----:B------:R-:W-:Y:S05]  /*16aa0*/  @!P6 BRA `(.L_x_588) ;  /* 0x000000000074e947 */ /* 0x000fea0003800000 */
[----:B------:R-:W-:-:S04]  /*16ab0*/  LOP3.LUT R37, R37, 0x2, RZ, 0xfc, !PT ;  /* 0x0000000225257812 */ /* 0x000fc800078efcff */
[----:B------:R-:W-:-:S13]  /*16ac0*/  ISETP.NE.AND P0, PT, R37, 0x3, PT ;  /* 0x000000032500780c */ /* 0x000fda0003f05270 */
[----:B------:R-:W-:Y:S05]  /*16ad0*/  @!P0 BRA `(.L_x_838) ;  /* 0x0000000000048947 */ /* 0x000fea0003800000 */
[----:B------:R-:W-:Y:S01]  /*16ae0*/  BPT.TRAP 0x1 ;  /* 0x000000040000795c */ /* 0x000fe20000300000 */
.L_x_838:
[C---:B------:R-:W-:Y:S01]  /*16af0*/  IMAD R5, R25.reuse, 0x8, R4 ;  /* 0x0000000819057824 */ /* 0x040fe200078e0204 */
[----:B0-----:R-:W-:Y:S01]  /*16b00*/  SHF.L.U32 R0, R26, 0x1f, RZ ;  /* 0x0000001f1a007819 */ /* 0x001fe200000006ff */
[----:B------:R-:W-:-:S03]  /*16b10*/  VIADD R25, R25, 0x1 ;  /* 0x0000000119197836 */ /* 0x000fc60000000000 */
[----:B------:R-:W0:Y:S02]  /*16b20*/  SYNCS.PHASECHK.TRANS64.TRYWAIT P1, [R5+URZ+0x28c40], R0 ;  /* 0x028c4000050075a7 */ /* 0x000e24000802017f */
[----:B------:R-:W-:-:S04]  /*16b30*/  ISETP.NE.AND P2, PT, R25, 0x2, PT ;  /* 0x000000021900780c */ /* 0x000fc80003f45270 */
[----:B------:R-:W-:Y:S01]  /*16b40*/  SEL R3, RZ, 0x1, P2 ;  /* 0x00000001ff037807 */ /* 0x000fe20001000000 */
[----:B0-----:R-:W-:Y:S08]  /*16b50*/  @!P1 BRA `(.L_x_839) ;  /* 0x0000003800b49947 */ /* 0x001ff00003800000 */
.L_x_974:
[----:B------:R-:W-:Y:S02]  /*16b60*/  SEL R25, R25, RZ, P2 ;  /* 0x000000ff19197207 */ /* 0x000fe40001000000 */
[----:B------:R-:W-:Y:S01]  /*16b70*/  LOP3.LUT R2, R26, R3, RZ, 0x3c, !PT ;  /* 0x000000031a027212 */ /* 0x000fe200078e3cff */
[----:B------:R-:W-:Y:S06]  /*16b80*/  @!P0 BRA `(.L_x_840) ;  /* 0x0000000000048947 */ /* 0x000fec0003800000 */
[----:B------:R-:W-:Y:S01]  /*16b90*/  BPT.TRAP 0x1 ;  /* 0x000000040000795c */ /* 0x000fe20000300000 */
.L_x_840:
[----:B------:R-:W-:Y:S01]  /*16ba0*/  IMAD R25, R25, 0x8, R4 ;  /* 0x0000000819197824 */ /* 0x000fe200078e0204 */
[----:B------:R-:W-:-:S04]  /*16bb0*/  SHF.L.U32 R2, R2, 0x1f, RZ ;  /* 0x0000001f02027819 */ /* 0x000fc800000006ff */
[----:B------:R-:W1:Y:S02]  /*16bc0*/  SYNCS.PHASECHK.TRANS64.TRYWAIT P1, [R25+URZ+0x28c40], R2 ;  /* 0x028c4002190075a7 */ /* 0x000e64000802017f */
[----:B-1----:R-:W-:Y:S05]  /*16bd0*/  @!P1 BRA `(.L_x_841) ;  /* 0x0000003800a89947 */ /* 0x002fea0003800000 */
.L_x_975:
[----:B------:R-:W-:Y:S05]  /*16be0*/  @!P0 BRA `(.L_x_842) ;  /* 0x0000000000048947 */ /* 0x000fea0003800000 */
[----:B------:R-:W-:Y:S01]  /*16bf0*/  BPT.TRAP 0x1 ;  /* 0x000000040000795c */ /* 0x000fe20000300000 */
.L_x_842:
[----:B------:R-:W4:Y:S02]  /*16c00*/  SYNCS.PHASECHK.TRANS64.TRYWAIT P1, [R5+URZ+0x28c60], R0 ;  /* 0x028c6000050075a7 */ /* 0x000f24000802017f */
[----:B----4-:R-:W-:Y:S05]  /*16c10*/  @!P1 BRA `(.L_x_843) ;  /* 0x0000003800ac9947 */ /* 0x010fea0003800000 */
.L_x_976:
[----:B------:R-:W-:Y:S05]  /*16c20*/  @!P0 BRA `(.L_x_844) ;  /* 0x0000000000048947 */ /* 0x000fea0003800000 */
[----:B------:R-:W-:Y:S01]  /*16c30*/  BPT.TRAP 0x1 ;  /* 0x000000040000795c */ /* 0x000fe20000300000 */
.L_x_844:
[----:B------:R0:W0:Y:S02]  /*16c40*/  SYNCS.PHASECHK.TRANS64.TRYWAIT P0, [R25+URZ+0x28c60], R2 ;  /* 0x028c6002190075a7 */ /* 0x000024000800017f */
[----:B0-----:R-:W-:Y:S05]  /*16c50*/  @!P0 NANOSLEEP.SYNCS 0x989680 ;  /* 0x009896800000895d */ /* 0x001fea0003900000 */
[----:B------:R-:W0:Y:S02]  /*16c60*/  @!P0 SYNCS.PHASECHK.TRANS64 P0, [R25+URZ+0x28c60], R2 ;  /* 0x028c6002190085a7 */ /* 0x000e24000800007f */
[----:B0-----:R-:W-:Y:S05]  /*16c70*/  @!P0 BRA `(.L_x_844) ;  /* 0xfffffffc00f08947 */ /* 0x001fea000383ffff */
.L_x_588:
[----:B------:R-:W-:Y:S05]  /*16c80*/  BSYNC B9 ;  /* 0x0000000000097941 */ /* 0x000fea0003800000 */
.L_x_585:
[----:B------:R-:W-:Y:S05]  /*16c90*/  EXIT ;  /* 0x000000000000794d */ /* 0x000fea0003800000 */
.L_x_604:
[----:B0-----:R0:W1:Y:S02]  /*16ca0*/  SYNCS.PHASECHK.TRANS64.TRYWAIT P6, [R63+URZ+0x28c90], R74 ;  /* 0x028c904a3f0075a7 */ /* 0x00106400080c017f */
[----:B-1----:R-:W-:Y:S05]  /*16cb0*/  @!P6 NANOSLEEP.SYNCS 0x989680 ;  /* 0x009896800000e95d */ /* 0x002fea0003900000 */
[----:B------:R-:W1:Y:S02]  /*16cc0*/  @!P6 SYNCS.PHASECHK.TRANS64 P6, [R63+URZ+0x28c90], R74 ;  /* 0x028c904a3f00e5a7 */ /* 0x000e6400080c007f */
[----:B-1----:R-:W-:Y:S05]  /*16cd0*/  @!P6 BRA `(.L_x_604) ;  /* 0xfffffffc00f0e947 */ /* 0x002fea000383ffff */
[----:B------:R-:W-:Y:S05]  /*16ce0*/  BRA `(.L_x_845) ;  /* 0xfffffebc00347947 */ /* 0x000fea000383ffff */
.L_x_605:
[----:B------:R-:W-:Y:S01]  /*16cf0*/  BSSY B1, `(.L_x_846) ;  /* 0x0000008000017945 */ /* 0x000fe20003800000 */
[----:B------:R-:W-:Y:S01]  /*16d00*/  IMAD.MOV.U32 R13, RZ, RZ, R69 ;  /* 0x000000ffff0d7224 */ /* 0x000fe200078e0045 */
[----:B------:R-:W-:Y:S01]  /*16d10*/  MOV R15, 0xffffffff ;  /* 0xffffffff000f7802 */ /* 0x000fe20000000f00 */
[----:B------:R-:W-:Y:S02]  /*16d20*/  IMAD.MOV.U32 R12, RZ, RZ, RZ ;  /* 0x000000ffff0c7224 */ /* 0x000fe400078e00ff */
[----:B------:R-:W-:-:S07]  /*16d30*/  IMAD.MOV.U32 R11, RZ, RZ, 0x1c1f ;  /* 0x00001c1fff0b7424 */ /* 0x000fce00078e00ff */
[----:B0-----:R-:W-:Y:S05]  /*16d40*/  WARPSYNC.COLLECTIVE R15, `(.L_x_847) ;  /* 0x000000000f087348 */ /* 0x001fea0003c00000 */
[----:B------:R1:W2:Y:S02]  /*16d50*/  SHFL.IDX P6, R14, R13, R12, R11 ;  /* 0x0000000c0d0e7389 */ /* 0x0002a400000c000b */
[----:B012---:R-:W-:Y:S01]  /*16d60*/  ENDCOLLECTIVE ;  /* 0x000000000000791b */ /* 0x007fe20003800000 */
.L_x_847:
[----:B------:R-:W-:Y:S05]  /*16d70*/  BSYNC B1 ;  /* 0x0000000000017941 */ /* 0x000fea0003800000 */
.L_x_846:
[----:B------:R-:W-:Y:S02]  /*16d80*/  IMAD.MOV.U32 R13, RZ, RZ, R70 ;  /* 0x000000ffff0d7224 */ /* 0x000fe400078e0046 */
[----:B------:R-:W-:Y:S02]  /*16d90*/  IMAD.MOV.U32 R12, RZ, RZ, RZ ;  /* 0x000000ffff0c7224 */ /* 0x000fe400078e00ff */
[----:B------:R-:W-:Y:S02]  /*16da0*/  IMAD.MOV.U32 R11, RZ, RZ, 0x1c1f ;  /* 0x00001c1fff0b7424 */ /* 0x000fe400078e00ff */
[----:B------:R-:W-:Y:S02]  /*16db0*/  IMAD.MOV.U32 R15, RZ, RZ, -0x1 ;  /* 0xffffffffff0f7424 */ /* 0x000fe400078e00ff */
[----:B------:R-:W-:-:S07]  /*16dc0*/  IMAD.MOV.U32 R72, RZ, RZ, R14 ;  /* 0x000000ffff487224 */ /* 0x000fce00078e000e */
[----:B------:R-:W-:Y:S05]  /*16dd0*/  WARPSYNC.COLLECTIVE R15, `(.L_x_848) ;  /* 0x000000000f087348 */ /* 0x000fea0003c00000 */
[----:B------:R0:W1:Y:S02]  /*16de0*/  SHFL.IDX P6, R14, R13, R12, R11 ;  /* 0x0000000c0d0e7389 */ /* 0x00006400000c000b */
[----:B01----:R-:W-:Y:S01]  /*16df0*/  ENDCOLLECTIVE ;  /* 0x000000000000791b */ /* 0x003fe20003800000 */
.L_x_848:
[----:B------:R-:W-:Y:S05]  /*16e00*/  BRA `(.L_x_849) ;  /* 0xfffffebc00007947 */ /* 0x000fea000383ffff */
.L_x_615:
[----:B0-----:R0:W1:Y:S02]  /*16e10*/  SYNCS.PHASECHK.TRANS64.TRYWAIT P6, [R63+URZ+0x28c90], R74 ;  /* 0x028c904a3f0075a7 */ /* 0x00106400080c017f */
[----:B-1----:R-:W-:Y:S05]  /*16e20*/  @!P6 NANOSLEEP.SYNCS 0x989680 ;  /* 0x009896800000e95d */ /* 0x002fea0003900000 */
[----:B------:R-:W1:Y:S02]  /*16e30*/  @!P6 SYNCS.PHASECHK.TRANS64 P6, [R63+URZ+0x28c90], R74 ;  /* 0x028c904a3f00e5a7 */ /* 0x000e6400080c007f */
[----:B-1----:R-:W-:Y:S05]  /*16e40*/  @!P6 BRA `(.L_x_615) ;  /* 0xfffffffc00f0e947 */ /* 0x002fea000383ffff */
[----:B------:R-:W-:Y:S05]  /*16e50*/  BRA `(.L_x_850) ;  /* 0xfffffec400587947 */ /* 0x000fea000383ffff */
.L_x_616:
[----:B------:R-:W-:Y:S01]  /*16e60*/  BSSY B1, `(.L_x_851) ;  /* 0x0000008000017945 */ /* 0x000fe20003800000 */
[----:B------:R-:W-:Y:S01]  /*16e70*/  IMAD.MOV.U32 R13, RZ, RZ, R69 ;  /* 0x000000ffff0d7224 */ /* 0x000fe200078e0045 */
[----:B------:R-:W-:Y:S01]  /*16e80*/  MOV R11, 0x1c1f ;  /* 0x00001c1f000b7802 */ /* 0x000fe20000000f00 */
[----:B------:R-:W-:Y:S02]  /*16e90*/  IMAD.MOV.U32 R12, RZ, RZ, RZ ;  /* 0x000000ffff0c7224 */ /* 0x000fe400078e00ff */
[----:B------:R-:W-:-:S07]  /*16ea0*/  IMAD.MOV.U32 R15, RZ, RZ, -0x1 ;  /* 0xffffffffff0f7424 */ /* 0x000fce00078e00ff */
[----:B0-----:R-:W-:Y:S05]  /*16eb0*/  WARPSYNC.COLLECTIVE R15, `(.L_x_852) ;  /* 0x000000000f087348 */ /* 0x001fea0003c00000 */
[----:B------:R1:W2:Y:S02]  /*16ec0*/  SHFL.IDX P6, R14, R13, R12, R11 ;  /* 0x0000000c0d0e7389 */ /* 0x0002a400000c000b */
[----:B012---:R-:W-:Y:S01]  /*16ed0*/  ENDCOLLECTIVE ;  /* 0x000000000000791b */ /* 0x007fe20003800000 */
.L_x_852:
[----:B------:R-:W-:Y:S05]  /*16ee0*/  BSYNC B1 ;  /* 0x0000000000017941 */ /* 0x000fea0003800000 */
.L_x_851:
        /* <DEDUP_REMOVED lines=8> */
.L_x_853:
[----:B------:R-:W-:Y:S01]  /*16f70*/  IMAD.MOV.U32 R70, RZ, RZ, R14 ;  /* 0x000000ffff467224 */ /* 0x000fe200078e000e */
[----:B------:R-:W-:Y:S06]  /*16f80*/  BRA `(.L_x_854) ;  /* 0xfffffec400207947 */ /* 0x000fec000383ffff */
.L_x_621:
[----:B0-----:R0:W1:Y:S02]  /*16f90*/  SYNCS.PHASECHK.TRANS64.TRYWAIT P0, [R63+URZ+0x28c90], R74 ;  /* 0x028c904a3f0075a7 */ /* 0x001064000800017f */
[----:B-1----:R-:W-:Y:S05]  /*16fa0*/  @!P0 NANOSLEEP.SYNCS 0x989680 ;  /* 0x009896800000895d */ /* 0x002fea0003900000 */
[----:B------:R-:W1:Y:S02]  /*16fb0*/  @!P0 SYNCS.PHASECHK.TRANS64 P0, [R63+URZ+0x28c90], R74 ;  /* 0x028c904a3f0085a7 */ /* 0x000e64000800007f */
[----:B-1----:R-:W-:Y:S05]  /*16fc0*/  @!P0 BRA `(.L_x_621) ;  /* 0xfffffffc00f08947 */ /* 0x002fea000383ffff */
[----:B------:R-:W-:Y:S05]  /*16fd0*/  BRA `(.L_x_855) ;  /* 0xfffffec800f87947 */ /* 0x000fea000383ffff */
.L_x_622:
[----:B------:R-:W-:Y:S01]  /*16fe0*/  BSSY B1, `(.L_x_856) ;  /* 0x0000007000017945 */ /* 0x000fe20003800000 */
[----:B------:R-:W-:Y:S01]  /*16ff0*/  MOV R12, RZ ;  /* 0x000000ff000c7202 */ /* 0x000fe20000000f00 */
[----:B------:R-:W-:Y:S02]  /*17000*/  IMAD.MOV.U32 R11, RZ, RZ, 0x1c1f ;  /* 0x00001c1fff0b7424 */ /* 0x000fe400078e00ff */
[----:B------:R-:W-:-:S07]  /*17010*/  IMAD.MOV.U32 R15, RZ, RZ, -0x1 ;  /* 0xffffffffff0f7424 */ /* 0x000fce00078e00ff */
[----:B0-----:R-:W-:Y:S05]  /*17020*/  WARPSYNC.COLLECTIVE R15, `(.L_x_857) ;  /* 0x000000000f087348 */ /* 0x001fea0003c00000 */
[----:B------:R1:W2:Y:S02]  /*17030*/  SHFL.IDX P6, R14, R13, R12, R11 ;  /* 0x0000000c0d0e7389 */ /* 0x0002a400000c000b */
[----:B012---:R-:W-:Y:S01]  /*17040*/  ENDCOLLECTIVE ;  /* 0x000000000000791b */ /* 0x007fe20003800000 */
.L_x_857:
[----:B------:R-:W-:Y:S05]  /*17050*/  BSYNC B1 ;  /* 0x0000000000017941 */ /* 0x000fea0003800000 */
.L_x_856:
        /* <DEDUP_REMOVED lines=8> */
.L_x_858:
[----:B------:R-:W-:Y:S05]  /*170e0*/  BRA `(.L_x_859) ;  /* 0xfffffecc00207947 */ /* 0x000fea000383ffff */
.L_x_626:
[----:B--2---:R2:W3:Y:S02]  /*170f0*/  SYNCS.PHASECHK.TRANS64.TRYWAIT P5, [R63+URZ+0x28cb0], R74 ;  /* 0x028cb04a3f0075a7 */ /* 0x0044e400080a017f */
[----:B---3--:R-:W-:Y:S05]  /*17100*/  @!P5 NANOSLEEP.SYNCS 0x989680 ;  /* 0x009896800000d95d */ /* 0x008fea0003900000 */
[----:B------:R-:W3:Y:S02]  /*17110*/  @!P5 SYNCS.PHASECHK.TRANS64 P5, [R63+URZ+0x28cb0], R74 ;  /* 0x028cb04a3f00d5a7 */ /* 0x000ee400080a007f */
[----:B---3--:R-:W-:Y:S05]  /*17120*/  @!P5 BRA `(.L_x_626) ;  /* 0xfffffffc00f0d947 */ /* 0x008fea000383ffff */
[----:B------:R-:W-:Y:S05]  /*17130*/  BRA `(.L_x_860) ;  /* 0xfffffecc00ac7947 */ /* 0x000fea000383ffff */
.L_x_637:
[----:B0-----:R0:W1:Y:S02]  /*17140*/  SYNCS.PHASECHK.TRANS64.TRYWAIT P1, [R3+URZ+0x28c50], R6 ;  /* 0x028c5006030075a7 */ /* 0x001064000802017f */
[----:B-1----:R-:W-:Y:S05]  /*17150*/  @!P1 NANOSLEEP.SYNCS 0x989680 ;  /* 0x009896800000995d */ /* 0x002fea0003900000 */
[----:B------:R-:W1:Y:S02]  /*17160*/  @!P1 SYNCS.PHASECHK.TRANS64 P1, [R3+URZ+0x28c50], R6 ;  /* 0x028c5006030095a7 */ /* 0x000e64000802007f */
[----:B-1----:R-:W-:Y:S05]  /*17170*/  @!P1 BRA `(.L_x_637) ;  /* 0xfffffffc00f09947 */ /* 0x002fea000383ffff */
[----:B------:R-:W-:Y:S05]  /*17180*/  BRA `(.L_x_861) ;  /* 0xfffffedc00887947 */ /* 0x000fea000383ffff */
.L_x_645:
[----:B-1----:R1:W2:Y:S02]  /*17190*/  SYNCS.PHASECHK.TRANS64.TRYWAIT P1, [R3+URZ+0x28c50], R10 ;  /* 0x028c500a030075a7 */ /* 0x0022a4000802017f */
[----:B--2---:R-:W-:Y:S05]  /*171a0*/  @!P1 NANOSLEEP.SYNCS 0x989680 ;  /* 0x009896800000995d */ /* 0x004fea0003900000 */
[----:B------:R-:W2:Y:S02]  /*171b0*/  @!P1 SYNCS.PHASECHK.TRANS64 P1, [R3+URZ+0x28c50], R10 ;  /* 0x028c500a030095a7 */ /* 0x000ea4000802007f */
[----:B--2---:R-:W-:Y:S05]  /*171c0*/  @!P1 BRA `(.L_x_645) ;  /* 0xfffffffc00f09947 */ /* 0x004fea000383ffff */
[----:B------:R-:W-:Y:S05]  /*171d0*/  BRA `(.L_x_644) ;  /* 0xfffffee800ac7947 */ /* 0x000fea000383ffff */
.L_x_659:
[----:B------:R-:W-:Y:S01]  /*171e0*/  BSSY B1, `(.L_x_862) ;  /* 0x0000008000017945 */ /* 0x000fe20003800000 */
[----:B------:R-:W-:Y:S01]  /*171f0*/  MOV R13, R26 ;  /* 0x0000001a000d7202 */ /* 0x000fe20000000f00 */
[----:B------:R-:W-:Y:S02]  /*17200*/  IMAD.MOV.U32 R12, RZ, RZ, RZ ;  /* 0x000000ffff0c7224 */ /* 0x000fe400078e00ff */
[----:B------:R-:W-:Y:S02]  /*17210*/  IMAD.MOV.U32 R11, RZ, RZ, 0x1c1f ;  /* 0x00001c1fff0b7424 */ /* 0x000fe400078e00ff */
[----:B------:R-:W-:-:S07]  /*17220*/  IMAD.MOV.U32 R15, RZ, RZ, -0x1 ;  /* 0xffffffffff0f7424 */ /* 0x000fce00078e00ff */
[----:B------:R-:W-:Y:S05]  /*17230*/  WARPSYNC.COLLECTIVE R15, `(.L_x_863) ;  /* 0x000000000f087348 */ /* 0x000fea0003c00000 */
[----:B------:R0:W1:Y:S02]  /*17240*/  SHFL.IDX P6, R14, R13, R12, R11 ;  /* 0x0000000c0d0e7389 */ /* 0x00006400000c000b */
[----:B01----:R-:W-:Y:S01]  /*17250*/  ENDCOLLECTIVE ;  /* 0x000000000000791b */ /* 0x003fe20003800000 */
.L_x_863:
[----:B------:R-:W-:Y:S05]  /*17260*/  BSYNC B1 ;  /* 0x0000000000017941 */ /* 0x000fea0003800000 */
.L_x_862:
[----:B------:R-:W-:Y:S01]  /*17270*/  IMAD.MOV.U32 R13, RZ, RZ, R24 ;  /* 0x000000ffff0d7224 */ /* 0x000fe200078e0018 */
[----:B------:R-:W-:Y:S01]  /*17280*/  MOV R15, 0xffffffff ;  /* 0xffffffff000f7802 */ /* 0x000fe20000000f00 */
[----:B------:R-:W-:Y:S02]  /*17290*/  IMAD.MOV.U32 R12, RZ, RZ, RZ ;  /* 0x000000ffff0c7224 */ /* 0x000fe400078e00ff */
[----:B------:R-:W-:Y:S02]  /*172a0*/  IMAD.MOV.U32 R11, RZ, RZ, 0x1c1f ;  /* 0x00001c1fff0b7424 */ /* 0x000fe400078e00ff */
[----:B------:R-:W-:-:S07]  /*172b0*/  IMAD.MOV.U32 R3, RZ, RZ, R14 ;  /* 0x000000ffff037224 */ /* 0x000fce00078e000e */
[----:B------:R-:W-:Y:S05]  /*172c0*/  WARPSYNC.COLLECTIVE R15, `(.L_x_864) ;  /* 0x000000000f087348 */ /* 0x000fea0003c00000 */
[----:B------:R0:W1:Y:S02]  /*172d0*/  SHFL.IDX P6, R14, R13, R12, R11 ;  /* 0x0000000c0d0e7389 */ /* 0x00006400000c000b */
[----:B01----:R-:W-:Y:S01]  /*172e0*/  ENDCOLLECTIVE ;  /* 0x000000000000791b */ /* 0x003fe20003800000 */
.L_x_864:
[----:B------:R-:W-:Y:S02]  /*172f0*/  IMAD.MOV.U32 R13, RZ, RZ, R29 ;  /* 0x000000ffff0d7224 */ /* 0x000fe400078e001d */
[----:B------:R-:W-:-:S07]  /*17300*/  IMAD.MOV.U32 R0, RZ, RZ, R14 ;  /* 0x000000ffff007224 */ /* 0x000fce00078e000e */
[----:B------:R-:W-:Y:S05]  /*17310*/  WARPSYNC.COLLECTIVE R15, `(.L_x_865) ;  /* 0x000000000f087348 */ /* 0x000fea0003c00000 */
[----:B------:R0:W1:Y:S02]  /*17320*/  SHFL.IDX P6, R14, R13, R12, R11 ;  /* 0x0000000c0d0e7389 */ /* 0x00006400000c000b */
[----:B01----:R-:W-:Y:S01]  /*17330*/  ENDCOLLECTIVE ;  /* 0x000000000000791b */ /* 0x003fe20003800000 */
.L_x_865:
[----:B------:R-:W-:Y:S02]  /*17340*/  IMAD.MOV.U32 R13, RZ, RZ, R28 ;  /* 0x000000ffff0d7224 */ /* 0x000fe400078e001c */
[----:B------:R-:W-:-:S07]  /*17350*/  IMAD.MOV.U32 R5, RZ, RZ, R14 ;  /* 0x000000ffff057224 */ /* 0x000fce00078e000e */
[----:B------:R-:W-:Y:S05]  /*17360*/  WARPSYNC.COLLECTIVE R15, `(.L_x_866) ;  /* 0x000000000f087348 */ /* 0x000fea0003c00000 */
[----:B------:R0:W1:Y:S02]  /*17370*/  SHFL.IDX P6, R14, R13, R12, R11 ;  /* 0x0000000c0d0e7389 */ /* 0x00006400000c000b */
[----:B01----:R-:W-:Y:S01]  /*17380*/  ENDCOLLECTIVE ;  /* 0x000000000000791b */ /* 0x003fe20003800000 */
.L_x_866:
[----:B------:R-:W-:Y:S05]  /*17390*/  BRA `(.L_x_867) ;  /* 0xfffffef800e47947 */ /* 0x000fea000383ffff */
.L_x_663:
[----:B0-----:R0:W1:Y:S02]  /*173a0*/  SYNCS.PHASECHK.TRANS64.TRYWAIT P0, [R2+URZ+0x28c00], R5 ;  /* 0x028c0005020075a7 */ /* 0x001064000800017f */
[----:B-1----:R-:W-:Y:S05]  /*173b0*/  @!P0 NANOSLEEP.SYNCS 0x989680 ;  /* 0x009896800000895d */ /* 0x002fea0003900000 */
[----:B------:R-:W1:Y:S02]  /*173c0*/  @!P0 SYNCS.PHASECHK.TRANS64 P0, [R2+URZ+0x28c00], R5 ;  /* 0x028c0005020085a7 */ /* 0x000e64000800007f */
[----:B-1----:R-:W-:Y:S05]  /*173d0*/  @!P0 BRA `(.L_x_663) ;  /* 0xfffffffc00f08947 */ /* 0x002fea000383ffff */
[----:B------:R-:W-:Y:S05]  /*173e0*/  BRA `(.L_x_868) ;  /* 0xffffff0000047947 */ /* 0x000fea000383ffff */
.L_x_671:
[----:B------:R-:W-:Y:S01]  /*173f0*/  BSSY B1, `(.L_x_869) ;  /* 0x0000008000017945 */ /* 0x000fe20003800000 */
[----:B------:R-:W-:Y:S01]  /*17400*/  IMAD.MOV.U32 R13, RZ, RZ, R26 ;  /* 0x000000ffff0d7224 */ /* 0x000fe200078e001a */
[----:B------:R-:W-:Y:S01]  /*17410*/  MOV R15, 0xffffffff ;  /* 0xffffffff000f7802 */ /* 0x000fe20000000f00 */
[----:B------:R-:W-:Y:S02]  /*17420*/  IMAD.MOV.U32 R12, RZ, RZ, RZ ;  /* 0x000000ffff0c7224 */ /* 0x000fe400078e00ff */
[----:B------:R-:W-:-:S07]  /*17430*/  IMAD.MOV.U32 R11, RZ, RZ, 0x1c1f ;  /* 0x00001c1fff0b7424 */ /* 0x000fce00078e00ff */
[----:B------:R-:W-:Y:S05]  /*17440*/  WARPSYNC.COLLECTIVE R15, `(.L_x_870) ;  /* 0x000000000f087348 */ /* 0x000fea0003c00000 */
[----:B------:R0:W1:Y:S02]  /*17450*/  SHFL.IDX P6, R14, R13, R12, R11 ;  /* 0x0000000c0d0e7389 */ /* 0x00006400000c000b */
[----:B01----:R-:W-:Y:S01]  /*17460*/  ENDCOLLECTIVE ;  /* 0x000000000000791b */ /* 0x003fe20003800000 */
.L_x_870:
[----:B------:R-:W-:Y:S05]  /*17470*/  BSYNC B1 ;  /* 0x0000000000017941 */ /* 0x000fea0003800000 */
.L_x_869:
        /* <DEDUP_REMOVED lines=8> */
.L_x_871:
[----:B------:R-:W-:Y:S02]  /*17500*/  IMAD.MOV.U32 R13, RZ, RZ, R29 ;  /* 0x000000ffff0d7224 */ /* 0x000fe400078e001d */
[----:B------:R-:W-:-:S07]  /*17510*/  IMAD.MOV.U32 R3, RZ, RZ, R14 ;  /* 0x000000ffff037224 */ /* 0x000fce00078e000e */
[----:B------:R-:W-:Y:S05]  /*17520*/  WARPSYNC.COLLECTIVE R15, `(.L_x_872) ;  /* 0x000000000f087348 */ /* 0x000fea0003c00000 */
[----:B------:R0:W1:Y:S02]  /*17530*/  SHFL.IDX P6, R14, R13, R12, R11 ;  /* 0x0000000c0d0e7389 */ /* 0x00006400000c000b */
[----:B01----:R-:W-:Y:S01]  /*17540*/  ENDCOLLECTIVE ;  /* 0x000000000000791b */ /* 0x003fe20003800000 */
.L_x_872:
[----:B------:R-:W-:Y:S01]  /*17550*/  IMAD.MOV.U32 R13, RZ, RZ, R28 ;  /* 0x000000ffff0d7224 */ /* 0x000fe200078e001c */
[----:B------:R-:W-:-:S07]  /*17560*/  MOV R20, R14 ;  /* 0x0000000e00147202 */ /* 0x000fce0000000f00 */
[----:B------:R-:W-:Y:S05]  /*17570*/  WARPSYNC.COLLECTIVE R15, `(.L_x_873) ;  /* 0x000000000f087348 */ /* 0x000fea0003c00000 */
[----:B------:R0:W1:Y:S02]  /*17580*/  SHFL.IDX P6, R14, R13, R12, R11 ;  /* 0x0000000c0d0e7389 */ /* 0x00006400000c000b */
[----:B01----:R-:W-:Y:S01]  /*17590*/  ENDCOLLECTIVE ;  /* 0x000000000000791b */ /* 0x003fe20003800000 */
.L_x_873:
[----:B------:R-:W-:Y:S05]  /*175a0*/  BRA `(.L_x_874) ;  /* 0xffffff0800687947 */ /* 0x000fea000383ffff */
.L_x_675:
[----:B0-----:R0:W1:Y:S02]  /*175b0*/  SYNCS.PHASECHK.TRANS64.TRYWAIT P1, [R2+URZ+0x28c00], R25 ;  /* 0x028c0019020075a7 */ /* 0x001064000802017f */
[----:B-1----:R-:W-:Y:S05]  /*175c0*/  @!P1 NANOSLEEP.SYNCS 0x989680 ;  /* 0x009896800000995d */ /* 0x002fea0003900000 */
[----:B------:R-:W1:Y:S02]  /*175d0*/  @!P1 SYNCS.PHASECHK.TRANS64 P1, [R2+URZ+0x28c00], R25 ;  /* 0x028c0019020095a7 */ /* 0x000e64000802007f */
[----:B-1----:R-:W-:Y:S05]  /*175e0*/  @!P1 BRA `(.L_x_675) ;  /* 0xfffffffc00f09947 */ /* 0x002fea000383ffff */
[----:B------:R-:W-:Y:S05]  /*175f0*/  BRA `(.L_x_875) ;  /* 0xffffff0c004c7947 */ /* 0x000fea000383ffff */
.L_x_681:
[----:B0-----:R0:W1:Y:S02]  /*17600*/  SYNCS.PHASECHK.TRANS64.TRYWAIT P1, [R14+URZ+0x28c30], R15 ;  /* 0x028c300f0e0075a7 */ /* 0x001064000802017f */
[----:B-1----:R-:W-:Y:S05]  /*17610*/  @!P1 NANOSLEEP.SYNCS 0x989680 ;  /* 0x009896800000995d */ /* 0x002fea0003900000 */
[----:B------:R-:W1:Y:S02]  /*17620*/  @!P1 SYNCS.PHASECHK.TRANS64 P1, [R14+URZ+0x28c30], R15 ;  /* 0x028c300f0e0095a7 */ /* 0x000e64000802007f */
[----:B-1----:R-:W-:Y:S05]  /*17630*/  @!P1 BRA `(.L_x_681) ;  /* 0xfffffffc00f09947 */ /* 0x002fea000383ffff */
[----:B------:R-:W-:Y:S05]  /*17640*/  BRA `(.L_x_680) ;  /* 0xffffff1800747947 */ /* 0x000fea000383ffff */
.L_x_687:
[----:B--2---:R2:W3:Y:S02]  /*17650*/  SYNCS.PHASECHK.TRANS64.TRYWAIT P1, [R14+URZ+0x28c50], R15 ;  /* 0x028c500f0e0075a7 */ /* 0x0044e4000802017f */
[----:B---3--:R-:W-:Y:S05]  /*17660*/  @!P1 NANOSLEEP.SYNCS 0x989680 ;  /* 0x009896800000995d */ /* 0x008fea0003900000 */
[----:B------:R-:W3:Y:S02]  /*17670*/  @!P1 SYNCS.PHASECHK.TRANS64 P1, [R14+URZ+0x28c50], R15 ;  /* 0x028c500f0e0095a7 */ /* 0x000ee4000802007f */
[----:B---3--:R-:W-:Y:S05]  /*17680*/  @!P1 BRA `(.L_x_687) ;  /* 0xfffffffc00f09947 */ /* 0x008fea000383ffff */
[----:B------:R-:W-:Y:S05]  /*17690*/  BRA `(.L_x_686) ;  /* 0xffffff2800a87947 */ /* 0x000fea000383ffff */
.L_x_695:
[----:B-1----:R1:W2:Y:S02]  /*176a0*/  SYNCS.PHASECHK.TRANS64.TRYWAIT P2, [R21+URZ+0x28c30], R14 ;  /* 0x028c300e150075a7 */ /* 0x0022a4000804017f */
[----:B--2---:R-:W-:Y:S05]  /*176b0*/  @!P2 NANOSLEEP.SYNCS 0x989680 ;  /* 0x009896800000a95d */ /* 0x004fea0003900000 */
[----:B------:R-:W2:Y:S02]  /*176c0*/  @!P2 SYNCS.PHASECHK.TRANS64 P2, [R21+URZ+0x28c30], R14 ;  /* 0x028c300e1500a5a7 */ /* 0x000ea4000804007f */
[----:B--2---:R-:W-:Y:S05]  /*176d0*/  @!P2 BRA `(.L_x_695) ;  /* 0xfffffffc00f0a947 */ /* 0x004fea000383ffff */
[----:B------:R-:W-:Y:S05]  /*176e0*/  BRA `(.L_x_694) ;  /* 0xffffff2c00c07947 */ /* 0x000fea000383ffff */
.L_x_701:
[----:B----4-:R4:W0:Y:S02]  /*176f0*/  SYNCS.PHASECHK.TRANS64.TRYWAIT P2, [R21+URZ+0x28c50], R14 ;  /* 0x028c500e150075a7 */ /* 0x010824000804017f */
[----:B0-----:R-:W-:Y:S05]  /*17700*/  @!P2 NANOSLEEP.SYNCS 0x989680 ;  /* 0x009896800000a95d */ /* 0x001fea0003900000 */
[----:B------:R-:W0:Y:S02]  /*17710*/  @!P2 SYNCS.PHASECHK.TRANS64 P2, [R21+URZ+0x28c50], R14 ;  /* 0x028c500e1500a5a7 */ /* 0x000e24000804007f */
[----:B0-----:R-:W-:Y:S05]  /*17720*/  @!P2 BRA `(.L_x_701) ;  /* 0xfffffffc00f0a947 */ /* 0x001fea000383ffff */
[----:B------:R-:W-:Y:S05]  /*17730*/  BRA `(.L_x_700) ;  /* 0xffffff4400207947 */ /* 0x000fea000383ffff */
.L_x_732:
[----:B0-----:R-:W0:Y:S01]  /*17740*/  S2R R8, SR_TID.X ;  /* 0x0000000000087919 */ /* 0x001e220000002100 */
[----:B------:R-:W-:Y:S01]  /*17750*/  BSSY B1, `(.L_x_876) ;  /* 0x000000a000017945 */ /* 0x000fe20003800000 */
[----:B------:R-:W-:Y:S02]  /*17760*/  IMAD.MOV.U32 R12, RZ, RZ, RZ ;  /* 0x000000ffff0c7224 */ /* 0x000fe400078e00ff */
[----:B------:R-:W-:Y:S02]  /*17770*/  IMAD.MOV.U32 R11, RZ, RZ, 0x1f ;  /* 0x0000001fff0b7424 */ /* 0x000fe400078e00ff */
[----:B------:R-:W-:Y:S01]  /*17780*/  IMAD.MOV.U32 R15, RZ, RZ, -0x1 ;  /* 0xffffffffff0f7424 */ /* 0x000fe200078e00ff */
[----:B0-----:R-:W-:-:S04]  /*17790*/  SHF.R.U32.HI R8, RZ, 0x5, R8 ;  /* 0x00000005ff087819 */ /* 0x001fc80000011608 */
[----:B------:R-:W-:-:S05]  /*177a0*/  LOP3.LUT R8, R8, 0x3, RZ, 0xc0, !PT ;  /* 0x0000000308087812 */ /* 0x000fca00078ec0ff */
[----:B------:R-:W-:-:S07]  /*177b0*/  IMAD.MOV.U32 R13, RZ, RZ, R8 ;  /* 0x000000ffff0d7224 */ /* 0x000fce00078e0008 */
[----:B------:R-:W-:Y:S05]  /*177c0*/  WARPSYNC.COLLECTIVE R15, `(.L_x_877) ;  /* 0x000000000f087348 */ /* 0x000fea0003c00000 */
[----:B------:R0:W1:Y:S02]  /*177d0*/  SHFL.IDX P6, R14, R13, R12, R11 ;  /* 0x0000000c0d0e7389 */ /* 0x00006400000c000b */
[----:B01----:R-:W-:Y:S01]  /*177e0*/  ENDCOLLECTIVE ;  /* 0x000000000000791b */ /* 0x003fe20003800000 */
.L_x_877:
[----:B------:R-:W-:Y:S05]  /*177f0*/  BSYNC B1 ;  /* 0x0000000000017941 */ /* 0x000fea0003800000 */
.L_x_876:
[----:B------:R-:W-:Y:S05]  /*17800*/  BRA `(.L_x_878) ;  /* 0xffffff9400907947 */ /* 0x000fea000383ffff */
.L_x_734:
[----:B------:R-:W-:Y:S01]  /*17810*/  BSSY B1, `(.L_x_879) ;  /* 0x0000006000017945 */ /* 0x000fe20003800000 */
[----:B------:R-:W-:-:S07]  /*17820*/  IMAD.MOV.U32 R15, RZ, RZ, -0x1 ;  /* 0xffffffffff0f7424 */ /* 0x000fce00078e00ff */
[----:B01----:R-:W-:Y:S05]  /*17830*/  WARPSYNC.COLLECTIVE R15, `(.L_x_880) ;  /* 0x000000000f0c7348 */ /* 0x003fea0003c00000 */
[----:B------:R-:W-:Y:S02]  /*17840*/  ELECT P6, UR62, PT ;  /* 0x00000000003e782f */ /* 0x000fe400038c0000 */
[----:B------:R-:W-:Y:S01]  /*17850*/  MOV R14, UR62 ;  /* 0x0000003e000e7c02 */ /* 0x000fe20008000f00 */
[----:B01----:R-:W-:Y:S10]  /*17860*/  ENDCOLLECTIVE ;  /* 0x000000000000791b */ /* 0x003ff40003800000 */
.L_x_880:
[----:B------:R-:W-:Y:S05]  /*17870*/  BSYNC B1 ;  /* 0x0000000000017941 */ /* 0x000fea0003800000 */
.L_x_879:
[----:B------:R-:W-:Y:S05]  /*17880*/  BRA `(.L_x_733) ;  /* 0xffffff9400887947 */ /* 0x000fea000383ffff */
.L_x_736:
[----:B-1----:R1:W2:Y:S02]  /*17890*/  SYNCS.PHASECHK.TRANS64.TRYWAIT P0, [R23+URZ+0x28c20], R3 ;  /* 0x028c2003170075a7 */ /* 0x0022a4000800017f */
[----:B--2---:R-:W-:Y:S05]  /*178a0*/  @!P0 NANOSLEEP.SYNCS 0x989680 ;  /* 0x009896800000895d */ /* 0x004fea0003900000 */
[----:B------:R-:W2:Y:S02]  /*178b0*/  @!P0 SYNCS.PHASECHK.TRANS64 P0, [R23+URZ+0x28c20], R3 ;  /* 0x028c2003170085a7 */ /* 0x000ea4000800007f */
[----:B--2---:R-:W-:Y:S05]  /*178c0*/  @!P0 BRA `(.L_x_736) ;  /* 0xfffffffc00f08947 */ /* 0x004fea000383ffff */
[----:B------:R-:W-:Y:S05]  /*178d0*/  BRA `(.L_x_881) ;  /* 0xffffff9400987947 */ /* 0x000fea000383ffff */
.L_x_740:
[----:B-1----:R1:W2:Y:S02]  /*178e0*/  SYNCS.PHASECHK.TRANS64.TRYWAIT P0, [R3+URZ+0x28ca0], R6 ;  /* 0x028ca006030075a7 */ /* 0x0022a4000800017f */
[----:B--2---:R-:W-:Y:S05]  /*178f0*/  @!P0 NANOSLEEP.SYNCS 0x989680 ;  /* 0x009896800000895d */ /* 0x004fea0003900000 */
[----:B------:R-:W2:Y:S02]  /*17900*/  @!P0 SYNCS.PHASECHK.TRANS64 P0, [R3+URZ+0x28ca0], R6 ;  /* 0x028ca006030085a7 */ /* 0x000ea4000800007f */
[----:B--2---:R-:W-:Y:S05]  /*17910*/  @!P0 BRA `(.L_x_740) ;  /* 0xfffffffc00f08947 */ /* 0x004fea000383ffff */
[----:B------:R-:W-:Y:S05]  /*17920*/  BRA `(.L_x_882) ;  /* 0xffffff9400b07947 */ /* 0x000fea000383ffff */
.L_x_745:
[----:B0-----:R0:W2:Y:S02]  /*17930*/  SYNCS.PHASECHK.TRANS64.TRYWAIT P0, [R3+URZ+0x28cc0], R6 ;  /* 0x028cc006030075a7 */ /* 0x0010a4000800017f */
[----:B--2---:R-:W-:Y:S05]  /*17940*/  @!P0 NANOSLEEP.SYNCS 0x989680 ;  /* 0x009896800000895d */ /* 0x004fea0003900000 */
[----:B------:R-:W2:Y:S02]  /*17950*/  @!P0 SYNCS.PHASECHK.TRANS64 P0, [R3+URZ+0x28cc0], R6 ;  /* 0x028cc006030085a7 */ /* 0x000ea4000800007f */
[----:B--2---:R-:W-:Y:S05]  /*17960*/  @!P0 BRA `(.L_x_745) ;  /* 0xfffffffc00f08947 */ /* 0x004fea000383ffff */
[----:B------:R-:W-:Y:S05]  /*17970*/  BRA `(.L_x_883) ;  /* 0xffffff98002c7947 */ /* 0x000fea000383ffff */
.L_x_759:
[----:B-1----:R1:W2:Y:S02]  /*17980*/  SYNCS.PHASECHK.TRANS64.TRYWAIT P1, [R6+URZ+0x28ca0], R2 ;  /* 0x028ca002060075a7 */ /* 0x0022a4000802017f */
[----:B--2---:R-:W-:Y:S05]  /*17990*/  @!P1 NANOSLEEP.SYNCS 0x989680 ;  /* 0x009896800000995d */ /* 0x004fea0003900000 */
[----:B------:R-:W2:Y:S02]  /*179a0*/  @!P1 SYNCS.PHASECHK.TRANS64 P1, [R6+URZ+0x28ca0], R2 ;  /* 0x028ca002060095a7 */ /* 0x000ea4000802007f */
[----:B--2---:R-:W-:Y:S05]  /*179b0*/  @!P1 BRA `(.L_x_759) ;  /* 0xfffffffc00f09947 */ /* 0x004fea000383ffff */
[----:B------:R-:W-:Y:S05]  /*179c0*/  BRA `(.L_x_884) ;  /* 0xffffffa000907947 */ /* 0x000fea000383ffff */
.L_x_764:
[----:B0-----:R0:W2:Y:S02]  /*179d0*/  SYNCS.PHASECHK.TRANS64.TRYWAIT P1, [R6+URZ+0x28cc0], R2 ;  /* 0x028cc002060075a7 */ /* 0x0010a4000802017f */
[----:B--2---:R-:W-:Y:S05]  /*179e0*/  @!P1 NANOSLEEP.SYNCS 0x989680 ;  /* 0x009896800000995d */ /* 0x004fea0003900000 */
[----:B------:R-:W2:Y:S02]  /*179f0*/  @!P1 SYNCS.PHASECHK.TRANS64 P1, [R6+URZ+0x28cc0], R2 ;  /* 0x028cc002060095a7 */ /* 0x000ea4000802007f */
[----:B--2---:R-:W-:Y:S05]  /*17a00*/  @!P1 BRA `(.L_x_764) ;  /* 0xfffffffc00f09947 */ /* 0x004fea000383ffff */
[----:B------:R-:W-:Y:S05]  /*17a10*/  BRA `(.L_x_885) ;  /* 0xffffffa400087947 */ /* 0x000fea000383ffff */
.L_x_784:
[----:B------:R-:W0:Y:S01]  /*17a20*/  S2R R11, SR_TID.X ;  /* 0x00000000000b7919 */ /* 0x000e220000002100 */
[----:B------:R-:W-:Y:S01]  /*17a30*/  BSSY B0, `(.L_x_886) ;  /* 0x000000a000007945 */ /* 0x000fe20003800000 */
[----:B------:R-:W-:Y:S01]  /*17a40*/  MOV R12, RZ ;  /* 0x000000ff000c7202 */ /* 0x000fe20000000f00 */
[----:B------:R-:W-:Y:S01]  /*17a50*/  IMAD.MOV.U32 R15, RZ, RZ, -0x1 ;  /* 0xffffffffff0f7424 */ /* 0x000fe200078e00ff */
[----:B0-----:R-:W-:-:S04]  /*17a60*/  SHF.R.U32.HI R11, RZ, 0x5, R11 ;  /* 0x00000005ff0b7819 */ /* 0x001fc8000001160b */
[----:B------:R-:W-:-:S05]  /*17a70*/  LOP3.LUT R11, R11, 0x3, RZ, 0xc0, !PT ;  /* 0x000000030b0b7812 */ /* 0x000fca00078ec0ff */
[----:B------:R-:W-:Y:S02]  /*17a80*/  IMAD.MOV.U32 R13, RZ, RZ, R11 ;  /* 0x000000ffff0d7224 */ /* 0x000fe400078e000b */
[----:B------:R-:W-:-:S07]  /*17a90*/  IMAD.MOV.U32 R11, RZ, RZ, 0x1f ;  /* 0x0000001fff0b7424 */ /* 0x000fce00078e00ff */
[----:B-----5:R-:W-:Y:S05]  /*17aa0*/  WARPSYNC.COLLECTIVE R15, `(.L_x_887) ;  /* 0x000000000f087348 */ /* 0x020fea0003c00000 */
[----:B------:R0:W1:Y:S02]  /*17ab0*/  SHFL.IDX P6, R14, R13, R12, R11 ;  /* 0x0000000c0d0e7389 */ /* 0x00006400000c000b */
[----:B01---5:R-:W-:Y:S01]  /*17ac0*/  ENDCOLLECTIVE ;  /* 0x000000000000791b */ /* 0x023fe20003800000 */
.L_x_887:
[----:B------:R-:W-:Y:S05]  /*17ad0*/  BSYNC B0 ;  /* 0x0000000000007941 */ /* 0x000fea0003800000 */
.L_x_886:
[----:B------:R-:W-:Y:S05]  /*17ae0*/  BRA `(.L_x_888) ;  /* 0xffffffb400e47947 */ /* 0x000fea000383ffff */
.L_x_787:
[----:B0-----:R0:W1:Y:S02]  /*17af0*/  SYNCS.PHASECHK.TRANS64.TRYWAIT P0, [R27+URZ+0x28c40], R0 ;  /* 0x028c40001b0075a7 */ /* 0x001064000800017f */
[----:B-1----:R-:W-:Y:S05]  /*17b00*/  @!P0 NANOSLEEP.SYNCS 0x989680 ;  /* 0x009896800000895d */ /* 0x002fea0003900000 */
[----:B------:R-:W1:Y:S02]  /*17b10*/  @!P0 SYNCS.PHASECHK.TRANS64 P0, [R27+URZ+0x28c40], R0 ;  /* 0x028c40001b0085a7 */ /* 0x000e64000800007f */
[----:B-1----:R-:W-:Y:S05]  /*17b20*/  @!P0 BRA `(.L_x_787) ;  /* 0xfffffffc00f08947 */ /* 0x002fea000383ffff */
[----:B------:R-:W-:Y:S05]  /*17b30*/  BRA `(.L_x_889) ;  /* 0xffffffb800147947 */ /* 0x000fea000383ffff */
.L_x_788:
        /* <DEDUP_REMOVED lines=8> */
.L_x_891:
[----:B------:R-:W-:Y:S05]  /*17bc0*/  BSYNC B0 ;  /* 0x0000000000007941 */ /* 0x000fea0003800000 */
.L_x_890:
[----:B------:R-:W-:Y:S01]  /*17bd0*/  MOV R13, R0 ;  /* 0x00000000000d7202 */ /* 0x000fe20000000f00 */
[----:B------:R-:W-:Y:S02]  /*17be0*/  IMAD.MOV.U32 R12, RZ, RZ, RZ ;  /* 0x000000ffff0c7224 */ /* 0x000fe400078e00ff */
[----:B------:R-:W-:Y:S02]  /*17bf0*/  IMAD.MOV.U32 R11, RZ, RZ, 0x181f ;  /* 0x0000181fff0b7424 */ /* 0x000fe400078e00ff */
[----:B------:R-:W-:Y:S02]  /*17c00*/  IMAD.MOV.U32 R15, RZ, RZ, -0x1 ;  /* 0xffffffffff0f7424 */ /* 0x000fe400078e00ff */
[----:B------:R-:W-:Y:S02]  /*17c10*/  IMAD.MOV.U32 R2, RZ, RZ, R14 ;  /* 0x000000ffff027224 */ /* 0x000fe400078e000e */
[----:B------:R-:W-:-:S07]  /*17c20*/  @P0 IMAD R6, R5, 0x2, R23 ;  /* 0x0000000205060824 */ /* 0x000fce00078e0217 */
[----:B------:R-:W-:Y:S05]  /*17c30*/  WARPSYNC.COLLECTIVE R15, `(.L_x_892) ;  /* 0x000000000f087348 */ /* 0x000fea0003c00000 */
[----:B------:R0:W1:Y:S02]  /*17c40*/  SHFL.IDX P6, R14, R13, R12, R11 ;  /* 0x0000000c0d0e7389 */ /* 0x00006400000c000b */
[----:B01----:R-:W-:Y:S01]  /*17c50*/  ENDCOLLECTIVE ;  /* 0x000000000000791b */ /* 0x003fe20003800000 */
.L_x_892:
[----:B------:R-:W-:Y:S01]  /*17c60*/  IMAD.MOV.U32 R13, RZ, RZ, R4 ;  /* 0x000000ffff0d7224 */ /* 0x000fe200078e0004 */
[----:B------:R-:W-:Y:S01]  /*17c70*/  MOV R12, 0x1 ;  /* 0x00000001000c7802 */ /* 0x000fe20000000f00 */
[----:B------:R-:W-:-:S07]  /*17c80*/  IMAD.MOV.U32 R3, RZ, RZ, R14 ;  /* 0x000000ffff037224 */ /* 0x000fce00078e000e */
[----:B------:R-:W-:Y:S05]  /*17c90*/  WARPSYNC.COLLECTIVE R15, `(.L_x_893) ;  /* 0x000000000f087348 */ /* 0x000fea0003c00000 */
[----:B------:R0:W1:Y:S02]  /*17ca0*/  SHFL.IDX P6, R14, R13, R12, R11 ;  /* 0x0000000c0d0e7389 */ /* 0x00006400000c000b */
[----:B01----:R-:W-:Y:S01]  /*17cb0*/  ENDCOLLECTIVE ;  /* 0x000000000000791b */ /* 0x003fe20003800000 */
.L_x_893:
        /* <DEDUP_REMOVED lines=15> */
.L_x_894:
[----:B------:R-:W-:Y:S02]  /*17db0*/  @P0 IMAD R6, R5, 0x2, R23 ;  /* 0x0000000205060824 */ /* 0x000fe400078e0217 */
[----:B------:R-:W-:Y:S02]  /*17dc0*/  IMAD.MOV.U32 R13, RZ, RZ, R4 ;  /* 0x000000ffff0d7224 */ /* 0x000fe400078e0004 */
[----:B------:R-:W-:Y:S02]  /*17dd0*/  IMAD.MOV.U32 R12, RZ, RZ, 0x2 ;  /* 0x00000002ff0c7424 */ /* 0x000fe400078e00ff */
[----:B------:R-:W-:-:S07]  /*17de0*/  IMAD.MOV.U32 R3, RZ, RZ, R14 ;  /* 0x000000ffff037224 */ /* 0x000fce00078e000e */
[----:B------:R-:W-:Y:S05]  /*17df0*/  WARPSYNC.COLLECTIVE R15, `(.L_x_895) ;  /* 0x000000000f087348 */ /* 0x000fea0003c00000 */
[----:B------:R0:W1:Y:S02]  /*17e00*/  SHFL.IDX P6, R14, R13, R12, R11 ;  /* 0x0000000c0d0e7389 */ /* 0x00006400000c000b */
[----:B01----:R-:W-:Y:S01]  /*17e10*/  ENDCOLLECTIVE ;  /* 0x000000000000791b */ /* 0x003fe20003800000 */
.L_x_895:
        /* <DEDUP_REMOVED lines=10> */
[----:B------:R-:W-:Y:S02]  /*17ec0*/  ISETP.GE.AND P0, PT, R31, 0x21, PT ;  /* 0x000000211f00780c */ /* 0x000fe40003f06270 */
[----:B0-----:R-:W-:-:S11]  /*17ed0*/  MOV R2, R14 ;  /* 0x0000000e00027202 */ /* 0x001fd60000000f00 */
[----:B------:R-:W-:Y:S05]  /*17ee0*/  WARPSYNC.COLLECTIVE R15, `(.L_x_896) ;  /* 0x000000000f087348 */ /* 0x000fea0003c00000 */
[----:B------:R0:W1:Y:S02]  /*17ef0*/  SHFL.IDX P6, R14, R13, R12, R11 ;  /* 0x0000000c0d0e7389 */ /* 0x00006400000c000b */
[----:B01----:R-:W-:Y:S01]  /*17f00*/  ENDCOLLECTIVE ;  /* 0x000000000000791b */ /* 0x003fe20003800000 */
.L_x_896:
[----:B------:R-:W-:Y:S02]  /*17f10*/  @P0 IMAD R6, R5, 0x2, R23 ;  /* 0x0000000205060824 */ /* 0x000fe400078e0217 */
[----:B------:R-:W-:Y:S02]  /*17f20*/  IMAD.MOV.U32 R13, RZ, RZ, R4 ;  /* 0x000000ffff0d7224 */ /* 0x000fe400078e0004 */
[----:B------:R-:W-:Y:S02]  /*17f30*/  IMAD.MOV.U32 R12, RZ, RZ, 0x3 ;  /* 0x00000003ff0c7424 */ /* 0x000fe400078e00ff */
[----:B------:R-:W-:-:S07]  /*17f40*/  IMAD.MOV.U32 R3, RZ, RZ, R14 ;  /* 0x000000ffff037224 */ /* 0x000fce00078e000e */
[----:B------:R-:W-:Y:S05]  /*17f50*/  WARPSYNC.COLLECTIVE R15, `(.L_x_897) ;  /* 0x000000000f087348 */ /* 0x000fea0003c00000 */
[----:B------:R0:W1:Y:S02]  /*17f60*/  SHFL.IDX P6, R14, R13, R12, R11 ;  /* 0x0000000c0d0e7389 */ /* 0x00006400000c000b */
[----:B01----:R-:W-:Y:S01]  /*17f70*/  ENDCOLLECTIVE ;  /* 0x000000000000791b */ /* 0x003fe20003800000 */
.L_x_897:
[----:B------:R-:W-:-:S05]  /*17f80*/  @P0 LEA R3, P1, R7, R3, 0x1 ;  /* 0x0000000307030211 */ /* 0x000fca00078208ff */
[----:B------:R-:W-:-:S05]  /*17f90*/  @P0 IMAD.X R2, RZ, RZ, R2, P1 ;  /* 0x000000ffff020224 */ /* 0x000fca00008e0602 */
[----:B------:R-:W-:Y:S02]  /*17fa0*/  @P0 LOP3.LUT R3, R3, R2, RZ, 0x3c, !PT ;  /* 0x0000000203030212 */ /* 0x000fe400078e3cff */
[----:B------:R-:W-:Y:S02]  /*17fb0*/  MOV R13, R0 ;  /* 0x00000000000d7202 */ /* 0x000fe40000000f00 */
[----:B------:R-:W-:-:S04]  /*17fc0*/  @P0 LOP3.LUT R2, R3, R2, RZ, 0x3c, !PT ;  /* 0x0000000203020212 */ /* 0x000fc800078e3cff */
[----:B------:R-:W-:Y:S01]  /*17fd0*/  @P0 LOP3.LUT R3, R3, R2, RZ, 0x3c, !PT ;  /* 0x0000000203030212 */ /* 0x000fe200078e3cff */
[----:B------:R-:W-:-:S07]  /*17fe0*/  IMAD.MOV.U32 R4, RZ, RZ, R14 ;  /* 0x000000ffff047224 */ /* 0x000fce00078e000e */
[----:B------:R-:W-:Y:S05]  /*17ff0*/  WARPSYNC.COLLECTIVE R15, `(.L_x_898) ;  /* 0x000000000f087348 */ /* 0x000fea0003c00000 */
[----:B------:R0:W1:Y:S02]  /*18000*/  SHFL.IDX P6, R14, R13, R12, R11 ;  /* 0x0000000c0d0e7389 */ /* 0x00006400000c000b */
[----:B01----:R-:W-:Y:S01]  /*18010*/  ENDCOLLECTIVE ;  /* 0x000000000000791b */ /* 0x003fe20003800000 */
.L_x_898:
[----:B------:R-:W-:Y:S01]  /*18020*/  @!PT LDS RZ, [RZ] ;  /* 0x00000000fffff984 */ /* 0x000fe20000000800 */
[----:B------:R-:W-:Y:S01]  /*18030*/  @!PT LDS RZ, [RZ] ;  /* 0x00000000fffff984 */ /* 0x000fe20000000800 */
[----:B------:R-:W-:Y:S01]  /*18040*/  @!PT LDS RZ, [RZ] ;  /* 0x00000000fffff984 */ /* 0x000fe20000000800 */
[----:B------:R0:W-:Y:S01]  /*18050*/  @P0 LDGSTS.E.BYPASS.LTC128B.128 [R6+0x23400], desc[UR40][R2.64], !P2 ;  /* 0x2340000002060fae */ /* 0x0001e2000d101d68 */
[----:B------:R-:W-:Y:S01]  /*18060*/  IMAD.MOV.U32 R0, RZ, RZ, R14 ;  /* 0x000000ffff007224 */ /* 0x000fe200078e000e */
[----:B------:R-:W-:Y:S06]  /*18070*/  BRA `(.L_x_899) ;  /* 0xffffffb400e47947 */ /* 0x000fec000383ffff */
.L_x_793:
[----:B------:R-:W-:Y:S02]  /*18080*/  IMAD.MOV.U32 R13, RZ, RZ, R2 ;  /* 0x000000ffff0d7224 */ /* 0x000fe400078e0002 */
[----:B------:R-:W-:Y:S02]  /*18090*/  IMAD.MOV.U32 R12, RZ, RZ, RZ ;  /* 0x000000ffff0c7224 */ /* 0x000fe400078e00ff */
[----:B------:R-:W-:Y:S02]  /*180a0*/  IMAD.MOV.U32 R11, RZ, RZ, 0x181f ;  /* 0x0000181fff0b7424 */ /* 0x000fe400078e00ff */
[----:B------:R-:W-:Y:S02]  /*180b0*/  IMAD.MOV.U32 R15, RZ, RZ, -0x1 ;  /* 0xffffffffff0f7424 */ /* 0x000fe400078e00ff */
[----:B-----5:R-:W-:Y:S02]  /*180c0*/  IMAD R3, R20, R7, RZ ;  /* 0x0000000714037224 */ /* 0x020fe400078e02ff */
[----:B------:R-:W-:-:S07]  /*180d0*/  IMAD R17, R17, 0x40, R10 ;  /* 0x0000004011117824 */ /* 0x000fce00078e020a */
[----:B------:R-:W-:Y:S05]  /*180e0*/  WARPSYNC.COLLECTIVE R15, `(.L_x_900) ;  /* 0x000000000f087348 */ /* 0x000fea0003c00000 */
[----:B------:R0:W1:Y:S02]  /*180f0*/  SHFL.IDX P6, R14, R13, R12, R11 ;  /* 0x0000000c0d0e7389 */ /* 0x00006400000c000b */
[----:B01----:R-:W-:Y:S01]  /*18100*/  ENDCOLLECTIVE ;  /* 0x000000000000791b */ /* 0x003fe20003800000 */
.L_x_900:
[C---:B------:R-:W-:Y:S01]  /*18110*/  VIADD R6, R17.reuse, 0x10 ;  /* 0x0000001011067836 */ /* 0x040fe20000000000 */
[----:B------:R-:W-:Y:S01]  /*18120*/  ISETP.GE.AND P0, PT, R17, R3, PT ;  /* 0x000000031100720c */ /* 0x000fe20003f06270 */
[----:B------:R-:W-:Y:S02]  /*18130*/  IMAD.MOV.U32 R13, RZ, RZ, R0 ;  /* 0x000000ffff0d7224 */ /* 0x000fe400078e0000 */
[----:B------:R-:W-:-:S10]  /*18140*/  IMAD.MOV.U32 R4, RZ, RZ, R14 ;  /* 0x000000ffff047224 */ /* 0x000fd400078e000e */
[----:B------:R-:W-:Y:S05]  /*18150*/  WARPSYNC.COLLECTIVE R15, `(.L_x_901) ;  /* 0x000000000f087348 */ /* 0x000fea0003c00000 */
[----:B------:R0:W1:Y:S02]  /*18160*/  SHFL.IDX P6, R14, R13, R12, R11 ;  /* 0x0000000c0d0e7389 */ /* 0x00006400000c000b */
[----:B01----:R-:W-:Y:S01]  /*18170*/  ENDCOLLECTIVE ;  /* 0x000000000000791b */ /* 0x003fe20003800000 */
.L_x_901:
[----:B------:R-:W-:Y:S02]  /*18180*/  IMAD.MOV.U32 R13, RZ, RZ, R2 ;  /* 0x000000ffff0d7224 */ /* 0x000fe400078e0002 */
[----:B------:R-:W-:Y:S01]  /*18190*/  IMAD.MOV.U32 R12, RZ, RZ, 0x1 ;  /* 0x00000001ff0c7424 */ /* 0x000fe200078e00ff */
[----:B------:R-:W-:-:S07]  /*181a0*/  MOV R5, R14 ;  /* 0x0000000e00057202 */ /* 0x000fce0000000f00 */
[----:B------:R-:W-:Y:S05]  /*181b0*/  WARPSYNC.COLLECTIVE R15, `(.L_x_902) ;  /* 0x000000000f087348 */ /* 0x000fea0003c00000 */
[----:B------:R0:W1:Y:S02]  /*181c0*/  SHFL.IDX P6, R14, R13, R12, R11 ;  /* 0x0000000c0d0e7389 */ /* 0x00006400000c000b */
[----:B01----:R-:W-:Y:S01]  /*181d0*/  ENDCOLLECTIVE ;  /* 0x000000000000791b */ /* 0x003fe20003800000 */
.L_x_902:
        /* <DEDUP_REMOVED lines=15> */
.L_x_903:
[----:B------:R-:W-:Y:S02]  /*182d0*/  IMAD.MOV.U32 R13, RZ, RZ, R2 ;  /* 0x000000ffff0d7224 */ /* 0x000fe400078e0002 */
[----:B------:R-:W-:Y:S01]  /*182e0*/  IMAD.MOV.U32 R12, RZ, RZ, 0x2 ;  /* 0x00000002ff0c7424 */ /* 0x000fe200078e00ff */
[----:B------:R-:W-:-:S07]  /*182f0*/  MOV R5, R14 ;  /* 0x0000000e00057202 */ /* 0x000fce0000000f00 */
[----:B------:R-:W-:Y:S05]  /*18300*/  WARPSYNC.COLLECTIVE R15, `(.L_x_904) ;  /* 0x000000000f087348 */ /* 0x000fea0003c00000 */
[----:B------:R0:W1:Y:S02]  /*18310*/  SHFL.IDX P6, R14, R13, R12, R11 ;  /* 0x0000000c0d0e7389 */ /* 0x00006400000c000b */
[----:B01----:R-:W-:Y:S01]  /*18320*/  ENDCOLLECTIVE ;  /* 0x000000000000791b */ /* 0x003fe20003800000 */
.L_x_904:
        /* <DEDUP_REMOVED lines=16> */
.L_x_905:
[----:B------:R-:W-:Y:S02]  /*18430*/  IMAD.MOV.U32 R13, RZ, RZ, R2 ;  /* 0x000000ffff0d7224 */ /* 0x000fe400078e0002 */
[----:B------:R-:W-:Y:S02]  /*18440*/  IMAD.MOV.U32 R12, RZ, RZ, 0x3 ;  /* 0x00000003ff0c7424 */ /* 0x000fe400078e00ff */
[----:B------:R-:W-:-:S07]  /*18450*/  IMAD.MOV.U32 R5, RZ, RZ, R14 ;  /* 0x000000ffff057224 */ /* 0x000fce00078e000e */
[----:B------:R-:W-:Y:S05]  /*18460*/  WARPSYNC.COLLECTIVE R15, `(.L_x_906) ;  /* 0x000000000f087348 */ /* 0x000fea0003c00000 */
[----:B------:R0:W1:Y:S02]  /*18470*/  SHFL.IDX P6, R14, R13, R12, R11 ;  /* 0x0000000c0d0e7389 */ /* 0x00006400000c000b */
[----:B01----:R-:W-:Y:S01]  /*18480*/  ENDCOLLECTIVE ;  /* 0x000000000000791b */ /* 0x003fe20003800000 */
.L_x_906:
[----:B------:R-:W-:-:S04]  /*18490*/  @!P0 LEA R5, P2, R9, R5, 0x1 ;  /* 0x0000000509058211 */ /* 0x000fc800078408ff */
[----:B------:R-:W-:-:S04]  /*184a0*/  @!P0 IADD3.X R4, RZ, R4, RZ, P2, !PT ;  /* 0x00000004ff048210 */ /* 0x000fc800017fe4ff */
        /* <DEDUP_REMOVED lines=8> */
[----:B0-----:R-:W-:-:S07]  /*18530*/  IMAD.MOV.U32 R4, RZ, RZ, R14 ;  /* 0x000000ffff047224 */ /* 0x001fce00078e000e */
[----:B------:R-:W-:Y:S05]  /*18540*/  WARPSYNC.COLLECTIVE R15, `(.L_x_907) ;  /* 0x000000000f087348 */ /* 0x000fea0003c00000 */
[----:B------:R0:W1:Y:S02]  /*18550*/  SHFL.IDX P6, R14, R13, R12, R11 ;  /* 0x0000000c0d0e7389 */ /* 0x00006400000c000b */
[----:B01----:R-:W-:Y:S01]  /*18560*/  ENDCOLLECTIVE ;  /* 0x000000000000791b */ /* 0x003fe20003800000 */
.L_x_907:
[----:B------:R-:W-:Y:S01]  /*18570*/  IMAD.MOV.U32 R0, RZ, RZ, R14 ;  /* 0x000000ffff007224 */ /* 0x000fe200078e000e */
[----:B------:R-:W-:Y:S06]  /*18580*/  BRA `(.L_x_908) ;  /* 0xffffffbc00147947 */ /* 0x000fec000383ffff */
.L_x_796:
[----:B0-----:R0:W1:Y:S02]  /*18590*/  SYNCS.PHASECHK.TRANS64.TRYWAIT P0, [R23+URZ+0x28c20], R0 ;  /* 0x028c2000170075a7 */ /* 0x001064000800017f */
[----:B-1----:R-:W-:Y:S05]  /*185a0*/  @!P0 NANOSLEEP.SYNCS 0x989680 ;  /* 0x009896800000895d */ /* 0x002fea0003900000 */
[----:B------:R-:W1:Y:S02]  /*185b0*/  @!P0 SYNCS.PHASECHK.TRANS64 P0, [R23+URZ+0x28c20], R0 ;  /* 0x028c2000170085a7 */ /* 0x000e64000800007f */
[----:B-1----:R-:W-:Y:S05]  /*185c0*/  @!P0 BRA `(.L_x_796) ;  /* 0xfffffffc00f08947 */ /* 0x002fea000383ffff */
[----:B------:R-:W-:Y:S05]  /*185d0*/  BRA `(.L_x_909) ;  /* 0xffffffbc00707947 */ /* 0x000fea000383ffff */
.L_x_799:
[----:B0-----:R0:W1:Y:S02]  /*185e0*/  SYNCS.PHASECHK.TRANS64.TRYWAIT P0, [R27+URZ+0x28c60], R0 ;  /* 0x028c60001b0075a7 */ /* 0x001064000800017f */
[----:B-1----:R-:W-:Y:S05]  /*185f0*/  @!P0 NANOSLEEP.SYNCS 0x989680 ;  /* 0x009896800000895d */ /* 0x002fea0003900000 */
[----:B------:R-:W1:Y:S02]  /*18600*/  @!P0 SYNCS.PHASECHK.TRANS64 P0, [R27+URZ+0x28c60], R0 ;  /* 0x028c60001b0085a7 */ /* 0x000e64000800007f */
[----:B-1----:R-:W-:Y:S05]  /*18610*/  @!P0 BRA `(.L_x_799) ;  /* 0xfffffffc00f08947 */ /* 0x002fea000383ffff */
[----:B------:R-:W-:Y:S05]  /*18620*/  BRA `(.L_x_910) ;  /* 0xffffffbc00807947 */ /* 0x000fea000383ffff */
.L_x_800:
[----:B------:R-:W-:Y:S01]  /*18630*/  BSSY B0, `(.L_x_911) ;  /* 0x0000008000007945 */ /* 0x000fe20003800000 */
[----:B------:R-:W-:Y:S01]  /*18640*/  IMAD.MOV.U32 R13, RZ, RZ, R6 ;  /* 0x000000ffff0d7224 */ /* 0x000fe200078e0006 */
[----:B------:R-:W-:Y:S01]  /*18650*/  MOV R11, 0x181f ;  /* 0x0000181f000b7802 */ /* 0x000fe20000000f00 */
[----:B------:R-:W-:Y:S02]  /*18660*/  IMAD.MOV.U32 R12, RZ, RZ, RZ ;  /* 0x000000ffff0c7224 */ /* 0x000fe400078e00ff */
[----:B------:R-:W-:-:S07]  /*18670*/  IMAD.MOV.U32 R15, RZ, RZ, -0x1 ;  /* 0xffffffffff0f7424 */ /* 0x000fce00078e00ff */
[----:B------:R-:W-:Y:S05]  /*18680*/  WARPSYNC.COLLECTIVE R15, `(.L_x_912) ;  /* 0x000000000f087348 */ /* 0x000fea0003c00000 */
[----:B------:R0:W1:Y:S02]  /*18690*/  SHFL.IDX P6, R14, R13, R12, R11 ;  /* 0x0000000c0d0e7389 */ /* 0x00006400000c000b */
[----:B01----:R-:W-:Y:S01]  /*186a0*/  ENDCOLLECTIVE ;  /* 0x000000000000791b */ /* 0x003fe20003800000 */
.L_x_912:
[----:B------:R-:W-:Y:S05]  /*186b0*/  BSYNC B0 ;  /* 0x0000000000007941 */ /* 0x000fea0003800000 */
.L_x_911:
        /* <DEDUP_REMOVED lines=15> */
.L_x_913:
        /* <DEDUP_REMOVED lines=40> */
.L_x_914:
[----:B------:R-:W-:Y:S02]  /*18a30*/  IMAD.MOV.U32 R13, RZ, RZ, R5 ;  /* 0x000000ffff0d7224 */ /* 0x000fe400078e0005 */
[----:B------:R-:W-:-:S07]  /*18a40*/  IMAD.MOV.U32 R3, RZ, RZ, R14 ;  /* 0x000000ffff037224 */ /* 0x000fce00078e000e */
[----:B------:R-:W-:Y:S05]  /*18a50*/  WARPSYNC.COLLECTIVE R15, `(.L_x_915) ;  /* 0x000000000f087348 */ /* 0x000fea0003c00000 */
[----:B------:R0:W1:Y:S02]  /*18a60*/  SHFL.IDX P6, R14, R13, R12, R11 ;  /* 0x0000000c0d0e7389 */ /* 0x00006400000c000b */
[----:B01----:R-:W-:Y:S01]  /*18a70*/  ENDCOLLECTIVE ;  /* 0x000000000000791b */ /* 0x003fe20003800000 */
.L_x_915:
[----:B------:R-:W-:Y:S02]  /*18a80*/  IMAD.MOV.U32 R13, RZ, RZ, R6 ;  /* 0x000000ffff0d7224 */ /* 0x000fe400078e0006 */
[----:B------:R-:W-:Y:S01]  /*18a90*/  IMAD.MOV.U32 R12, RZ, RZ, 0x2 ;  /* 0x00000002ff0c7424 */ /* 0x000fe200078e00ff */
[----:B------:R-:W-:-:S04]  /*18aa0*/  MOV R2, R14 ;  /* 0x0000000e00027202 */ /* 0x000fc80000000f00 */
        /* <DEDUP_REMOVED lines=26> */
.L_x_916:
[----:B------:R-:W-:Y:S02]  /*18c50*/  IMAD.MOV.U32 R13, RZ, RZ, R5 ;  /* 0x000000ffff0d7224 */ /* 0x000fe400078e0005 */
[----:B------:R-:W-:-:S07]  /*18c60*/  IMAD.MOV.U32 R7, RZ, RZ, R14 ;  /* 0x000000ffff077224 */ /* 0x000fce00078e000e */
[----:B------:R-:W-:Y:S05]  /*18c70*/  WARPSYNC.COLLECTIVE R15, `(.L_x_917) ;  /* 0x000000000f087348 */ /* 0x000fea0003c00000 */
[----:B------:R0:W1:Y:S02]  /*18c80*/  SHFL.IDX P6, R14, R13, R12, R11 ;  /* 0x0000000c0d0e7389 */ /* 0x00006400000c000b */
[----:B01----:R-:W-:Y:S01]  /*18c90*/  ENDCOLLECTIVE ;  /* 0x000000000000791b */ /* 0x003fe20003800000 */
.L_x_917:
[----:B------:R-:W-:Y:S01]  /*18ca0*/  MOV R13, R6 ;  /* 0x00000006000d7202 */ /* 0x000fe20000000f00 */
        /* <DEDUP_REMOVED lines=28> */
.L_x_918:
[----:B------:R-:W-:Y:S02]  /*18e70*/  IMAD.MOV.U32 R13, RZ, RZ, R5 ;  /* 0x000000ffff0d7224 */ /* 0x000fe400078e0005 */
[----:B------:R-:W-:-:S07]  /*18e80*/  IMAD.MOV.U32 R6, RZ, RZ, R14 ;  /* 0x000000ffff067224 */ /* 0x000fce00078e000e */
[----:B------:R-:W-:Y:S05]  /*18e90*/  WARPSYNC.COLLECTIVE R15, `(.L_x_919) ;  /* 0x000000000f087348 */ /* 0x000fea0003c00000 */
[----:B------:R0:W1:Y:S02]  /*18ea0*/  SHFL.IDX P6, R14, R13, R12, R11 ;  /* 0x0000000c0d0e7389 */ /* 0x00006400000c000b */
[----:B01----:R-:W-:Y:S01]  /*18eb0*/  ENDCOLLECTIVE ;  /* 0x000000000000791b */ /* 0x003fe20003800000 */
.L_x_919:
[----:B------:R-:W-:Y:S01]  /*18ec0*/  IMAD.MOV.U32 R2, RZ, RZ, R14 ;  /* 0x000000ffff027224 */ /* 0x000fe200078e000e */
[----:B------:R-:W-:Y:S06]  /*18ed0*/  BRA `(.L_x_920) ;  /* 0xffffffbc00187947 */ /* 0x000fec000383ffff */
.L_x_807:
[----:B0-----:R0:W1:Y:S02]  /*18ee0*/  SYNCS.PHASECHK.TRANS64.TRYWAIT P0, [R6+URZ+0x28c40], R17 ;  /* 0x028c4011060075a7 */ /* 0x001064000800017f */
[----:B-1----:R-:W-:Y:S05]  /*18ef0*/  @!P0 NANOSLEEP.SYNCS 0x989680 ;  /* 0x009896800000895d */ /* 0x002fea0003900000 */
[----:B------:R-:W1:Y:S02]  /*18f00*/  @!P0 SYNCS.PHASECHK.TRANS64 P0, [R6+URZ+0x28c40], R17 ;  /* 0x028c4011060085a7 */ /* 0x000e64000800007f */
[----:B-1----:R-:W-:Y:S05]  /*18f10*/  @!P0 BRA `(.L_x_807) ;  /* 0xfffffffc00f08947 */ /* 0x002fea000383ffff */
[----:B------:R-:W-:Y:S05]  /*18f20*/  BRA `(.L_x_921) ;  /* 0xffffffc000ac7947 */ /* 0x000fea000383ffff */
.L_x_808:
        /* <DEDUP_REMOVED lines=8> */
.L_x_923:
[----:B------:R-:W-:Y:S05]  /*18fb0*/  BSYNC B1 ;  /* 0x0000000000017941 */ /* 0x000fea0003800000 */
.L_x_922:
[----:B------:R-:W-:Y:S01]  /*18fc0*/  IMAD.MOV.U32 R13, RZ, RZ, R20 ;  /* 0x000000ffff0d7224 */ /* 0x000fe200078e0014 */
[----:B------:R-:W-:Y:S01]  /*18fd0*/  LEA R21, R8, R23, 0x1 ;  /* 0x0000001708157211 */ /* 0x000fe200078e08ff */
[----:B------:R-:W-:Y:S02]  /*18fe0*/  IMAD.MOV.U32 R12, RZ, RZ, RZ ;  /* 0x000000ffff0c7224 */ /* 0x000fe400078e00ff */
[----:B------:R-:W-:Y:S02]  /*18ff0*/  IMAD.MOV.U32 R11, RZ, RZ, 0x181f ;  /* 0x0000181fff0b7424 */ /* 0x000fe400078e00ff */
[----:B------:R-:W-:Y:S02]  /*19000*/  IMAD.MOV.U32 R15, RZ, RZ, -0x1 ;  /* 0xffffffffff0f7424 */ /* 0x000fe400078e00ff */
[----:B------:R-:W-:-:S07]  /*19010*/  IMAD.MOV.U32 R3, RZ, RZ, R14 ;  /* 0x000000ffff037224 */ /* 0x000fce00078e000e */
[----:B------:R-:W-:Y:S05]  /*19020*/  WARPSYNC.COLLECTIVE R15, `(.L_x_924) ;  /* 0x000000000f087348 */ /* 0x000fea0003c00000 */
[----:B------:R0:W1:Y:S02]  /*19030*/  SHFL.IDX P6, R14, R13, R12, R11 ;  /* 0x0000000c0d0e7389 */ /* 0x00006400000c000b */
[----:B01----:R-:W-:Y:S01]  /*19040*/  ENDCOLLECTIVE ;  /* 0x000000000000791b */ /* 0x003fe20003800000 */
.L_x_924:
[----:B------:R-:W-:Y:S02]  /*19050*/  IMAD.MOV.U32 R13, RZ, RZ, R27 ;  /* 0x000000ffff0d7224 */ /* 0x000fe400078e001b */
[----:B------:R-:W-:Y:S02]  /*19060*/  IMAD.MOV.U32 R12, RZ, RZ, 0x1 ;  /* 0x00000001ff0c7424 */ /* 0x000fe400078e00ff */
[----:B------:R-:W-:-:S07]  /*19070*/  IMAD.MOV.U32 R2, RZ, RZ, R14 ;  /* 0x000000ffff027224 */ /* 0x000fce00078e000e */
[----:B------:R-:W-:Y:S05]  /*19080*/  WARPSYNC.COLLECTIVE R15, `(.L_x_925) ;  /* 0x000000000f087348 */ /* 0x000fea0003c00000 */
[----:B------:R0:W1:Y:S02]  /*19090*/  SHFL.IDX P6, R14, R13, R12, R11 ;  /* 0x0000000c0d0e7389 */ /* 0x00006400000c000b */
[----:B01----:R-:W-:Y:S01]  /*190a0*/  ENDCOLLECTIVE ;  /* 0x000000000000791b */ /* 0x003fe20003800000 */
.L_x_925:
        /* <DEDUP_REMOVED lines=11> */
.L_x_926:
[----:B------:R-:W-:Y:S01]  /*19160*/  IMAD.MOV.U32 R13, RZ, RZ, R27 ;  /* 0x000000ffff0d7224 */ /* 0x000fe200078e001b */
[----:B------:R-:W-:Y:S01]  /*19170*/  MOV R12, 0x2 ;  /* 0x00000002000c7802 */ /* 0x000fe20000000f00 */
[----:B------:R-:W-:-:S07]  /*19180*/  IMAD.MOV.U32 R2, RZ, RZ, R14 ;  /* 0x000000ffff027224 */ /* 0x000fce00078e000e */
[----:B------:R-:W-:Y:S05]  /*19190*/  WARPSYNC.COLLECTIVE R15, `(.L_x_927) ;  /* 0x000000000f087348 */ /* 0x000fea0003c00000 */
[----:B------:R0:W1:Y:S02]  /*191a0*/  SHFL.IDX P6, R14, R13, R12, R11 ;  /* 0x0000000c0d0e7389 */ /* 0x00006400000c000b */
[----:B01----:R-:W-:Y:S01]  /*191b0*/  ENDCOLLECTIVE ;  /* 0x000000000000791b */ /* 0x003fe20003800000 */
.L_x_927:
        /* <DEDUP_REMOVED lines=11> */
.L_x_928:
[----:B------:R-:W-:Y:S02]  /*19270*/  IMAD.MOV.U32 R13, RZ, RZ, R27 ;  /* 0x000000ffff0d7224 */ /* 0x000fe400078e001b */
[----:B------:R-:W-:Y:S02]  /*19280*/  IMAD.MOV.U32 R12, RZ, RZ, 0x3 ;  /* 0x00000003ff0c7424 */ /* 0x000fe400078e00ff */
[----:B------:R-:W-:-:S07]  /*19290*/  IMAD.MOV.U32 R2, RZ, RZ, R14 ;  /* 0x000000ffff027224 */ /* 0x000fce00078e000e */
[----:B------:R-:W-:Y:S05]  /*192a0*/  WARPSYNC.COLLECTIVE R15, `(.L_x_929) ;  /* 0x000000000f087348 */ /* 0x000fea0003c00000 */
[----:B------:R0:W1:Y:S02]  /*192b0*/  SHFL.IDX P6, R14, R13, R12, R11 ;  /* 0x0000000c0d0e7389 */ /* 0x00006400000c000b */
[----:B01----:R-:W-:Y:S01]  /*192c0*/  ENDCOLLECTIVE ;  /* 0x000000000000791b */ /* 0x003fe20003800000 */
.L_x_929:
[----:B------:R-:W-:-:S05]  /*192d0*/  IADD3 R2, P0, R2, R0, RZ ;  /* 0x0000000002027210 */ /* 0x000fca0007f1e0ff */
[----:B------:R-:W-:-:S05]  /*192e0*/  IMAD.X R3, RZ, RZ, R3, P0 ;  /* 0x000000ffff037224 */ /* 0x000fca00000e0603 */
[----:B------:R-:W-:Y:S01]  /*192f0*/  @!PT LDS RZ, [RZ] ;  /* 0x00000000fffff984 */ /* 0x000fe20000000800 */
[----:B------:R-:W-:Y:S01]  /*19300*/  @!PT LDS RZ, [RZ] ;  /* 0x00000000fffff984 */ /* 0x000fe20000000800 */
[----:B------:R-:W-:Y:S01]  /*19310*/  @!PT LDS RZ, [RZ] ;  /* 0x00000000fffff984 */ /* 0x000fe20000000800 */
[----:B------:R0:W-:Y:S01]  /*19320*/  LDGSTS.E.BYPASS.LTC128B.128 [R21+0x23400], desc[UR40][R2.64], !P1 ;  /* 0x2340000002157fae */ /* 0x0001e2000c901d68 */
[----:B------:R-:W-:Y:S01]  /*19330*/  MOV R13, R20 ;  /* 0x00000014000d7202 */ /* 0x000fe20000000f00 */
[----:B------:R-:W-:-:S07]  /*19340*/  IMAD.MOV.U32 R27, RZ, RZ, R14 ;  /* 0x000000ffff1b7224 */ /* 0x000fce00078e000e */
[----:B0-----:R-:W-:Y:S05]  /*19350*/  WARPSYNC.COLLECTIVE R15, `(.L_x_930) ;  /* 0x000000000f087348 */ /* 0x001fea0003c00000 */
[----:B------:R1:W2:Y:S02]  /*19360*/  SHFL.IDX P6, R14, R13, R12, R11 ;  /* 0x0000000c0d0e7389 */ /* 0x0002a400000c000b */
[----:B012---:R-:W-:Y:S01]  /*19370*/  ENDCOLLECTIVE ;  /* 0x000000000000791b */ /* 0x007fe20003800000 */
.L_x_930:
[----:B------:R-:W-:Y:S01]  /*19380*/  IMAD.MOV.U32 R2, RZ, RZ, R14 ;  /* 0x000000ffff027224 */ /* 0x000fe200078e000e */
[----:B------:R-:W-:Y:S06]  /*19390*/  BRA `(.L_x_931) ;  /* 0xffffffc0003c7947 */ /* 0x000fec000383ffff */
.L_x_813:
[----:B---3--:R3:W4:Y:S02]  /*193a0*/  SYNCS.PHASECHK.TRANS64.TRYWAIT P0, [R6+URZ+0x28c60], R17 ;  /* 0x028c6011060075a7 */ /* 0x008724000800017f */
[----:B----4-:R-:W-:Y:S05]  /*193b0*/  @!P0 NANOSLEEP.SYNCS 0x989680 ;  /* 0x009896800000895d */ /* 0x010fea0003900000 */
[----:B------:R-:W4:Y:S02]  /*193c0*/  @!P0 SYNCS.PHASECHK.TRANS64 P0, [R6+URZ+0x28c60], R17 ;  /* 0x028c6011060085a7 */ /* 0x000f24000800007f */
[----:B----4-:R-:W-:Y:S05]  /*193d0*/  @!P0 BRA `(.L_x_813) ;  /* 0xfffffffc00f08947 */ /* 0x010fea000383ffff */
[----:B------:R-:W-:Y:S05]  /*193e0*/  BRA `(.L_x_932) ;  /* 0xffffffc0008c7947 */ /* 0x000fea000383ffff */
.L_x_814:
        /* <DEDUP_REMOVED lines=8> */
.L_x_934:
[----:B------:R-:W-:Y:S05]  /*19470*/  BSYNC B1 ;  /* 0x0000000000017941 */ /* 0x000fea0003800000 */
.L_x_933:
[----:B------:R-:W-:Y:S01]  /*19480*/  IMAD.MOV.U32 R13, RZ, RZ, R9 ;  /* 0x000000ffff0d7224 */ /* 0x000fe200078e0009 */
[----:B------:R-:W-:Y:S01]  /*19490*/  MOV R12, RZ ;  /* 0x000000ff000c7202 */ /* 0x000fe20000000f00 */
[----:B------:R-:W-:Y:S01]  /*194a0*/  IMAD.MOV.U32 R11, RZ, RZ, 0x181f ;  /* 0x0000181fff0b7424 */ /* 0x000fe200078e00ff */
[C---:B------:R-:W-:Y:S01]  /*194b0*/  LOP3.LUT P2, RZ, R22.reuse, 0x40, RZ, 0xc0, !PT ;  /* 0x0000004016ff7812 */ /* 0x040fe2000784c0ff */
[----:B------:R-:W-:Y:S01]  /*194c0*/  IMAD.MOV.U32 R15, RZ, RZ, -0x1 ;  /* 0xffffffffff0f7424 */ /* 0x000fe200078e00ff */
[C---:B------:R-:W-:Y:S01]  /*194d0*/  LOP3.LUT P1, RZ, R22.reuse, 0x20, RZ, 0xc0, !PT ;  /* 0x0000002016ff7812 */ /* 0x040fe2000782c0ff */
[----:B------:R-:W-:Y:S01]  /*194e0*/  IMAD.MOV.U32 R3, RZ, RZ, R14 ;  /* 0x000000ffff037224 */ /* 0x000fe200078e000e */
[----:B------:R-:W-:Y:S01]  /*194f0*/  LOP3.LUT R22, R22, 0xffffdfff, RZ, 0xc0, !PT ;  /* 0xffffdfff16167812 */ /* 0x000fe200078ec0ff */
[----:B------:R-:W-:-:S10]  /*19500*/  IMAD R17, R17, 0x2, R23 ;  /* 0x0000000211117824 */ /* 0x000fd400078e0217 */
[----:B------:R-:W-:Y:S05]  /*19510*/  WARPSYNC.COLLECTIVE R15, `(.L_x_935) ;  /* 0x000000000f087348 */ /* 0x000fea0003c00000 */
[----:B------:R0:W1:Y:S02]  /*19520*/  SHFL.IDX P6, R14, R13, R12, R11 ;  /* 0x0000000c0d0e7389 */ /* 0x00006400000c000b */
[----:B01----:R-:W-:Y:S01]  /*19530*/  ENDCOLLECTIVE ;  /* 0x000000000000791b */ /* 0x003fe20003800000 */
.L_x_935:
[----:B------:R-:W-:-:S04]  /*19540*/  @P3 LOP3.LUT R22, R22, 0x2000, RZ, 0xfc, !PT ;  /* 0x0000200016163812 */ /* 0x000fc800078efcff */
[C---:B------:R-:W-:Y:S01]  /*19550*/  LOP3.LUT P3, RZ, R22.reuse, 0x10, RZ, 0xc0, !PT ;  /* 0x0000001016ff7812 */ /* 0x040fe2000786c0ff */
[----:B------:R-:W-:Y:S02]  /*19560*/  IMAD.MOV.U32 R13, RZ, RZ, R10 ;  /* 0x000000ffff0d7224 */ /* 0x000fe400078e000a */
[----:B------:R-:W-:Y:S02]  /*19570*/  IMAD.MOV.U32 R12, RZ, RZ, 0x1 ;  /* 0x00000001ff0c7424 */ /* 0x000fe400078e00ff */
[----:B------:R-:W-:Y:S01]  /*19580*/  IMAD.MOV.U32 R2, RZ, RZ, R14 ;  /* 0x000000ffff027224 */ /* 0x000fe200078e000e */
[C---:B------:R-:W-:Y:S02]  /*19590*/  LOP3.LUT P6, RZ, R22.reuse, 0x80, RZ, 0xc0, !PT ;  /* 0x0000008016ff7812 */ /* 0x040fe400078cc0ff */
[----:B------:R-:W-:Y:S02]  /*195a0*/  LOP3.LUT R22, R22, 0xffff7fff, RZ, 0xc0, !PT ;  /* 0xffff7fff16167812 */ /* 0x000fe400078ec0ff */
[----:B------:R-:W-:-:S03]  /*195b0*/  IADD3 R2, P0, R2, R0, RZ ;  /* 0x0000000002027210 */ /* 0x000fc60007f1e0ff */
[----:B------:R-:W-:Y:S02]  /*195c0*/  @P3 LOP3.LUT R22, R22, 0x8000, RZ, 0xfc, !PT ;  /* 0x0000800016163812 */ /* 0x000fe400078efcff */
        /* <DEDUP_REMOVED lines=9> */
.L_x_936:
        /* <DEDUP_REMOVED lines=11> */
[----:B------:R-:W-:-:S03]  /*19710*/  MOV R5, R14 ;  /* 0x0000000e00057202 */ /* 0x000fc60000000f00 */
[----:B------:R0:W-:Y:S04]  /*19720*/  LDGSTS.E.BYPASS.LTC128B.128 [R17+0xc400], desc[UR40][R2.64+0x300], P0 ;  /* 0x0c40030002117fae */ /* 0x0001e80008101d68 */
[----:B0-----:R-:W-:Y:S05]  /*19730*/  WARPSYNC.COLLECTIVE R15, `(.L_x_937) ;  /* 0x000000000f087348 */ /* 0x001fea0003c00000 */
[----:B------:R1:W2:Y:S02]  /*19740*/  SHFL.IDX P6, R14, R13, R12, R11 ;  /* 0x0000000c0d0e7389 */ /* 0x0002a400000c000b */
[----:B012---:R-:W-:Y:S01]  /*19750*/  ENDCOLLECTIVE ;  /* 0x000000000000791b */ /* 0x007fe20003800000 */
.L_x_937:
        /* <DEDUP_REMOVED lines=19> */
.L_x_938:
        /* <DEDUP_REMOVED lines=14> */
.L_x_939:
        /* <DEDUP_REMOVED lines=16> */
.L_x_940:
        /* <DEDUP_REMOVED lines=14> */
.L_x_941:
[----:B------:R-:W-:Y:S05]  /*19b50*/  BRA `(.L_x_942) ;  /* 0xffffffbc00f87947 */ /* 0x000fea000383ffff */
.L_x_822:
[----:B------:R-:W-:Y:S01]  /*19b60*/  BSSY B0, `(.L_x_943) ;  /* 0x0000008000007945 */ /* 0x000fe20003800000 */
[----:B------:R-:W-:Y:S02]  /*19b70*/  IMAD.MOV.U32 R13, RZ, RZ, R16 ;  /* 0x000000ffff0d7224 */ /* 0x000fe400078e0010 */
[----:B------:R-:W-:Y:S02]  /*19b80*/  IMAD.MOV.U32 R12, RZ, RZ, RZ ;  /* 0x000000ffff0c7224 */ /* 0x000fe400078e00ff */
[----:B------:R-:W-:Y:S02]  /*19b90*/  IMAD.MOV.U32 R11, RZ, RZ, 0x1f ;  /* 0x0000001fff0b7424 */ /* 0x000fe400078e00ff */
[----:B------:R-:W-:-:S07]  /*19ba0*/  IMAD.MOV.U32 R15, RZ, RZ, -0x1 ;  /* 0xffffffffff0f7424 */ /* 0x000fce00078e00ff */
[----:B-123--:R-:W-:Y:S05]  /*19bb0*/  WARPSYNC.COLLECTIVE R15, `(.L_x_944) ;  /* 0x000000000f087348 */ /* 0x00efea0003c00000 */
[----:B------:R0:W4:Y:S02]  /*19bc0*/  SHFL.IDX P6, R14, R13, R12, R11 ;  /* 0x0000000c0d0e7389 */ /* 0x00012400000c000b */
[----:B01234-:R-:W-:Y:S01]  /*19bd0*/  ENDCOLLECTIVE ;  /* 0x000000000000791b */ /* 0x01ffe20003800000 */
.L_x_944:
[----:B------:R-:W-:Y:S05]  /*19be0*/  BSYNC B0 ;  /* 0x0000000000007941 */ /* 0x000fea0003800000 */
.L_x_943:
[----:B------:R-:W-:Y:S01]  /*19bf0*/  IMAD.MOV.U32 R13, RZ, RZ, R16 ;  /* 0x000000ffff0d7224 */ /* 0x000fe200078e0010 */
[----:B------:R-:W-:Y:S01]  /*19c00*/  MOV R0, R14 ;  /* 0x0000000e00007202 */ /* 0x000fe20000000f00 */
[----:B------:R-:W-:Y:S02]  /*19c10*/  IMAD.MOV.U32 R12, RZ, RZ, 0x1 ;  /* 0x00000001ff0c7424 */ /* 0x000fe400078e00ff */
[----:B------:R-:W-:Y:S02]  /*19c20*/  IMAD.MOV.U32 R11, RZ, RZ, 0x1f ;  /* 0x0000001fff0b7424 */ /* 0x000fe400078e00ff */
[----:B------:R-:W-:Y:S02]  /*19c30*/  IMAD.MOV.U32 R15, RZ, RZ, -0x1 ;  /* 0xffffffffff0f7424 */ /* 0x000fe400078e00ff */
[----:B------:R-:W-:-:S07]  /*19c40*/  IMAD.IADD R5, R19, 0x1, R8 ;  /* 0x0000000113057824 */ /* 0x000fce00078e0208 */
[----:B------:R-:W-:Y:S05]  /*19c50*/  WARPSYNC.COLLECTIVE R15, `(.L_x_945) ;  /* 0x000000000f087348 */ /* 0x000fea0003c00000 */
[----:B------:R0:W1:Y:S02]  /*19c60*/  SHFL.IDX P6, R14, R13, R12, R11 ;  /* 0x0000000c0d0e7389 */ /* 0x00006400000c000b */
[----:B01----:R-:W-:Y:S01]  /*19c70*/  ENDCOLLECTIVE ;  /* 0x000000000000791b */ /* 0x003fe20003800000 */
.L_x_945:
[----:B------:R-:W-:Y:S02]  /*19c80*/  ULDC UR4, c[0x0][0xc3c] ;  /* 0x00030f0000047ab9 */ /* 0x000fe40000000800 */
[----:B------:R-:W-:-:S13]  /*19c90*/  ISETP.GE.OR P1, PT, R5, UR4, !P0 ;  /* 0x0000000405007c0c */ /* 0x000fda000c726670 */
[----:B------:R-:W0:Y:S01]  /*19ca0*/  @!P1 LDC.64 R2, c[0x0][0xc80] ;  /* 0x00032000ff029b82 */ /* 0x000e220000000a00 */
[----:B------:R-:W-:Y:S02]  /*19cb0*/  IMAD.MOV.U32 R11, RZ, RZ, RZ ;  /* 0x000000ffff0b7224 */ /* 0x000fe400078e00ff */
[----:B------:R-:W-:Y:S02]  /*19cc0*/  IMAD.MOV.U32 R4, RZ, RZ, R14 ;  /* 0x000000ffff047224 */ /* 0x000fe400078e000e */
[----:B0-----:R-:W-:-:S06]  /*19cd0*/  @!P1 IMAD.WIDE R2, R5, 0x4, R2 ;  /* 0x0000000405029825 */ /* 0x001fcc00078e0202 */
[----:B------:R0:W2:Y:S01]  /*19ce0*/  @!P1 LDG.E R3, desc[UR40][R2.64] ;  /* 0x0000002802039981 */ /* 0x0000a2000c1e1900 */
[C---:B------:R-:W-:Y:S02]  /*19cf0*/  ISETP.GE.U32.AND P2, PT, R8.reuse, 0x2, PT ;  /* 0x000000020800780c */ /* 0x040fe40003f46070 */
[C---:B------:R-:W-:Y:S02]  /*19d00*/  ISETP.GE.U32.AND P3, PT, R8.reuse, 0x4, PT ;  /* 0x000000040800780c */ /* 0x040fe40003f66070 */
[C---:B------:R-:W-:Y:S02]  /*19d10*/  ISETP.GE.U32.AND P4, PT, R8.reuse, 0x8, PT ;  /* 0x000000080800780c */ /* 0x040fe40003f86070 */
[C---:B------:R-:W-:Y:S01]  /*19d20*/  ISETP.GE.U32.AND P5, PT, R8.reuse, 0x10, PT ;  /* 0x000000100800780c */ /* 0x040fe20003fa6070 */
[----:B0-----:R-:W-:Y:S01]  /*19d30*/  IMAD.MOV.U32 R2, RZ, RZ, RZ ;  /* 0x000000ffff027224 */ /* 0x001fe200078e00ff */
[----:B--2---:R-:W-:Y:S02]  /*19d40*/  @!P1 MOV R2, R3 ;  /* 0x0000000300029202 */ /* 0x004fe40000000f00 */
[----:B------:R-:W-:-:S03]  /*19d50*/  ISETP.NE.AND P1, PT, R8, RZ, PT ;  /* 0x000000ff0800720c */ /* 0x000fc60003f25270 */
[----:B------:R-:W-:-:S10]  /*19d60*/  IMAD.MOV.U32 R13, RZ, RZ, R2 ;  /* 0x000000ffff0d7224 */ /* 0x000fd400078e0002 */
[----:B------:R-:W-:Y:S05]  /*19d70*/  WARPSYNC.COLLECTIVE R15, `(.L_x_946) ;  /* 0x000000000f087348 */ /* 0x000fea0003c00000 */
[----:B------:R0:W1:Y:S02]  /*19d80*/  SHFL.UP P6, R14, R13, R12, R11 ;  /* 0x0400000c0d0e7389 */ /* 0x00006400000c000b */
[----:B01----:R-:W-:Y:S01]  /*19d90*/  ENDCOLLECTIVE ;  /* 0x000000000000791b */ /* 0x003fe20003800000 */
.L_x_946:
[----:B------:R-:W-:Y:S01]  /*19da0*/  IMAD.MOV.U32 R12, RZ, RZ, 0x2 ;  /* 0x00000002ff0c7424 */ /* 0x000fe200078e00ff */
[----:B------:R-:W-:-:S05]  /*19db0*/  SEL R5, R14, RZ, P1 ;  /* 0x000000ff0e057207 */ /* 0x000fca0000800000 */
[----:B------:R-:W-:-:S04]  /*19dc0*/  IMAD.IADD R5, R2, 0x1, R5 ;  /* 0x0000000102057824 */ /* 0x000fc800078e0205 */
[----:B------:R-:W-:-:S07]  /*19dd0*/  IMAD.MOV.U32 R13, RZ, RZ, R5 ;  /* 0x000000ffff0d7224 */ /* 0x000fce00078e0005 */
[----:B------:R-:W-:Y:S05]  /*19de0*/  WARPSYNC.COLLECTIVE R15, `(.L_x_947) ;  /* 0x000000000f087348 */ /* 0x000fea0003c00000 */
[----:B------:R0:W1:Y:S02]  /*19df0*/  SHFL.UP P6, R14, R13, R12, R11 ;  /* 0x0400000c0d0e7389 */ /* 0x00006400000c000b */
[----:B01----:R-:W-:Y:S01]  /*19e00*/  ENDCOLLECTIVE ;  /* 0x000000000000791b */ /* 0x003fe20003800000 */
.L_x_947:
[----:B------:R-:W-:Y:S02]  /*19e10*/  MOV R12, 0x4 ;  /* 0x00000004000c7802 */ /* 0x000fe40000000f00 */
[----:B------:R-:W-:-:S05]  /*19e20*/  SEL R6, R14, RZ, P2 ;  /* 0x000000ff0e067207 */ /* 0x000fca0001000000 */
[----:B------:R-:W-:-:S04]  /*19e30*/  IMAD.IADD R6, R5, 0x1, R6 ;  /* 0x0000000105067824 */ /* 0x000fc800078e0206 */
[----:B------:R-:W-:-:S07]  /*19e40*/  IMAD.MOV.U32 R13, RZ, RZ, R6 ;  /* 0x000000ffff0d7224 */ /* 0x000fce00078e0006 */
[----:B------:R-:W-:Y:S05]  /*19e50*/  WARPSYNC.COLLECTIVE R15, `(.L_x_948) ;  /* 0x000000000f087348 */ /* 0x000fea0003c00000 */
[----:B------:R0:W1:Y:S02]  /*19e60*/  SHFL.UP P6, R14, R13, R12, R11 ;  /* 0x0400000c0d0e7389 */ /* 0x00006400000c000b */
[----:B01----:R-:W-:Y:S01]  /*19e70*/  ENDCOLLECTIVE ;  /* 0x000000000000791b */ /* 0x003fe20003800000 */
.L_x_948:
[----:B------:R-:W-:Y:S01]  /*19e80*/  IMAD.MOV.U32 R12, RZ, RZ, 0x8 ;  /* 0x00000008ff0c7424 */ /* 0x000fe200078e00ff */
[----:B------:R-:W-:-:S05]  /*19e90*/  SEL R7, R14, RZ, P3 ;  /* 0x000000ff0e077207 */ /* 0x000fca0001800000 */
[----:B------:R-:W-:-:S04]  /*19ea0*/  IMAD.IADD R7, R6, 0x1, R7 ;  /* 0x0000000106077824 */ /* 0x000fc800078e0207 */
[----:B------:R-:W-:-:S07]  /*19eb0*/  IMAD.MOV.U32 R13, RZ, RZ, R7 ;  /* 0x000000ffff0d7224 */ /* 0x000fce00078e0007 */
[----:B------:R-:W-:Y:S05]  /*19ec0*/  WARPSYNC.COLLECTIVE R15, `(.L_x_949) ;  /* 0x000000000f087348 */ /* 0x000fea0003c00000 */
[----:B------:R0:W1:Y:S02]  /*19ed0*/  SHFL.UP P6, R14, R13, R12, R11 ;  /* 0x0400000c0d0e7389 */ /* 0x00006400000c000b */
[----:B01----:R-:W-:Y:S01]  /*19ee0*/  ENDCOLLECTIVE ;  /* 0x000000000000791b */ /* 0x003fe20003800000 */
.L_x_949:
[----:B------:R-:W-:Y:S01]  /*19ef0*/  IMAD.MOV.U32 R12, RZ, RZ, 0x10 ;  /* 0x00000010ff0c7424 */ /* 0x000fe200078e00ff */
[----:B------:R-:W-:-:S05]  /*19f00*/  SEL R14, R14, RZ, P4 ;  /* 0x000000ff0e0e7207 */ /* 0x000fca0002000000 */
[----:B------:R-:W-:-:S04]  /*19f10*/  IMAD.IADD R5, R7, 0x1, R14 ;  /* 0x0000000107057824 */ /* 0x000fc800078e020e */
[----:B------:R-:W-:-:S07]  /*19f20*/  IMAD.MOV.U32 R13, RZ, RZ, R5 ;  /* 0x000000ffff0d7224 */ /* 0x000fce00078e0005 */
[----:B------:R-:W-:Y:S05]  /*19f30*/  WARPSYNC.COLLECTIVE R15, `(.L_x_950) ;  /* 0x000000000f087348 */ /* 0x000fea0003c00000 */
[----:B------:R0:W1:Y:S02]  /*19f40*/  SHFL.UP P6, R14, R13, R12, R11 ;  /* 0x0400000c0d0e7389 */ /* 0x00006400000c000b */
[----:B01----:R-:W-:Y:S01]  /*19f50*/  ENDCOLLECTIVE ;  /* 0x000000000000791b */ /* 0x003fe20003800000 */
.L_x_950:
[----:B------:R-:W-:Y:S02]  /*19f60*/  IMAD.MOV.U32 R12, RZ, RZ, 0x1f ;  /* 0x0000001fff0c7424 */ /* 0x000fe400078e00ff */
[----:B------:R-:W-:Y:S01]  /*19f70*/  IMAD.MOV.U32 R11, RZ, RZ, 0x1f ;  /* 0x0000001fff0b7424 */ /* 0x000fe200078e00ff */
[----:B------:R-:W-:-:S05]  /*19f80*/  SEL R14, R14, RZ, P5 ;  /* 0x000000ff0e0e7207 */ /* 0x000fca0002800000 */
[----:B------:R-:W-:-:S05]  /*19f90*/  IMAD.IADD R3, R5, 0x1, R14 ;  /* 0x0000000105037824 */ /* 0x000fca00078e020e */
[----:B------:R-:W-:-:S07]  /*19fa0*/  MOV R13, R3 ;  /* 0x00000003000d7202 */ /* 0x000fce0000000f00 */
[----:B------:R-:W-:Y:S05]  /*19fb0*/  WARPSYNC.COLLECTIVE R15, `(.L_x_951) ;  /* 0x000000000f087348 */ /* 0x000fea0003c00000 */
[----:B------:R0:W1:Y:S02]  /*19fc0*/  SHFL.IDX P6, R14, R13, R12, R11 ;  /* 0x0000000c0d0e7389 */ /* 0x00006400000c000b */
[----:B01----:R-:W-:Y:S01]  /*19fd0*/  ENDCOLLECTIVE ;  /* 0x000000000000791b */ /* 0x003fe20003800000 */
.L_x_951:
[----:B------:R-:W-:Y:S05]  /*19fe0*/  BRA `(.L_x_952) ;  /* 0xffffffc0008c7947 */ /* 0x000fea000383ffff */
.L_x_827:
[----:B------:R-:W-:Y:S01]  /*19ff0*/  BSSY B0, `(.L_x_953) ;  /* 0x0000008000007945 */ /* 0x000fe20003800000 */
[----:B-----5:R-:W-:Y:S02]  /*1a000*/  IMAD.MOV.U32 R13, RZ, RZ, R2 ;  /* 0x000000ffff0d7224 */ /* 0x020fe400078e0002 */
[----:B------:R-:W-:Y:S02]  /*1a010*/  IMAD.MOV.U32 R12, RZ, RZ, 0x1 ;  /* 0x00000001ff0c7424 */ /* 0x000fe400078e00ff */
[----:B------:R-:W-:Y:S02]  /*1a020*/  IMAD.MOV.U32 R11, RZ, RZ, RZ ;  /* 0x000000ffff0b7224 */ /* 0x000fe400078e00ff */
[----:B------:R-:W-:-:S07]  /*1a030*/  IMAD.MOV.U32 R15, RZ, RZ, -0x1 ;  /* 0xffffffffff0f7424 */ /* 0x000fce00078e00ff */
[----:B01----:R-:W-:Y:S05]  /*1a040*/  WARPSYNC.COLLECTIVE R15, `(.L_x_954) ;  /* 0x000000000f087348 */ /* 0x003fea0003c00000 */
[----:B------:R2:W3:Y:S02]  /*1a050*/  SHFL.UP P6, R14, R13, R12, R11 ;  /* 0x0400000c0d0e7389 */ /* 0x0004e400000c000b */
[----:B0123--:R-:W-:Y:S01]  /*1a060*/  ENDCOLLECTIVE ;  /* 0x000000000000791b */ /* 0x00ffe20003800000 */
.L_x_954:
[----:B------:R-:W-:Y:S05]  /*1a070*/  BSYNC B0 ;  /* 0x0000000000007941 */ /* 0x000fea0003800000 */
.L_x_953:
[----:B------:R-:W-:Y:S01]  /*1a080*/  SEL R13, R14, RZ, P1 ;  /* 0x000000ff0e0d7207 */ /* 0x000fe20000800000 */
[----:B------:R-:W-:Y:S01]  /*1a090*/  IMAD.MOV.U32 R11, RZ, RZ, RZ ;  /* 0x000000ffff0b7224 */ /* 0x000fe200078e00ff */
[----:B------:R-:W-:Y:S01]  /*1a0a0*/  MOV R12, 0x2 ;  /* 0x00000002000c7802 */ /* 0x000fe20000000f00 */
[----:B------:R-:W-:Y:S02]  /*1a0b0*/  IMAD.MOV.U32 R15, RZ, RZ, -0x1 ;  /* 0xffffffffff0f7424 */ /* 0x000fe400078e00ff */
[----:B------:R-:W-:-:S07]  /*1a0c0*/  IMAD.IADD R13, R2, 0x1, R13 ;  /* 0x00000001020d7824 */ /* 0x000fce00078e020d */
[----:B------:R-:W-:Y:S05]  /*1a0d0*/  WARPSYNC.COLLECTIVE R15, `(.L_x_955) ;  /* 0x000000000f087348 */ /* 0x000fea0003c00000 */
[----:B------:R0:W1:Y:S02]  /*1a0e0*/  SHFL.UP P6, R14, R13, R12, R11 ;  /* 0x0400000c0d0e7389 */ /* 0x00006400000c000b */
[----:B01----:R-:W-:Y:S01]  /*1a0f0*/  ENDCOLLECTIVE ;  /* 0x000000000000791b */ /* 0x003fe20003800000 */
.L_x_955:
[----:B------:R-:W-:Y:S01]  /*1a100*/  IMAD.MOV.U32 R12, RZ, RZ, 0x4 ;  /* 0x00000004ff0c7424 */ /* 0x000fe200078e00ff */
[----:B------:R-:W-:-:S05]  /*1a110*/  SEL R14, R14, RZ, P2 ;  /* 0x000000ff0e0e7207 */ /* 0x000fca0001000000 */
[----:B------:R-:W-:-:S04]  /*1a120*/  IMAD.IADD R3, R13, 0x1, R14 ;  /* 0x000000010d037824 */ /* 0x000fc800078e020e */
[----:B------:R-:W-:-:S07]  /*1a130*/  IMAD.MOV.U32 R13, RZ, RZ, R3 ;  /* 0x000000ffff0d7224 */ /* 0x000fce00078e0003 */
[----:B------:R-:W-:Y:S05]  /*1a140*/  WARPSYNC.COLLECTIVE R15, `(.L_x_956) ;  /* 0x000000000f087348 */ /* 0x000fea0003c00000 */
[----:B------:R0:W1:Y:S02]  /*1a150*/  SHFL.UP P6, R14, R13, R12, R11 ;  /* 0x0400000c0d0e7389 */ /* 0x00006400000c000b */
[----:B01----:R-:W-:Y:S01]  /*1a160*/  ENDCOLLECTIVE ;  /* 0x000000000000791b */ /* 0x003fe20003800000 */
.L_x_956:
[----:B------:R-:W-:Y:S02]  /*1a170*/  MOV R12, 0x8 ;  /* 0x00000008000c7802 */ /* 0x000fe40000000f00 */
[----:B------:R-:W-:-:S05]  /*1a180*/  SEL R14, R14, RZ, P3 ;  /* 0x000000ff0e0e7207 */ /* 0x000fca0001800000 */
[----:B------:R-:W-:-:S04]  /*1a190*/  IMAD.IADD R5, R3, 0x1, R14 ;  /* 0x0000000103057824 */ /* 0x000fc800078e020e */
[----:B------:R-:W-:-:S07]  /*1a1a0*/  IMAD.MOV.U32 R13, RZ, RZ, R5 ;  /* 0x000000ffff0d7224 */ /* 0x000fce00078e0005 */
[----:B------:R-:W-:Y:S05]  /*1a1b0*/  WARPSYNC.COLLECTIVE R15, `(.L_x_957) ;  /* 0x000000000f087348 */ /* 0x000fea0003c00000 */
[----:B------:R0:W1:Y:S02]  /*1a1c0*/  SHFL.UP P6, R14, R13, R12, R11 ;  /* 0x0400000c0d0e7389 */ /* 0x00006400000c000b */
[----:B01----:R-:W-:Y:S01]  /*1a1d0*/  ENDCOLLECTIVE ;  /* 0x000000000000791b */ /* 0x003fe20003800000 */
.L_x_957:
[----:B------:R-:W-:Y:S01]  /*1a1e0*/  IMAD.MOV.U32 R12, RZ, RZ, 0x10 ;  /* 0x00000010ff0c7424 */ /* 0x000fe200078e00ff */
[----:B------:R-:W-:-:S05]  /*1a1f0*/  SEL R6, R14, RZ, P4 ;  /* 0x000000ff0e067207 */ /* 0x000fca0002000000 */
[----:B------:R-:W-:-:S04]  /*1a200*/  IMAD.IADD R6, R5, 0x1, R6 ;  /* 0x0000000105067824 */ /* 0x000fc800078e0206 */
[----:B------:R-:W-:-:S07]  /*1a210*/  IMAD.MOV.U32 R13, RZ, RZ, R6 ;  /* 0x000000ffff0d7224 */ /* 0x000fce00078e0006 */
[----:B------:R-:W-:Y:S05]  /*1a220*/  WARPSYNC.COLLECTIVE R15, `(.L_x_958) ;  /* 0x000000000f087348 */ /* 0x000fea0003c00000 */
[----:B------:R0:W1:Y:S02]  /*1a230*/  SHFL.UP P6, R14, R13, R12, R11 ;  /* 0x0400000c0d0e7389 */ /* 0x00006400000c000b */
[----:B01----:R-:W-:Y:S01]  /*1a240*/  ENDCOLLECTIVE ;  /* 0x000000000000791b */ /* 0x003fe20003800000 */
.L_x_958:
        /* <DEDUP_REMOVED lines=8> */
.L_x_959:
[----:B------:R-:W-:Y:S05]  /*1a2d0*/  BRA `(.L_x_960) ;  /* 0xffffffc0006c7947 */ /* 0x000fea000383ffff */
.L_x_829:
[----:B------:R-:W-:Y:S01]  /*1a2e0*/  BSSY B0, `(.L_x_961) ;  /* 0x0000006000007945 */ /* 0x000fe20003800000 */
[----:B------:R-:W-:Y:S02]  /*1a2f0*/  PLOP3.LUT P6, PT, P6, PT, PT, 0x8, 0x0 ;  /* 0x000000000000781c */ /* 0x000fe400037ce170 */
[----:B------:R-:W-:-:S11]  /*1a300*/  MOV R15, 0xffffffff ;  /* 0xffffffff000f7802 */ /* 0x000fd60000000f00 */
[----:B0-----:R-:W-:Y:S05]  /*1a310*/  WARPSYNC.COLLECTIVE R15, `(.L_x_962) ;  /* 0x000000000f087348 */ /* 0x001fea0003c00000 */
[----:B------:R-:W-:Y:S01]  /*1a320*/  VOTE.ANY R14, PT, P6 ;  /* 0x00000000000e7806 */ /* 0x000fe200030e0100 */
[----:B0-----:R-:W-:Y:S06]  /*1a330*/  ENDCOLLECTIVE ;  /* 0x000000000000791b */ /* 0x001fec0003800000 */
.L_x_962:
[----:B------:R-:W-:Y:S05]  /*1a340*/  BSYNC B0 ;  /* 0x0000000000007941 */ /* 0x000fea0003800000 */
.L_x_961:
        /* <DEDUP_REMOVED lines=9> */
.L_x_963:
[----:B------:R-:W-:Y:S01]  /*1a3e0*/  IMAD.MOV.U32 R17, RZ, RZ, R14 ;  /* 0x000000ffff117224 */ /* 0x000fe200078e000e */
[----:B------:R-:W-:Y:S06]  /*1a3f0*/  BRA `(.L_x_964) ;  /* 0xffffffc0005c7947 */ /* 0x000fec000383ffff */
.L_x_831:
[----:B------:R-:W-:Y:S01]  /*1a400*/  BSSY B0, `(.L_x_965) ;  /* 0x0000007000007945 */ /* 0x000fe20003800000 */
[----:B------:R-:W-:Y:S01]  /*1a410*/  IMAD.MOV.U32 R13, RZ, RZ, R3 ;  /* 0x000000ffff0d7224 */ /* 0x000fe200078e0003 */
[----:B------:R-:W-:Y:S01]  /*1a420*/  MOV R11, 0x1f ;  /* 0x0000001f000b7802 */ /* 0x000fe20000000f00 */
[----:B------:R-:W-:-:S07]  /*1a430*/  IMAD.MOV.U32 R15, RZ, RZ, -0x1 ;  /* 0xffffffffff0f7424 */ /* 0x000fce00078e00ff */
[----:B012---:R-:W-:Y:S05]  /*1a440*/  WARPSYNC.COLLECTIVE R15, `(.L_x_966) ;  /* 0x000000000f087348 */ /* 0x007fea0003c00000 */
[----:B------:R3:W4:Y:S02]  /*1a450*/  SHFL.IDX P6, R14, R13, R12, R11 ;  /* 0x0000000c0d0e7389 */ /* 0x00072400000c000b */
[----:B01234-:R-:W-:Y:S01]  /*1a460*/  ENDCOLLECTIVE ;  /* 0x000000000000791b */ /* 0x01ffe20003800000 */
.L_x_966:
[----:B------:R-:W-:Y:S05]  /*1a470*/  BSYNC B0 ;  /* 0x0000000000007941 */ /* 0x000fea0003800000 */
.L_x_965:
[----:B------:R-:W-:Y:S05]  /*1a480*/  BRA `(.L_x_830) ;  /* 0xffffffc000547947 */ /* 0x000fea000383ffff */
.L_x_835:
[----:B0-----:R0:W1:Y:S02]  /*1a490*/  SYNCS.PHASECHK.TRANS64.TRYWAIT P0, [R4+URZ+0x28c20], R0 ;  /* 0x028c2000040075a7 */ /* 0x001064000800017f */
[----:B-1----:R-:W-:Y:S05]  /*1a4a0*/  @!P0 NANOSLEEP.SYNCS 0x989680 ;  /* 0x009896800000895d */ /* 0x002fea0003900000 */
[----:B------:R-:W1:Y:S02]  /*1a4b0*/  @!P0 SYNCS.PHASECHK.TRANS64 P0, [R4+URZ+0x28c20], R0 ;  /* 0x028c2000040085a7 */ /* 0x000e64000800007f */
[----:B-1----:R-:W-:Y:S05]  /*1a4c0*/  @!P0 BRA `(.L_x_835) ;  /* 0xfffffffc00f08947 */ /* 0x002fea000383ffff */
[----:B------:R-:W-:Y:S05]  /*1a4d0*/  BRA `(.L_x_967) ;  /* 0xffffffc400407947 */ /* 0x000fea000383ffff */
.L_x_836:
        /* <DEDUP_REMOVED lines=8> */
[----:B0-23--:R-:W-:Y:S05]  /*1a560*/  WARPSYNC.COLLECTIVE R15, `(.L_x_969) ;  /* 0x000000000f087348 */ /* 0x00dfea0003c00000 */
[----:B------:R1:W4:Y:S02]  /*1a570*/  SHFL.IDX P6, R14, R13, R12, R11 ;  /* 0x0000000c0d0e7389 */ /* 0x00032400000c000b */
[----:B01234-:R-:W-:Y:S01]  /*1a580*/  ENDCOLLECTIVE ;  /* 0x000000000000791b */ /* 0x01ffe20003800000 */
.L_x_969:
[----:B------:R-:W-:Y:S05]  /*1a590*/  BSYNC B0 ;  /* 0x0000000000007941 */ /* 0x000fea0003800000 */
.L_x_968:
[----:B------:R-:W-:Y:S05]  /*1a5a0*/  BRA `(.L_x_970) ;  /* 0xffffffc400287947 */ /* 0x000fea000383ffff */
.L_x_837:
[----:B------:R-:W-:Y:S01]  /*1a5b0*/  BSSY B0, `(.L_x_971) ;  /* 0x0000006000007945 */ /* 0x000fe20003800000 */
[----:B------:R-:W-:-:S07]  /*1a5c0*/  IMAD.MOV.U32 R15, RZ, RZ, -0x1 ;  /* 0xffffffffff0f7424 */ /* 0x000fce00078e00ff */
[----:B0-23--:R-:W-:Y:S05]  /*1a5d0*/  WARPSYNC.COLLECTIVE R15, `(.L_x_972) ;  /* 0x000000000f0c7348 */ /* 0x00dfea0003c00000 */
[----:B------:R-:W-:Y:S02]  /*1a5e0*/  ELECT P6, UR62, PT ;  /* 0x00000000003e782f */ /* 0x000fe400038c0000 */
[----:B------:R-:W-:Y:S01]  /*1a5f0*/  MOV R14, UR62 ;  /* 0x0000003e000e7c02 */ /* 0x000fe20008000f00 */
[----:B0-23--:R-:W-:Y:S10]  /*1a600*/  ENDCOLLECTIVE ;  /* 0x000000000000791b */ /* 0x00dff40003800000 */
.L_x_972:
[----:B------:R-:W-:Y:S05]  /*1a610*/  BSYNC B0 ;  /* 0x0000000000007941 */ /* 0x000fea0003800000 */
.L_x_971:
[----:B------:R-:W-:Y:S05]  /*1a620*/  BRA `(.L_x_973) ;  /* 0xffffffc4001c7947 */ /* 0x000fea000383ffff */
.L_x_839:
[----:B0-----:R0:W1:Y:S02]  /*1a630*/  SYNCS.PHASECHK.TRANS64.TRYWAIT P1, [R5+URZ+0x28c40], R0 ;  /* 0x028c4000050075a7 */ /* 0x001064000802017f */
[----:B-1----:R-:W-:Y:S05]  /*1a640*/  @!P1 NANOSLEEP.SYNCS 0x989680 ;  /* 0x009896800000995d */ /* 0x002fea0003900000 */
[----:B------:R-:W1:Y:S02]  /*1a650*/  @!P1 SYNCS.PHASECHK.TRANS64 P1, [R5+URZ+0x28c40], R0 ;  /* 0x028c4000050095a7 */ /* 0x000e64000802007f */
[----:B-1----:R-:W-:Y:S05]  /*1a660*/  @!P1 BRA `(.L_x_839) ;  /* 0xfffffffc00f09947 */ /* 0x002fea000383ffff */
[----:B------:R-:W-:Y:S05]  /*1a670*/  BRA `(.L_x_974) ;  /* 0xffffffc400387947 */ /* 0x000fea000383ffff */
.L_x_841:
[----:B-1----:R1:W4:Y:S02]  /*1a680*/  SYNCS.PHASECHK.TRANS64.TRYWAIT P1, [R25+URZ+0x28c40], R2 ;  /* 0x028c4002190075a7 */ /* 0x002324000802017f */
[----:B----4-:R-:W-:Y:S05]  /*1a690*/  @!P1 NANOSLEEP.SYNCS 0x989680 ;  /* 0x009896800000995d */ /* 0x010fea0003900000 */
[----:B------:R-:W4:Y:S02]  /*1a6a0*/  @!P1 SYNCS.PHASECHK.TRANS64 P1, [R25+URZ+0x28c40], R2 ;  /* 0x028c4002190095a7 */ /* 0x000f24000802007f */
[----:B----4-:R-:W-:Y:S05]  /*1a6b0*/  @!P1 BRA `(.L_x_841) ;  /* 0xfffffffc00f09947 */ /* 0x010fea000383ffff */
[----:B------:R-:W-:Y:S05]  /*1a6c0*/  BRA `(.L_x_975) ;  /* 0xffffffc400447947 */ /* 0x000fea000383ffff */
.L_x_843:
[----:B----4-:R4:W0:Y:S02]  /*1a6d0*/  SYNCS.PHASECHK.TRANS64.TRYWAIT P1, [R5+URZ+0x28c60], R0 ;  /* 0x028c6000050075a7 */ /* 0x010824000802017f */
[----:B0-----:R-:W-:Y:S05]  /*1a6e0*/  @!P1 NANOSLEEP.SYNCS 0x989680 ;  /* 0x009896800000995d */ /* 0x001fea0003900000 */
[----:B------:R-:W0:Y:S02]  /*1a6f0*/  @!P1 SYNCS.PHASECHK.TRANS64 P1, [R5+URZ+0x28c60], R0 ;  /* 0x028c6000050095a7 */ /* 0x000e24000802007f */
[----:B0-----:R-:W-:Y:S05]  /*1a700*/  @!P1 BRA `(.L_x_843) ;  /* 0xfffffffc00f09947 */ /* 0x001fea000383ffff */
[----:B------:R-:W-:Y:S05]  /*1a710*/  BRA `(.L_x_976) ;  /* 0xffffffc400407947 */ /* 0x000fea000383ffff */
.L_x_977:
        /* <DEDUP_REMOVED lines=14> */
.L_x_5636:


//--------------------- .text._ZN7cutlass13device_kernelIN5flash11enable_sm90INS1_16FlashAttnFwdSm90INS1_25CollectiveMainloopFwdSm90ILi2EN4cute5tupleIJNS5_1CILi1EEES8_S8_EEENS6_IJNS7_ILi64EEESA_SA_EEELi512ENS_6half_tEfNS_4arch4Sm90ELb0ELb0ELb0ELb1ELb1ELb0ELb1ELb0ELb0ELb1ELb0ELb0EEENS1_21CollectiveEpilogueFwdINS6_IJSA_NS7_ILi512EEESA_EEES9_SC_SE_Li256ELb1ELb1ELb0ELb0EEENS1_36VarlenDynamicPersistentTileSchedulerILi64ELi64ELi256ELi128ELb0ELb1ELb1ELb0ELb1ELb1EEEEEEEEEvNT_6ParamsE --------------------------
	.section	.text._ZN7cutlass13device_kernelIN5flash11enable_sm90INS1_16FlashAttnFwdSm90INS1_25CollectiveMainloopFwdSm90ILi2EN4cute5tupleIJNS5_1CILi1EEES8_S8_EEENS6_IJNS7_ILi64EEESA_SA_EEELi512ENS_6half_tEfNS_4arch4Sm90ELb0ELb0ELb0ELb1ELb1ELb0ELb1ELb0ELb0ELb1ELb0ELb0EEENS1_21CollectiveEpilogueFwdINS6_IJSA_NS7_ILi512EEESA_EEES9_SC_SE_Li256ELb1ELb1ELb0ELb0EEENS1_36VarlenDynamicPersistentTileSchedulerILi64ELi64ELi256ELi128ELb0ELb1ELb1ELb0ELb1ELb1EEEEEEEEEvNT_6ParamsE,"ax",@progbits
	.align	128
.text._ZN7cutlass13device_kernelIN5flash11enable_sm90INS1_16FlashAttnFwdSm90INS1_25CollectiveMainloopFwdSm90ILi2EN4cute5tupleIJNS5_1CILi1EEES8_S8_EEENS6_IJNS7_ILi64EEESA_SA_EEELi512ENS_6half_tEfNS_4arch4Sm90ELb0ELb0ELb0ELb1ELb1ELb0ELb1ELb0ELb0ELb1ELb0ELb0EEENS1_21CollectiveEpilogueFwdINS6_IJSA_NS7_ILi512EEESA_EEES9_SC_SE_Li256ELb1ELb1ELb0ELb0EEENS1_36VarlenDynamicPersistentTileSchedulerILi64ELi64ELi256ELi128ELb0ELb1ELb1ELb0ELb1ELb1EEEEEEEEEvNT_6ParamsE:
        .type           _ZN7cutlass13device_kernelIN5flash11enable_sm90INS1_16FlashAttnFwdSm90INS1_25CollectiveMainloopFwdSm90ILi2EN4cute5tupleIJNS5_1CILi1EEES8_S8_EEENS6_IJNS7_ILi64EEESA_SA_EEELi512ENS_6half_tEfNS_4arch4Sm90ELb0ELb0ELb0ELb1ELb1ELb0ELb1ELb0ELb0ELb1ELb0ELb0EEENS1_21CollectiveEpilogueFwdINS6_IJSA_NS7_ILi512EEESA_EEES9_SC_SE_Li256ELb1ELb1ELb0ELb0EEENS1_36VarlenDynamicPersistentTileSchedulerILi64ELi64ELi256ELi128ELb0ELb1ELb1ELb0ELb1ELb1EEEEEEEEEvNT_6ParamsE,@function
        .size           _ZN7cutlass13device_kernelIN5flash11enable_sm90INS1_16FlashAttnFwdSm90INS1_25CollectiveMainloopFwdSm90ILi2EN4cute5tupleIJNS5_1CILi1EEES8_S8_EEENS6_IJNS7_ILi64EEESA_SA_EEELi512ENS_6half_tEfNS_4arch4Sm90ELb0ELb0ELb0ELb1ELb1ELb0ELb1ELb0ELb0ELb1ELb0ELb0EEENS1_21CollectiveEpilogueFwdINS6_IJSA_NS7_ILi512EEESA_EEES9_SC_SE_Li256ELb1ELb1ELb0ELb0EEENS1_36VarlenDynamicPersistentTileSchedulerILi64ELi64ELi256ELi128ELb0ELb1ELb1ELb0ELb1ELb1EEEEEEEEEvNT_6ParamsE,(.L_x_5637 - _ZN7cutlass13device_kernelIN5flash11enable_sm90INS1_16FlashAttnFwdSm90INS1_25CollectiveMainloopFwdSm90ILi2EN4cute5tupleIJNS5_1CILi1EEES8_S8_EEENS6_IJNS7_ILi64EEESA_SA_EEELi512ENS_6half_tEfNS_4arch4Sm90ELb0ELb0ELb0ELb1ELb1ELb0ELb1ELb0ELb0ELb1ELb0ELb0EEENS1_21CollectiveEpilogueFwdINS6_IJSA_NS7_ILi512EEESA_EEES9_SC_SE_Li256ELb1ELb1ELb0ELb0EEENS1_36VarlenDynamicPersistentTileSchedulerILi64ELi64ELi256ELi128ELb0ELb1ELb1ELb0ELb1ELb1EEEEEEEEEvNT_6ParamsE)
        .other          _ZN7cutlass13device_kernelIN5flash11enable_sm90INS1_16FlashAttnFwdSm90INS1_25CollectiveMainloopFwdSm90ILi2EN4cute5tupleIJNS5_1CILi1EEES8_S8_EEENS6_IJNS7_ILi64EEESA_SA_EEELi512ENS_6half_tEfNS_4arch4Sm90ELb0ELb0ELb0ELb1ELb1ELb0ELb1ELb0ELb0ELb1ELb0ELb0EEENS1_21CollectiveEpilogueFwdINS6_IJSA_NS7_ILi512EEESA_EEES9_SC_SE_Li256ELb1ELb1ELb0ELb0EEENS1_36VarlenDynamicPersistentTileSchedulerILi64ELi64ELi256ELi128ELb0ELb1ELb1ELb0ELb1ELb1EEEEEEEEEvNT_6ParamsE,@"STO_CUDA_ENTRY STV_DEFAULT"
_ZN7cutlass13device_kernelIN5flash11enable_sm90INS1_16FlashAttnFwdSm90INS1_25CollectiveMainloopFwdSm90ILi2EN4cute5tupleIJNS5_1CILi1EEES8_S8_EEENS6_IJNS7_ILi64EEESA_SA_EEELi512ENS_6half_tEfNS_4arch4Sm90ELb0ELb0ELb0ELb1ELb1ELb0ELb1ELb0ELb0ELb1ELb0ELb0EEENS1_21CollectiveEpilogueFwdINS6_IJSA_NS7_ILi512EEESA_EEES9_SC_SE_Li256ELb1ELb1ELb0ELb0EEENS1_36VarlenDynamicPersistentTileSchedulerILi64ELi64ELi256ELi128ELb0ELb1ELb1ELb0ELb1ELb1EEEEEEEEEvNT_6ParamsE:
        /* <DEDUP_REMOVED lines=11> */
[----:B------:R-:W-:-:S11]  /*00b0*/  ISETP.NE.AND P1, PT, R2, RZ, PT ;  /* 0x000000ff0200720c */ /* 0x000fd60003f25270 */
[----:B------:R-:W-:Y:S01]  /*00c0*/  VOTEU.ALL UP0, P0 ;  /* 0x00000000003f7886 */ /* 0x000fe20000000000 */
[----:B------:R-:W-:Y:S01]  /*00d0*/  VOTEU.ALL UP1, P0 ;  /* 0x00000000003f7886 */ /* 0x000fe20000020000 */
[----:B------:R-:W-:-:S03]  /*00e0*/  VOTEU.ALL UP2, P0 ;  /* 0x00000000003f7886 */ /* 0x000fc60000040000 */
[----:B------:R-:W0:Y:S01]  /*00f0*/  @!UP0 S2UR UR8, SR_CgaCtaId ;  /* 0x00000000000889c3 */ /* 0x000e220000008800 */
[----:B------:R-:W-:Y:S01]  /*0100*/  @!UP0 UMOV UR6, 0x400 ;  /* 0x0000040000068882 */ /* 0x000fe20000000000 */
[----:B------:R-:W-:-:S04]  /*0110*/  @!UP0 UIADD3 UR4, -UR4, 0x100000, URZ ;  /* 0x0010000004048890 */ /* 0x000fc8000fffe13f */
[----:B------:R-:W-:Y:S02]  /*0120*/  @!UP0 USHF.L.U32 UR5, UR4, 0xb, URZ ;  /* 0x0000000b04058899 */ /* 0x000fe4000800063f */
[----:B------:R-:W-:Y:S02]  /*0130*/  @!UP0 USHF.L.U32 UR4, UR4, 0x1, URZ ;  /* 0x0000000104048899 */ /* 0x000fe4000800063f */
[----:B0-----:R-:W-:Y:S02]  /*0140*/  @!UP0 ULEA UR8, UR8, UR6, 0x18 ;  /* 0x0000000608088291 */ /* 0x001fe4000f8ec03f */
[----:B------:R-:W-:-:S04]  /*0150*/  @!UP0 UIADD3 UR6, -UR7, 0x100000, URZ ;  /* 0x0010000007068890 */ /* 0x000fc8000fffe13f */
[----:B------:R-:W-:Y:S02]  /*0160*/  @!UP0 USHF.L.U32 UR7, UR6, 0xb, URZ ;  /* 0x0000000b06078899 */ /* 0x000fe4000800063f */
[----:B------:R-:W-:Y:S01]  /*0170*/  @!UP0 USHF.L.U32 UR6, UR6, 0x1, URZ ;  /* 0x0000000106068899 */ /* 0x000fe2000800063f */
[----:B------:R-:W-:-:S05]  /*0180*/  VOTEU.ALL UP0, P0 ;  /* 0x00000000003f7886 */ /* 0x000fca0000000000 */
[----:B------:R0:W2:Y:S01]  /*0190*/  @!UP0 SYNCS.EXCH.64 URZ, [UR8+0x38800], UR4 ;  /* 0x03880004083f85b2 */ /* 0x0000a20008000100 */
[----:B------:R0:W3:Y:S05]  /*01a0*/  @!UP1 SYNCS.EXCH.64 URZ, [UR8+0x38810], UR4 ;  /* 0x03881004083f95b2 */ /* 0x0000ea0008000100 */
[----:B------:R0:W4:Y:S02]  /*01b0*/  @!UP2 SYNCS.EXCH.64 URZ, [UR8+0x38820], UR6 ;  /* 0x03882006083fa5b2 */ /* 0x0001240008000100 */
        /* <DEDUP_REMOVED lines=11> */
[----:B------:R0:W0:Y:S01]  /*0270*/  SYNCS.EXCH.64 URZ, [UR6+0x38840], UR4 ;  /* 0x03884004063f75b2 */ /* 0x0000220008000100 */
[----:B------:R0:W0:Y:S01]  /*0280*/  SYNCS.EXCH.64 URZ, [UR6+0x38838], UR4 ;  /* 0x03883804063f75b2 */ /* 0x0000220008000100 */
[----:B------:R0:W0:Y:S01]  /*0290*/  SYNCS.EXCH.64 URZ, [UR6+0x38848], UR4 ;  /* 0x03884804063f75b2 */ /* 0x0000220008000100 */
[----:B------:R-:W-:Y:S01]  /*02a0*/  NOP ;  /* 0x0000000000007918 */ /* 0x000fe20000000000 */
.L_x_978:
        /* <DEDUP_REMOVED lines=22> */
.L_x_979:
        /* <DEDUP_REMOVED lines=18> */
.L_x_980:
        /* <DEDUP_REMOVED lines=22> */
.L_x_981:
        /* <DEDUP_REMOVED lines=23> */
.L_x_982:
        /* <DEDUP_REMOVED lines=8> */
.L_x_984:
        /* <DEDUP_REMOVED lines=23> */
[----:B------:R-:W-:Y:S01]  /*09f0*/  IMAD.MOV.U32 R196, RZ, RZ, RZ ;  /* 0x000000ffffc47224 */ /* 0x000fe200078e00ff */
[----:B------:R-:W-:Y:S01]  /*0a00*/  SHF.R.S32.HI R3, RZ, 0x1f, R202 ;  /* 0x0000001fff037819 */ /* 0x000fe200000114ca */
[----:B------:R-:W-:Y:S01]  /*0a10*/  ULOP3.LUT UR41, UR38, 0x1, URZ, 0xfc, !UPT ;  /* 0x0000000126297892 */ /* 0x000fe2000f8efc3f */
[----:B------:R-:W-:Y:S02]  /*0a20*/  UMOV UR36, URZ ;  /* 0x0000003f00247c82 */ /* 0x000fe40008000000 */
[CC--:B------:R-:W-:Y:S02]  /*0a30*/  LEA.HI R2, R3.reuse, R202.reuse, RZ, 0x4 ;  /* 0x000000ca03027211 */ /* 0x0c0fe400078f20ff */
[----:B------:R-:W-:-:S02]  /*0a40*/  LEA.HI R4, R3, R202, RZ, 0x5 ;  /* 0x000000ca03047211 */ /* 0x000fc400078f28ff */
[----:B------:R-:W-:Y:S02]  /*0a50*/  SHF.R.S32.HI R5, RZ, 0x4, R2 ;  /* 0x00000004ff057819 */ /* 0x000fe40000011402 */
[C---:B------:R-:W-:Y:S02]  /*0a60*/  LOP3.LUT R7, R2.reuse, 0xfffffff0, RZ, 0xc0, !PT ;  /* 0xfffffff002077812 */ /* 0x040fe400078ec0ff */
[----:B------:R-:W-:Y:S02]  /*0a70*/  LEA.HI R0, R2, R5, RZ, 0x1 ;  /* 0x0000000502007211 */ /* 0x000fe400078f08ff */
[--C-:B------:R-:W-:Y:S01]  /*0a80*/  SHF.R.S32.HI R11, RZ, 0x5, R4.reuse ;  /* 0x00000005ff0b7819 */ /* 0x100fe20000011404 */
[----:B------:R-:W-:Y:S01]  /*0a90*/  IMAD.IADD R6, R202, 0x1, -R7 ;  /* 0x00000001ca067824 */ /* 0x000fe200078e0a07 */
[----:B------:R-:W-:Y:S02]  /*0aa0*/  LOP3.LUT R0, R0, 0x1ffffffe, RZ, 0xc0, !PT ;  /* 0x1ffffffe00007812 */ /* 0x000fe400078ec0ff */
[----:B------:R-:W-:-:S02]  /*0ab0*/  SHF.R.S32.HI R4, RZ, 0x1f, R4 ;  /* 0x0000001fff047819 */ /* 0x000fc40000011404 */
[----:B------:R-:W-:Y:S01]  /*0ac0*/  SHF.R.S32.HI R7, RZ, 0x1f, R6 ;  /* 0x0000001fff077819 */ /* 0x000fe20000011406 */
[----:B------:R-:W-:Y:S01]  /*0ad0*/  IMAD.IADD R8, R5, 0x1, -R0 ;  /* 0x0000000105087824 */ /* 0x000fe200078e0a00 */
[CC--:B------:R-:W-:Y:S02]  /*0ae0*/  LEA.HI R5, R3.reuse, R202.reuse, RZ, 0x2 ;  /* 0x000000ca03057211 */ /* 0x0c0fe400078f10ff */
[----:B------:R-:W-:Y:S02]  /*0af0*/  LEA.HI R0, R3, R202, RZ, 0x7 ;  /* 0x000000ca03007211 */ /* 0x000fe400078f38ff */
[----:B------:R-:W-:Y:S02]  /*0b00*/  LOP3.LUT R9, R5, 0xfffffffc, RZ, 0xc0, !PT ;  /* 0xfffffffc05097812 */ /* 0x000fe400078ec0ff */
[----:B------:R-:W-:Y:S02]  /*0b10*/  LOP3.LUT R5, R0, 0xffffff80, RZ, 0xc0, !PT ;  /* 0xffffff8000057812 */ /* 0x000fe400078ec0ff */
[----:B------:R-:W-:Y:S01]  /*0b20*/  LEA.HI R4, R4, R11, RZ, 0x2 ;  /* 0x0000000b04047211 */ /* 0x000fe200078f10ff */
[C---:B------:R-:W-:Y:S01]  /*0b30*/  IMAD.IADD R12, R202.reuse, 0x1, -R9 ;  /* 0x00000001ca0c7824 */ /* 0x040fe200078e0a09 */
[----:B------:R-:W-:Y:S01]  /*0b40*/  SHF.R.S32.HI R197, RZ, 0x7, R0 ;  /* 0x00000007ffc57819 */ /* 0x000fe20000011400 */
[----:B------:R-:W-:Y:S01]  /*0b50*/  IMAD.IADD R5, R202, 0x1, -R5 ;  /* 0x00000001ca057824 */ /* 0x000fe200078e0a05 */
[----:B------:R-:W-:-:S02]  /*0b60*/  LOP3.LUT R4, R4, 0x3ffffc, RZ, 0xc0, !PT ;  /* 0x003ffffc04047812 */ /* 0x000fc400078ec0ff */
[----:B------:R-:W-:Y:S01]  /*0b70*/  LEA.HI R9, R12, R12, RZ, 0x1 ;  /* 0x0000000c0c097211 */ /* 0x000fe200078f08ff */
[----:B------:R-:W-:Y:S01]  /*0b80*/  IMAD R15, R197, 0x100, R6 ;  /* 0x00000100c50f7824 */ /* 0x000fe200078e0206 */
[----:B------:R-:W-:Y:S01]  /*0b90*/  SHF.R.S32.HI R2, RZ, 0x1f, R5 ;  /* 0x0000001fff027819 */ /* 0x000fe20000011405 */
[----:B------:R-:W-:Y:S01]  /*0ba0*/  IMAD.IADD R10, R11, 0x1, -R4 ;  /* 0x000000010b0a7824 */ /* 0x000fe200078e0a04 */
[----:B------:R-:W-:Y:S02]  /*0bb0*/  LEA.HI R7, R7, R6, RZ, 0x3 ;  /* 0x0000000607077211 */ /* 0x000fe400078f18ff */
[----:B------:R-:W-:Y:S01]  /*0bc0*/  LEA.HI R4, R2, R5, RZ, 0x2 ;  /* 0x0000000502047211 */ /* 0x000fe200078f10ff */
[----:B------:R-:W-:Y:S01]  /*0bd0*/  IMAD R16, R10, 0x10, R15 ;  /* 0x000000100a107824 */ /* 0x000fe200078e020f */
[----:B------:R-:W-:Y:S02]  /*0be0*/  LOP3.LUT R13, R9, 0x1ffffffe, RZ, 0xc0, !PT ;  /* 0x1ffffffe090d7812 */ /* 0x000fe400078ec0ff */
[----:B------:R-:W-:-:S02]  /*0bf0*/  LOP3.LUT R9, R7, 0xfffffff8, RZ, 0xc0, !PT ;  /* 0xfffffff807097812 */ /* 0x000fc400078ec0ff */
[----:B------:R-:W-:Y:S01]  /*0c00*/  LOP3.LUT R10, R4, 0x7ffffffc, RZ, 0xc0, !PT ;  /* 0x7ffffffc040a7812 */ /* 0x000fe200078ec0ff */
[----:B------:R-:W-:Y:S01]  /*0c10*/  IMAD.IADD R200, R12, 0x1, -R13 ;  /* 0x000000010cc87824 */ /* 0x000fe200078e0a0d */
[----:B------:R-:W-:Y:S01]  /*0c20*/  LEA.HI R3, R3, R202, RZ, 0x3 ;  /* 0x000000ca03037211 */ /* 0x000fe200078f18ff */
[----:B------:R-:W-:Y:S01]  /*0c30*/  IMAD.IADD R9, R6, 0x1, -R9 ;  /* 0x0000000106097824 */ /* 0x000fe200078e0a09 */
[----:B------:R-:W-:Y:S01]  /*0c40*/  LEA.HI R6, R2, R5, RZ, 0x5 ;  /* 0x0000000502067211 */ /* 0x000fe200078f28ff */
[----:B------:R-:W-:Y:S01]  /*0c50*/  IMAD.IADD R18, R5, 0x1, -R10 ;  /* 0x0000000105127824 */ /* 0x000fe200078e0a0a */
[--C-:B------:R-:W-:Y:S01]  /*0c60*/  SHF.R.S32.HI R2, RZ, 0x2, R4.reuse ;  /* 0x00000002ff027819 */ /* 0x100fe20000011404 */
[----:B------:R-:W-:Y:S01]  /*0c70*/  IMAD.SHL.U32 R10, R7, 0x40, RZ ;  /* 0x00000040070a7824 */ /* 0x000fe200078e00ff */
[----:B------:R-:W-:Y:S01]  /*0c80*/  SHF.R.S32.HI R5, RZ, 0x1f, R4 ;  /* 0x0000001fff057819 */ /* 0x000fe20000011404 */
[----:B------:R-:W-:Y:S01]  /*0c90*/  IMAD.SHL.U32 R4, R9, 0x40, RZ ;  /* 0x0000004009047824 */ /* 0x000fe200078e00ff */
[----:B------:R-:W-:Y:S01]  /*0ca0*/  LOP3.LUT R193, R3, 0xfffffff8, RZ, 0xc0, !PT ;  /* 0xfffffff803c17812 */ /* 0x000fe200078ec0ff */
[----:B------:R-:W-:Y:S01]  /*0cb0*/  IMAD.SHL.U32 R7, R8, 0x8, RZ ;  /* 0x0000000808077824 */ /* 0x000fe200078e00ff */
[----:B------:R-:W-:Y:S01]  /*0cc0*/  LOP3.LUT R10, R10, 0x7ffffe00, RZ, 0xc0, !PT ;  /* 0x7ffffe000a0a7812 */ /* 0x000fe200078ec0ff */
[----:B------:R-:W-:Y:S01]  /*0cd0*/  IMAD.SHL.U32 R18, R18, 0x2, RZ ;  /* 0x0000000212127824 */ /* 0x000fe200078e00ff */
[----:B------:R-:W-:Y:S01]  /*0ce0*/  LOP3.LUT R4, R4, 0x1c0, RZ, 0xc0, !PT ;  /* 0x000001c004047812 */ /* 0x000fe200078ec0ff */
[--C-:B------:R-:W-:Y:S01]  /*0cf0*/  IMAD.U32 R201, R16, 0x40, R7.reuse ;  /* 0x0000004010c97824 */ /* 0x100fe200078e0007 */
[----:B------:R-:W-:Y:S01]  /*0d00*/  LEA.HI R5, R5, R2, RZ, 0x3 ;  /* 0x0000000205057211 */ /* 0x000fe200078f18ff */
[----:B------:R-:W-:Y:S01]  /*0d10*/  IMAD R10, R11, 0x400, R10 ;  /* 0x000004000b0a7824 */ /* 0x000fe200078e020a */
[----:B------:R-:W-:Y:S01]  /*0d20*/  LOP3.LUT R7, R4, 0x8, R7, 0xf8, !PT ;  /* 0x0000000804077812 */ /* 0x000fe200078ef807 */
[----:B------:R-:W-:Y:S01]  /*0d30*/  IMAD.IADD R193, R202, 0x1, -R193 ;  /* 0x00000001cac17824 */ /* 0x000fe200078e0ac1 */
[----:B------:R-:W-:-:S02]  /*0d40*/  SHF.R.U32.HI R4, RZ, 0x3, R4 ;  /* 0x00000003ff047819 */ /* 0x000fc40000011604 */
[----:B------:R-:W-:Y:S01]  /*0d50*/  R2P PR, R9, 0x6 ;  /* 0x0000000609007804 */ /* 0x000fe20000000000 */
[----:B------:R-:W-:Y:S01]  /*0d60*/  IMAD.SHL.U32 R16, R193, 0x8, RZ ;  /* 0x00000008c1107824 */ /* 0x000fe200078e00ff */
[----:B------:R-:W-:Y:S02]  /*0d70*/  LOP3.LUT R7, R7, R4, RZ, 0x3c, !PT ;  /* 0x0000000407077212 */ /* 0x000fe400078e3cff */
[----:B------:R-:W-:Y:S01]  /*0d80*/  LOP3.LUT R5, R5, 0xfffffff8, RZ, 0xc0, !PT ;  /* 0xfffffff805057812 */ /* 0x000fe200078ec0ff */
[----:B------:R-:W-:Y:S01]  /*0d90*/  VIADD R192, R16, 0x40 ;  /* 0x0000004010c07836 */ /* 0x000fe20000000000 */
[----:B------:R-:W-:Y:S01]  /*0da0*/  LEA.HI R0, R0, R197, RZ, 0x1 ;  /* 0x000000c500007211 */ /* 0x000fe200078f08ff */
[----:B------:R-:W-:Y:S01]  /*0db0*/  IMAD.IADD R7, R10, 0x1, R7 ;  /* 0x000000010a077824 */ /* 0x000fe200078e0207 */
[----:B------:R-:W-:Y:S01]  /*0dc0*/  SHF.R.S32.HI R6, RZ, 0x5, R6 ;  /* 0x00000005ff067819 */ /* 0x000fe20000011406 */
[----:B------:R-:W-:Y:S01]  /*0dd0*/  IMAD.IADD R5, R2, 0x1, -R5 ;  /* 0x0000000102057824 */ /* 0x000fe200078e0a05 */
[----:B------:R-:W-:Y:S01]  /*0de0*/  LOP3.LUT R0, R0, 0xfffffe, RZ, 0xc0, !PT ;  /* 0x00fffffe00007812 */ /* 0x000fe200078ec0ff */
[C---:B------:R-:W-:Y:S01]  /*0df0*/  VIADD R191, R16.reuse, 0x80 ;  /* 0x0000008010bf7836 */ /* 0x040fe20000000000 */
[----:B------:R-:W-:Y:S01]  /*0e00*/  LEA R22, R7, UR40, 0x1 ;  /* 0x0000002807167c11 */ /* 0x000fe2000f8e08ff */
[----:B------:R-:W-:Y:S01]  /*0e10*/  VIADD R190, R16, 0xc0 ;  /* 0x000000c010be7836 */ /* 0x000fe20000000000 */
[----:B------:R-:W-:Y:S01]  /*0e20*/  SEL R184, R184, 0xffffffc0, !P2 ;  /* 0xffffffc0b8b87807 */ /* 0x000fe20005000000 */
[----:B------:R-:W-:Y:S01]  /*0e30*/  VIADD R189, R16, 0x100 ;  /* 0x0000010010bd7836 */ /* 0x000fe20000000000 */
[----:B------:R-:W-:Y:S01]  /*0e40*/  SHF.R.S32.HI R195, RZ, 0x3, R3 ;  /* 0x00000003ffc37819 */ /* 0x000fe20000011403 */
[----:B------:R-:W-:Y:S01]  /*0e50*/  VIADD R185, R22, 0x36400 ;  /* 0x0003640016b97836 */ /* 0x000fe20000000000 */
[----:B------:R-:W-:Y:S01]  /*0e60*/  SHF.R.S32.HI R209, RZ, 0x1f, R192 ;  /* 0x0000001fffd17819 */ /* 0x000fe200000114c0 */
[C---:B------:R-:W-:Y:S01]  /*0e70*/  VIADD R188, R16.reuse, 0x140 ;  /* 0x0000014010bc7836 */ /* 0x040fe20000000000 */
[----:B------:R-:W-:Y:S01]  /*0e80*/  SHF.R.S32.HI R208, RZ, 0x1f, R191 ;  /* 0x0000001fffd07819 */ /* 0x000fe200000114bf */
[C---:B------:R-:W-:Y:S01]  /*0e90*/  VIADD R199, R16.reuse, 0x180 ;  /* 0x0000018010c77836 */ /* 0x040fe20000000000 */
[----:B------:R-:W-:Y:S01]  /*0ea0*/  SHF.R.S32.HI R207, RZ, 0x1f, R190 ;  /* 0x0000001fffcf7819 */ /* 0x000fe200000114be */
        /* <DEDUP_REMOVED lines=8> */
[----:B------:R-:W-:-:S02]  /*0f30*/  @P1 VIADD R23, R185, 0xffffffe0 ;  /* 0xffffffe0b9171836 */ /* 0x000fc40000000000 */
[----:B------:R-:W-:Y:S02]  /*0f40*/  IMAD.IADD R185, R185, 0x1, R184 ;  /* 0x00000001b9b97824 */ /* 0x000fe400078e02b8 */
[----:B------:R-:W-:Y:S02]  /*0f50*/  IMAD.MOV.U32 R6, RZ, RZ, R14 ;  /* 0x000000ffff067224 */ /* 0x000fe400078e000e */
[----:B------:R-:W-:Y:S02]  /*0f60*/  IMAD.MOV.U32 R2, RZ, RZ, RZ ;  /* 0x000000ffff027224 */ /* 0x000fe400078e00ff */
[----:B------:R-:W-:Y:S02]  /*0f70*/  IMAD.SHL.U32 R19, R0, 0x100, RZ ;  /* 0x0000010000137824 */ /* 0x000fe400078e00ff */
[----:B------:R-:W-:Y:S02]  /*0f80*/  IMAD R200, R200, 0x8, R17 ;  /* 0x00000008c8c87824 */ /* 0x000fe400078e0211 */
[----:B------:R-:W-:-:S07]  /*0f90*/  IMAD.IADD R184, R184, 0x1, R23 ;  /* 0x00000001b8b87824 */ /* 0x000fce00078e0217 */
.L_x_1029:
[----:B------:R-:W-:Y:S01]  /*0fa0*/  ULDC.64 UR6, c[0x0][0xd88] ;  /* 0x0003620000067ab9 */ /* 0x000fe20000000a00 */
[----:B0-----:R-:W-:Y:S01]  /*0fb0*/  IMAD.MOV.U32 R3, RZ, RZ, RZ ;  /* 0x000000ffff037224 */ /* 0x001fe200078e00ff */
[----:B------:R-:W-:Y:S01]  /*0fc0*/  UIMAD.WIDE UR6, UR5, 0x4, UR6 ;  /* 0x00000004050678a5 */ /* 0x000fe2000f8e0206 */
[----:B------:R-:W-:Y:S02]  /*0fd0*/  ULDC.64 UR8, c[0x0][0xb18] ;  /* 0x0002c60000087ab9 */ /* 0x000fe40000000a00 */
[----:B------:R-:W-:-:S03]  /*0fe0*/  ULDC UR5, c[0x0][0x424] ;  /* 0x0001090000057ab9 */ /* 0x000fc60000000800 */
[----:B------:R-:W-:Y:S02]  /*0ff0*/  IMAD.U32 R186, RZ, RZ, UR6 ;  /* 0x00000006ffba7e24 */ /* 0x000fe4000f8e00ff */
[----:B------:R-:W-:Y:S01]  /*1000*/  IMAD.U32 R187, RZ, RZ, UR7 ;  /* 0x00000007ffbb7e24 */ /* 0x000fe2000f8e00ff */
[----:B------:R-:W-:-:S04]  /*1010*/  ULDC.64 UR6, c[0x0][0xb20] ;  /* 0x0002c80000067ab9 */ /* 0x000fc80000000a00 */
[----:B--2---:R-:W2:Y:S01]  /*1020*/  LDG.E R186, desc[UR44][R186.64] ;  /* 0x0000002cbaba7981 */ /* 0x004ea2000c1e1900 */
[----:B------:R-:W-:-:S04]  /*1030*/  ISETP.NE.U32.AND P0, PT, RZ, UR6, PT ;  /* 0x00000006ff007c0c */ /* 0x000fc8000bf05070 */
[----:B------:R-:W-:Y:S02]  /*1040*/  ISETP.NE.AND.EX P0, PT, RZ, UR7, PT, P0 ;  /* 0x00000007ff007c0c */ /* 0x000fe4000bf05300 */
[----:B--2---:R-:W-:-:S11]  /*1050*/  SHF.R.S32.HI R194, RZ, 0x1f, R186 ;  /* 0x0000001fffc27819 */ /* 0x004fd600000114ba */
[----:B----4-:R-:W-:-:S04]  /*1060*/  @P0 LEA R4, P1, R186, UR6, 0x2 ;  /* 0x00000006ba040c11 */ /* 0x010fc8000f8210ff */
[----:B------:R-:W-:Y:S01]  /*1070*/  @P0 LEA.HI.X R5, R186, UR7, R194, 0x2, P1 ;  /* 0x00000007ba050c11 */ /* 0x000fe200088f14c2 */
[----:B------:R-:W-:-:S04]  /*1080*/  ULDC.64 UR6, c[0x0][0x418] ;  /* 0x0001060000067ab9 */ /* 0x000fc80000000a00 */
[----:B------:R0:W5:Y:S01]  /*1090*/  @P0 LDG.E R3, desc[UR44][R4.64] ;  /* 0x0000002c04030981 */ /* 0x000162000c1e1900 */
[----:B------:R-:W-:Y:S01]  /*10a0*/  ISETP.NE.U32.AND P0, PT, RZ, UR8, PT ;  /* 0x00000008ff007c0c */ /* 0x000fe2000bf05070 */
[----:B------:R-:W-:-:S03]  /*10b0*/  UISETP.NE.U32.AND UP0, UPT, UR6, URZ, UPT ;  /* 0x0000003f0600728c */ /* 0x000fc6000bf05070 */
[----:B------:R-:W-:Y:S01]  /*10c0*/  ISETP.NE.AND.EX P0, PT, RZ, UR9, PT, P0 ;  /* 0x00000009ff007c0c */ /* 0x000fe2000bf05300 */
[----:B------:R-:W-:Y:S01]  /*10d0*/  UISETP.NE.AND.EX UP0, UPT, UR7, URZ, UPT, UP0 ;  /* 0x0000003f0700728c */ /* 0x000fe2000bf05300 */
[----:B------:R-:W-:-:S03]  /*10e0*/  ULDC UR6, c[0x0][0x2f0] ;  /* 0x0000bc0000067ab9 */ /* 0x000fc60000000800 */
[----:B------:R-:W-:-:S04]  /*10f0*/  USEL UR5, UR5, 0x1, UP0 ;  /* 0x0000000105057887 */ /* 0x000fc80008000000 */
[----:B------:R-:W-:-:S04]  /*1100*/  UIMAD UR5, UR5, UR6, URZ ;  /* 0x00000006050572a4 */ /* 0x000fc8000f8e023f */
[C---:B0-----:R-:W-:Y:S02]  /*1110*/  @P0 LEA R4, P1, R186.reuse, UR8, 0x2 ;  /* 0x00000008ba040c11 */ /* 0x041fe4000f8210ff */
[----:B------:R-:W-:Y:S02]  /*1120*/  IMAD.U32 R168, RZ, RZ, UR5 ;  /* 0x00000005ffa87e24 */ /* 0x000fe4000f8e00ff */
[----:B------:R-:W-:-:S05]  /*1130*/  @P0 LEA.HI.X R5, R186, UR9, R194, 0x2, P1 ;  /* 0x00000009ba050c11 */ /* 0x000fca00088f14c2 */
[----:B------:R0:W5:Y:S01]  /*1140*/  @P0 LDG.E R168, desc[UR44][R4.64] ;  /* 0x0000002c04a80981 */ /* 0x000162000c1e1900 */
[----:B------:R-:W-:Y:S01]  /*1150*/  UMOV UR42, UR4 ;  /* 0x00000004002a7c82 */ /* 0x000fe20008000000 */
[----:B-1-3--:R-:W-:Y:S05]  /*1160*/  @P0 BRA `(.L_x_985) ;  /* 0x0000000000240947 */ /* 0x00afea0003800000 */
[----:B------:R-:W-:Y:S02]  /*1170*/  ULDC.64 UR4, c[0x0][0xb00] ;  /* 0x0002c00000047ab9 */ /* 0x000fe40000000a00 */
[----:B------:R-:W-:-:S04]  /*1180*/  ISETP.NE.U32.AND P0, PT, RZ, UR4, PT ;  /* 0x00000004ff007c0c */ /* 0x000fc8000bf05070 */
[----:B------:R-:W-:-:S13]  /*1190*/  ISETP.NE.AND.EX P0, PT, RZ, UR5, PT, P0 ;  /* 0x00000005ff007c0c */ /* 0x000fda000bf05300 */
[----:B------:R-:W-:Y:S05]  /*11a0*/  @!P0 BRA `(.L_x_985) ;  /* 0x0000000000148947 */ /* 0x000fea0003800000 */
[----:B0-----:R-:W0:Y:S02]  /*11b0*/  LDC.64 R4, c[0x0][0xb00] ;  /* 0x0002c000ff047b82 */ /* 0x001e240000000a00 */
[----:B0-----:R-:W-:-:S05]  /*11c0*/  IMAD.WIDE R4, R186, 0x4, R4 ;  /* 0x00000004ba047825 */ /* 0x001fca00078e0204 */
[----:B-----5:R-:W2:Y:S04]  /*11d0*/  LDG.E R168, desc[UR44][R4.64] ;  /* 0x0000002c04a87981 */ /* 0x020ea8000c1e1900 */
[----:B------:R-:W2:Y:S02]  /*11e0*/  LDG.E R7, desc[UR44][R4.64+0x4] ;  /* 0x0000042c04077981 */ /* 0x000ea4000c1e1900 */
[----:B--2---:R-:W-:-:S07]  /*11f0*/  IMAD.IADD R168, R7, 0x1, -R168 ;  /* 0x0000000107a87824 */ /* 0x004fce00078e0aa8 */
.L_x_985:
[----:B------:R-:W-:Y:S01]  /*1200*/  UISETP.NE.AND UP0, UPT, UR37, 0x1, UPT ;  /* 0x000000012500788c */ /* 0x000fe2000bf05270 */
[----:B-----5:R-:W-:Y:S01]  /*1210*/  IMAD.IADD R168, R168, 0x1, -R3 ;  /* 0x00000001a8a87824 */ /* 0x020fe200078e0a03 */
[----:B------:R-:W-:Y:S01]  /*1220*/  CS2R R166, SRZ ;  /* 0x0000000000a67805 */ /* 0x000fe2000001ff00 */
[----:B------:R-:W-:Y:S01]  /*1230*/  IMAD.MOV.U32 R187, RZ, RZ, R6 ;  /* 0x000000ffffbb7224 */ /* 0x000fe200078e0006 */
[----:B------:R-:W-:Y:S01]  /*1240*/  CS2R R164, SRZ ;  /* 0x0000000000a47805 */ /* 0x000fe2000001ff00 */
[----:B------:R-:W-:Y:S01]  /*1250*/  VIADD R0, R168, 0x3f ;  /* 0x0000003fa8007836 */ /* 0x000fe20000000000 */
[----:B------:R-:W-:Y:S01]  /*1260*/  PLOP3.LUT P0, PT, PT, PT, UP0, 0x80, 0x0 ;  /* 0x000000000000781c */ /* 0x000fe20003f0f008 */
[----:B------:R-:W-:Y:S01]  /*1270*/  IMAD.MOV.U32 R150, RZ, RZ, RZ ;  /* 0x000000ffff967224 */ /* 0x000fe200078e00ff */
[----:B------:R-:W-:Y:S02]  /*1280*/  CS2R R148, SRZ ;  /* 0x0000000000947805 */ /* 0x000fe4000001ff00 */
[----:B------:R-:W-:-:S02]  /*1290*/  CS2R R146, SRZ ;  /* 0x0000000000927805 */ /* 0x000fc4000001ff00 */
[----:B------:R-:W-:Y:S02]  /*12a0*/  SHF.R.S32.HI R3, RZ, 0x1f, R0 ;  /* 0x0000001fff037819 */ /* 0x000fe40000011400 */
[----:B------:R-:W-:Y:S02]  /*12b0*/  CS2R R144, SRZ ;  /* 0x0000000000907805 */ /* 0x000fe4000001ff00 */
[----:B------:R-:W-:Y:S02]  /*12c0*/  CS2R R142, SRZ ;  /* 0x00000000008e7805 */ /* 0x000fe4000001ff00 */
[----:B------:R-:W-:Y:S02]  /*12d0*/  CS2R R140, SRZ ;  /* 0x00000000008c7805 */ /* 0x000fe4000001ff00 */
[----:B------:R-:W-:Y:S01]  /*12e0*/  LEA.HI R3, R3, R0, RZ, 0x6 ;  /* 0x0000000003037211 */ /* 0x000fe200078f30ff */
[----:B------:R-:W-:Y:S01]  /*12f0*/  IMAD.MOV.U32 R0, RZ, RZ, RZ ;  /* 0x000000ffff007224 */ /* 0x000fe200078e00ff */
        /* <DEDUP_REMOVED lines=45> */
[----:B------:R-:W-:Y:S01]  /*15d0*/  CS2R R12, SRZ ;  /* 0x00000000000c7805 */ /* 0x000fe2000001ff00 */
[----:B------:R-:W-:Y:S01]  /*15e0*/  IMAD.MOV.U32 R169, RZ, RZ, RZ ;  /* 0x000000ffffa97224 */ /* 0x000fe200078e00ff */
        /* <DEDUP_REMOVED lines=8> */
[----:B------:R-:W-:Y:S01]  /*1670*/  CS2R R10, SRZ ;  /* 0x00000000000a7805 */ /* 0x000fe2000001ff00 */
[----:B------:R-:W-:Y:S01]  /*1680*/  IMAD.MOV.U32 R20, RZ, RZ, RZ ;  /* 0x000000ffff147224 */ /* 0x000fe200078e00ff */
[----:B------:R-:W-:Y:S01]  /*1690*/  CS2R R8, SRZ ;  /* 0x0000000000087805 */ /* 0x000fe2000001ff00 */
[----:B------:R-:W-:Y:S01]  /*16a0*/  IMAD.MOV.U32 R27, RZ, RZ, RZ ;  /* 0x000000ffff1b7224 */ /* 0x000fe200078e00ff */
[----:B------:R-:W-:Y:S01]  /*16b0*/  SHF.R.S32.HI R176, RZ, 0x6, R3 ;  /* 0x00000006ffb07819 */ /* 0x000fe20000011403 */
[----:B------:R-:W-:Y:S06]  /*16c0*/  @!P0 BRA `(.L_x_986) ;  /* 0x0000001400d88947 */ /* 0x000fec0003800000 */
[----:B------:R-:W-:Y:S02]  /*16d0*/  ISETP.GE.AND P1, PT, R168, 0x1, PT ;  /* 0x00000001a800780c */ /* 0x000fe40003f26270 */
[----:B------:R-:W-:-:S11]  /*16e0*/  PLOP3.LUT P0, PT, PT, PT, PT, 0x80, 0x0 ;  /* 0x000000000000781c */ /* 0x000fd60003f0f070 */
[----:B------:R-:W-:Y:S05]  /*16f0*/  @!P1 BRA `(.L_x_987) ;  /* 0x0000007000c89947 */ /* 0x000fea0003800000 */
[----:B------:R-:W1:Y:S01]  /*1700*/  SHFL.IDX PT, R0, R197, RZ, 0x1f ;  /* 0x00001fffc5007589 */ /* 0x000e6200000e0000 */
[----:B------:R-:W-:Y:S01]  /*1710*/  UMOV UR7, 0x40000040 ;  /* 0x4000004000077882 */ /* 0x000fe20000000000 */
[----:B------:R-:W-:Y:S01]  /*1720*/  UMOV UR13, 0x40000040 ;  /* 0x40000040000d7882 */ /* 0x000fe20000000000 */
[----:B------:R-:W-:Y:S01]  /*1730*/  UMOV UR15, 0x40000040 ;  /* 0x40000040000f7882 */ /* 0x000fe20000000000 */
[----:B------:R-:W-:Y:S01]  /*1740*/  BAR.SYNC.DEFER_BLOCKING 0xe, 0x100 ;  /* 0x0384000000007b1d */ /* 0x000fe20000010000 */
[----:B------:R-:W-:-:S05]  /*1750*/  UISETP.NE.AND UP0, UPT, UR41, 0x3, UPT ;  /* 0x000000032900788c */ /* 0x000fca000bf05270 */
[----:B------:R-:W-:Y:S01]  /*1760*/  UMOV UR17, 0x40000040 ;  /* 0x4000004000117882 */ /* 0x000fe20000000000 */
[----:B------:R-:W-:Y:S01]  /*1770*/  UMOV UR19, 0x40000040 ;  /* 0x4000004000137882 */ /* 0x000fe20000000000 */
[----:B------:R-:W-:Y:S01]  /*1780*/  UMOV UR9, 0x40000040 ;  /* 0x4000004000097882 */ /* 0x000fe20000000000 */
[----:B------:R-:W-:Y:S01]  /*1790*/  UMOV UR11, 0x40000040 ;  /* 0x40000040000b7882 */ /* 0x000fe20000000000 */
[----:B------:R-:W-:Y:S02]  /*17a0*/  PLOP3.LUT P1, PT, PT, PT, UP0, 0x80, 0x0 ;  /* 0x000000000000781c */ /* 0x000fe40003f2f008 */
[----:B-1----:R-:W-:Y:S01]  /*17b0*/  R2UR UR4, R0 ;  /* 0x00000000000472ca */ /* 0x002fe200000e0000 */
        /* <DEDUP_REMOVED lines=15> */
[----:B------:R-:W-:Y:S01]  /*18b0*/  ULEA UR6, UR36, UR20, 0xc ;  /* 0x0000001424067291 */ /* 0x000fe2000f8e603f */
[----:B------:R-:W-:Y:S01]  /*18c0*/  UMOV UR5, 0x40000040 ;  /* 0x4000004000057882 */ /* 0x000fe20000000000 */
[----:B------:R-:W-:Y:S02]  /*18d0*/  UIADD3 UR8, UR4, 0x6, URZ ;  /* 0x0000000604087890 */ /* 0x000fe4000fffe03f */
[----:B------:R-:W-:Y:S02]  /*18e0*/  UIADD3 UR14, UR6, 0x80, URZ ;  /* 0x00000080060e7890 */ /* 0x000fe4000fffe03f */
[----:B------:R-:W-:-:S03]  /*18f0*/  UIADD3 UR18, UR6, 0x100, URZ ;  /* 0x0000010006127890 */ /* 0x000fc6000fffe03f */
[----:B------:R-:W-:Y:S01]  /*1900*/  HGMMA.64x256x16.F32 R24, gdesc[UR4].tnspB, RZ, !UPT, gsb0 ;  /* 0x43e00000041879f0 */ /* 0x000fe2000c0008ff */
[----:B------:R-:W-:Y:S02]  /*1910*/  UIADD3 UR10, UR6, 0x180, URZ ;  /* 0x00000180060a7890 */ /* 0x000fe4000fffe03f */
        /* <DEDUP_REMOVED lines=16> */
.L_x_988:
[----:B------:R-:W-:Y:S01]  /*1a20*/  ULEA UR6, UR36, UR40, 0x3 ;  /* 0x0000002824067291 */ /* 0x000fe2000f8e183f */
[----:B------:R-:W-:-:S03]  /*1a30*/  ISETP.GE.AND P0, PT, R168, 0x41, PT ;  /* 0x00000041a800780c */ /* 0x000fc60003f06270 */
[----:B------:R-:W-:-:S04]  /*1a40*/  UIADD3 UR6, UR6, 0x38860, URZ ;  /* 0x0003886006067890 */ /* 0x000fc8000fffe03f */
[----:B------:R-:W-:-:S09]  /*1a50*/  UPRMT UR6, UR39, 0x654, UR6 ;  /* 0x0000065427067896 */ /* 0x000fd20008000006 */
[----:B------:R-:W-:Y:S01]  /*1a60*/  SYNCS.ARRIVE.TRANS64.RED.A1T0 RZ, [UR6], RZ ;  /* 0x000000ffffff79a7 */ /* 0x000fe20008100406 */
[----:B------:R-:W-:Y:S05]  /*1a70*/  @!P0 BRA `(.L_x_989) ;  /* 0x0000000800b48947 */ /* 0x000fea0003800000 */
[----:B------:R-:W-:-:S07]  /*1a80*/  VIADD R176, R176, 0xfffffffe ;  /* 0xfffffffeb0b07836 */ /* 0x000fce0000000000 */
.L_x_991:
        /* <DEDUP_REMOVED lines=16> */
[----:B------:R-:W1:Y:S01]  /*1b90*/  LDS R3, [R0+0x38400] ;  /* 0x0384000000037984 */ /* 0x000e620000000800 */
[----:B------:R-:W-:-:S03]  /*1ba0*/  UIADD3 UR10, UR6, 0x180, URZ ;  /* 0x00000180060a7890 */ /* 0x000fc6000fffe03f */
[----:B0-----:R-:W0:Y:S01]  /*1bb0*/  LDS R4, [R0+0x38420] ;  /* 0x0384200000047984 */ /* 0x001e220000000800 */
        /* <DEDUP_REMOVED lines=129> */
[----:B------:R-:W-:Y:S01]  /*23d0*/  HGMMA.64x256x16.F32 R24, gdesc[UR4].tnspB, R24, gsb0 ;  /* 0x43e00000041879f0 */ /* 0x000fe20008000818 */
[----:B------:R-:W-:-:S06]  /*23e0*/  USEL UR6, URZ, 0x1, UP0 ;  /* 0x000000013f067887 */ /* 0x000fcc0008000000 */
[----:B------:R-:W-:Y:S01]  /*23f0*/  LOP3.LUT R2, R2, UR6, RZ, 0x3c, !PT ;  /* 0x0000000602027c12 */ /* 0x000fe2000f8e3cff */
[----:B------:R-:W-:Y:S02]  /*2400*/  WARPGROUP.DEPBAR.LE gsb0, 0x0 ;  /* 0x00008000000079c5 */ /* 0x000fe40000010000 */
[----:B------:R-:W-:-:S15]  /*2410*/  WARPGROUP.ARRIVE ;  /* 0x00000000000079c5 */ /* 0x000fde0000000000 */
[----:B------:R-:W-:-:S03]  /*2420*/  NOP ;  /* 0x0000000000007918 */ /* 0x000fc60000000000 */
        /* <DEDUP_REMOVED lines=13> */
.L_x_990:
[----:B------:R-:W-:-:S04]  /*2500*/  ULEA UR6, UR36, UR40, 0x3 ;  /* 0x0000002824067291 */ /* 0x000fc8000f8e183f */
[----:B------:R-:W-:-:S04]  /*2510*/  UIADD3 UR6, UR6, 0x38860, URZ ;  /* 0x0003886006067890 */ /* 0x000fc8000fffe03f */
[----:B------:R-:W-:-:S09]  /*2520*/  UPRMT UR6, UR39, 0x654, UR6 ;  /* 0x0000065427067896 */ /* 0x000fd20008000006 */
[----:B------:R-:W-:Y:S01]  /*2530*/  SYNCS.ARRIVE.TRANS64.RED.A1T0 RZ, [UR6], RZ ;  /* 0x000000ffffff79a7 */ /* 0x000fe20008100406 */
[----:B------:R-:W-:Y:S05]  /*2540*/  @P0 BRA `(.L_x_991) ;  /* 0xfffffff400500947 */ /* 0x000fea000383ffff */
.L_x_989:
[----:B------:R-:W-:Y:S01]  /*2550*/  BAR.SYNC.DEFER_BLOCKING 0xe, 0x100 ;  /* 0x0384000000007b1d */ /* 0x000fe20000010000 */
[----:B------:R-:W-:Y:S01]  /*2560*/  IMAD.U32 R0, RZ, RZ, UR36 ;  /* 0x00000024ff007e24 */ /* 0x000fe2000f8e00ff */
[----:B------:R-:W-:Y:S01]  /*2570*/  UIADD3 UR36, UR36, 0x1, URZ ;  /* 0x0000000124247890 */ /* 0x000fe2000fffe03f */
[----:B------:R-:W-:Y:S02]  /*2580*/  PLOP3.LUT P0, PT, PT, PT, PT, 0x8, 0x0 ;  /* 0x000000000000781c */ /* 0x000fe40003f0e170 */
[----:B------:R-:W-:Y:S01]  /*2590*/  IMAD R0, R0, 0x40, R17 ;  /* 0x0000004000007824 */ /* 0x000fe200078e0211 */
[----:B------:R-:W-:-:S04]  /*25a0*/  UISETP.NE.AND UP0, UPT, UR36, 0x2, UPT ;  /* 0x000000022400788c */ /* 0x000fc8000bf05270 */
[----:B0-----:R-:W-:Y:S01]  /*25b0*/  LEA R4, R0, UR40, 0x2 ;  /* 0x0000002800047c11 */ /* 0x001fe2000f8e10ff */
        /* <DEDUP_REMOVED lines=135> */
.L_x_986:
[----:B------:R-:W-:Y:S02]  /*2e30*/  ISETP.GE.AND P1, PT, R168, 0x1, PT ;  /* 0x00000001a800780c */ /* 0x000fe40003f26270 */
[----:B------:R-:W-:-:S11]  /*2e40*/  PLOP3.LUT P0, PT, PT, PT, PT, 0x80, 0x0 ;  /* 0x000000000000781c */ /* 0x000fd60003f0f070 */
[----:B------:R-:W-:Y:S05]  /*2e50*/  @!P1 BRA `(.L_x_987) ;  /* 0x0000005800f09947 */ /* 0x000fea0003800000 */
[----:B------:R-:W1:Y:S02]  /*2e60*/  SHFL.IDX PT, R0, R197, RZ, 0x1f ;  /* 0x00001fffc5007589 */ /* 0x000e6400000e0000 */
[----:B-1----:R-:W-:-:S13]  /*2e70*/  R2UR UR4, R0 ;  /* 0x00000000000472ca */ /* 0x002fda00000e0000 */
        /* <DEDUP_REMOVED lines=14> */
[----:B0-----:R-:W-:Y:S01]  /*2f60*/  IMAD.U32 R4, RZ, RZ, UR4 ;  /* 0x00000004ff047e24 */ /* 0x001fe2000f8e00ff */
[----:B------:R0:W1:Y:S01]  /*2f70*/  LDC.64 R14, c[0x4][R0] ;  /* 0x01000000000e7b82 */ /* 0x0000620000000a00 */
[----:B------:R-:W-:Y:S01]  /*2f80*/  IMAD.U32 R5, RZ, RZ, UR5 ;  /* 0x00000005ff057e24 */ /* 0x000fe2000f8e00ff */
[----:B------:R-:W-:Y:S01]  /*2f90*/  ULDC.64 UR4, c[0x4][0x98] ;  /* 0x0100260000047ab9 */ /* 0x000fe20000000a00 */
        /* <DEDUP_REMOVED lines=9> */
.L_x_992:
[----:B------:R-:W-:-:S04]  /*3030*/  LEA.HI R0, R196, R196, RZ, 0x1 ;  /* 0x000000c4c4007211 */ /* 0x000fc800078f08ff */
[----:B------:R-:W-:Y:S01]  /*3040*/  LOP3.LUT R3, R0, 0xfffffffe, RZ, 0xc0, !PT ;  /* 0xfffffffe00037812 */ /* 0x000fe200078ec0ff */
[----:B------:R-:W-:-:S04]  /*3050*/  IMAD.U32 R0, RZ, RZ, UR41 ;  /* 0x00000029ff007e24 */ /* 0x000fc8000f8e00ff */
[----:B------:R-:W-:Y:S01]  /*3060*/  IMAD.IADD R3, R196, 0x1, -R3 ;  /* 0x00000001c4037824 */ /* 0x000fe200078e0a03 */
[----:B------:R-:W-:-:S04]  /*3070*/  ISETP.NE.AND P0, PT, R0, 0x3, PT ;  /* 0x000000030000780c */ /* 0x000fc80003f05270 */
[----:B------:R-:W-:-:S04]  /*3080*/  SHF.L.U32 R3, R3, 0x1f, RZ ;  /* 0x0000001f03037819 */ /* 0x000fc800000006ff */
[----:B------:R-:W1:Y:S02]  /*3090*/  SYNCS.PHASECHK.TRANS64.TRYWAIT P1, [UR40+0x38800], R3 ;  /* 0x03880003ff0075a7 */ /* 0x000e640008020168 */
[----:B-1----:R-:W-:Y:S05]  /*30a0*/  @!P1 BRA `(.L_x_993) ;  /* 0x000000e800ac9947 */ /* 0x002fea0003800000 */
.L_x_1120:
[----:B------:R-:W-:Y:S05]  /*30b0*/  @!P0 BRA `(.L_x_994) ;  /* 0x0000000000048947 */ /* 0x000fea0003800000 */
[----:B------:R-:W-:Y:S01]  /*30c0*/  BPT.TRAP 0x1 ;  /* 0x000000040000795c */ /* 0x000fe20000300000 */
.L_x_994:
[----:B0-----:R-:W-:Y:S01]  /*30d0*/  IMAD.U32 R5, RZ, RZ, UR36 ;  /* 0x00000024ff057e24 */ /* 0x001fe2000f8e00ff */
[----:B------:R-:W-:-:S04]  /*30e0*/  SHF.L.U32 R4, R2, 0x1f, RZ ;  /* 0x0000001f02047819 */ /* 0x000fc800000006ff */
[----:B------:R-:W-:-:S04]  /*30f0*/  LEA R5, R5, UR40, 0x3 ;  /* 0x0000002805057c11 */ /* 0x000fc8000f8e18ff */
[----:B------:R0:W2:Y:S01]  /*3100*/  SYNCS.PHASECHK.TRANS64.TRYWAIT P1, [R5+URZ+0x38830], R4 ;  /* 0x03883004050075a7 */ /* 0x0000a2000802017f */
[----:B------:R-:W-:Y:S05]  /*3110*/  @!P0 BRA `(.L_x_995) ;  /* 0x0000000000048947 */ /* 0x000fea0003800000 */
[----:B------:R-:W-:Y:S01]  /*3120*/  BPT.TRAP 0x1 ;  /* 0x000000040000795c */ /* 0x000fe20000300000 */
.L_x_995:
[----:B--2---:R-:W-:Y:S05]  /*3130*/  @P1 BRA `(.L_x_996) ;  /* 0x0000000000081947 */ /* 0x004fea0003800000 */
[----:B------:R-:W2:Y:S02]  /*3140*/  SYNCS.PHASECHK.TRANS64.TRYWAIT P1, [R5+URZ+0x38830], R4 ;  /* 0x03883004050075a7 */ /* 0x000ea4000802017f */
[----:B--2---:R-:W-:Y:S05]  /*3150*/  @!P1 BRA `(.L_x_997) ;  /* 0x000000e800989947 */ /* 0x004fea0003800000 */
.L_x_996:
[----:B------:R-:W-:-:S04]  /*3160*/  UIADD3 UR4, UR40, 0x22400, URZ ;  /* 0x0002240028047890 */ /* 0x000fc8000fffe03f */
[----:B------:R-:W-:-:S04]  /*3170*/  USHF.R.U32.HI UR4, URZ, 0x4, UR4 ;  /* 0x000000043f047899 */ /* 0x000fc80008011604 */
[----:B------:R-:W-:-:S06]  /*3180*/  ULOP3.LUT UR4, UR4, 0x3fff, URZ, 0xc0, !UPT ;  /* 0x00003fff04047892 */ /* 0x000fcc000f8ec03f */
[----:B-1----:R-:W-:Y:S01]  /*3190*/  IMAD.U32 R0, RZ, RZ, UR4 ;  /* 0x00000004ff007e24 */ /* 0x002fe2000f8e00ff */
        /* <DEDUP_REMOVED lines=34> */
[----:B------:R-:W1:Y:S02]  /*33c0*/  SYNCS.PHASECHK.TRANS64.TRYWAIT P1, [UR40+0x38810], R3 ;  /* 0x03881003ff0075a7 */ /* 0x000e640008020168 */
[----:B-1----:R-:W-:Y:S05]  /*33d0*/  @!P1 BRA `(.L_x_998) ;  /* 0x000000e8000c9947 */ /* 0x002fea0003800000 */
.L_x_1121:
[----:B------:R-:W-:Y:S05]  /*33e0*/  @!P0 BRA `(.L_x_999) ;  /* 0x0000000000048947 */ /* 0x000fea0003800000 */
[----:B------:R-:W-:Y:S01]  /*33f0*/  BPT.TRAP 0x1 ;  /* 0x000000040000795c */ /* 0x000fe20000300000 */
.L_x_999:
[----:B------:R3:W4:Y:S01]  /*3400*/  SYNCS.PHASECHK.TRANS64.TRYWAIT P1, [R5+URZ+0x38850], R4 ;  /* 0x03885004050075a7 */ /* 0x000722000802017f */
[----:B------:R-:W-:Y:S05]  /*3410*/  @!P0 BRA `(.L_x_1000) ;  /* 0x0000000000048947 */ /* 0x000fea0003800000 */
[----:B------:R-:W-:Y:S01]  /*3420*/  BPT.TRAP 0x1 ;  /* 0x000000040000795c */ /* 0x000fe20000300000 */
.L_x_1000:
[----:B----4-:R-:W-:Y:S05]  /*3430*/  @P1 BRA `(.L_x_1001) ;  /* 0x0000000000081947 */ /* 0x010fea0003800000 */
[----:B------:R-:W4:Y:S02]  /*3440*/  SYNCS.PHASECHK.TRANS64.TRYWAIT P1, [R5+URZ+0x38850], R4 ;  /* 0x03885004050075a7 */ /* 0x000f24000802017f */
[----:B----4-:R-:W-:Y:S05]  /*3450*/  @!P1 BRA `(.L_x_1002) ;  /* 0x000000e800049947 */ /* 0x010fea0003800000 */
.L_x_1001:
[----:B------:R-:W-:Y:S01]  /*3460*/  UIADD3 UR4, UR40, 0x400, URZ ;  /* 0x0000040028047890 */ /* 0x000fe2000fffe03f */
[----:B------:R-:W-:Y:S01]  /*3470*/  WARPGROUP.ARRIVE ;  /* 0x00000000000079c5 */ /* 0x000fe20000000000 */
[----:B------:R-:W-:-:S05]  /*3480*/  UIADD3 UR5, UR40, 0x26400, URZ ;  /* 0x0002640028057890 */ /* 0x000fca000fffe03f */
[----:B-1----:R-:W1:Y:S01]  /*3490*/  S2R R3, SR_TID.X ;  /* 0x0000000000037919 */ /* 0x002e620000002100 */
        /* <DEDUP_REMOVED lines=18> */
[----:B-1----:R-:W-:-:S06]  /*35c0*/  SHF.R.U32.HI R3, RZ, 0x7, R3 ;  /* 0x00000007ff037819 */ /* 0x002fcc0000011603 */
[----:B------:R-:W1:Y:S02]  /*35d0*/  SHFL.IDX PT, R3, R3, RZ, 0x1f ;  /* 0x00001fff03037589 */ /* 0x000e6400000e0000 */
[----:B-1----:R-:W-:-:S13]  /*35e0*/  R2UR UR7, R3 ;  /* 0x00000000030772ca */ /* 0x002fda00000e0000 */
        /* <DEDUP_REMOVED lines=251> */
.L_x_1003:
[----:B------:R-:W-:Y:S01]  /*45a0*/  IMAD R3, R176, -0x40, R168 ;  /* 0xffffffc0b0037824 */ /* 0x000fe200078e02a8 */
[----:B------:R-:W-:Y:S01]  /*45b0*/  ULDC UR18, c[0x0][0xa80] ;  /* 0x0002a00000127ab9 */ /* 0x000fe20000000800 */
[----:B------:R-:W-:Y:S01]  /*45c0*/  R2UR UR5, R5 ;  /* 0x00000000050572ca */ /* 0x000fe200000e0000 */
[----:B------:R-:W-:Y:S02]  /*45d0*/  ULOP3.LUT UR43, UR43, 0x2000000, URZ, 0xfc, !UPT ;  /* 0x020000002b2b7892 */ /* 0x000fe4000f8efc3f */
[----:B------:R-:W-:Y:S01]  /*45e0*/  IADD3 R3, -R18, 0x40, R3 ;  /* 0x0000004012037810 */ /* 0x000fe20007ffe103 */
[----:B------:R-:W-:Y:S01]  /*45f0*/  UMOV UR11, 0x40000040 ;  /* 0x40000040000b7882 */ /* 0x000fe20000000000 */
[----:B------:R-:W-:Y:S02]  /*4600*/  ULEA UR10, UR36, UR43, 0xc ;  /* 0x0000002b240a7291 */ /* 0x000fe4000f8e603f */
[C---:B------:R-:W-:Y:S01]  /*4610*/  ISETP.GT.AND P5, PT, R3.reuse, RZ, PT ;  /* 0x000000ff0300720c */ /* 0x040fe20003fa4270 */
[----:B------:R-:W-:Y:S01]  /*4620*/  UMOV UR15, 0x40000040 ;  /* 0x40000040000f7882 */ /* 0x000fe20000000000 */
[C---:B------:R-:W-:Y:S01]  /*4630*/  ISETP.GT.AND P4, PT, R3.reuse, 0x1, PT ;  /* 0x000000010300780c */ /* 0x040fe20003f84270 */
[----:B------:R-:W-:Y:S01]  /*4640*/  UIADD3 UR14, UR10, 0x80, URZ ;  /* 0x000000800a0e7890 */ /* 0x000fe2000fffe03f */
[----:B------:R-:W-:-:S02]  /*4650*/  ISETP.GT.AND P3, PT, R3, 0x8, PT ;  /* 0x000000080300780c */ /* 0x000fc40003f64270 */
[----:B------:R-:W-:Y:S01]  /*4660*/  FSEL R24, R24, -INF , P5 ;  /* 0xff80000018187808 */ /* 0x000fe20002800000 */
[----:B------:R-:W-:Y:S01]  /*4670*/  UIADD3 UR5, UR5, 0x38840, URZ ;  /* 0x0003884005057890 */ /* 0x000fe2000fffe03f */
[----:B------:R-:W-:Y:S02]  /*4680*/  FSEL R25, R25, -INF , P4 ;  /* 0xff80000019197808 */ /* 0x000fe40002000000 */
[C---:B------:R-:W-:Y:S01]  /*4690*/  ISETP.GT.AND P2, PT, R3.reuse, 0x9, PT ;  /* 0x000000090300780c */ /* 0x040fe20003f44270 */
[----:B------:R-:W-:Y:S01]  /*46a0*/  UPRMT UR5, UR39, 0x654, UR5 ;  /* 0x0000065427057896 */ /* 0x000fe20008000005 */
[----:B------:R-:W-:Y:S02]  /*46b0*/  FSEL R28, R28, -INF , P3 ;  /* 0xff8000001c1c7808 */ /* 0x000fe40001800000 */
[----:B------:R-:W-:Y:S02]  /*46c0*/  FMNMX.FTZ R7, R24, R25, !PT ;  /* 0x0000001918077209 */ /* 0x000fe40007810000 */
[----:B------:R-:W-:-:S02]  /*46d0*/  ISETP.GT.AND P1, PT, R3, 0x10, PT ;  /* 0x000000100300780c */ /* 0x000fc40003f24270 */
[----:B------:R-:W-:Y:S02]  /*46e0*/  FSEL R29, R29, -INF , P2 ;  /* 0xff8000001d1d7808 */ /* 0x000fe40001000000 */
[----:B0-234-:R-:W-:Y:S01]  /*46f0*/  FMNMX.FTZ R4, R28, R7, !PT ;  /* 0x000000071c047209 */ /* 0x01dfe20007810000 */
[----:B------:R-:W-:Y:S01]  /*4700*/  SYNCS.ARRIVE.TRANS64.RED.A1T0 RZ, [UR5], RZ ;  /* 0x000000ffffff79a7 */ /* 0x000fe20008100405 */
        /* <DEDUP_REMOVED lines=39> */
[----:B------:R-:W-:Y:S01]  /*4980*/  FSEL R43, R43, -INF , P2 ;  /* 0xff8000002b2b7808 */ /* 0x000fe20001000000 */
[----:B------:R-:W-:Y:S01]  /*4990*/  BAR.SYNC.DEFER_BLOCKING 0xf, 0x100 ;  /* 0x03c4000000007b1d */ /* 0x000fe20000010000 */
[----:B------:R-:W-:-:S02]  /*49a0*/  ISETP.GT.AND P2, PT, R3, 0x39, PT ;  /* 0x000000390300780c */ /* 0x000fc40003f44270 */
[----:B------:R-:W-:Y:S02]  /*49b0*/  FSEL R52, R52, -INF , P3 ;  /* 0xff80000034347808 */ /* 0x000fe40001800000 */
[----:B------:R-:W-:Y:S02]  /*49c0*/  FMNMX.FTZ R3, R49, R4, !PT ;  /* 0x0000000431037209 */ /* 0x000fe40007810000 */
[----:B------:R-:W-:Y:S02]  /*49d0*/  FSEL R53, R53, -INF , P2 ;  /* 0xff80000035357808 */ /* 0x000fe40001000000 */
[----:B------:R-:W-:Y:S02]  /*49e0*/  FMNMX.FTZ R4, R52, R3, !PT ;  /* 0x0000000334047209 */ /* 0x000fe40007810000 */
[----:B------:R-:W-:Y:S02]  /*49f0*/  FSEL R46, R46, -INF , P1 ;  /* 0xff8000002e2e7808 */ /* 0x000fe40000800000 */
[----:B------:R-:W-:-:S02]  /*4a00*/  FMNMX.FTZ R6, R53, R4, !PT ;  /* 0x0000000435067209 */ /* 0x000fc40007810000 */
[----:B------:R-:W-:Y:S02]  /*4a10*/  FSEL R47, R47, -INF , P6 ;  /* 0xff8000002f2f7808 */ /* 0x000fe40003000000 */
[----:B------:R-:W-:Y:S01]  /*4a20*/  FSEL R50, R50, -INF , P5 ;  /* 0xff80000032327808 */ /* 0x000fe20002800000 */
[----:B------:R-:W0:Y:S01]  /*4a30*/  SHFL.BFLY PT, R3, R6, 0x2, 0x1f ;  /* 0x0c401f0006037f89 */ /* 0x000e2200000e0000 */
[----:B------:R-:W-:Y:S02]  /*4a40*/  FSEL R51, R51, -INF , P4 ;  /* 0xff80000033337808 */ /* 0x000fe40002000000 */
[----:B------:R-:W-:Y:S02]  /*4a50*/  FSEL R54, R54, -INF , P3 ;  /* 0xff80000036367808 */ /* 0x000fe40001800000 */
[----:B------:R-:W-:Y:S02]  /*4a60*/  FSEL R55, R55, -INF , P2 ;  /* 0xff80000037377808 */ /* 0x000fe40001000000 */
[----:B0-----:R-:W-:-:S02]  /*4a70*/  FMNMX.FTZ R8, R6, R3, !PT ;  /* 0x0000000306087209 */ /* 0x001fc40007810000 */
[----:B------:R-:W-:-:S03]  /*4a80*/  FMNMX.FTZ R3, R26, R27, !PT ;  /* 0x0000001b1a037209 */ /* 0x000fc60007810000 */
[----:B------:R-:W0:Y:S01]  /*4a90*/  SHFL.BFLY PT, R7, R8, 0x1, 0x1f ;  /* 0x0c201f0008077f89 */ /* 0x000e2200000e0000 */
        /* <DEDUP_REMOVED lines=33> */
[----:B------:R-:W-:Y:S02]  /*4cb0*/  MUFU.EX2 R6, R6 ;  /* 0x0000000600067308 */ /* 0x000fe40000000800 */
[----:B------:R-:W0:Y:S06]  /*4cc0*/  SHFL.BFLY PT, R15, R4, 0x2, 0x1f ;  /* 0x0c401f00040f7f89 */ /* 0x000e2c00000e0000 */
[----:B------:R-:W1:Y:S08]  /*4cd0*/  MUFU.EX2 R7, R7 ;  /* 0x0000000700077308 */ /* 0x000e700000000800 */
[----:B------:R-:W-:Y:S08]  /*4ce0*/  MUFU.EX2 R8, R8 ;  /* 0x0000000800087308 */ /* 0x000ff00000000800 */
[----:B------:R-:W2:Y:S01]  /*4cf0*/  MUFU.EX2 R9, R9 ;  /* 0x0000000900097308 */ /* 0x000ea20000000800 */
[----:B-1----:R-:W-:Y:S01]  /*4d00*/  F2FP.F16.F32.PACK_AB R152, R7, R6 ;  /* 0x000000060798723e */ /* 0x002fe200000000ff */
[----:B------:R-:W-:Y:S01]  /*4d10*/  FADD.FTZ R7, R6, R7 ;  /* 0x0000000706077221 */ /* 0x000fe20000010000 */
[----:B0-----:R-:W-:Y:S01]  /*4d20*/  FMNMX.FTZ R24, R4, R15, !PT ;  /* 0x0000000f04187209 */ /* 0x001fe20007810000 */
[----:B------:R-:W-:-:S04]  /*4d30*/  FFMA.FTZ R15, R41, UR18, -R56 ;  /* 0x00000012290f7c23 */ /* 0x000fc80008010838 */
[----:B------:R-:W0:Y:S01]  /*4d40*/  SHFL.BFLY PT, R25, R24, 0x1, 0x1f ;  /* 0x0c201f0018197f89 */ /* 0x000e2200000e0000 */
[----:B------:R-:W-:Y:S08]  /*4d50*/  MUFU.EX2 R10, R10 ;  /* 0x0000000a000a7308 */ /* 0x000ff00000000800 */
[----:B------:R-:W1:Y:S01]  /*4d60*/  MUFU.EX2 R11, R11 ;  /* 0x0000000b000b7308 */ /* 0x000e620000000800 */
[----:B--2---:R-:W-:Y:S01]  /*4d70*/  F2FP.F16.F32.PACK_AB R154, R9, R8 ;  /* 0x00000008099a723e */ /* 0x004fe200000000ff */
[----:B------:R-:W-:-:S04]  /*4d80*/  FADD.FTZ R8, R8, R7 ;  /* 0x0000000708087221 */ /* 0x000fc80000010000 */
[----:B------:R-:W-:Y:S02]  /*4d90*/  FADD.FTZ R9, R9, R8 ;  /* 0x0000000809097221 */ /* 0x000fe40000010000 */
[----:B------:R-:W-:Y:S01]  /*4da0*/  MUFU.EX2 R12, R12 ;  /* 0x0000000c000c7308 */ /* 0x000fe20000000800 */
[----:B0-----:R-:W-:-:S07]  /*4db0*/  FMNMX.FTZ R4, R24, R25, !PT ;  /* 0x0000001918047209 */ /* 0x001fce0007810000 */
[----:B------:R-:W0:Y:S01]  /*4dc0*/  MUFU.EX2 R13, R13 ;  /* 0x0000000d000d7308 */ /* 0x000e220000000800 */
[C---:B-1----:R-:W-:Y:S01]  /*4dd0*/  F2FP.F16.F32.PACK_AB R156, R11.reuse, R10 ;  /* 0x0000000a0b9c723e */ /* 0x042fe200000000ff */
[----:B------:R-:W-:Y:S01]  /*4de0*/  FADD.FTZ R10, R10, R9 ;  /* 0x000000090a0a7221 */ /* 0x000fe20000010000 */
[C---:B------:R-:W-:Y:S01]  /*4df0*/  FSETP.NEU.FTZ.AND P1, PT, R4.reuse, -INF , PT ;  /* 0xff8000000400780b */ /* 0x040fe20003f3d000 */
[----:B------:R-:W-:Y:S02]  /*4e00*/  FMUL.FTZ R24, R4, UR18 ;  /* 0x0000001204187c20 */ /* 0x000fe40008410000 */
[----:B------:R-:W-:Y:S02]  /*4e10*/  FADD.FTZ R11, R11, R10 ;  /* 0x0000000a0b0b7221 */ /* 0x000fe40000010000 */
[----:B------:R-:W-:Y:S01]  /*4e20*/  MUFU.EX2 R14, R14 ;  /* 0x0000000e000e7308 */ /* 0x000fe20000000800 */
[----:B------:R-:W-:-:S05]  /*4e30*/  FSEL R24, R24, RZ, P1 ;  /* 0x000000ff18187208 */ /* 0x000fca0000800000 */
[--C-:B------:R-:W-:Y:S01]  /*4e40*/  FFMA.FTZ R173, R26, UR18, -R24.reuse ;  /* 0x000000121aad7c23 */ /* 0x100fe20008010818 */
        /* <DEDUP_REMOVED lines=14> */
[----:B------:R-:W-:Y:S01]  /*4f30*/  FFMA.FTZ R216, R55, UR18, -R24 ;  /* 0x0000001237d87c23 */ /* 0x000fe20008010818 */
[----:B------:R-:W-:Y:S01]  /*4f40*/  MUFU.EX2 R173, R173 ;  /* 0x000000ad00ad7308 */ /* 0x000fe20000000800 */
[----:B0-----:R-:W-:Y:S01]  /*4f50*/  F2FP.F16.F32.PACK_AB R158, R13, R12 ;  /* 0x0000000c0d9e723e */ /* 0x001fe200000000ff */
[----:B------:R-:W-:-:S04]  /*4f60*/  FADD.FTZ R12, R12, R11 ;  /* 0x0000000b0c0c7221 */ /* 0x000fc80000010000 */
[----:B------:R-:W-:Y:S02]  /*4f70*/  FADD.FTZ R13, R13, R12 ;  /* 0x0000000c0d0d7221 */ /* 0x000fe40000010000 */
[----:B------:R-:W0:Y:S08]  /*4f80*/  MUFU.EX2 R174, R174 ;  /* 0x000000ae00ae7308 */ /* 0x000e300000000800 */
        /* <DEDUP_REMOVED lines=15> */
[----:B------:R-:W0:Y:S08]  /*5080*/  MUFU.EX2 R15, R15 ;  /* 0x0000000f000f7308 */ /* 0x000e300000000800 */
[----:B------:R-:W-:Y:S01]  /*5090*/  MUFU.EX2 R20, R20 ;  /* 0x0000001400147308 */ /* 0x000fe20000000800 */
[----:B--2---:R-:W-:Y:S01]  /*50a0*/  F2FP.F16.F32.PACK_AB R159, R182, R179 ;  /* 0x000000b3b69f723e */ /* 0x004fe200000000ff */
[----:B------:R-:W-:-:S04]  /*50b0*/  FADD.FTZ R179, R179, R180 ;  /* 0x000000b4b3b37221 */ /* 0x000fc80000010000 */
[----:B------:R1:W-:Y:S01]  /*50c0*/  STSM.16.M88.4 [R23], R156 ;  /* 0x0000009c17007844 */ /* 0x0003e20000000200 */
[----:B------:R-:W-:Y:S01]  /*50d0*/  FADD.FTZ R182, R182, R179 ;  /* 0x000000b3b6b67221 */ /* 0x000fe20000010000 */
        /* <DEDUP_REMOVED lines=34> */
[----:B------:R-:W-:Y:S01]  /*5300*/  FADD.FTZ R214, R214, R211 ;  /* 0x000000d3d6d67221 */ /* 0x000fe20000010000 */
[----:B--2---:R-:W-:-:S03]  /*5310*/  F2FP.F16.F32.PACK_AB R167, R216, R213 ;  /* 0x000000d5d8a7723e */ /* 0x004fc600000000ff */
[----:B------:R-:W-:Y:S02]  /*5320*/  FADD.FTZ R213, R213, R214 ;  /* 0x000000d6d5d57221 */ /* 0x000fe40000010000 */
[----:B------:R1:W-:Y:S01]  /*5330*/  STSM.16.M88.4 [R184], R164 ;  /* 0x000000a4b8007844 */ /* 0x0003e20000000200 */
[----:B------:R-:W-:Y:S01]  /*5340*/  WARPGROUP.ARRIVE ;  /* 0x00000000000079c5 */ /* 0x000fe20000000000 */
[----:B------:R-:W-:-:S05]  /*5350*/  FADD.FTZ R8, R216, R213 ;  /* 0x000000d5d8087221 */ /* 0x000fca0000010000 */
        /* <DEDUP_REMOVED lines=24> */
.L_x_1004:
        /* <DEDUP_REMOVED lines=10> */
.L_x_1016:
        /* <DEDUP_REMOVED lines=9> */
.L_x_1006:
[----:B------:R-:W-:Y:S01]  /*5610*/  ULEA UR5, UR36, UR40, 0x3 ;  /* 0x0000002824057291 */ /* 0x000fe2000f8e183f */
[----:B------:R-:W-:-:S08]  /*5620*/  SHF.L.U32 R3, R2, 0x1f, RZ ;  /* 0x0000001f02037819 */ /* 0x000fd000000006ff */
[----:B------:R0:W1:Y:S01]  /*5630*/  SYNCS.PHASECHK.TRANS64.TRYWAIT P2, [UR5+0x38830], R3 ;  /* 0x03883003ff0075a7 */ /* 0x0000620008040145 */
[----:B------:R-:W-:Y:S05]  /*5640*/  @!P0 BRA `(.L_x_1007) ;  /* 0x0000000000048947 */ /* 0x000fea0003800000 */
[----:B------:R-:W-:Y:S01]  /*5650*/  BPT.TRAP 0x1 ;  /* 0x000000040000795c */ /* 0x000fe20000300000 */
.L_x_1007:
[----:B-1----:R-:W-:Y:S05]  /*5660*/  @P2 BRA `(.L_x_1008) ;  /* 0x0000000000082947 */ /* 0x002fea0003800000 */
[----:B------:R-:W1:Y:S02]  /*5670*/  SYNCS.PHASECHK.TRANS64.TRYWAIT P2, [UR5+0x38830], R3 ;  /* 0x03883003ff0075a7 */ /* 0x000e640008040145 */
[----:B-1----:R-:W-:Y:S05]  /*5680*/  @!P2 BRA `(.L_x_1009) ;  /* 0x000000c4008ca947 */ /* 0x002fea0003800000 */
.L_x_1008:
        /* <DEDUP_REMOVED lines=28> */
.L_x_1010:
[----:B------:R2:W3:Y:S01]  /*5850*/  SYNCS.PHASECHK.TRANS64.TRYWAIT P2, [UR5+0x38850], R3 ;  /* 0x03885003ff0075a7 */ /* 0x0004e20008040145 */
[----:B------:R-:W-:Y:S05]  /*5860*/  @!P0 BRA `(.L_x_1011) ;  /* 0x0000000000048947 */ /* 0x000fea0003800000 */
[----:B------:R-:W-:Y:S01]  /*5870*/  BPT.TRAP 0x1 ;  /* 0x000000040000795c */ /* 0x000fe20000300000 */
.L_x_1011:
[----:B---3--:R-:W-:Y:S05]  /*5880*/  @P2 BRA `(.L_x_1012) ;  /* 0x0000000000082947 */ /* 0x008fea0003800000 */
[----:B------:R-:W3:Y:S02]  /*5890*/  SYNCS.PHASECHK.TRANS64.TRYWAIT P2, [UR5+0x38850], R3 ;  /* 0x03885003ff0075a7 */ /* 0x000ee40008040145 */
[----:B---3--:R-:W-:Y:S05]  /*58a0*/  @!P2 BRA `(.L_x_1013) ;  /* 0x000000c4001ca947 */ /* 0x008fea0003800000 */
.L_x_1012:
        /* <DEDUP_REMOVED lines=17> */
[----:B------:R-:W-:Y:S01]  /*59c0*/  UIADD3 UR22, UR10, 0x2, URZ ;  /* 0x000000020a167890 */ /* 0x000fe2000fffe03f */
[----:B------:R-:W-:Y:S01]  /*59d0*/  UMOV UR20, UR18 ;  /* 0x0000001200147c82 */ /* 0x000fe20008000000 */
[----:B------:R-:W-:Y:S01]  /*59e0*/  UMOV UR21, 0x40000040 ;  /* 0x4000004000157882 */ /* 0x000fe20000000000 */
[----:B------:R-:W-:Y:S01]  /*59f0*/  UMOV UR23, 0x40000040 ;  /* 0x4000004000177882 */ /* 0x000fe20000000000 */
[----:B------:R-:W-:Y:S01]  /*5a00*/  UIADD3 UR18, UR10, 0x800, URZ ;  /* 0x000008000a127890 */ /* 0x000fe2000fffe03f */
        /* <DEDUP_REMOVED lines=254> */
.L_x_1014:
[----:B------:R-:W-:Y:S01]  /*69f0*/  FMNMX.FTZ R4, R152, R5, !PT ;  /* 0x0000000598047209 */ /* 0x000fe20007810000 */
[----:B------:R-:W-:Y:S01]  /*6a00*/  ULDC UR18, c[0x0][0xa80] ;  /* 0x0002a00000127ab9 */ /* 0x000fe20000000800 */
[----:B------:R-:W-:Y:S02]  /*6a10*/  UIADD3 UR10, UR5, 0x38840, URZ ;  /* 0x00038840050a7890 */ /* 0x000fe4000fffe03f */
[----:B------:R-:W-:Y:S01]  /*6a20*/  FMNMX.FTZ R3, R153, R4, !PT ;  /* 0x0000000499037209 */ /* 0x000fe20007810000 */
[----:B------:R-:W-:Y:S02]  /*6a30*/  ULEA UR14, UR36, UR43, 0xc ;  /* 0x0000002b240e7291 */ /* 0x000fe4000f8e603f */
[----:B------:R-:W-:Y:S01]  /*6a40*/  UPRMT UR10, UR39, 0x654, UR10 ;  /* 0x00000654270a7896 */ /* 0x000fe2000800000a */
[----:B------:R-:W-:Y:S01]  /*6a50*/  FMNMX.FTZ R4, R156, R3, !PT ;  /* 0x000000039c047209 */ /* 0x000fe20007810000 */
[----:B------:R-:W-:Y:S01]  /*6a60*/  UMOV UR15, 0x40000040 ;  /* 0x40000040000f7882 */ /* 0x000fe20000000000 */
[----:B------:R-:W-:-:S02]  /*6a70*/  UMOV UR11, 0x40000040 ;  /* 0x40000040000b7882 */ /* 0x000fc40000000000 */
[----:B------:R-:W-:-:S04]  /*6a80*/  FMNMX.FTZ R3, R157, R4, !PT ;  /* 0x000000049d037209 */ /* 0x000fc80007810000 */
[----:B------:R-:W-:Y:S01]  /*6a90*/  FMNMX.FTZ R4, R160, R3, !PT ;  /* 0x00000003a0047209 */ /* 0x000fe20007810000 */
[----:B------:R-:W-:Y:S01]  /*6aa0*/  SYNCS.ARRIVE.TRANS64.RED.A1T0 RZ, [UR10], RZ ;  /* 0x000000ffffff79a7 */ /* 0x000fe2000810040a */
[----:B------:R-:W-:Y:S02]  /*6ab0*/  UIADD3 UR10, UR14, 0x80, URZ ;  /* 0x000000800e0a7890 */ /* 0x000fe4000fffe03f */
        /* <DEDUP_REMOVED lines=41> */
[----:B------:R-:W-:Y:S01]  /*6d50*/  FMUL.FTZ R5, R5, UR18 ;  /* 0x0000001205057c20 */ /* 0x000fe20008410000 */
[--C-:B------:R-:W-:Y:S01]  /*6d60*/  FFMA.FTZ R11, R156, UR18, -R210.reuse ;  /* 0x000000129c0b7c23 */ /* 0x100fe200080108d2 */
[--C-:B------:R-:W-:Y:S01]  /*6d70*/  FFMA.FTZ R12, R157, UR18, -R210.reuse ;  /* 0x000000129d0c7c23 */ /* 0x100fe200080108d2 */
[----:B------:R-:W-:Y:S01]  /*6d80*/  FMNMX.FTZ R4, R182, R13, !PT ;  /* 0x0000000db6047209 */ /* 0x000fe20007810000 */
[--C-:B------:R-:W-:Y:S01]  /*6d90*/  FFMA.FTZ R13, R160, UR18, -R210.reuse ;  /* 0x00000012a00d7c23 */ /* 0x100fe200080108d2 */
[--C-:B------:R-:W-:Y:S01]  /*6da0*/  FFMA.FTZ R14, R161, UR18, -R210.reuse ;  /* 0x00000012a10e7c23 */ /* 0x100fe200080108d2 */
[----:B------:R-:W0:Y:S01]  /*6db0*/  MUFU.EX2 R5, R5 ;  /* 0x0000000500057308 */ /* 0x000e220000000800 */
[----:B------:R-:W-:Y:S01]  /*6dc0*/  FMNMX.FTZ R4, R183, R4, !PT ;  /* 0x00000004b7047209 */ /* 0x000fe20007810000 */
[--C-:B------:R-:W-:Y:S01]  /*6dd0*/  FFMA.FTZ R15, R164, UR18, -R210.reuse ;  /* 0x00000012a40f7c23 */ /* 0x100fe200080108d2 */
[----:B------:R-:W-:-:S03]  /*6de0*/  FFMA.FTZ R20, R165, UR18, -R210 ;  /* 0x00000012a5147c23 */ /* 0x000fc600080108d2 */
[----:B------:R-:W1:Y:S02]  /*6df0*/  SHFL.BFLY PT, R153, R4, 0x2, 0x1f ;  /* 0x0c401f0004997f89 */ /* 0x000e6400000e0000 */
[----:B------:R-:W-:Y:S08]  /*6e00*/  MUFU.EX2 R10, R10 ;  /* 0x0000000a000a7308 */ /* 0x000ff00000000800 */
[----:B------:R-:W-:Y:S01]  /*6e10*/  MUFU.EX2 R9, R9 ;  /* 0x0000000900097308 */ /* 0x000fe20000000800 */
[-C--:B0-----:R-:W-:Y:S01]  /*6e20*/  FMUL.FTZ R24, R24, R5.reuse ;  /* 0x0000000518187220 */ /* 0x081fe20000410000 */
        /* <DEDUP_REMOVED lines=11> */
[----:B------:R-:W-:Y:S01]  /*6ee0*/  FMUL.FTZ R45, R45, R5 ;  /* 0x000000052d2d7220 */ /* 0x000fe20000410000 */
[----:B-1----:R-:W-:Y:S01]  /*6ef0*/  FMNMX.FTZ R153, R4, R153, !PT ;  /* 0x0000009904997209 */ /* 0x002fe20007810000 */
[-C--:B------:R-:W-:Y:S01]  /*6f00*/  FMUL.FTZ R48, R48, R5.reuse ;  /* 0x0000000530307220 */ /* 0x080fe20000410000 */
[----:B------:R-:W-:Y:S01]  /*6f10*/  MUFU.EX2 R12, R12 ;  /* 0x0000000c000c7308 */ /* 0x000fe20000000800 */
[-C--:B------:R-:W-:Y:S01]  /*6f20*/  FMUL.FTZ R49, R49, R5.reuse ;  /* 0x0000000531317220 */ /* 0x080fe20000410000 */
[-C--:B------:R-:W-:Y:S01]  /*6f30*/  FMUL.FTZ R52, R52, R5.reuse ;  /* 0x0000000534347220 */ /* 0x080fe20000410000 */
[----:B------:R-:W0:Y:S01]  /*6f40*/  SHFL.BFLY PT, R4, R153, 0x1, 0x1f ;  /* 0x0c201f0099047f89 */ /* 0x000e2200000e0000 */
        /* <DEDUP_REMOVED lines=22> */
[----:B------:R-:W-:Y:S01]  /*70b0*/  FMUL.FTZ R92, R92, R5 ;  /* 0x000000055c5c7220 */ /* 0x000fe20000410000 */
[----:B0-----:R-:W-:Y:S01]  /*70c0*/  FMNMX.FTZ R4, R153, R4, !PT ;  /* 0x0000000499047209 */ /* 0x001fe20007810000 */
[----:B------:R-:W-:-:S02]  /*70d0*/  IMAD.MOV R153, RZ, RZ, -R19 ;  /* 0x000000ffff997224 */ /* 0x000fc400078e0a13 */
[-C--:B------:R-:W-:Y:S01]  /*70e0*/  FMUL.FTZ R93, R93, R5.reuse ;  /* 0x000000055d5d7220 */ /* 0x080fe20000410000 */
[-C--:B------:R-:W-:Y:S01]  /*70f0*/  FMUL.FTZ R96, R96, R5.reuse ;  /* 0x0000000560607220 */ /* 0x080fe20000410000 */
[----:B------:R-:W-:Y:S01]  /*7100*/  FMUL.FTZ R97, R97, R5 ;  /* 0x0000000561617220 */ /* 0x000fe20000410000 */
[----:B------:R-:W-:Y:S01]  /*7110*/  FADD.FTZ R152, -R4, R211 ;  /* 0x000000d304987221 */ /* 0x000fe20000010100 */
[----:B------:R-:W-:Y:S01]  /*7120*/  ISETP.NE.AND P2, PT, R18, R153, PT ;  /* 0x000000991200720c */ /* 0x000fe20003f45270 */
[----:B------:R-:W-:Y:S01]  /*7130*/  MUFU.EX2 R20, R20 ;  /* 0x0000001400147308 */ /* 0x000fe20000000800 */
[----:B-1----:R-:W-:Y:S01]  /*7140*/  F2FP.F16.F32.PACK_AB R156, R14, R13 ;  /* 0x0000000d0e9c723e */ /* 0x002fe200000000ff */
[----:B------:R-:W-:Y:S01]  /*7150*/  FMUL.FTZ R181, R152, UR18 ;  /* 0x0000001298b57c20 */ /* 0x000fe20008410000 */
[----:B------:R-:W-:Y:S01]  /*7160*/  FMUL.FTZ R152, R4, UR18 ;  /* 0x0000001204987c20 */ /* 0x000fe20008410000 */
[-C--:B------:R-:W-:Y:S01]  /*7170*/  FMUL.FTZ R100, R100, R5.reuse ;  /* 0x0000000564647220 */ /* 0x080fe20000410000 */
[-C--:B------:R-:W-:Y:S01]  /*7180*/  FMUL.FTZ R101, R101, R5.reuse ;  /* 0x0000000565657220 */ /* 0x080fe20000410000 */
[----:B------:R-:W-:Y:S01]  /*7190*/  FMUL.FTZ R104, R104, R5 ;  /* 0x0000000568687220 */ /* 0x000fe20000410000 */
[----:B------:R-:W-:Y:S01]  /*71a0*/  FFMA.FTZ R210, R154, UR18, -R152 ;  /* 0x000000129ad27c23 */ /* 0x000fe20008010898 */
[----:B------:R-:W0:Y:S01]  /*71b0*/  MUFU.EX2 R181, R181 ;  /* 0x000000b500b57308 */ /* 0x000e220000000800 */
[----:B------:R-:W-:-:S02]  /*71c0*/  IMAD.U32 R154, RZ, RZ, UR7 ;  /* 0x00000007ff9a7e24 */ /* 0x000fc4000f8e00ff */
[--C-:B------:R-:W-:Y:S01]  /*71d0*/  FFMA.FTZ R211, R155, UR18, -R152.reuse ;  /* 0x000000129bd37c23 */ /* 0x100fe20008010898 */
[--C-:B------:R-:W-:Y:S01]  /*71e0*/  FFMA.FTZ R212, R158, UR18, -R152.reuse ;  /* 0x000000129ed47c23 */ /* 0x100fe20008010898 */
[--C-:B------:R-:W-:Y:S01]  /*71f0*/  FFMA.FTZ R213, R159, UR18, -R152.reuse ;  /* 0x000000129fd57c23 */ /* 0x100fe20008010898 */
[----:B------:R-:W-:Y:S02]  /*7200*/  @!P2 IMAD R153, R154, 0x40, R17 ;  /* 0x000000409a99a824 */ /* 0x000fe400078e0211 */
[--C-:B------:R-:W-:Y:S01]  /*7210*/  FFMA.FTZ R214, R162, UR18, -R152.reuse ;  /* 0x00000012a2d67c23 */ /* 0x100fe20008010898 */
[--C-:B------:R-:W-:Y:S01]  /*7220*/  FFMA.FTZ R215, R163, UR18, -R152.reuse ;  /* 0x00000012a3d77c23 */ /* 0x100fe20008010898 */
[--C-:B------:R-:W-:Y:S01]  /*7230*/  FFMA.FTZ R216, R166, UR18, -R152.reuse ;  /* 0x00000012a6d87c23 */ /* 0x100fe20008010898 */
[--C-:B------:R-:W-:Y:S01]  /*7240*/  FFMA.FTZ R217, R167, UR18, -R152.reuse ;  /* 0x00000012a7d97c23 */ /* 0x100fe20008010898 */
[----:B------:R-:W-:Y:S01]  /*7250*/  @!P2 LEA R154, R153, UR40, 0x2 ;  /* 0x00000028999aac11 */ /* 0x000fe2000f8e10ff */
        /* <DEDUP_REMOVED lines=8> */
[----:B------:R-:W-:Y:S01]  /*72e0*/  @!P2 STS [R154+0x38400], R5 ;  /* 0x038400059a00a388 */ /* 0x000fe20000000800 */
[----:B------:R-:W-:Y:S01]  /*72f0*/  MUFU.EX2 R210, R210 ;  /* 0x000000d200d27308 */ /* 0x000fe20000000800 */
[----:B------:R-:W-:Y:S01]  /*7300*/  F2FP.F16.F32.PACK_AB R152, R9, R10 ;  /* 0x0000000a0998723e */ /* 0x000fe200000000ff */
[----:B0-----:R-:W-:Y:S01]  /*7310*/  FMUL.FTZ R26, R26, R181 ;  /* 0x000000b51a1a7220 */ /* 0x001fe20000410000 */
[----:B------:R0:W-:Y:S01]  /*7320*/  @!P2 STS [R154+0x38420], R181 ;  /* 0x038420b59a00a388 */ /* 0x0001e20000000800 */
[----:B------:R-:W-:Y:S01]  /*7330*/  F2FP.F16.F32.PACK_AB R158, R20, R15 ;  /* 0x0000000f149e723e */ /* 0x000fe200000000ff */
[-C--:B------:R-:W-:Y:S01]  /*7340*/  FMUL.FTZ R27, R27, R181.reuse ;  /* 0x000000b51b1b7220 */ /* 0x080fe20000410000 */
[-C--:B------:R-:W-:Y:S01]  /*7350*/  FMUL.FTZ R30, R30, R181.reuse ;  /* 0x000000b51e1e7220 */ /* 0x080fe20000410000 */
        /* <DEDUP_REMOVED lines=47> */
[----:B------:R-:W-:Y:S01]  /*7650*/  FMUL.FTZ R105, R105, R5 ;  /* 0x0000000569697220 */ /* 0x000fe20000410000 */
[-C--:B------:R-:W-:Y:S01]  /*7660*/  FMUL.FTZ R106, R106, R181.reuse ;  /* 0x000000b56a6a7220 */ /* 0x080fe20000410000 */
[----:B------:R-:W0:Y:S01]  /*7670*/  MUFU.EX2 R217, R217 ;  /* 0x000000d900d97308 */ /* 0x000e220000000800 */
[----:B-1----:R-:W-:Y:S01]  /*7680*/  F2FP.F16.F32.PACK_AB R157, R215, R214 ;  /* 0x000000d6d79d723e */ /* 0x002fe200000000ff */
[----:B------:R-:W-:Y:S01]  /*7690*/  FMUL.FTZ R107, R107, R181 ;  /* 0x000000b56b6b7220 */ /* 0x000fe20000410000 */
[-C--:B------:R-:W-:Y:S01]  /*76a0*/  FMUL.FTZ R108, R108, R5.reuse ;  /* 0x000000056c6c7220 */ /* 0x080fe20000410000 */
[----:B------:R-:W-:Y:S01]  /*76b0*/  FMUL.FTZ R109, R109, R5 ;  /* 0x000000056d6d7220 */ /* 0x000fe20000410000 */
[-C--:B------:R-:W-:Y:S01]  /*76c0*/  FMUL.FTZ R110, R110, R181.reuse ;  /* 0x000000b56e6e7220 */ /* 0x080fe20000410000 */
[----:B------:R-:W-:Y:S01]  /*76d0*/  FMUL.FTZ R111, R111, R181 ;  /* 0x000000b56f6f7220 */ /* 0x000fe20000410000 */
[-C--:B------:R-:W-:Y:S01]  /*76e0*/  FMUL.FTZ R112, R112, R5.reuse ;  /* 0x0000000570707220 */ /* 0x080fe20000410000 */
[----:B------:R-:W-:Y:S01]  /*76f0*/  MUFU.EX2 R21, R21 ;  /* 0x0000001500157308 */ /* 0x000fe20000000800 */
[----:B------:R-:W-:Y:S01]  /*7700*/  FMUL.FTZ R113, R113, R5 ;  /* 0x0000000571717220 */ /* 0x000fe20000410000 */
[-C--:B------:R-:W-:Y:S01]  /*7710*/  FMUL.FTZ R114, R114, R181.reuse ;  /* 0x000000b572727220 */ /* 0x080fe20000410000 */
[----:B------:R-:W-:Y:S01]  /*7720*/  FMUL.FTZ R115, R115, R181 ;  /* 0x000000b573737220 */ /* 0x000fe20000410000 */
[-C--:B------:R-:W-:Y:S01]  /*7730*/  FMUL.FTZ R116, R116, R5.reuse ;  /* 0x0000000574747220 */ /* 0x080fe20000410000 */
[----:B------:R-:W-:Y:S01]  /*7740*/  FMUL.FTZ R117, R117, R5 ;  /* 0x0000000575757220 */ /* 0x000fe20000410000 */
[-C--:B------:R-:W-:Y:S01]  /*7750*/  FMUL.FTZ R118, R118, R181.reuse ;  /* 0x000000b576767220 */ /* 0x080fe20000410000 */
[----:B------:R-:W-:Y:S01]  /*7760*/  FMUL.FTZ R119, R119, R181 ;  /* 0x000000b577777220 */ /* 0x000fe20000410000 */
[----:B------:R-:W1:Y:S01]  /*7770*/  MUFU.EX2 R168, R168 ;  /* 0x000000a800a87308 */ /* 0x000e620000000800 */
[----:B0-----:R-:W-:Y:S01]  /*7780*/  F2FP.F16.F32.PACK_AB R159, R217, R216 ;  /* 0x000000d8d99f723e */ /* 0x001fe200000000ff */
[-C--:B------:R-:W-:Y:S01]  /*7790*/  FMUL.FTZ R120, R120, R5.reuse ;  /* 0x0000000578787220 */ /* 0x080fe20000410000 */
[----:B------:R-:W-:Y:S01]  /*77a0*/  FMUL.FTZ R121, R121, R5 ;  /* 0x0000000579797220 */ /* 0x000fe20000410000 */
[-C--:B------:R-:W-:Y:S01]  /*77b0*/  FMUL.FTZ R122, R122, R181.reuse ;  /* 0x000000b57a7a7220 */ /* 0x080fe20000410000 */
[----:B------:R-:W-:Y:S01]  /*77c0*/  FMUL.FTZ R123, R123, R181 ;  /* 0x000000b57b7b7220 */ /* 0x000fe20000410000 */
[-C--:B------:R-:W-:Y:S01]  /*77d0*/  FMUL.FTZ R124, R124, R5.reuse ;  /* 0x000000057c7c7220 */ /* 0x080fe20000410000 */
[----:B------:R-:W-:Y:S01]  /*77e0*/  FMUL.FTZ R125, R125, R5 ;  /* 0x000000057d7d7220 */ /* 0x000fe20000410000 */
[----:B------:R-:W-:Y:S01]  /*77f0*/  MUFU.EX2 R169, R169 ;  /* 0x000000a900a97308 */ /* 0x000fe20000000800 */
[-C--:B------:R-:W-:Y:S01]  /*7800*/  FMUL.FTZ R126, R126, R181.reuse ;  /* 0x000000b57e7e7220 */ /* 0x080fe20000410000 */
[----:B------:R-:W-:Y:S01]  /*7810*/  FMUL.FTZ R127, R127, R181 ;  /* 0x000000b57f7f7220 */ /* 0x000fe20000410000 */
[-C--:B------:R-:W-:Y:S01]  /*7820*/  FMUL.FTZ R128, R128, R5.reuse ;  /* 0x0000000580807220 */ /* 0x080fe20000410000 */
[----:B------:R-:W-:Y:S01]  /*7830*/  FMUL.FTZ R129, R129, R5 ;  /* 0x0000000581817220 */ /* 0x000fe20000410000 */
[-C--:B------:R-:W-:Y:S01]  /*7840*/  FMUL.FTZ R130, R130, R181.reuse ;  /* 0x000000b582827220 */ /* 0x080fe20000410000 */
[----:B------:R-:W-:Y:S01]  /*7850*/  FMUL.FTZ R131, R131, R181 ;  /* 0x000000b583837220 */ /* 0x000fe20000410000 */
[----:B------:R-:W-:Y:S01]  /*7860*/  FMUL.FTZ R132, R132, R5 ;  /* 0x0000000584847220 */ /* 0x000fe20000410000 */
        /* <DEDUP_REMOVED lines=25> */
[----:B------:R0:W-:Y:S01]  /*7a00*/  STSM.16.M88.4 [R22+0x36400], R152 ;  /* 0x0364009816007844 */ /* 0x0001e20000000200 */
[----:B------:R-:W-:Y:S01]  /*7a10*/  FFMA.FTZ R6, R5, R6, R10 ;  /* 0x0000000605067223 */ /* 0x000fe2000001000a */
[----:B------:R-:W-:-:S02]  /*7a20*/  FFMA.FTZ R8, R181, R8, R210 ;  /* 0x00000008b5087223 */ /* 0x000fc400000100d2 */
[----:B------:R0:W-:Y:S01]  /*7a30*/  STSM.16.M88.4 [R23], R156 ;  /* 0x0000009c17007844 */ /* 0x0001e20000000200 */
[----:B------:R-:W-:Y:S01]  /*7a40*/  FADD.FTZ R6, R9, R6 ;  /* 0x0000000609067221 */ /* 0x000fe20000010000 */
[----:B------:R-:W-:Y:S01]  /*7a50*/  FADD.FTZ R211, R211, R8 ;  /* 0x00000008d3d37221 */ /* 0x000fe20000010000 */
[----:B------:R-:W2:Y:S01]  /*7a60*/  MUFU.EX2 R175, R175 ;  /* 0x000000af00af7308 */ /* 0x000ea20000000800 */
[----:B-1----:R-:W-:Y:S01]  /*7a70*/  F2FP.F16.F32.PACK_AB R161, R171, R170 ;  /* 0x000000aaaba1723e */ /* 0x002fe200000000ff */
        /* <DEDUP_REMOVED lines=9> */
[----:B------:R-:W1:Y:S01]  /*7b10*/  MUFU.EX2 R176, R176 ;  /* 0x000000b000b07308 */ /* 0x000e620000000800 */
        /* <DEDUP_REMOVED lines=18> */
[----:B------:R-:W-:-:S04]  /*7c40*/  FADD.FTZ R173, R173, R172 ;  /* 0x000000acadad7221 */ /* 0x000fc80000010000 */
[----:B------:R-:W-:Y:S01]  /*7c50*/  FADD.FTZ R176, R176, R173 ;  /* 0x000000adb0b07221 */ /* 0x000fe20000010000 */
[----:B------:R-:W1:Y:S01]  /*7c60*/  MUFU.EX2 R179, R179 ;  /* 0x000000b300b37308 */ /* 0x000e620000000800 */
[----:B--2---:R-:W-:Y:S02]  /*7c70*/  F2FP.F16.F32.PACK_AB R166, R180, R177 ;  /* 0x000000b1b4a6723e */ /* 0x004fe400000000ff */
[----:B------:R-:W-:-:S04]  /*7c80*/  FADD.FTZ R177, R177, R176 ;  /* 0x000000b0b1b17221 */ /* 0x000fc80000010000 */
[----:B------:R-:W-:Y:S01]  /*7c90*/  FADD.FTZ R6, R180, R177 ;  /* 0x000000b1b4067221 */ /* 0x000fe20000010000 */
[----:B------:R-:W2:Y:S08]  /*7ca0*/  MUFU.EX2 R182, R182 ;  /* 0x000000b600b67308 */ /* 0x000eb00000000800 */
[----:B------:R-:W3:Y:S01]  /*7cb0*/  MUFU.EX2 R183, R183 ;  /* 0x000000b700b77308 */ /* 0x000ee20000000800 */
[----:B-1----:R-:W-:Y:S01]  /*7cc0*/  F2FP.F16.F32.PACK_AB R165, R179, R178 ;  /* 0x000000b2b3a5723e */ /* 0x002fe200000000ff */
[----:B------:R-:W-:-:S04]  /*7cd0*/  FADD.FTZ R178, R178, R175 ;  /* 0x000000afb2b27221 */ /* 0x000fc80000010000 */
[----:B------:R-:W-:-:S04]  /*7ce0*/  FADD.FTZ R179, R179, R178 ;  /* 0x000000b2b3b37221 */ /* 0x000fc80000010000 */
[----:B--2---:R-:W-:Y:S01]  /*7cf0*/  FADD.FTZ R8, R182, R179 ;  /* 0x000000b3b6087221 */ /* 0x004fe20000010000 */
[----:B---3--:R-:W-:-:S03]  /*7d00*/  F2FP.F16.F32.PACK_AB R167, R183, R182 ;  /* 0x000000b6b7a7723e */ /* 0x008fc600000000ff */
[----:B------:R-:W-:Y:S02]  /*7d10*/  FADD.FTZ R8, R183, R8 ;  /* 0x00000008b7087221 */ /* 0x000fe40000010000 */
[----:B------:R0:W-:Y:S01]  /*7d20*/  STSM.16.M88.4 [R184], R164 ;  /* 0x000000a4b8007844 */ /* 0x0001e20000000200 */
[----:B------:R-:W-:-:S06]  /*7d30*/  WARPGROUP.ARRIVE ;  /* 0x00000000000079c5 */ /* 0x000fcc0000000000 */
        /* <DEDUP_REMOVED lines=23> */
[----:B-1----:R-:W1:Y:S02]  /*7eb0*/  FENCE.VIEW.ASYNC.S ;  /* 0x00000000000073c6 */ /* 0x002e640000000000 */
[----:B-1----:R-:W-:Y:S01]  /*7ec0*/  NOP ;  /* 0x0000000000007918 */ /* 0x002fe20000000000 */
[----:B------:R-:W-:Y:S06]  /*7ed0*/  BAR.ARV 0xe, 0x100 ;  /* 0x0384000000007b1d */ /* 0x000fec0000002000 */
[----:B0-----:R-:W-:Y:S05]  /*7ee0*/  @!P0 BRA `(.L_x_1015) ;  /* 0x0000000000048947 */ /* 0x001fea0003800000 */
[----:B------:R-:W-:Y:S01]  /*7ef0*/  BPT.TRAP 0x1 ;  /* 0x000000040000795c */ /* 0x000fe20000300000 */
.L_x_1015:
[----:B------:R-:W-:Y:S01]  /*7f00*/  UIADD3 UR5, UR5, 0x38860, URZ ;  /* 0x0003886005057890 */ /* 0x000fe2000fffe03f */
[----:B------:R-:W-:Y:S01]  /*7f10*/  IMAD.MOV.U32 R211, RZ, RZ, R4 ;  /* 0x000000ffffd37224 */ /* 0x000fe200078e0004 */
[----:B------:R-:W-:Y:S01]  /*7f20*/  UMOV UR7, UR36 ;  /* 0x0000002400077c82 */ /* 0x000fe20008000000 */
[----:B------:R-:W-:Y:S01]  /*7f30*/  IMAD.MOV.U32 R5, RZ, RZ, R3 ;  /* 0x000000ffff057224 */ /* 0x000fe200078e0003 */
[----:B------:R-:W-:-:S09]  /*7f40*/  UPRMT UR5, UR39, 0x654, UR5 ;  /* 0x0000065427057896 */ /* 0x000fd20008000005 */
[----:B------:R-:W-:Y:S01]  /*7f50*/  SYNCS.ARRIVE.TRANS64.RED.A1T0 RZ, [UR5], RZ ;  /* 0x000000ffffff79a7 */ /* 0x000fe20008100405 */
[----:B------:R-:W-:Y:S05]  /*7f60*/  @P1 BRA `(.L_x_1016) ;  /* 0xffffffd400841947 */ /* 0x000fea000383ffff */
.L_x_1005:
[----:B------:R-:W0:Y:S01]  /*7f70*/  SHFL.BFLY PT, R5, R6, 0x2, 0x1f ;  /* 0x0c401f0006057f89 */ /* 0x000e2200000e0000 */
[----:B------:R-:W-:Y:S02]  /*7f80*/  IMAD.MOV R11, RZ, RZ, -R19 ;  /* 0x000000ffff0b7224 */ /* 0x000fe400078e0a13 */
[----:B------:R-:W-:Y:S01]  /*7f90*/  IMAD.U32 R13, RZ, RZ, UR18 ;  /* 0x00000012ff0d7e24 */ /* 0x000fe2000f8e00ff */
[----:B------:R-:W1:Y:S01]  /*7fa0*/  SHFL.BFLY PT, R9, R8, 0x2, 0x1f ;  /* 0x0c401f0008097f89 */ /* 0x000e6200000e0000 */
[----:B------:R-:W-:Y:S01]  /*7fb0*/  IMAD.MOV.U32 R165, RZ, RZ, -0x800000 ;  /* 0xff800000ffa57424 */ /* 0x000fe200078e00ff */
[----:B------:R-:W-:Y:S08]  /*7fc0*/  BAR.ARV 0x8, 0x100 ;  /* 0x0204000000007b1d */ /* 0x000ff00000002000 */
[----:B------:R-:W-:Y:S01]  /*7fd0*/  BAR.SYNC.DEFER_BLOCKING 0xf, 0x100 ;  /* 0x03c4000000007b1d */ /* 0x000fe20000010000 */
[----:B------:R-:W-:Y:S01]  /*7fe0*/  ISETP.NE.AND P0, PT, R18, R11, PT ;  /* 0x0000000b1200720c */ /* 0x000fe20003f05270 */
[----:B------:R-:W-:-:S02]  /*7ff0*/  IMAD.U32 R11, RZ, RZ, UR18 ;  /* 0x00000012ff0b7e24 */ /* 0x000fc4000f8e00ff */
[----:B------:R-:W-:Y:S02]  /*8000*/  IMAD.MOV.U32 R166, RZ, RZ, -0x800000 ;  /* 0xff800000ffa67424 */ /* 0x000fe400078e00ff */
[----:B------:R-:W-:Y:S02]  /*8010*/  VIADD R196, R196, 0x1 ;  /* 0x00000001c4c47836 */ /* 0x000fe40000000000 */
[----:B0-----:R-:W-:Y:S01]  /*8020*/  FADD.FTZ R0, R5, R6 ;  /* 0x0000000605007221 */ /* 0x001fe20000010000 */
[----:B------:R-:W-:Y:S02]  /*8030*/  IMAD.MOV.U32 R5, RZ, RZ, RZ ;  /* 0x000000ffff057224 */ /* 0x000fe400078e00ff */
[----:B-1----:R-:W-:Y:S02]  /*8040*/  FADD.FTZ R9, R9, R8 ;  /* 0x0000000809097221 */ /* 0x002fe40000010000 */
[----:B------:R-:W0:Y:S04]  /*8050*/  SHFL.BFLY PT, R7, R0, 0x1, 0x1f ;  /* 0x0c201f0000077f89 */ /* 0x000e2800000e0000 */
[----:B------:R-:W1:Y:S01]  /*8060*/  SHFL.BFLY PT, R10, R9, 0x1, 0x1f ;  /* 0x0c201f00090a7f89 */ /* 0x000e6200000e0000 */
[----:B0-----:R-:W-:Y:S01]  /*8070*/  FADD.FTZ R7, R0, R7 ;  /* 0x0000000700077221 */ /* 0x001fe20000010000 */
[----:B------:R-:W-:Y:S01]  /*8080*/  IMAD.U32 R0, RZ, RZ, UR36 ;  /* 0x00000024ff007e24 */ /* 0x000fe2000f8e00ff */
[----:B------:R-:W-:Y:S01]  /*8090*/  UIADD3 UR36, UR36, 0x1, URZ ;  /* 0x0000000124247890 */ /* 0x000fe2000fffe03f */
[----:B-1----:R-:W-:-:S02]  /*80a0*/  FADD.FTZ R6, R9, R10 ;  /* 0x0000000a09067221 */ /* 0x002fc40000010000 */
[----:B------:R-:W-:Y:S01]  /*80b0*/  FSETP.NE.FTZ.AND P1, PT, R7, RZ, PT ;  /* 0x000000ff0700720b */ /* 0x000fe20003f35000 */
[----:B------:R-:W-:Y:S01]  /*80c0*/  @!P0 IMAD R9, R0, 0x40, R17 ;  /* 0x0000004000098824 */ /* 0x000fe200078e0211 */
[----:B------:R-:W-:Y:S01]  /*80d0*/  UISETP.NE.AND UP0, UPT, UR36, 0x2, UPT ;  /* 0x000000022400788c */ /* 0x000fe2000bf05270 */
[----:B------:R-:W-:Y:S01]  /*80e0*/  IMAD.MOV.U32 R0, RZ, RZ, RZ ;  /* 0x000000ffff007224 */ /* 0x000fe200078e00ff */
[----:B------:R-:W-:Y:S02]  /*80f0*/  FSETP.NE.FTZ.AND P2, PT, R6, RZ, PT ;  /* 0x000000ff0600720b */ /* 0x000fe40003f55000 */
[----:B------:R-:W-:Y:S01]  /*8100*/  @!P0 LEA R9, R9, UR40, 0x2 ;  /* 0x0000002809098c11 */ /* 0x000fe2000f8e10ff */
[----:B------:R-:W-:Y:S02]  /*8110*/  USEL UR4, URZ, 0x1, UP0 ;  /* 0x000000013f047887 */ /* 0x000fe40008000000 */
[----:B------:R-:W-:-:S04]  /*8120*/  USEL UR36, UR36, URZ, UP0 ;  /* 0x0000003f24247287 */ /* 0x000fc80008000000 */
[----:B------:R-:W0:Y:S01]  /*8130*/  @P1 MUFU.RCP R5, R7 ;  /* 0x0000000700051308 */ /* 0x000e220000001000 */
[----:B------:R-:W-:-:S07]  /*8140*/  LOP3.LUT R2, R2, UR4, RZ, 0x3c, !PT ;  /* 0x0000000402027c12 */ /* 0x000fce000f8e3cff */
[----:B------:R-:W1:Y:S08]  /*8150*/  @P2 MUFU.RCP R0, R6 ;  /* 0x0000000600002308 */ /* 0x000e700000001000 */
[----:B------:R-:W2:Y:S01]  /*8160*/  @P1 MUFU.LG2 R7, R7 ;  /* 0x0000000700071308 */ /* 0x000ea20000000c00 */
[----:B0-----:R-:W-:Y:S01]  /*8170*/  @!P0 STS [R9+0x38400], R5 ;  /* 0x0384000509008388 */ /* 0x001fe20000000800 */
[-C--:B------:R-:W-:Y:S01]  /*8180*/  FMUL.FTZ R175, R24, R5.reuse ;  /* 0x0000000518af7220 */ /* 0x080fe20000410000 */
[-C--:B------:R-:W-:Y:S01]  /*8190*/  FMUL.FTZ R20, R28, R5.reuse ;  /* 0x000000051c147220 */ /* 0x080fe20000410000 */
[-C--:B------:R-:W-:Y:S01]  /*81a0*/  FMUL.FTZ R8, R25, R5.reuse ;  /* 0x0000000519087220 */ /* 0x080fe20000410000 */
[-C--:B------:R-:W-:Y:S01]  /*81b0*/  FMUL.FTZ R10, R29, R5.reuse ;  /* 0x000000051d0a7220 */ /* 0x080fe20000410000 */
[-C--:B------:R-:W-:Y:S01]  /*81c0*/  FMUL.FTZ R174, R32, R5.reuse ;  /* 0x0000000520ae7220 */ /* 0x080fe20000410000 */
[-C--:B------:R-:W-:Y:S01]  /*81d0*/  FMUL.FTZ R24, R33, R5.reuse ;  /* 0x0000000521187220 */ /* 0x080fe20000410000 */
[----:B------:R0:W3:Y:S01]  /*81e0*/  @P2 MUFU.LG2 R21, R6 ;  /* 0x0000000600152308 */ /* 0x0000e20000000c00 */
        /* <DEDUP_REMOVED lines=60> */
[----:B------:R-:W-:Y:S01]  /*85b0*/  @P1 FMUL.FTZ R5, R11, 0.69314718246459960938 ;  /* 0x3f3172180b051820 */ /* 0x000fe20000410000 */
        /* <DEDUP_REMOVED lines=70> */
.L_x_987:
[----:B------:R-:W1:Y:S08]  /*8a20*/  S2UR UR39, SR_CgaCtaId ;  /* 0x00000000002779c3 */ /* 0x000e700000008800 */
[----:B------:R-:W-:Y:S06]  /*8a30*/  BAR.SYNC.DEFER_BLOCKING 0x5, 0x180 ;  /* 0x0146000000007b1d */ /* 0x000fec0000010000 */
[----:B------:R-:W-:Y:S01]  /*8a40*/  UMOV UR40, 0x400 ;  /* 0x0000040000287882 */ /* 0x000fe20000000000 */
[----:B------:R-:W-:Y:S01]  /*8a50*/  BSSY B0, `(.L_x_1017) ;  /* 0x00002e2000007945 */ /* 0x000fe20003800000 */
[----:B-1----:R-:W-:-:S09]  /*8a60*/  ULEA UR40, UR39, UR40, 0x18 ;  /* 0x0000002827287291 */ /* 0x002fd2000f8ec03f */
[----:B0-----:R-:W0:Y:S02]  /*8a70*/  LDS.128 R4, [UR40+0x388d0] ;  /* 0x0388d028ff047984 */ /* 0x001e240008000c00 */
[----:B0-----:R-:W-:Y:S02]  /*8a80*/  R2UR UR4, R5 ;  /* 0x00000000050472ca */ /* 0x001fe400000e0000 */
[----:B------:R-:W-:Y:S01]  /*8a90*/  R2UR UR5, R7 ;  /* 0x00000000070572ca */ /* 0x000fe200000e0000 */
[----:B------:R-:W-:Y:S06]  /*8aa0*/  BAR.ARV 0x4, 0x180 ;  /* 0x0106000000007b1d */ /* 0x000fec0000002000 */
[----:B------:R-:W-:Y:S08]  /*8ab0*/  @P0 BRA `(.L_x_1018) ;  /* 0x00000020000c0947 */ /* 0x000ff00003800000 */
[----:B------:R-:W0:Y:S08]  /*8ac0*/  S2UR UR8, SR_SWINHI ;  /* 0x00000000000879c3 */ /* 0x000e300000002f00 */
[----:B------:R-:W-:Y:S01]  /*8ad0*/  BAR.SYNC.DEFER_BLOCKING 0x1, 0x100 ;  /* 0x0044000000007b1d */ /* 0x000fe20000010000 */
        /* <DEDUP_REMOVED lines=21> */
[----:B------:R-:W-:-:S02]  /*8c30*/  F2FP.F16.F32.PACK_AB R80, R81, R80 ;  /* 0x000000505150723e */ /* 0x000fc400000000ff */
[----:B------:R-:W-:Y:S02]  /*8c40*/  F2FP.F16.F32.PACK_AB R74, R77, R76 ;  /* 0x0000004c4d4a723e */ /* 0x000fe400000000ff */
[C---:B------:R-:W-:Y:S02]  /*8c50*/  IADD3 R151, P1, R118.reuse, 0x20, RZ ;  /* 0x0000002076977810 */ /* 0x040fe40007f3e0ff */
[----:B------:R-:W-:Y:S02]  /*8c60*/  IADD3 R183, P3, R118, 0x2000, RZ ;  /* 0x0000200076b77810 */ /* 0x000fe40007f7e0ff */
[----:B------:R-:W-:Y:S01]  /*8c70*/  LOP3.LUT R32, R151, 0x380, RZ, 0xc0, !PT ;  /* 0x0000038097207812 */ /* 0x000fe200078ec0ff */
[--C-:B------:R-:W-:Y:S01]  /*8c80*/  IMAD.X R33, RZ, RZ, R119.reuse, P1 ;  /* 0x000000ffff217224 */ /* 0x100fe200008e0677 */
[----:B------:R-:W-:Y:S01]  /*8c90*/  LOP3.LUT R44, R183, 0x380, RZ, 0xc0, !PT ;  /* 0x00000380b72c7812 */ /* 0x000fe200078ec0ff */
[----:B------:R-:W-:Y:S01]  /*8ca0*/  IMAD.X R45, RZ, RZ, R119, P3 ;  /* 0x000000ffff2d7224 */ /* 0x000fe200018e0677 */
[----:B------:R-:W-:-:S02]  /*8cb0*/  SHF.R.U64 R32, R32, 0x3, RZ ;  /* 0x0000000320207819 */ /* 0x000fc400000012ff */
[----:B------:R-:W-:Y:S02]  /*8cc0*/  IADD3 R48, P6, R118, 0x2020, RZ ;  /* 0x0000202076307810 */ /* 0x000fe40007fde0ff */
[----:B------:R-:W-:Y:S02]  /*8cd0*/  SHF.R.U64 R44, R44, 0x3, RZ ;  /* 0x000000032c2c7819 */ /* 0x000fe400000012ff */
[C---:B------:R-:W-:Y:S01]  /*8ce0*/  IADD3 R60, P1, R118.reuse, 0x4000, RZ ;  /* 0x00004000763c7810 */ /* 0x040fe20007f3e0ff */
[--C-:B------:R-:W-:Y:S01]  /*8cf0*/  IMAD.X R49, RZ, RZ, R119.reuse, P6 ;  /* 0x000000ffff317224 */ /* 0x100fe200030e0677 */
[----:B------:R-:W-:Y:S02]  /*8d00*/  IADD3 R179, P0, R118, 0x40, RZ ;  /* 0x0000004076b37810 */ /* 0x000fe40007f1e0ff */
[----:B------:R-:W-:Y:S01]  /*8d10*/  LOP3.LUT R32, R32, R151, RZ, 0x3c, !PT ;  /* 0x0000009720207212 */ /* 0x000fe200078e3cff */
[--C-:B------:R-:W-:Y:S01]  /*8d20*/  IMAD.X R61, RZ, RZ, R119.reuse, P1 ;  /* 0x000000ffff3d7224 */ /* 0x100fe200008e0677 */
[----:B------:R-:W-:Y:S01]  /*8d30*/  LOP3.LUT R44, R44, R183, RZ, 0x3c, !PT ;  /* 0x000000b72c2c7212 */ /* 0x000fe200078e3cff */
[----:B------:R-:W-:Y:S01]  /*8d40*/  IMAD.X R37, RZ, RZ, R119, P0 ;  /* 0x000000ffff257224 */ /* 0x000fe200000e0677 */
[----:B------:R-:W-:-:S02]  /*8d50*/  LOP3.LUT R151, R48, 0x380, RZ, 0xc0, !PT ;  /* 0x0000038030977812 */ /* 0x000fc400078ec0ff */
        /* <DEDUP_REMOVED lines=9> */
[C---:B------:R-:W-:Y:S01]  /*8df0*/  IADD3 R52, P5, R118.reuse, 0x2040, RZ ;  /* 0x0000204076347810 */ /* 0x040fe20007fbe0ff */
[--C-:B------:R-:W-:Y:S01]  /*8e00*/  IMAD.X R41, RZ, RZ, R119.reuse, P4 ;  /* 0x000000ffff297224 */ /* 0x100fe200020e0677 */
[----:B------:R-:W-:Y:S02]  /*8e10*/  IADD3 R56, P2, R118, 0x2060, RZ ;  /* 0x0000206076387810 */ /* 0x000fe40007f5e0ff */
[----:B------:R-:W-:Y:S02]  /*8e20*/  LOP3.LUT R60, R183, R60, RZ, 0x3c, !PT ;  /* 0x0000003cb73c7212 */ /* 0x000fe400078e3cff */
[----:B------:R-:W-:Y:S01]  /*8e30*/  LOP3.LUT R151, R26, 0x380, RZ, 0xc0, !PT ;  /* 0x000003801a977812 */ /* 0x000fe200078ec0ff */
[----:B------:R-:W-:Y:S01]  /*8e40*/  IMAD.X R57, RZ, RZ, R119, P2 ;  /* 0x000000ffff397224 */ /* 0x000fe200010e0677 */
[----:B------:R-:W-:-:S02]  /*8e50*/  LOP3.LUT R183, R30, 0x380, RZ, 0xc0, !PT ;  /* 0x000003801eb77812 */ /* 0x000fc400078ec0ff */
[----:B------:R-:W-:Y:S02]  /*8e60*/  LOP3.LUT R40, R181, 0x380, RZ, 0xc0, !PT ;  /* 0x00000380b5287812 */ /* 0x000fe400078ec0ff */
[C---:B------:R-:W-:Y:S02]  /*8e70*/  LOP3.LUT R5, R118.reuse, 0x380, RZ, 0xc0, !PT ;  /* 0x0000038076057812 */ /* 0x040fe400078ec0ff */
[----:B------:R-:W-:Y:S02]  /*8e80*/  IADD3.X R53, RZ, R119, RZ, P5, !PT ;  /* 0x00000077ff357210 */ /* 0x000fe40002ffe4ff */
[----:B------:R-:W-:Y:S02]  /*8e90*/  LOP3.LUT R36, R179, 0x380, RZ, 0xc0, !PT ;  /* 0x00000380b3247812 */ /* 0x000fe400078ec0ff */
[----:B------:R-:W-:Y:S02]  /*8ea0*/  SHF.R.U64 R151, R151, 0x3, RZ ;  /* 0x0000000397977819 */ /* 0x000fe400000012ff */
[----:B------:R-:W-:-:S02]  /*8eb0*/  IADD3 R3, P5, R118, 0x6020, RZ ;  /* 0x0000602076037810 */ /* 0x000fc40007fbe0ff */
[----:B------:R-:W-:Y:S02]  /*8ec0*/  SHF.R.U64 R183, R183, 0x3, RZ ;  /* 0x00000003b7b77819 */ /* 0x000fe400000012ff */
[C---:B------:R-:W-:Y:S01]  /*8ed0*/  IADD3 R4, P2, R118.reuse, 0x6040, RZ ;  /* 0x0000604076047810 */ /* 0x040fe20007f5e0ff */
[--C-:B------:R-:W-:Y:S01]  /*8ee0*/  IMAD.X R115, RZ, RZ, R119.reuse, P5 ;  /* 0x000000ffff737224 */ /* 0x100fe200028e0677 */
[----:B------:R-:W-:Y:S02]  /*8ef0*/  IADD3 R7, P1, R118, 0x6060, RZ ;  /* 0x0000606076077810 */ /* 0x000fe40007f3e0ff */
[----:B------:R-:W-:Y:S02]  /*8f00*/  SHF.R.U64 R40, R40, 0x3, RZ ;  /* 0x0000000328287819 */ /* 0x000fe400000012ff */
[----:B------:R-:W-:Y:S01]  /*8f10*/  SHF.R.U64 R5, R5, 0x3, RZ ;  /* 0x0000000305057819 */ /* 0x000fe200000012ff */
[----:B------:R-:W-:Y:S01]  /*8f20*/  IMAD.X R21, RZ, RZ, R119, P1 ;  /* 0x000000ffff157224 */ /* 0x000fe200008e0677 */
[----:B------:R-:W-:-:S02]  /*8f30*/  SHF.R.U64 R36, R36, 0x3, RZ ;  /* 0x0000000324247819 */ /* 0x000fc400000012ff */
[----:B------:R-:W-:Y:S02]  /*8f40*/  LOP3.LUT R98, R151, R26, RZ, 0x3c, !PT ;  /* 0x0000001a97627212 */ /* 0x000fe400078e3cff */
[----:B------:R-:W-:Y:S02]  /*8f50*/  LOP3.LUT R110, R183, R30, RZ, 0x3c, !PT ;  /* 0x0000001eb76e7212 */ /* 0x000fe400078e3cff */
[----:B------:R-:W-:Y:S02]  /*8f60*/  LOP3.LUT R26, R3, 0x380, RZ, 0xc0, !PT ;  /* 0x00000380031a7812 */ /* 0x000fe400078ec0ff */
[----:B------:R-:W-:Y:S02]  /*8f70*/  LOP3.LUT R27, R4, 0x380, RZ, 0xc0, !PT ;  /* 0x00000380041b7812 */ /* 0x000fe400078ec0ff */
[----:B------:R-:W-:Y:S02]  /*8f80*/  LOP3.LUT R30, R7, 0x380, RZ, 0xc0, !PT ;  /* 0x00000380071e7812 */ /* 0x000fe400078ec0ff */
[----:B------:R-:W-:-:S02]  /*8f90*/  IADD3 R102, P4, R118, 0x4040, RZ ;  /* 0x0000404076667810 */ /* 0x000fc40007f9e0ff */
[----:B------:R-:W-:Y:S02]  /*8fa0*/  IADD3 R106, P3, R118, 0x4060, RZ ;  /* 0x00004060766a7810 */ /* 0x000fe40007f7e0ff */
[----:B------:R-:W-:Y:S01]  /*8fb0*/  LOP3.LUT R40, R40, R181, RZ, 0x3c, !PT ;  /* 0x000000b528287212 */ /* 0x000fe200078e3cff */
[--C-:B------:R-:W-:Y:S01]  /*8fc0*/  IMAD.X R103, RZ, RZ, R119.reuse, P4 ;  /* 0x000000ffff677224 */ /* 0x100fe200020e0677 */
[----:B------:R-:W-:Y:S01]  /*8fd0*/  LOP3.LUT R118, R5, R118, RZ, 0x3c, !PT ;  /* 0x0000007605767212 */ /* 0x000fe200078e3cff */
[--C-:B------:R-:W-:Y:S01]  /*8fe0*/  IMAD.X R107, RZ, RZ, R119.reuse, P3 ;  /* 0x000000ffff6b7224 */ /* 0x100fe200018e0677 */
[----:B------:R-:W-:Y:S01]  /*8ff0*/  LOP3.LUT R36, R36, R179, RZ, 0x3c, !PT ;  /* 0x000000b324247212 */ /* 0x000fe200078e3cff */
[----:B------:R-:W-:Y:S01]  /*9000*/  IMAD.X R5, RZ, RZ, R119, P2 ;  /* 0x000000ffff057224 */ /* 0x000fe200010e0677 */
[----:B------:R-:W-:Y:S02]  /*9010*/  LOP3.LUT R181, R56, 0x380, RZ, 0xc0, !PT ;  /* 0x0000038038b57812 */ /* 0x000fe400078ec0ff */
[----:B------:R-:W-:-:S02]  /*9020*/  LOP3.LUT R179, R52, 0x380, RZ, 0xc0, !PT ;  /* 0x0000038034b37812 */ /* 0x000fc400078ec0ff */
[----:B------:R-:W-:Y:S02]  /*9030*/  SHF.R.U64 R20, R26, 0x3, RZ ;  /* 0x000000031a147819 */ /* 0x000fe400000012ff */
[----:B------:R-:W-:Y:S02]  /*9040*/  SHF.R.U64 R27, R27, 0x3, RZ ;  /* 0x000000031b1b7819 */ /* 0x000fe400000012ff */
[----:B------:R-:W-:Y:S02]  /*9050*/  SHF.R.U64 R26, R30, 0x3, RZ ;  /* 0x000000031e1a7819 */ /* 0x000fe400000012ff */
[----:B------:R-:W-:Y:S02]  /*9060*/  SHF.R.U64 R181, R181, 0x3, RZ ;  /* 0x00000003b5b57819 */ /* 0x000fe400000012ff */
[----:B------:R-:W-:Y:S02]  /*9070*/  MOV R118, R118 ;  /* 0x0000007600767202 */ /* 0x000fe40000000f00 */
[----:B------:R-:W-:-:S02]  /*9080*/  SHF.R.U64 R179, R179, 0x3, RZ ;  /* 0x00000003b3b37819 */ /* 0x000fc400000012ff */
[----:B------:R-:W-:Y:S01]  /*9090*/  LOP3.LUT R114, R20, R3, RZ, 0x3c, !PT ;  /* 0x0000000314727212 */ /* 0x000fe200078e3cff */
[----:B------:R0:W-:Y:S01]  /*90a0*/  STSM.16.M88.4 [R118], R8 ;  /* 0x0000000876007844 */ /* 0x0001e20000000200 */
[----:B------:R-:W-:Y:S02]  /*90b0*/  LOP3.LUT R4, R27, R4, RZ, 0x3c, !PT ;  /* 0x000000041b047212 */ /* 0x000fe400078e3cff */
[----:B------:R-:W-:Y:S02]  /*90c0*/  LOP3.LUT R20, R26, R7, RZ, 0x3c, !PT ;  /* 0x000000071a147212 */ /* 0x000fe400078e3cff */
[----:B------:R-:W-:Y:S02]  /*90d0*/  MOV R33, R32 ;  /* 0x0000002000217202 */ /* 0x000fe40000000f00 */
[----:B------:R-:W-:Y:S02]  /*90e0*/  F2FP.F16.F32.PACK_AB R26, R171, R173 ;  /* 0x000000adab1a723e */ /* 0x000fe400000000ff */
[----:B------:R-:W-:-:S02]  /*90f0*/  F2FP.F16.F32.PACK_AB R27, R39, R38 ;  /* 0x00000026271b723e */ /* 0x000fc400000000ff */
[----:B------:R-:W-:Y:S02]  /*9100*/  LOP3.LUT R56, R181, R56, RZ, 0x3c, !PT ;  /* 0x00000038b5387212 */ /* 0x000fe400078e3cff */
[----:B------:R-:W-:Y:S01]  /*9110*/  MOV R36, R36 ;  /* 0x0000002400247202 */ /* 0x000fe20000000f00 */
[----:B------:R1:W-:Y:S01]  /*9120*/  STSM.16.M88.4 [R33], R24 ;  /* 0x0000001821007844 */ /* 0x0003e20000000200 */
[----:B------:R-:W-:Y:S02]  /*9130*/  F2FP.F16.F32.PACK_AB R30, R167, R170 ;  /* 0x000000aaa71e723e */ /* 0x000fe400000000ff */
[----:B------:R-:W-:Y:S02]  /*9140*/  LOP3.LUT R52, R179, R52, RZ, 0x3c, !PT ;  /* 0x00000034b3347212 */ /* 0x000fe400078e3cff */
[----:B------:R-:W-:Y:S01]  /*9150*/  LOP3.LUT R181, R106, 0x380, RZ, 0xc0, !PT ;  /* 0x000003806ab57812 */ /* 0x000fe200078ec0ff */
[----:B------:R-:W-:Y:S01]  /*9160*/  STSM.16.M88.4 [R36], R28 ;  /* 0x0000001c24007844 */ /* 0x000fe20000000200 */
[----:B------:R-:W-:-:S02]  /*9170*/  MOV R40, R40 ;  /* 0x0000002800287202 */ /* 0x000fc40000000f00 */
[----:B------:R-:W-:Y:S02]  /*9180*/  LOP3.LUT R179, R102, 0x380, RZ, 0xc0, !PT ;  /* 0x0000038066b37812 */ /* 0x000fe400078ec0ff */
[----:B------:R-:W-:Y:S01]  /*9190*/  MOV R44, R44 ;  /* 0x0000002c002c7202 */ /* 0x000fe20000000f00 */
[----:B------:R-:W-:Y:S01]  /*91a0*/  STSM.16.M88.4 [R40], R12 ;  /* 0x0000000c28007844 */ /* 0x000fe20000000200 */
[----:B0-----:R-:W-:Y:S02]  /*91b0*/  F2FP.F16.F32.PACK_AB R8, R154, R163 ;  /* 0x000000a39a08723e */ /* 0x001fe400000000ff */
[----:B------:R-:W-:Y:S02]  /*91c0*/  F2FP.F16.F32.PACK_AB R9, R59, R58 ;  /* 0x0000003a3b09723e */ /* 0x000fe400000000ff */
[----:B------:R-:W-:Y:S02]  /*91d0*/  F2FP.F16.F32.PACK_AB R10, R152, R160 ;  /* 0x000000a0980a723e */ /* 0x000fe400000000ff */
[----:B------:R-:W-:-:S02]  /*91e0*/  F2FP.F16.F32.PACK_AB R11, R63, R62 ;  /* 0x0000003e3f0b723e */ /* 0x000fc400000000ff */
[----:B------:R-:W-:Y:S02]  /*91f0*/  SHF.R.U64 R181, R181, 0x3, RZ ;  /* 0x00000003b5b57819 */ /* 0x000fe400000012ff */
[----:B------:R-:W-:Y:S01]  /*9200*/  SHF.R.U64 R179, R179, 0x3, RZ ;  /* 0x00000003b3b37819 */ /* 0x000fe200000012ff */
[----:B------:R0:W-:Y:S01]  /*9210*/  STSM.16.M88.4 [R44], R8 ;  /* 0x000000082c007844 */ /* 0x0001e20000000200 */
[----:B------:R-:W-:Y:S02]  /*9220*/  LOP3.LUT R106, R181, R106, RZ, 0x3c, !PT ;  /* 0x0000006ab56a7212 */ /* 0x000fe400078e3cff */
[----:B------:R-:W-:Y:S02]  /*9230*/  MOV R48, R48 ;  /* 0x0000003000307202 */ /* 0x000fe40000000f00 */
[----:B-1----:R-:W-:Y:S02]  /*9240*/  F2FP.F16.F32.PACK_AB R24, R65, R64 ;  /* 0x000000404118723e */ /* 0x002fe400000000ff */
[----:B------:R-:W-:-:S02]  /*9250*/  F2FP.F16.F32.PACK_AB R25, R67, R66 ;  /* 0x000000424319723e */ /* 0x000fc400000000ff */
[----:B------:R-:W-:Y:S02]  /*9260*/  F2FP.F16.F32.PACK_AB R26, R69, R68 ;  /* 0x00000044451a723e */ /* 0x000fe400000000ff */
[----:B------:R-:W-:Y:S02]  /*9270*/  F2FP.F16.F32.PACK_AB R27, R71, R70 ;  /* 0x00000046471b723e */ /* 0x000fe400000000ff */
[----:B------:R-:W-:Y:S02]  /*9280*/  LOP3.LUT R102, R179, R102, RZ, 0x3c, !PT ;  /* 0x00000066b3667212 */ /* 0x000fe400078e3cff */
[----:B------:R-:W-:Y:S01]  /*9290*/  MOV R52, R52 ;  /* 0x0000003400347202 */ /* 0x000fe20000000f00 */
[----:B0-----:R-:W0:Y:S01]  /*92a0*/  LDC.64 R8, c[0x0][0xd00] ;  /* 0x00034000ff087b82 */ /* 0x001e220000000a00 */
[----:B------:R-:W-:Y:S01]  /*92b0*/  F2FP.F16.F32.PACK_AB R75, R79, R78 ;  /* 0x0000004e4f4b723e */ /* 0x000fe200000000ff */
[----:B------:R-:W-:Y:S01]  /*92c0*/  STSM.16.M88.4 [R48], R24 ;  /* 0x0000001830007844 */ /* 0x000fe20000000200 */
[----:B------:R-:W-:-:S02]  /*92d0*/  F2FP.F16.F32.PACK_AB R81, R83, R82 ;  /* 0x000000525351723e */ /* 0x000fc400000000ff */
[----:B------:R-:W-:Y:S01]  /*92e0*/  F2FP.F16.F32.PACK_AB R88, R89, R88 ;  /* 0x000000585958723e */ /* 0x000fe200000000ff */
[----:B------:R-:W-:Y:S01]  /*92f0*/  STSM.16.M88.4 [R52], R72 ;  /* 0x0000004834007844 */ /* 0x000fe20000000200 */
[----:B------:R-:W-:Y:S02]  /*9300*/  MOV R56, R56 ;  /* 0x0000003800387202 */ /* 0x000fe40000000f00 */
[----:B------:R-:W-:Y:S02]  /*9310*/  F2FP.F16.F32.PACK_AB R82, R85, R84 ;  /* 0x000000545552723e */ /* 0x000fe400000000ff */
[----:B------:R-:W-:Y:S02]  /*9320*/  F2FP.F16.F32.PACK_AB R83, R87, R86 ;  /* 0x000000565753723e */ /* 0x000fe400000000ff */
[----:B------:R-:W-:Y:S02]  /*9330*/  F2FP.F16.F32.PACK_AB R89, R91, R90 ;  /* 0x0000005a5b59723e */ /* 0x000fe400000000ff */
[----:B------:R-:W-:Y:S01]  /*9340*/  MOV R60, R60 ;  /* 0x0000003c003c7202 */ /* 0x000fe20000000f00 */
        /* <DEDUP_REMOVED lines=10> */
[----:B------:R-:W-:Y:S02]  /*93f0*/  F2FP.F16.F32.PACK_AB R104, R105, R104 ;  /* 0x000000686968723e */ /* 0x000fe400000000ff */
[----:B------:R-:W-:Y:S01]  /*9400*/  MOV R102, R102 ;  /* 0x0000006600667202 */ /* 0x000fe20000000f00 */
[----:B------:R1:W-:Y:S01]  /*9410*/  STSM.16.M88.4 [R7], R96 ;  /* 0x0000006007007844 */ /* 0x0003e20000000200 */
[----:B------:R-:W-:Y:S02]  /*9420*/  MOV R3, R114 ;  /* 0x0000007200037202 */ /* 0x000fe40000000f00 */
[----:B------:R-:W-:Y:S02]  /*9430*/  F2FP.F16.F32.PACK_AB R105, R155, R153 ;  /* 0x000000999b69723e */ /* 0x000fe400000000ff */
[----:B------:R-:W-:-:S02]  /*9440*/  F2FP.F16.F32.PACK_AB R106, R109, R108 ;  /* 0x0000006c6d6a723e */ /* 0x000fc400000000ff */
[----:B------:R-:W-:Y:S02]  /*9450*/  F2FP.F16.F32.PACK_AB R107, R157, R156 ;  /* 0x0000009c9d6b723e */ /* 0x000fe400000000ff */
[----:B------:R-:W-:Y:S02]  /*9460*/  F2FP.F16.F32.PACK_AB R112, R113, R112 ;  /* 0x000000707170723e */ /* 0x000fe400000000ff */
[----:B------:R-:W-:Y:S01]  /*9470*/  F2FP.F16.F32.PACK_AB R120, R121, R120 ;  /* 0x000000787978723e */ /* 0x000fe200000000ff */
[----:B------:R-:W-:Y:S01]  /*9480*/  STSM.16.M88.4 [R102], R104 ;  /* 0x0000006866007844 */ /* 0x000fe20000000200 */
[----:B------:R-:W-:Y:S02]  /*9490*/  F2FP.F16.F32.PACK_AB R113, R159, R158 ;  /* 0x0000009e9f71723e */ /* 0x000fe400000000ff */
[----:B------:R-:W-:Y:S01]  /*94a0*/  F2FP.F16.F32.PACK_AB R114, R117, R116 ;  /* 0x000000747572723e */ /* 0x000fe200000000ff */
[----:B-1----:R-:W-:Y:S01]  /*94b0*/  IMAD.SHL.U32 R7, R186, 0x4, RZ ;  /* 0x00000004ba077824 */ /* 0x002fe200078e00ff */
[----:B------:R-:W-:-:S02]  /*94c0*/  F2FP.F16.F32.PACK_AB R115, R162, R161 ;  /* 0x000000a1a273723e */ /* 0x000fc400000000ff */
[----:B------:R-:W-:Y:S02]  /*94d0*/  F2FP.F16.F32.PACK_AB R121, R123, R122 ;  /* 0x0000007a7b79723e */ /* 0x000fe400000000ff */
[----:B------:R-:W-:Y:S01]  /*94e0*/  F2FP.F16.F32.PACK_AB R128, R129, R128 ;  /* 0x000000808180723e */ /* 0x000fe200000000ff */
[----:B------:R-:W-:Y:S01]  /*94f0*/  STSM.16.M88.4 [R32], R112 ;  /* 0x0000007020007844 */ /* 0x000fe20000000200 */
[----:B------:R-:W-:Y:S02]  /*9500*/  MOV R110, R110 ;  /* 0x0000006e006e7202 */ /* 0x000fe40000000f00 */
        /* <DEDUP_REMOVED lines=15> */
[----:B------:R1:W-:Y:S01]  /*9600*/  STSM.16.M88.4 [R4], R136 ;  /* 0x0000008804007844 */ /* 0x0003e20000000200 */
[----:B------:R-:W-:Y:S02]  /*9610*/  F2FP.F16.F32.PACK_AB R146, R149, R148 ;  /* 0x000000949592723e */ /* 0x000fe400000000ff */
[----:B------:R-:W-:-:S02]  /*9620*/  F2FP.F16.F32.PACK_AB R147, R0, R150 ;  /* 0x000000960093723e */ /* 0x000fc400000000ff */
[----:B------:R-:W-:Y:S02]  /*9630*/  ISETP.NE.U32.AND P6, PT, RZ, UR6, PT ;  /* 0x00000006ff007c0c */ /* 0x000fe4000bfc5070 */
[----:B0-----:R-:W-:Y:S01]  /*9640*/  ISETP.NE.U32.AND P0, PT, R8, RZ, PT ;  /* 0x000000ff0800720c */ /* 0x001fe20003f05070 */
[----:B------:R0:W-:Y:S01]  /*9650*/  STSM.16.M88.4 [R20], R144 ;  /* 0x0000009014007844 */ /* 0x0001e20000000200 */
[----:B------:R-:W-:Y:S01]  /*9660*/  BAR.SYNC.DEFER_BLOCKING 0x1, 0x100 ;  /* 0x0044000000007b1d */ /* 0x000fe20000010000 */
[----:B------:R-:W-:Y:S01]  /*9670*/  ISETP.NE.AND.EX P6, PT, RZ, UR7, PT, P6 ;  /* 0x00000007ff007c0c */ /* 0x000fe2000bfc5360 */
[----:B------:R-:W-:Y:S01]  /*9680*/  IMAD R5, R195, 0x40, R16 ;  /* 0x00000040c3057824 */ /* 0x000fe200078e0210 */
[----:B------:R-:W-:Y:S01]  /*9690*/  ISETP.NE.AND.EX P0, PT, R9, RZ, PT, P0 ;  /* 0x000000ff0900720c */ /* 0x000fe20003f05300 */
[----:B------:R-:W-:Y:S01]  /*96a0*/  IMAD.MOV.U32 R0, RZ, RZ, RZ ;  /* 0x000000ffff007224 */ /* 0x000fe200078e00ff */
[----:B------:R-:W-:Y:S02]  /*96b0*/  SHF.L.U64.HI R10, R186, 0x2, R194 ;  /* 0x00000002ba0a7819 */ /* 0x000fe400000102c2 */
[----:B------:R-:W-:Y:S01]  /*96c0*/  IADD3 R8, P1, R7, R8, RZ ;  /* 0x0000000807087210 */ /* 0x000fe20007f3e0ff */
[----:B------:R-:W-:-:S04]  /*96d0*/  IMAD.WIDE R176, R5, 0x2, R176 ;  /* 0x0000000205b07825 */ /* 0x000fc800078e02b0 */
[C---:B------:R-:W-:Y:S02]  /*96e0*/  IMAD.X R9, R10.reuse, 0x1, R9, P1 ;  /* 0x000000010a097824 */ /* 0x040fe400008e0609 */
[----:B-1----:R-:W-:Y:S01]  /*96f0*/  @P6 IADD3 R4, P4, R7, UR6, RZ ;  /* 0x0000000607046c10 */ /* 0x002fe2000ff9e0ff */
[----:B------:R-:W-:Y:S02]  /*9700*/  ULDC UR6, c[0x0][0xb88] ;  /* 0x0002e20000067ab9 */ /* 0x000fe40000000800 */
[----:B------:R-:W-:Y:S01]  /*9710*/  IMAD.U32 R3, RZ, RZ, UR6 ;  /* 0x00000006ff037e24 */ /* 0x000fe2000f8e00ff */
[----:B------:R-:W-:Y:S01]  /*9720*/  @P6 IADD3.X R5, R10, UR7, RZ, P4, !PT ;  /* 0x000000070a056c10 */ /* 0x000fe2000a7fe4ff */
[----:B------:R0:W5:Y:S01]  /*9730*/  @P0 LDG.E R0, desc[UR44][R8.64] ;  /* 0x0000002c08000981 */ /* 0x000162000c1e1900 */
[C---:B------:R-:W-:Y:S02]  /*9740*/  IADD3 R13, P1, R176.reuse, 0x1000, RZ ;  /* 0x00001000b00d7810 */ /* 0x040fe40007f3e0ff */
[C---:B------:R-:W-:Y:S01]  /*9750*/  IADD3 R25, P2, R176.reuse, 0x2000, RZ ;  /* 0x00002000b0197810 */ /* 0x040fe20007f5e0ff */
[----:B------:R0:W5:Y:S01]  /*9760*/  @P6 LDG.E R3, desc[UR44][R4.64] ;  /* 0x0000002c04036981 */ /* 0x000162000c1e1900 */
[----:B------:R-:W-:-:S02]  /*9770*/  IADD3 R29, P3, R176, 0x3000, RZ ;  /* 0x00003000b01d7810 */ /* 0x000fc40007f7e0ff */
[----:B------:R-:W-:Y:S02]  /*9780*/  IADD3 R33, P4, R176, 0x4000, RZ ;  /* 0x00004000b0217810 */ /* 0x000fe40007f9e0ff */
[----:B------:R-:W-:Y:S02]  /*9790*/  LOP3.LUT R12, R13, 0x380, RZ, 0xc0, !PT ;  /* 0x000003800d0c7812 */ /* 0x000fe400078ec0ff */
[----:B------:R-:W-:Y:S02]  /*97a0*/  LOP3.LUT R24, R25, 0x380, RZ, 0xc0, !PT ;  /* 0x0000038019187812 */ /* 0x000fe400078ec0ff */
[----:B------:R-:W-:Y:S02]  /*97b0*/  LOP3.LUT R28, R29, 0x380, RZ, 0xc0, !PT ;  /* 0x000003801d1c7812 */ /* 0x000fe400078ec0ff */
[----:B------:R-:W-:Y:S02]  /*97c0*/  LOP3.LUT R32, R33, 0x380, RZ, 0xc0, !PT ;  /* 0x0000038021207812 */ /* 0x000fe400078ec0ff */
[----:B------:R-:W-:-:S02]  /*97d0*/  SHF.R.U64 R12, R12, 0x3, RZ ;  /* 0x000000030c0c7819 */ /* 0x000fc400000012ff */
[----:B------:R-:W-:Y:S02]  /*97e0*/  SHF.R.U64 R24, R24, 0x3, RZ ;  /* 0x0000000318187819 */ /* 0x000fe400000012ff */
[----:B------:R-:W-:Y:S02]  /*97f0*/  SHF.R.U64 R28, R28, 0x3, RZ ;  /* 0x000000031c1c7819 */ /* 0x000fe400000012ff */
[----:B------:R-:W-:Y:S02]  /*9800*/  SHF.R.U64 R32, R32, 0x3, RZ ;  /* 0x0000000320207819 */ /* 0x000fe400000012ff */
[----:B------:R-:W-:Y:S02]  /*9810*/  IADD3 R37, P5, R176, 0x5000, RZ ;  /* 0x00005000b0257810 */ /* 0x000fe40007fbe0ff */
        /* <DEDUP_REMOVED lines=8> */
[----:B------:R-:W-:-:S02]  /*98a0*/  P2R R7, PR, RZ, 0x20 ;  /* 0x00000020ff077803 */ /* 0x000fc40000000000 */
[C---:B------:R-:W-:Y:S02]  /*98b0*/  IADD3 R41, P1, R176.reuse, 0x6000, RZ ;  /* 0x00006000b0297810 */ /* 0x040fe40007f3e0ff */
[C---:B------:R-:W-:Y:S02]  /*98c0*/  IADD3 R45, P2, R176.reuse, 0x7000, RZ ;  /* 0x00007000b02d7810 */ /* 0x040fe40007f5e0ff */
[C---:B------:R-:W-:Y:S02]  /*98d0*/  IADD3 R49, P3, R176.reuse, 0x8000, RZ ;  /* 0x00008000b0317810 */ /* 0x040fe40007f7e0ff */
[C---:B------:R-:W-:Y:S02]  /*98e0*/  IADD3 R53, P4, R176.reuse, 0x9000, RZ ;  /* 0x00009000b0357810 */ /* 0x040fe40007f9e0ff */
[----:B------:R-:W-:Y:S02]  /*98f0*/  IADD3 R57, P5, R176, 0xa000, RZ ;  /* 0x0000a000b0397810 */ /* 0x000fe40007fbe0ff */
[----:B------:R-:W-:-:S02]  /*9900*/  LOP3.LUT R36, R37, 0x380, RZ, 0xc0, !PT ;  /* 0x0000038025247812 */ /* 0x000fc400078ec0ff */
[----:B------:R-:W-:Y:S02]  /*9910*/  LOP3.LUT R40, R41, 0x380, RZ, 0xc0, !PT ;  /* 0x0000038029287812 */ /* 0x000fe400078ec0ff */
        /* <DEDUP_REMOVED lines=8> */
[----:B------:R-:W-:Y:S02]  /*99a0*/  SHF.R.U64 R52, R52, 0x3, RZ ;  /* 0x0000000334347819 */ /* 0x000fe400000012ff */
[----:B------:R-:W-:Y:S02]  /*99b0*/  SHF.R.U64 R56, R56, 0x3, RZ ;  /* 0x0000000338387819 */ /* 0x000fe400000012ff */
[----:B------:R-:W-:-:S02]  /*99c0*/  LOP3.LUT R36, R36, R37, RZ, 0x3c, !PT ;  /* 0x0000002524247212 */ /* 0x000fc400078e3cff */
        /* <DEDUP_REMOVED lines=10> */
.L_x_1019:
[----:B------:R-:W0:Y:S01]  /*9a70*/  SHFL.IDX PT, R4, R197, RZ, 0x1f ;  /* 0x00001fffc5047589 */ /* 0x000e2200000e0000 */
[----:B------:R-:W-:Y:S01]  /*9a80*/  ISETP.NE.AND P6, PT, R7, RZ, PT ;  /* 0x000000ff0700720c */ /* 0x000fe20003fc5270 */
[--C-:B------:R-:W-:Y:S01]  /*9a90*/  IMAD.X R57, RZ, RZ, R177.reuse, P5 ;  /* 0x000000ffff397224 */ /* 0x100fe200028e06b1 */
[C---:B------:R-:W-:Y:S01]  /*9aa0*/  LOP3.LUT R7, R176.reuse, 0x380, RZ, 0xc0, !PT ;  /* 0x00000380b0077812 */ /* 0x040fe200078ec0ff */
[--C-:B------:R-:W-:Y:S01]  /*9ab0*/  IMAD.X R41, RZ, RZ, R177.reuse, P1 ;  /* 0x000000ffff297224 */ /* 0x100fe200008e06b1 */
[C---:B------:R-:W-:Y:S01]  /*9ac0*/  IADD3 R65, P1, R176.reuse, 0xc000, RZ ;  /* 0x0000c000b0417810 */ /* 0x040fe20007f3e0ff */
[--C-:B------:R-:W-:Y:S01]  /*9ad0*/  IMAD.X R37, RZ, RZ, R177.reuse, P6 ;  /* 0x000000ffff257224 */ /* 0x100fe200030e06b1 */
[C---:B------:R-:W-:Y:S01]  /*9ae0*/  IADD3 R61, P6, R176.reuse, 0xb000, RZ ;  /* 0x0000b000b03d7810 */ /* 0x040fe20007fde0ff */
[--C-:B------:R-:W-:Y:S01]  /*9af0*/  IMAD.X R45, RZ, RZ, R177.reuse, P2 ;  /* 0x000000ffff2d7224 */ /* 0x100fe200010e06b1 */
[C---:B------:R-:W-:Y:S01]  /*9b00*/  IADD3 R69, P2, R176.reuse, 0xd000, RZ ;  /* 0x0000d000b0457810 */ /* 0x040fe20007f5e0ff */
[--C-:B------:R-:W-:Y:S01]  /*9b10*/  IMAD.X R49, RZ, RZ, R177.reuse, P3 ;  /* 0x000000ffff317224 */ /* 0x100fe200018e06b1 */
[C---:B------:R-:W-:Y:S01]  /*9b20*/  IADD3 R73, P3, R176.reuse, 0xe000, RZ ;  /* 0x0000e000b0497810 */ /* 0x040fe20007f7e0ff */
[----:B------:R-:W-:Y:S01]  /*9b30*/  IMAD.X R53, RZ, RZ, R177, P4 ;  /* 0x000000ffff357224 */ /* 0x000fe200020e06b1 */
[----:B------:R-:W-:-:S02]  /*9b40*/  IADD3 R5, P4, R176, 0xf000, RZ ;  /* 0x0000f000b0057810 */ /* 0x000fc40007f9e0ff */
[----:B------:R-:W-:Y:S02]  /*9b50*/  LOP3.LUT R60, R61, 0x380, RZ, 0xc0, !PT ;  /* 0x000003803d3c7812 */ /* 0x000fe400078ec0ff */
[----:B------:R-:W-:Y:S01]  /*9b60*/  LOP3.LUT R64, R65, 0x380, RZ, 0xc0, !PT ;  /* 0x0000038041407812 */ /* 0x000fe200078ec0ff */
[----:B------:R-:W-:Y:S01]  /*9b70*/  IMAD.X R77, RZ, RZ, R177, P4 ;  /* 0x000000ffff4d7224 */ /* 0x000fe200020e06b1 */
[----:B------:R-:W-:Y:S02]  /*9b80*/  LOP3.LUT R68, R69, 0x380, RZ, 0xc0, !PT ;  /* 0x0000038045447812 */ /* 0x000fe400078ec0ff */
[----:B------:R-:W-:Y:S02]  /*9b90*/  LOP3.LUT R72, R73, 0x380, RZ, 0xc0, !PT ;  /* 0x0000038049487812 */ /* 0x000fe400078ec0ff */
[----:B------:R-:W-:Y:S02]  /*9ba0*/  SHF.R.U64 R60, R60, 0x3, RZ ;  /* 0x000000033c3c7819 */ /* 0x000fe400000012ff */
[----:B0-----:R-:W-:-:S02]  /*9bb0*/  ISETP.NE.AND P5, PT, R4, RZ, PT ;  /* 0x000000ff0400720c */ /* 0x001fc40003fa5270 */
[----:B------:R-:W-:Y:S02]  /*9bc0*/  LOP3.LUT R4, R5, 0x380, RZ, 0xc0, !PT ;  /* 0x0000038005047812 */ /* 0x000fe400078ec0ff */
[----:B------:R-:W-:Y:S02]  /*9bd0*/  SHF.R.U64 R64, R64, 0x3, RZ ;  /* 0x0000000340407819 */ /* 0x000fe400000012ff */
[----:B------:R-:W-:Y:S02]  /*9be0*/  SHF.R.U64 R68, R68, 0x3, RZ ;  /* 0x0000000344447819 */ /* 0x000fe400000012ff */
[----:B------:R-:W-:Y:S02]  /*9bf0*/  SHF.R.U64 R72, R72, 0x3, RZ ;  /* 0x0000000348487819 */ /* 0x000fe400000012ff */
[----:B------:R-:W-:Y:S02]  /*9c00*/  SHF.R.U64 R7, R7, 0x3, RZ ;  /* 0x0000000307077819 */ /* 0x000fe400000012ff */
[----:B------:R-:W-:-:S02]  /*9c10*/  SHF.R.U64 R4, R4, 0x3, RZ ;  /* 0x0000000304047819 */ /* 0x000fc400000012ff */
        /* <DEDUP_REMOVED lines=8> */
[----:B------:R-:W-:Y:S02]  /*9ca0*/  LOP3.LUT R176, R7, R176, RZ, 0x3c, !PT ;  /* 0x000000b007b07212 */ /* 0x000fe400078e3cff */
[----:B------:R-:W-:-:S02]  /*9cb0*/  LOP3.LUT R76, R4, R5, RZ, 0x3c, !PT ;  /* 0x00000005044c7212 */ /* 0x000fc400078e3cff */
[----:B------:R-:W-:Y:S02]  /*9cc0*/  SHF.R.S32.HI R20, RZ, 0x1f, R187 ;  /* 0x0000001fff147819 */ /* 0x000fe400000114bb */
[----:B------:R-:W-:Y:S02]  /*9cd0*/  SEL R81, R186, RZ, !P0 ;  /* 0x000000ffba517207 */ /* 0x000fe40004000000 */
[----:B------:R-:W-:Y:S02]  /*9ce0*/  SEL R80, R194, RZ, !P0 ;  /* 0x000000ffc2507207 */ /* 0x000fe40004000000 */
[----:B-----5:R-:W-:Y:S01]  /*9cf0*/  SHF.R.S32.HI R21, RZ, 0x1f, R0 ;  /* 0x0000001fff157819 */ /* 0x020fe20000011400 */
[----:B------:R-:W-:Y:S06]  /*9d00*/  @P5 BRA `(.L_x_1020) ;  /* 0x0000000000c05947 */ /* 0x000fec0003800000 */
[----:B------:R-:W0:Y:S01]  /*9d10*/  LDC R10, c[0x0][0xce8] ;  /* 0x00033a00ff0a7b82 */ /* 0x000e220000000800 */
[----:B------:R-:W-:Y:S01]  /*9d20*/  IMAD.U32 R5, RZ, RZ, UR42 ;  /* 0x0000002aff057e24 */ /* 0x000fe2000f8e00ff */
[----:B------:R-:W-:Y:S01]  /*9d30*/  ULDC.64 UR6, c[0x0][0xc90] ;  /* 0x0003240000067ab9 */ /* 0x000fe20000000a00 */
[----:B------:R-:W-:Y:S02]  /*9d40*/  IMAD.MOV.U32 R4, RZ, RZ, R0 ;  /* 0x000000ffff047224 */ /* 0x000fe400078e0000 */
[----:B------:R-:W-:Y:S02]  /*9d50*/  IMAD R8, R20, UR6, RZ ;  /* 0x0000000614087c24 */ /* 0x000fe4000f8e02ff */
[----:B------:R-:W-:Y:S02]  /*9d60*/  IMAD R14, R5, 0x40, R200 ;  /* 0x00000040050e7824 */ /* 0x000fe400078e02c8 */
[----:B------:R-:W-:Y:S02]  /*9d70*/  IMAD R9, R187, UR7, R8 ;  /* 0x00000007bb097c24 */ /* 0x000fe4000f8e0208 */
[----:B------:R-:W-:-:S02]  /*9d80*/  IMAD.MOV.U32 R5, RZ, RZ, R21 ;  /* 0x000000ffff057224 */ /* 0x000fc400078e0015 */
[----:B------:R-:W-:Y:S02]  /*9d90*/  IMAD.U32 R26, RZ, RZ, UR42 ;  /* 0x0000002aff1a7e24 */ /* 0x000fe4000f8e00ff */
[----:B------:R-:W-:Y:S01]  /*9da0*/  IMAD.WIDE.U32 R4, R187, UR6, R4 ;  /* 0x00000006bb047c25 */ /* 0x000fe2000f8e0004 */
[----:B------:R-:W-:-:S03]  /*9db0*/  ULDC.64 UR6, c[0x0][0xc98] ;  /* 0x0003260000067ab9 */ /* 0x000fc60000000a00 */
[----:B------:R-:W-:Y:S02]  /*9dc0*/  IMAD.IADD R5, R5, 0x1, R9 ;  /* 0x0000000105057824 */ /* 0x000fe400078e0209 */
[----:B------:R-:W-:Y:S02]  /*9dd0*/  IMAD R15, R26, 0x40, R17 ;  /* 0x000000401a0f7824 */ /* 0x000fe400078e0211 */
[----:B------:R-:W-:Y:S01]  /*9de0*/  IMAD.WIDE.U32 R4, R81, UR6, R4 ;  /* 0x0000000651047c25 */ /* 0x000fe2000f8e0004 */
[----:B0-----:R-:W-:-:S13]  /*9df0*/  ISETP.NE.AND P0, PT, R10, 0x1, PT ;  /* 0x000000010a00780c */ /* 0x001fda0003f05270 */
[----:B------:R-:W0:Y:S08]  /*9e00*/  @P0 LDC R7, c[0x0][0xcec] ;  /* 0x00033b00ff070b82 */ /* 0x000e300000000800 */
[----:B------:R-:W1:Y:S01]  /*9e10*/  @P0 LDC R11, c[0x0][0xcf0] ;  /* 0x00033c00ff0b0b82 */ /* 0x000e620000000800 */
[----:B0-----:R-:W-:-:S04]  /*9e20*/  @P0 IMAD.HI.U32 R8, R14, R7, RZ ;  /* 0x000000070e080227 */ /* 0x001fc800078e00ff */
[----:B------:R-:W-:Y:S01]  /*9e30*/  IMAD.MOV.U32 R7, RZ, RZ, R14 ;  /* 0x000000ffff077224 */ /* 0x000fe200078e000e */
[----:B-1----:R-:W-:Y:S01]  /*9e40*/  @P0 SHF.R.U32.HI R7, RZ, R11, R8 ;  /* 0x0000000bff070219 */ /* 0x002fe20000011608 */
[----:B------:R-:W-:-:S03]  /*9e50*/  IMAD R8, R80, UR6, RZ ;  /* 0x0000000650087c24 */ /* 0x000fc6000f8e02ff */
[--C-:B------:R-:W-:Y:S01]  /*9e60*/  SHF.R.S32.HI R11, RZ, 0x1f, R7.reuse ;  /* 0x0000001fff0b7819 */ /* 0x100fe20000011407 */
[----:B------:R-:W-:Y:S01]  /*9e70*/  IMAD.MOV R9, RZ, RZ, -R7 ;  /* 0x000000ffff097224 */ /* 0x000fe200078e0a07 */
[----:B------:R-:W-:Y:S01]  /*9e80*/  IADD3 R4, P0, R7, R4, RZ ;  /* 0x0000000407047210 */ /* 0x000fe20007f1e0ff */
[----:B------:R-:W-:Y:S01]  /*9e90*/  IMAD R8, R81, UR7, R8 ;  /* 0x0000000751087c24 */ /* 0x000fe2000f8e0208 */
[----:B------:R-:W-:Y:S01]  /*9ea0*/  ULDC.64 UR6, c[0x0][0xc88] ;  /* 0x0003220000067ab9 */ /* 0x000fe20000000a00 */
[----:B------:R-:W-:Y:S02]  /*9eb0*/  IMAD R9, R10, R9, R14 ;  /* 0x000000090a097224 */ /* 0x000fe400078e020e */
[----:B------:R-:W-:Y:S01]  /*9ec0*/  IMAD R10, R3, R10, RZ ;  /* 0x0000000a030a7224 */ /* 0x000fe200078e02ff */
[----:B------:R-:W-:Y:S02]  /*9ed0*/  IADD3.X R5, R11, R5, R8, P0, !PT ;  /* 0x000000050b057210 */ /* 0x000fe400007fe408 */
[----:B------:R-:W-:Y:S01]  /*9ee0*/  SHF.R.S32.HI R7, RZ, 0x1f, R9 ;  /* 0x0000001fff077819 */ /* 0x000fe20000011409 */
[----:B------:R-:W-:-:S04]  /*9ef0*/  IMAD.WIDE.U32 R4, R9, UR6, R4 ;  /* 0x0000000609047c25 */ /* 0x000fc8000f8e0004 */
[----:B------:R-:W-:Y:S02]  /*9f00*/  IMAD R8, R7, UR6, RZ ;  /* 0x0000000607087c24 */ /* 0x000fe4000f8e02ff */
[----:B------:R-:W-:Y:S02]  /*9f10*/  IMAD.MOV R7, RZ, RZ, -R19 ;  /* 0x000000ffff077224 */ /* 0x000fe400078e0a13 */
[----:B------:R-:W-:Y:S01]  /*9f20*/  IMAD R9, R9, UR7, R8 ;  /* 0x0000000709097c24 */ /* 0x000fe2000f8e0208 */
[----:B------:R-:W-:Y:S02]  /*9f30*/  ULDC.64 UR6, c[0x0][0xc50] ;  /* 0x0003140000067ab9 */ /* 0x000fe40000000a00 */
[----:B------:R-:W-:Y:S01]  /*9f40*/  LEA R11, P0, R4, UR6, 0x2 ;  /* 0x00000006040b7c11 */ /* 0x000fe2000f8010ff */
[----:B------:R-:W-:-:S04]  /*9f50*/  IMAD.IADD R5, R5, 0x1, R9 ;  /* 0x0000000105057824 */ /* 0x000fc800078e0209 */
[----:B------:R-:W-:Y:S01]  /*9f60*/  SHFL.IDX PT, R8, R11, 0x1, 0x1c1f ;  /* 0x003c1f000b087f89 */ /* 0x000fe200000e0000 */
[----:B------:R-:W-:Y:S02]  /*9f70*/  LEA.HI.X R14, R4, UR7, R5, 0x2, P0 ;  /* 0x00000007040e7c11 */ /* 0x000fe400080f1405 */
        /* <DEDUP_REMOVED lines=9> */
.L_x_1020:
[----:B------:R-:W1:Y:S01]  /*a010*/  LDC R84, c[0x0][0xce8] ;  /* 0x00033a00ff547b82 */ /* 0x000e620000000800 */
[----:B------:R-:W-:Y:S01]  /*a020*/  ULDC UR10, c[0x0][0xbc8] ;  /* 0x0002f200000a7ab9 */ /* 0x000fe20000000800 */
[----:B------:R-:W-:Y:S01]  /*a030*/  ULDC.64 UR6, c[0x0][0xba0] ;  /* 0x0002e80000067ab9 */ /* 0x000fe20000000a00 */
[----:B------:R-:W-:Y:S01]  /*a040*/  ISETP.GE.AND P0, PT, R192, UR10, PT ;  /* 0x0000000ac0007c0c */ /* 0x000fe2000bf06270 */
[----:B0-----:R-:W-:Y:S01]  /*a050*/  IMAD R5, R21, UR6, RZ ;  /* 0x0000000615057c24 */ /* 0x001fe2000f8e02ff */
[----:B------:R-:W-:Y:S01]  /*a060*/  ISETP.GE.AND P1, PT, R16, UR10, PT ;  /* 0x0000000a10007c0c */ /* 0x000fe2000bf26270 */
[----:B------:R-:W-:Y:S01]  /*a070*/  IMAD.U32 R87, RZ, RZ, UR42 ;  /* 0x0000002aff577e24 */ /* 0x000fe2000f8e00ff */
[----:B------:R-:W-:Y:S01]  /*a080*/  SEL R7, RZ, 0xffffffff, P0 ;  /* 0xffffffffff077807 */ /* 0x000fe20000000000 */
[C---:B------:R-:W-:Y:S01]  /*a090*/  IMAD R21, R0.reuse, UR7, R5 ;  /* 0x0000000700157c24 */ /* 0x040fe2000f8e0205 */
[----:B------:R0:W5:Y:S01]  /*a0a0*/  LD.E.128 R8, desc[UR44][R176.64] ;  /* 0x0000002cb0087980 */ /* 0x000162000c101d00 */
[----:B------:R-:W-:Y:S01]  /*a0b0*/  IMAD.WIDE.U32 R4, R0, UR6, RZ ;  /* 0x0000000600047c25 */ /* 0x000fe2000f8e00ff */
[----:B------:R-:W-:Y:S01]  /*a0c0*/  SEL R0, RZ, 0x1, P1 ;  /* 0x00000001ff007807 */ /* 0x000fe20000800000 */
[----:B------:R-:W-:Y:S01]  /*a0d0*/  ULDC.64 UR6, c[0x0][0xbe8] ;  /* 0x0002fa0000067ab9 */ /* 0x000fe20000000a00 */
[----:B------:R-:W5:Y:S04]  /*a0e0*/  LD.E.128 R12, desc[UR44][R12.64] ;  /* 0x0000002c0c0c7980 */ /* 0x000f68000c101d00 */
[----:B------:R-:W5:Y:S04]  /*a0f0*/  LD.E.128 R24, desc[UR44][R24.64] ;  /* 0x0000002c18187980 */ /* 0x000f68000c101d00 */
[----:B------:R-:W5:Y:S04]  /*a100*/  LD.E.128 R28, desc[UR44][R28.64] ;  /* 0x0000002c1c1c7980 */ /* 0x000f68000c101d00 */
[----:B------:R-:W5:Y:S01]  /*a110*/  LD.E.128 R32, desc[UR44][R32.64] ;  /* 0x0000002c20207980 */ /* 0x000f62000c101d00 */
[----:B-1----:R-:W-:Y:S01]  /*a120*/  ISETP.NE.AND P2, PT, R84, 0x1, PT ;  /* 0x000000015400780c */ /* 0x002fe20003f45270 */
[----:B------:R-:W-:Y:S01]  /*a130*/  IMAD.SHL.U32 R7, R7, 0x2, RZ ;  /* 0x0000000207077824 */ /* 0x000fe200078e00ff */
[----:B------:R-:W-:Y:S01]  /*a140*/  ISETP.GE.AND P0, PT, R191, UR10, PT ;  /* 0x0000000abf007c0c */ /* 0x000fe2000bf06270 */
[----:B------:R-:W5:Y:S04]  /*a150*/  LD.E.128 R36, desc[UR44][R36.64] ;  /* 0x0000002c24247980 */ /* 0x000f68000c101d00 */
[----:B------:R-:W5:Y:S01]  /*a160*/  LD.E.128 R40, desc[UR44][R40.64] ;  /* 0x0000002c28287980 */ /* 0x000f62000c101d00 */
[----:B------:R-:W-:-:S03]  /*a170*/  LOP3.LUT R0, R7, 0x2, R0, 0xe2, !PT ;  /* 0x0000000207007812 */ /* 0x000fc600078ee200 */
[----:B------:R-:W5:Y:S04]  /*a180*/  LD.E.128 R44, desc[UR44][R44.64] ;  /* 0x0000002c2c2c7980 */ /* 0x000f68000c101d00 */
[----:B------:R-:W5:Y:S01]  /*a190*/  LD.E.128 R48, desc[UR44][R48.64] ;  /* 0x0000002c30307980 */ /* 0x000f62000c101d00 */
[----:B------:R-:W1:Y:S01]  /*a1a0*/  @P2 LDC R83, c[0x0][0xcec] ;  /* 0x00033b00ff532b82 */ /* 0x000e620000000800 */
[----:B------:R-:W-:Y:S02]  /*a1b0*/  SEL R7, RZ, 0xffffffff, P0 ;  /* 0xffffffffff077807 */ /* 0x000fe40000000000 */
[----:B------:R-:W5:Y:S04]  /*a1c0*/  LD.E.128 R52, desc[UR44][R52.64] ;  /* 0x0000002c34347980 */ /* 0x000f68000c101d00 */
[----:B------:R-:W5:Y:S01]  /*a1d0*/  LD.E.128 R56, desc[UR44][R56.64] ;  /* 0x0000002c38387980 */ /* 0x000f62000c101d00 */
[----:B------:R-:W2:Y:S01]  /*a1e0*/  @P2 LDC R85, c[0x0][0xcf0] ;  /* 0x00033c00ff552b82 */ /* 0x000ea20000000800 */
[----:B------:R-:W-:Y:S01]  /*a1f0*/  IMAD.SHL.U32 R7, R7, 0x4, RZ ;  /* 0x0000000407077824 */ /* 0x000fe200078e00ff */
[----:B------:R-:W-:Y:S01]  /*a200*/  ISETP.GE.AND P0, PT, R190, UR10, PT ;  /* 0x0000000abe007c0c */ /* 0x000fe2000bf06270 */
[----:B------:R-:W-:Y:S01]  /*a210*/  IMAD R20, R20, UR6, RZ ;  /* 0x0000000614147c24 */ /* 0x000fe2000f8e02ff */
[----:B------:R-:W5:Y:S01]  /*a220*/  LD.E.128 R60, desc[UR44][R60.64] ;  /* 0x0000002c3c3c7980 */ /* 0x000f62000c101d00 */
[----:B------:R-:W-:Y:S01]  /*a230*/  IMAD.IADD R5, R5, 0x1, R21 ;  /* 0x0000000105057824 */ /* 0x000fe200078e0215 */
[----:B------:R-:W-:Y:S01]  /*a240*/  LOP3.LUT R7, R7, 0x4, R0, 0xe2, !PT ;  /* 0x0000000407077812 */ /* 0x000fe200078ee200 */
[----:B------:R-:W-:Y:S01]  /*a250*/  IMAD R21, R187, UR7, R20 ;  /* 0x00000007bb157c24 */ /* 0x000fe2000f8e0214 */
[----:B------:R-:W-:Y:S01]  /*a260*/  SEL R20, RZ, 0xffffffff, P0 ;  /* 0xffffffffff147807 */ /* 0x000fe20000000000 */
[----:B------:R-:W-:Y:S01]  /*a270*/  IMAD R0, R193, 0x20, R195 ;  /* 0x00000020c1007824 */ /* 0x000fe200078e02c3 */
[----:B------:R-:W-:Y:S01]  /*a280*/  ISETP.GE.AND P0, PT, R189, UR10, PT ;  /* 0x0000000abd007c0c */ /* 0x000fe2000bf06270 */
[----:B------:R-:W-:Y:S01]  /*a290*/  IMAD.WIDE.U32 R4, R187, UR6, R4 ;  /* 0x00000006bb047c25 */ /* 0x000fe2000f8e0004 */
[----:B------:R-:W-:Y:S01]  /*a2a0*/  ULDC.64 UR6, c[0x0][0xbf0] ;  /* 0x0002fc0000067ab9 */ /* 0x000fe20000000a00 */
[----:B------:R-:W5:Y:S01]  /*a2b0*/  LD.E.128 R64, desc[UR44][R64.64] ;  /* 0x0000002c40407980 */ /* 0x000f62000c101d00 */
[----:B------:R-:W-:Y:S01]  /*a2c0*/  ULDC.64 UR8, c[0x0][0xb80] ;  /* 0x0002e00000087ab9 */ /* 0x000fe20000000a00 */
[----:B------:R-:W-:-:S02]  /*a2d0*/  IMAD R82, R87, 0x40, R0 ;  /* 0x0000004057527824 */ /* 0x000fc400078e0200 */
[----:B------:R-:W-:Y:S01]  /*a2e0*/  IMAD.IADD R5, R5, 0x1, R21 ;  /* 0x0000000105057824 */ /* 0x000fe200078e0215 */
[----:B------:R-:W-:Y:S01]  /*a2f0*/  SEL R21, RZ, 0xffffffff, P0 ;  /* 0xffffffffff157807 */ /* 0x000fe20000000000 */
[----:B------:R-:W-:Y:S01]  /*a300*/  IMAD.SHL.U32 R20, R20, 0x8, RZ ;  /* 0x0000000814147824 */ /* 0x000fe200078e00ff */
[----:B------:R-:W5:Y:S01]  /*a310*/  LD.E.128 R68, desc[UR44][R68.64] ;  /* 0x0000002c44447980 */ /* 0x000f62000c101d00 */
[----:B------:R-:W-:Y:S02]  /*a320*/  IMAD R80, R80, UR6, RZ ;  /* 0x0000000650507c24 */ /* 0x000fe4000f8e02ff */
[----:B-1----:R-:W-:Y:S01]  /*a330*/  @P2 IMAD.HI.U32 R0, R82, R83, RZ ;  /* 0x0000005352002227 */ /* 0x002fe200078e00ff */
[----:B------:R-:W-:Y:S01]  /*a340*/  LOP3.LUT R20, R20, 0x8, R7, 0xe2, !PT ;  /* 0x0000000814147812 */ /* 0x000fe200078ee207 */
[----:B------:R-:W5:Y:S02]  /*a350*/  LD.E.128 R72, desc[UR44][R72.64] ;  /* 0x0000002c48487980 */ /* 0x000f64000c101d00 */
[----:B------:R-:W-:-:S02]  /*a360*/  IMAD.SHL.U32 R83, R21, 0x10, RZ ;  /* 0x0000001015537824 */ /* 0x000fc400078e00ff */
[----:B------:R-:W-:Y:S01]  /*a370*/  IMAD.MOV.U32 R7, RZ, RZ, R82 ;  /* 0x000000ffff077224 */ /* 0x000fe200078e0052 */
[----:B--2---:R-:W-:Y:S01]  /*a380*/  @P2 SHF.R.U32.HI R7, RZ, R85, R0 ;  /* 0x00000055ff072219 */ /* 0x004fe20000011600 */
[C---:B------:R-:W-:Y:S01]  /*a390*/  IMAD R21, R81.reuse, UR7, R80 ;  /* 0x0000000751157c24 */ /* 0x040fe2000f8e0250 */
[----:B------:R-:W5:Y:S01]  /*a3a0*/  LD.E.128 R76, desc[UR44][R76.64] ;  /* 0x0000002c4c4c7980 */ /* 0x000f62000c101d00 */
[----:B------:R-:W-:Y:S01]  /*a3b0*/  IMAD.WIDE.U32 R4, R81, UR6, R4 ;  /* 0x0000000651047c25 */ /* 0x000fe2000f8e0004 */
[----:B------:R-:W-:Y:S01]  /*a3c0*/  ISETP.GE.AND P0, PT, R188, UR10, PT ;  /* 0x0000000abc007c0c */ /* 0x000fe2000bf06270 */
[----:B------:R-:W-:Y:S01]  /*a3d0*/  ULDC.64 UR6, c[0x0][0xbe0] ;  /* 0x0002f80000067ab9 */ /* 0x000fe20000000a00 */
[----:B------:R-:W-:Y:S01]  /*a3e0*/  LOP3.LUT R20, R83, 0x10, R20, 0xe2, !PT ;  /* 0x0000001053147812 */ /* 0x000fe200078ee214 */
        /* <DEDUP_REMOVED lines=9> */
[----:B-1----:R-:W1:Y:S01]  /*a480*/  FENCE.VIEW.ASYNC.S ;  /* 0x00000000000073c6 */ /* 0x002e620000000000 */
[----:B------:R-:W-:Y:S01]  /*a490*/  ISETP.GE.AND P0, PT, R199, UR10, PT ;  /* 0x0000000ac7007c0c */ /* 0x000fe2000bf06270 */
[----:B------:R-:W-:Y:S01]  /*a4a0*/  IMAD R80, R21, UR6, RZ ;  /* 0x0000000615507c24 */ /* 0x000fe2000f8e02ff */
[----:B------:R-:W-:Y:S01]  /*a4b0*/  BSSY B1, `(.L_x_1021) ;  /* 0x000003d000017945 */ /* 0x000fe20003800000 */
[----:B------:R-:W-:-:S02]  /*a4c0*/  IMAD R21, R84, R81, R82 ;  /* 0x0000005154157224 */ /* 0x000fc400078e0252 */
[----:B------:R-:W-:Y:S02]  /*a4d0*/  IMAD.SHL.U32 R83, R0, 0x20, RZ ;  /* 0x0000002000537824 */ /* 0x000fe400078e00ff */
[C---:B------:R-:W-:Y:S01]  /*a4e0*/  IMAD R81, R7.reuse, UR7, R80 ;  /* 0x0000000707517c24 */ /* 0x040fe2000f8e0250 */
[----:B------:R-:W-:Y:S01]  /*a4f0*/  SHF.R.S32.HI R0, RZ, 0x1f, R21 ;  /* 0x0000001fff007819 */ /* 0x000fe20000011415 */
[----:B------:R-:W-:Y:S01]  /*a500*/  IMAD.WIDE.U32 R4, R7, UR6, R4 ;  /* 0x0000000607047c25 */ /* 0x000fe2000f8e0004 */
[----:B------:R-:W-:Y:S01]  /*a510*/  ULDC.64 UR6, c[0x0][0xbd8] ;  /* 0x0002f60000067ab9 */ /* 0x000fe20000000a00 */
[----:B------:R-:W-:Y:S02]  /*a520*/  SEL R7, RZ, 0x40, P0 ;  /* 0x00000040ff077807 */ /* 0x000fe40000000000 */
[----:B------:R-:W-:Y:S01]  /*a530*/  IMAD.U32 R88, RZ, RZ, UR42 ;  /* 0x0000002aff587e24 */ /* 0x000fe2000f8e00ff */
[----:B------:R-:W-:Y:S01]  /*a540*/  ISETP.GE.AND P0, PT, R198, UR10, PT ;  /* 0x0000000ac6007c0c */ /* 0x000fe2000bf06270 */
[----:B------:R-:W-:Y:S01]  /*a550*/  IMAD.IADD R5, R5, 0x1, R81 ;  /* 0x0000000105057824 */ /* 0x000fe200078e0251 */
[----:B------:R-:W-:Y:S01]  /*a560*/  LOP3.LUT R20, R83, 0x20, R20, 0xe2, !PT ;  /* 0x0000002053147812 */ /* 0x000fe200078ee214 */
[----:B------:R-:W-:-:S02]  /*a570*/  IMAD R0, R0, UR6, RZ ;  /* 0x0000000600007c24 */ /* 0x000fc4000f8e02ff */
[----:B------:R-:W-:Y:S01]  /*a580*/  IMAD R89, R3, R84, RZ ;  /* 0x0000005403597224 */ /* 0x000fe200078e02ff */
[----:B------:R-:W-:Y:S01]  /*a590*/  LOP3.LUT R7, R20, R7, RZ, 0xfc, !PT ;  /* 0x0000000714077212 */ /* 0x000fe200078efcff */
[----:B------:R-:W-:Y:S02]  /*a5a0*/  IMAD R88, R88, 0x40, R195 ;  /* 0x0000004058587824 */ /* 0x000fe400078e02c3 */
[C---:B------:R-:W-:Y:S01]  /*a5b0*/  IMAD R3, R21.reuse, UR7, R0 ;  /* 0x0000000715037c24 */ /* 0x040fe2000f8e0200 */
[----:B------:R-:W-:Y:S01]  /*a5c0*/  SEL R0, RZ, 0x80, P0 ;  /* 0x00000080ff007807 */ /* 0x000fe20000000000 */
[----:B------:R-:W-:Y:S01]  /*a5d0*/  IMAD.WIDE.U32 R4, R21, UR6, R4 ;  /* 0x0000000615047c25 */ /* 0x000fe2000f8e0004 */
[----:B------:R-:W-:Y:S01]  /*a5e0*/  UIADD3 UR6, UR40, 0x38820, URZ ;  /* 0x0003882028067890 */ /* 0x000fe2000fffe03f */
[----:B------:R-:W-:Y:S02]  /*a5f0*/  ISETP.GE.AND P0, PT, R88, R89, PT ;  /* 0x000000595800720c */ /* 0x000fe40003f06270 */
[----:B------:R-:W-:Y:S01]  /*a600*/  IMAD.IADD R3, R5, 0x1, R3 ;  /* 0x0000000105037824 */ /* 0x000fe200078e0203 */
[----:B------:R-:W-:Y:S01]  /*a610*/  UPRMT UR6, URZ, 0x654, UR6 ;  /* 0x000006543f067896 */ /* 0x000fe20008000006 */
[----:B------:R-:W-:-:S02]  /*a620*/  LEA R86, P1, R4, UR8, 0x1 ;  /* 0x0000000804567c11 */ /* 0x000fc4000f8208ff */
[----:B------:R-:W-:Y:S02]  /*a630*/  LOP3.LUT R0, R7, R0, RZ, 0xfc, !PT ;  /* 0x0000000007007212 */ /* 0x000fe400078efcff */
[----:B------:R-:W-:Y:S01]  /*a640*/  LEA.HI.X R87, R4, UR9, R3, 0x1, P1 ;  /* 0x0000000904577c11 */ /* 0x000fe200088f0c03 */
[----:B-1----:R0:W1:Y:S03]  /*a650*/  SHFL.IDX PT, R20, R86, RZ, 0x181f ;  /* 0x00181fff56147589 */ /* 0x00206600000e0000 */
[----:B------:R-:W-:Y:S01]  /*a660*/  SYNCS.ARRIVE.TRANS64.RED.A1T0 RZ, [UR6], RZ ;  /* 0x000000ffffff79a7 */ /* 0x000fe20008100406 */
[----:B------:R0:W2:Y:S01]  /*a670*/  SHFL.IDX PT, R21, R87, RZ, 0x181f ;  /* 0x00181fff57157589 */ /* 0x0000a200000e0000 */
[----:B------:R-:W-:Y:S05]  /*a680*/  @P0 BRA `(.L_x_1022) ;  /* 0x00000000007c0947 */ /* 0x000fea0003800000 */
        /* <DEDUP_REMOVED lines=31> */
.L_x_1022:
[----:B------:R-:W-:Y:S05]  /*a880*/  BSYNC B1 ;  /* 0x0000000000017941 */ /* 0x000fea0003800000 */
.L_x_1021:
[----:B------:R-:W-:Y:S01]  /*a890*/  VIADD R3, R88, 0x20 ;  /* 0x0000002058037836 */ /* 0x000fe20000000000 */
[----:B---3-5:R4:W3:Y:S04]  /*a8a0*/  SHFL.IDX PT, R9, R87, 0x1, 0x181f ;  /* 0x00381f0057097f89 */ /* 0x0288e800000e0000 */
        /* <DEDUP_REMOVED lines=10> */
[----:B-1----:R-:W-:Y:S01]  /*a950*/  @!P3 LEA R20, P6, R191, R8, 0x1 ;  /* 0x00000008bf14b211 */ /* 0x002fe200078c08ff */
[----:B------:R0:W-:Y:S01]  /*a960*/  @!P0 ST.E.128 desc[UR44][R4.64], R12 ;  /* 0x0000000c04008985 */ /* 0x0001e2000c101d2c */
[----:B------:R-:W-:Y:S02]  /*a970*/  ISETP.GE.AND P0, PT, R188, UR10, PT ;  /* 0x0000000abc007c0c */ /* 0x000fe4000bf06270 */
[----:B------:R-:W-:Y:S02]  /*a980*/  @!P5 LEA.HI.X R11, R192, R9, R209, 0x1, P4 ;  /* 0x00000009c00bd211 */ /* 0x000fe400020f0cd1 */
[----:B------:R-:W-:-:S02]  /*a990*/  LOP3.LUT P4, RZ, R7, 0x40, RZ, 0xc0, !PT ;  /* 0x0000004007ff7812 */ /* 0x000fc4000788c0ff */
[----:B--2---:R-:W-:Y:S01]  /*a9a0*/  @!P3 LEA.HI.X R21, R191, R9, R208, 0x1, P6 ;  /* 0x00000009bf15b211 */ /* 0x004fe200030f0cd0 */
        /* <DEDUP_REMOVED lines=20> */
.L_x_1018:
[----:B------:R-:W0:Y:S01]  /*aaf0*/  LDC.64 R8, c[0x0][0xd00] ;  /* 0x00034000ff087b82 */ /* 0x000e220000000a00 */
[----:B------:R-:W-:Y:S01]  /*ab00*/  ULDC.64 UR6, c[0x0][0xd08] ;  /* 0x0003420000067ab9 */ /* 0x000fe20000000a00 */
[----:B------:R-:W-:-:S06]  /*ab10*/  IMAD.MOV.U32 R3, RZ, RZ, RZ ;  /* 0x000000ffff037224 */ /* 0x000fcc00078e00ff */
[----:B------:R-:W1:Y:S01]  /*ab20*/  LDC.64 R4, c[0x0][0xd00] ;  /* 0x00034000ff047b82 */ /* 0x000e620000000a00 */
[----:B------:R-:W-:-:S04]  /*ab30*/  ISETP.NE.U32.AND P1, PT, RZ, UR6, PT ;  /* 0x00000006ff007c0c */ /* 0x000fc8000bf25070 */
[----:B------:R-:W-:-:S03]  /*ab40*/  ISETP.NE.AND.EX P1, PT, RZ, UR7, PT, P1 ;  /* 0x00000007ff007c0c */ /* 0x000fc6000bf25310 */
[----:B------:R-:W2:Y:S01]  /*ab50*/  LDC R25, c[0x0][0xce8] ;  /* 0x00033a00ff197b82 */ /* 0x000ea20000000800 */
[----:B0-----:R-:W-:-:S04]  /*ab60*/  ISETP.NE.U32.AND P0, PT, R8, RZ, PT ;  /* 0x000000ff0800720c */ /* 0x001fc80003f05070 */
[----:B------:R-:W-:Y:S01]  /*ab70*/  ISETP.NE.AND.EX P0, PT, R9, RZ, PT, P0 ;  /* 0x000000ff0900720c */ /* 0x000fe20003f05300 */
[----:B-1----:R-:W-:-:S04]  /*ab80*/  IMAD.WIDE R8, R186, 0x4, R4 ;  /* 0x00000004ba087825 */ /* 0x002fc800078e0204 */
[----:B------:R-:W0:Y:S01]  /*ab90*/  @P1 LDC.64 R4, c[0x0][0xd08] ;  /* 0x00034200ff041b82 */ /* 0x000e220000000a00 */
[----:B------:R-:W-:Y:S02]  /*aba0*/  ULDC UR6, c[0x0][0xb88] ;  /* 0x0002e20000067ab9 */ /* 0x000fe40000000800 */
[----:B------:R-:W-:-:S05]  /*abb0*/  IMAD.U32 R0, RZ, RZ, UR6 ;  /* 0x00000006ff007e24 */ /* 0x000fca000f8e00ff */
[----:B------:R1:W5:Y:S01]  /*abc0*/  @P0 LDG.E R3, desc[UR44][R8.64] ;  /* 0x0000002c08030981 */ /* 0x000362000c1e1900 */
[----:B0-----:R-:W-:-:S05]  /*abd0*/  @P1 IMAD.WIDE R4, R186, 0x4, R4 ;  /* 0x00000004ba041825 */ /* 0x001fca00078e0204 */
[----:B------:R1:W5:Y:S01]  /*abe0*/  @P1 LDG.E R0, desc[UR44][R4.64] ;  /* 0x0000002c04001981 */ /* 0x000362000c1e1900 */
[----:B------:R-:W-:Y:S01]  /*abf0*/  ISETP.GE.AND P2, PT, R202, 0x40, PT ;  /* 0x00000040ca00780c */ /* 0x000fe20003f46270 */
[----:B--2---:R-:W-:-:S12]  /*ac00*/  @P1 BRA `(.L_x_1024) ;  /* 0x0000000000101947 */ /* 0x004fd80003800000 */
[----:B------:R-:W-:Y:S05]  /*ac10*/  @!P0 BRA `(.L_x_1024) ;  /* 0x00000000000c8947 */ /* 0x000fea0003800000 */
[----:B-1----:R-:W2:Y:S04]  /*ac20*/  LDG.E R5, desc[UR44][R8.64] ;  /* 0x0000002c08057981 */ /* 0x002ea8000c1e1900 */
[----:B-----5:R-:W2:Y:S02]  /*ac30*/  LDG.E R0, desc[UR44][R8.64+0x4] ;  /* 0x0000042c08007981 */ /* 0x020ea4000c1e1900 */
[----:B--2---:R-:W-:-:S07]  /*ac40*/  IMAD.IADD R0, R0, 0x1, -R5 ;  /* 0x0000000100007824 */ /* 0x004fce00078e0a05 */
.L_x_1024:
[----:B------:R-:W-:Y:S01]  /*ac50*/  BSSY B1, `(.L_x_1025) ;  /* 0x000002f000017945 */ /* 0x000fe20003800000 */
[----:B------:R-:W-:Y:S02]  /*ac60*/  SHF.R.S32.HI R13, RZ, 0x1f, R187 ;  /* 0x0000001fff0d7819 */ /* 0x000fe400000114bb */
[----:B------:R-:W-:Y:S02]  /*ac70*/  SEL R15, R186, RZ, !P0 ;  /* 0x000000ffba0f7207 */ /* 0x000fe40004000000 */
[----:B------:R-:W-:Y:S02]  /*ac80*/  SEL R194, R194, RZ, !P0 ;  /* 0x000000ffc2c27207 */ /* 0x000fe40004000000 */
[----:B-----5:R-:W-:Y:S01]  /*ac90*/  SHF.R.S32.HI R12, RZ, 0x1f, R3 ;  /* 0x0000001fff0c7819 */ /* 0x020fe20000011403 */
[----:B------:R-:W-:Y:S06]  /*aca0*/  @P2 BRA `(.L_x_1026) ;  /* 0x0000000000a42947 */ /* 0x000fec0003800000 */
[----:B-1----:R-:W0:Y:S01]  /*acb0*/  S2R R5, SR_TID.X ;  /* 0x0000000000057919 */ /* 0x002e220000002100 */
[----:B------:R-:W1:Y:S01]  /*acc0*/  LDC R11, c[0x0][0xce8] ;  /* 0x00033a00ff0b7b82 */ /* 0x000e620000000800 */
[----:B------:R-:W-:-:S04]  /*acd0*/  IMAD.U32 R4, RZ, RZ, UR42 ;  /* 0x0000002aff047e24 */ /* 0x000fc8000f8e00ff */
[----:B0-----:R-:W-:Y:S02]  /*ace0*/  IMAD R4, R4, 0x40, R5 ;  /* 0x0000004004047824 */ /* 0x001fe400078e0205 */
[----:B-1----:R-:W-:Y:S02]  /*acf0*/  IMAD R5, R0, R11, RZ ;  /* 0x0000000b00057224 */ /* 0x002fe400078e02ff */
[----:B------:R-:W-:-:S05]  /*ad00*/  VIADD R14, R4, 0xffffff80 ;  /* 0xffffff80040e7836 */ /* 0x000fca0000000000 */
        /* <DEDUP_REMOVED lines=10> */
[----:B------:R-:W1:Y:S01]  /*adb0*/  @P0 LDC R21, c[0x0][0xcf0] ;  /* 0x00033c00ff150b82 */ /* 0x000e620000000800 */
[----:B0-----:R-:W-:-:S04]  /*adc0*/  @P0 IMAD.HI.U32 R8, R14, R9, RZ ;  /* 0x000000090e080227 */ /* 0x001fc800078e00ff */
[----:B------:R-:W-:Y:S01]  /*add0*/  IMAD R9, R187, UR7, R10 ;  /* 0x00000007bb097c24 */ /* 0x000fe2000f8e020a */
[----:B------:R-:W-:Y:S01]  /*ade0*/  ULDC.64 UR6, c[0x0][0xc98] ;  /* 0x0003260000067ab9 */ /* 0x000fe20000000a00 */
[----:B-1----:R-:W-:Y:S02]  /*adf0*/  @P0 SHF.R.U32.HI R7, RZ, R21, R8 ;  /* 0x00000015ff070219 */ /* 0x002fe40000011608 */
        /* <DEDUP_REMOVED lines=20> */
.L_x_1026:
[----:B------:R-:W-:Y:S05]  /*af40*/  BSYNC B1 ;  /* 0x0000000000017941 */ /* 0x000fea0003800000 */
.L_x_1025:
[----:B------:R-:W-:Y:S01]  /*af50*/  ISETP.NE.AND P0, PT, R25, 0x1, PT ;  /* 0x000000011900780c */ /* 0x000fe20003f05270 */
[----:B------:R-:W-:Y:S01]  /*af60*/  ULDC.64 UR6, c[0x0][0xba0] ;  /* 0x0002e80000067ab9 */ /* 0x000fe20000000a00 */
[----:B------:R-:W-:Y:S01]  /*af70*/  ULDC UR8, c[0x0][0xbc8] ;  /* 0x0002f20000087ab9 */ /* 0x000fe20000000800 */
[----:B01----:R-:W-:Y:S01]  /*af80*/  IMAD R8, R12, UR6, RZ ;  /* 0x000000060c087c24 */ /* 0x003fe2000f8e02ff */
[----:B------:R-:W-:Y:S01]  /*af90*/  ISETP.GE.AND P1, PT, R192, UR8, PT ;  /* 0x00000008c0007c0c */ /* 0x000fe2000bf26270 */
[C---:B------:R-:W-:Y:S01]  /*afa0*/  IMAD.WIDE.U32 R4, R3.reuse, UR6, RZ ;  /* 0x0000000603047c25 */ /* 0x040fe2000f8e00ff */
[----:B------:R-:W-:Y:S01]  /*afb0*/  ISETP.GE.AND P2, PT, R16, UR8, PT ;  /* 0x0000000810007c0c */ /* 0x000fe2000bf46270 */
[----:B------:R-:W-:Y:S01]  /*afc0*/  BSSY B1, `(.L_x_1027) ;  /* 0x0000066000017945 */ /* 0x000fe20003800000 */
[----:B------:R-:W-:Y:S01]  /*afd0*/  SEL R9, RZ, 0xffffffff, P1 ;  /* 0xffffffffff097807 */ /* 0x000fe20000800000 */
[----:B------:R-:W-:Y:S01]  /*afe0*/  IMAD R3, R3, UR7, R8 ;  /* 0x0000000703037c24 */ /* 0x000fe2000f8e0208 */
[----:B------:R-:W-:Y:S01]  /*aff0*/  ULDC.64 UR6, c[0x0][0xbe8] ;  /* 0x0002fa0000067ab9 */ /* 0x000fe20000000a00 */
[----:B------:R-:W-:Y:S01]  /*b000*/  IMAD R7, R193, 0x20, R195 ;  /* 0x00000020c1077824 */ /* 0x000fe200078e02c3 */
[----:B------:R-:W-:Y:S01]  /*b010*/  ISETP.GE.AND P1, PT, R191, UR8, PT ;  /* 0x00000008bf007c0c */ /* 0x000fe2000bf26270 */
[----:B------:R-:W0:Y:S01]  /*b020*/  @P0 LDC R11, c[0x0][0xcec] ;  /* 0x00033b00ff0b0b82 */ /* 0x000e220000000800 */
[----:B------:R-:W-:-:S02]  /*b030*/  IMAD.U32 R10, RZ, RZ, UR42 ;  /* 0x0000002aff0a7e24 */ /* 0x000fc4000f8e00ff */
[----:B------:R-:W-:Y:S02]  /*b040*/  IMAD R8, R13, UR6, RZ ;  /* 0x000000060d087c24 */ /* 0x000fe4000f8e02ff */
[----:B------:R-:W-:Y:S01]  /*b050*/  IMAD R10, R10, 0x40, R7 ;  /* 0x000000400a0a7824 */ /* 0x000fe200078e0207 */
[----:B------:R-:W-:Y:S01]  /*b060*/  SEL R7, RZ, 0xffffffff, P1 ;  /* 0xffffffffff077807 */ /* 0x000fe20000800000 */
[----:B------:R-:W-:Y:S01]  /*b070*/  IMAD.IADD R5, R5, 0x1, R3 ;  /* 0x0000000105057824 */ /* 0x000fe200078e0203 */
[----:B------:R-:W1:Y:S01]  /*b080*/  @P0 LDC R12, c[0x0][0xcf0] ;  /* 0x00033c00ff0c0b82 */ /* 0x000e620000000800 */
[----:B------:R-:W-:Y:S01]  /*b090*/  IMAD R3, R187, UR7, R8 ;  /* 0x00000007bb037c24 */ /* 0x000fe2000f8e0208 */
[----:B------:R-:W-:Y:S01]  /*b0a0*/  SEL R8, RZ, 0x1, P2 ;  /* 0x00000001ff087807 */ /* 0x000fe20001000000 */
[----:B------:R-:W-:Y:S01]  /*b0b0*/  IMAD.SHL.U32 R9, R9, 0x2, RZ ;  /* 0x0000000209097824 */ /* 0x000fe200078e00ff */
[----:B------:R-:W-:Y:S01]  /*b0c0*/  ISETP.GE.AND P1, PT, R190, UR8, PT ;  /* 0x00000008be007c0c */ /* 0x000fe2000bf26270 */
[----:B------:R-:W-:Y:S01]  /*b0d0*/  IMAD.WIDE.U32 R4, R187, UR6, R4 ;  /* 0x00000006bb047c25 */ /* 0x000fe2000f8e0004 */
[----:B------:R-:W-:Y:S01]  /*b0e0*/  ULDC.64 UR6, c[0x0][0xbf0] ;  /* 0x0002fc0000067ab9 */ /* 0x000fe20000000a00 */
[----:B------:R-:W-:-:S02]  /*b0f0*/  ISETP.GE.AND P2, PT, R198, UR8, PT ;  /* 0x00000008c6007c0c */ /* 0x000fc4000bf46270 */
[----:B------:R-:W-:Y:S01]  /*b100*/  IMAD.SHL.U32 R7, R7, 0x4, RZ ;  /* 0x0000000407077824 */ /* 0x000fe200078e00ff */
[----:B------:R-:W-:Y:S01]  /*b110*/  LOP3.LUT R8, R9, 0x2, R8, 0xe2, !PT ;  /* 0x0000000209087812 */ /* 0x000fe200078ee208 */
[----:B------:R-:W-:Y:S01]  /*b120*/  IMAD.IADD R5, R5, 0x1, R3 ;  /* 0x0000000105057824 */ /* 0x000fe200078e0203 */
[----:B------:R-:W-:Y:S01]  /*b130*/  SEL R13, RZ, 0xffffffff, P1 ;  /* 0xffffffffff0d7807 */ /* 0x000fe20000800000 */
[----:B------:R-:W-:Y:S01]  /*b140*/  IMAD R3, R194, UR6, RZ ;  /* 0x00000006c2037c24 */ /* 0x000fe2000f8e02ff */
[----:B------:R-:W-:Y:S01]  /*b150*/  LOP3.LUT R8, R7, 0x4, R8, 0xe2, !PT ;  /* 0x0000000407087812 */ /* 0x000fe200078ee208 */
[----:B------:R-:W-:-:S04]  /*b160*/  IMAD.WIDE.U32 R4, R15, UR6, R4 ;  /* 0x000000060f047c25 */ /* 0x000fc8000f8e0004 */
[----:B0-----:R-:W-:-:S04]  /*b170*/  @P0 IMAD.HI.U32 R7, R10, R11, RZ ;  /* 0x0000000b0a070227 */ /* 0x001fc800078e00ff */
[----:B------:R-:W-:Y:S01]  /*b180*/  IMAD R9, R15, UR7, R3 ;  /* 0x000000070f097c24 */ /* 0x000fe2000f8e0203 */
[----:B------:R-:W-:Y:S01]  /*b190*/  ULDC.64 UR6, c[0x0][0xbe0] ;  /* 0x0002f80000067ab9 */ /* 0x000fe20000000a00 */
[----:B------:R-:W-:Y:S01]  /*b1a0*/  IMAD.MOV.U32 R3, RZ, RZ, R10 ;  /* 0x000000ffff037224 */ /* 0x000fe200078e000a */
[----:B-1----:R-:W-:Y:S01]  /*b1b0*/  @P0 SHF.R.U32.HI R3, RZ, R12, R7 ;  /* 0x0000000cff030219 */ /* 0x002fe20000011607 */
[----:B------:R-:W-:Y:S01]  /*b1c0*/  IMAD.SHL.U32 R11, R13, 0x8, RZ ;  /* 0x000000080d0b7824 */ /* 0x000fe200078e00ff */
[----:B------:R-:W-:Y:S01]  /*b1d0*/  ISETP.GE.AND P0, PT, R189, UR8, PT ;  /* 0x00000008bd007c0c */ /* 0x000fe2000bf06270 */
[----:B------:R-:W-:Y:S01]  /*b1e0*/  IMAD.IADD R5, R5, 0x1, R9 ;  /* 0x0000000105057824 */ /* 0x000fe200078e0209 */
[--C-:B------:R-:W-:Y:S01]  /*b1f0*/  SHF.R.S32.HI R7, RZ, 0x1f, R3.reuse ;  /* 0x0000001fff077819 */ /* 0x100fe20000011403 */
[----:B------:R-:W-:Y:S01]  /*b200*/  IMAD.MOV R9, RZ, RZ, -R3 ;  /* 0x000000ffff097224 */ /* 0x000fe200078e0a03 */
[----:B------:R-:W-:Y:S01]  /*b210*/  LOP3.LUT R11, R11, 0x8, R8, 0xe2, !PT ;  /* 0x000000080b0b7812 */ /* 0x000fe200078ee208 */
[----:B------:R-:W-:Y:S01]  /*b220*/  IMAD.WIDE.U32 R4, R3, UR6, R4 ;  /* 0x0000000603047c25 */ /* 0x000fe2000f8e0004 */
[----:B------:R-:W-:-:S02]  /*b230*/  SEL R12, RZ, 0xffffffff, P0 ;  /* 0xffffffffff0c7807 */ /* 0x000fc40000000000 */
[----:B------:R-:W-:Y:S01]  /*b240*/  ISETP.GE.AND P0, PT, R188, UR8, PT ;  /* 0x00000008bc007c0c */ /* 0x000fe2000bf06270 */
[----:B------:R-:W-:Y:S02]  /*b250*/  IMAD R8, R7, UR6, RZ ;  /* 0x0000000607087c24 */ /* 0x000fe4000f8e02ff */
[----:B------:R-:W-:Y:S01]  /*b260*/  IMAD R7, R25, R9, R10 ;  /* 0x0000000919077224 */ /* 0x000fe200078e020a */
[----:B------:R-:W-:Y:S01]  /*b270*/  SEL R10, RZ, 0xffffffff, P0 ;  /* 0xffffffffff0a7807 */ /* 0x000fe20000000000 */
[----:B------:R-:W-:Y:S01]  /*b280*/  IMAD R9, R3, UR7, R8 ;  /* 0x0000000703097c24 */ /* 0x000fe2000f8e0208 */
[----:B------:R-:W-:Y:S01]  /*b290*/  ULDC.64 UR6, c[0x0][0xbd8] ;  /* 0x0002f60000067ab9 */ /* 0x000fe20000000a00 */
[----:B------:R-:W-:Y:S01]  /*b2a0*/  IMAD.U32 R26, RZ, RZ, UR42 ;  /* 0x0000002aff1a7e24 */ /* 0x000fe2000f8e00ff */
[----:B------:R-:W-:Y:S01]  /*b2b0*/  SHF.R.S32.HI R3, RZ, 0x1f, R7 ;  /* 0x0000001fff037819 */ /* 0x000fe20000011407 */
[----:B------:R-:W-:Y:S01]  /*b2c0*/  IMAD R27, R0, R25, RZ ;  /* 0x00000019001b7224 */ /* 0x000fe200078e02ff */
[----:B------:R-:W-:Y:S01]  /*b2d0*/  IADD3 R5, R5, R9, RZ ;  /* 0x0000000905057210 */ /* 0x000fe20007ffe0ff */
[----:B------:R-:W-:Y:S01]  /*b2e0*/  IMAD R26, R26, 0x40, R195 ;  /* 0x000000401a1a7824 */ /* 0x000fe200078e02c3 */
[----:B------:R-:W-:Y:S01]  /*b2f0*/  ISETP.GE.AND P0, PT, R199, UR8, PT ;  /* 0x00000008c7007c0c */ /* 0x000fe2000bf06270 */
[----:B------:R-:W-:-:S02]  /*b300*/  IMAD R0, R3, UR6, RZ ;  /* 0x0000000603007c24 */ /* 0x000fc4000f8e02ff */
[----:B------:R-:W-:Y:S02]  /*b310*/  IMAD.SHL.U32 R12, R12, 0x10, RZ ;  /* 0x000000100c0c7824 */ /* 0x000fe400078e00ff */
[C---:B------:R-:W-:Y:S01]  /*b320*/  IMAD R3, R7.reuse, UR7, R0 ;  /* 0x0000000707037c24 */ /* 0x040fe2000f8e0200 */
[----:B------:R-:W-:Y:S01]  /*b330*/  SEL R0, RZ, 0x40, P0 ;  /* 0x00000040ff007807 */ /* 0x000fe20000000000 */
[----:B------:R-:W-:Y:S01]  /*b340*/  IMAD.WIDE.U32 R4, R7, UR6, R4 ;  /* 0x0000000607047c25 */ /* 0x000fe2000f8e0004 */
[----:B------:R-:W-:Y:S01]  /*b350*/  ISETP.GE.AND P0, PT, R26, R27, PT ;  /* 0x0000001b1a00720c */ /* 0x000fe20003f06270 */
[----:B------:R-:W-:Y:S01]  /*b360*/  ULDC.64 UR6, c[0x0][0xb80] ;  /* 0x0002e00000067ab9 */ /* 0x000fe20000000a00 */
[----:B------:R-:W-:Y:S01]  /*b370*/  LOP3.LUT R11, R12, 0x10, R11, 0xe2, !PT ;  /* 0x000000100c0b7812 */ /* 0x000fe200078ee20b */
[----:B------:R-:W-:Y:S01]  /*b380*/  IMAD.SHL.U32 R10, R10, 0x20, RZ ;  /* 0x000000200a0a7824 */ /* 0x000fe200078e00ff */
[----:B------:R-:W-:Y:S01]  /*b390*/  LEA R7, P1, R4, UR6, 0x1 ;  /* 0x0000000604077c11 */ /* 0x000fe2000f8208ff */
[----:B------:R-:W-:Y:S01]  /*b3a0*/  IMAD.IADD R3, R5, 0x1, R3 ;  /* 0x0000000105037824 */ /* 0x000fe200078e0203 */
[----:B------:R-:W-:-:S02]  /*b3b0*/  SEL R5, RZ, 0x80, P2 ;  /* 0x00000080ff057807 */ /* 0x000fc40001000000 */
[----:B------:R-:W-:Y:S01]  /*b3c0*/  LOP3.LUT R11, R10, 0x20, R11, 0xe2, !PT ;  /* 0x000000200a0b7812 */ /* 0x000fe200078ee20b */
[----:B------:R0:W1:Y:S01]  /*b3d0*/  SHFL.IDX PT, R8, R7, RZ, 0x181f ;  /* 0x00181fff07087589 */ /* 0x00006200000e0000 */
[----:B------:R-:W-:Y:S02]  /*b3e0*/  LEA.HI.X R3, R4, UR7, R3, 0x1, P1 ;  /* 0x0000000704037c11 */ /* 0x000fe400088f0c03 */
[----:B------:R-:W-:-:S03]  /*b3f0*/  LOP3.LUT R24, R11, R0, RZ, 0xfc, !PT ;  /* 0x000000000b187212 */ /* 0x000fc600078efcff */
        /* <DEDUP_REMOVED lines=34> */
.L_x_1028:
[----:B------:R-:W-:Y:S05]  /*b620*/  BSYNC B1 ;  /* 0x0000000000017941 */ /* 0x000fea0003800000 */
.L_x_1027:
        /* <DEDUP_REMOVED lines=10> */
[-C--:B-1----:R-:W-:Y:S02]  /*b6d0*/  @!P2 LEA R10, P0, R192, R8.reuse, 0x1 ;  /* 0x00000008c00aa211 */ /* 0x082fe400078008ff */
        /* <DEDUP_REMOVED lines=25> */
.L_x_1023:
[----:B------:R-:W-:Y:S05]  /*b870*/  BSYNC B0 ;  /* 0x0000000000007941 */ /* 0x000fea0003800000 */
.L_x_1017:
[----:B------:R-:W-:Y:S02]  /*b880*/  ULDC UR6, c[0x0][0xd3c] ;  /* 0x00034f0000067ab9 */ /* 0x000fe40000000800 */
[----:B------:R-:W-:-:S06]  /*b890*/  UISETP.GE.AND UP0, UPT, UR5, UR6, UPT ;  /* 0x000000060500728c */ /* 0x000fcc000bf06270 */
[----:B------:R-:W-:-:S13]  /*b8a0*/  PLOP3.LUT P0, PT, PT, PT, UP0, 0x80, 0x0 ;  /* 0x000000000000781c */ /* 0x000fda0003f0f008 */
[----:B------:R-:W-:Y:S05]  /*b8b0*/  @!P0 BRA `(.L_x_1029) ;  /* 0xffffff5400b88947 */ /* 0x000fea000383ffff */
[----:B------:R-:W-:Y:S05]  /*b8c0*/  EXIT ;  /* 0x000000000000794d */ /* 0x000fea0003800000 */
.L_x_983:
        /* <DEDUP_REMOVED lines=16> */
.L_x_1030:
        /* <DEDUP_REMOVED lines=40> */
.L_x_1036:
        /* <DEDUP_REMOVED lines=12> */
.L_x_1035:
[----:B------:R-:W-:Y:S05]  /*bd10*/  BSYNC B0 ;  /* 0x0000000000007941 */ /* 0x000fea0003800000 */
.L_x_1034:
        /* <DEDUP_REMOVED lines=21> */
.L_x_1032:
        /* <DEDUP_REMOVED lines=15> */
.L_x_1037:
        /* <DEDUP_REMOVED lines=28> */
.L_x_1033:
[----:B------:R-:W-:Y:S01]  /*c120*/  ULDC UR4, c[0x0][0xd3c] ;  /* 0x00034f0000047ab9 */ /* 0x000fe20000000800 */
[----:B------:R-:W-:Y:S02]  /*c130*/  IMAD.MOV.U32 R17, RZ, RZ, RZ ;  /* 0x000000ffff117224 */ /* 0x000fe400078e00ff */
[----:B------:R-:W-:Y:S02]  /*c140*/  IMAD.U32 R16, RZ, RZ, UR6 ;  /* 0x00000006ff107e24 */ /* 0x000fe4000f8e00ff */
[----:B------:R-:W-:Y:S02]  /*c150*/  IMAD.MOV.U32 R18, RZ, RZ, RZ ;  /* 0x000000ffff127224 */ /* 0x000fe400078e00ff */
[----:B------:R-:W-:-:S07]  /*c160*/  IMAD.U32 R19, RZ, RZ, UR4 ;  /* 0x00000004ff137e24 */ /* 0x000fce000f8e00ff */
.L_x_1038:
[----:B------:R-:W-:-:S13]  /*c170*/  ISETP.NE.AND P0, PT, R5, RZ, PT ;  /* 0x000000ff0500720c */ /* 0x000fda0003f05270 */
[----:B------:R-:W0:Y:S01]  /*c180*/  @!P0 S2R R3, SR_CgaCtaId ;  /* 0x0000000000038919 */ /* 0x000e220000008800 */
[----:B------:R-:W-:-:S04]  /*c190*/  @!P0 MOV R0, 0x400 ;  /* 0x0000040000008802 */ /* 0x000fc80000000f00 */
[----:B0-----:R-:W-:-:S05]  /*c1a0*/  @!P0 LEA R0, R3, R0, 0x18 ;  /* 0x0000000003008211 */ /* 0x001fca00078ec0ff */
[----:B------:R1:W-:Y:S01]  /*c1b0*/  @!P0 STS.128 [R0+0x388d0], R16 ;  /* 0x0388d01000008388 */ /* 0x0003e20000000c00 */
[----:B------:R-:W-:Y:S06]  /*c1c0*/  BAR.ARV 0x5, 0x180 ;  /* 0x0146000000007b1d */ /* 0x000fec0000002000 */
.L_x_1031:
        /* <DEDUP_REMOVED lines=18> */
[----:B-1----:R-:W-:-:S05]  /*c2f0*/  IMAD.SHL.U32 R0, R5, 0x8, RZ ;  /* 0x0000000805007824 */ /* 0x002fca00078e00ff */
[----:B------:R-:W-:-:S04]  /*c300*/  LOP3.LUT R2, R0, 0x1f8, RZ, 0xc0, !PT ;  /* 0x000001f800027812 */ /* 0x000fc800078ec0ff */
[----:B------:R-:W-:Y:S01]  /*c310*/  LOP3.LUT R3, R2, 0x38, R5, 0x78, !PT ;  /* 0x0000003802037812 */ /* 0x000fe200078e7805 */
[----:B------:R-:W-:Y:S01]  /*c320*/  IMAD.SHL.U32 R2, R5, 0x10, RZ ;  /* 0x0000001005027824 */ /* 0x000fe200078e00ff */
[----:B------:R-:W-:Y:S02]  /*c330*/  SHF.R.U32.HI R5, RZ, 0x3, R4 ;  /* 0x00000003ff057819 */ /* 0x000fe40000011604 */
[----:B------:R-:W-:Y:S02]  /*c340*/  LOP3.LUT R4, R0, 0x38, RZ, 0xc0, !PT ;  /* 0x0000003800047812 */ /* 0x000fe400078ec0ff */
[----:B------:R-:W-:Y:S02]  /*c350*/  LOP3.LUT R34, R3, 0x200, R0, 0xf8, !PT ;  /* 0x0000020003227812 */ /* 0x000fe400078ef800 */
[----:B------:R-:W-:Y:S02]  /*c360*/  LOP3.LUT R2, R5, 0x70, R2, 0xf8, !PT ;  /* 0x0000007005027812 */ /* 0x000fe400078ef802 */
[----:B------:R-:W-:Y:S01]  /*c370*/  LOP3.LUT R0, R4, 0x40, RZ, 0xfc, !PT ;  /* 0x0000004004007812 */ /* 0x000fe200078efcff */
[----:B------:R-:W-:Y:S01]  /*c380*/  IMAD R25, R34, 0x2, R23 ;  /* 0x0000000222197824 */ /* 0x000fe200078e0217 */
[----:B------:R-:W-:-:S02]  /*c390*/  LOP3.LUT R3, R4, 0x80, RZ, 0xfc, !PT ;  /* 0x0000008004037812 */ /* 0x000fc400078efcff */
[C---:B------:R-:W-:Y:S02]  /*c3a0*/  LOP3.LUT R2, R4.reuse, 0xc0, RZ, 0xfc, !PT ;  /* 0x000000c004027812 */ /* 0x040fe400078efcff */
[C---:B------:R-:W-:Y:S02]  /*c3b0*/  LOP3.LUT R0, R4.reuse, 0x100, RZ, 0xfc, !PT ;  /* 0x0000010004007812 */ /* 0x040fe400078efcff */
[C---:B------:R-:W-:Y:S02]  /*c3c0*/  LOP3.LUT R3, R4.reuse, 0x140, RZ, 0xfc, !PT ;  /* 0x0000014004037812 */ /* 0x040fe400078efcff */
[C---:B------:R-:W-:Y:S02]  /*c3d0*/  LOP3.LUT R2, R4.reuse, 0x180, RZ, 0xfc, !PT ;  /* 0x0000018004027812 */ /* 0x040fe400078efcff */
[----:B---3--:R-:W-:-:S07]  /*c3e0*/  LOP3.LUT R0, R4, 0x1c0, RZ, 0xfc, !PT ;  /* 0x000001c004007812 */ /* 0x008fce00078efcff */
.L_x_1106:
[----:B------:R-:W0:Y:S02]  /*c3f0*/  LDC.64 R2, c[0x0][0xd88] ;  /* 0x00036200ff027b82 */ /* 0x000e240000000a00 */
[----:B0-----:R-:W-:-:S05]  /*c400*/  IMAD.WIDE R2, R19, 0x4, R2 ;  /* 0x0000000413027825 */ /* 0x001fca00078e0202 */
[----:B--2---:R-:W2:Y:S01]  /*c410*/  LDG.E R35, desc[UR44][R2.64] ;  /* 0x0000002c02237981 */ /* 0x004ea2000c1e1900 */
[----:B------:R-:W-:Y:S05]  /*c420*/  YIELD ;  /* 0x0000000000007946 */ /* 0x000fea0003800000 */
[----:B------:R-:W-:Y:S01]  /*c430*/  ULDC.64 UR4, c[0x0][0xb20] ;  /* 0x0002c80000047ab9 */ /* 0x000fe20000000a00 */
[----:B------:R-:W-:Y:S01]  /*c440*/  IMAD.MOV.U32 R32, RZ, RZ, RZ ;  /* 0x000000ffff207224 */ /* 0x000fe200078e00ff */
[----:B------:R-:W-:Y:S01]  /*c450*/  ISETP.NE.U32.AND P0, PT, RZ, UR4, PT ;  /* 0x00000004ff007c0c */ /* 0x000fe2000bf05070 */
[----:B------:R-:W-:-:S03]  /*c460*/  ULDC.64 UR6, c[0x0][0xb10] ;  /* 0x0002c40000067ab9 */ /* 0x000fc60000000a00 */
[----:B------:R-:W-:Y:S01]  /*c470*/  ISETP.NE.AND.EX P0, PT, RZ, UR5, PT, P0 ;  /* 0x00000005ff007c0c */ /* 0x000fe2000bf05300 */
[----:B------:R-:W-:Y:S01]  /*c480*/  IMAD.MOV.U32 R36, RZ, RZ, RZ ;  /* 0x000000ffff247224 */ /* 0x000fe200078e00ff */
[----:B--2---:R-:W-:-:S11]  /*c490*/  SHF.R.S32.HI R0, RZ, 0x1f, R35 ;  /* 0x0000001fff007819 */ /* 0x004fd60000011423 */
        /* <DEDUP_REMOVED lines=8> */
[----:B------:R-:W-:Y:S02]  /*c520*/  LOP3.LUT R22, R22, 0xffffffbf, RZ, 0xc0, !PT ;  /* 0xffffffbf16167812 */ /* 0x000fe400078ec0ff */
[----:B------:R-:W-:Y:S02]  /*c530*/  ISETP.NE.AND.EX P2, PT, RZ, UR5, PT, P0 ;  /* 0x00000005ff007c0c */ /* 0x000fe4000bf45300 */
[----:B------:R-:W-:Y:S02]  /*c540*/  ISETP.NE.U32.AND P0, PT, RZ, UR6, PT ;  /* 0x00000006ff007c0c */ /* 0x000fe4000bf05070 */
[----:B-1----:R-:W-:Y:S02]  /*c550*/  IADD3 R2, P1, R27, UR4, RZ ;  /* 0x000000041b027c10 */ /* 0x002fe4000ff3e0ff */
[----:B------:R-:W-:-:S02]  /*c560*/  ISETP.NE.AND.EX P0, PT, RZ, UR7, PT, P0 ;  /* 0x00000007ff007c0c */ /* 0x000fc4000bf05300 */
[----:B------:R-:W-:Y:S01]  /*c570*/  IADD3.X R3, R28, UR5, RZ, P1, !PT ;  /* 0x000000051c037c10 */ /* 0x000fe20008ffe4ff */
[----:B------:R-:W-:-:S04]  /*c580*/  ULDC.64 UR4, c[0x0][0x418] ;  /* 0x0001060000047ab9 */ /* 0x000fc80000000a00 */
[----:B------:R-:W-:Y:S01]  /*c590*/  @P2 LOP3.LUT R22, R22, 0x40, RZ, 0xfc, !PT ;  /* 0x0000004016162812 */ /* 0x000fe200078efcff */
[----:B------:R1:W5:Y:S05]  /*c5a0*/  @P2 LDG.E R36, desc[UR44][R2.64] ;  /* 0x0000002c02242981 */ /* 0x00036a000c1e1900 */
[----:B------:R-:W-:-:S04]  /*c5b0*/  @P0 IADD3 R4, P1, R27, UR6, RZ ;  /* 0x000000061b040c10 */ /* 0x000fc8000ff3e0ff */
[----:B------:R-:W-:-:S05]  /*c5c0*/  @P0 IADD3.X R5, R28, UR7, RZ, P1, !PT ;  /* 0x000000071c050c10 */ /* 0x000fca0008ffe4ff */
        /* <DEDUP_REMOVED lines=9> */
[----:B---34-:R-:W-:Y:S05]  /*c660*/  @P0 BRA `(.L_x_1040) ;  /* 0x0000000000200947 */ /* 0x018fea0003800000 */
[----:B------:R-:W-:Y:S02]  /*c670*/  ULDC UR4, c[0x0][0x288] ;  /* 0x0000a20000047ab9 */ /* 0x000fe40000000800 */
[----:B-1----:R-:W-:-:S05]  /*c680*/  IMAD.U32 R0, RZ, RZ, UR4 ;  /* 0x00000004ff007e24 */ /* 0x002fca000f8e00ff */
[----:B------:R0:W-:Y:S01]  /*c690*/  STL [R1+0x10], R0 ;  /* 0x0000100001007387 */ /* 0x0001e20000100800 */
[----:B------:R-:W-:Y:S05]  /*c6a0*/  @!P2 BRA `(.L_x_1040) ;  /* 0x000000000010a947 */ /* 0x000fea0003800000 */
[----:B------:R-:W2:Y:S04]  /*c6b0*/  LDG.E R5, desc[UR44][R2.64] ;  /* 0x0000002c02057981 */ /* 0x000ea8000c1e1900 */
[----:B0-----:R-:W2:Y:S02]  /*c6c0*/  LDG.E R0, desc[UR44][R2.64+0x4] ;  /* 0x0000042c02007981 */ /* 0x001ea4000c1e1900 */
[----:B--2---:R-:W-:-:S05]  /*c6d0*/  IMAD.IADD R0, R0, 0x1, -R5 ;  /* 0x0000000100007824 */ /* 0x004fca00078e0a05 */
[----:B------:R2:W-:Y:S02]  /*c6e0*/  STL [R1+0x10], R0 ;  /* 0x0000100001007387 */ /* 0x0005e40000100800 */
.L_x_1040:
        /* <DEDUP_REMOVED lines=9> */
.L_x_1041:
[----:B------:R-:W-:Y:S02]  /*c780*/  ULDC.64 UR4, c[0x0][0xb00] ;  /* 0x0002c00000047ab9 */ /* 0x000fe40000000a00 */
[----:B------:R-:W-:-:S04]  /*c790*/  ISETP.NE.U32.AND P0, PT, RZ, UR4, PT ;  /* 0x00000004ff007c0c */ /* 0x000fc8000bf05070 */
[----:B------:R-:W-:-:S13]  /*c7a0*/  ISETP.NE.AND.EX P0, PT, RZ, UR5, PT, P0 ;  /* 0x00000005ff007c0c */ /* 0x000fda000bf05300 */
[----:B------:R-:W-:Y:S05]  /*c7b0*/  @!P0 BRA `(.L_x_1042) ;  /* 0x0000000000148947 */ /* 0x000fea0003800000 */
[----:B-1----:R-:W1:Y:S02]  /*c7c0*/  LDC.64 R2, c[0x0][0xb00] ;  /* 0x0002c000ff027b82 */ /* 0x002e640000000a00 */
[----:B-1----:R-:W-:-:S05]  /*c7d0*/  IMAD.WIDE R2, R29, 0x4, R2 ;  /* 0x000000041d027825 */ /* 0x002fca00078e0202 */
[----:B------:R-:W3:Y:S04]  /*c7e0*/  LDG.E R7, desc[UR44][R2.64] ;  /* 0x0000002c02077981 */ /* 0x000ee8000c1e1900 */
[----:B0-2---:R-:W3:Y:S02]  /*c7f0*/  LDG.E R0, desc[UR44][R2.64+0x4] ;  /* 0x0000042c02007981 */ /* 0x005ee4000c1e1900 */
[----:B---3--:R-:W-:-:S07]  /*c800*/  IMAD.IADD R7, R0, 0x1, -R7 ;  /* 0x0000000100077824 */ /* 0x008fce00078e0a07 */
.L_x_1042:
[----:B-----5:R-:W-:Y:S01]  /*c810*/  IMAD.IADD R33, R7, 0x1, -R32 ;  /* 0x0000000107217824 */ /* 0x020fe200078e0a20 */
[----:B------:R-:W-:Y:S03]  /*c820*/  BSSY B7, `(.L_x_1043) ;  /* 0x000045a000077945 */ /* 0x000fe60003800000 */
[C---:B012---:R-:W-:Y:S01]  /*c830*/  VIADD R0, R33.reuse, 0x3f ;  /* 0x0000003f21007836 */ /* 0x047fe20000000000 */
[----:B------:R0:W-:Y:S01]  /*c840*/  STL [R1+0x4], R33 ;  /* 0x0000042101007387 */ /* 0x0001e20000100800 */
[----:B------:R-:W-:-:S03]  /*c850*/  ISETP.GT.AND P0, PT, R33, RZ, PT ;  /* 0x000000ff2100720c */ /* 0x000fc60003f04270 */
[----:B------:R-:W-:-:S04]  /*c860*/  SHF.R.S32.HI R3, RZ, 0x1f, R0 ;  /* 0x0000001fff037819 */ /* 0x000fc80000011400 */
        /* <DEDUP_REMOVED lines=11> */
[----:B0-----:R-:W1:Y:S02]  /*c920*/  FLO.U32 R0, UR4 ;  /* 0x0000000400007d00 */ /* 0x001e6400080e0000 */
[----:B-1----:R-:W-:-:S06]  /*c930*/  ISETP.EQ.U32.AND P0, PT, R0, R5, PT ;  /* 0x000000050000720c */ /* 0x002fcc0003f02070 */
[----:B------:R-:W2:Y:S07]  /*c940*/  POPC R5, UR4 ;  /* 0x0000000400057d09 */ /* 0x000eae0008000000 */
[----:B--2---:R-:W2:Y:S01]  /*c950*/  @P0 ATOMG.E.ADD.STRONG.GPU PT, R3, desc[UR44][R2.64], R5 ;  /* 0x00000005020309a8 */ /* 0x004ea200081ee1ec */
[----:B------:R-:W0:Y:S02]  /*c960*/  S2R R4, SR_LTMASK ;  /* 0x0000000000047919 */ /* 0x000e240000003900 */
[----:B0-----:R-:W-:-:S04]  /*c970*/  LOP3.LUT R4, R4, UR4, RZ, 0xc0, !PT ;  /* 0x0000000404047c12 */ /* 0x001fc8000f8ec0ff */
[----:B------:R-:W0:Y:S01]  /*c980*/  POPC R7, R4 ;  /* 0x0000000400077309 */ /* 0x000e220000000000 */
[----:B--2---:R-:W0:Y:S02]  /*c990*/  SHFL.IDX PT, R0, R3, R0, 0x1f ;  /* 0x00001f0003007589 */ /* 0x004e2400000e0000 */
[----:B0-----:R-:W-:Y:S01]  /*c9a0*/  IADD3 R16, R0, UR37, R7 ;  /* 0x0000002500107c10 */ /* 0x001fe2000fffe007 */
[----:B------:R-:W-:Y:S06]  /*c9b0*/  BRA `(.L_x_1045) ;  /* 0x0000004400007947 */ /* 0x000fec0003800000 */
.L_x_1044:
[----:B0-----:R-:W-:Y:S01]  /*c9c0*/  VIADD R0, R23, 0x22400 ;  /* 0x0002240017007836 */ /* 0x001fe20000000000 */
[----:B------:R-:W-:Y:S04]  /*c9d0*/  BSSY B6, `(.L_x_1046) ;  /* 0x0000013000067945 */ /* 0x000fe80003800000 */
[----:B------:R-:W-:-:S13]  /*c9e0*/  LOP3.LUT P0, RZ, R0, 0x3ff, RZ, 0xc0, !PT ;  /* 0x000003ff00ff7812 */ /* 0x000fda000780c0ff */
[----:B------:R-:W-:Y:S05]  /*c9f0*/  @!P0 BRA `(.L_x_1047) ;  /* 0x0000000000408947 */ /* 0x000fea0003800000 */
        /* <DEDUP_REMOVED lines=15> */
[----:B0-----:R-:W-:Y:S05]  /*caf0*/  CALL.ABS.NOINC R2 ;  /* 0x0000000002007343 */ /* 0x001fea0003c00000 */
.L_x_1047:
[----:B------:R-:W-:Y:S05]  /*cb00*/  BSYNC B6 ;  /* 0x0000000000067941 */ /* 0x000fea0003800000 */
.L_x_1046:
        /* <DEDUP_REMOVED lines=8> */
[----:B------:R0:W1:Y:S01]  /*cb90*/  LDC.64 R2, c[0x4][R30] ;  /* 0x010000001e027b82 */ /* 0x0000620000000a00 */
        /* <DEDUP_REMOVED lines=11> */
.L_x_1050:
[----:B------:R0:W1:Y:S01]  /*cc50*/  LDC.64 R2, c[0x4][R30] ;  /* 0x010000001e027b82 */ /* 0x0000620000000a00 */
[----:B------:R-:W-:Y:S01]  /*cc60*/  ULDC.64 UR6, c[0x4][0x90] ;  /* 0x0100240000067ab9 */ /* 0x000fe20000000a00 */
[----:B------:R-:W-:Y:S01]  /*cc70*/  ULDC.64 UR8, c[0x4][0x98] ;  /* 0x0100260000087ab9 */ /* 0x000fe20000000a00 */
[----:B------:R-:W-:Y:S01]  /*cc80*/  ULDC.64 UR4, c[0x4][0x18] ;  /* 0x0100060000047ab9 */ /* 0x000fe20000000a00 */
[----:B------:R-:W-:Y:S01]  /*cc90*/  IMAD.U32 R4, RZ, RZ, UR6 ;  /* 0x00000006ff047e24 */ /* 0x000fe2000f8e00ff */
[----:B------:R-:W-:Y:S01]  /*cca0*/  MOV R12, 0x1 ;  /* 0x00000001000c7802 */ /* 0x000fe20000000f00 */
[----:B------:R-:W-:Y:S02]  /*ccb0*/  IMAD.U32 R5, RZ, RZ, UR7 ;  /* 0x00000007ff057e24 */ /* 0x000fe4000f8e00ff */
[----:B------:R-:W-:Y:S02]  /*ccc0*/  IMAD.U32 R6, RZ, RZ, UR8 ;  /* 0x00000008ff067e24 */ /* 0x000fe4000f8e00ff */
[----:B------:R-:W-:-:S02]  /*ccd0*/  IMAD.U32 R7, RZ, RZ, UR9 ;  /* 0x00000009ff077e24 */ /* 0x000fc4000f8e00ff */
[----:B------:R-:W-:Y:S02]  /*cce0*/  IMAD.U32 R10, RZ, RZ, UR4 ;  /* 0x00000004ff0a7e24 */ /* 0x000fe4000f8e00ff */
[----:B------:R-:W-:Y:S02]  /*ccf0*/  IMAD.U32 R11, RZ, RZ, UR5 ;  /* 0x00000005ff0b7e24 */ /* 0x000fe4000f8e00ff */
[----:B------:R-:W-:Y:S02]  /*cd00*/  IMAD.MOV.U32 R8, RZ, RZ, 0x70 ;  /* 0x00000070ff087424 */ /* 0x000fe400078e00ff */
[----:B0-----:R-:W-:-:S07]  /*cd10*/  IMAD.MOV.U32 R13, RZ, RZ, RZ ;  /* 0x000000ffff0d7224 */ /* 0x001fce00078e00ff */
[----:B------:R-:W-:-:S07]  /*cd20*/  LEPC R20, `(.L_x_1049) ;  /* 0x000000001014794e */ /* 0x000fce0000000000 */
[----:B-1----:R-:W-:Y:S05]  /*cd30*/  CALL.ABS.NOINC R2 ;  /* 0x0000000002007343 */ /* 0x002fea0003c00000 */
.L_x_1049:
[----:B------:R-:W-:Y:S05]  /*cd40*/  BSYNC B6 ;  /* 0x0000000000067941 */ /* 0x000fea0003800000 */
.L_x_1048:
[----:B------:R-:W2:Y:S01]  /*cd50*/  LDL R5, [R1+0x28] ;  /* 0x0000280001057983 */ /* 0x000ea20000100800 */
[----:B------:R-:W-:Y:S01]  /*cd60*/  ULDC.64 UR4, c[0x0][0xaf0] ;  /* 0x0002bc0000047ab9 */ /* 0x000fe20000000a00 */
[----:B------:R-:W0:Y:S01]  /*cd70*/  LDC R20, c[0x0][0x430] ;  /* 0x00010c00ff147b82 */ /* 0x000e220000000800 */
[----:B------:R-:W-:Y:S01]  /*cd80*/  ISETP.NE.U32.AND P0, PT, RZ, UR4, PT ;  /* 0x00000004ff007c0c */ /* 0x000fe2000bf05070 */
[----:B------:R-:W1:Y:S03]  /*cd90*/  S2R R21, SR_TID.X ;  /* 0x0000000000157919 */ /* 0x000e660000002100 */
[----:B------:R-:W-:Y:S01]  /*cda0*/  ISETP.NE.AND.EX P0, PT, RZ, UR5, PT, P0 ;  /* 0x00000005ff007c0c */ /* 0x000fe2000bf05300 */
[----:B------:R-:W3:-:S12]  /*cdb0*/  S2R R4, SR_TID.X ;  /* 0x0000000000047919 */ /* 0x000ed80000002100 */
        /* <DEDUP_REMOVED lines=8> */
[----:B------:R-:W-:-:S04]  /*ce40*/  LOP3.LUT R21, R21, 0x38, RZ, 0xc0, !PT ;  /* 0x0000003815157812 */ /* 0x000fc800078ec0ff */
[C---:B------:R-:W-:Y:S02]  /*ce50*/  LOP3.LUT R0, R21.reuse, 0x40, RZ, 0xfc, !PT ;  /* 0x0000004015007812 */ /* 0x040fe400078efcff */
[----:B------:R-:W-:Y:S02]  /*ce60*/  LOP3.LUT R31, R21, 0x180, RZ, 0xfc, !PT ;  /* 0x00000180151f7812 */ /* 0x000fe400078efcff */
[----:B------:R-:W1:Y:S01]  /*ce70*/  S2R R21, SR_TID.X ;  /* 0x0000000000157919 */ /* 0x000e620000002100 */
[----:B------:R-:W-:Y:S02]  /*ce80*/  ISETP.GE.AND P0, PT, R0, UR4, PT ;  /* 0x0000000400007c0c */ /* 0x000fe4000bf06270 */
[----:B------:R-:W-:Y:S02]  /*ce90*/  ISETP.GE.AND P1, PT, R31, UR4, PT ;  /* 0x000000041f007c0c */ /* 0x000fe4000bf26270 */
[----:B------:R-:W-:-:S04]  /*cea0*/  LOP3.LUT R30, R30, 0x38, RZ, 0xc0, !PT ;  /* 0x000000381e1e7812 */ /* 0x000fc800078ec0ff */
[C---:B------:R-:W-:Y:S02]  /*ceb0*/  ISETP.GE.AND P2, PT, R30.reuse, UR4, PT ;  /* 0x000000041e007c0c */ /* 0x040fe4000bf46270 */
[----:B------:R-:W-:-:S03]  /*cec0*/  LOP3.LUT R30, R30, 0x140, RZ, 0xfc, !PT ;  /* 0x000001401e1e7812 */ /* 0x000fc600078efcff */
        /* <DEDUP_REMOVED lines=9> */
[----:B------:R-:W-:Y:S02]  /*cf60*/  LOP3.LUT R0, R31, 0x80, RZ, 0xfc, !PT ;  /* 0x000000801f007812 */ /* 0x000fe400078efcff */
[----:B------:R-:W-:Y:S02]  /*cf70*/  LOP3.LUT R21, R21, 0xc0, RZ, 0xfc, !PT ;  /* 0x000000c015157812 */ /* 0x000fe400078efcff */
[----:B------:R-:W-:Y:S02]  /*cf80*/  ISETP.GE.AND P5, PT, R0, UR4, PT ;  /* 0x0000000400007c0c */ /* 0x000fe4000bfa6270 */
[----:B------:R-:W-:-:S02]  /*cf90*/  ISETP.GE.AND P4, PT, R21, UR4, PT ;  /* 0x0000000415007c0c */ /* 0x000fc4000bf86270 */
[----:B------:R-:W1:Y:S01]  /*cfa0*/  S2R R21, SR_TID.X ;  /* 0x0000000000157919 */ /* 0x000e620000002100 */
[----:B------:R-:W-:Y:S02]  /*cfb0*/  LOP3.LUT R31, R31, 0x1c0, RZ, 0xfc, !PT ;  /* 0x000001c01f1f7812 */ /* 0x000fe400078efcff */
[----:B------:R-:W-:Y:S02]  /*cfc0*/  SEL R0, RZ, 0x40, P1 ;  /* 0x00000040ff007807 */ /* 0x000fe40000800000 */
[----:B------:R-:W-:Y:S01]  /*cfd0*/  ISETP.GE.AND P0, PT, R31, UR4, PT ;  /* 0x000000041f007c0c */ /* 0x000fe2000bf06270 */
[C---:B------:R-:W-:Y:S01]  /*cfe0*/  IMAD.SHL.U32 R31, R4.reuse, 0x8, RZ ;  /* 0x00000008041f7824 */ /* 0x040fe200078e00ff */
[----:B------:R-:W-:Y:S02]  /*cff0*/  LOP3.LUT R4, R4, 0x7f, RZ, 0xc0, !PT ;  /* 0x0000007f04047812 */ /* 0x000fe400078ec0ff */
[----:B------:R-:W-:Y:S02]  /*d000*/  @P5 LOP3.LUT R22, R22, 0x20, RZ, 0xfc, !PT ;  /* 0x0000002016165812 */ /* 0x000fe400078efcff */
[----:B------:R-:W-:-:S02]  /*d010*/  LOP3.LUT R31, R31, 0x38, RZ, 0xc0, !PT ;  /* 0x000000381f1f7812 */ /* 0x000fc400078ec0ff */
[----:B------:R-:W-:-:S04]  /*d020*/  LOP3.LUT R22, R22, 0xffffffef, RZ, 0xc0, !PT ;  /* 0xffffffef16167812 */ /* 0x000fc800078ec0ff */
[----:B------:R-:W-:-:S04]  /*d030*/  @P4 LOP3.LUT R22, R22, 0x10, RZ, 0xfc, !PT ;  /* 0x0000001016164812 */ /* 0x000fc800078efcff */
[----:B------:R-:W-:-:S04]  /*d040*/  LOP3.LUT R22, R22, 0xfffffffb, RZ, 0xc0, !PT ;  /* 0xfffffffb16167812 */ /* 0x000fc800078ec0ff */
[----:B------:R-:W-:Y:S01]  /*d050*/  LOP3.LUT R22, R22, 0xfffffff7, RZ, 0xc0, !PT ;  /* 0xfffffff716167812 */ /* 0x000fe200078ec0ff */
[----:B-1----:R-:W-:Y:S01]  /*d060*/  IMAD.SHL.U32 R9, R21, 0x10, RZ ;  /* 0x0000001015097824 */ /* 0x002fe200078e00ff */
[----:B--2---:R-:W-:Y:S02]  /*d070*/  LEA R27, R5, 0xffffffc0, 0x6 ;  /* 0xffffffc0051b7811 */ /* 0x004fe400078e30ff */
[----:B------:R-:W-:Y:S02]  /*d080*/  SHF.R.U32.HI R5, RZ, 0x3, R4 ;  /* 0x00000003ff057819 */ /* 0x000fe40000011604 */
[----:B------:R-:W-:Y:S02]  /*d090*/  LOP3.LUT R4, R31, 0x100, RZ, 0xfc, !PT ;  /* 0x000001001f047812 */ /* 0x000fe400078efcff */
[----:B------:R-:W-:Y:S02]  /*d0a0*/  LOP3.LUT R9, R5, 0x70, R9, 0xf8, !PT ;  /* 0x0000007005097812 */ /* 0x000fe400078ef809 */
[----:B------:R-:W-:-:S02]  /*d0b0*/  ISETP.GE.AND P3, PT, R4, UR4, PT ;  /* 0x0000000404007c0c */ /* 0x000fc4000bf66270 */
[----:B------:R-:W-:Y:S01]  /*d0c0*/  SEL R31, RZ, 0x80, P0 ;  /* 0x00000080ff1f7807 */ /* 0x000fe20000000000 */
[----:B------:R-:W-:-:S10]  /*d0d0*/  IMAD.IADD R6, R9, 0x1, R27 ;  /* 0x0000000109067824 */ /* 0x000fd400078e021b */
[----:B------:R-:W-:-:S04]  /*d0e0*/  @P3 LOP3.LUT R22, R22, 0x8, RZ, 0xfc, !PT ;  /* 0x0000000816163812 */ /* 0x000fc800078efcff */
[----:B------:R-:W-:Y:S01]  /*d0f0*/  @P2 LOP3.LUT R22, R22, 0x4, RZ, 0xfc, !PT ;  /* 0x0000000416162812 */ /* 0x000fe200078efcff */
[----:B0---4-:R-:W-:Y:S06]  /*d100*/  BRA.DIV UR5, `(.L_x_1051) ;  /* 0x0000004e051c7947 */ /* 0x011fec000b800000 */
.L_x_1124:
[----:B------:R-:W-:Y:S01]  /*d110*/  ISETP.NE.AND P1, PT, R20, 0x1, PT ;  /* 0x000000011400780c */ /* 0x000fe20003f25270 */
[----:B------:R-:W-:Y:S01]  /*d120*/  IMAD.MOV.U32 R37, RZ, RZ, RZ ;  /* 0x000000ffff257224 */ /* 0x000fe200078e00ff */
[C---:B------:R-:W-:Y:S01]  /*d130*/  ISETP.GE.AND P0, PT, R6.reuse, R33, PT ;  /* 0x000000210600720c */ /* 0x040fe20003f06270 */
[----:B------:R-:W-:Y:S01]  /*d140*/  IMAD.IADD R6, R6, 0x1, R32 ;  /* 0x0000000106067824 */ /* 0x000fe200078e0220 */
[----:B-----5:R-:W-:Y:S02]  /*d150*/  SHF.R.S32.HI R33, RZ, 0x1f, R29 ;  /* 0x0000001fff217819 */ /* 0x020fe4000001141d */
[----:B------:R-:W-:Y:S01]  /*d160*/  ISETP.GT.U32.OR P0, PT, R9, 0x3f, P0 ;  /* 0x0000003f0900780c */ /* 0x000fe20000704470 */
[----:B------:R-:W-:Y:S01]  /*d170*/  IMAD.MOV.U32 R7, RZ, RZ, R6 ;  /* 0x000000ffff077224 */ /* 0x000fe200078e0006 */
[C---:B------:R-:W-:Y:S02]  /*d180*/  LOP3.LUT P6, RZ, R22.reuse, 0x400, RZ, 0xc0, !PT ;  /* 0x0000040016ff7812 */ /* 0x040fe400078cc0ff */
[----:B------:R-:W-:-:S03]  /*d190*/  LOP3.LUT R22, R22, 0xffffdfff, RZ, 0xc0, !PT ;  /* 0xffffdfff16167812 */ /* 0x000fc600078ec0ff */
[----:B------:R-:W0:Y:S01]  /*d1a0*/  @P1 LDC R3, c[0x0][0x434] ;  /* 0x00010d00ff031b82 */ /* 0x000e220000000800 */
[----:B------:R-:W-:-:S07]  /*d1b0*/  @P1 LOP3.LUT R22, R22, 0x2000, RZ, 0xfc, !PT ;  /* 0x0000200016161812 */ /* 0x000fce00078efcff */
        /* <DEDUP_REMOVED lines=30> */
[----:B------:R-:W-:Y:S01]  /*d3a0*/  IMAD.U32 R2, RZ, RZ, UR36 ;  /* 0x00000024ff027e24 */ /* 0x000fe2000f8e00ff */
[----:B------:R-:W-:Y:S01]  /*d3b0*/  LOP3.LUT R31, R10, R31, RZ, 0xfc, !PT ;  /* 0x0000001f0a1f7212 */ /* 0x000fe200078efcff */
[----:B------:R-:W-:Y:S01]  /*d3c0*/  IMAD R0, R20, R0, R6 ;  /* 0x0000000014007224 */ /* 0x000fe200078e0206 */
[----:B------:R0:W-:Y:S02]  /*d3d0*/  STL [R1+0x24], R10 ;  /* 0x0000240a01007387 */ /* 0x0001e40000100800 */
[----:B------:R-:W-:Y:S02]  /*d3e0*/  ISETP.NE.AND P0, PT, R2, 0x3, PT ;  /* 0x000000030200780c */ /* 0x000fe40003f05270 */
[----:B------:R0:W-:Y:S11]  /*d3f0*/  STL [R1], R0 ;  /* 0x0000000001007387 */ /* 0x0001f60000100800 */
[----:B------:R-:W-:-:S04]  /*d400*/  @P0 LOP3.LUT R22, R22, 0x1000, RZ, 0xfc, !PT ;  /* 0x0000100016160812 */ /* 0x000fc800078efcff */
[----:B------:R-:W-:-:S04]  /*d410*/  LOP3.LUT R22, R22, 0xfffffffe, RZ, 0xc0, !PT ;  /* 0xfffffffe16167812 */ /* 0x000fc800078ec0ff */
[----:B------:R-:W-:Y:S01]  /*d420*/  @P1 LOP3.LUT R22, R22, 0x1, RZ, 0xfc, !PT ;  /* 0x0000000116161812 */ /* 0x000fe200078efcff */
[----:B0-----:R-:W-:Y:S06]  /*d430*/  @!P0 BRA `(.L_x_1052) ;  /* 0x0000000000048947 */ /* 0x001fec0003800000 */
[----:B------:R-:W-:Y:S01]  /*d440*/  BPT.TRAP 0x1 ;  /* 0x000000040000795c */ /* 0x000fe20000300000 */
.L_x_1052:
[----:B------:R-:W-:Y:S01]  /*d450*/  IMAD R30, R24, 0x8, R23 ;  /* 0x00000008181e7824 */ /* 0x000fe200078e0217 */
[----:B------:R-:W-:Y:S01]  /*d460*/  SHF.L.U32 R0, R26, 0x1f, RZ ;  /* 0x0000001f1a007819 */ /* 0x000fe200000006ff */
[----:B------:R-:W-:Y:S03]  /*d470*/  BSSY B0, `(.L_x_1053) ;  /* 0x0000003000007945 */ /* 0x000fe60003800000 */
[----:B------:R-:W0:Y:S02]  /*d480*/  SYNCS.PHASECHK.TRANS64.TRYWAIT P0, [R30+URZ+0x38840], R0 ;  /* 0x038840001e0075a7 */ /* 0x000e24000800017f */
[----:B0-----:R-:W-:Y:S05]  /*d490*/  @!P0 BRA `(.L_x_1054) ;  /* 0x0000004800688947 */ /* 0x001fea0003800000 */
.L_x_1125:
[----:B------:R-:W-:Y:S05]  /*d4a0*/  BSYNC B0 ;  /* 0x0000000000007941 */ /* 0x000fea0003800000 */
.L_x_1053:
[----:B------:R-:W0:Y:S01]  /*d4b0*/  LDL R2, [R1] ;  /* 0x0000000001027983 */ /* 0x000e220000100800 */
[----:B------:R-:W-:-:S03]  /*d4c0*/  ULDC.64 UR4, c[0x0][0x300] ;  /* 0x0000c00000047ab9 */ /* 0x000fc60000000a00 */
[----:B------:R-:W2:Y:S01]  /*d4d0*/  LDL R7, [R1+0x4] ;  /* 0x0000040001077983 */ /* 0x000ea20000100800 */
[----:B-----5:R-:W-:Y:S02]  /*d4e0*/  SHF.R.S32.HI R4, RZ, 0x1f, R37 ;  /* 0x0000001fff047819 */ /* 0x020fe40000011425 */
        /* <DEDUP_REMOVED lines=19> */
[----:B0-----:R-:W-:Y:S02]  /*d620*/  LOP3.LUT R5, R4, 0x7f, RZ, 0xc0, !PT ;  /* 0x0000007f04057812 */ /* 0x001fe400078ec0ff */
[----:B------:R-:W-:Y:S01]  /*d630*/  IMAD.IADD R4, R3, 0x1, R0 ;  /* 0x0000000103047824 */ /* 0x000fe200078e0200 */
[C---:B------:R-:W-:Y:S01]  /*d640*/  LEA R0, P0, R2.reuse, UR4, 0x1 ;  /* 0x0000000402007c11 */ /* 0x040fe2000f8008ff */
[----:B------:R-:W-:Y:S01]  /*d650*/  ULDC UR4, c[0x0][0x2f4] ;  /* 0x0000bd0000047ab9 */ /* 0x000fe20000000800 */
[----:B------:R-:W-:Y:S02]  /*d660*/  SHF.R.U32.HI R6, RZ, 0x3, R5 ;  /* 0x00000003ff067819 */ /* 0x000fe40000011605 */
[----:B------:R-:W0:Y:S01]  /*d670*/  S2R R5, SR_TID.X ;  /* 0x0000000000057919 */ /* 0x000e220000002100 */
[----:B------:R-:W-:Y:S01]  /*d680*/  LEA.HI.X R4, R2, UR5, R4, 0x1, P0 ;  /* 0x0000000502047c11 */ /* 0x000fe200080f0c04 */
[----:B------:R-:W-:Y:S01]  /*d690*/  UMOV UR5, 0xffffffff ;  /* 0xffffffff00057882 */ /* 0x000fe20000000000 */
[----:B--2---:R-:W-:-:S04]  /*d6a0*/  IADD3 R27, -R6, R7, -R27 ;  /* 0x00000007061b7210 */ /* 0x004fc80007ffe91b */
        /* <DEDUP_REMOVED lines=39> */
.L_x_1135:
        /* <DEDUP_REMOVED lines=10> */
.L_x_1056:
        /* <DEDUP_REMOVED lines=11> */
.L_x_1057:
[----:B------:R1:W5:Y:S01]  /*da70*/  LDL.LU R0, [R1+0xc] ;  /* 0x00000c0001007983 */ /* 0x0003620000300800 */
[----:B------:R-:W-:Y:S01]  /*da80*/  LOP3.LUT P0, RZ, R22, 0x40, RZ, 0xc0, !PT ;  /* 0x0000004016ff7812 */ /* 0x000fe2000780c0ff */
[----:B------:R1:W-:-:S12]  /*da90*/  SYNCS.ARRIVE.TRANS64.A1T0 RZ, [R30+URZ+0x38830], RZ ;  /* 0x038830ff1eff79a7 */ /* 0x0003d8000810003f */
[----:B------:R-:W-:Y:S05]  /*daa0*/  WARPSYNC.ALL ;  /* 0x0000000000007948 */ /* 0x000fea0003800000 */
[----:B0-----:R-:W-:Y:S01]  /*dab0*/  SEL R2, R35, RZ, !P0 ;  /* 0x000000ff23027207 */ /* 0x001fe20004000000 */
[----:B------:R-:W-:Y:S04]  /*dac0*/  BSSY B6, `(.L_x_1058) ;  /* 0x000001a000067945 */ /* 0x000fe80003800000 */
[----:B------:R0:W-:Y:S01]  /*dad0*/  STL [R1+0x8], R2 ;  /* 0x0000080201007387 */ /* 0x0001e20000100800 */
[----:B------:R-:W-:Y:S01]  /*dae0*/  BAR.SYNC.DEFER_BLOCKING 0x8, 0x100 ;  /* 0x0204000000007b1d */ /* 0x000fe20000010000 */
[----:B-----5:R-:W-:Y:S01]  /*daf0*/  SEL R35, R0, RZ, !P0 ;  /* 0x000000ff00237207 */ /* 0x020fe20004000000 */
[----:B------:R-:W-:-:S04]  /*db00*/  VIADD R0, R23, 0x20400 ;  /* 0x0002040017007836 */ /* 0x000fc80000000000 */
[----:B------:R0:W-:Y:S01]  /*db10*/  STL [R1+0x14], R35 ;  /* 0x0000142301007387 */ /* 0x0001e20000100800 */
[----:B------:R-:W-:Y:S02]  /*db20*/  LOP3.LUT P0, RZ, R0, 0x3ff, RZ, 0xc0, !PT ;  /* 0x000003ff00ff7812 */ /* 0x000fe4000780c0ff */
[----:B------:R-:W-:-:S05]  /*db30*/  SHF.R.S32.HI R0, RZ, 0x1f, R36 ;  /* 0x0000001fff007819 */ /* 0x000fca0000011424 */
[----:B------:R0:W-:Y:S06]  /*db40*/  STL [R1+0xc], R0 ;  /* 0x00000c0001007387 */ /* 0x0001ec0000100800 */
[----:B------:R-:W-:Y:S05]  /*db50*/  @!P0 BRA `(.L_x_1059) ;  /* 0x0000000000408947 */ /* 0x000fea0003800000 */
        /* <DEDUP_REMOVED lines=16> */
.L_x_1059:
[----:B------:R-:W-:Y:S05]  /*dc60*/  BSYNC B6 ;  /* 0x0000000000067941 */ /* 0x000fea0003800000 */
.L_x_1058:
[----:B------:R-:W2:Y:S01]  /*dc70*/  LDL R4, [R1+0xc] ;  /* 0x00000c0001047983 */ /* 0x000ea20000100800 */
[----:B------:R-:W3:Y:S01]  /*dc80*/  LDC R10, c[0x0][0x448] ;  /* 0x00011200ff0a7b82 */ /* 0x000ee20000000800 */
[----:B0-----:R-:W0:Y:S01]  /*dc90*/  S2R R2, SR_TID.X ;  /* 0x0000000000027919 */ /* 0x001e220000002100 */
[----:B------:R-:W-:Y:S01]  /*dca0*/  IMAD.MOV.U32 R21, RZ, RZ, R35 ;  /* 0x000000ffff157224 */ /* 0x000fe200078e0023 */
[----:B------:R-:W-:Y:S01]  /*dcb0*/  ULDC.64 UR4, c[0x0][0x298] ;  /* 0x0000a60000047ab9 */ /* 0x000fe20000000a00 */
[----:B------:R-:W4:Y:S04]  /*dcc0*/  LDL R20, [R1+0x8] ;  /* 0x0000080001147983 */ /* 0x000f280000100800 */
[----:B------:R0:W5:Y:S01]  /*dcd0*/  LDL R9, [R1+0x10] ;  /* 0x0000100001097983 */ /* 0x0001620000100800 */
[----:B------:R-:W1:Y:S01]  /*dce0*/  S2R R35, SR_TID.X ;  /* 0x0000000000237919 */ /* 0x000e620000002100 */
[----:B---3--:R-:W-:-:S02]  /*dcf0*/  ISETP.NE.AND P0, PT, R10, 0x1, PT ;  /* 0x000000010a00780c */ /* 0x008fc40003f05270 */
[----:B0-----:R-:W-:-:S11]  /*dd00*/  LOP3.LUT R2, R2, 0x7f, RZ, 0xc0, !PT ;  /* 0x0000007f02027812 */ /* 0x001fd600078ec0ff */
[----:B------:R-:W0:Y:S01]  /*dd10*/  @P0 LDC R3, c[0x0][0x44c] ;  /* 0x00011300ff030b82 */ /* 0x000e220000000800 */
[----:B------:R-:W-:Y:S01]  /*dd20*/  SHF.R.U32.HI R2, RZ, 0x3, R2 ;  /* 0x00000003ff027819 */ /* 0x000fe20000011602 */
[----:B-1----:R-:W-:-:S05]  /*dd30*/  IMAD.SHL.U32 R35, R35, 0x10, RZ ;  /* 0x0000001023237824 */ /* 0x002fca00078e00ff */
[----:B------:R-:W-:Y:S02]  /*dd40*/  LOP3.LUT R35, R2, 0x70, R35, 0xf8, !PT ;  /* 0x0000007002237812 */ /* 0x000fe400078ef823 */
[----:B------:R-:W1:Y:S03]  /*dd50*/  @P0 LDC R2, c[0x0][0x450] ;  /* 0x00011400ff020b82 */ /* 0x000e660000000800 */
[----:B------:R-:W-:-:S04]  /*dd60*/  IMAD R35, R17, 0x40, R35 ;  /* 0x0000004011237824 */ /* 0x000fc800078e0223 */
[----:B0-----:R-:W-:-:S04]  /*dd70*/  @P0 IMAD.HI.U32 R3, R35, R3, RZ ;  /* 0x0000000323030227 */ /* 0x001fc800078e00ff */
[----:B------:R-:W-:Y:S01]  /*dd80*/  IMAD.MOV.U32 R0, RZ, RZ, R35 ;  /* 0x000000ffff007224 */ /* 0x000fe200078e0023 */
[----:B-1----:R-:W-:Y:S01]  /*dd90*/  @P0 SHF.R.U32.HI R0, RZ, R2, R3 ;  /* 0x00000002ff000219 */ /* 0x002fe20000011603 */
[----:B------:R-:W-:Y:S01]  /*dda0*/  IMAD.WIDE.U32 R2, R36, UR4, RZ ;  /* 0x0000000424027c25 */ /* 0x000fe2000f8e00ff */
[----:B------:R-:W0:Y:S01]  /*ddb0*/  S2R R5, SR_TID.X ;  /* 0x0000000000057919 */ /* 0x000e220000002100 */
[----:B------:R-:W-:-:S04]  /*ddc0*/  LOP3.LUT R22, R22, 0xfffff7ff, RZ, 0xc0, !PT ;  /* 0xfffff7ff16167812 */ /* 0x000fc800078ec0ff */
[----:B------:R-:W-:Y:S01]  /*ddd0*/  @P0 LOP3.LUT R22, R22, 0x800, RZ, 0xfc, !PT ;  /* 0x0000080016160812 */ /* 0x000fe200078efcff */
[----:B0-----:R-:W-:-:S05]  /*dde0*/  IMAD.SHL.U32 R7, R5, 0x8, RZ ;  /* 0x0000000805077824 */ /* 0x001fca00078e00ff */
[----:B------:R-:W-:Y:S01]  /*ddf0*/  LOP3.LUT R7, R7, 0x38, RZ, 0xc0, !PT ;  /* 0x0000003807077812 */ /* 0x000fe200078ec0ff */
[----:B--2---:R-:W-:-:S04]  /*de00*/  IMAD R4, R4, UR4, RZ ;  /* 0x0000000404047c24 */ /* 0x004fc8000f8e02ff */
        /* <DEDUP_REMOVED lines=9> */
[----:B----4-:R-:W-:-:S04]  /*dea0*/  IMAD.WIDE.U32 R2, R20, UR4, R2 ;  /* 0x0000000414027c25 */ /* 0x010fc8000f8e0002 */
[----:B------:R-:W-:Y:S01]  /*deb0*/  IMAD R4, R20, UR5, R4 ;  /* 0x0000000514047c24 */ /* 0x000fe2000f8e0204 */
[----:B------:R-:W-:-:S03]  /*dec0*/  ULDC.64 UR4, c[0x0][0x2d0] ;  /* 0x0000b40000047ab9 */ /* 0x000fc60000000a00 */
[----:B------:R-:W-:Y:S01]  /*ded0*/  IMAD.IADD R3, R3, 0x1, R4 ;  /* 0x0000000103037824 */ /* 0x000fe200078e0204 */
[----:B------:R-:W-:-:S05]  /*dee0*/  SHF.R.S32.HI R4, RZ, 0x1f, R0 ;  /* 0x0000001fff047819 */ /* 0x000fca0000011400 */
[----:B------:R-:W-:Y:S02]  /*def0*/  IMAD R4, R4, UR4, RZ ;  /* 0x0000000404047c24 */ /* 0x000fe4000f8e02ff */
[----:B------:R-:W-:-:S04]  /*df00*/  IMAD.WIDE.U32 R2, R0, UR4, R2 ;  /* 0x0000000400027c25 */ /* 0x000fc8000f8e0002 */
[----:B------:R-:W-:Y:S01]  /*df10*/  IMAD R4, R0, UR5, R4 ;  /* 0x0000000500047c24 */ /* 0x000fe2000f8e0204 */
[----:B------:R-:W-:Y:S01]  /*df20*/  ULDC.64 UR4, c[0x0][0x2c8] ;  /* 0x0000b20000047ab9 */ /* 0x000fe20000000a00 */
[----:B------:R-:W-:-:S04]  /*df30*/  IMAD.MOV R0, RZ, RZ, -R0 ;  /* 0x000000ffff007224 */ /* 0x000fc800078e0a00 */
[----:B------:R-:W-:Y:S02]  /*df40*/  IMAD R0, R10, R0, R35 ;  /* 0x000000000a007224 */ /* 0x000fe400078e0223 */
[----:B------:R-:W-:-:S03]  /*df50*/  IMAD.IADD R3, R3, 0x1, R4 ;  /* 0x0000000103037824 */ /* 0x000fc600078e0204 */
[----:B------:R-:W-:Y:S01]  /*df60*/  SHF.R.S32.HI R4, RZ, 0x1f, R0 ;  /* 0x0000001fff047819 */ /* 0x000fe20000011400 */
[----:B------:R-:W-:-:S04]  /*df70*/  IMAD.WIDE.U32 R2, R0, UR4, R2 ;  /* 0x0000000400027c25 */ /* 0x000fc8000f8e0002 */
[----:B------:R-:W-:-:S04]  /*df80*/  IMAD R4, R4, UR4, RZ ;  /* 0x0000000404047c24 */ /* 0x000fc8000f8e02ff */
[----:B------:R-:W-:Y:S01]  /*df90*/  IMAD R4, R0, UR5, R4 ;  /* 0x0000000500047c24 */ /* 0x000fe2000f8e0204 */
[----:B------:R-:W-:Y:S02]  /*dfa0*/  ULDC.64 UR4, c[0x0][0x280] ;  /* 0x0000a00000047ab9 */ /* 0x000fe40000000a00 */
[----:B------:R-:W-:Y:S01]  /*dfb0*/  LEA R0, P0, R2, UR4, 0x1 ;  /* 0x0000000402007c11 */ /* 0x000fe2000f8008ff */
[----:B------:R-:W-:Y:S01]  /*dfc0*/  IMAD.IADD R3, R3, 0x1, R4 ;  /* 0x0000000103037824 */ /* 0x000fe200078e0204 */
[----:B------:R-:W-:Y:S01]  /*dfd0*/  ULDC UR4, c[0x0][0x2b8] ;  /* 0x0000ae0000047ab9 */ /* 0x000fe20000000800 */
[----:B------:R-:W-:-:S03]  /*dfe0*/  LOP3.LUT R20, R5, 0x7f, RZ, 0xc0, !PT ;  /* 0x0000007f05147812 */ /* 0x000fc600078ec0ff */
[----:B------:R-:W-:Y:S01]  /*dff0*/  LEA.HI.X R2, R2, UR5, R3, 0x1, P0 ;  /* 0x0000000502027c11 */ /* 0x000fe200080f0c03 */
[----:B------:R-:W-:Y:S01]  /*e000*/  UMOV UR5, 0xffffffff ;  /* 0xffffffff00057882 */ /* 0x000fe20000000000 */
[----:B------:R-:W-:Y:S02]  /*e010*/  ISETP.GE.AND P0, PT, R7, UR4, PT ;  /* 0x0000000407007c0c */ /* 0x000fe4000bf06270 */
[----:B------:R-:W-:Y:S01]  /*e020*/  SHF.R.U32.HI R8, RZ, 0x3, R20 ;  /* 0x00000003ff087819 */ /* 0x000fe20000011614 */
[----:B------:R-:W-:Y:S10]  /*e030*/  BRA.DIV UR5, `(.L_x_1060) ;  /* 0x0000004205e47947 */ /* 0x000ff4000b800000 */
[----:B------:R-:W0:Y:S01]  /*e040*/  SHFL.IDX PT, R5, R0, RZ, 0x181f ;  /* 0x00181fff00057589 */ /* 0x000e2200000e0000 */
[----:B-----5:R-:W-:Y:S01]  /*e050*/  IMAD R3, R9, R10, RZ ;  /* 0x0000000a09037224 */ /* 0x020fe200078e02ff */
[----:B------:R-:W-:Y:S01]  /*e060*/  LOP3.LUT R22, R22, 0xfffffeff, RZ, 0xc0, !PT ;  /* 0xfffffeff16167812 */ /* 0x000fe200078ec0ff */
[----:B------:R-:W-:Y:S01]  /*e070*/  IMAD R17, R17, 0x40, R8 ;  /* 0x0000004011117824 */ /* 0x000fe200078e0208 */
[----:B------:R-:W1:Y:S04]  /*e080*/  SHFL.IDX PT, R4, R2, RZ, 0x181f ;  /* 0x00181fff02047589 */ /* 0x000e6800000e0000 */
[----:B------:R-:W-:-:S13]  /*e090*/  ISETP.GE.AND P2, PT, R17, R3, PT ;  /* 0x000000031100720c */ /* 0x000fda0003f46270 */
[----:B------:R-:W-:Y:S02]  /*e0a0*/  @P2 LOP3.LUT R22, R22, 0x100, RZ, 0xfc, !PT ;  /* 0x0000010016162812 */ /* 0x000fe400078efcff */
[----:B0-----:R-:W-:Y:S02]  /*e0b0*/  @!P2 LEA R5, P1, R7, R5, 0x1 ;  /* 0x000000050705a211 */ /* 0x001fe400078208ff */
[----:B------:R-:W-:-:S03]  /*e0c0*/  LOP3.LUT R22, R22, 0xffffff7f, RZ, 0xc0, !PT ;  /* 0xffffff7f16167812 */ /* 0x000fc600078ec0ff */
        /* <DEDUP_REMOVED lines=10> */
[----:B------:R-:W-:-:S04]  /*e170*/  @P2 LOP3.LUT R22, R22, 0x80, RZ, 0xfc, !PT ;  /* 0x0000008016162812 */ /* 0x000fc800078efcff */
[----:B------:R-:W-:Y:S02]  /*e180*/  LOP3.LUT R22, R22, 0xffffffbf, RZ, 0xc0, !PT ;  /* 0xffffffbf16167812 */ /* 0x000fe400078ec0ff */
        /* <DEDUP_REMOVED lines=11> */
[----:B------:R-:W-:-:S02]  /*e240*/  @P2 LOP3.LUT R22, R22, 0x40, RZ, 0xfc, !PT ;  /* 0x0000004016162812 */ /* 0x000fc400078efcff */
[----:B0-----:R-:W-:-:S05]  /*e250*/  @!P2 LEA R5, P1, R7, R5, 0x1 ;  /* 0x000000050705a211 */ /* 0x001fca00078208ff */
[----:B-1----:R-:W-:-:S05]  /*e260*/  @!P2 IMAD.X R4, RZ, RZ, R4, P1 ;  /* 0x000000ffff04a224 */ /* 0x002fca00008e0604 */
[----:B------:R-:W-:-:S04]  /*e270*/  @!P2 LOP3.LUT R5, R5, R4, RZ, 0x3c, !PT ;  /* 0x000000040505a212 */ /* 0x000fc800078e3cff */
[----:B------:R-:W-:-:S04]  /*e280*/  @!P2 LOP3.LUT R4, R5, R4, RZ, 0x3c, !PT ;  /* 0x000000040504a212 */ /* 0x000fc800078e3cff */
[----:B------:R-:W-:-:S05]  /*e290*/  @!P2 LOP3.LUT R5, R5, R4, RZ, 0x3c, !PT ;  /* 0x000000040505a212 */ /* 0x000fca00078e3cff */
[----:B------:R0:W-:Y:S04]  /*e2a0*/  @!P2 LDGSTS.E.BYPASS.LTC128B.128 [R25+0x21400], desc[UR44][R4.64], !P0 ;  /* 0x214000000419afae */ /* 0x0001e8000c101d6c */
[----:B0-----:R0:W1:Y:S02]  /*e2b0*/  SHFL.IDX PT, R4, R2, 0x3, 0x181f ;  /* 0x00781f0002047f89 */ /* 0x00106400000e0000 */
.L_x_1144:
[----:B------:R-:W-:Y:S01]  /*e2c0*/  VIADD R17, R17, 0x30 ;  /* 0x0000003011117836 */ /* 0x000fe20000000000 */
[----:B------:R-:W-:-:S04]  /*e2d0*/  LOP3.LUT R22, R22, 0xfffeffff, RZ, 0xc0, !PT ;  /* 0xfffeffff16167812 */ /* 0x000fc800078ec0ff */
[----:B------:R-:W-:-:S13]  /*e2e0*/  ISETP.GE.AND P2, PT, R17, R3, PT ;  /* 0x000000031100720c */ /* 0x000fda0003f46270 */
[----:B0-----:R-:W-:Y:S02]  /*e2f0*/  @!P2 LEA R2, P1, R7, R0, 0x1 ;  /* 0x000000000702a211 */ /* 0x001fe400078208ff */
[----:B------:R-:W-:-:S03]  /*e300*/  @P2 LOP3.LUT R22, R22, 0x10000, RZ, 0xfc, !PT ;  /* 0x0001000016162812 */ /* 0x000fc600078efcff */
[----:B-1----:R-:W-:-:S05]  /*e310*/  @!P2 IMAD.X R3, RZ, RZ, R4, P1 ;  /* 0x000000ffff03a224 */ /* 0x002fca00008e0604 */
[----:B------:R-:W-:Y:S01]  /*e320*/  @!PT LDS RZ, [RZ] ;  /* 0x00000000fffff984 */ /* 0x000fe20000000800 */
[----:B------:R-:W-:Y:S01]  /*e330*/  @!PT LDS RZ, [RZ] ;  /* 0x00000000fffff984 */ /* 0x000fe20000000800 */
[----:B------:R-:W-:Y:S01]  /*e340*/  @!PT LDS RZ, [RZ] ;  /* 0x00000000fffff984 */ /* 0x000fe20000000800 */
[----:B------:R0:W-:Y:S01]  /*e350*/  @!P2 LDGSTS.E.BYPASS.LTC128B.128 [R25+0x21c00], desc[UR44][R2.64], !P0 ;  /* 0x21c000000219afae */ /* 0x0001e2000c101d6c */
[----:B------:R-:W-:Y:S01]  /*e360*/  PLOP3.LUT P0, PT, PT, PT, PT, 0x80, 0x0 ;  /* 0x000000000000781c */ /* 0x000fe20003f0f070 */
[----:B------:R-:W-:-:S12]  /*e370*/  NOP ;  /* 0x0000000000007918 */ /* 0x000fd80000000000 */
.L_x_1061:
[----:B------:R-:W-:Y:S02]  /*e380*/  PLOP3.LUT P1, PT, P1, P0, PT, 0xa2, 0x0 ;  /* 0x000000000000781c */ /* 0x000fe40000f21472 */
[----:B------:R-:W-:-:S08]  /*e390*/  @P0 R2UR P1, UR4, R23 ;  /* 0x00000000170402ca */ /* 0x000fd00000020000 */
[----:B------:R-:W-:-:S05]  /*e3a0*/  @P0 PLOP3.LUT P0, PT, P1, PT, PT, 0x80, 0x0 ;  /* 0x000000000000081c */ /* 0x000fca0000f0f070 */
[----:B------:R-:W-:Y:S01]  /*e3b0*/  @!P1 SYNCS.ARRIVE.TRANS64.RED.A0T1 RZ, [UR4+0x38800], RZ ;  /* 0x038800ffffff99a7 */ /* 0x000fe20008200404 */
[----:B------:R-:W-:Y:S07]  /*e3c0*/  @!P1 ARRIVES.LDGSTSBAR.64.TRANSCNT [UR4+0x38800] ;  /* 0x03880000ff0099b0 */ /* 0x000fee0008000a84 */
[----:B------:R-:W-:Y:S05]  /*e3d0*/  @P0 BRA.U.ANY `(.L_x_1061) ;  /* 0xfffffffd00e80947 */ /* 0x000fea000393ffff */
[----:B------:R-:W-:Y:S01]  /*e3e0*/  NOP ;  /* 0x0000000000007918 */ /* 0x000fe20000000000 */
[----:B------:R-:W-:Y:S01]  /*e3f0*/  VIADD R0, R23, 0x26400 ;  /* 0x0002640017007836 */ /* 0x000fe20000000000 */
[----:B------:R1:W-:Y:S01]  /*e400*/  SYNCS.ARRIVE.TRANS64.A1T0 RZ, [R23+URZ+0x38800], RZ ;  /* 0x038800ff17ff79a7 */ /* 0x0003e2000810003f */
[----:B------:R-:W-:Y:S03]  /*e410*/  BSSY B6, `(.L_x_1062) ;  /* 0x0000013000067945 */ /* 0x000fe60003800000 */
[----:B------:R-:W-:-:S13]  /*e420*/  LOP3.LUT P0, RZ, R0, 0x3ff, RZ, 0xc0, !PT ;  /* 0x000003ff00ff7812 */ /* 0x000fda000780c0ff */
[----:B-1----:R-:W-:Y:S05]  /*e430*/  @!P0 BRA `(.L_x_1063) ;  /* 0x0000000000408947 */ /* 0x002fea0003800000 */
        /* <DEDUP_REMOVED lines=16> */
.L_x_1063:
[----:B------:R-:W-:Y:S05]  /*e540*/  BSYNC B6 ;  /* 0x0000000000067941 */ /* 0x000fea0003800000 */
.L_x_1062:
[----:B------:R-:W2:Y:S01]  /*e550*/  LDL.LU R21, [R1+0xc] ;  /* 0x00000c0001157983 */ /* 0x000ea20000300800 */
[----:B0-----:R-:W0:Y:S01]  /*e560*/  LDC R2, c[0x0][0x448] ;  /* 0x00011200ff027b82 */ /* 0x001e220000000800 */
[----:B------:R-:W-:Y:S02]  /*e570*/  ULDC.64 UR4, c[0x0][0x398] ;  /* 0x0000e60000047ab9 */ /* 0x000fe40000000a00 */
[----:B------:R-:W3:Y:S04]  /*e580*/  LDL.LU R20, [R1+0x14] ;  /* 0x0000140001147983 */ /* 0x000ee80000300800 */
[----:B------:R-:W4:Y:S01]  /*e590*/  LDL.LU R17, [R1+0x8] ;  /* 0x0000080001117983 */ /* 0x000f220000300800 */
[----:B0-----:R-:W-:-:S13]  /*e5a0*/  ISETP.NE.AND P6, PT, R2, 0x1, PT ;  /* 0x000000010200780c */ /* 0x001fda0003fc5270 */
[----:B------:R-:W0:Y:S08]  /*e5b0*/  @P6 LDC R3, c[0x0][0x44c] ;  /* 0x00011300ff036b82 */ /* 0x000e300000000800 */
[----:B------:R-:W1:Y:S01]  /*e5c0*/  @P6 LDC R2, c[0x0][0x450] ;  /* 0x00011400ff026b82 */ /* 0x000e620000000800 */
[----:B------:R-:W-:Y:S01]  /*e5d0*/  IMAD.MOV.U32 R0, RZ, RZ, R35 ;  /* 0x000000ffff007224 */ /* 0x000fe200078e0023 */
[----:B------:R-:W5:Y:S01]  /*e5e0*/  S2R R7, SR_TID.X ;  /* 0x0000000000077919 */ /* 0x000f620000002100 */
[----:B0-----:R-:W-:-:S05]  /*e5f0*/  @P6 IMAD.HI.U32 R3, R35, R3, RZ ;  /* 0x0000000323036227 */ /* 0x001fca00078e00ff */
[----:B-1----:R-:W-:Y:S01]  /*e600*/  @P6 SHF.R.U32.HI R0, RZ, R2, R3 ;  /* 0x00000002ff006219 */ /* 0x002fe20000011603 */
[----:B------:R-:W-:Y:S01]  /*e610*/  IMAD.WIDE.U32 R2, R36, UR4, RZ ;  /* 0x0000000424027c25 */ /* 0x000fe2000f8e00ff */
[----:B------:R-:W0:Y:S02]  /*e620*/  S2R R10, SR_TID.X ;  /* 0x00000000000a7919 */ /* 0x000e240000002100 */
[----:B------:R-:W-:Y:S01]  /*e630*/  SHF.R.S32.HI R5, RZ, 0x1f, R0 ;  /* 0x0000001fff057819 */ /* 0x000fe20000011400 */
[----:B------:R-:W1:Y:S01]  /*e640*/  S2R R9, SR_TID.X ;  /* 0x0000000000097919 */ /* 0x000e620000002100 */
[----:B------:R-:W-:Y:S01]  /*e650*/  LOP3.LUT R22, R22, 0xfffff7ff, RZ, 0xc0, !PT ;  /* 0xfffff7ff16167812 */ /* 0x000fe200078ec0ff */
[----:B-1----:R-:W-:-:S05]  /*e660*/  IMAD.SHL.U32 R8, R9, 0x8, RZ ;  /* 0x0000000809087824 */ /* 0x002fca00078e00ff */
        /* <DEDUP_REMOVED lines=10> */
[----:B---3--:R-:W-:Y:S02]  /*e710*/  IMAD R4, R20, UR4, RZ ;  /* 0x0000000414047c24 */ /* 0x008fe4000f8e02ff */
[----:B----4-:R-:W-:Y:S01]  /*e720*/  IMAD.WIDE.U32 R2, R17, UR4, R2 ;  /* 0x0000000411027c25 */ /* 0x010fe2000f8e0002 */
        /* <DEDUP_REMOVED lines=10> */
[----:B------:R-:W-:Y:S01]  /*e7d0*/  ULDC.64 UR4, c[0x0][0x3c8] ;  /* 0x0000f20000047ab9 */ /* 0x000fe20000000a00 */
[----:B-----5:R-:W-:Y:S02]  /*e7e0*/  IMAD.SHL.U32 R20, R7, 0x8, RZ ;  /* 0x0000000807147824 */ /* 0x020fe400078e00ff */
[----:B------:R-:W-:Y:S02]  /*e7f0*/  IMAD.IADD R3, R3, 0x1, R5 ;  /* 0x0000000103037824 */ /* 0x000fe400078e0205 */
[----:B------:R-:W-:Y:S01]  /*e800*/  IMAD R0, R0, UR4, RZ ;  /* 0x0000000400007c24 */ /* 0x000fe2000f8e02ff */
[----:B------:R-:W-:Y:S01]  /*e810*/  LOP3.LUT R20, R20, 0x38, RZ, 0xc0, !PT ;  /* 0x0000003814147812 */ /* 0x000fe200078ec0ff */
[----:B------:R-:W-:-:S04]  /*e820*/  IMAD.WIDE.U32 R2, R4, UR4, R2 ;  /* 0x0000000404027c25 */ /* 0x000fc8000f8e0002 */
[----:B------:R-:W-:Y:S01]  /*e830*/  IMAD R0, R4, UR5, R0 ;  /* 0x0000000504007c24 */ /* 0x000fe2000f8e0200 */
[----:B------:R-:W-:Y:S01]  /*e840*/  ULDC.64 UR4, c[0x0][0x390] ;  /* 0x0000e40000047ab9 */ /* 0x000fe20000000a00 */
[----:B------:R-:W-:Y:S01]  /*e850*/  IMAD.SHL.U32 R17, R7, 0x8, RZ ;  /* 0x0000000807117824 */ /* 0x000fe200078e00ff */
[----:B------:R-:W-:Y:S01]  /*e860*/  LOP3.LUT R7, R20, 0x80, RZ, 0xfc, !PT ;  /* 0x0000008014077812 */ /* 0x000fe200078efcff */
[----:B------:R-:W-:Y:S01]  /*e870*/  IMAD.IADD R6, R3, 0x1, R0 ;  /* 0x0000000103067824 */ /* 0x000fe200078e0200 */
[----:B------:R-:W-:Y:S01]  /*e880*/  LEA R0, P0, R2, UR4, 0x1 ;  /* 0x0000000402007c11 */ /* 0x000fe2000f8008ff */
[----:B------:R-:W-:Y:S01]  /*e890*/  ULDC UR4, c[0x0][0x3b8] ;  /* 0x0000ee0000047ab9 */ /* 0x000fe20000000800 */
[----:B------:R-:W-:Y:S02]  /*e8a0*/  LOP3.LUT R17, R17, 0x38, RZ, 0xc0, !PT ;  /* 0x0000003811117812 */ /* 0x000fe400078ec0ff */
[----:B------:R-:W-:Y:S02]  /*e8b0*/  ISETP.GE.AND P4, PT, R7, UR4, PT ;  /* 0x0000000407007c0c */ /* 0x000fe4000bf86270 */
[----:B------:R-:W-:Y:S01]  /*e8c0*/  LOP3.LUT R7, R17, 0x40, RZ, 0xfc, !PT ;  /* 0x0000004011077812 */ /* 0x000fe200078efcff */
[----:B0-----:R-:W-:-:S05]  /*e8d0*/  IMAD.SHL.U32 R17, R10, 0x8, RZ ;  /* 0x000000080a117824 */ /* 0x001fca00078e00ff */
[----:B------:R-:W-:Y:S02]  /*e8e0*/  LOP3.LUT R17, R17, 0x38, RZ, 0xc0, !PT ;  /* 0x0000003811117812 */ /* 0x000fe400078ec0ff */
[----:B------:R-:W-:Y:S02]  /*e8f0*/  ISETP.GE.AND P5, PT, R7, UR4, PT ;  /* 0x0000000407007c0c */ /* 0x000fe4000bfa6270 */
[----:B------:R-:W-:Y:S01]  /*e900*/  LOP3.LUT R7, R17, 0x100, RZ, 0xfc, !PT ;  /* 0x0000010011077812 */ /* 0x000fe200078efcff */
[----:B------:R-:W-:Y:S01]  /*e910*/  IMAD.SHL.U32 R17, R10, 0x8, RZ ;  /* 0x000000080a117824 */ /* 0x000fe200078e00ff */
[----:B------:R-:W-:-:S04]  /*e920*/  ISETP.GE.AND P1, PT, R8, UR4, PT ;  /* 0x0000000408007c0c */ /* 0x000fc8000bf26270 */
[----:B------:R-:W-:Y:S01]  /*e930*/  LOP3.LUT R17, R17, 0x38, RZ, 0xc0, !PT ;  /* 0x0000003811117812 */ /* 0x000fe200078ec0ff */
[----:B------:R-:W-:Y:S01]  /*e940*/  IMAD.SHL.U32 R20, R9, 0x8, RZ ;  /* 0x0000000809147824 */ /* 0x000fe200078e00ff */
[----:B------:R-:W-:Y:S02]  /*e950*/  ISETP.GE.AND P2, PT, R7, UR4, PT ;  /* 0x0000000407007c0c */ /* 0x000fe4000bf46270 */
[----:B------:R-:W-:Y:S01]  /*e960*/  LOP3.LUT R7, R17, 0xc0, RZ, 0xfc, !PT ;  /* 0x000000c011077812 */ /* 0x000fe200078efcff */
[----:B------:R-:W-:Y:S01]  /*e970*/  IMAD.SHL.U32 R17, R9, 0x8, RZ ;  /* 0x0000000809117824 */ /* 0x000fe200078e00ff */
[----:B------:R-:W-:Y:S02]  /*e980*/  LOP3.LUT R20, R20, 0x38, RZ, 0xc0, !PT ;  /* 0x0000003814147812 */ /* 0x000fe400078ec0ff */
[----:B------:R-:W-:Y:S02]  /*e990*/  LEA.HI.X R6, R2, UR5, R6, 0x1, P0 ;  /* 0x0000000502067c11 */ /* 0x000fe400080f0c06 */
[----:B------:R-:W-:-:S02]  /*e9a0*/  LOP3.LUT R17, R17, 0x38, RZ, 0xc0, !PT ;  /* 0x0000003811117812 */ /* 0x000fc400078ec0ff */
[----:B------:R-:W-:Y:S02]  /*e9b0*/  SEL R2, RZ, 0x1, P1 ;  /* 0x00000001ff027807 */ /* 0x000fe40000800000 */
[----:B------:R-:W-:Y:S02]  /*e9c0*/  SEL R3, RZ, 0x4, P4 ;  /* 0x00000004ff037807 */ /* 0x000fe40002000000 */
[----:B------:R-:W-:Y:S02]  /*e9d0*/  SEL R4, RZ, 0x2, P5 ;  /* 0x00000002ff047807 */ /* 0x000fe40002800000 */
[----:B------:R-:W-:Y:S02]  /*e9e0*/  ISETP.GE.AND P3, PT, R7, UR4, PT ;  /* 0x0000000407007c0c */ /* 0x000fe4000bf66270 */
[----:B------:R-:W-:Y:S02]  /*e9f0*/  LOP3.LUT R7, R20, 0x180, RZ, 0xfc, !PT ;  /* 0x0000018014077812 */ /* 0x000fe400078efcff */
[----:B------:R-:W-:-:S02]  /*ea00*/  LOP3.LUT R9, R17, 0x140, RZ, 0xfc, !PT ;  /* 0x0000014011097812 */ /* 0x000fc400078efcff */
[----:B------:R-:W-:Y:S02]  /*ea10*/  IADD3 R2, R3, R4, R2 ;  /* 0x0000000403027210 */ /* 0x000fe40007ffe002 */
[----:B------:R-:W-:Y:S02]  /*ea20*/  SEL R3, RZ, 0x10, P2 ;  /* 0x00000010ff037807 */ /* 0x000fe40001000000 */
[----:B------:R-:W-:Y:S02]  /*ea30*/  SEL R4, RZ, 0x8, P3 ;  /* 0x00000008ff047807 */ /* 0x000fe40001800000 */
[----:B------:R-:W-:Y:S02]  /*ea40*/  @P1 LOP3.LUT R22, R22, 0x800, RZ, 0xfc, !PT ;  /* 0x0000080016161812 */ /* 0x000fe400078efcff */
[----:B------:R-:W-:Y:S02]  /*ea50*/  ISETP.GE.AND P0, PT, R7, UR4, PT ;  /* 0x0000000407007c0c */ /* 0x000fe4000bf06270 */
[----:B------:R-:W-:-:S02]  /*ea60*/  LOP3.LUT R7, R17, 0x1c0, RZ, 0xfc, !PT ;  /* 0x000001c011077812 */ /* 0x000fc400078efcff */
[----:B------:R-:W-:Y:S02]  /*ea70*/  ISETP.GE.AND P1, PT, R9, UR4, PT ;  /* 0x0000000409007c0c */ /* 0x000fe4000bf26270 */
[----:B------:R-:W-:Y:S02]  /*ea80*/  IADD3 R4, R3, R2, R4 ;  /* 0x0000000203047210 */ /* 0x000fe40007ffe004 */
[----:B------:R-:W-:Y:S02]  /*ea90*/  SEL R2, RZ, 0x40, P0 ;  /* 0x00000040ff027807 */ /* 0x000fe40000000000 */
[----:B------:R-:W-:Y:S02]  /*eaa0*/  SEL R3, RZ, 0x20, P1 ;  /* 0x00000020ff037807 */ /* 0x000fe40000800000 */
[----:B------:R-:W-:Y:S01]  /*eab0*/  ISETP.GE.AND P0, PT, R7, UR4, PT ;  /* 0x0000000407007c0c */ /* 0x000fe2000bf06270 */
[----:B------:R-:W-:Y:S01]  /*eac0*/  UMOV UR4, 0xffffffff ;  /* 0xffffffff00047882 */ /* 0x000fe20000000000 */
[----:B------:R-:W-:-:S02]  /*ead0*/  IADD3 R4, R2, R4, R3 ;  /* 0x0000000402047210 */ /* 0x000fc40007ffe003 */
[----:B------:R-:W-:-:S05]  /*eae0*/  SEL R5, RZ, 0x80, P0 ;  /* 0x00000080ff057807 */ /* 0x000fca0000000000 */
[----:B------:R-:W-:Y:S01]  /*eaf0*/  IMAD.IADD R5, R4, 0x1, R5 ;  /* 0x0000000104057824 */ /* 0x000fe200078e0205 */
[----:B------:R-:W-:Y:S06]  /*eb00*/  BRA.DIV UR4, `(.L_x_1064) ;  /* 0x0000003e048c7947 */ /* 0x000fec000b800000 */
[C---:B------:R-:W-:Y:S01]  /*eb10*/  LOP3.LUT P6, RZ, R22.reuse, 0x40, RZ, 0xc0, !PT ;  /* 0x0000004016ff7812 */ /* 0x040fe200078cc0ff */
[----:B------:R-:W0:Y:S01]  /*eb20*/  SHFL.IDX PT, R3, R0, RZ, 0x181f ;  /* 0x00181fff00037589 */ /* 0x000e2200000e0000 */
[----:B------:R-:W-:-:S03]  /*eb30*/  LOP3.LUT R22, R22, 0xffbfffff, RZ, 0xc0, !PT ;  /* 0xffbfffff16167812 */ /* 0x000fc600078ec0ff */
[----:B------:R-:W1:Y:S08]  /*eb40*/  SHFL.IDX PT, R2, R6, RZ, 0x181f ;  /* 0x00181fff06027589 */ /* 0x000e7000000e0000 */
[----:B------:R-:W-:-:S04]  /*eb50*/  @P6 LOP3.LUT R22, R22, 0x400000, RZ, 0xfc, !PT ;  /* 0x0040000016166812 */ /* 0x000fc800078efcff */
[C---:B------:R-:W-:Y:S02]  /*eb60*/  LOP3.LUT P6, RZ, R22.reuse, 0x80, RZ, 0xc0, !PT ;  /* 0x0000008016ff7812 */ /* 0x040fe400078cc0ff */
[----:B------:R-:W-:-:S11]  /*eb70*/  LOP3.LUT R22, R22, 0xff7fffff, RZ, 0xc0, !PT ;  /* 0xff7fffff16167812 */ /* 0x000fd600078ec0ff */
[----:B------:R-:W-:-:S04]  /*eb80*/  @P6 LOP3.LUT R22, R22, 0x800000, RZ, 0xfc, !PT ;  /* 0x0080000016166812 */ /* 0x000fc800078efcff */
[----:B------:R-:W-:-:S13]  /*eb90*/  LOP3.LUT P6, RZ, R22, 0x100, RZ, 0xc0, !PT ;  /* 0x0000010016ff7812 */ /* 0x000fda00078cc0ff */
[----:B0-----:R-:W-:Y:S02]  /*eba0*/  @!P6 LEA R3, P0, R8, R3, 0x1 ;  /* 0x000000030803e211 */ /* 0x001fe400078008ff */
[----:B------:R-:W-:-:S03]  /*ebb0*/  @!P6 LOP3.LUT R7, R4, 0x40, RZ, 0xc0, !PT ;  /* 0x000000400407e812 */ /* 0x000fc600078ec0ff */
[----:B-1----:R-:W-:Y:S01]  /*ebc0*/  @!P6 IMAD.X R2, RZ, RZ, R2, P0 ;  /* 0x000000ffff02e224 */ /* 0x002fe200000e0602 */
[----:B------:R-:W-:Y:S02]  /*ebd0*/  LOP3.LUT P0, RZ, R22, 0x800, RZ, 0xc0, !PT ;  /* 0x0000080016ff7812 */ /* 0x000fe4000780c0ff */
[----:B------:R-:W-:Y:S02]  /*ebe0*/  @!P6 SHF.R.U32.HI R7, RZ, 0x2, R7 ;  /* 0x00000002ff07e819 */ /* 0x000fe40000011607 */
[----:B------:R-:W-:-:S04]  /*ebf0*/  @!P6 LOP3.LUT R3, R3, R2, RZ, 0x3c, !PT ;  /* 0x000000020303e212 */ /* 0x000fc800078e3cff */
[----:B------:R-:W-:-:S04]  /*ec00*/  @!P6 LOP3.LUT R2, R3, R2, RZ, 0x3c, !PT ;  /* 0x000000020302e212 */ /* 0x000fc800078e3cff */
[----:B------:R-:W-:-:S05]  /*ec10*/  @!P6 LOP3.LUT R3, R3, R2, RZ, 0x3c, !PT ;  /* 0x000000020303e212 */ /* 0x000fca00078e3cff */
[----:B------:R-:W-:Y:S01]  /*ec20*/  @!PT LDS RZ, [RZ] ;  /* 0x00000000fffff984 */ /* 0x000fe20000000800 */
[----:B------:R-:W-:Y:S01]  /*ec30*/  @!P6 LDGSTS.E.BYPASS.LTC128B.128 [R25+0x26400], desc[UR44][R2.64], !P0 ;  /* 0x264000000219efae */ /* 0x000fe2000c101d6c */
[----:B------:R-:W-:Y:S02]  /*ec40*/  @!P6 ISETP.NE.U32.AND P0, PT, R7, RZ, PT ;  /* 0x000000ff0700e20c */ /* 0x000fe40003f05070 */
[----:B------:R-:W-:Y:S01]  /*ec50*/  @!P6 LOP3.LUT R7, R5, 0x80, RZ, 0xc0, !PT ;  /* 0x000000800507e812 */ /* 0x000fe200078ec0ff */
[----:B------:R-:W-:Y:S03]  /*ec60*/  @!P6 LDGSTS.E.BYPASS.LTC128B.128 [R25+0x28400], desc[UR44][R2.64+0x80], !P5 ;  /* 0x284000800219efae */ /* 0x000fe6000e901d6c */
[----:B------:R-:W-:Y:S01]  /*ec70*/  @!P6 SHF.R.U32.HI R7, RZ, 0x3, R7 ;  /* 0x00000003ff07e819 */ /* 0x000fe20000011607 */
[----:B------:R-:W-:Y:S04]  /*ec80*/  @!P6 LDGSTS.E.BYPASS.LTC128B.128 [R25+0x2a400], desc[UR44][R2.64+0x100], !P4 ;  /* 0x2a4001000219efae */ /* 0x000fe8000e101d6c */
[----:B------:R-:W-:Y:S04]  /*ec90*/  @!P6 LDGSTS.E.BYPASS.LTC128B.128 [R25+0x2c400], desc[UR44][R2.64+0x180], !P3 ;  /* 0x2c4001800219efae */ /* 0x000fe8000d901d6c */
[----:B------:R-:W-:Y:S04]  /*eca0*/  @!P6 LDGSTS.E.BYPASS.LTC128B.128 [R25+0x2e400], desc[UR44][R2.64+0x200], !P2 ;  /* 0x2e4002000219efae */ /* 0x000fe8000d101d6c */
[----:B------:R-:W-:Y:S04]  /*ecb0*/  @!P6 LDGSTS.E.BYPASS.LTC128B.128 [R25+0x30400], desc[UR44][R2.64+0x280], !P1 ;  /* 0x304002800219efae */ /* 0x000fe8000c901d6c */
[----:B------:R-:W-:Y:S01]  /*ecc0*/  @!P6 LDGSTS.E.BYPASS.LTC128B.128 [R25+0x32400], desc[UR44][R2.64+0x300], P0 ;  /* 0x324003000219efae */ /* 0x000fe20008101d6c */
[----:B------:R-:W-:-:S03]  /*ecd0*/  @!P6 ISETP.NE.U32.AND P0, PT, R7, RZ, PT ;  /* 0x000000ff0700e20c */ /* 0x000fc60003f05070 */
[----:B------:R-:W-:Y:S10]  /*ece0*/  SHFL.IDX PT, R7, R6, 0x1, 0x181f ;  /* 0x00381f0006077f89 */ /* 0x000ff400000e0000 */
[----:B------:R0:W-:Y:S01]  /*ecf0*/  @!P6 LDGSTS.E.BYPASS.LTC128B.128 [R25+0x34400], desc[UR44][R2.64+0x380], P0 ;  /* 0x344003800219efae */ /* 0x0001e20008101d6c */
[----:B------:R-:W-:-:S03]  /*ed00*/  LOP3.LUT P6, RZ, R22, 0x800000, RZ, 0xc0, !PT ;  /* 0x0080000016ff7812 */ /* 0x000fc600078cc0ff */
[----:B0-----:R-:W0:Y:S10]  /*ed10*/  SHFL.IDX PT, R2, R0, 0x1, 0x181f ;  /* 0x00381f0000027f89 */ /* 0x001e3400000e0000 */
[----:B0-----:R-:W-:-:S04]  /*ed20*/  @!P6 LEA R2, P0, R8, R2, 0x1 ;  /* 0x000000020802e211 */ /* 0x001fc800078008ff */
[----:B------:R-:W-:Y:S02]  /*ed30*/  @!P6 IADD3.X R3, RZ, R7, RZ, P0, !PT ;  /* 0x00000007ff03e210 */ /* 0x000fe400007fe4ff */
[----:B------:R-:W-:Y:S02]  /*ed40*/  LOP3.LUT P0, RZ, R22, 0x800, RZ, 0xc0, !PT ;  /* 0x0000080016ff7812 */ /* 0x000fe4000780c0ff */
[----:B------:R-:W-:-:S04]  /*ed50*/  @!P6 LOP3.LUT R7, R4, 0x40, RZ, 0xc0, !PT ;  /* 0x000000400407e812 */ /* 0x000fc800078ec0ff */
[----:B------:R-:W-:-:S07]  /*ed60*/  @!P6 SHF.R.U32.HI R7, RZ, 0x2, R7 ;  /* 0x00000002ff07e819 */ /* 0x000fce0000011607 */
        /* <DEDUP_REMOVED lines=11> */
[----:B------:R-:W-:Y:S04]  /*ee20*/  SHFL.IDX PT, R7, R6, 0x2, 0x181f ;  /* 0x00581f0006077f89 */ /* 0x000fe800000e0000 */
[----:B------:R-:W-:Y:S06]  /*ee30*/  SHFL.IDX PT, R6, R6, 0x3, 0x181f ;  /* 0x00781f0006067f89 */ /* 0x000fec00000e0000 */
[----:B------:R0:W-:Y:S01]  /*ee40*/  @!P6 LDGSTS.E.BYPASS.LTC128B.128 [R25+0x34c00], desc[UR44][R2.64+0x380], P0 ;  /* 0x34c003800219efae */ /* 0x0001e20008101d6c */
[----:B------:R-:W-:-:S03]  /*ee50*/  LOP3.LUT P6, RZ, R22, 0x400000, RZ, 0xc0, !PT ;  /* 0x0040000016ff7812 */ /* 0x000fc600078cc0ff */
[----:B0-----:R-:W0:Y:S04]  /*ee60*/  SHFL.IDX PT, R2, R0, 0x2, 0x181f ;  /* 0x00581f0000027f89 */ /* 0x001e2800000e0000 */
[----:B------:R-:W1:Y:S06]  /*ee70*/  SHFL.IDX PT, R0, R0, 0x3, 0x181f ;  /* 0x00781f0000007f89 */ /* 0x000e6c00000e0000 */
[----:B0-----:R-:W-:-:S05]  /*ee80*/  @!P6 LEA R2, P0, R8, R2, 0x1 ;  /* 0x000000020802e211 */ /* 0x001fca00078008ff */
[----:B------:R-:W-:Y:S01]  /*ee90*/  @!P6 IMAD.X R3, RZ, RZ, R7, P0 ;  /* 0x000000ffff03e224 */ /* 0x000fe200000e0607 */
[----:B------:R-:W-:Y:S02]  /*eea0*/  LOP3.LUT P0, RZ, R22, 0x800, RZ, 0xc0, !PT ;  /* 0x0000080016ff7812 */ /* 0x000fe4000780c0ff */
[----:B------:R-:W-:-:S04]  /*eeb0*/  @!P6 LOP3.LUT R7, R4, 0x40, RZ, 0xc0, !PT ;  /* 0x000000400407e812 */ /* 0x000fc800078ec0ff */
[----:B------:R-:W-:-:S07]  /*eec0*/  @!P6 SHF.R.U32.HI R7, RZ, 0x2, R7 ;  /* 0x00000002ff07e819 */ /* 0x000fce0000011607 */
[----:B------:R0:W-:Y:S01]  /*eed0*/  @!P6 LDGSTS.E.BYPASS.LTC128B.128 [R25+0x27400], desc[UR44][R2.64], !P0 ;  /* 0x274000000219efae */ /* 0x0001e2000c101d6c */
[----:B------:R-:W-:Y:S02]  /*eee0*/  @!P6 ISETP.NE.U32.AND P0, PT, R7, RZ, PT ;  /* 0x000000ff0700e20c */ /* 0x000fe40003f05070 */
[----:B------:R-:W-:Y:S01]  /*eef0*/  @!P6 LOP3.LUT R7, R5, 0x80, RZ, 0xc0, !PT ;  /* 0x000000800507e812 */ /* 0x000fe200078ec0ff */
[----:B------:R0:W-:Y:S03]  /*ef00*/  @!P6 LDGSTS.E.BYPASS.LTC128B.128 [R25+0x29400], desc[UR44][R2.64+0x80], !P5 ;  /* 0x294000800219efae */ /* 0x0001e6000e901d6c */
[----:B------:R-:W-:Y:S01]  /*ef10*/  @!P6 SHF.R.U32.HI R7, RZ, 0x3, R7 ;  /* 0x00000003ff07e819 */ /* 0x000fe20000011607 */
[----:B------:R0:W-:Y:S04]  /*ef20*/  @!P6 LDGSTS.E.BYPASS.LTC128B.128 [R25+0x2b400], desc[UR44][R2.64+0x100], !P4 ;  /* 0x2b4001000219efae */ /* 0x0001e8000e101d6c */
[----:B------:R0:W-:Y:S04]  /*ef30*/  @!P6 LDGSTS.E.BYPASS.LTC128B.128 [R25+0x2d400], desc[UR44][R2.64+0x180], !P3 ;  /* 0x2d4001800219efae */ /* 0x0001e8000d901d6c */
[----:B------:R0:W-:Y:S04]  /*ef40*/  @!P6 LDGSTS.E.BYPASS.LTC128B.128 [R25+0x2f400], desc[UR44][R2.64+0x200], !P2 ;  /* 0x2f4002000219efae */ /* 0x0001e8000d101d6c */
[----:B------:R0:W-:Y:S04]  /*ef50*/  @!P6 LDGSTS.E.BYPASS.LTC128B.128 [R25+0x31400], desc[UR44][R2.64+0x280], !P1 ;  /* 0x314002800219efae */ /* 0x0001e8000c901d6c */
[----:B------:R0:W-:Y:S01]  /*ef60*/  @!P6 LDGSTS.E.BYPASS.LTC128B.128 [R25+0x33400], desc[UR44][R2.64+0x300], P0 ;  /* 0x334003000219efae */ /* 0x0001e20008101d6c */
[----:B------:R-:W-:-:S13]  /*ef70*/  @!P6 ISETP.NE.U32.AND P0, PT, R7, RZ, PT ;  /* 0x000000ff0700e20c */ /* 0x000fda0003f05070 */
[----:B-1----:R0:W-:Y:S02]  /*ef80*/  @!P6 LDGSTS.E.BYPASS.LTC128B.128 [R25+0x35400], desc[UR44][R2.64+0x380], P0 ;  /* 0x354003800219efae */ /* 0x0021e40008101d6c */
.L_x_1154:
[----:B------:R-:W-:Y:S01]  /*ef90*/  LOP3.LUT P0, RZ, R22, 0x10000, RZ, 0xc0, !PT ;  /* 0x0001000016ff7812 */ /* 0x000fe2000780c0ff */
[----:B------:R-:W-:-:S12]  /*efa0*/  BSSY B0, `(.L_x_1065) ;  /* 0x0000016000007945 */ /* 0x000fd80003800000 */
[----:B------:R-:W-:Y:S05]  /*efb0*/  @P0 BRA `(.L_x_1066) ;  /* 0x0000000000500947 */ /* 0x000fea0003800000 */
[----:B------:R-:W-:Y:S02]  /*efc0*/  LOP3.LUT R4, R4, 0x40, RZ, 0xc0, !PT ;  /* 0x0000004004047812 */ /* 0x000fe400078ec0ff */
[----:B------:R-:W-:Y:S02]  /*efd0*/  LOP3.LUT P6, RZ, R22, 0x800, RZ, 0xc0, !PT ;  /* 0x0000080016ff7812 */ /* 0x000fe400078cc0ff */
[----:B0-----:R-:W-:Y:S02]  /*efe0*/  LEA R2, P0, R8, R0, 0x1 ;  /* 0x0000000008027211 */ /* 0x001fe400078008ff */
[----:B------:R-:W-:Y:S02]  /*eff0*/  SHF.R.U32.HI R4, RZ, 0x2, R4 ;  /* 0x00000002ff047819 */ /* 0x000fe40000011604 */
[----:B------:R-:W-:Y:S01]  /*f000*/  LOP3.LUT R5, R5, 0x80, RZ, 0xc0, !PT ;  /* 0x0000008005057812 */ /* 0x000fe200078ec0ff */
[----:B------:R-:W-:Y:S01]  /*f010*/  IMAD.X R3, RZ, RZ, R6, P0 ;  /* 0x000000ffff037224 */ /* 0x000fe200000e0606 */
[----:B------:R-:W-:-:S02]  /*f020*/  ISETP.NE.U32.AND P0, PT, R4, RZ, PT ;  /* 0x000000ff0400720c */ /* 0x000fc40003f05070 */
[----:B------:R-:W-:-:S03]  /*f030*/  SHF.R.U32.HI R5, RZ, 0x3, R5 ;  /* 0x00000003ff057819 */ /* 0x000fc60000011605 */
[----:B------:R-:W-:Y:S01]  /*f040*/  @!PT LDS RZ, [RZ] ;  /* 0x00000000fffff984 */ /* 0x000fe20000000800 */
[----:B------:R-:W-:Y:S01]  /*f050*/  @!PT LDS RZ, [RZ] ;  /* 0x00000000fffff984 */ /* 0x000fe20000000800 */
[----:B------:R-:W-:Y:S01]  /*f060*/  @!PT LDS RZ, [RZ] ;  /* 0x00000000fffff984 */ /* 0x000fe20000000800 */
[----:B------:R1:W-:Y:S04]  /*f070*/  LDGSTS.E.BYPASS.LTC128B.128 [R25+0x27c00], desc[UR44][R2.64], !P6 ;  /* 0x27c0000002197fae */ /* 0x0003e8000f101d6c */
[----:B------:R1:W-:Y:S04]  /*f080*/  LDGSTS.E.BYPASS.LTC128B.128 [R25+0x29c00], desc[UR44][R2.64+0x80], !P5 ;  /* 0x29c0008002197fae */ /* 0x0003e8000e901d6c */
[----:B------:R1:W-:Y:S04]  /*f090*/  LDGSTS.E.BYPASS.LTC128B.128 [R25+0x2bc00], desc[UR44][R2.64+0x100], !P4 ;  /* 0x2bc0010002197fae */ /* 0x0003e8000e101d6c */
[----:B------:R1:W-:Y:S04]  /*f0a0*/  LDGSTS.E.BYPASS.LTC128B.128 [R25+0x2dc00], desc[UR44][R2.64+0x180], !P3 ;  /* 0x2dc0018002197fae */ /* 0x0003e8000d901d6c */
[----:B------:R1:W-:Y:S04]  /*f0b0*/  LDGSTS.E.BYPASS.LTC128B.128 [R25+0x2fc00], desc[UR44][R2.64+0x200], !P2 ;  /* 0x2fc0020002197fae */ /* 0x0003e8000d101d6c */
[----:B------:R1:W-:Y:S04]  /*f0c0*/  LDGSTS.E.BYPASS.LTC128B.128 [R25+0x31c00], desc[UR44][R2.64+0x280], !P1 ;  /* 0x31c0028002197fae */ /* 0x0003e8000c901d6c */
[----:B------:R1:W-:Y:S01]  /*f0d0*/  LDGSTS.E.BYPASS.LTC128B.128 [R25+0x33c00], desc[UR44][R2.64+0x300], P0 ;  /* 0x33c0030002197fae */ /* 0x0003e20008101d6c */
[----:B------:R-:W-:-:S13]  /*f0e0*/  ISETP.NE.U32.AND P0, PT, R5, RZ, PT ;  /* 0x000000ff0500720c */ /* 0x000fda0003f05070 */
[----:B------:R1:W-:Y:S02]  /*f0f0*/  LDGSTS.E.BYPASS.LTC128B.128 [R25+0x35c00], desc[UR44][R2.64+0x380], P0 ;  /* 0x35c0038002197fae */ /* 0x0003e40008101d6c */
.L_x_1066:
[----:B------:R-:W-:Y:S05]  /*f100*/  BSYNC B0 ;  /* 0x0000000000007941 */ /* 0x000fea0003800000 */
.L_x_1065:
[----:B------:R-:W-:Y:S01]  /*f110*/  NOP ;  /* 0x0000000000007918 */ /* 0x000fe20000000000 */
[----:B------:R-:W-:-:S13]  /*f120*/  PLOP3.LUT P0, PT, PT, PT, PT, 0x80, 0x0 ;  /* 0x000000000000781c */ /* 0x000fda0003f0f070 */
.L_x_1067:
[----:B------:R-:W-:Y:S02]  /*f130*/  PLOP3.LUT P1, PT, P1, P0, PT, 0xa2, 0x0 ;  /* 0x000000000000781c */ /* 0x000fe40000f21472 */
[----:B------:R-:W-:-:S08]  /*f140*/  @P0 R2UR P1, UR4, R23 ;  /* 0x00000000170402ca */ /* 0x000fd00000020000 */
[----:B------:R-:W-:-:S05]  /*f150*/  @P0 PLOP3.LUT P0, PT, P1, PT, PT, 0x80, 0x0 ;  /* 0x000000000000081c */ /* 0x000fca0000f0f070 */
[----:B------:R-:W-:Y:S01]  /*f160*/  @!P1 SYNCS.ARRIVE.TRANS64.RED.A0T1 RZ, [UR4+0x38810], RZ ;  /* 0x038810ffffff99a7 */ /* 0x000fe20008200404 */
[----:B------:R-:W-:Y:S07]  /*f170*/  @!P1 ARRIVES.LDGSTSBAR.64.TRANSCNT [UR4+0x38810] ;  /* 0x03881000ff0099b0 */ /* 0x000fee0008000a84 */
[----:B------:R-:W-:Y:S05]  /*f180*/  @P0 BRA.U.ANY `(.L_x_1067) ;  /* 0xfffffffd00e80947 */ /* 0x000fea000393ffff */
[----:B01----:R-:W2:Y:S02]  /*f190*/  LDL.LU R2, [R1+0x20] ;  /* 0x0000200001027983 */ /* 0x003ea40000300800 */
        /* <DEDUP_REMOVED lines=11> */
.L_x_1155:
[----:B------:R-:W-:Y:S05]  /*f250*/  BSYNC B0 ;  /* 0x0000000000007941 */ /* 0x000fea0003800000 */
.L_x_1068:
[----:B------:R-:W-:-:S05]  /*f260*/  IMAD.U32 R2, RZ, RZ, UR36 ;  /* 0x00000024ff027e24 */ /* 0x000fca000f8e00ff */
[----:B------:R-:W-:-:S13]  /*f270*/  ISETP.NE.AND P0, PT, R2, 0x3, PT ;  /* 0x000000030200780c */ /* 0x000fda0003f05270 */
[----:B------:R-:W-:Y:S05]  /*f280*/  @!P0 BRA `(.L_x_1070) ;  /* 0x0000000000048947 */ /* 0x000fea0003800000 */
[----:B------:R-:W-:Y:S01]  /*f290*/  BPT.TRAP 0x1 ;  /* 0x000000040000795c */ /* 0x000fe20000300000 */
.L_x_1070:
[----:B0-----:R-:W-:Y:S01]  /*f2a0*/  SHF.L.U32 R0, R26, 0x1f, RZ ;  /* 0x0000001f1a007819 */ /* 0x001fe200000006ff */
[----:B------:R-:W-:Y:S03]  /*f2b0*/  BSSY B0, `(.L_x_1071) ;  /* 0x0000003000007945 */ /* 0x000fe60003800000 */
[----:B------:R-:W0:Y:S02]  /*f2c0*/  SYNCS.PHASECHK.TRANS64.TRYWAIT P0, [R30+URZ+0x38860], R0 ;  /* 0x038860001e0075a7 */ /* 0x000e24000800017f */
[----:B0-----:R-:W-:Y:S05]  /*f2d0*/  @!P0 BRA `(.L_x_1072) ;  /* 0x0000004000688947 */ /* 0x001fea0003800000 */
.L_x_1156:
[----:B------:R-:W-:Y:S05]  /*f2e0*/  BSYNC B0 ;  /* 0x0000000000007941 */ /* 0x000fea0003800000 */
.L_x_1071:
        /* <DEDUP_REMOVED lines=24> */
[----:B------:R-:W0:Y:S01]  /*f470*/  S2R R3, SR_TID.X ;  /* 0x0000000000037919 */ /* 0x000e220000002100 */
[----:B------:R-:W-:Y:S01]  /*f480*/  IMAD R5, R5, 0x2, R23 ;  /* 0x0000000205057824 */ /* 0x000fe200078e0217 */
[C---:B------:R-:W-:Y:S01]  /*f490*/  LOP3.LUT P5, RZ, R31.reuse, 0x2, RZ, 0xc0, !PT ;  /* 0x000000021fff7812 */ /* 0x040fe200078ac0ff */
[----:B------:R-:W1:Y:S01]  /*f4a0*/  SHFL.IDX PT, R2, R4, RZ, 0x181f ;  /* 0x00181fff04027589 */ /* 0x000e6200000e0000 */
[C---:B------:R-:W-:Y:S02]  /*f4b0*/  LOP3.LUT P4, RZ, R31.reuse, 0x4, RZ, 0xc0, !PT ;  /* 0x000000041fff7812 */ /* 0x040fe4000788c0ff */
[C---:B------:R-:W-:Y:S02]  /*f4c0*/  LOP3.LUT P3, RZ, R31.reuse, 0x8, RZ, 0xc0, !PT ;  /* 0x000000081fff7812 */ /* 0x040fe4000786c0ff */
[----:B------:R-:W-:Y:S02]  /*f4d0*/  LOP3.LUT P2, RZ, R31, 0x10, RZ, 0xc0, !PT ;  /* 0x000000101fff7812 */ /* 0x000fe4000784c0ff */
[----:B------:R-:W-:Y:S01]  /*f4e0*/  LOP3.LUT R22, R22, 0xffffffbf, RZ, 0xc0, !PT ;  /* 0xffffffbf16167812 */ /* 0x000fe200078ec0ff */
[----:B0-----:R-:W-:-:S02]  /*f4f0*/  IMAD.SHL.U32 R7, R3, 0x8, RZ ;  /* 0x0000000803077824 */ /* 0x001fc400078e00ff */
[----:B------:R-:W0:Y:S03]  /*f500*/  SHFL.IDX PT, R3, R6, RZ, 0x181f ;  /* 0x00181fff06037589 */ /* 0x000e2600000e0000 */
[----:B------:R-:W-:-:S05]  /*f510*/  LOP3.LUT R7, R7, 0x38, RZ, 0xc0, !PT ;  /* 0x0000003807077812 */ /* 0x000fca00078ec0ff */
[----:B------:R-:W-:Y:S01]  /*f520*/  IMAD.SHL.U32 R0, R7, 0x2, RZ ;  /* 0x0000000207007824 */ /* 0x000fe200078e00ff */
[----:B------:R-:W-:-:S04]  /*f530*/  LOP3.LUT R7, R31, 0x1, RZ, 0xc0, !PT ;  /* 0x000000011f077812 */ /* 0x000fc800078ec0ff */
[----:B-1----:R-:W-:Y:S02]  /*f540*/  IADD3 R2, P0, R2, R0, RZ ;  /* 0x0000000002027210 */ /* 0x002fe40007f1e0ff */
[----:B------:R-:W-:Y:S02]  /*f550*/  ISETP.NE.U32.AND P1, PT, R7, 0x1, PT ;  /* 0x000000010700780c */ /* 0x000fe40003f25070 */
[----:B------:R-:W-:Y:S01]  /*f560*/  PRMT R7, R31, 0x8880, RZ ;  /* 0x000088801f077816 */ /* 0x000fe200000000ff */
[----:B0-----:R-:W-:Y:S01]  /*f570*/  IMAD.X R3, RZ, RZ, R3, P0 ;  /* 0x000000ffff037224 */ /* 0x001fe200000e0603 */
[----:B------:R-:W-:-:S09]  /*f580*/  ISETP.LT.OR P0, PT, R27, 0x1, P1 ;  /* 0x000000011b00780c */ /* 0x000fd20000f01670 */
[----:B------:R-:W-:Y:S02]  /*f590*/  @P1 LOP3.LUT R22, R22, 0x40, RZ, 0xfc, !PT ;  /* 0x0000004016161812 */ /* 0x000fe400078efcff */
[----:B------:R-:W-:Y:S02]  /*f5a0*/  LOP3.LUT P1, RZ, R31, 0x20, RZ, 0xc0, !PT ;  /* 0x000000201fff7812 */ /* 0x000fe4000782c0ff */
[----:B------:R-:W-:Y:S01]  /*f5b0*/  LOP3.LUT R22, R22, 0xffffff7f, RZ, 0xc0, !PT ;  /* 0xffffff7f16167812 */ /* 0x000fe200078ec0ff */
        /* <DEDUP_REMOVED lines=65> */
.L_x_1166:
        /* <DEDUP_REMOVED lines=34> */
.L_x_1074:
        /* <DEDUP_REMOVED lines=11> */
.L_x_1075:
[----:B------:R-:W2:Y:S01]  /*fca0*/  LDL.LU R2, [R1+0x4] ;  /* 0x0000040001027983 */ /* 0x000ea20000300800 */
[----:B------:R1:W-:Y:S01]  /*fcb0*/  SYNCS.ARRIVE.TRANS64.A1T0 RZ, [R30+URZ+0x38850], RZ ;  /* 0x038850ff1eff79a7 */ /* 0x0003e2000810003f */
[----:B------:R-:W-:Y:S01]  /*fcc0*/  BSSY B0, `(.L_x_1076) ;  /* 0x00000f8000007945 */ /* 0x000fe20003800000 */
[----:B--2---:R-:W-:-:S13]  /*fcd0*/  ISETP.GE.AND P0, PT, R2, 0x41, PT ;  /* 0x000000410200780c */ /* 0x004fda0003f06270 */
[----:B-1----:R-:W-:Y:S05]  /*fce0*/  @!P0 BRA `(.L_x_1077) ;  /* 0x0000000c00d48947 */ /* 0x002fea0003800000 */
[----:B------:R-:W2:Y:S04]  /*fcf0*/  LDL.LU R2, [R1+0x24] ;  /* 0x0000240001027983 */ /* 0x000ea80000300800 */
[----:B------:R-:W3:Y:S01]  /*fd00*/  LDL.LU R3, [R1+0x28] ;  /* 0x0000280001037983 */ /* 0x000ee20000300800 */
[----:B------:R-:W-:-:S04]  /*fd10*/  LOP3.LUT R30, R31, 0x80, RZ, 0xc0, !PT ;  /* 0x000000801f1e7812 */ /* 0x000fc800078ec0ff */
[----:B------:R-:W-:Y:S02]  /*fd20*/  SHF.R.U32.HI R30, RZ, 0x3, R30 ;  /* 0x00000003ff1e7819 */ /* 0x000fe4000001161e */
[----:B--2---:R-:W-:Y:S01]  /*fd30*/  LOP3.LUT R2, R2, 0x40, RZ, 0xc0, !PT ;  /* 0x0000004002027812 */ /* 0x004fe200078ec0ff */
[----:B---3--:R-:W-:-:S03]  /*fd40*/  VIADD R7, R3, 0xfffffffe ;  /* 0xfffffffe03077836 */ /* 0x008fc60000000000 */
[----:B------:R-:W-:-:S07]  /*fd50*/  SHF.R.U32.HI R31, RZ, 0x2, R2 ;  /* 0x00000002ff1f7819 */ /* 0x000fce0000011602 */
.L_x_1090:
[----:B-1----:R-:W1:Y:S01]  /*fd60*/  S2R R2, SR_TID.X ;  /* 0x0000000000027919 */ /* 0x002e620000002100 */
[----:B0-----:R-:W0:Y:S01]  /*fd70*/  LDC R4, c[0x0][0x430] ;  /* 0x00010c00ff047b82 */ /* 0x001e220000000800 */
[----:B--23--:R-:W-:Y:S01]  /*fd80*/  IMAD R6, R7, 0x40, R32 ;  /* 0x0000004007067824 */ /* 0x00cfe200078e0220 */
[----:B------:R-:W-:Y:S05]  /*fd90*/  YIELD ;  /* 0x0000000000007946 */ /* 0x000fea0003800000 */
[----:B------:R-:W2:Y:S01]  /*fda0*/  S2R R3, SR_TID.X ;  /* 0x0000000000037919 */ /* 0x000ea20000002100 */
[----:B------:R-:W-:Y:S01]  /*fdb0*/  IMAD.U32 R11, RZ, RZ, UR36 ;  /* 0x00000024ff0b7e24 */ /* 0x000fe2000f8e00ff */
[----:B------:R-:W-:Y:S01]  /*fdc0*/  ULDC UR4, c[0x0][0x430] ;  /* 0x00010c0000047ab9 */ /* 0x000fe20000000800 */
[----:B------:R-:W-:Y:S01]  /*fdd0*/  VIADD R24, R24, 0x1 ;  /* 0x0000000118187836 */ /* 0x000fe20000000000 */
[----:B0-----:R-:W-:-:S02]  /*fde0*/  ISETP.NE.AND P0, PT, R4, 0x1, PT ;  /* 0x000000010400780c */ /* 0x001fc40003f05270 */
[----:B-1----:R-:W-:-:S04]  /*fdf0*/  LOP3.LUT R2, R2, 0x7f, RZ, 0xc0, !PT ;  /* 0x0000007f02027812 */ /* 0x002fc800078ec0ff */
[----:B------:R-:W-:Y:S01]  /*fe00*/  SHF.R.U32.HI R2, RZ, 0x3, R2 ;  /* 0x00000003ff027819 */ /* 0x000fe20000011602 */
[----:B--2---:R-:W-:-:S06]  /*fe10*/  IMAD.SHL.U32 R4, R3, 0x10, RZ ;  /* 0x0000001003047824 */ /* 0x004fcc00078e00ff */
[----:B------:R-:W0:Y:S01]  /*fe20*/  @P0 LDC R3, c[0x0][0x434] ;  /* 0x00010d00ff030b82 */ /* 0x000e220000000800 */
[----:B------:R-:W-:-:S04]  /*fe30*/  LOP3.LUT R4, R2, 0x70, R4, 0xf8, !PT ;  /* 0x0000007002047812 */ /* 0x000fc800078ef804 */
[----:B------:R-:W-:-:S03]  /*fe40*/  ISETP.GT.U32.AND P1, PT, R4, 0x3f, PT ;  /* 0x0000003f0400780c */ /* 0x000fc60003f24070 */
[----:B------:R-:W1:Y:S01]  /*fe50*/  @P0 LDC R2, c[0x0][0x438] ;  /* 0x00010e00ff020b82 */ /* 0x000e620000000800 */
[----:B------:R-:W-:-:S04]  /*fe60*/  IMAD.IADD R6, R4, 0x1, R6 ;  /* 0x0000000104067824 */ /* 0x000fc800078e0206 */
[----:B------:R-:W-:-:S05]  /*fe70*/  IMAD.MOV.U32 R10, RZ, RZ, R6 ;  /* 0x000000ffff0a7224 */ /* 0x000fca00078e0006 */
[----:B------:R-:W2:Y:S01]  /*fe80*/  @!P1 LDC.64 R4, c[0x0][0x428] ;  /* 0x00010a00ff049b82 */ /* 0x000ea20000000a00 */
[----:B0-----:R-:W-:-:S07]  /*fe90*/  @P0 IMAD.HI.U32 R3, R6, R3, RZ ;  /* 0x0000000306030227 */ /* 0x001fce00078e00ff */
[----:B------:R-:W0:Y:S01]  /*fea0*/  @!P1 LDC.64 R8, c[0x0][0x418] ;  /* 0x00010600ff089b82 */ /* 0x000e220000000a00 */
[----:B-1----:R-:W-:-:S04]  /*feb0*/  @P0 SHF.R.U32.HI R10, RZ, R2, R3 ;  /* 0x00000002ff0a0219 */ /* 0x002fc80000011603 */
[--C-:B------:R-:W-:Y:S01]  /*fec0*/  @!P1 SHF.R.S32.HI R3, RZ, 0x1f, R10.reuse ;  /* 0x0000001fff039819 */ /* 0x100fe2000001140a */
[----:B------:R-:W-:-:S04]  /*fed0*/  @!P1 IMAD.MOV.U32 R2, RZ, RZ, R10 ;  /* 0x000000ffff029224 */ /* 0x000fc800078e000a */
[----:B--2---:R-:W-:-:S04]  /*fee0*/  @!P1 IMAD.WIDE.U32 R2, R29, R4, R2 ;  /* 0x000000041d029225 */ /* 0x004fc800078e0002 */
[----:B------:R-:W-:-:S04]  /*fef0*/  @!P1 IMAD R4, R33, R4, RZ ;  /* 0x0000000421049224 */ /* 0x000fc800078e02ff */
[----:B------:R-:W-:Y:S01]  /*ff00*/  @!P1 IMAD R5, R29, R5, R4 ;  /* 0x000000051d059224 */ /* 0x000fe200078e0204 */
[----:B0-----:R-:W-:Y:S01]  /*ff10*/  @!P1 LEA R8, P0, R2, R8, 0x2 ;  /* 0x0000000802089211 */ /* 0x001fe200078010ff */
        /* <DEDUP_REMOVED lines=16> */
.L_x_1078:
[----:B------:R-:W-:Y:S01]  /*10020*/  IMAD R6, R24, 0x8, R23 ;  /* 0x0000000818067824 */ /* 0x000fe200078e0217 */
[----:B------:R-:W-:Y:S01]  /*10030*/  SHF.L.U32 R17, R26, 0x1f, RZ ;  /* 0x0000001f1a117819 */ /* 0x000fe200000006ff */
[----:B------:R-:W-:Y:S01]  /*10040*/  BSSY B1, `(.L_x_1079) ;  /* 0x0000004000017945 */ /* 0x000fe20003800000 */
[----:B------:R-:W-:Y:S02]  /*10050*/  SHF.R.S32.HI R9, RZ, 0x1f, R5 ;  /* 0x0000001fff097819 */ /* 0x000fe40000011405 */
[----:B------:R-:W0:Y:S02]  /*10060*/  SYNCS.PHASECHK.TRANS64.TRYWAIT P0, [R6+URZ+0x38840], R17 ;  /* 0x03884011060075a7 */ /* 0x000e24000800017f */
[----:B0-----:R-:W-:Y:S05]  /*10070*/  @!P0 BRA `(.L_x_1080) ;  /* 0x0000003c003c8947 */ /* 0x001fea0003800000 */
.L_x_1167:
[----:B------:R-:W-:Y:S05]  /*10080*/  BSYNC B1 ;  /* 0x0000000000017941 */ /* 0x000fea0003800000 */
.L_x_1079:
        /* <DEDUP_REMOVED lines=42> */
.L_x_1177:
        /* <DEDUP_REMOVED lines=8> */
.L_x_1082:
[----:B------:R-:W-:Y:S02]  /*103b0*/  PLOP3.LUT P1, PT, P1, P0, PT, 0xa2, 0x0 ;  /* 0x000000000000781c */ /* 0x000fe40000f21472 */
[----:B------:R-:W-:-:S08]  /*103c0*/  @P0 R2UR P1, UR4, R6 ;  /* 0x00000000060402ca */ /* 0x000fd00000020000 */
[----:B------:R-:W-:-:S05]  /*103d0*/  @P0 PLOP3.LUT P0, PT, P1, PT, PT, 0x80, 0x0 ;  /* 0x000000000000081c */ /* 0x000fca0000f0f070 */
[----:B------:R-:W-:Y:S01]  /*103e0*/  @!P1 SYNCS.ARRIVE.TRANS64.RED.A0T1 RZ, [UR4+0x38830], RZ ;  /* 0x038830ffffff99a7 */ /* 0x000fe20008200404 */
[----:B------:R-:W-:Y:S07]  /*103f0*/  @!P1 ARRIVES.LDGSTSBAR.64.TRANSCNT [UR4+0x38830] ;  /* 0x03883000ff0099b0 */ /* 0x000fee0008000a84 */
[----:B------:R-:W-:Y:S05]  /*10400*/  @P0 BRA.U.ANY `(.L_x_1082) ;  /* 0xfffffffd00e80947 */ /* 0x000fea000393ffff */
[----:B------:R-:W-:Y:S01]  /*10410*/  NOP ;  /* 0x0000000000007918 */ /* 0x000fe20000000000 */
[----:B--2---:R-:W-:-:S05]  /*10420*/  IMAD.U32 R2, RZ, RZ, UR36 ;  /* 0x00000024ff027e24 */ /* 0x004fca000f8e00ff */
[----:B------:R-:W-:-:S13]  /*10430*/  ISETP.NE.AND P2, PT, R2, 0x3, PT ;  /* 0x000000030200780c */ /* 0x000fda0003f45270 */
[----:B------:R-:W-:Y:S05]  /*10440*/  @!P2 BRA `(.L_x_1083) ;  /* 0x000000000004a947 */ /* 0x000fea0003800000 */
[----:B------:R-:W-:Y:S01]  /*10450*/  BPT.TRAP 0x1 ;  /* 0x000000040000795c */ /* 0x000fe20000300000 */
.L_x_1083:
[----:B------:R2:W-:Y:S01]  /*10460*/  SYNCS.ARRIVE.TRANS64.A1T0 RZ, [R6+URZ+0x38830], RZ ;  /* 0x038830ff06ff79a7 */ /* 0x0005e2000810003f */
[----:B------:R-:W-:Y:S05]  /*10470*/  @!P2 BRA `(.L_x_1084) ;  /* 0x000000000004a947 */ /* 0x000fea0003800000 */
[----:B------:R-:W-:Y:S01]  /*10480*/  BPT.TRAP 0x1 ;  /* 0x000000040000795c */ /* 0x000fe20000300000 */
.L_x_1084:
[----:B------:R-:W3:Y:S01]  /*10490*/  SYNCS.PHASECHK.TRANS64.TRYWAIT P0, [R6+URZ+0x38860], R17 ;  /* 0x03886011060075a7 */ /* 0x000ee2000800017f */
[----:B------:R-:W-:Y:S04]  /*104a0*/  BSSY B1, `(.L_x_1085) ;  /* 0x0000002000017945 */ /* 0x000fe80003800000 */
[----:B---3--:R-:W-:Y:S05]  /*104b0*/  @!P0 BRA `(.L_x_1086) ;  /* 0x0000003c005c8947 */ /* 0x008fea0003800000 */
.L_x_1178:
[----:B------:R-:W-:Y:S05]  /*104c0*/  BSYNC B1 ;  /* 0x0000000000017941 */ /* 0x000fea0003800000 */
.L_x_1085:
        /* <DEDUP_REMOVED lines=81> */
.L_x_1188:
        /* <DEDUP_REMOVED lines=25> */
.L_x_1088:
        /* <DEDUP_REMOVED lines=11> */
.L_x_1089:
[----:B------:R3:W-:Y:S01]  /*10c20*/  SYNCS.ARRIVE.TRANS64.A1T0 RZ, [R6+URZ+0x38850], RZ ;  /* 0x038850ff06ff79a7 */ /* 0x0007e2000810003f */
[----:B------:R-:W-:Y:S05]  /*10c30*/  @P3 BRA `(.L_x_1090) ;  /* 0xfffffff000483947 */ /* 0x000fea000383ffff */
.L_x_1077:
[----:B------:R-:W-:Y:S05]  /*10c40*/  BSYNC B0 ;  /* 0x0000000000007941 */ /* 0x000fea0003800000 */
.L_x_1076:
        /* <DEDUP_REMOVED lines=21> */
.L_x_1092:
[----:B------:R-:W-:Y:S05]  /*10da0*/  BSYNC B0 ;  /* 0x0000000000007941 */ /* 0x000fea0003800000 */
.L_x_1091:
[----:B------:R-:W-:-:S07]  /*10db0*/  SEL R24, R24, RZ, P0 ;  /* 0x000000ff18187207 */ /* 0x000fce0000000000 */
.L_x_1045:
[----:B------:R-:W-:Y:S05]  /*10dc0*/  BSYNC B7 ;  /* 0x0000000000077941 */ /* 0x000fea0003800000 */
.L_x_1043:
        /* <DEDUP_REMOVED lines=11> */
.L_x_1093:
        /* <DEDUP_REMOVED lines=8> */
[----:B------:R-:W0:Y:S02]  /*10f00*/  @!P1 LDC.64 R2, c[0x0][0xd80] ;  /* 0x00036000ff029b82 */ /* 0x000e240000000a00 */
[----:B0-----:R-:W-:-:S06]  /*10f10*/  @!P1 IMAD.WIDE R2, R5, 0x4, R2 ;  /* 0x0000000405029825 */ /* 0x001fcc00078e0202 */
[----:B------:R-:W4:Y:S01]  /*10f20*/  @!P1 LDG.E R2, desc[UR44][R2.64] ;  /* 0x0000002c02029981 */ /* 0x000f22000c1e1900 */
[----:B------:R-:W-:Y:S01]  /*10f30*/  IMAD.MOV.U32 R5, RZ, RZ, RZ ;  /* 0x000000ffff057224 */ /* 0x000fe200078e00ff */
[C---:B------:R-:W-:Y:S02]  /*10f40*/  ISETP.GE.U32.AND P2, PT, R8.reuse, 0x2, PT ;  /* 0x000000020800780c */ /* 0x040fe40003f46070 */
[C---:B------:R-:W-:Y:S01]  /*10f50*/  ISETP.GE.U32.AND P3, PT, R8.reuse, 0x4, PT ;  /* 0x000000040800780c */ /* 0x040fe20003f66070 */
[----:B------:R-:W-:Y:S01]  /*10f60*/  SHFL.IDX PT, R0, R16, RZ, 0x1f ;  /* 0x00001fff10007589 */ /* 0x000fe200000e0000 */
[C---:B------:R-:W-:Y:S02]  /*10f70*/  ISETP.GE.U32.AND P4, PT, R8.reuse, 0x8, PT ;  /* 0x000000080800780c */ /* 0x040fe40003f86070 */
[C---:B------:R-:W-:Y:S01]  /*10f80*/  ISETP.GE.U32.AND P5, PT, R8.reuse, 0x10, PT ;  /* 0x000000100800780c */ /* 0x040fe20003fa6070 */
[----:B------:R-:W-:Y:S01]  /*10f90*/  SHFL.IDX PT, R4, R16, 0x1, 0x1f ;  /* 0x00201f0010047f89 */ /* 0x000fe200000e0000 */
        /* <DEDUP_REMOVED lines=17> */
[----:B------:R0:W2:Y:S02]  /*110b0*/  SHFL.IDX PT, R14, R2, 0x1f, 0x1f ;  /* 0x03e01f00020e7f89 */ /* 0x0000a400000e0000 */
.L_x_1198:
[----:B------:R-:W-:Y:S02]  /*110c0*/  ULDC UR4, c[0x0][0xd38] ;  /* 0x00034e0000047ab9 */ /* 0x000fe40000000800 */
[----:B------:R-:W-:-:S04]  /*110d0*/  IMAD.U32 R7, RZ, RZ, UR4 ;  /* 0x00000004ff077e24 */ /* 0x000fc8000f8e00ff */
[----:B--2---:R-:W-:-:S04]  /*110e0*/  IMAD R14, R14, R7, RZ ;  /* 0x000000070e0e7224 */ /* 0x004fc800078e02ff */
[----:B------:R-:W-:-:S05]  /*110f0*/  IMAD.IADD R9, R4, 0x1, R14 ;  /* 0x0000000104097824 */ /* 0x000fca00078e020e */
[----:B------:R-:W-:-:S13]  /*11100*/  ISETP.GT.AND P6, PT, R9, R0, PT ;  /* 0x000000000900720c */ /* 0x000fda0003fc4270 */
[----:B------:R-:W-:Y:S05]  /*11110*/  @P6 BRA `(.L_x_1096) ;  /* 0x00000000009c6947 */ /* 0x000fea0003800000 */
.L_x_1101:
        /* <DEDUP_REMOVED lines=14> */
.L_x_1099:
[----:B------:R-:W-:Y:S05]  /*11200*/  BSYNC B0 ;  /* 0x0000000000007941 */ /* 0x000fea0003800000 */
.L_x_1098:
        /* <DEDUP_REMOVED lines=18> */
.L_x_1206:
[----:B------:R-:W-:Y:S02]  /*11330*/  ULDC UR4, c[0x0][0xd38] ;  /* 0x00034e0000047ab9 */ /* 0x000fe40000000800 */
[----:B------:R-:W-:-:S04]  /*11340*/  IMAD.U32 R7, RZ, RZ, UR4 ;  /* 0x00000004ff077e24 */ /* 0x000fc8000f8e00ff */
[----:B--2---:R-:W-:-:S04]  /*11350*/  IMAD R14, R14, R7, RZ ;  /* 0x000000070e0e7224 */ /* 0x004fc800078e02ff */
[----:B------:R-:W-:-:S05]  /*11360*/  IMAD.IADD R9, R14, 0x1, R9 ;  /* 0x000000010e097824 */ /* 0x000fca00078e0209 */
[----:B------:R-:W-:-:S13]  /*11370*/  ISETP.GT.AND P6, PT, R9, R0, PT ;  /* 0x000000000900720c */ /* 0x000fda0003fc4270 */
[----:B------:R-:W-:Y:S05]  /*11380*/  @!P6 BRA `(.L_x_1101) ;  /* 0xfffffffc0064e947 */ /* 0x000fea000383ffff */
.L_x_1096:
        /* <DEDUP_REMOVED lines=8> */
.L_x_1210:
[----:B------:R-:W-:Y:S01]  /*11410*/  ISETP.NE.AND P0, PT, R3, RZ, PT ;  /* 0x000000ff0300720c */ /* 0x000fe20003f05270 */
[----:B------:R-:W-:-:S12]  /*11420*/  IMAD.MOV.U32 R14, RZ, RZ, RZ ;  /* 0x000000ffff0e7224 */ /* 0x000fd800078e00ff */
[----:B------:R-:W-:Y:S05]  /*11430*/  @!P0 BRA `(.L_x_1103) ;  /* 0x0000000000108947 */ /* 0x000fea0003800000 */
[----:B------:R-:W-:Y:S01]  /*11440*/  UMOV UR4, 0xffffffff ;  /* 0xffffffff00047882 */ /* 0x000fe20000000000 */
[----:B------:R-:W-:Y:S02]  /*11450*/  VIADD R12, R4, 0xffffffff ;  /* 0xffffffff040c7836 */ /* 0x000fe40000000000 */
[----:B------:R-:W-:Y:S05]  /*11460*/  BRA.DIV UR4, `(.L_x_1104) ;  /* 0x0000003e04887947 */ /* 0x000fea000b800000 */
[----:B------:R4:W0:Y:S02]  /*11470*/  SHFL.IDX PT, R14, R2, R12, 0x1f ;  /* 0x00001f0c020e7589 */ /* 0x00082400000e0000 */
.L_x_1103:
[----:B---3--:R-:W-:Y:S01]  /*11480*/  IABS R6, R5 ;  /* 0x0000000500067213 */ /* 0x008fe20000000000 */
[----:B0-----:R-:W-:Y:S02]  /*11490*/  IMAD R16, R14, R7, R16 ;  /* 0x000000070e107224 */ /* 0x001fe400078e0210 */
[----:B------:R-:W-:Y:S01]  /*114a0*/  IMAD.IADD R19, R4, 0x1, R19 ;  /* 0x0000000104137824 */ /* 0x000fe200078e0213 */
[----:B------:R-:W0:Y:S01]  /*114b0*/  I2F.RP R8, R6 ;  /* 0x0000000600087306 */ /* 0x000e220000209400 */
[----:B------:R-:W-:-:S05]  /*114c0*/  IMAD.IADD R10, R0, 0x1, -R16 ;  /* 0x00000001000a7824 */ /* 0x000fca00078e0a10 */
[----:B------:R-:W-:Y:S02]  /*114d0*/  IABS R0, R10 ;  /* 0x0000000a00007213 */ /* 0x000fe40000000000 */
[----:B0-----:R-:W4:Y:S02]  /*114e0*/  MUFU.RCP R8, R8 ;  /* 0x0000000800087308 */ /* 0x001f240000001000 */
[----:B----4-:R-:W-:-:S06]  /*114f0*/  VIADD R2, R8, 0xffffffe ;  /* 0x0ffffffe08027836 */ /* 0x010fcc0000000000 */
[----:B------:R0:W3:Y:S02]  /*11500*/  F2I.FTZ.U32.TRUNC.NTZ R3, R2 ;  /* 0x0000000200037305 */ /* 0x0000e4000021f000 */
[----:B0-----:R-:W-:Y:S02]  /*11510*/  IMAD.MOV.U32 R2, RZ, RZ, RZ ;  /* 0x000000ffff027224 */ /* 0x001fe400078e00ff */
[----:B---3--:R-:W-:-:S04]  /*11520*/  IMAD.MOV R7, RZ, RZ, -R3 ;  /* 0x000000ffff077224 */ /* 0x008fc800078e0a03 */
        /* <DEDUP_REMOVED lines=15> */
[----:B------:R-:W-:-:S04]  /*11620*/  @!P1 LOP3.LUT R3, RZ, R5, RZ, 0x33, !PT ;  /* 0x00000005ff039212 */ /* 0x000fc800078e33ff */
[----:B------:R-:W-:Y:S01]  /*11630*/  MOV R18, R3 ;  /* 0x0000000300127202 */ /* 0x000fe20000000f00 */
[----:B------:R-:W-:-:S04]  /*11640*/  IMAD.MOV R0, RZ, RZ, -R3 ;  /* 0x000000ffff007224 */ /* 0x000fc800078e0a03 */
[----:B------:R-:W-:Y:S01]  /*11650*/  IMAD R17, R5, R0, R10 ;  /* 0x0000000005117224 */ /* 0x000fe200078e020a */
[----:B------:R-:W-:Y:S06]  /*11660*/  BRA `(.L_x_1105) ;  /* 0x00000000001c7947 */ /* 0x000fec0003800000 */
.L_x_1097:
[----:B------:R-:W-:Y:S01]  /*11670*/  UMOV UR4, URZ ;  /* 0x0000003f00047c82 */ /* 0x000fe20008000000 */
[----:B------:R-:W-:Y:S01]  /*11680*/  UMOV UR5, URZ ;  /* 0x0000003f00057c82 */ /* 0x000fe20008000000 */
[----:B------:R-:W-:Y:S01]  /*11690*/  ULDC UR6, c[0x0][0xd3c] ;  /* 0x00034f0000067ab9 */ /* 0x000fe20000000800 */
[----:B------:R-:W-:Y:S02]  /*116a0*/  IMAD.MOV.U32 R16, RZ, RZ, R0 ;  /* 0x000000ffff107224 */ /* 0x000fe400078e0000 */
[----:B------:R-:W-:Y:S02]  /*116b0*/  IMAD.U32 R17, RZ, RZ, UR4 ;  /* 0x00000004ff117e24 */ /* 0x000fe4000f8e00ff */
[----:B------:R-:W-:Y:S02]  /*116c0*/  IMAD.U32 R18, RZ, RZ, UR5 ;  /* 0x00000005ff127e24 */ /* 0x000fe4000f8e00ff */
[----:B------:R-:W-:-:S07]  /*116d0*/  IMAD.U32 R19, RZ, RZ, UR6 ;  /* 0x00000006ff137e24 */ /* 0x000fce000f8e00ff */
.L_x_1105:
        /* <DEDUP_REMOVED lines=10> */
.L_x_1094:
[----:B------:R-:W-:Y:S02]  /*11780*/  ULDC UR4, c[0x0][0xd3c] ;  /* 0x00034f0000047ab9 */ /* 0x000fe40000000800 */
[----:B0-----:R-:W-:-:S13]  /*11790*/  ISETP.GE.AND P0, PT, R19, UR4, PT ;  /* 0x0000000413007c0c */ /* 0x001fda000bf06270 */
[----:B------:R-:W-:Y:S05]  /*117a0*/  @!P0 BRA `(.L_x_1106) ;  /* 0xffffffac00108947 */ /* 0x000fea000383ffff */
[----:B------:R-:W-:Y:S05]  /*117b0*/  BSYNC B8 ;  /* 0x0000000000087941 */ /* 0x000fea0003800000 */
.L_x_1039:
        /* <DEDUP_REMOVED lines=12> */
.L_x_1213:
[----:B------:R-:W-:Y:S05]  /*11880*/  BSYNC B0 ;  /* 0x0000000000007941 */ /* 0x000fea0003800000 */
.L_x_1107:
[----:B------:R-:W-:-:S03]  /*11890*/  UMOV UR4, 0xffffffff ;  /* 0xffffffff00047882 */ /* 0x000fc60000000000 */
[----:B------:R-:W-:Y:S05]  /*118a0*/  BRA.DIV UR4, `(.L_x_1109) ;  /* 0x0000003a04b07947 */ /* 0x000fea000b800000 */
[----:B0-----:R-:W0:Y:S02]  /*118b0*/  S2R R0, SR_TID.X ;  /* 0x0000000000007919 */ /* 0x001e240000002100 */
[----:B0-----:R-:W-:-:S04]  /*118c0*/  SHF.R.U32.HI R0, RZ, 0x5, R0 ;  /* 0x00000005ff007819 */ /* 0x001fc80000011600 */
[----:B------:R-:W-:-:S05]  /*118d0*/  LOP3.LUT R0, R0, 0x3, RZ, 0xc0, !PT ;  /* 0x0000000300007812 */ /* 0x000fca00078ec0ff */
[----:B------:R0:W1:Y:S02]  /*118e0*/  SHFL.IDX PT, R14, R0, RZ, 0x1f ;  /* 0x00001fff000e7589 */ /* 0x00006400000e0000 */
.L_x_1216:
[----:B-1----:R-:W-:Y:S01]  /*118f0*/  ISETP.NE.AND P0, PT, R14, RZ, PT ;  /* 0x000000ff0e00720c */ /* 0x002fe20003f05270 */
[----:B------:R-:W-:-:S12]  /*11900*/  BSSY B0, `(.L_x_1110) ;  /* 0x0000024000007945 */ /* 0x000fd80003800000 */
[----:B------:R-:W-:Y:S05]  /*11910*/  @P0 BRA `(.L_x_1111) ;  /* 0x0000000000880947 */ /* 0x000fea0003800000 */
[----:B------:R-:W-:-:S03]  /*11920*/  UMOV UR4, 0xffffffff ;  /* 0xffffffff00047882 */ /* 0x000fc60000000000 */
[----:B------:R-:W-:Y:S05]  /*11930*/  BRA.DIV UR4, `(.L_x_1112) ;  /* 0x0000003a04c07947 */ /* 0x000fea000b800000 */
[----:B------:R-:W-:-:S13]  /*11940*/  ELECT P6, URZ, PT ;  /* 0x00000000003f782f */ /* 0x000fda00038c0000 */
.L_x_1219:
[----:B------:R-:W-:Y:S05]  /*11950*/  @!P6 BRA `(.L_x_1111) ;  /* 0x000000000078e947 */ /* 0x000fea0003800000 */
[----:B------:R-:W-:-:S06]  /*11960*/  ULOP3.LUT UR4, UR38, 0x2, URZ, 0xfc, !UPT ;  /* 0x0000000226047892 */ /* 0x000fcc000f8efc3f */
[----:B0-----:R-:W-:-:S05]  /*11970*/  IMAD.U32 R0, RZ, RZ, UR4 ;  /* 0x00000004ff007e24 */ /* 0x001fca000f8e00ff */
[----:B------:R-:W-:-:S13]  /*11980*/  ISETP.NE.AND P0, PT, R0, 0x3, PT ;  /* 0x000000030000780c */ /* 0x000fda0003f05270 */
[----:B------:R-:W-:Y:S05]  /*11990*/  @!P0 BRA `(.L_x_1113) ;  /* 0x0000000000048947 */ /* 0x000fea0003800000 */
[----:B------:R-:W-:Y:S01]  /*119a0*/  BPT.TRAP 0x1 ;  /* 0x000000040000795c */ /* 0x000fe20000300000 */
.L_x_1113:
[----:B------:R-:W-:Y:S01]  /*119b0*/  IMAD R5, R24, 0x8, R7 ;  /* 0x0000000818057824 */ /* 0x000fe200078e0207 */
[----:B------:R-:W-:Y:S01]  /*119c0*/  SHF.L.U32 R0, R26, 0x1f, RZ ;  /* 0x0000001f1a007819 */ /* 0x000fe200000006ff */
[----:B------:R-:W-:-:S03]  /*119d0*/  VIADD R24, R24, 0x1 ;  /* 0x0000000118187836 */ /* 0x000fc60000000000 */
[----:B------:R-:W0:Y:S02]  /*119e0*/  SYNCS.PHASECHK.TRANS64.TRYWAIT P1, [R5+URZ+0x38840], R0 ;  /* 0x03884000050075a7 */ /* 0x000e24000802017f */
[----:B------:R-:W-:-:S04]  /*119f0*/  ISETP.NE.AND P2, PT, R24, 0x2, PT ;  /* 0x000000021800780c */ /* 0x000fc80003f45270 */
[----:B------:R-:W-:Y:S01]  /*11a00*/  SEL R3, RZ, 0x1, P2 ;  /* 0x00000001ff037807 */ /* 0x000fe20001000000 */
[----:B0-----:R-:W-:Y:S08]  /*11a10*/  @!P1 BRA `(.L_x_1114) ;  /* 0x0000003800a89947 */ /* 0x001ff00003800000 */
.L_x_1220:
[----:B------:R-:W-:Y:S02]  /*11a20*/  SEL R24, R24, RZ, P2 ;  /* 0x000000ff18187207 */ /* 0x000fe40001000000 */
[----:B------:R-:W-:Y:S01]  /*11a30*/  LOP3.LUT R2, R26, R3, RZ, 0x3c, !PT ;  /* 0x000000031a027212 */ /* 0x000fe200078e3cff */
[----:B------:R-:W-:Y:S06]  /*11a40*/  @!P0 BRA `(.L_x_1115) ;  /* 0x0000000000048947 */ /* 0x000fec0003800000 */
[----:B------:R-:W-:Y:S01]  /*11a50*/  BPT.TRAP 0x1 ;  /* 0x000000040000795c */ /* 0x000fe20000300000 */
.L_x_1115:
[----:B------:R-:W-:Y:S01]  /*11a60*/  IMAD R3, R24, 0x8, R7 ;  /* 0x0000000818037824 */ /* 0x000fe200078e0207 */
[----:B------:R-:W-:-:S04]  /*11a70*/  SHF.L.U32 R2, R2, 0x1f, RZ ;  /* 0x0000001f02027819 */ /* 0x000fc800000006ff */
[----:B------:R-:W1:Y:S02]  /*11a80*/  SYNCS.PHASECHK.TRANS64.TRYWAIT P1, [R3+URZ+0x38840], R2 ;  /* 0x03884002030075a7 */ /* 0x000e64000802017f */
[----:B-1----:R-:W-:Y:S05]  /*11a90*/  @!P1 BRA `(.L_x_1116) ;  /* 0x00000038009c9947 */ /* 0x002fea0003800000 */
.L_x_1221:
[----:B------:R-:W-:Y:S05]  /*11aa0*/  @!P0 BRA `(.L_x_1117) ;  /* 0x0000000000048947 */ /* 0x000fea0003800000 */
[----:B------:R-:W-:Y:S01]  /*11ab0*/  BPT.TRAP 0x1 ;  /* 0x000000040000795c */ /* 0x000fe20000300000 */
.L_x_1117:
[----:B------:R-:W5:Y:S02]  /*11ac0*/  SYNCS.PHASECHK.TRANS64.TRYWAIT P1, [R5+URZ+0x38860], R0 ;  /* 0x03886000050075a7 */ /* 0x000f64000802017f */
[----:B-----5:R-:W-:Y:S05]  /*11ad0*/  @!P1 BRA `(.L_x_1118) ;  /* 0x0000003800a09947 */ /* 0x020fea0003800000 */
.L_x_1222:
[----:B------:R-:W-:Y:S05]  /*11ae0*/  @!P0 BRA `(.L_x_1119) ;  /* 0x0000000000048947 */ /* 0x000fea0003800000 */
[----:B------:R-:W-:Y:S01]  /*11af0*/  BPT.TRAP 0x1 ;  /* 0x000000040000795c */ /* 0x000fe20000300000 */
.L_x_1119:
[----:B------:R0:W0:Y:S02]  /*11b00*/  SYNCS.PHASECHK.TRANS64.TRYWAIT P0, [R3+URZ+0x38860], R2 ;  /* 0x03886002030075a7 */ /* 0x000024000800017f */
[----:B0-----:R-:W-:Y:S05]  /*11b10*/  @!P0 NANOSLEEP.SYNCS 0x989680 ;  /* 0x009896800000895d */ /* 0x001fea0003900000 */
[----:B------:R-:W0:Y:S02]  /*11b20*/  @!P0 SYNCS.PHASECHK.TRANS64 P0, [R3+URZ+0x38860], R2 ;  /* 0x03886002030085a7 */ /* 0x000e24000800007f */
[----:B0-----:R-:W-:Y:S05]  /*11b30*/  @!P0 BRA `(.L_x_1119) ;  /* 0xfffffffc00f08947 */ /* 0x001fea000383ffff */
.L_x_1111:
[----:B------:R-:W-:Y:S05]  /*11b40*/  BSYNC B0 ;  /* 0x0000000000007941 */ /* 0x000fea0003800000 */
.L_x_1110:
[----:B------:R-:W-:Y:S05]  /*11b50*/  EXIT ;  /* 0x000000000000794d */ /* 0x000fea0003800000 */
.L_x_993:
[----:B-1----:R-:W-:-:S04]  /*11b60*/  IMAD.U32 R0, RZ, RZ, UR40 ;  /* 0x00000028ff007e24 */ /* 0x002fc8000f8e00ff */
[----:B------:R1:W2:Y:S03]  /*11b70*/  SYNCS.PHASECHK.TRANS64.TRYWAIT P1, [R0+URZ+0x38800], R3 ;  /* 0x03880003000075a7 */ /* 0x0002a6000802017f */
[----:B--2---:R-:W-:Y:S05]  /*11b80*/  @!P1 NANOSLEEP.SYNCS 0x989680 ;  /* 0x009896800000995d */ /* 0x004fea0003900000 */
[----:B------:R-:W2:Y:S02]  /*11b90*/  @!P1 SYNCS.PHASECHK.TRANS64 P1, [R0+URZ+0x38800], R3 ;  /* 0x03880003000095a7 */ /* 0x000ea4000802007f */
[----:B--2---:R-:W-:Y:S05]  /*11ba0*/  @!P1 BRA `(.L_x_993) ;  /* 0xfffffffc00ec9947 */ /* 0x004fea000383ffff */
[----:B------:R-:W-:Y:S05]  /*11bb0*/  BRA `(.L_x_1120) ;  /* 0xffffff14003c7947 */ /* 0x000fea000383ffff */
.L_x_997:
[----:B--2---:R2:W3:Y:S02]  /*11bc0*/  SYNCS.PHASECHK.TRANS64.TRYWAIT P1, [R5+URZ+0x38830], R4 ;  /* 0x03883004050075a7 */ /* 0x0044e4000802017f */
[----:B---3--:R-:W-:Y:S05]  /*11bd0*/  @!P1 NANOSLEEP.SYNCS 0x989680 ;  /* 0x009896800000995d */ /* 0x008fea0003900000 */
[----:B------:R-:W3:Y:S02]  /*11be0*/  @!P1 SYNCS.PHASECHK.TRANS64 P1, [R5+URZ+0x38830], R4 ;  /* 0x03883004050095a7 */ /* 0x000ee4000802007f */
[----:B---3--:R-:W-:Y:S05]  /*11bf0*/  @!P1 BRA `(.L_x_997) ;  /* 0xfffffffc00f09947 */ /* 0x008fea000383ffff */
[----:B------:R-:W-:Y:S05]  /*11c00*/  BRA `(.L_x_996) ;  /* 0xffffff1400547947 */ /* 0x000fea000383ffff */
.L_x_998:
[----:B-1----:R-:W-:-:S04]  /*11c10*/  IMAD.U32 R6, RZ, RZ, UR40 ;  /* 0x00000028ff067e24 */ /* 0x002fc8000f8e00ff */
[----:B------:R1:W3:Y:S03]  /*11c20*/  SYNCS.PHASECHK.TRANS64.TRYWAIT P1, [R6+URZ+0x38810], R3 ;  /* 0x03881003060075a7 */ /* 0x0002e6000802017f */
[----:B---3--:R-:W-:Y:S05]  /*11c30*/  @!P1 NANOSLEEP.SYNCS 0x989680 ;  /* 0x009896800000995d */ /* 0x008fea0003900000 */
[----:B------:R-:W3:Y:S02]  /*11c40*/  @!P1 SYNCS.PHASECHK.TRANS64 P1, [R6+URZ+0x38810], R3 ;  /* 0x03881003060095a7 */ /* 0x000ee4000802007f */
[----:B---3--:R-:W-:Y:S05]  /*11c50*/  @!P1 BRA `(.L_x_998) ;  /* 0xfffffffc00ec9947 */ /* 0x008fea000383ffff */
[----:B------:R-:W-:Y:S05]  /*11c60*/  BRA `(.L_x_1121) ;  /* 0xffffff1400dc7947 */ /* 0x000fea000383ffff */
.L_x_1002:
[----:B----4-:R4:W0:Y:S02]  /*11c70*/  SYNCS.PHASECHK.TRANS64.TRYWAIT P1, [R5+URZ+0x38850], R4 ;  /* 0x03885004050075a7 */ /* 0x010824000802017f */
[----:B0-----:R-:W-:Y:S05]  /*11c80*/  @!P1 NANOSLEEP.SYNCS 0x989680 ;  /* 0x009896800000995d */ /* 0x001fea0003900000 */
[----:B------:R-:W0:Y:S02]  /*11c90*/  @!P1 SYNCS.PHASECHK.TRANS64 P1, [R5+URZ+0x38850], R4 ;  /* 0x03885004050095a7 */ /* 0x000e24000802007f */
[----:B0-----:R-:W-:Y:S05]  /*11ca0*/  @!P1 BRA `(.L_x_1002) ;  /* 0xfffffffc00f09947 */ /* 0x001fea000383ffff */
[----:B------:R-:W-:Y:S05]  /*11cb0*/  BRA `(.L_x_1001) ;  /* 0xffffff1400e87947 */ /* 0x000fea000383ffff */
.L_x_1009:
[----:B-1----:R-:W-:-:S04]  /*11cc0*/  IMAD.U32 R4, RZ, RZ, UR5 ;  /* 0x00000005ff047e24 */ /* 0x002fc8000f8e00ff */
[----:B------:R1:W2:Y:S03]  /*11cd0*/  SYNCS.PHASECHK.TRANS64.TRYWAIT P2, [R4+URZ+0x38830], R3 ;  /* 0x03883003040075a7 */ /* 0x0002a6000804017f */
[----:B--2---:R-:W-:Y:S05]  /*11ce0*/  @!P2 NANOSLEEP.SYNCS 0x989680 ;  /* 0x009896800000a95d */ /* 0x004fea0003900000 */
[----:B------:R-:W2:Y:S02]  /*11cf0*/  @!P2 SYNCS.PHASECHK.TRANS64 P2, [R4+URZ+0x38830], R3 ;  /* 0x038830030400a5a7 */ /* 0x000ea4000804007f */
[----:B--2---:R-:W-:Y:S05]  /*11d00*/  @!P2 BRA `(.L_x_1009) ;  /* 0xfffffffc00eca947 */ /* 0x004fea000383ffff */
[----:B------:R-:W-:Y:S05]  /*11d10*/  BRA `(.L_x_1008) ;  /* 0xffffff38005c7947 */ /* 0x000fea000383ffff */
.L_x_1013:
[----:B-1----:R-:W-:-:S04]  /*11d20*/  IMAD.U32 R4, RZ, RZ, UR5 ;  /* 0x00000005ff047e24 */ /* 0x002fc8000f8e00ff */
[----:B------:R1:W3:Y:S03]  /*11d30*/  SYNCS.PHASECHK.TRANS64.TRYWAIT P2, [R4+URZ+0x38850], R3 ;  /* 0x03885003040075a7 */ /* 0x0002e6000804017f */
[----:B---3--:R-:W-:Y:S05]  /*11d40*/  @!P2 NANOSLEEP.SYNCS 0x989680 ;  /* 0x009896800000a95d */ /* 0x008fea0003900000 */
[----:B------:R-:W3:Y:S02]  /*11d50*/  @!P2 SYNCS.PHASECHK.TRANS64 P2, [R4+URZ+0x38850], R3 ;  /* 0x038850030400a5a7 */ /* 0x000ee4000804007f */
[----:B---3--:R-:W-:Y:S05]  /*11d60*/  @!P2 BRA `(.L_x_1013) ;  /* 0xfffffffc00eca947 */ /* 0x008fea000383ffff */
[----:B------:R-:W-:Y:S05]  /*11d70*/  BRA `(.L_x_1012) ;  /* 0xffffff3800cc7947 */ /* 0x000fea000383ffff */
.L_x_1051:
[----:B------:R-:W-:Y:S01]  /*11d80*/  SHF.R.U32.HI R21, RZ, 0x5, R21 ;  /* 0x00000005ff157819 */ /* 0x000fe20000011615 */
[----:B------:R-:W-:Y:S01]  /*11d90*/  BSSY B0, `(.L_x_1122) ;  /* 0x0000009000007945 */ /* 0x000fe20003800000 */
[----:B------:R-:W-:Y:S02]  /*11da0*/  IMAD.MOV.U32 R12, RZ, RZ, RZ ;  /* 0x000000ffff0c7224 */ /* 0x000fe400078e00ff */
[----:B------:R-:W-:Y:S01]  /*11db0*/  LOP3.LUT R21, R21, 0x3, RZ, 0xc0, !PT ;  /* 0x0000000315157812 */ /* 0x000fe200078ec0ff */
[----:B------:R-:W-:Y:S02]  /*11dc0*/  IMAD.MOV.U32 R11, RZ, RZ, 0x1f ;  /* 0x0000001fff0b7424 */ /* 0x000fe400078e00ff */
[----:B------:R-:W-:Y:S02]  /*11dd0*/  IMAD.MOV.U32 R15, RZ, RZ, -0x1 ;  /* 0xffffffffff0f7424 */ /* 0x000fe400078e00ff */
[----:B------:R-:W-:-:S07]  /*11de0*/  IMAD.MOV.U32 R13, RZ, RZ, R21 ;  /* 0x000000ffff0d7224 */ /* 0x000fce00078e0015 */
[----:B-----5:R-:W-:Y:S05]  /*11df0*/  WARPSYNC.COLLECTIVE R15, `(.L_x_1123) ;  /* 0x000000000f087348 */ /* 0x020fea0003c00000 */
[----:B------:R0:W1:Y:S02]  /*11e00*/  SHFL.IDX P6, R14, R13, R12, R11 ;  /* 0x0000000c0d0e7389 */ /* 0x00006400000c000b */
[----:B01---5:R-:W-:Y:S01]  /*11e10*/  ENDCOLLECTIVE ;  /* 0x000000000000791b */ /* 0x023fe20003800000 */
.L_x_1123:
[----:B------:R-:W-:Y:S05]  /*11e20*/  BSYNC B0 ;  /* 0x0000000000007941 */ /* 0x000fea0003800000 */
.L_x_1122:
[----:B------:R-:W-:Y:S05]  /*11e30*/  BRA `(.L_x_1124) ;  /* 0xffffffb000b47947 */ /* 0x000fea000383ffff */
.L_x_1054:
[----:B0-----:R0:W1:Y:S02]  /*11e40*/  SYNCS.PHASECHK.TRANS64.TRYWAIT P0, [R30+URZ+0x38840], R0 ;  /* 0x038840001e0075a7 */ /* 0x001064000800017f */
[----:B-1----:R-:W-:Y:S05]  /*11e50*/  @!P0 NANOSLEEP.SYNCS 0x989680 ;  /* 0x009896800000895d */ /* 0x002fea0003900000 */
[----:B------:R-:W1:Y:S02]  /*11e60*/  @!P0 SYNCS.PHASECHK.TRANS64 P0, [R30+URZ+0x38840], R0 ;  /* 0x038840001e0085a7 */ /* 0x000e64000800007f */
[----:B-1----:R-:W-:Y:S05]  /*11e70*/  @!P0 BRA `(.L_x_1054) ;  /* 0xfffffffc00f08947 */ /* 0x002fea000383ffff */
[----:B------:R-:W-:Y:S05]  /*11e80*/  BRA `(.L_x_1125) ;  /* 0xffffffb400847947 */ /* 0x000fea000383ffff */
.L_x_1055:
        /* <DEDUP_REMOVED lines=8> */
.L_x_1127:
[----:B------:R-:W-:Y:S05]  /*11f10*/  BSYNC B0 ;  /* 0x0000000000007941 */ /* 0x000fea0003800000 */
.L_x_1126:
[----:B------:R-:W-:Y:S02]  /*11f20*/  IMAD.MOV.U32 R13, RZ, RZ, R0 ;  /* 0x000000ffff0d7224 */ /* 0x000fe400078e0000 */
        /* <DEDUP_REMOVED lines=8> */
.L_x_1128:
[----:B------:R-:W-:Y:S02]  /*11fb0*/  IMAD.MOV.U32 R13, RZ, RZ, R4 ;  /* 0x000000ffff0d7224 */ /* 0x000fe400078e0004 */
[----:B------:R-:W-:Y:S02]  /*11fc0*/  IMAD.MOV.U32 R12, RZ, RZ, 0x1 ;  /* 0x00000001ff0c7424 */ /* 0x000fe400078e00ff */
[----:B------:R-:W-:-:S07]  /*11fd0*/  IMAD.MOV.U32 R3, RZ, RZ, R14 ;  /* 0x000000ffff037224 */ /* 0x000fce00078e000e */
[----:B------:R-:W-:Y:S05]  /*11fe0*/  WARPSYNC.COLLECTIVE R15, `(.L_x_1129) ;  /* 0x000000000f087348 */ /* 0x000fea0003c00000 */
[----:B------:R0:W1:Y:S02]  /*11ff0*/  SHFL.IDX P6, R14, R13, R12, R11 ;  /* 0x0000000c0d0e7389 */ /* 0x00006400000c000b */
[----:B01----:R-:W-:Y:S01]  /*12000*/  ENDCOLLECTIVE ;  /* 0x000000000000791b */ /* 0x003fe20003800000 */
.L_x_1129:
        /* <DEDUP_REMOVED lines=15> */
.L_x_1130:
[----:B------:R-:W-:Y:S02]  /*12100*/  @P0 IMAD R6, R5, 0x2, R23 ;  /* 0x0000000205060824 */ /* 0x000fe400078e0217 */
[----:B------:R-:W-:Y:S02]  /*12110*/  IMAD.MOV.U32 R13, RZ, RZ, R4 ;  /* 0x000000ffff0d7224 */ /* 0x000fe400078e0004 */
[----:B------:R-:W-:Y:S02]  /*12120*/  IMAD.MOV.U32 R12, RZ, RZ, 0x2 ;  /* 0x00000002ff0c7424 */ /* 0x000fe400078e00ff */
[----:B------:R-:W-:-:S07]  /*12130*/  IMAD.MOV.U32 R3, RZ, RZ, R14 ;  /* 0x000000ffff037224 */ /* 0x000fce00078e000e */
[----:B------:R-:W-:Y:S05]  /*12140*/  WARPSYNC.COLLECTIVE R15, `(.L_x_1131) ;  /* 0x000000000f087348 */ /* 0x000fea0003c00000 */
[----:B------:R0:W1:Y:S02]  /*12150*/  SHFL.IDX P6, R14, R13, R12, R11 ;  /* 0x0000000c0d0e7389 */ /* 0x00006400000c000b */
[----:B01----:R-:W-:Y:S01]  /*12160*/  ENDCOLLECTIVE ;  /* 0x000000000000791b */ /* 0x003fe20003800000 */
.L_x_1131:
        /* <DEDUP_REMOVED lines=15> */
.L_x_1132:
[----:B------:R-:W-:Y:S02]  /*12260*/  @P0 IMAD R6, R5, 0x2, R23 ;  /* 0x0000000205060824 */ /* 0x000fe400078e0217 */
[----:B------:R-:W-:Y:S02]  /*12270*/  IMAD.MOV.U32 R13, RZ, RZ, R4 ;  /* 0x000000ffff0d7224 */ /* 0x000fe400078e0004 */
[----:B------:R-:W-:Y:S02]  /*12280*/  IMAD.MOV.U32 R12, RZ, RZ, 0x3 ;  /* 0x00000003ff0c7424 */ /* 0x000fe400078e00ff */
[----:B------:R-:W-:-:S07]  /*12290*/  IMAD.MOV.U32 R3, RZ, RZ, R14 ;  /* 0x000000ffff037224 */ /* 0x000fce00078e000e */
[----:B------:R-:W-:Y:S05]  /*122a0*/  WARPSYNC.COLLECTIVE R15, `(.L_x_1133) ;  /* 0x000000000f087348 */ /* 0x000fea0003c00000 */
[----:B------:R0:W1:Y:S02]  /*122b0*/  SHFL.IDX P6, R14, R13, R12, R11 ;  /* 0x0000000c0d0e7389 */ /* 0x00006400000c000b */
[----:B01----:R-:W-:Y:S01]  /*122c0*/  ENDCOLLECTIVE ;  /* 0x000000000000791b */ /* 0x003fe20003800000 */
.L_x_1133:
        /* <DEDUP_REMOVED lines=10> */
.L_x_1134:
[----:B------:R-:W-:Y:S01]  /*12370*/  @!PT LDS RZ, [RZ] ;  /* 0x00000000fffff984 */ /* 0x000fe20000000800 */
[----:B------:R-:W-:Y:S01]  /*12380*/  @!PT LDS RZ, [RZ] ;  /* 0x00000000fffff984 */ /* 0x000fe20000000800 */
[----:B------:R-:W-:Y:S01]  /*12390*/  @!PT LDS RZ, [RZ] ;  /* 0x00000000fffff984 */ /* 0x000fe20000000800 */
[----:B------:R0:W-:Y:S01]  /*123a0*/  @P0 LDGSTS.E.BYPASS.LTC128B.128 [R6+0x23400], desc[UR44][R2.64], !P2 ;  /* 0x2340000002060fae */ /* 0x0001e2000d101d6c */
[----:B------:R-:W-:Y:S01]  /*123b0*/  IMAD.MOV.U32 R0, RZ, RZ, R14 ;  /* 0x000000ffff007224 */ /* 0x000fe200078e000e */
[----:B------:R-:W-:Y:S06]  /*123c0*/  BRA `(.L_x_1135) ;  /* 0xffffffb400547947 */ /* 0x000fec000383ffff */
.L_x_1060:
[----:B------:R-:W-:Y:S01]  /*123d0*/  IMAD.MOV.U32 R13, RZ, RZ, R2 ;  /* 0x000000ffff0d7224 */ /* 0x000fe200078e0002 */
[----:B------:R-:W-:Y:S01]  /*123e0*/  LOP3.LUT R22, R22, 0xfffffeff, RZ, 0xc0, !PT ;  /* 0xfffffeff16167812 */ /* 0x000fe200078ec0ff */
        /* <DEDUP_REMOVED lines=8> */
.L_x_1136:
[C---:B------:R-:W-:Y:S01]  /*12470*/  VIADD R6, R17.reuse, 0x10 ;  /* 0x0000001011067836 */ /* 0x040fe20000000000 */
[----:B------:R-:W-:Y:S01]  /*12480*/  ISETP.GE.AND P2, PT, R17, R3, PT ;  /* 0x000000031100720c */ /* 0x000fe20003f46270 */
[----:B------:R-:W-:-:S12]  /*12490*/  IMAD.MOV.U32 R13, RZ, RZ, R0 ;  /* 0x000000ffff0d7224 */ /* 0x000fd800078e0000 */
[----:B------:R-:W-:-:S04]  /*124a0*/  @P2 LOP3.LUT R22, R22, 0x100, RZ, 0xfc, !PT ;  /* 0x0000010016162812 */ /* 0x000fc800078efcff */
[----:B------:R-:W-:Y:S01]  /*124b0*/  LOP3.LUT R22, R22, 0xffffff7f, RZ, 0xc0, !PT ;  /* 0xffffff7f16167812 */ /* 0x000fe200078ec0ff */
[----:B------:R-:W-:-:S07]  /*124c0*/  IMAD.MOV.U32 R4, RZ, RZ, R14 ;  /* 0x000000ffff047224 */ /* 0x000fce00078e000e */
[----:B------:R-:W-:Y:S05]  /*124d0*/  WARPSYNC.COLLECTIVE R15, `(.L_x_1137) ;  /* 0x000000000f087348 */ /* 0x000fea0003c00000 */
[----:B------:R0:W1:Y:S02]  /*124e0*/  SHFL.IDX P6, R14, R13, R12, R11 ;  /* 0x0000000c0d0e7389 */ /* 0x00006400000c000b */
[----:B01----:R-:W-:Y:S01]  /*124f0*/  ENDCOLLECTIVE ;  /* 0x000000000000791b */ /* 0x003fe20003800000 */
.L_x_1137:
[----:B------:R-:W-:Y:S02]  /*12500*/  IMAD.MOV.U32 R13, RZ, RZ, R2 ;  /* 0x000000ffff0d7224 */ /* 0x000fe400078e0002 */
[----:B------:R-:W-:Y:S02]  /*12510*/  IMAD.MOV.U32 R12, RZ, RZ, 0x1 ;  /* 0x00000001ff0c7424 */ /* 0x000fe400078e00ff */
[----:B------:R-:W-:-:S07]  /*12520*/  IMAD.MOV.U32 R5, RZ, RZ, R14 ;  /* 0x000000ffff057224 */ /* 0x000fce00078e000e */
[----:B------:R-:W-:Y:S05]  /*12530*/  WARPSYNC.COLLECTIVE R15, `(.L_x_1138) ;  /* 0x000000000f087348 */ /* 0x000fea0003c00000 */
[----:B------:R0:W1:Y:S02]  /*12540*/  SHFL.IDX P6, R14, R13, R12, R11 ;  /* 0x0000000c0d0e7389 */ /* 0x00006400000c000b */
[----:B01----:R-:W-:Y:S01]  /*12550*/  ENDCOLLECTIVE ;  /* 0x000000000000791b */ /* 0x003fe20003800000 */
.L_x_1138:
        /* <DEDUP_REMOVED lines=15> */
.L_x_1139:
        /* <DEDUP_REMOVED lines=8> */
.L_x_1140:
        /* <DEDUP_REMOVED lines=16> */
.L_x_1141:
[----:B------:R-:W-:Y:S01]  /*127d0*/  @P2 LOP3.LUT R22, R22, 0x40, RZ, 0xfc, !PT ;  /* 0x0000004016162812 */ /* 0x000fe200078efcff */
[----:B------:R-:W-:Y:S02]  /*127e0*/  IMAD.MOV.U32 R13, RZ, RZ, R2 ;  /* 0x000000ffff0d7224 */ /* 0x000fe400078e0002 */
[----:B------:R-:W-:Y:S02]  /*127f0*/  IMAD.MOV.U32 R12, RZ, RZ, 0x3 ;  /* 0x00000003ff0c7424 */ /* 0x000fe400078e00ff */
[----:B------:R-:W-:-:S07]  /*12800*/  IMAD.MOV.U32 R5, RZ, RZ, R14 ;  /* 0x000000ffff057224 */ /* 0x000fce00078e000e */
[----:B------:R-:W-:Y:S05]  /*12810*/  WARPSYNC.COLLECTIVE R15, `(.L_x_1142) ;  /* 0x000000000f087348 */ /* 0x000fea0003c00000 */
[----:B------:R0:W1:Y:S02]  /*12820*/  SHFL.IDX P6, R14, R13, R12, R11 ;  /* 0x0000000c0d0e7389 */ /* 0x00006400000c000b */
[----:B01----:R-:W-:Y:S01]  /*12830*/  ENDCOLLECTIVE ;  /* 0x000000000000791b */ /* 0x003fe20003800000 */
.L_x_1142:
        /* <DEDUP_REMOVED lines=14> */
.L_x_1143:
[----:B------:R-:W-:Y:S01]  /*12920*/  IMAD.MOV.U32 R0, RZ, RZ, R14 ;  /* 0x000000ffff007224 */ /* 0x000fe200078e000e */
[----:B------:R-:W-:Y:S06]  /*12930*/  BRA `(.L_x_1144) ;  /* 0xffffffb800607947 */ /* 0x000fec000383ffff */
.L_x_1064:
[----:B------:R-:W-:Y:S01]  /*12940*/  LOP3.LUT R22, R22, 0xff7fffff, RZ, 0xc0, !PT ;  /* 0xff7fffff16167812 */ /* 0x000fe200078ec0ff */
[----:B------:R-:W-:Y:S01]  /*12950*/  BSSY B0, `(.L_x_1145) ;  /* 0x000002e000007945 */ /* 0x000fe20003800000 */
[----:B------:R-:W-:Y:S02]  /*12960*/  IMAD.MOV.U32 R13, RZ, RZ, R6 ;  /* 0x000000ffff0d7224 */ /* 0x000fe400078e0006 */
[----:B------:R-:W-:Y:S01]  /*12970*/  @P2 LOP3.LUT R22, R22, 0x800000, RZ, 0xfc, !PT ;  /* 0x0080000016162812 */ /* 0x000fe200078efcff */
[----:B------:R-:W-:Y:S02]  /*12980*/  IMAD.MOV.U32 R12, RZ, RZ, RZ ;  /* 0x000000ffff0c7224 */ /* 0x000fe400078e00ff */
[----:B------:R-:W-:Y:S01]  /*12990*/  IMAD.MOV.U32 R11, RZ, RZ, 0x181f ;  /* 0x0000181fff0b7424 */ /* 0x000fe200078e00ff */
[----:B------:R-:W-:Y:S01]  /*129a0*/  LOP3.LUT R22, R22, 0xffbfffff, RZ, 0xc0, !PT ;  /* 0xffbfffff16167812 */ /* 0x000fe200078ec0ff */
[----:B------:R-:W-:-:S03]  /*129b0*/  IMAD.MOV.U32 R15, RZ, RZ, -0x1 ;  /* 0xffffffffff0f7424 */ /* 0x000fc600078e00ff */
[----:B------:R-:W-:-:S04]  /*129c0*/  @P1 LOP3.LUT R22, R22, 0x400000, RZ, 0xfc, !PT ;  /* 0x0040000016161812 */ /* 0x000fc800078efcff */
[C---:B------:R-:W-:Y:S02]  /*129d0*/  LOP3.LUT P1, RZ, R22.reuse, 0x100, RZ, 0xc0, !PT ;  /* 0x0000010016ff7812 */ /* 0x040fe4000782c0ff */
[C---:B------:R-:W-:Y:S02]  /*129e0*/  LOP3.LUT P0, RZ, R22.reuse, 0x80, RZ, 0xc0, !PT ;  /* 0x0000008016ff7812 */ /* 0x040fe4000780c0ff */
[C---:B------:R-:W-:Y:S02]  /*129f0*/  LOP3.LUT P6, RZ, R22.reuse, 0x40, RZ, 0xc0, !PT ;  /* 0x0000004016ff7812 */ /* 0x040fe400078cc0ff */
[----:B------:R-:W-:-:S07]  /*12a00*/  LOP3.LUT R22, R22, 0xffff7fff, RZ, 0xc0, !PT ;  /* 0xffff7fff16167812 */ /* 0x000fce00078ec0ff */
[----:B------:R-:W-:-:S04]  /*12a10*/  @!P1 LOP3.LUT R7, R4, 0x40, RZ, 0xc0, !PT ;  /* 0x0000004004079812 */ /* 0x000fc800078ec0ff */
[----:B------:R-:W-:-:S04]  /*12a20*/  @!P1 SHF.R.U32.HI R7, RZ, 0x2, R7 ;  /* 0x00000002ff079819 */ /* 0x000fc80000011607 */
[----:B------:R-:W-:Y:S02]  /*12a30*/  @!P1 ISETP.NE.U32.AND P2, PT, R7, RZ, PT ;  /* 0x000000ff0700920c */ /* 0x000fe40003f45070 */
[----:B------:R-:W-:-:S04]  /*12a40*/  @!P1 LOP3.LUT R7, R5, 0x80, RZ, 0xc0, !PT ;  /* 0x0000008005079812 */ /* 0x000fc800078ec0ff */
[----:B------:R-:W-:-:S04]  /*12a50*/  @!P1 SHF.R.U32.HI R7, RZ, 0x3, R7 ;  /* 0x00000003ff079819 */ /* 0x000fc80000011607 */
[----:B------:R-:W-:Y:S02]  /*12a60*/  @!P1 ISETP.NE.U32.AND P1, PT, R7, RZ, PT ;  /* 0x000000ff0700920c */ /* 0x000fe40003f25070 */
[----:B------:R-:W-:Y:S02]  /*12a70*/  @!P0 LOP3.LUT R7, R4, 0x40, RZ, 0xc0, !PT ;  /* 0x0000004004078812 */ /* 0x000fe400078ec0ff */
[----:B------:R-:W-:Y:S02]  /*12a80*/  @P2 LOP3.LUT R22, R22, 0x8000, RZ, 0xfc, !PT ;  /* 0x0000800016162812 */ /* 0x000fe400078efcff */
[----:B------:R-:W-:Y:S02]  /*12a90*/  @!P0 SHF.R.U32.HI R7, RZ, 0x2, R7 ;  /* 0x00000002ff078819 */ /* 0x000fe40000011607 */
[C---:B------:R-:W-:Y:S02]  /*12aa0*/  LOP3.LUT P2, RZ, R22.reuse, 0x800000, RZ, 0xc0, !PT ;  /* 0x0080000016ff7812 */ /* 0x040fe4000784c0ff */
[----:B------:R-:W-:-:S04]  /*12ab0*/  LOP3.LUT R22, R22, 0xffffbfff, RZ, 0xc0, !PT ;  /* 0xffffbfff16167812 */ /* 0x000fc800078ec0ff */
[----:B------:R-:W-:Y:S02]  /*12ac0*/  @P1 LOP3.LUT R22, R22, 0x4000, RZ, 0xfc, !PT ;  /* 0x0000400016161812 */ /* 0x000fe400078efcff */
[----:B------:R-:W-:Y:S02]  /*12ad0*/  @!P0 ISETP.NE.U32.AND P1, PT, R7, RZ, PT ;  /* 0x000000ff0700820c */ /* 0x000fe40003f25070 */
[----:B------:R-:W-:Y:S02]  /*12ae0*/  @!P0 LOP3.LUT R7, R5, 0x80, RZ, 0xc0, !PT ;  /* 0x0000008005078812 */ /* 0x000fe400078ec0ff */
[----:B------:R-:W-:Y:S02]  /*12af0*/  LOP3.LUT R22, R22, 0xfffbffff, RZ, 0xc0, !PT ;  /* 0xfffbffff16167812 */ /* 0x000fe400078ec0ff */
        /* <DEDUP_REMOVED lines=11> */
[----:B------:R-:W-:-:S07]  /*12bb0*/  @!P6 SHF.R.U32.HI R7, RZ, 0x3, R7 ;  /* 0x00000003ff07e819 */ /* 0x000fce0000011607 */
[----:B------:R-:W-:Y:S02]  /*12bc0*/  @P0 LOP3.LUT R22, R22, 0x100000, RZ, 0xfc, !PT ;  /* 0x0010000016160812 */ /* 0x000fe400078efcff */
[----:B------:R-:W-:Y:S02]  /*12bd0*/  @!P6 ISETP.NE.U32.AND P0, PT, R7, RZ, PT ;  /* 0x000000ff0700e20c */ /* 0x000fe40003f05070 */
[----:B------:R-:W-:-:S11]  /*12be0*/  LOP3.LUT R22, R22, 0xfff7ffff, RZ, 0xc0, !PT ;  /* 0xfff7ffff16167812 */ /* 0x000fd600078ec0ff */
[----:B------:R-:W-:-:S07]  /*12bf0*/  @P0 LOP3.LUT R22, R22, 0x80000, RZ, 0xfc, !PT ;  /* 0x0008000016160812 */ /* 0x000fce00078efcff */
[----:B------:R-:W-:Y:S05]  /*12c00*/  WARPSYNC.COLLECTIVE R15, `(.L_x_1146) ;  /* 0x000000000f087348 */ /* 0x000fea0003c00000 */
[----:B------:R0:W1:Y:S02]  /*12c10*/  SHFL.IDX P6, R14, R13, R12, R11 ;  /* 0x0000000c0d0e7389 */ /* 0x00006400000c000b */
[----:B01----:R-:W-:Y:S01]  /*12c20*/  ENDCOLLECTIVE ;  /* 0x000000000000791b */ /* 0x003fe20003800000 */
.L_x_1146:
[----:B------:R-:W-:Y:S05]  /*12c30*/  BSYNC B0 ;  /* 0x0000000000007941 */ /* 0x000fea0003800000 */
.L_x_1145:
[----:B------:R-:W-:Y:S01]  /*12c40*/  IMAD.MOV.U32 R13, RZ, RZ, R0 ;  /* 0x000000ffff0d7224 */ /* 0x000fe200078e0000 */
[----:B------:R-:W-:Y:S01]  /*12c50*/  LOP3.LUT R22, R22, 0xbfffffff, RZ, 0xc0, !PT ;  /* 0xbfffffff16167812 */ /* 0x000fe200078ec0ff */
[----:B------:R-:W-:Y:S02]  /*12c60*/  IMAD.MOV.U32 R12, RZ, RZ, RZ ;  /* 0x000000ffff0c7224 */ /* 0x000fe400078e00ff */
[----:B------:R-:W-:Y:S01]  /*12c70*/  IMAD.MOV.U32 R11, RZ, RZ, 0x181f ;  /* 0x0000181fff0b7424 */ /* 0x000fe200078e00ff */
[----:B------:R-:W-:Y:S01]  /*12c80*/  @P2 LOP3.LUT R22, R22, 0x40000000, RZ, 0xfc, !PT ;  /* 0x4000000016162812 */ /* 0x000fe200078efcff */
[----:B------:R-:W-:Y:S02]  /*12c90*/  IMAD.MOV.U32 R15, RZ, RZ, -0x1 ;  /* 0xffffffffff0f7424 */ /* 0x000fe400078e00ff */
[----:B------:R-:W-:Y:S01]  /*12ca0*/  IMAD.MOV.U32 R2, RZ, RZ, R14 ;  /* 0x000000ffff027224 */ /* 0x000fe200078e000e */
[----:B------:R-:W-:-:S13]  /*12cb0*/  LOP3.LUT P2, RZ, R22, 0x100, RZ, 0xc0, !PT ;  /* 0x0000010016ff7812 */ /* 0x000fda000784c0ff */
[----:B------:R-:W-:Y:S05]  /*12cc0*/  WARPSYNC.COLLECTIVE R15, `(.L_x_1147) ;  /* 0x000000000f087348 */ /* 0x000fea0003c00000 */
[----:B------:R0:W1:Y:S02]  /*12cd0*/  SHFL.IDX P6, R14, R13, R12, R11 ;  /* 0x0000000c0d0e7389 */ /* 0x00006400000c000b */
[----:B01----:R-:W-:Y:S01]  /*12ce0*/  ENDCOLLECTIVE ;  /* 0x000000000000791b */ /* 0x003fe20003800000 */
.L_x_1147:
[----:B------:R-:W-:-:S04]  /*12cf0*/  LOP3.LUT R22, R22, 0xdfffffff, RZ, 0xc0, !PT ;  /* 0xdfffffff16167812 */ /* 0x000fc800078ec0ff */
[----:B------:R-:W-:-:S04]  /*12d00*/  @P1 LOP3.LUT R22, R22, 0x20000000, RZ, 0xfc, !PT ;  /* 0x2000000016161812 */ /* 0x000fc800078efcff */
[C---:B------:R-:W-:Y:S01]  /*12d10*/  LOP3.LUT P1, RZ, R22.reuse, 0x800, RZ, 0xc0, !PT ;  /* 0x0000080016ff7812 */ /* 0x040fe2000782c0ff */
[----:B------:R-:W-:Y:S02]  /*12d20*/  IMAD.MOV.U32 R13, RZ, RZ, R6 ;  /* 0x000000ffff0d7224 */ /* 0x000fe400078e0006 */
[----:B------:R-:W-:Y:S01]  /*12d30*/  IMAD.MOV.U32 R12, RZ, RZ, 0x1 ;  /* 0x00000001ff0c7424 */ /* 0x000fe200078e00ff */
[C---:B------:R-:W-:Y:S02]  /*12d40*/  LOP3.LUT P6, RZ, R22.reuse, 0x4000, RZ, 0xc0, !PT ;  /* 0x0000400016ff7812 */ /* 0x040fe400078cc0ff */
[----:B------:R-:W-:Y:S02]  /*12d50*/  MOV R3, R14 ;  /* 0x0000000e00037202 */ /* 0x000fe40000000f00 */
[----:B------:R-:W-:Y:S02]  /*12d60*/  LOP3.LUT R22, R22, 0xefffffff, RZ, 0xc0, !PT ;  /* 0xefffffff16167812 */ /* 0x000fe400078ec0ff */
[----:B------:R-:W-:-:S05]  /*12d70*/  @!P2 LEA R3, P0, R8, R3, 0x1 ;  /* 0x000000030803a211 */ /* 0x000fca00078008ff */
[----:B------:R-:W-:Y:S02]  /*12d80*/  @!P2 IMAD.X R2, RZ, RZ, R2, P0 ;  /* 0x000000ffff02a224 */ /* 0x000fe400000e0602 */
[----:B------:R-:W-:-:S04]  /*12d90*/  @P6 LOP3.LUT R22, R22, 0x10000000, RZ, 0xfc, !PT ;  /* 0x1000000016166812 */ /* 0x000fc800078efcff */
[C---:B------:R-:W-:Y:S02]  /*12da0*/  LOP3.LUT P0, RZ, R22.reuse, 0x100, RZ, 0xc0, !PT ;  /* 0x0000010016ff7812 */ /* 0x040fe4000780c0ff */
[C---:B------:R-:W-:Y:S02]  /*12db0*/  LOP3.LUT P6, RZ, R22.reuse, 0x8000, RZ, 0xc0, !PT ;  /* 0x0000800016ff7812 */ /* 0x040fe400078cc0ff */
[----:B------:R-:W-:-:S09]  /*12dc0*/  LOP3.LUT P2, RZ, R22, 0x40000000, RZ, 0xc0, !PT ;  /* 0x4000000016ff7812 */ /* 0x000fd2000784c0ff */
[----:B------:R-:W-:-:S04]  /*12dd0*/  @!P0 LOP3.LUT R3, R3, R2, RZ, 0x3c, !PT ;  /* 0x0000000203038212 */ /* 0x000fc800078e3cff */
[----:B------:R-:W-:-:S04]  /*12de0*/  @!P0 LOP3.LUT R2, R3, R2, RZ, 0x3c, !PT ;  /* 0x0000000203028212 */ /* 0x000fc800078e3cff */
[----:B------:R-:W-:-:S05]  /*12df0*/  @!P0 LOP3.LUT R3, R3, R2, RZ, 0x3c, !PT ;  /* 0x0000000203038212 */ /* 0x000fca00078e3cff */
[----:B------:R-:W-:Y:S01]  /*12e00*/  @!PT LDS RZ, [RZ] ;  /* 0x00000000fffff984 */ /* 0x000fe20000000800 */
[----:B------:R-:W-:Y:S01]  /*12e10*/  @!PT LDS RZ, [RZ] ;  /* 0x00000000fffff984 */ /* 0x000fe20000000800 */
[----:B------:R-:W-:Y:S01]  /*12e20*/  @!PT LDS RZ, [RZ] ;  /* 0x00000000fffff984 */ /* 0x000fe20000000800 */
[----:B------:R0:W-:Y:S01]  /*12e30*/  @!P0 LDGSTS.E.BYPASS.LTC128B.128 [R25+0x26400], desc[UR44][R2.64], !P1 ;  /* 0x2640000002198fae */ /* 0x0001e2000c901d6c */
[C---:B------:R-:W-:Y:S02]  /*12e40*/  LOP3.LUT P1, RZ, R22.reuse, 0x20000000, RZ, 0xc0, !PT ;  /* 0x2000000016ff7812 */ /* 0x040fe4000782c0ff */
[----:B------:R-:W-:Y:S01]  /*12e50*/  LOP3.LUT R22, R22, 0xfbffffff, RZ, 0xc0, !PT ;  /* 0xfbffffff16167812 */ /* 0x000fe200078ec0ff */
[----:B------:R0:W-:Y:S03]  /*12e60*/  @!P0 LDGSTS.E.BYPASS.LTC128B.128 [R25+0x28400], desc[UR44][R2.64+0x80], !P5 ;  /* 0x2840008002198fae */ /* 0x0001e6000e901d6c */
[----:B------:R-:W-:Y:S01]  /*12e70*/  @P5 LOP3.LUT R22, R22, 0x4000000, RZ, 0xfc, !PT ;  /* 0x0400000016165812 */ /* 0x000fe200078efcff */
[----:B------:R0:W-:Y:S03]  /*12e80*/  @!P0 LDGSTS.E.BYPASS.LTC128B.128 [R25+0x2a400], desc[UR44][R2.64+0x100], !P4 ;  /* 0x2a40010002198fae */ /* 0x0001e6000e101d6c */
[C---:B------:R-:W-:Y:S01]  /*12e90*/  LOP3.LUT P5, RZ, R22.reuse, 0x800, RZ, 0xc0, !PT ;  /* 0x0000080016ff7812 */ /* 0x040fe200078ac0ff */
[----:B------:R0:W-:Y:S01]  /*12ea0*/  @!P0 LDGSTS.E.BYPASS.LTC128B.128 [R25+0x2c400], desc[UR44][R2.64+0x180], !P3 ;  /* 0x2c40018002198fae */ /* 0x0001e2000d901d6c */
[----:B------:R-:W-:-:S03]  /*12eb0*/  LOP3.LUT R22, R22, 0xf7ffffff, RZ, 0xc0, !PT ;  /* 0xf7ffffff16167812 */ /* 0x000fc600078ec0ff */
[----:B------:R0:W-:Y:S04]  /*12ec0*/  @!P0 LDGSTS.E.BYPASS.LTC128B.128 [R25+0x2e400], desc[UR44][R2.64+0x200], !P2 ;  /* 0x2e40020002198fae */ /* 0x0001e8000d101d6c */
[----:B------:R0:W-:Y:S04]  /*12ed0*/  @!P0 LDGSTS.E.BYPASS.LTC128B.128 [R25+0x30400], desc[UR44][R2.64+0x280], !P1 ;  /* 0x3040028002198fae */ /* 0x0001e8000c901d6c */
[----:B------:R-:W-:Y:S01]  /*12ee0*/  @P5 LOP3.LUT R22, R22, 0x8000000, RZ, 0xfc, !PT ;  /* 0x0800000016165812 */ /* 0x000fe200078efcff */
[----:B------:R0:W-:Y:S03]  /*12ef0*/  @!P0 LDGSTS.E.BYPASS.LTC128B.128 [R25+0x32400], desc[UR44][R2.64+0x300], P6 ;  /* 0x3240030002198fae */ /* 0x0001e6000b101d6c */
[----:B------:R-:W-:-:S02]  /*12f00*/  LOP3.LUT P6, RZ, R22, 0x10000000, RZ, 0xc0, !PT ;  /* 0x1000000016ff7812 */ /* 0x000fc400078cc0ff */
[----:B------:R-:W-:-:S11]  /*12f10*/  LOP3.LUT P5, RZ, R22, 0x80, RZ, 0xc0, !PT ;  /* 0x0000008016ff7812 */ /* 0x000fd600078ac0ff */
[----:B------:R0:W-:Y:S02]  /*12f20*/  @!P0 LDGSTS.E.BYPASS.LTC128B.128 [R25+0x34400], desc[UR44][R2.64+0x380], P6 ;  /* 0x3440038002198fae */ /* 0x0001e4000b101d6c */
[----:B0-----:R-:W-:Y:S05]  /*12f30*/  WARPSYNC.COLLECTIVE R15, `(.L_x_1148) ;  /* 0x000000000f087348 */ /* 0x001fea0003c00000 */
[----:B------:R1:W2:Y:S02]  /*12f40*/  SHFL.IDX P6, R14, R13, R12, R11 ;  /* 0x0000000c0d0e7389 */ /* 0x0002a400000c000b */
[----:B012---:R-:W-:Y:S01]  /*12f50*/  ENDCOLLECTIVE ;  /* 0x000000000000791b */ /* 0x007fe20003800000 */
.L_x_1148:
[----:B------:R-:W-:Y:S02]  /*12f60*/  IMAD.MOV.U32 R13, RZ, RZ, R0 ;  /* 0x000000ffff0d7224 */ /* 0x000fe400078e0000 */
[----:B------:R-:W-:-:S07]  /*12f70*/  IMAD.MOV.U32 R7, RZ, RZ, R14 ;  /* 0x000000ffff077224 */ /* 0x000fce00078e000e */
[----:B------:R-:W-:Y:S05]  /*12f80*/  WARPSYNC.COLLECTIVE R15, `(.L_x_1149) ;  /* 0x000000000f087348 */ /* 0x000fea0003c00000 */
[----:B------:R0:W1:Y:S02]  /*12f90*/  SHFL.IDX P6, R14, R13, R12, R11 ;  /* 0x0000000c0d0e7389 */ /* 0x00006400000c000b */
[----:B01----:R-:W-:Y:S01]  /*12fa0*/  ENDCOLLECTIVE ;  /* 0x000000000000791b */ /* 0x003fe20003800000 */
.L_x_1149:
[----:B------:R-:W-:Y:S02]  /*12fb0*/  IMAD.MOV.U32 R13, RZ, RZ, R6 ;  /* 0x000000ffff0d7224 */ /* 0x000fe400078e0006 */
[----:B------:R-:W-:Y:S01]  /*12fc0*/  IMAD.MOV.U32 R12, RZ, RZ, 0x2 ;  /* 0x00000002ff0c7424 */ /* 0x000fe200078e00ff */
[C---:B------:R-:W-:Y:S01]  /*12fd0*/  LOP3.LUT P6, RZ, R22.reuse, 0x20000, RZ, 0xc0, !PT ;  /* 0x0002000016ff7812 */ /* 0x040fe200078cc0ff */
[----:B------:R-:W-:Y:S01]  /*12fe0*/  IMAD.MOV.U32 R2, RZ, RZ, R14 ;  /* 0x000000ffff027224 */ /* 0x000fe200078e000e */
[----:B------:R-:W-:-:S04]  /*12ff0*/  LOP3.LUT R22, R22, 0xfdffffff, RZ, 0xc0, !PT ;  /* 0xfdffffff16167812 */ /* 0x000fc800078ec0ff */
[----:B------:R-:W-:-:S05]  /*13000*/  @!P5 LEA R2, P0, R8, R2, 0x1 ;  /* 0x000000020802d211 */ /* 0x000fca00078008ff */
[----:B------:R-:W-:Y:S02]  /*13010*/  @!P5 IMAD.X R3, RZ, RZ, R7, P0 ;  /* 0x000000ffff03d224 */ /* 0x000fe400000e0607 */
[----:B------:R-:W-:-:S04]  /*13020*/  @P6 LOP3.LUT R22, R22, 0x2000000, RZ, 0xfc, !PT ;  /* 0x0200000016166812 */ /* 0x000fc800078efcff */
[C---:B------:R-:W-:Y:S02]  /*13030*/  LOP3.LUT P5, RZ, R22.reuse, 0x8000000, RZ, 0xc0, !PT ;  /* 0x0800000016ff7812 */ /* 0x040fe400078ac0ff */
[C---:B------:R-:W-:Y:S02]  /*13040*/  LOP3.LUT P0, RZ, R22.reuse, 0x80, RZ, 0xc0, !PT ;  /* 0x0000008016ff7812 */ /* 0x040fe4000780c0ff */
[----:B------:R-:W-:-:S11]  /*13050*/  LOP3.LUT P6, RZ, R22, 0x40000, RZ, 0xc0, !PT ;  /* 0x0004000016ff7812 */ /* 0x000fd600078cc0ff */
[----:B------:R-:W-:Y:S01]  /*13060*/  @!PT LDS RZ, [RZ] ;  /* 0x00000000fffff984 */ /* 0x000fe20000000800 */
[----:B------:R-:W-:Y:S01]  /*13070*/  @!PT LDS RZ, [RZ] ;  /* 0x00000000fffff984 */ /* 0x000fe20000000800 */
[----:B------:R-:W-:Y:S01]  /*13080*/  @!PT LDS RZ, [RZ] ;  /* 0x00000000fffff984 */ /* 0x000fe20000000800 */
[----:B------:R0:W-:Y:S01]  /*13090*/  @!P0 LDGSTS.E.BYPASS.LTC128B.128 [R25+0x26c00], desc[UR44][R2.64], !P5 ;  /* 0x26c0000002198fae */ /* 0x0001e2000e901d6c */
[C---:B------:R-:W-:Y:S02]  /*130a0*/  LOP3.LUT P5, RZ, R22.reuse, 0x4000000, RZ, 0xc0, !PT ;  /* 0x0400000016ff7812 */ /* 0x040fe400078ac0ff */
[----:B------:R-:W-:-:S11]  /*130b0*/  LOP3.LUT R22, R22, 0xff7fffff, RZ, 0xc0, !PT ;  /* 0xff7fffff16167812 */ /* 0x000fd600078ec0ff */
        /* <DEDUP_REMOVED lines=8> */
[----:B------:R0:W-:Y:S03]  /*13140*/  @!P0 LDGSTS.E.BYPASS.LTC128B.128 [R25+0x30c00], desc[UR44][R2.64+0x280], !P1 ;  /* 0x30c0028002198fae */ /* 0x0001e6000c901d6c */
[C---:B------:R-:W-:Y:S01]  /*13150*/  LOP3.LUT P5, RZ, R22.reuse, 0x40, RZ, 0xc0, !PT ;  /* 0x0000004016ff7812 */ /* 0x040fe200078ac0ff */
[----:B------:R0:W-:Y:S01]  /*13160*/  @!P0 LDGSTS.E.BYPASS.LTC128B.128 [R25+0x32c00], desc[UR44][R2.64+0x300], P6 ;  /* 0x32c0030002198fae */ /* 0x0001e2000b101d6c */
[----:B------:R-:W-:-:S13]  /*13170*/  LOP3.LUT P6, RZ, R22, 0x2000000, RZ, 0xc0, !PT ;  /* 0x0200000016ff7812 */ /* 0x000fda00078cc0ff */
[----:B------:R0:W-:Y:S02]  /*13180*/  @!P0 LDGSTS.E.BYPASS.LTC128B.128 [R25+0x34c00], desc[UR44][R2.64+0x380], P6 ;  /* 0x34c0038002198fae */ /* 0x0001e4000b101d6c */
[----:B0-----:R-:W-:Y:S05]  /*13190*/  WARPSYNC.COLLECTIVE R15, `(.L_x_1150) ;  /* 0x000000000f087348 */ /* 0x001fea0003c00000 */
[----:B------:R1:W2:Y:S02]  /*131a0*/  SHFL.IDX P6, R14, R13, R12, R11 ;  /* 0x0000000c0d0e7389 */ /* 0x0002a400000c000b */
[----:B012---:R-:W-:Y:S01]  /*131b0*/  ENDCOLLECTIVE ;  /* 0x000000000000791b */ /* 0x007fe20003800000 */
.L_x_1150:
[----:B------:R-:W-:Y:S02]  /*131c0*/  IMAD.MOV.U32 R13, RZ, RZ, R0 ;  /* 0x000000ffff0d7224 */ /* 0x000fe400078e0000 */
[----:B------:R-:W-:-:S07]  /*131d0*/  IMAD.MOV.U32 R7, RZ, RZ, R14 ;  /* 0x000000ffff077224 */ /* 0x000fce00078e000e */
[----:B------:R-:W-:Y:S05]  /*131e0*/  WARPSYNC.COLLECTIVE R15, `(.L_x_1151) ;  /* 0x000000000f087348 */ /* 0x000fea0003c00000 */
[----:B------:R0:W1:Y:S02]  /*131f0*/  SHFL.IDX P6, R14, R13, R12, R11 ;  /* 0x0000000c0d0e7389 */ /* 0x00006400000c000b */
[----:B01----:R-:W-:Y:S01]  /*13200*/  ENDCOLLECTIVE ;  /* 0x000000000000791b */ /* 0x003fe20003800000 */
.L_x_1151:
        /* <DEDUP_REMOVED lines=15> */
[----:B------:R-:W-:-:S13]  /*13300*/  LOP3.LUT P5, RZ, R22, 0x800000, RZ, 0xc0, !PT ;  /* 0x0080000016ff7812 */ /* 0x000fda00078ac0ff */
[----:B------:R0:W-:Y:S04]  /*13310*/  @!P0 LDGSTS.E.BYPASS.LTC128B.128 [R25+0x29400], desc[UR44][R2.64+0x80], !P5 ;  /* 0x2940008002198fae */ /* 0x0001e8000e901d6c */
[----:B------:R0:W-:Y:S04]  /*13320*/  @!P0 LDGSTS.E.BYPASS.LTC128B.128 [R25+0x2b400], desc[UR44][R2.64+0x100], !P4 ;  /* 0x2b40010002198fae */ /* 0x0001e8000e101d6c */
[----:B------:R0:W-:Y:S04]  /*13330*/  @!P0 LDGSTS.E.BYPASS.LTC128B.128 [R25+0x2d400], desc[UR44][R2.64+0x180], !P3 ;  /* 0x2d40018002198fae */ /* 0x0001e8000d901d6c */
[----:B------:R0:W-:Y:S04]  /*13340*/  @!P0 LDGSTS.E.BYPASS.LTC128B.128 [R25+0x2f400], desc[UR44][R2.64+0x200], !P2 ;  /* 0x2f40020002198fae */ /* 0x0001e8000d101d6c */
[----:B------:R0:W-:Y:S04]  /*13350*/  @!P0 LDGSTS.E.BYPASS.LTC128B.128 [R25+0x31400], desc[UR44][R2.64+0x280], !P1 ;  /* 0x3140028002198fae */ /* 0x0001e8000c901d6c */
[----:B------:R0:W-:Y:S01]  /*13360*/  @!P0 LDGSTS.E.BYPASS.LTC128B.128 [R25+0x33400], desc[UR44][R2.64+0x300], P6 ;  /* 0x3340030002198fae */ /* 0x0001e2000b101d6c */
[----:B------:R-:W-:-:S13]  /*13370*/  LOP3.LUT P6, RZ, R22, 0x400000, RZ, 0xc0, !PT ;  /* 0x0040000016ff7812 */ /* 0x000fda00078cc0ff */
[----:B------:R0:W-:Y:S02]  /*13380*/  @!P0 LDGSTS.E.BYPASS.LTC128B.128 [R25+0x35400], desc[UR44][R2.64+0x380], P6 ;  /* 0x3540038002198fae */ /* 0x0001e4000b101d6c */
[----:B0-----:R-:W-:Y:S05]  /*13390*/  WARPSYNC.COLLECTIVE R15, `(.L_x_1152) ;  /* 0x000000000f087348 */ /* 0x001fea0003c00000 */
[----:B------:R1:W2:Y:S02]  /*133a0*/  SHFL.IDX P6, R14, R13, R12, R11 ;  /* 0x0000000c0d0e7389 */ /* 0x0002a400000c000b */
[----:B012---:R-:W-:Y:S01]  /*133b0*/  ENDCOLLECTIVE ;  /* 0x000000000000791b */ /* 0x007fe20003800000 */
.L_x_1152:
[----:B------:R-:W-:Y:S02]  /*133c0*/  IMAD.MOV.U32 R13, RZ, RZ, R0 ;  /* 0x000000ffff0d7224 */ /* 0x000fe400078e0000 */
[----:B------:R-:W-:-:S07]  /*133d0*/  IMAD.MOV.U32 R6, RZ, RZ, R14 ;  /* 0x000000ffff067224 */ /* 0x000fce00078e000e */
[----:B------:R-:W-:Y:S05]  /*133e0*/  WARPSYNC.COLLECTIVE R15, `(.L_x_1153) ;  /* 0x000000000f087348 */ /* 0x000fea0003c00000 */
[----:B------:R0:W1:Y:S02]  /*133f0*/  SHFL.IDX P6, R14, R13, R12, R11 ;  /* 0x0000000c0d0e7389 */ /* 0x00006400000c000b */
[----:B01----:R-:W-:Y:S01]  /*13400*/  ENDCOLLECTIVE ;  /* 0x000000000000791b */ /* 0x003fe20003800000 */
.L_x_1153:
[----:B------:R-:W-:Y:S01]  /*13410*/  IMAD.MOV.U32 R0, RZ, RZ, R14 ;  /* 0x000000ffff007224 */ /* 0x000fe200078e000e */
[----:B------:R-:W-:Y:S06]  /*13420*/  BRA `(.L_x_1154) ;  /* 0xffffffb800d87947 */ /* 0x000fec000383ffff */
.L_x_1069:
[----:B0-----:R0:W1:Y:S02]  /*13430*/  SYNCS.PHASECHK.TRANS64.TRYWAIT P0, [R23+URZ+0x38820], R0 ;  /* 0x03882000170075a7 */ /* 0x001064000800017f */
[----:B-1----:R-:W-:Y:S05]  /*13440*/  @!P0 NANOSLEEP.SYNCS 0x989680 ;  /* 0x009896800000895d */ /* 0x002fea0003900000 */
[----:B------:R-:W1:Y:S02]  /*13450*/  @!P0 SYNCS.PHASECHK.TRANS64 P0, [R23+URZ+0x38820], R0 ;  /* 0x03882000170085a7 */ /* 0x000e64000800007f */
[----:B-1----:R-:W-:Y:S05]  /*13460*/  @!P0 BRA `(.L_x_1069) ;  /* 0xfffffffc00f08947 */ /* 0x002fea000383ffff */
[----:B------:R-:W-:Y:S05]  /*13470*/  BRA `(.L_x_1155) ;  /* 0xffffffbc00747947 */ /* 0x000fea000383ffff */
.L_x_1072:
[----:B0-----:R0:W1:Y:S02]  /*13480*/  SYNCS.PHASECHK.TRANS64.TRYWAIT P0, [R30+URZ+0x38860], R0 ;  /* 0x038860001e0075a7 */ /* 0x001064000800017f */
[----:B-1----:R-:W-:Y:S05]  /*13490*/  @!P0 NANOSLEEP.SYNCS 0x989680 ;  /* 0x009896800000895d */ /* 0x002fea0003900000 */
[----:B------:R-:W1:Y:S02]  /*134a0*/  @!P0 SYNCS.PHASECHK.TRANS64 P0, [R30+URZ+0x38860], R0 ;  /* 0x038860001e0085a7 */ /* 0x000e64000800007f */
[----:B-1----:R-:W-:Y:S05]  /*134b0*/  @!P0 BRA `(.L_x_1072) ;  /* 0xfffffffc00f08947 */ /* 0x002fea000383ffff */
[----:B------:R-:W-:Y:S05]  /*134c0*/  BRA `(.L_x_1156) ;  /* 0xffffffbc00847947 */ /* 0x000fea000383ffff */
.L_x_1073:
        /* <DEDUP_REMOVED lines=8> */
.L_x_1158:
[----:B------:R-:W-:Y:S05]  /*13550*/  BSYNC B0 ;  /* 0x0000000000007941 */ /* 0x000fea0003800000 */
.L_x_1157:
[----:B------:R-:W0:Y:S01]  /*13560*/  S2R R7, SR_TID.X ;  /* 0x0000000000077919 */ /* 0x000e220000002100 */
[----:B------:R-:W-:Y:S01]  /*13570*/  IMAD.MOV.U32 R13, RZ, RZ, R4 ;  /* 0x000000ffff0d7224 */ /* 0x000fe200078e0004 */
[C---:B------:R-:W-:Y:S01]  /*13580*/  LOP3.LUT P5, RZ, R31.reuse, 0x2, RZ, 0xc0, !PT ;  /* 0x000000021fff7812 */ /* 0x040fe200078ac0ff */
[----:B------:R-:W-:Y:S01]  /*13590*/  IMAD.MOV.U32 R12, RZ, RZ, RZ ;  /* 0x000000ffff0c7224 */ /* 0x000fe200078e00ff */
[C---:B------:R-:W-:Y:S01]  /*135a0*/  LOP3.LUT P4, RZ, R31.reuse, 0x4, RZ, 0xc0, !PT ;  /* 0x000000041fff7812 */ /* 0x040fe2000788c0ff */
[----:B------:R-:W-:Y:S01]  /*135b0*/  IMAD.MOV.U32 R11, RZ, RZ, 0x181f ;  /* 0x0000181fff0b7424 */ /* 0x000fe200078e00ff */
[C---:B------:R-:W-:Y:S01]  /*135c0*/  LOP3.LUT P3, RZ, R31.reuse, 0x8, RZ, 0xc0, !PT ;  /* 0x000000081fff7812 */ /* 0x040fe2000786c0ff */
[----:B------:R-:W-:Y:S01]  /*135d0*/  IMAD.MOV.U32 R15, RZ, RZ, -0x1 ;  /* 0xffffffffff0f7424 */ /* 0x000fe200078e00ff */
[----:B------:R-:W-:Y:S01]  /*135e0*/  LOP3.LUT P2, RZ, R31, 0x10, RZ, 0xc0, !PT ;  /* 0x000000101fff7812 */ /* 0x000fe2000784c0ff */
[----:B------:R-:W-:Y:S01]  /*135f0*/  IMAD.MOV.U32 R3, RZ, RZ, R14 ;  /* 0x000000ffff037224 */ /* 0x000fe200078e000e */
[----:B------:R-:W-:Y:S01]  /*13600*/  LOP3.LUT R22, R22, 0xffffffbf, RZ, 0xc0, !PT ;  /* 0xffffffbf16167812 */ /* 0x000fe200078ec0ff */
[----:B------:R-:W-:-:S10]  /*13610*/  IMAD R5, R5, 0x2, R23 ;  /* 0x0000000205057824 */ /* 0x000fd400078e0217 */
[----:B0-----:R-:W-:Y:S05]  /*13620*/  WARPSYNC.COLLECTIVE R15, `(.L_x_1159) ;  /* 0x000000000f087348 */ /* 0x001fea0003c00000 */
[----:B------:R1:W2:Y:S02]  /*13630*/  SHFL.IDX P6, R14, R13, R12, R11 ;  /* 0x0000000c0d0e7389 */ /* 0x0002a400000c000b */
[----:B012---:R-:W-:Y:S01]  /*13640*/  ENDCOLLECTIVE ;  /* 0x000000000000791b */ /* 0x007fe20003800000 */
.L_x_1159:
[----:B------:R-:W-:Y:S02]  /*13650*/  IMAD.MOV.U32 R13, RZ, RZ, R6 ;  /* 0x000000ffff0d7224 */ /* 0x000fe400078e0006 */
[----:B------:R-:W-:Y:S02]  /*13660*/  IMAD.MOV.U32 R12, RZ, RZ, 0x1 ;  /* 0x00000001ff0c7424 */ /* 0x000fe400078e00ff */
[----:B------:R-:W-:Y:S02]  /*13670*/  IMAD.SHL.U32 R7, R7, 0x8, RZ ;  /* 0x0000000807077824 */ /* 0x000fe400078e00ff */
[----:B------:R-:W-:-:S03]  /*13680*/  IMAD.MOV.U32 R2, RZ, RZ, R14 ;  /* 0x000000ffff027224 */ /* 0x000fc600078e000e */
[----:B------:R-:W-:-:S05]  /*13690*/  LOP3.LUT R7, R7, 0x38, RZ, 0xc0, !PT ;  /* 0x0000003807077812 */ /* 0x000fca00078ec0ff */
[----:B------:R-:W-:Y:S01]  /*136a0*/  IMAD.SHL.U32 R0, R7, 0x2, RZ ;  /* 0x0000000207007824 */ /* 0x000fe200078e00ff */
[----:B------:R-:W-:-:S04]  /*136b0*/  LOP3.LUT R7, R31, 0x1, RZ, 0xc0, !PT ;  /* 0x000000011f077812 */ /* 0x000fc800078ec0ff */
[----:B------:R-:W-:Y:S02]  /*136c0*/  IADD3 R2, P0, R2, R0, RZ ;  /* 0x0000000002027210 */ /* 0x000fe40007f1e0ff */
[----:B------:R-:W-:Y:S02]  /*136d0*/  ISETP.NE.U32.AND P1, PT, R7, 0x1, PT ;  /* 0x000000010700780c */ /* 0x000fe40003f25070 */
[----:B------:R-:W-:Y:S01]  /*136e0*/  PRMT R7, R31, 0x8880, RZ ;  /* 0x000088801f077816 */ /* 0x000fe200000000ff */
        /* <DEDUP_REMOVED lines=8> */
[----:B------:R-:W-:Y:S02]  /*13770*/  ISETP.LT.OR P0, PT, R27, 0x1, !P5 ;  /* 0x000000011b00780c */ /* 0x000fe40006f01670 */
[----:B------:R-:W-:-:S11]  /*13780*/  LOP3.LUT R22, R22, 0xffffff7f, RZ, 0xc0, !PT ;  /* 0xffffff7f16167812 */ /* 0x000fd600078ec0ff */
        /* <DEDUP_REMOVED lines=10> */
[----:B------:R-:W-:-:S13]  /*13830*/  ISETP.LT.OR P6, PT, R27, 0x1, !P0 ;  /* 0x000000011b00780c */ /* 0x000fda00047c1670 */
[----:B------:R0:W-:Y:S01]  /*13840*/  LDGSTS.E.BYPASS.LTC128B.128 [R5+0xc400], desc[UR44][R2.64+0x300], !P6 ;  /* 0x0c40030002057fae */ /* 0x0001e2000f101d6c */
[----:B------:R-:W-:-:S13]  /*13850*/  ISETP.GT.AND P6, PT, R7, -0x1, PT ;  /* 0xffffffff0700780c */ /* 0x000fda0003fc4270 */
[----:B------:R-:W-:Y:S02]  /*13860*/  @P6 LOP3.LUT R22, R22, 0x80, RZ, 0xfc, !PT ;  /* 0x0000008016166812 */ /* 0x000fe400078efcff */
[----:B------:R-:W-:-:S13]  /*13870*/  ISETP.LT.OR P6, PT, R27, 0x1, P6 ;  /* 0x000000011b00780c */ /* 0x000fda00037c1670 */
[----:B------:R0:W-:Y:S02]  /*13880*/  LDGSTS.E.BYPASS.LTC128B.128 [R5+0xe400], desc[UR44][R2.64+0x380], !P6 ;  /* 0x0e40038002057fae */ /* 0x0001e4000f101d6c */
[----:B0-----:R-:W-:Y:S05]  /*13890*/  WARPSYNC.COLLECTIVE R15, `(.L_x_1160) ;  /* 0x000000000f087348 */ /* 0x001fea0003c00000 */
[----:B------:R1:W2:Y:S02]  /*138a0*/  SHFL.IDX P6, R14, R13, R12, R11 ;  /* 0x0000000c0d0e7389 */ /* 0x0002a400000c000b */
[----:B012---:R-:W-:Y:S01]  /*138b0*/  ENDCOLLECTIVE ;  /* 0x000000000000791b */ /* 0x007fe20003800000 */
.L_x_1160:
[----:B------:R-:W-:Y:S02]  /*138c0*/  IMAD.MOV.U32 R13, RZ, RZ, R4 ;  /* 0x000000ffff0d7224 */ /* 0x000fe400078e0004 */
[----:B------:R-:W-:-:S07]  /*138d0*/  IMAD.MOV.U32 R3, RZ, RZ, R14 ;  /* 0x000000ffff037224 */ /* 0x000fce00078e000e */
[----:B------:R-:W-:Y:S05]  /*138e0*/  WARPSYNC.COLLECTIVE R15, `(.L_x_1161) ;  /* 0x000000000f087348 */ /* 0x000fea0003c00000 */
[----:B------:R0:W1:Y:S02]  /*138f0*/  SHFL.IDX P6, R14, R13, R12, R11 ;  /* 0x0000000c0d0e7389 */ /* 0x00006400000c000b */
[----:B01----:R-:W-:Y:S01]  /*13900*/  ENDCOLLECTIVE ;  /* 0x000000000000791b */ /* 0x003fe20003800000 */
.L_x_1161:
        /* <DEDUP_REMOVED lines=29> */
.L_x_1162:
[----:B------:R-:W-:Y:S02]  /*13ae0*/  IMAD.MOV.U32 R13, RZ, RZ, R4 ;  /* 0x000000ffff0d7224 */ /* 0x000fe400078e0004 */
[----:B------:R-:W-:-:S07]  /*13af0*/  IMAD.MOV.U32 R7, RZ, RZ, R14 ;  /* 0x000000ffff077224 */ /* 0x000fce00078e000e */
[----:B------:R-:W-:Y:S05]  /*13b00*/  WARPSYNC.COLLECTIVE R15, `(.L_x_1163) ;  /* 0x000000000f087348 */ /* 0x000fea0003c00000 */
[----:B------:R0:W1:Y:S02]  /*13b10*/  SHFL.IDX P6, R14, R13, R12, R11 ;  /* 0x0000000c0d0e7389 */ /* 0x00006400000c000b */
[----:B01----:R-:W-:Y:S01]  /*13b20*/  ENDCOLLECTIVE ;  /* 0x000000000000791b */ /* 0x003fe20003800000 */
.L_x_1163:
        /* <DEDUP_REMOVED lines=29> */
.L_x_1164:
[----:B------:R-:W-:Y:S02]  /*13d00*/  IMAD.MOV.U32 R13, RZ, RZ, R4 ;  /* 0x000000ffff0d7224 */ /* 0x000fe400078e0004 */
[----:B------:R-:W-:-:S07]  /*13d10*/  IMAD.MOV.U32 R6, RZ, RZ, R14 ;  /* 0x000000ffff067224 */ /* 0x000fce00078e000e */
[----:B------:R-:W-:Y:S05]  /*13d20*/  WARPSYNC.COLLECTIVE R15, `(.L_x_1165) ;  /* 0x000000000f087348 */ /* 0x000fea0003c00000 */
[----:B------:R0:W1:Y:S02]  /*13d30*/  SHFL.IDX P6, R14, R13, R12, R11 ;  /* 0x0000000c0d0e7389 */ /* 0x00006400000c000b */
[----:B01----:R-:W-:Y:S01]  /*13d40*/  ENDCOLLECTIVE ;  /* 0x000000000000791b */ /* 0x003fe20003800000 */
.L_x_1165:
[----:B------:R-:W-:Y:S01]  /*13d50*/  IMAD.MOV.U32 R2, RZ, RZ, R14 ;  /* 0x000000ffff027224 */ /* 0x000fe200078e000e */
[----:B------:R-:W-:Y:S06]  /*13d60*/  BRA `(.L_x_1166) ;  /* 0xffffffbc00187947 */ /* 0x000fec000383ffff */
.L_x_1080:
[----:B0-----:R0:W1:Y:S02]  /*13d70*/  SYNCS.PHASECHK.TRANS64.TRYWAIT P0, [R6+URZ+0x38840], R17 ;  /* 0x03884011060075a7 */ /* 0x001064000800017f */
[----:B-1----:R-:W-:Y:S05]  /*13d80*/  @!P0 NANOSLEEP.SYNCS 0x989680 ;  /* 0x009896800000895d */ /* 0x002fea0003900000 */
[----:B------:R-:W1:Y:S02]  /*13d90*/  @!P0 SYNCS.PHASECHK.TRANS64 P0, [R6+URZ+0x38840], R17 ;  /* 0x03884011060085a7 */ /* 0x000e64000800007f */
[----:B-1----:R-:W-:Y:S05]  /*13da0*/  @!P0 BRA `(.L_x_1080) ;  /* 0xfffffffc00f08947 */ /* 0x002fea000383ffff */
[----:B------:R-:W-:Y:S05]  /*13db0*/  BRA `(.L_x_1167) ;  /* 0xffffffc000b07947 */ /* 0x000fea000383ffff */
.L_x_1081:
        /* <DEDUP_REMOVED lines=8> */
.L_x_1169:
[----:B------:R-:W-:Y:S05]  /*13e40*/  BSYNC B1 ;  /* 0x0000000000017941 */ /* 0x000fea0003800000 */
.L_x_1168:
[----:B------:R-:W-:Y:S02]  /*13e50*/  IMAD.MOV.U32 R13, RZ, RZ, R20 ;  /* 0x000000ffff0d7224 */ /* 0x000fe400078e0014 */
[----:B------:R-:W-:Y:S02]  /*13e60*/  IMAD.MOV.U32 R12, RZ, RZ, RZ ;  /* 0x000000ffff0c7224 */ /* 0x000fe400078e00ff */
[----:B------:R-:W-:Y:S02]  /*13e70*/  IMAD.MOV.U32 R11, RZ, RZ, 0x181f ;  /* 0x0000181fff0b7424 */ /* 0x000fe400078e00ff */
[----:B------:R-:W-:Y:S02]  /*13e80*/  IMAD.MOV.U32 R15, RZ, RZ, -0x1 ;  /* 0xffffffffff0f7424 */ /* 0x000fe400078e00ff */
[----:B------:R-:W-:Y:S02]  /*13e90*/  IMAD.MOV.U32 R3, RZ, RZ, R14 ;  /* 0x000000ffff037224 */ /* 0x000fe400078e000e */
[----:B------:R-:W-:-:S07]  /*13ea0*/  IMAD R21, R8, 0x2, R23 ;  /* 0x0000000208157824 */ /* 0x000fce00078e0217 */
[----:B------:R-:W-:Y:S05]  /*13eb0*/  WARPSYNC.COLLECTIVE R15, `(.L_x_1170) ;  /* 0x000000000f087348 */ /* 0x000fea0003c00000 */
[----:B------:R0:W1:Y:S02]  /*13ec0*/  SHFL.IDX P6, R14, R13, R12, R11 ;  /* 0x0000000c0d0e7389 */ /* 0x00006400000c000b */
[----:B01----:R-:W-:Y:S01]  /*13ed0*/  ENDCOLLECTIVE ;  /* 0x000000000000791b */ /* 0x003fe20003800000 */
.L_x_1170:
[----:B------:R-:W-:Y:S02]  /*13ee0*/  IMAD.MOV.U32 R13, RZ, RZ, R27 ;  /* 0x000000ffff0d7224 */ /* 0x000fe400078e001b */
[----:B------:R-:W-:Y:S02]  /*13ef0*/  IMAD.MOV.U32 R12, RZ, RZ, 0x1 ;  /* 0x00000001ff0c7424 */ /* 0x000fe400078e00ff */
[----:B------:R-:W-:-:S07]  /*13f00*/  IMAD.MOV.U32 R2, RZ, RZ, R14 ;  /* 0x000000ffff027224 */ /* 0x000fce00078e000e */
[----:B------:R-:W-:Y:S05]  /*13f10*/  WARPSYNC.COLLECTIVE R15, `(.L_x_1171) ;  /* 0x000000000f087348 */ /* 0x000fea0003c00000 */
[----:B------:R0:W1:Y:S02]  /*13f20*/  SHFL.IDX P6, R14, R13, R12, R11 ;  /* 0x0000000c0d0e7389 */ /* 0x00006400000c000b */
[----:B01----:R-:W-:Y:S01]  /*13f30*/  ENDCOLLECTIVE ;  /* 0x000000000000791b */ /* 0x003fe20003800000 */
.L_x_1171:
        /* <DEDUP_REMOVED lines=11> */
.L_x_1172:
[----:B------:R-:W-:Y:S02]  /*13ff0*/  IMAD.MOV.U32 R13, RZ, RZ, R27 ;  /* 0x000000ffff0d7224 */ /* 0x000fe400078e001b */
[----:B------:R-:W-:Y:S02]  /*14000*/  IMAD.MOV.U32 R12, RZ, RZ, 0x2 ;  /* 0x00000002ff0c7424 */ /* 0x000fe400078e00ff */
[----:B------:R-:W-:-:S07]  /*14010*/  IMAD.MOV.U32 R2, RZ, RZ, R14 ;  /* 0x000000ffff027224 */ /* 0x000fce00078e000e */
[----:B------:R-:W-:Y:S05]  /*14020*/  WARPSYNC.COLLECTIVE R15, `(.L_x_1173) ;  /* 0x000000000f087348 */ /* 0x000fea0003c00000 */
[----:B------:R0:W1:Y:S02]  /*14030*/  SHFL.IDX P6, R14, R13, R12, R11 ;  /* 0x0000000c0d0e7389 */ /* 0x00006400000c000b */
[----:B01----:R-:W-:Y:S01]  /*14040*/  ENDCOLLECTIVE ;  /* 0x000000000000791b */ /* 0x003fe20003800000 */
.L_x_1173:
        /* <DEDUP_REMOVED lines=11> */
.L_x_1174:
[----:B------:R-:W-:Y:S02]  /*14100*/  IMAD.MOV.U32 R13, RZ, RZ, R27 ;  /* 0x000000ffff0d7224 */ /* 0x000fe400078e001b */
[----:B------:R-:W-:Y:S02]  /*14110*/  IMAD.MOV.U32 R12, RZ, RZ, 0x3 ;  /* 0x00000003ff0c7424 */ /* 0x000fe400078e00ff */
[----:B------:R-:W-:-:S07]  /*14120*/  IMAD.MOV.U32 R2, RZ, RZ, R14 ;  /* 0x000000ffff027224 */ /* 0x000fce00078e000e */
[----:B------:R-:W-:Y:S05]  /*14130*/  WARPSYNC.COLLECTIVE R15, `(.L_x_1175) ;  /* 0x000000000f087348 */ /* 0x000fea0003c00000 */
[----:B------:R0:W1:Y:S02]  /*14140*/  SHFL.IDX P6, R14, R13, R12, R11 ;  /* 0x0000000c0d0e7389 */ /* 0x00006400000c000b */
[----:B01----:R-:W-:Y:S01]  /*14150*/  ENDCOLLECTIVE ;  /* 0x000000000000791b */ /* 0x003fe20003800000 */
.L_x_1175:
        /* <DEDUP_REMOVED lines=11> */
.L_x_1176:
[----:B------:R-:W-:Y:S01]  /*14210*/  IMAD.MOV.U32 R2, RZ, RZ, R14 ;  /* 0x000000ffff027224 */ /* 0x000fe200078e000e */
[----:B------:R-:W-:Y:S06]  /*14220*/  BRA `(.L_x_1177) ;  /* 0xffffffc000407947 */ /* 0x000fec000383ffff */
.L_x_1086:
[----:B---3--:R3:W4:Y:S02]  /*14230*/  SYNCS.PHASECHK.TRANS64.TRYWAIT P0, [R6+URZ+0x38860], R17 ;  /* 0x03886011060075a7 */ /* 0x008724000800017f */
[----:B----4-:R-:W-:Y:S05]  /*14240*/  @!P0 NANOSLEEP.SYNCS 0x989680 ;  /* 0x009896800000895d */ /* 0x010fea0003900000 */
[----:B------:R-:W4:Y:S02]  /*14250*/  @!P0 SYNCS.PHASECHK.TRANS64 P0, [R6+URZ+0x38860], R17 ;  /* 0x03886011060085a7 */ /* 0x000f24000800007f */
[----:B----4-:R-:W-:Y:S05]  /*14260*/  @!P0 BRA `(.L_x_1086) ;  /* 0xfffffffc00f08947 */ /* 0x010fea000383ffff */
[----:B------:R-:W-:Y:S05]  /*14270*/  BRA `(.L_x_1178) ;  /* 0xffffffc000907947 */ /* 0x000fea000383ffff */
.L_x_1087:
        /* <DEDUP_REMOVED lines=8> */
.L_x_1180:
[----:B------:R-:W-:Y:S05]  /*14300*/  BSYNC B1 ;  /* 0x0000000000017941 */ /* 0x000fea0003800000 */
.L_x_1179:
[----:B------:R-:W-:Y:S01]  /*14310*/  IMAD.MOV.U32 R13, RZ, RZ, R9 ;  /* 0x000000ffff0d7224 */ /* 0x000fe200078e0009 */
[----:B------:R-:W-:Y:S01]  /*14320*/  MOV R15, 0xffffffff ;  /* 0xffffffff000f7802 */ /* 0x000fe20000000f00 */
[----:B------:R-:W-:Y:S01]  /*14330*/  IMAD.MOV.U32 R12, RZ, RZ, RZ ;  /* 0x000000ffff0c7224 */ /* 0x000fe200078e00ff */
[C---:B------:R-:W-:Y:S01]  /*14340*/  LOP3.LUT P2, RZ, R22.reuse, 0x200, RZ, 0xc0, !PT ;  /* 0x0000020016ff7812 */ /* 0x040fe2000784c0ff */
[----:B------:R-:W-:Y:S01]  /*14350*/  IMAD.MOV.U32 R11, RZ, RZ, 0x181f ;  /* 0x0000181fff0b7424 */ /* 0x000fe200078e00ff */
[C---:B------:R-:W-:Y:S01]  /*14360*/  LOP3.LUT P1, RZ, R22.reuse, 0x20, RZ, 0xc0, !PT ;  /* 0x0000002016ff7812 */ /* 0x040fe2000782c0ff */
[----:B------:R-:W-:Y:S01]  /*14370*/  IMAD.MOV.U32 R3, RZ, RZ, R14 ;  /* 0x000000ffff037224 */ /* 0x000fe200078e000e */
[----:B------:R-:W-:Y:S01]  /*14380*/  LOP3.LUT R22, R22, 0xffbfffff, RZ, 0xc0, !PT ;  /* 0xffbfffff16167812 */ /* 0x000fe200078ec0ff */
[----:B------:R-:W-:-:S10]  /*14390*/  IMAD R17, R17, 0x2, R23 ;  /* 0x0000000211117824 */ /* 0x000fd400078e0217 */
[----:B------:R-:W-:Y:S05]  /*143a0*/  WARPSYNC.COLLECTIVE R15, `(.L_x_1181) ;  /* 0x000000000f087348 */ /* 0x000fea0003c00000 */
[----:B------:R0:W1:Y:S02]  /*143b0*/  SHFL.IDX P6, R14, R13, R12, R11 ;  /* 0x0000000c0d0e7389 */ /* 0x00006400000c000b */
[----:B01----:R-:W-:Y:S01]  /*143c0*/  ENDCOLLECTIVE ;  /* 0x000000000000791b */ /* 0x003fe20003800000 */
.L_x_1181:
        /* <DEDUP_REMOVED lines=18> */
.L_x_1182:
        /* <DEDUP_REMOVED lines=16> */
.L_x_1183:
        /* <DEDUP_REMOVED lines=19> */
.L_x_1184:
        /* <DEDUP_REMOVED lines=14> */
.L_x_1185:
        /* <DEDUP_REMOVED lines=16> */
.L_x_1186:
        /* <DEDUP_REMOVED lines=14> */
.L_x_1187:
[----:B------:R-:W-:Y:S05]  /*149e0*/  BRA `(.L_x_1188) ;  /* 0xffffffbc00fc7947 */ /* 0x000fea000383ffff */
.L_x_1095:
        /* <DEDUP_REMOVED lines=8> */
.L_x_1190:
[----:B------:R-:W-:Y:S05]  /*14a70*/  BSYNC B0 ;  /* 0x0000000000007941 */ /* 0x000fea0003800000 */
.L_x_1189:
[----:B------:R-:W-:Y:S02]  /*14a80*/  IMAD.MOV.U32 R13, RZ, RZ, R16 ;  /* 0x000000ffff0d7224 */ /* 0x000fe400078e0010 */
        /* <DEDUP_REMOVED lines=8> */
.L_x_1191:
[----:B------:R-:W-:Y:S02]  /*14b10*/  ULDC UR4, c[0x0][0xd3c] ;  /* 0x00034f0000047ab9 */ /* 0x000fe40000000800 */
[----:B------:R-:W-:-:S13]  /*14b20*/  ISETP.GE.OR P1, PT, R5, UR4, !P0 ;  /* 0x0000000405007c0c */ /* 0x000fda000c726670 */
[----:B------:R-:W0:Y:S01]  /*14b30*/  @!P1 LDC.64 R2, c[0x0][0xd80] ;  /* 0x00036000ff029b82 */ /* 0x000e220000000a00 */
[----:B------:R-:W-:Y:S02]  /*14b40*/  IMAD.MOV.U32 R11, RZ, RZ, RZ ;  /* 0x000000ffff0b7224 */ /* 0x000fe400078e00ff */
        /* <DEDUP_REMOVED lines=14> */
.L_x_1192:
[----:B------:R-:W-:Y:S01]  /*14c30*/  IMAD.MOV.U32 R12, RZ, RZ, 0x2 ;  /* 0x00000002ff0c7424 */ /* 0x000fe200078e00ff */
[----:B------:R-:W-:-:S05]  /*14c40*/  SEL R6, R14, RZ, P1 ;  /* 0x000000ff0e067207 */ /* 0x000fca0000800000 */
[----:B------:R-:W-:-:S04]  /*14c50*/  IMAD.IADD R6, R5, 0x1, R6 ;  /* 0x0000000105067824 */ /* 0x000fc800078e0206 */
[----:B------:R-:W-:-:S07]  /*14c60*/  IMAD.MOV.U32 R13, RZ, RZ, R6 ;  /* 0x000000ffff0d7224 */ /* 0x000fce00078e0006 */
[----:B------:R-:W-:Y:S05]  /*14c70*/  WARPSYNC.COLLECTIVE R15, `(.L_x_1193) ;  /* 0x000000000f087348 */ /* 0x000fea0003c00000 */
[----:B------:R0:W1:Y:S02]  /*14c80*/  SHFL.UP P6, R14, R13, R12, R11 ;  /* 0x0400000c0d0e7389 */ /* 0x00006400000c000b */
[----:B01----:R-:W-:Y:S01]  /*14c90*/  ENDCOLLECTIVE ;  /* 0x000000000000791b */ /* 0x003fe20003800000 */
.L_x_1193:
[----:B------:R-:W-:Y:S01]  /*14ca0*/  IMAD.MOV.U32 R12, RZ, RZ, 0x4 ;  /* 0x00000004ff0c7424 */ /* 0x000fe200078e00ff */
[----:B------:R-:W-:-:S05]  /*14cb0*/  SEL R7, R14, RZ, P2 ;  /* 0x000000ff0e077207 */ /* 0x000fca0001000000 */
[----:B------:R-:W-:-:S04]  /*14cc0*/  IMAD.IADD R7, R6, 0x1, R7 ;  /* 0x0000000106077824 */ /* 0x000fc800078e0207 */
[----:B------:R-:W-:-:S07]  /*14cd0*/  IMAD.MOV.U32 R13, RZ, RZ, R7 ;  /* 0x000000ffff0d7224 */ /* 0x000fce00078e0007 */
[----:B------:R-:W-:Y:S05]  /*14ce0*/  WARPSYNC.COLLECTIVE R15, `(.L_x_1194) ;  /* 0x000000000f087348 */ /* 0x000fea0003c00000 */
[----:B------:R0:W1:Y:S02]  /*14cf0*/  SHFL.UP P6, R14, R13, R12, R11 ;  /* 0x0400000c0d0e7389 */ /* 0x00006400000c000b */
[----:B01----:R-:W-:Y:S01]  /*14d00*/  ENDCOLLECTIVE ;  /* 0x000000000000791b */ /* 0x003fe20003800000 */
.L_x_1194:
[----:B------:R-:W-:Y:S01]  /*14d10*/  IMAD.MOV.U32 R12, RZ, RZ, 0x8 ;  /* 0x00000008ff0c7424 */ /* 0x000fe200078e00ff */
[----:B------:R-:W-:-:S05]  /*14d20*/  SEL R2, R14, RZ, P3 ;  /* 0x000000ff0e027207 */ /* 0x000fca0001800000 */
[----:B------:R-:W-:-:S04]  /*14d30*/  IMAD.IADD R2, R7, 0x1, R2 ;  /* 0x0000000107027824 */ /* 0x000fc800078e0202 */
[----:B------:R-:W-:-:S07]  /*14d40*/  IMAD.MOV.U32 R13, RZ, RZ, R2 ;  /* 0x000000ffff0d7224 */ /* 0x000fce00078e0002 */
[----:B------:R-:W-:Y:S05]  /*14d50*/  WARPSYNC.COLLECTIVE R15, `(.L_x_1195) ;  /* 0x000000000f087348 */ /* 0x000fea0003c00000 */
[----:B------:R0:W1:Y:S02]  /*14d60*/  SHFL.UP P6, R14, R13, R12, R11 ;  /* 0x0400000c0d0e7389 */ /* 0x00006400000c000b */
[----:B01----:R-:W-:Y:S01]  /*14d70*/  ENDCOLLECTIVE ;  /* 0x000000000000791b */ /* 0x003fe20003800000 */
.L_x_1195:
[----:B------:R-:W-:Y:S01]  /*14d80*/  IMAD.MOV.U32 R12, RZ, RZ, 0x10 ;  /* 0x00000010ff0c7424 */ /* 0x000fe200078e00ff */
[----:B------:R-:W-:-:S05]  /*14d90*/  SEL R3, R14, RZ, P4 ;  /* 0x000000ff0e037207 */ /* 0x000fca0002000000 */
[----:B------:R-:W-:-:S04]  /*14da0*/  IMAD.IADD R3, R2, 0x1, R3 ;  /* 0x0000000102037824 */ /* 0x000fc800078e0203 */
[----:B------:R-:W-:-:S07]  /*14db0*/  IMAD.MOV.U32 R13, RZ, RZ, R3 ;  /* 0x000000ffff0d7224 */ /* 0x000fce00078e0003 */
[----:B------:R-:W-:Y:S05]  /*14dc0*/  WARPSYNC.COLLECTIVE R15, `(.L_x_1196) ;  /* 0x000000000f087348 */ /* 0x000fea0003c00000 */
[----:B------:R0:W1:Y:S02]  /*14dd0*/  SHFL.UP P6, R14, R13, R12, R11 ;  /* 0x0400000c0d0e7389 */ /* 0x00006400000c000b */
[----:B01----:R-:W-:Y:S01]  /*14de0*/  ENDCOLLECTIVE ;  /* 0x000000000000791b */ /* 0x003fe20003800000 */
.L_x_1196:
        /* <DEDUP_REMOVED lines=8> */
.L_x_1197:
[----:B------:R-:W-:Y:S05]  /*14e70*/  BRA `(.L_x_1198) ;  /* 0xffffffc000907947 */ /* 0x000fea000383ffff */
.L_x_1100:
        /* <DEDUP_REMOVED lines=8> */
.L_x_1200:
[----:B------:R-:W-:Y:S05]  /*14f00*/  BSYNC B0 ;  /* 0x0000000000007941 */ /* 0x000fea0003800000 */
.L_x_1199:
        /* <DEDUP_REMOVED lines=8> */
.L_x_1201:
[----:B------:R-:W-:Y:S01]  /*14f90*/  IMAD.MOV.U32 R12, RZ, RZ, 0x4 ;  /* 0x00000004ff0c7424 */ /* 0x000fe200078e00ff */
[----:B------:R-:W-:-:S05]  /*14fa0*/  SEL R2, R14, RZ, P2 ;  /* 0x000000ff0e027207 */ /* 0x000fca0001000000 */
[----:B------:R-:W-:-:S04]  /*14fb0*/  IMAD.IADD R2, R13, 0x1, R2 ;  /* 0x000000010d027824 */ /* 0x000fc800078e0202 */
[----:B------:R-:W-:-:S07]  /*14fc0*/  IMAD.MOV.U32 R13, RZ, RZ, R2 ;  /* 0x000000ffff0d7224 */ /* 0x000fce00078e0002 */
[----:B------:R-:W-:Y:S05]  /*14fd0*/  WARPSYNC.COLLECTIVE R15, `(.L_x_1202) ;  /* 0x000000000f087348 */ /* 0x000fea0003c00000 */
[----:B------:R0:W1:Y:S02]  /*14fe0*/  SHFL.UP P6, R14, R13, R12, R11 ;  /* 0x0400000c0d0e7389 */ /* 0x00006400000c000b */
[----:B01----:R-:W-:Y:S01]  /*14ff0*/  ENDCOLLECTIVE ;  /* 0x000000000000791b */ /* 0x003fe20003800000 */
.L_x_1202:
[----:B------:R-:W-:Y:S01]  /*15000*/  IMAD.MOV.U32 R12, RZ, RZ, 0x8 ;  /* 0x00000008ff0c7424 */ /* 0x000fe200078e00ff */
[----:B------:R-:W-:-:S05]  /*15010*/  SEL R3, R14, RZ, P3 ;  /* 0x000000ff0e037207 */ /* 0x000fca0001800000 */
[----:B------:R-:W-:-:S04]  /*15020*/  IMAD.IADD R3, R2, 0x1, R3 ;  /* 0x0000000102037824 */ /* 0x000fc800078e0203 */
[----:B------:R-:W-:-:S07]  /*15030*/  IMAD.MOV.U32 R13, RZ, RZ, R3 ;  /* 0x000000ffff0d7224 */ /* 0x000fce00078e0003 */
[----:B------:R-:W-:Y:S05]  /*15040*/  WARPSYNC.COLLECTIVE R15, `(.L_x_1203) ;  /* 0x000000000f087348 */ /* 0x000fea0003c00000 */
[----:B------:R0:W1:Y:S02]  /*15050*/  SHFL.UP P6, R14, R13, R12, R11 ;  /* 0x0400000c0d0e7389 */ /* 0x00006400000c000b */
[----:B01----:R-:W-:Y:S01]  /*15060*/  ENDCOLLECTIVE ;  /* 0x000000000000791b */ /* 0x003fe20003800000 */
.L_x_1203:
[----:B------:R-:W-:Y:S01]  /*15070*/  IMAD.MOV.U32 R12, RZ, RZ, 0x10 ;  /* 0x00000010ff0c7424 */ /* 0x000fe200078e00ff */
[----:B------:R-:W-:-:S05]  /*15080*/  SEL R4, R14, RZ, P4 ;  /* 0x000000ff0e047207 */ /* 0x000fca0002000000 */
[----:B------:R-:W-:-:S04]  /*15090*/  IMAD.IADD R4, R3, 0x1, R4 ;  /* 0x0000000103047824 */ /* 0x000fc800078e0204 */
[----:B------:R-:W-:-:S07]  /*150a0*/  IMAD.MOV.U32 R13, RZ, RZ, R4 ;  /* 0x000000ffff0d7224 */ /* 0x000fce00078e0004 */
[----:B------:R-:W-:Y:S05]  /*150b0*/  WARPSYNC.COLLECTIVE R15, `(.L_x_1204) ;  /* 0x000000000f087348 */ /* 0x000fea0003c00000 */
[----:B------:R0:W1:Y:S02]  /*150c0*/  SHFL.UP P6, R14, R13, R12, R11 ;  /* 0x0400000c0d0e7389 */ /* 0x00006400000c000b */
[----:B01----:R-:W-:Y:S01]  /*150d0*/  ENDCOLLECTIVE ;  /* 0x000000000000791b */ /* 0x003fe20003800000 */
.L_x_1204:
        /* <DEDUP_REMOVED lines=8> */
.L_x_1205:
[----:B------:R-:W-:Y:S05]  /*15160*/  BRA `(.L_x_1206) ;  /* 0xffffffc000707947 */ /* 0x000fea000383ffff */
.L_x_1102:
[----:B------:R-:W-:Y:S01]  /*15170*/  BSSY B0, `(.L_x_1207) ;  /* 0x0000006000007945 */ /* 0x000fe20003800000 */
[----:B------:R-:W-:Y:S01]  /*15180*/  PLOP3.LUT P6, PT, P6, PT, PT, 0x8, 0x0 ;  /* 0x000000000000781c */ /* 0x000fe200037ce170 */
[----:B------:R-:W-:-:S12]  /*15190*/  IMAD.MOV.U32 R15, RZ, RZ, -0x1 ;  /* 0xffffffffff0f7424 */ /* 0x000fd800078e00ff */
[----:B01----:R-:W-:Y:S05]  /*151a0*/  WARPSYNC.COLLECTIVE R15, `(.L_x_1208) ;  /* 0x000000000f087348 */ /* 0x003fea0003c00000 */
[----:B------:R-:W-:Y:S01]  /*151b0*/  VOTE.ANY R14, PT, P6 ;  /* 0x00000000000e7806 */ /* 0x000fe200030e0100 */
[----:B01----:R-:W-:Y:S06]  /*151c0*/  ENDCOLLECTIVE ;  /* 0x000000000000791b */ /* 0x003fec0003800000 */
.L_x_1208:
[----:B------:R-:W-:Y:S05]  /*151d0*/  BSYNC B0 ;  /* 0x0000000000007941 */ /* 0x000fea0003800000 */
.L_x_1207:
        /* <DEDUP_REMOVED lines=9> */
.L_x_1209:
[----:B------:R-:W-:Y:S01]  /*15270*/  IMAD.MOV.U32 R5, RZ, RZ, R14 ;  /* 0x000000ffff057224 */ /* 0x000fe200078e000e */
[----:B------:R-:W-:Y:S06]  /*15280*/  BRA `(.L_x_1210) ;  /* 0xffffffc000607947 */ /* 0x000fec000383ffff */
.L_x_1104:
[----:B------:R-:W-:Y:S01]  /*15290*/  BSSY B0, `(.L_x_1211) ;  /* 0x0000007000007945 */ /* 0x000fe20003800000 */
[----:B------:R-:W-:Y:S02]  /*152a0*/  IMAD.MOV.U32 R13, RZ, RZ, R2 ;  /* 0x000000ffff0d7224 */ /* 0x000fe400078e0002 */
[----:B------:R-:W-:Y:S02]  /*152b0*/  IMAD.MOV.U32 R11, RZ, RZ, 0x1f ;  /* 0x0000001fff0b7424 */ /* 0x000fe400078e00ff */
[----:B------:R-:W-:-:S07]  /*152c0*/  IMAD.MOV.U32 R15, RZ, RZ, -0x1 ;  /* 0xffffffffff0f7424 */ /* 0x000fce00078e00ff */
[----:B0123--:R-:W-:Y:S05]  /*152d0*/  WARPSYNC.COLLECTIVE R15, `(.L_x_1212) ;  /* 0x000000000f087348 */ /* 0x00ffea0003c00000 */
[----:B------:R4:W0:Y:S02]  /*152e0*/  SHFL.IDX P6, R14, R13, R12, R11 ;  /* 0x0000000c0d0e7389 */ /* 0x00082400000c000b */
[----:B01234-:R-:W-:Y:S01]  /*152f0*/  ENDCOLLECTIVE ;  /* 0x000000000000791b */ /* 0x01ffe20003800000 */
.L_x_1212:
[----:B------:R-:W-:Y:S05]  /*15300*/  BSYNC B0 ;  /* 0x0000000000007941 */ /* 0x000fea0003800000 */
.L_x_1211:
[----:B------:R-:W-:Y:S05]  /*15310*/  BRA `(.L_x_1103) ;  /* 0xffffffc000587947 */ /* 0x000fea000383ffff */
.L_x_1108:
[----:B0-----:R0:W1:Y:S02]  /*15320*/  SYNCS.PHASECHK.TRANS64.TRYWAIT P0, [R7+URZ+0x38820], R0 ;  /* 0x03882000070075a7 */ /* 0x001064000800017f */
[----:B-1----:R-:W-:Y:S05]  /*15330*/  @!P0 NANOSLEEP.SYNCS 0x989680 ;  /* 0x009896800000895d */ /* 0x002fea0003900000 */
[----:B------:R-:W1:Y:S02]  /*15340*/  @!P0 SYNCS.PHASECHK.TRANS64 P0, [R7+URZ+0x38820], R0 ;  /* 0x03882000070085a7 */ /* 0x000e64000800007f */
[----:B-1----:R-:W-:Y:S05]  /*15350*/  @!P0 BRA `(.L_x_1108) ;  /* 0xfffffffc00f08947 */ /* 0x002fea000383ffff */
[----:B------:R-:W-:Y:S05]  /*15360*/  BRA `(.L_x_1213) ;  /* 0xffffffc400447947 */ /* 0x000fea000383ffff */
.L_x_1109:
        /* <DEDUP_REMOVED lines=11> */
.L_x_1215:
[----:B------:R-:W-:Y:S05]  /*15420*/  BSYNC B0 ;  /* 0x0000000000007941 */ /* 0x000fea0003800000 */
.L_x_1214:
[----:B------:R-:W-:Y:S05]  /*15430*/  BRA `(.L_x_1216) ;  /* 0xffffffc4002c7947 */ /* 0x000fea000383ffff */
.L_x_1112:
[----:B------:R-:W-:Y:S01]  /*15440*/  BSSY B1, `(.L_x_1217) ;  /* 0x0000006000017945 */ /* 0x000fe20003800000 */
[----:B------:R-:W-:-:S07]  /*15450*/  IMAD.MOV.U32 R15, RZ, RZ, -0x1 ;  /* 0xffffffffff0f7424 */ /* 0x000fce00078e00ff */
[----:B0-234-:R-:W-:Y:S05]  /*15460*/  WARPSYNC.COLLECTIVE R15, `(.L_x_1218) ;  /* 0x000000000f0c7348 */ /* 0x01dfea0003c00000 */
[----:B------:R-:W-:Y:S02]  /*15470*/  ELECT P6, UR62, PT ;  /* 0x00000000003e782f */ /* 0x000fe400038c0000 */
[----:B------:R-:W-:Y:S01]  /*15480*/  MOV R14, UR62 ;  /* 0x0000003e000e7c02 */ /* 0x000fe20008000f00 */
[----:B0-234-:R-:W-:Y:S10]  /*15490*/  ENDCOLLECTIVE ;  /* 0x000000000000791b */ /* 0x01dff40003800000 */
.L_x_1218:
[----:B------:R-:W-:Y:S05]  /*154a0*/  BSYNC B1 ;  /* 0x0000000000017941 */ /* 0x000fea0003800000 */
.L_x_1217:
[----:B------:R-:W-:Y:S05]  /*154b0*/  BRA `(.L_x_1219) ;  /* 0xffffffc400247947 */ /* 0x000fea000383ffff */
.L_x_1114:
[----:B0-----:R0:W1:Y:S02]  /*154c0*/  SYNCS.PHASECHK.TRANS64.TRYWAIT P1, [R5+URZ+0x38840], R0 ;  /* 0x03884000050075a7 */ /* 0x001064000802017f */
[----:B-1----:R-:W-:Y:S05]  /*154d0*/  @!P1 NANOSLEEP.SYNCS 0x989680 ;  /* 0x009896800000995d */ /* 0x002fea0003900000 */
[----:B------:R-:W1:Y:S02]  /*154e0*/  @!P1 SYNCS.PHASECHK.TRANS64 P1, [R5+URZ+0x38840], R0 ;  /* 0x03884000050095a7 */ /* 0x000e64000802007f */
[----:B-1----:R-:W-:Y:S05]  /*154f0*/  @!P1 BRA `(.L_x_1114) ;  /* 0xfffffffc00f09947 */ /* 0x002fea000383ffff */
[----:B------:R-:W-:Y:S05]  /*15500*/  BRA `(.L_x_1220) ;  /* 0xffffffc400447947 */ /* 0x000fea000383ffff */
.L_x_1116:
[----:B-1----:R1:W0:Y:S02]  /*15510*/  SYNCS.PHASECHK.TRANS64.TRYWAIT P1, [R3+URZ+0x38840], R2 ;  /* 0x03884002030075a7 */ /* 0x002224000802017f */
[----:B0-----:R-:W-:Y:S05]  /*15520*/  @!P1 NANOSLEEP.SYNCS 0x989680 ;  /* 0x009896800000995d */ /* 0x001fea0003900000 */
[----:B------:R-:W0:Y:S02]  /*15530*/  @!P1 SYNCS.PHASECHK.TRANS64 P1, [R3+URZ+0x38840], R2 ;  /* 0x03884002030095a7 */ /* 0x000e24000802007f */
[----:B0-----:R-:W-:Y:S05]  /*15540*/  @!P1 BRA `(.L_x_1116) ;  /* 0xfffffffc00f09947 */ /* 0x001fea000383ffff */
[----:B------:R-:W-:Y:S05]  /*15550*/  BRA `(.L_x_1221) ;  /* 0xffffffc400507947 */ /* 0x000fea000383ffff */
.L_x_1118:
[----:B------:R0:W0:Y:S02]  /*15560*/  SYNCS.PHASECHK.TRANS64.TRYWAIT P1, [R5+URZ+0x38860], R0 ;  /* 0x03886000050075a7 */ /* 0x000024000802017f */
[----:B0-----:R-:W-:Y:S05]  /*15570*/  @!P1 NANOSLEEP.SYNCS 0x989680 ;  /* 0x009896800000995d */ /* 0x001fea0003900000 */
[----:B------:R-:W0:Y:S02]  /*15580*/  @!P1 SYNCS.PHASECHK.TRANS64 P1, [R5+URZ+0x38860], R0 ;  /* 0x03886000050095a7 */ /* 0x000e24000802007f */
[----:B0-----:R-:W-:Y:S05]  /*15590*/  @!P1 BRA `(.L_x_1118) ;  /* 0xfffffffc00f09947 */ /* 0x001fea000383ffff */
[----:B------:R-:W-:Y:S05]  /*155a0*/  BRA `(.L_x_1222) ;  /* 0xffffffc4004c7947 */ /* 0x000fea000383ffff */
.L_x_1223:
        /* <DEDUP_REMOVED lines=13> */
.L_x_5637:


//--------------------- .text._ZN7cutlass13device_kernelIN5flash11enable_sm90INS1_16FlashAttnFwdSm90INS1_25CollectiveMainloopFwdSm90ILi2EN4cute5tupleIJNS5_1CILi1EEES8_S8_EEENS6_IJNS7_ILi64EEESA_SA_EEELi512ENS_6half_tEfNS_4arch4Sm90ELb0ELb0ELb0ELb1ELb1ELb1ELb1ELb0ELb0ELb1ELb0ELb0EEENS1_21CollectiveEpilogueFwdINS6_IJSA_NS7_ILi512EEESA_EEES9_SC_SE_Li256ELb1ELb1ELb0ELb0EEENS1_36VarlenDynamicPersistentTileSchedulerILi64ELi64ELi256ELi128ELb0ELb1ELb1ELb0ELb1ELb1EEEEEEEEEvNT_6ParamsE --------------------------
	.section	.text._ZN7cutlass13device_kernelIN5flash11enable_sm90INS1_16FlashAttnFwdSm90INS1_25CollectiveMainloopFwdSm90ILi2EN4cute5tupleIJNS5_1CILi1EEES8_S8_EEENS6_IJNS7_ILi64EEESA_SA_EEELi512ENS_6half_tEfNS_4arch4Sm90ELb0ELb0ELb0ELb1ELb1ELb1ELb1ELb0ELb0ELb1ELb0ELb0EEENS1_21CollectiveEpilogueFwdINS6_IJSA_NS7_ILi512EEESA_EEES9_SC_SE_Li256ELb1ELb1ELb0ELb0EEENS1_36VarlenDynamicPersistentTileSchedulerILi64ELi64ELi256ELi128ELb0ELb1ELb1ELb0ELb1ELb1EEEEEEEEEvNT_6ParamsE,"ax",@progbits
	.align	128
.text._ZN7cutlass13device_kernelIN5flash11enable_sm90INS1_16FlashAttnFwdSm90INS1_25CollectiveMainloopFwdSm90ILi2EN4cute5tupleIJNS5_1CILi1EEES8_S8_EEENS6_IJNS7_ILi64EEESA_SA_EEELi512ENS_6half_tEfNS_4arch4Sm90ELb0ELb0ELb0ELb1ELb1ELb1ELb1ELb0ELb0ELb1ELb0ELb0EEENS1_21CollectiveEpilogueFwdINS6_IJSA_NS7_ILi512EEESA_EEES9_SC_SE_Li256ELb1ELb1ELb0ELb0EEENS1_36VarlenDynamicPersistentTileSchedulerILi64ELi64ELi256ELi128ELb0ELb1ELb1ELb0ELb1ELb1EEEEEEEEEvNT_6ParamsE:
        .type           _ZN7cutlass13device_kernelIN5flash11enable_sm90INS1_16FlashAttnFwdSm90INS1_25CollectiveMainloopFwdSm90ILi2EN4cute5tupleIJNS5_1CILi1EEES8_S8_EEENS6_IJNS7_ILi64EEESA_SA_EEELi512ENS_6half_tEfNS_4arch4Sm90ELb0ELb0ELb0ELb1ELb1ELb1ELb1ELb0ELb0ELb1ELb0ELb0EEENS1_21CollectiveEpilogueFwdINS6_IJSA_NS7_ILi512EEESA_EEES9_SC_SE_Li256ELb1ELb1ELb0ELb0EEENS1_36VarlenDynamicPersistentTileSchedulerILi64ELi64ELi256ELi128ELb0ELb1ELb1ELb0ELb1ELb1EEEEEEEEEvNT_6ParamsE,@function
        .size           _ZN7cutlass13device_kernelIN5flash11enable_sm90INS1_16FlashAttnFwdSm90INS1_25CollectiveMainloopFwdSm90ILi2EN4cute5tupleIJNS5_1CILi1EEES8_S8_EEENS6_IJNS7_ILi64EEESA_SA_EEELi512ENS_6half_tEfNS_4arch4Sm90ELb0ELb0ELb0ELb1ELb1ELb1ELb1ELb0ELb0ELb1ELb0ELb0EEENS1_21CollectiveEpilogueFwdINS6_IJSA_NS7_ILi512EEESA_EEES9_SC_SE_Li256ELb1ELb1ELb0ELb0EEENS1_36VarlenDynamicPersistentTileSchedulerILi64ELi64ELi256ELi128ELb0ELb1ELb1ELb0ELb1ELb1EEEEEEEEEvNT_6ParamsE,(.L_x_5638 - _ZN7cutlass13device_kernelIN5flash11enable_sm90INS1_16FlashAttnFwdSm90INS1_25CollectiveMainloopFwdSm90ILi2EN4cute5tupleIJNS5_1CILi1EEES8_S8_EEENS6_IJNS7_ILi64EEESA_SA_EEELi512ENS_6half_tEfNS_4arch4Sm90ELb0ELb0ELb0ELb1ELb1ELb1ELb1ELb0ELb0ELb1ELb0ELb0EEENS1_21CollectiveEpilogueFwdINS6_IJSA_NS7_ILi512EEESA_EEES9_SC_SE_Li256ELb1ELb1ELb0ELb0EEENS1_36VarlenDynamicPersistentTileSchedulerILi64ELi64ELi256ELi128ELb0ELb1ELb1ELb0ELb1ELb1EEEEEEEEEvNT_6ParamsE)
        .other          _ZN7cutlass13device_kernelIN5flash11enable_sm90INS1_16FlashAttnFwdSm90INS1_25CollectiveMainloopFwdSm90ILi2EN4cute5tupleIJNS5_1CILi1EEES8_S8_EEENS6_IJNS7_ILi64EEESA_SA_EEELi512ENS_6half_tEfNS_4arch4Sm90ELb0ELb0ELb0ELb1ELb1ELb1ELb1ELb0ELb0ELb1ELb0ELb0EEENS1_21CollectiveEpilogueFwdINS6_IJSA_NS7_ILi512EEESA_EEES9_SC_SE_Li256ELb1ELb1ELb0ELb0EEENS1_36VarlenDynamicPersistentTileSchedulerILi64ELi64ELi256ELi128ELb0ELb1ELb1ELb0ELb1ELb1EEEEEEEEEvNT_6ParamsE,@"STO_CUDA_ENTRY STV_DEFAULT"
_ZN7cutlass13device_kernelIN5flash11enable_sm90INS1_16FlashAttnFwdSm90INS1_25CollectiveMainloopFwdSm90ILi2EN4cute5tupleIJNS5_1CILi1EEES8_S8_EEENS6_IJNS7_ILi64EEESA_SA_EEELi512ENS_6half_tEfNS_4arch4Sm90ELb0ELb0ELb0ELb1ELb1ELb1ELb1ELb0ELb0ELb1ELb0ELb0EEENS1_21CollectiveEpilogueFwdINS6_IJSA_NS7_ILi512EEESA_EEES9_SC_SE_Li256ELb1ELb1ELb0ELb0EEENS1_36VarlenDynamicPersistentTileSchedulerILi64ELi64ELi256ELi128ELb0ELb1ELb1ELb0ELb1ELb1EEEEEEEEEvNT_6ParamsE:
        /* <DEDUP_REMOVED lines=17> */
.L_x_1225:
[----:B------:R-:W-:Y:S05]  /*0110*/  BSYNC B0 ;  /* 0x0000000000007941 */ /* 0x000fea0003800000 */
.L_x_1224:
        /* <DEDUP_REMOVED lines=12> */
[----:B------:R-:W-:Y:S01]  /*01e0*/  VOTEU.ANY UP2, P0 ;  /* 0x00000000003f7886 */ /* 0x000fe20000040100 */
        /* <DEDUP_REMOVED lines=8> */
[----:B-1----:R0:W1:Y:S01]  /*0270*/  @UP0 SYNCS.EXCH.64 URZ, [UR8+0x38800], UR4 ;  /* 0x03880004083f05b2 */ /* 0x0020620008000100 */
[----:B------:R0:W2:Y:S05]  /*0280*/  @UP1 SYNCS.EXCH.64 URZ, [UR8+0x38810], UR4 ;  /* 0x03881004083f15b2 */ /* 0x0000aa0008000100 */
[----:B------:R0:W3:Y:S02]  /*0290*/  @UP2 SYNCS.EXCH.64 URZ, [UR8+0x38820], UR6 ;  /* 0x03882006083f25b2 */ /* 0x0000e40008000100 */
        /* <DEDUP_REMOVED lines=15> */
.L_x_1226:
        /* <DEDUP_REMOVED lines=22> */
.L_x_1227:
        /* <DEDUP_REMOVED lines=18> */
.L_x_1228:
        /* <DEDUP_REMOVED lines=22> */
.L_x_1229:
        /* <DEDUP_REMOVED lines=22> */
.L_x_1230:
[----:B------:R-:W-:Y:S01]  /*08d0*/  IMAD.MOV.U32 R3, RZ, RZ, 0x1 ;  /* 0x00000001ff037424 */ /* 0x000fe200078e00ff */
[----:B------:R-:W-:Y:S01]  /*08e0*/  ISETP.NE.AND P0, PT, R4, RZ, PT ;  /* 0x000000ff0400720c */ /* 0x000fe20003f05270 */
[----:B------:R-:W-:Y:S01]  /*08f0*/  NOP ;  /* 0x0000000000007918 */ /* 0x000fe20000000000 */
[----:B------:R-:W-:Y:S01]  /*0900*/  ULDC.64 UR40, c[0x0][0x208] ;  /* 0x0000820000287ab9 */ /* 0x000fe20000000a00 */
[----:B------:R-:W-:Y:S01]  /*0910*/  BSSY B9, `(.L_x_1231) ;  /* 0x0001a49000097945 */ /* 0x000fe20003800000 */
[----:B------:R-:W-:-:S05]  /*0920*/  SEL R3, R3, 0x2, !P0 ;  /* 0x0000000203037807 */ /* 0x000fca0004000000 */
[----:B------:R0:W-:Y:S02]  /*0930*/  STL [R1+0x8], R3 ;  /* 0x0000080301007387 */ /* 0x0001e40000100800 */
[----:B01234-:R-:W-:Y:S06]  /*0940*/  BAR.SYNC.DEFER_BLOCKING 0x0 ;  /* 0x0000000000007b1d */ /* 0x01ffec0000010000 */
[----:B------:R-:W-:Y:S05]  /*0950*/  @!P0 BRA `(.L_x_1232) ;  /* 0x0000012400388947 */ /* 0x000fea0003800000 */
.L_x_1233:
        /* <DEDUP_REMOVED lines=19> */
[----:B------:R-:W2:Y:S01]  /*0a90*/  LDL.LU R18, [R1+0x8] ;  /* 0x0000080001127983 */ /* 0x000ea20000300800 */
[----:B------:R-:W-:Y:S01]  /*0aa0*/  VIADD R19, R0, 0xffffff80 ;  /* 0xffffff8000137836 */ /* 0x000fe20000000000 */
[----:B------:R-:W-:Y:S01]  /*0ab0*/  CS2R R184, SRZ ;  /* 0x0000000000b87805 */ /* 0x000fe2000001ff00 */
[----:B------:R-:W-:Y:S02]  /*0ac0*/  IMAD.MOV.U32 R227, RZ, RZ, 0x40 ;  /* 0x00000040ffe37424 */ /* 0x000fe400078e00ff */
[----:B------:R-:W-:Y:S01]  /*0ad0*/  IMAD.MOV.U32 R22, RZ, RZ, RZ ;  /* 0x000000ffff167224 */ /* 0x000fe200078e00ff */
[----:B------:R-:W-:-:S04]  /*0ae0*/  SHF.R.S32.HI R0, RZ, 0x1f, R19 ;  /* 0x0000001fff007819 */ /* 0x000fc80000011413 */
        /* <DEDUP_REMOVED lines=15> */
[----:B------:R-:W-:Y:S02]  /*0be0*/  LOP3.LUT R14, R7, 0x1ffffffe, RZ, 0xc0, !PT ;  /* 0x1ffffffe070e7812 */ /* 0x000fe400078ec0ff */
[----:B------:R-:W-:Y:S02]  /*0bf0*/  LEA.HI R13, R13, R222, RZ, 0x2 ;  /* 0x000000de0d0d7211 */ /* 0x000fe400078f10ff */
[----:B------:R-:W-:Y:S01]  /*0c00*/  SHF.R.S32.HI R7, RZ, 0x2, R6 ;  /* 0x00000002ff077819 */ /* 0x000fe20000011406 */
[----:B------:R-:W-:Y:S01]  /*0c10*/  IMAD.IADD R14, R11, 0x1, -R14 ;  /* 0x000000010b0e7824 */ /* 0x000fe200078e0a0e */
[----:B------:R-:W-:Y:S02]  /*0c20*/  SHF.R.S32.HI R8, RZ, 0x1f, R6 ;  /* 0x0000001fff087819 */ /* 0x000fe40000011406 */
[----:B------:R-:W-:Y:S01]  /*0c30*/  SHF.R.S32.HI R15, RZ, 0x7, R3 ;  /* 0x00000007ff0f7819 */ /* 0x000fe20000011403 */
[----:B------:R-:W-:Y:S01]  /*0c40*/  IMAD.SHL.U32 R14, R14, 0x8, RZ ;  /* 0x000000080e0e7824 */ /* 0x000fe200078e00ff */
[----:B------:R-:W-:-:S02]  /*0c50*/  LOP3.LUT R13, R13, 0x3ffffc, RZ, 0xc0, !PT ;  /* 0x003ffffc0d0d7812 */ /* 0x000fc400078ec0ff */
[----:B------:R-:W-:Y:S01]  /*0c60*/  LEA.HI R8, R8, R7, RZ, 0x3 ;  /* 0x0000000708087211 */ /* 0x000fe200078f18ff */
[----:B------:R-:W-:Y:S01]  /*0c70*/  IMAD R16, R15, 0x100, R9 ;  /* 0x000001000f107824 */ /* 0x000fe200078e0209 */
[----:B------:R-:W-:Y:S01]  /*0c80*/  LOP3.LUT R12, R10, 0xfffffff8, RZ, 0xc0, !PT ;  /* 0xfffffff80a0c7812 */ /* 0x000fe200078ec0ff */
[----:B------:R-:W-:Y:S01]  /*0c90*/  IMAD.IADD R13, R222, 0x1, -R13 ;  /* 0x00000001de0d7824 */ /* 0x000fe200078e0a0d */
[----:B------:R-:W-:Y:S01]  /*0ca0*/  LOP3.LUT R8, R8, 0xfffffff8, RZ, 0xc0, !PT ;  /* 0xfffffff808087812 */ /* 0x000fe200078ec0ff */
[----:B------:R-:W-:Y:S01]  /*0cb0*/  IMAD.SHL.U32 R10, R10, 0x40, RZ ;  /* 0x000000400a0a7824 */ /* 0x000fe200078e00ff */
[----:B------:R-:W-:Y:S01]  /*0cc0*/  LEA.HI R5, R5, R4, RZ, 0x5 ;  /* 0x0000000405057211 */ /* 0x000fe200078f28ff */
[----:B------:R-:W-:Y:S01]  /*0cd0*/  IMAD.IADD R12, R9, 0x1, -R12 ;  /* 0x00000001090c7824 */ /* 0x000fe200078e0a0c */
[----:B------:R-:W-:Y:S01]  /*0ce0*/  LOP3.LUT R11, R6, 0x7ffffffc, RZ, 0xc0, !PT ;  /* 0x7ffffffc060b7812 */ /* 0x000fe200078ec0ff */
[----:B------:R-:W-:Y:S01]  /*0cf0*/  IMAD R13, R13, 0x10, R16 ;  /* 0x000000100d0d7824 */ /* 0x000fe200078e0210 */
[----:B------:R-:W-:Y:S01]  /*0d00*/  SHF.R.S32.HI R5, RZ, 0x5, R5 ;  /* 0x00000005ff057819 */ /* 0x000fe20000011405 */
[----:B------:R-:W-:Y:S01]  /*0d10*/  IMAD.IADD R8, R7, 0x1, -R8 ;  /* 0x0000000107087824 */ /* 0x000fe200078e0a08 */
[----:B------:R-:W-:Y:S01]  /*0d20*/  LEA.HI R3, R3, R15, RZ, 0x1 ;  /* 0x0000000f03037211 */ /* 0x000fe200078f08ff */
[----:B------:R-:W-:Y:S01]  /*0d30*/  IMAD.IADD R11, R4, 0x1, -R11 ;  /* 0x00000001040b7824 */ /* 0x000fe200078e0a0b */
[-C--:B------:R-:W-:Y:S01]  /*0d40*/  LEA.HI R4, R0, R19.reuse, RZ, 0x3 ;  /* 0x0000001300047211 */ /* 0x080fe200078f18ff */
[----:B------:R-:W-:Y:S01]  /*0d50*/  IMAD.SHL.U32 R9, R12, 0x40, RZ ;  /* 0x000000400c097824 */ /* 0x000fe200078e00ff */
[----:B------:R-:W-:Y:S01]  /*0d60*/  LEA.HI R0, R0, R19, RZ, 0x2 ;  /* 0x0000001300007211 */ /* 0x000fe200078f10ff */
[----:B------:R-:W-:Y:S01]  /*0d70*/  IMAD.U32 R7, R13, 0x40, R14 ;  /* 0x000000400d077824 */ /* 0x000fe200078e000e */
[----:B------:R-:W-:Y:S01]  /*0d80*/  LOP3.LUT R3, R3, 0xfffffe, RZ, 0xc0, !PT ;  /* 0x00fffffe03037812 */ /* 0x000fe200078ec0ff */
[----:B------:R-:W-:Y:S01]  /*0d90*/  IMAD R194, R5, 0x10, R8 ;  /* 0x0000001005c27824 */ /* 0x000fe200078e0208 */
[----:B------:R-:W-:Y:S01]  /*0da0*/  SHF.R.S32.HI R5, RZ, 0x3, R4 ;  /* 0x00000003ff057819 */ /* 0x000fe20000011404 */
[----:B------:R-:W-:Y:S01]  /*0db0*/  IMAD.SHL.U32 R223, R11, 0x2, RZ ;  /* 0x000000020bdf7824 */ /* 0x000fe200078e00ff */
[----:B------:R-:W-:Y:S01]  /*0dc0*/  LOP3.LUT R4, R4, 0xfffffff8, RZ, 0xc0, !PT ;  /* 0xfffffff804047812 */ /* 0x000fe200078ec0ff */
[----:B------:R0:W-:Y:S01]  /*0dd0*/  STL [R1+0x78], R7 ;  /* 0x0000780701007387 */ /* 0x0001e20000100800 */
[----:B------:R-:W-:Y:S01]  /*0de0*/  LOP3.LUT R9, R9, 0x1c0, RZ, 0xc0, !PT ;  /* 0x000001c009097812 */ /* 0x000fe200078ec0ff */
[----:B------:R-:W-:Y:S01]  /*0df0*/  IMAD.IADD R3, R15, 0x1, -R3 ;  /* 0x000000010f037824 */ /* 0x000fe200078e0a03 */
[----:B------:R-:W-:Y:S01]  /*0e00*/  SHF.R.S32.HI R23, RZ, 0x2, R0 ;  /* 0x00000002ff177819 */ /* 0x000fe20000011400 */
[----:B------:R-:W-:Y:S01]  /*0e10*/  STL [R1+0x54], RZ ;  /* 0x000054ff01007387 */ /* 0x000fe20000100800 */
[----:B------:R-:W-:Y:S01]  /*0e20*/  LOP3.LUT R14, R9, 0x8, R14, 0xf8, !PT ;  /* 0x00000008090e7812 */ /* 0x000fe200078ef80e */
[----:B------:R-:W-:Y:S01]  /*0e30*/  IMAD.SHL.U32 R224, R3, 0x100, RZ ;  /* 0x0000010003e07824 */ /* 0x000fe200078e00ff */
[----:B------:R-:W-:-:S02]  /*0e40*/  SHF.R.S32.HI R6, RZ, 0x1f, R0 ;  /* 0x0000001fff067819 */ /* 0x000fc40000011400 */
[----:B------:R-:W-:Y:S02]  /*0e50*/  SHF.R.U32.HI R9, RZ, 0x3, R9 ;  /* 0x00000003ff097819 */ /* 0x000fe40000011609 */
[----:B0-----:R-:W-:Y:S01]  /*0e60*/  LOP3.LUT R7, R10, 0x7ffffe00, RZ, 0xc0, !PT ;  /* 0x7ffffe000a077812 */ /* 0x001fe200078ec0ff */
[C---:B------:R-:W-:Y:S01]  /*0e70*/  IMAD.IADD R10, R19.reuse, 0x1, -R4 ;  /* 0x00000001130a7824 */ /* 0x040fe200078e0a04 */
[----:B------:R-:W-:Y:S02]  /*0e80*/  LOP3.LUT R0, R0, 0xfffffffc, RZ, 0xc0, !PT ;  /* 0xfffffffc00007812 */ /* 0x000fe400078ec0ff */
[----:B------:R-:W-:Y:S01]  /*0e90*/  LOP3.LUT R14, R14, R9, RZ, 0x3c, !PT ;  /* 0x000000090e0e7212 */ /* 0x000fe200078e3cff */
[----:B------:R-:W-:Y:S01]  /*0ea0*/  IMAD.SHL.U32 R192, R10, 0x8, RZ ;  /* 0x000000080ac07824 */ /* 0x000fe200078e00ff */
[----:B------:R-:W-:Y:S01]  /*0eb0*/  LEA.HI R6, R6, R23, RZ, 0x3 ;  /* 0x0000001706067211 */ /* 0x000fe200078f18ff */
[----:B------:R-:W-:Y:S01]  /*0ec0*/  IMAD.IADD R8, R19, 0x1, -R0 ;  /* 0x0000000113087824 */ /* 0x000fe200078e0a00 */
[----:B------:R-:W-:Y:S01]  /*0ed0*/  R2P PR, R12, 0x6 ;  /* 0x000000060c007804 */ /* 0x000fe20000000000 */
[----:B------:R-:W-:Y:S01]  /*0ee0*/  VIADD R9, R23, 0x20 ;  /* 0x0000002017097836 */ /* 0x000fe20000000000 */
[C---:B------:R-:W-:Y:S01]  /*0ef0*/  IADD3 R30, R192.reuse, 0x1c0, RZ ;  /* 0x000001c0c01e7810 */ /* 0x040fe20007ffe0ff */
[----:B------:R-:W-:Y:S01]  /*0f00*/  VIADD R37, R192, 0x40 ;  /* 0x00000040c0257836 */ /* 0x000fe20000000000 */
[----:B------:R-:W-:Y:S01]  /*0f10*/  LEA.HI R0, R8, R8, RZ, 0x1 ;  /* 0x0000000808007211 */ /* 0x000fe200078f08ff */
[C---:B------:R-:W-:Y:S01]  /*0f20*/  VIADD R36, R192.reuse, 0x80 ;  /* 0x00000080c0247836 */ /* 0x040fe20000000000 */
[----:B------:R-:W-:Y:S01]  /*0f30*/  SHF.R.S32.HI R5, RZ, 0x1f, R9 ;  /* 0x0000001fff057819 */ /* 0x000fe20000011409 */
[----:B------:R-:W-:Y:S01]  /*0f40*/  VIADD R35, R192, 0xc0 ;  /* 0x000000c0c0237836 */ /* 0x000fe20000000000 */
[----:B------:R-:W-:Y:S01]  /*0f50*/  SHF.L.U32 R16, R8, 0x3, RZ ;  /* 0x0000000308107819 */ /* 0x000fe200000006ff */
[----:B------:R-:W-:Y:S01]  /*0f60*/  VIADD R34, R192, 0x100 ;  /* 0x00000100c0227836 */ /* 0x000fe20000000000 */
[----:B------:R-:W-:Y:S01]  /*0f70*/  SHF.R.S32.HI R38, RZ, 0x1f, R37 ;  /* 0x0000001fff267819 */ /* 0x000fe20000011425 */
[----:B------:R-:W-:Y:S01]  /*0f80*/  IMAD.SHL.U32 R4, R9, 0x40, RZ ;  /* 0x0000004009047824 */ /* 0x000fe200078e00ff */
[----:B------:R-:W-:Y:S01]  /*0f90*/  SHF.R.S32.HI R37, RZ, 0x1f, R36 ;  /* 0x0000001fff257819 */ /* 0x000fe20000011424 */
[----:B------:R-:W-:Y:S01]  /*0fa0*/  IMAD.SHL.U32 R186, R8, 0x4, RZ ;  /* 0x0000000408ba7824 */ /* 0x000fe200078e00ff */
[----:B------:R-:W-:Y:S01]  /*0fb0*/  LOP3.LUT R0, R0, 0x1ffffffe, RZ, 0xc0, !PT ;  /* 0x1ffffffe00007812 */ /* 0x000fe200078ec0ff */
[C---:B------:R-:W-:Y:S01]  /*0fc0*/  VIADD R33, R192.reuse, 0x140 ;  /* 0x00000140c0217836 */ /* 0x040fe20000000000 */
        /* <DEDUP_REMOVED lines=14> */
[----:B------:R-:W-:Y:S01]  /*10b0*/  LOP3.LUT R6, R6, 0xfffffff8, RZ, 0xc0, !PT ;  /* 0xfffffff806067812 */ /* 0x000fe200078ec0ff */
[----:B------:R-:W-:Y:S01]  /*10c0*/  VIADD R213, R16, 0xa0 ;  /* 0x000000a010d57836 */ /* 0x000fe20000000000 */
[----:B------:R-:W-:Y:S01]  /*10d0*/  LOP3.LUT R0, R4, 0x38, R16, 0xf8, !PT ;  /* 0x0000003804007812 */ /* 0x000fe200078ef810 */
[C---:B------:R-:W-:Y:S01]  /*10e0*/  VIADD R212, R16.reuse, 0xc0 ;  /* 0x000000c010d47836 */ /* 0x040fe20000000000 */
[----:B------:R-:W-:Y:S01]  /*10f0*/  SHF.R.U32.HI R28, RZ, 0x3, R4 ;  /* 0x00000003ff1c7819 */ /* 0x000fe20000011604 */
[C---:B------:R-:W-:Y:S01]  /*1100*/  VIADD R211, R16.reuse, 0xe0 ;  /* 0x000000e010d37836 */ /* 0x040fe20000000000 */
[----:B------:R-:W-:Y:S01]  /*1110*/  SHF.R.S32.HI R4, RZ, 0x1f, R215 ;  /* 0x0000001fff047819 */ /* 0x000fe200000114d7 */
[----:B------:R0:W-:Y:S01]  /*1120*/  STL [R1+0x64], R30 ;  /* 0x0000641e01007387 */ /* 0x0001e20000100800 */
[----:B------:R-:W-:Y:S01]  /*1130*/  SHF.R.S32.HI R9, RZ, 0x1f, R214 ;  /* 0x0000001fff097819 */ /* 0x000fe200000114d6 */
[----:B------:R-:W-:Y:S01]  /*1140*/  IMAD.IADD R190, R23, 0x1, -R6 ;  /* 0x0000000117be7824 */ /* 0x000fe200078e0a06 */
[----:B------:R-:W-:Y:S01]  /*1150*/  LOP3.LUT R5, R5, 0xfffffe00, RZ, 0xc0, !PT ;  /* 0xfffffe0005057812 */ /* 0x000fe200078ec0ff */
[C---:B------:R-:W-:Y:S01]  /*1160*/  VIADD R210, R16.reuse, 0x100 ;  /* 0x0000010010d27836 */ /* 0x040fe20000000000 */
[----:B------:R-:W-:Y:S01]  /*1170*/  SHF.R.S32.HI R6, RZ, 0x1f, R213 ;  /* 0x0000001fff067819 */ /* 0x000fe200000114d5 */
[C---:B------:R-:W-:Y:S01]  /*1180*/  VIADD R209, R16.reuse, 0x120 ;  /* 0x0000012010d17836 */ /* 0x040fe20000000000 */
[----:B------:R-:W-:Y:S01]  /*1190*/  SHF.R.S32.HI R13, RZ, 0x1f, R212 ;  /* 0x0000001fff0d7819 */ /* 0x000fe200000114d4 */
[C---:B------:R-:W-:Y:S01]  /*11a0*/  VIADD R208, R16.reuse, 0x140 ;  /* 0x0000014010d07836 */ /* 0x040fe20000000000 */
[----:B------:R-:W-:Y:S01]  /*11b0*/  SHF.R.S32.HI R8, RZ, 0x1f, R211 ;  /* 0x0000001fff087819 */ /* 0x000fe200000114d3 */
[----:B------:R-:W-:Y:S01]  /*11c0*/  STL [R1+0x70], R5 ;  /* 0x0000700501007387 */ /* 0x000fe20000100800 */
[----:B0-----:R-:W-:Y:S01]  /*11d0*/  SHF.L.U64.HI R30, R215, 0x1, R4 ;  /* 0x00000001d71e7819 */ /* 0x001fe20000010204 */
[----:B------:R-:W-:Y:S01]  /*11e0*/  VIADD R207, R16, 0x160 ;  /* 0x0000016010cf7836 */ /* 0x000fe20000000000 */
[----:B------:R-:W-:Y:S01]  /*11f0*/  SHF.L.U64.HI R4, R214, 0x1, R9 ;  /* 0x00000001d6047819 */ /* 0x000fe20000010209 */
[----:B------:R-:W-:Y:S01]  /*1200*/  VIADD R206, R16, 0x180 ;  /* 0x0000018010ce7836 */ /* 0x000fe20000000000 */
[----:B------:R-:W-:Y:S01]  /*1210*/  SHF.L.U64.HI R9, R213, 0x1, R6 ;  /* 0x00000001d5097819 */ /* 0x000fe20000010206 */
[----:B------:R-:W-:Y:S01]  /*1220*/  STL [R1], R30 ;  /* 0x0000001e01007387 */ /* 0x000fe20000100800 */
[----:B------:R-:W-:Y:S01]  /*1230*/  SHF.L.U64.HI R6, R212, 0x1, R13 ;  /* 0x00000001d4067819 */ /* 0x000fe2000001020d */
[----:B------:R-:W-:Y:S01]  /*1240*/  IMAD R7, R222, 0x400, R7 ;  /* 0x00000400de077824 */ /* 0x000fe200078e0207 */
[----:B------:R-:W-:Y:S01]  /*1250*/  SHF.R.S32.HI R15, RZ, 0x1f, R210 ;  /* 0x0000001fff0f7819 */ /* 0x000fe200000114d2 */
[----:B------:R0:W-:Y:S01]  /*1260*/  STL [R1+0x4], R4 ;  /* 0x0000040401007387 */ /* 0x0001e20000100800 */
[----:B------:R-:W-:Y:S01]  /*1270*/  SHF.R.S32.HI R10, RZ, 0x1f, R209 ;  /* 0x0000001fff0a7819 */ /* 0x000fe200000114d1 */
[C---:B------:R-:W-:Y:S01]  /*1280*/  VIADD R195, R16.reuse, 0x1a0 ;  /* 0x000001a010c37836 */ /* 0x040fe20000000000 */
[----:B------:R-:W-:Y:S01]  /*1290*/  SHF.R.S32.HI R21, RZ, 0x1f, R208 ;  /* 0x0000001fff157819 */ /* 0x000fe200000114d0 */
[----:B------:R-:W-:Y:S01]  /*12a0*/  STL [R1+0x8], R9 ;  /* 0x0000080901007387 */ /* 0x000fe20000100800 */
[----:B------:R-:W-:Y:S01]  /*12b0*/  SHF.R.S32.HI R12, RZ, 0x1f, R207 ;  /* 0x0000001fff0c7819 */ /* 0x000fe200000114cf */
[----:B------:R-:W-:Y:S01]  /*12c0*/  IMAD.IADD R7, R7, 0x1, R14 ;  /* 0x0000000107077824 */ /* 0x000fe200078e020e */
[----:B------:R-:W-:Y:S01]  /*12d0*/  SHF.R.S32.HI R29, RZ, 0x1f, R206 ;  /* 0x0000001fff1d7819 */ /* 0x000fe200000114ce */
[----:B------:R1:W-:Y:S01]  /*12e0*/  STL [R1+0xc], R6 ;  /* 0x00000c0601007387 */ /* 0x0003e20000100800 */
[C---:B------:R-:W-:Y:S01]  /*12f0*/  VIADD R218, R16.reuse, 0x1c0 ;  /* 0x000001c010da7836 */ /* 0x040fe20000000000 */
[----:B0-----:R-:W-:Y:S01]  /*1300*/  SHF.L.U64.HI R4, R211, 0x1, R8 ;  /* 0x00000001d3047819 */ /* 0x001fe20000010208 */
[----:B------:R-:W-:Y:S01]  /*1310*/  VIADD R217, R16, 0x1e0 ;  /* 0x000001e010d97836 */ /* 0x000fe20000000000 */
[----:B------:R-:W-:Y:S01]  /*1320*/  SHF.L.U64.HI R8, R210, 0x1, R15 ;  /* 0x00000001d2087819 */ /* 0x000fe2000001020f */
[----:B------:R-:W-:Y:S01]  /*1330*/  IMAD R225, R7, 0x2, R2 ;  /* 0x0000000207e17824 */ /* 0x000fe200078e0202 */
[----:B------:R-:W-:Y:S01]  /*1340*/  SHF.R.S32.HI R14, RZ, 0x1f, R195 ;  /* 0x0000001fff0e7819 */ /* 0x000fe200000114c3 */
[----:B------:R0:W-:Y:S01]  /*1350*/  STL [R1+0x10], R4 ;  /* 0x0000100401007387 */ /* 0x0001e20000100800 */
[----:B------:R-:W-:Y:S01]  /*1360*/  SHF.R.S32.HI R31, RZ, 0x1f, R218 ;  /* 0x0000001fff1f7819 */ /* 0x000fe200000114da */
[----:B------:R-:W-:Y:S01]  /*1370*/  VIADD R216, R16, 0x40 ;  /* 0x0000004010d87836 */ /* 0x000fe20000000000 */
[----:B-1----:R-:W-:Y:S01]  /*1380*/  SHF.L.U64.HI R6, R209, 0x1, R10 ;  /* 0x00000001d1067819 */ /* 0x002fe2000001020a */
[----:B------:R1:W-:Y:S01]  /*1390*/  STL [R1+0x14], R8 ;  /* 0x0000140801007387 */ /* 0x0003e20000100800 */
[----:B------:R-:W-:Y:S01]  /*13a0*/  SHF.R.S32.HI R20, RZ, 0x1f, R217 ;  /* 0x0000001fff147819 */ /* 0x000fe200000114d9 */
[C---:B------:R-:W-:Y:S01]  /*13b0*/  VIADD R228, R225.reuse, 0x36400 ;  /* 0x00036400e1e47836 */ /* 0x040fe20000000000 */
[----:B------:R-:W-:Y:S01]  /*13c0*/  SHF.R.S32.HI R24, RZ, 0x1f, R193 ;  /* 0x0000001fff187819 */ /* 0x000fe200000114c1 */
[----:B------:R3:W-:Y:S01]  /*13d0*/  STL [R1+0x18], R6 ;  /* 0x0000180601007387 */ /* 0x0007e20000100800 */
[----:B------:R-:W-:Y:S01]  /*13e0*/  SHF.L.U64.HI R7, R218, 0x1, R31 ;  /* 0x00000001da077819 */ /* 0x000fe2000001021f */
[----:B------:R-:W-:Y:S01]  /*13f0*/  VIADD R19, R16, 0x20 ;  /* 0x0000002010137836 */ /* 0x000fe20000000000 */
[----:B0-----:R-:W-:Y:S01]  /*1400*/  SHF.L.U64.HI R4, R208, 0x1, R21 ;  /* 0x00000001d0047819 */ /* 0x001fe20000010215 */
[----:B------:R-:W-:Y:S01]  /*1410*/  VIADD R226, R225, 0x36420 ;  /* 0x00036420e1e27836 */ /* 0x000fe20000000000 */
[----:B------:R-:W-:Y:S01]  /*1420*/  LOP3.LUT R5, R5, R0, R28, 0xf6, !PT ;  /* 0x0000000005057212 */ /* 0x000fe200078ef61c */
[----:B------:R-:W-:Y:S01]  /*1430*/  IMAD R0, R3, 0x8, R194 ;  /* 0x0000000803007824 */ /* 0x000fe200078e02c2 */
[----:B-1----:R-:W-:Y:S01]  /*1440*/  SHF.L.U64.HI R8, R207, 0x1, R12 ;  /* 0x00000001cf087819 */ /* 0x002fe2000001020c */
[----:B------:R0:W-:Y:S01]  /*1450*/  STL [R1+0x1c], R4 ;  /* 0x00001c0401007387 */ /* 0x0001e20000100800 */
[----:B------:R-:W-:Y:S01]  /*1460*/  SEL R227, R227, 0xffffffc0, !P2 ;  /* 0xffffffc0e3e37807 */ /* 0x000fe20005000000 */
[----:B------:R-:W-:Y:S01]  /*1470*/  @P1 VIADD R226, R228, 0xffffffe0 ;  /* 0xffffffe0e4e21836 */ /* 0x000fe20000000000 */
[----:B---3--:R-:W-:Y:S01]  /*1480*/  SHF.L.U64.HI R6, R206, 0x1, R29 ;  /* 0x00000001ce067819 */ /* 0x008fe2000001021d */
[----:B------:R-:W-:Y:S01]  /*1490*/  STL [R1+0x20], R8 ;  /* 0x0000200801007387 */ /* 0x000fe20000100800 */
[----:B------:R-:W-:Y:S01]  /*14a0*/  SHF.R.S32.HI R229, RZ, 0x1f, R216 ;  /* 0x0000001fffe57819 */ /* 0x000fe200000114d8 */
[----:B------:R-:W-:Y:S01]  /*14b0*/  IMAD.IADD R228, R228, 0x1, R227 ;  /* 0x00000001e4e47824 */ /* 0x000fe200078e02e3 */
[----:B------:R-:W-:Y:S01]  /*14c0*/  SHF.R.S32.HI R17, RZ, 0x1f, R16 ;  /* 0x0000001fff117819 */ /* 0x000fe20000011410 */
[----:B------:R1:W-:Y:S01]  /*14d0*/  STL [R1+0x24], R6 ;  /* 0x0000240601007387 */ /* 0x0003e20000100800 */
[----:B------:R-:W-:Y:S01]  /*14e0*/  SHF.R.S32.HI R191, RZ, 0x1f, R19 ;  /* 0x0000001fffbf7819 */ /* 0x000fe20000011413 */
[----:B------:R-:W-:Y:S01]  /*14f0*/  IMAD.IADD R227, R227, 0x1, R226 ;  /* 0x00000001e3e37824 */ /* 0x000fe200078e02e2 */
[----:B0-----:R-:W-:-:S02]  /*1500*/  SHF.L.U64.HI R4, R195, 0x1, R14 ;  /* 0x00000001c3047819 */ /* 0x001fc4000001020e */
[----:B------:R-:W-:-:S03]  /*1510*/  SHF.L.U64.HI R229, R216, 0x1, R229 ;  /* 0x00000001d8e57819 */ /* 0x000fc600000102e5 */
[----:B------:R0:W-:Y:S01]  /*1520*/  STL [R1+0x28], R4 ;  /* 0x0000280401007387 */ /* 0x0001e20000100800 */
[----:B-1----:R-:W-:-:S03]  /*1530*/  SHF.L.U64.HI R6, R217, 0x1, R20 ;  /* 0x00000001d9067819 */ /* 0x002fc60000010214 */
[----:B------:R-:W-:Y:S04]  /*1540*/  STL [R1+0x2c], R7 ;  /* 0x00002c0701007387 */ /* 0x000fe80000100800 */
[----:B------:R-:W-:Y:S01]  /*1550*/  STL [R1+0x30], R6 ;  /* 0x0000300601007387 */ /* 0x000fe20000100800 */
[----:B0-----:R-:W-:-:S05]  /*1560*/  SHF.L.U64.HI R4, R193, 0x1, R24 ;  /* 0x00000001c1047819 */ /* 0x001fca0000010218 */
[----:B------:R0:W-:Y:S02]  /*1570*/  STL [R1+0x60], R4 ;  /* 0x0000600401007387 */ /* 0x0001e40000100800 */
[----:B0-----:R-:W-:-:S05]  /*1580*/  IMAD R4, R5, 0x2, R2 ;  /* 0x0000000205047824 */ /* 0x001fca00078e0202 */
[----:B------:R0:W-:Y:S04]  /*1590*/  STL [R1+0x68], R4 ;  /* 0x0000680401007387 */ /* 0x0001e80000100800 */
[----:B------:R0:W-:Y:S01]  /*15a0*/  STL [R1+0x74], R0 ;  /* 0x0000740001007387 */ /* 0x0001e20000100800 */
[----:B--2---:R-:W-:Y:S01]  /*15b0*/  LOP3.LUT R188, R18, 0x1, RZ, 0xfc, !PT ;  /* 0x0000000112bc7812 */ /* 0x004fe200078efcff */
[----:B0-----:R-:W-:-:S07]  /*15c0*/  IMAD.MOV.U32 R18, RZ, RZ, RZ ;  /* 0x000000ffff127224 */ /* 0x001fce00078e00ff */
.L_x_1355:
        /* <DEDUP_REMOVED lines=23> */
[----:B0-----:R-:W-:-:S02]  /*1740*/  IMAD.MOV.U32 R3, RZ, RZ, RZ ;  /* 0x000000ffff037224 */ /* 0x001fc400078e00ff */
[----:B------:R-:W-:Y:S01]  /*1750*/  IADD3.X R9, R30, UR7, RZ, P4, !PT ;  /* 0x000000071e097c10 */ /* 0x000fe2000a7fe4ff */
[----:B------:R-:W-:Y:S01]  /*1760*/  IMAD.U32 R24, RZ, RZ, UR4 ;  /* 0x00000004ff187e24 */ /* 0x000fe2000f8e00ff */
[----:B------:R1:W-:Y:S01]  /*1770*/  STL [R1+0x3c], R30 ;  /* 0x00003c1e01007387 */ /* 0x0003e20000100800 */
[----:B------:R-:W-:-:S03]  /*1780*/  ULDC.64 UR4, c[0x0][0x418] ;  /* 0x0001060000047ab9 */ /* 0x000fc60000000a00 */
        /* <DEDUP_REMOVED lines=28> */
.L_x_1235:
[----:B------:R-:W-:Y:S02]  /*1950*/  IMAD.U32 R40, RZ, RZ, UR5 ;  /* 0x00000005ff287e24 */ /* 0x000fe4000f8e00ff */
[----:B------:R-:W-:Y:S01]  /*1960*/  IMAD.U32 R28, RZ, RZ, UR4 ;  /* 0x00000004ff1c7e24 */ /* 0x000fe2000f8e00ff */
[----:B------:R-:W-:Y:S06]  /*1970*/  @!P2 BRA `(.L_x_1236) ;  /* 0x000000000010a947 */ /* 0x000fec0003800000 */
[----:B-1----:R-:W-:-:S04]  /*1980*/  IADD3 R4, P0, R31, UR8, RZ ;  /* 0x000000081f047c10 */ /* 0x002fc8000ff1e0ff */
[----:B------:R-:W-:-:S05]  /*1990*/  IADD3.X R5, R30, UR9, RZ, P0, !PT ;  /* 0x000000091e057c10 */ /* 0x000fca00087fe4ff */
[----:B------:R0:W5:Y:S01]  /*19a0*/  LDG.E R28, desc[UR40][R4.64] ;  /* 0x00000028041c7981 */ /* 0x000162000c1e1900 */
[----:B------:R-:W-:Y:S05]  /*19b0*/  BRA `(.L_x_1237) ;  /* 0x0000000000107947 */ /* 0x000fea0003800000 */
.L_x_1236:
[----:B------:R-:W-:Y:S05]  /*19c0*/  @!P0 BRA `(.L_x_1237) ;  /* 0x00000000000c8947 */ /* 0x000fea0003800000 */
[----:B-1----:R-:W2:Y:S04]  /*19d0*/  LDG.E R5, desc[UR40][R8.64] ;  /* 0x0000002808057981 */ /* 0x002ea8000c1e1900 */
[----:B------:R-:W2:Y:S02]  /*19e0*/  LDG.E R28, desc[UR40][R8.64+0x4] ;  /* 0x00000428081c7981 */ /* 0x000ea4000c1e1900 */
[----:B--2---:R-:W-:-:S07]  /*19f0*/  IMAD.IADD R28, R28, 0x1, -R5 ;  /* 0x000000011c1c7824 */ /* 0x004fce00078e0a05 */
.L_x_1237:
        /* <DEDUP_REMOVED lines=17> */
[----:B--2---:R-:W-:-:S04]  /*1b10*/  @P0 IMAD.IADD R40, R9, 0x1, -R0 ;  /* 0x0000000109280824 */ /* 0x004fc800078e0a00 */
[----:B------:R-:W-:-:S05]  /*1b20*/  IMAD.IADD R169, R11, 0x1, R40 ;  /* 0x000000010ba97824 */ /* 0x000fca00078e0228 */
[----:B------:R-:W-:-:S04]  /*1b30*/  IADD3 R0, R169, 0x3f, RZ ;  /* 0x0000003fa9007810 */ /* 0x000fc80007ffe0ff */
        /* <DEDUP_REMOVED lines=35> */
.L_x_1240:
[----:B------:R-:W-:Y:S05]  /*1d70*/  BSYNC B6 ;  /* 0x0000000000067941 */ /* 0x000fea0003800000 */
.L_x_1239:
        /* <DEDUP_REMOVED lines=20> */
.L_x_1242:
[----:B------:R-:W-:Y:S05]  /*1ec0*/  BSYNC B6 ;  /* 0x0000000000067941 */ /* 0x000fea0003800000 */
.L_x_1241:
[----:B------:R-:W-:Y:S01]  /*1ed0*/  ULDC.64 UR4, c[0x0][0xaf0] ;  /* 0x0002bc0000047ab9 */ /* 0x000fe20000000a00 */
[----:B------:R-:W0:Y:S01]  /*1ee0*/  LDC R51, c[0x0][0x3f4] ;  /* 0x0000fd00ff337b82 */ /* 0x000e220000000800 */
[----:B------:R-:W-:-:S04]  /*1ef0*/  ISETP.NE.U32.AND P0, PT, RZ, UR4, PT ;  /* 0x00000004ff007c0c */ /* 0x000fc8000bf05070 */
[----:B------:R-:W-:-:S03]  /*1f00*/  ISETP.NE.AND.EX P0, PT, RZ, UR5, PT, P0 ;  /* 0x00000005ff007c0c */ /* 0x000fc6000bf05300 */
[----:B------:R-:W1:Y:S08]  /*1f10*/  LDC.64 R4, c[0x0][0x3f8] ;  /* 0x0000fe00ff047b82 */ /* 0x000e700000000a00 */
[----:B------:R-:W2:Y:S02]  /*1f20*/  LDC.64 R46, c[0x0][0x408] ;  /* 0x00010200ff2e7b82 */ /* 0x000ea40000000a00 */
[----:B------:R-:W-:-:S02]  /*1f30*/  @P0 IADD3 R6, P1, R31, UR4, RZ ;  /* 0x000000041f060c10 */ /* 0x000fc4000ff3e0ff */
[----:B------:R-:W-:Y:S01]  /*1f40*/  SHF.R.S32.HI R3, RZ, 0x1f, R23 ;  /* 0x0000001fff037819 */ /* 0x000fe20000011417 */
[----:B------:R-:W3:Y:S01]  /*1f50*/  S2R R12, SR_TID.X ;  /* 0x00000000000c7919 */ /* 0x000ee20000002100 */
[----:B------:R-:W-:Y:S02]  /*1f60*/  @P0 IADD3.X R7, R30, UR5, RZ, P1, !PT ;  /* 0x000000051e070c10 */ /* 0x000fe40008ffe4ff */
[----:B------:R-:W-:Y:S01]  /*1f70*/  SHF.R.S32.HI R187, RZ, 0x1f, R186 ;  /* 0x0000001fffbb7819 */ /* 0x000fe200000114ba */
[----:B------:R-:W-:Y:S01]  /*1f80*/  IMAD.SHL.U32 R44, R190, 0x40, RZ ;  /* 0x00000040be2c7824 */ /* 0x000fe200078e00ff */
[----:B0-----:R-:W-:Y:S01]  /*1f90*/  ISETP.GE.AND P3, PT, R16, R51, PT ;  /* 0x000000331000720c */ /* 0x001fe20003f66270 */
[----:B------:R0:W4:Y:S01]  /*1fa0*/  @P0 LDG.E R41, desc[UR40][R6.64] ;  /* 0x0000002806290981 */ /* 0x000122000c1e1900 */
[----:B------:R-:W-:Y:S01]  /*1fb0*/  ULDC UR4, c[0x0][0x2f4] ;  /* 0x0000bd0000047ab9 */ /* 0x000fe20000000800 */
[----:B------:R-:W-:Y:S01]  /*1fc0*/  SHF.R.S32.HI R48, RZ, 0x1f, R26 ;  /* 0x0000001fff307819 */ /* 0x000fe2000001141a */
[----:B------:R-:W3:Y:S01]  /*1fd0*/  S2R R30, SR_TID.X ;  /* 0x00000000001e7919 */ /* 0x000ee20000002100 */
[-C--:B-1----:R-:W-:Y:S01]  /*1fe0*/  IMAD R0, R3, R4.reuse, RZ ;  /* 0x0000000403007224 */ /* 0x082fe200078e02ff */
[----:B------:R-:W-:Y:S01]  /*1ff0*/  LOP3.LUT R44, R44, 0x1c0, RZ, 0xc0, !PT ;  /* 0x000001c02c2c7812 */ /* 0x000fe200078ec0ff */
[----:B------:R-:W-:Y:S01]  /*2000*/  IMAD.WIDE.U32 R20, R23, R4, R186 ;  /* 0x0000000417147225 */ /* 0x000fe200078e00ba */
[----:B------:R-:W-:-:S02]  /*2010*/  SHF.L.U64.HI R42, R4, 0x6, R5 ;  /* 0x00000006042a7819 */ /* 0x000fc40000010205 */
[----:B0----5:R-:W-:Y:S01]  /*2020*/  SHF.R.S32.HI R7, RZ, 0x1f, R27 ;  /* 0x0000001fff077819 */ /* 0x021fe2000001141b */
[----:B------:R-:W-:Y:S01]  /*2030*/  IMAD R9, R23, R5, R0 ;  /* 0x0000000517097224 */ /* 0x000fe200078e0200 */
[----:B------:R-:W-:Y:S01]  /*2040*/  ISETP.GE.AND P2, PT, R16, UR4, PT ;  /* 0x0000000410007c0c */ /* 0x000fe2000bf46270 */
[----:B--2---:R-:W-:Y:S01]  /*2050*/  IMAD R8, R3, R46, RZ ;  /* 0x0000002e03087224 */ /* 0x004fe200078e02ff */
[----:B------:R-:W-:Y:S01]  /*2060*/  SEL R3, R51, RZ, P3 ;  /* 0x000000ff33037207 */ /* 0x000fe20001800000 */
[----:B------:R-:W-:Y:S01]  /*2070*/  IMAD.WIDE.U32 R32, R23, R4, R16 ;  /* 0x0000000417207225 */ /* 0x000fe200078e0010 */
[----:B------:R-:W-:Y:S02]  /*2080*/  SHF.L.U64.HI R45, R46, 0x6, R47 ;  /* 0x000000062e2d7819 */ /* 0x000fe4000001022f */
[----:B------:R-:W-:Y:S01]  /*2090*/  ISETP.GE.AND P1, PT, R19, UR4, PT ;  /* 0x0000000413007c0c */ /* 0x000fe2000bf26270 */
[----:B------:R-:W-:Y:S02]  /*20a0*/  IMAD.IADD R3, R16, 0x1, R3 ;  /* 0x0000000110037824 */ /* 0x000fe400078e0203 */
[----:B------:R-:W-:-:S02]  /*20b0*/  IMAD.IADD R21, R21, 0x1, R9 ;  /* 0x0000000115157824 */ /* 0x000fc400078e0209 */
[----:B------:R-:W-:Y:S01]  /*20c0*/  IMAD.IADD R33, R9, 0x1, R33 ;  /* 0x0000000109217824 */ /* 0x000fe200078e0221 */
[----:B------:R-:W-:Y:S01]  /*20d0*/  SHF.R.S32.HI R6, RZ, 0x1f, R3 ;  /* 0x0000001fff067819 */ /* 0x000fe20000011403 */
[----:B------:R-:W-:Y:S01]  /*20e0*/  IMAD R11, R23, R47, R8 ;  /* 0x0000002f170b7224 */ /* 0x000fe200078e0208 */
[----:B---3--:R-:W-:Y:S01]  /*20f0*/  SHF.R.U32.HI R12, RZ, 0x7, R12 ;  /* 0x00000007ff0c7819 */ /* 0x008fe2000001160c */
[C---:B------:R-:W-:Y:S01]  /*2100*/  IMAD R8, R7.reuse, R4, RZ ;  /* 0x0000000407087224 */ /* 0x040fe200078e02ff */
[----:B------:R-:W-:Y:S01]  /*2110*/  LEA.HI R3, R6, R3, RZ, 0x3 ;  /* 0x0000000306037211 */ /* 0x000fe200078f18ff */
[----:B------:R-:W-:Y:S02]  /*2120*/  IMAD R6, R7, R46, RZ ;  /* 0x0000002e07067224 */ /* 0x000fe400078e02ff */
[----:B------:R-:W-:Y:S01]  /*2130*/  IMAD.WIDE.U32 R20, R27, R4, R20 ;  /* 0x000000041b147225 */ /* 0x000fe200078e0014 */
[----:B------:R-:W-:-:S03]  /*2140*/  LOP3.LUT R58, R3, 0xfffffff8, RZ, 0xc0, !PT ;  /* 0xfffffff8033a7812 */ /* 0x000fc600078ec0ff */
[----:B------:R-:W-:Y:S01]  /*2150*/  IMAD.WIDE.U32 R32, R27, R4, R32 ;  /* 0x000000041b207225 */ /* 0x000fe200078e0020 */
[----:B------:R-:W-:-:S03]  /*2160*/  SHF.R.S32.HI R61, RZ, 0x1f, R58 ;  /* 0x0000001fff3d7819 */ /* 0x000fc6000001143a */
[----:B------:R-:W-:Y:S02]  /*2170*/  VIADD R30, R30, 0xffffff80 ;  /* 0xffffff801e1e7836 */ /* 0x000fe40000000000 */
[----:B------:R-:W-:Y:S01]  /*2180*/  IMAD.SHL.U32 R43, R4, 0x40, RZ ;  /* 0x00000040042b7824 */ /* 0x000fe200078e00ff */
[----:B------:R-:W-:Y:S01]  /*2190*/  LOP3.LUT R4, R44, 0x18, R16, 0xf8, !PT ;  /* 0x000000182c047812 */ /* 0x000fe200078ef810 */
[----:B------:R-:W-:Y:S01]  /*21a0*/  IMAD R59, R27, R47, R6 ;  /* 0x0000002f1b3b7224 */ /* 0x000fe200078e0206 */
[----:B------:R-:W-:Y:S01]  /*21b0*/  SHF.R.S32.HI R10, RZ, 0x1f, R30 ;  /* 0x0000001fff0a7819 */ /* 0x000fe2000001141e */
[C---:B------:R-:W-:Y:S01]  /*21c0*/  IMAD.WIDE.U32 R34, R23.reuse, R46, R186 ;  /* 0x0000002e17227225 */ /* 0x040fe200078e00ba */
[----:B------:R-:W-:Y:S02]  /*21d0*/  SHF.R.U32.HI R47, RZ, 0x3, R44 ;  /* 0x00000003ff2f7819 */ /* 0x000fe4000001162c */
[----:B------:R-:W-:Y:S01]  /*21e0*/  LEA.HI R10, R10, R30, RZ, 0x2 ;  /* 0x0000001e0a0a7211 */ /* 0x000fe200078f10ff */
[----:B------:R-:W-:Y:S01]  /*21f0*/  IMAD.WIDE.U32 R36, R23, R46, R16 ;  /* 0x0000002e17247225 */ /* 0x000fe200078e0010 */
[----:B------:R-:W-:-:S02]  /*2200*/  IADD3 R35, R35, R11, RZ ;  /* 0x0000000b23237210 */ /* 0x000fc40007ffe0ff */
[----:B------:R-:W-:Y:S01]  /*2210*/  LOP3.LUT R10, R10, 0xfffffffc, RZ, 0xc0, !PT ;  /* 0xfffffffc0a0a7812 */ /* 0x000fe200078ec0ff */
[----:B------:R-:W-:Y:S01]  /*2220*/  IMAD R9, R27, R5, R8 ;  /* 0x000000051b097224 */ /* 0x000fe200078e0208 */
[----:B------:R-:W-:Y:S01]  /*2230*/  LOP3.LUT R5, R4, R47, RZ, 0x3c, !PT ;  /* 0x0000002f04057212 */ /* 0x000fe200078e3cff */
[----:B------:R-:W-:Y:S01]  /*2240*/  IMAD.IADD R37, R11, 0x1, R37 ;  /* 0x000000010b257824 */ /* 0x000fe200078e0225 */
[----:B------:R-:W-:Y:S01]  /*2250*/  LOP3.LUT R4, R44, 0x38, R3, 0xf8, !PT ;  /* 0x000000382c047812 */ /* 0x000fe200078ef803 */
[----:B------:R-:W-:-:S04]  /*2260*/  IMAD.WIDE.U32 R34, R27, R46, R34 ;  /* 0x0000002e1b227225 */ /* 0x000fc800078e0022 */
[----:B------:R-:W-:Y:S01]  /*2270*/  IMAD R52, R222, 0x200, R5 ;  /* 0x00000200de347824 */ /* 0x000fe200078e0205 */
[----:B------:R-:W-:Y:S01]  /*2280*/  LOP3.LUT R5, R4, R47, RZ, 0x3c, !PT ;  /* 0x0000002f04057212 */ /* 0x000fe200078e3cff */
[----:B------:R-:W-:-:S04]  /*2290*/  IMAD.WIDE.U32 R36, R27, R46, R36 ;  /* 0x0000002e1b247225 */ /* 0x000fc800078e0024 */
[----:B------:R-:W-:Y:S02]  /*22a0*/  IMAD.IADD R10, R30, 0x1, -R10 ;  /* 0x000000011e0a7824 */ /* 0x000fe400078e0a0a */
[----:B------:R-:W-:Y:S02]  /*22b0*/  IMAD.IADD R55, R35, 0x1, R59 ;  /* 0x0000000123377824 */ /* 0x000fe400078e023b */
[----:B------:R-:W-:Y:S02]  /*22c0*/  IMAD.IADD R0, R29, 0x1, R28 ;  /* 0x000000011d007824 */ /* 0x000fe400078e021c */
[----:B------:R-:W-:Y:S02]  /*22d0*/  IMAD.SHL.U32 R46, R46, 0x40, RZ ;  /* 0x000000402e2e7824 */ /* 0x000fe400078e00ff */
[----:B------:R-:W-:Y:S02]  /*22e0*/  VIADD R49, R12, 0x8 ;  /* 0x000000080c317836 */ /* 0x000fe40000000000 */
[----:B------:R-:W-:-:S02]  /*22f0*/  IMAD R50, R10, 0x40, R23 ;  /* 0x000000400a327824 */ /* 0x000fc400078e0217 */
[----:B------:R-:W-:Y:S02]  /*2300*/  IMAD.SHL.U32 R51, R51, 0x2, RZ ;  /* 0x0000000233337824 */ /* 0x000fe400078e00ff */
[----:B------:R-:W-:Y:S02]  /*2310*/  IMAD.IADD R53, R21, 0x1, R9 ;  /* 0x0000000115357824 */ /* 0x000fe400078e0209 */
[----:B------:R-:W-:Y:S02]  /*2320*/  IMAD.IADD R54, R9, 0x1, R33 ;  /* 0x0000000109367824 */ /* 0x000fe400078e0221 */
[----:B------:R-:W-:Y:S02]  /*2330*/  IMAD.IADD R59, R59, 0x1, R37 ;  /* 0x000000013b3b7824 */ /* 0x000fe400078e0225 */
[----:B------:R-:W-:Y:S01]  /*2340*/  IMAD R62, R222, 0x200, R5 ;  /* 0x00000200de3e7824 */ /* 0x000fe200078e0205 */
[----:B----4-:R-:W-:-:S07]  /*2350*/  SHF.R.S32.HI R60, RZ, 0x1f, R41 ;  /* 0x0000001fff3c7819 */ /* 0x010fce0000011429 */
.L_x_1275:
[----:B0-----:R-:W0:Y:S01]  /*2360*/  LDC R65, c[0x0][0x430] ;  /* 0x00010c00ff417b82 */ /* 0x001e220000000800 */
[----:B------:R-:W-:Y:S02]  /*2370*/  VIADD R38, R38, 0xffffffff ;  /* 0xffffffff26267836 */ /* 0x000fe40000000000 */
[----:B------:R-:W-:Y:S02]  /*2380*/  IMAD.MOV.U32 R64, RZ, RZ, RZ ;  /* 0x000000ffff407224 */ /* 0x000fe400078e00ff */
[----:B------:R-:W-:-:S03]  /*2390*/  IMAD R5, R38, 0x40, R50 ;  /* 0x0000004026057824 */ /* 0x000fc600078e0232 */
[----:B-1----:R-:W1:Y:S01]  /*23a0*/  LDC R73, c[0x0][0x3f4] ;  /* 0x0000fd00ff497b82 */ /* 0x002e620000000800 */
        /* <DEDUP_REMOVED lines=22> */
[----:B------:R-:W-:Y:S01]  /*2510*/  IMAD.MOV R6, RZ, RZ, -R8 ;  /* 0x000000ffff067224 */ /* 0x000fe200078e0a08 */
[----:B------:R-:W-:Y:S01]  /*2520*/  BSSY B0, `(.L_x_1243) ;  /* 0x00001a3000007945 */ /* 0x000fe20003800000 */
[----:B------:R-:W-:Y:S01]  /*2530*/  IMAD.IADD R75, R52, 0x1, R71 ;  /* 0x00000001344b7824 */ /* 0x000fe200078e0247 */
[----:B------:R-:W-:Y:S01]  /*2540*/  ISETP.GT.AND P4, PT, R38, R39, PT ;  /* 0x000000272600720c */ /* 0x000fe20003f84270 */
[----:B------:R-:W-:-:S02]  /*2550*/  IMAD R65, R65, R6, R12 ;  /* 0x0000000641417224 */ /* 0x000fc400078e020c */
[----:B------:R-:W-:Y:S01]  /*2560*/  IMAD R75, R75, 0x2, R2 ;  /* 0x000000024b4b7824 */ /* 0x000fe200078e0202 */
        /* <DEDUP_REMOVED lines=13> */
[----:B------:R-:W-:Y:S02]  /*2640*/  IADD3 R5, R5, R7, RZ ;  /* 0x0000000705057210 */ /* 0x000fe40007ffe0ff */
        /* <DEDUP_REMOVED lines=46> */
.L_x_1247:
[----:B------:R-:W-:Y:S05]  /*2930*/  BSYNC B1 ;  /* 0x0000000000017941 */ /* 0x000fea0003800000 */
.L_x_1246:
[----:B------:R-:W-:Y:S01]  /*2940*/  ISETP.NE.AND P5, PT, R188, 0x3, PT ;  /* 0x00000003bc00780c */ /* 0x000fe20003fa5270 */
[----:B0----5:R-:W-:Y:S02]  /*2950*/  IMAD.MOV.U32 R4, RZ, RZ, R8 ;  /* 0x000000ffff047224 */ /* 0x021fe400078e0008 */
[----:B------:R-:W-:Y:S02]  /*2960*/  IMAD.MOV.U32 R5, RZ, RZ, R9 ;  /* 0x000000ffff057224 */ /* 0x000fe400078e0009 */
        /* <DEDUP_REMOVED lines=12> */
.L_x_1248:
[----:B------:R-:W-:Y:S01]  /*2a30*/  IMAD R63, R22, 0x8, R2 ;  /* 0x00000008163f7824 */ /* 0x000fe200078e0202 */
[----:B------:R-:W-:Y:S01]  /*2a40*/  SHF.L.U32 R74, R185, 0x1f, RZ ;  /* 0x0000001fb94a7819 */ /* 0x000fe200000006ff */
[----:B------:R-:W-:Y:S03]  /*2a50*/  BSSY B1, `(.L_x_1249) ;  /* 0x0000003000017945 */ /* 0x000fe60003800000 */
[----:B------:R-:W0:Y:S02]  /*2a60*/  SYNCS.PHASECHK.TRANS64.TRYWAIT P6, [R63+URZ+0x38890], R74 ;  /* 0x0388904a3f0075a7 */ /* 0x000e2400080c017f */
[----:B0-----:R-:W-:Y:S05]  /*2a70*/  @!P6 BRA `(.L_x_1250) ;  /* 0x0000018000d0e947 */ /* 0x001fea0003800000 */
.L_x_1490:
[----:B------:R-:W-:Y:S05]  /*2a80*/  BSYNC B1 ;  /* 0x0000000000017941 */ /* 0x000fea0003800000 */
.L_x_1249:
[----:B------:R-:W-:-:S03]  /*2a90*/  UMOV UR4, 0xffffffff ;  /* 0xffffffff00047882 */ /* 0x000fc60000000000 */
[----:B------:R-:W-:Y:S05]  /*2aa0*/  BRA.DIV UR4, `(.L_x_1251) ;  /* 0x0000018204d87947 */ /* 0x000fea000b800000 */
[----:B------:R1:W2:Y:S04]  /*2ab0*/  SHFL.IDX PT, R72, R69, RZ, 0x1c1f ;  /* 0x001c1fff45487589 */ /* 0x0002a800000e0000 */
[----:B------:R1:W3:Y:S02]  /*2ac0*/  SHFL.IDX PT, R14, R70, RZ, 0x1c1f ;  /* 0x001c1fff460e7589 */ /* 0x0002e400000e0000 */
.L_x_1494:
        /* <DEDUP_REMOVED lines=10> */
[----:B0-----:R-:W-:Y:S01]  /*2b70*/  IMAD.MOV.U32 R12, RZ, RZ, R6 ;  /* 0x000000ffff0c7224 */ /* 0x001fe200078e0006 */
[----:B------:R-:W-:Y:S01]  /*2b80*/  SHF.R.U32.HI R30, RZ, 0x10, R31 ;  /* 0x00000010ff1e7819 */ /* 0x000fe2000001161f */
[--C-:B------:R-:W-:Y:S01]  /*2b90*/  HADD2.F32 R6, -RZ, R5.reuse.H1_H1 ;  /* 0x30000005ff067230 */ /* 0x100fe20000004100 */
[--C-:B------:R-:W-:Y:S01]  /*2ba0*/  SHF.R.U64 R31, R56, 0x10, R57.reuse ;  /* 0x00000010381f7819 */ /* 0x100fe20000001239 */
[----:B------:R-:W-:Y:S01]  /*2bb0*/  HADD2.F32 R5, -RZ, R5.H0_H0 ;  /* 0x20000005ff057230 */ /* 0x000fe20000004100 */
[----:B------:R-:W-:Y:S01]  /*2bc0*/  SHF.R.U32.HI R56, RZ, 0x10, R57 ;  /* 0x00000010ff387819 */ /* 0x000fe20000011639 */
[----:B------:R-:W-:Y:S02]  /*2bd0*/  HADD2.F32 R15, -RZ, R15.H0_H0 ;  /* 0x2000000fff0f7230 */ /* 0x000fe40000004100 */
[----:B------:R-:W-:Y:S02]  /*2be0*/  HADD2.F32 R31, -RZ, R31.H0_H0 ;  /* 0x2000001fff1f7230 */ /* 0x000fe40000004100 */
[----:B------:R-:W-:-:S02]  /*2bf0*/  HADD2.F32 R56, -RZ, R56.H0_H0 ;  /* 0x20000038ff387230 */ /* 0x000fc40000004100 */
[--C-:B------:R-:W-:Y:S02]  /*2c00*/  HADD2.F32 R13, -RZ, R7.reuse.H1_H1 ;  /* 0x30000007ff0d7230 */ /* 0x100fe40000004100 */
[CC--:B-1----:R-:W-:Y:S01]  /*2c10*/  FMUL.FTZ R70, R6.reuse, R31.reuse ;  /* 0x0000001f06467220 */ /* 0x0c2fe20000410000 */
[----:B------:R-:W-:Y:S02]  /*2c20*/  HADD2.F32 R7, -RZ, R7.H0_H0 ;  /* 0x20000007ff077230 */ /* 0x000fe40000004100 */
[C---:B------:R-:W-:Y:S01]  /*2c30*/  FMUL.FTZ R31, R5.reuse, R31 ;  /* 0x0000001f051f7220 */ /* 0x040fe20000410000 */
[----:B------:R-:W-:Y:S02]  /*2c40*/  HADD2.F32 R30, -RZ, R30.H0_H0 ;  /* 0x2000001eff1e7230 */ /* 0x000fe40000004100 */
[-C--:B------:R-:W-:Y:S01]  /*2c50*/  FFMA.FTZ R70, R5, R15.reuse, -R70 ;  /* 0x0000000f05467223 */ /* 0x080fe20000010846 */
[----:B------:R-:W-:Y:S01]  /*2c60*/  FMUL.FTZ R76, R13, R56 ;  /* 0x000000380d4c7220 */ /* 0x000fe20000410000 */
        /* <DEDUP_REMOVED lines=24> */
.L_x_1256:
[----:B------:R-:W-:Y:S05]  /*2df0*/  BSYNC B2 ;  /* 0x0000000000027941 */ /* 0x000fea0003800000 */
.L_x_1255:
[----:B0-----:R4:W-:Y:S02]  /*2e00*/  ST.E.128 desc[UR40][R10.64], R4 ;  /* 0x000000040a007985 */ /* 0x0019e4000c101d28 */
.L_x_1254:
[----:B------:R-:W-:Y:S05]  /*2e10*/  BSYNC B1 ;  /* 0x0000000000017941 */ /* 0x000fea0003800000 */
.L_x_1253:
        /* <DEDUP_REMOVED lines=53> */
.L_x_1258:
[----:B------:R-:W-:Y:S05]  /*3170*/  BSYNC B1 ;  /* 0x0000000000017941 */ /* 0x000fea0003800000 */
.L_x_1257:
[----:B--2---:R2:W-:Y:S01]  /*3180*/  ST.E.128 desc[UR40][R10.64], R4 ;  /* 0x000000040a007985 */ /* 0x0045e2000c101d28 */
[----:B------:R-:W-:Y:S05]  /*3190*/  BRA `(.L_x_1252) ;  /* 0x0000000c006c7947 */ /* 0x000fea0003800000 */
.L_x_1245:
        /* <DEDUP_REMOVED lines=34> */
[----:B------:R-:W-:-:S02]  /*33c0*/  IMAD.MOV.U32 R9, RZ, RZ, R28 ;  /* 0x000000ffff097224 */ /* 0x000fc400078e001c */
[----:B------:R-:W-:Y:S01]  /*33d0*/  IMAD.MOV.U32 R11, RZ, RZ, R29 ;  /* 0x000000ffff0b7224 */ /* 0x000fe200078e001d */
[----:B------:R-:W-:Y:S02]  /*33e0*/  PRMT R79, R8, 0x7610, R79 ;  /* 0x00007610084f7816 */ /* 0x000fe4000000004f */
[----:B------:R-:W-:Y:S02]  /*33f0*/  PRMT R86, R10, 0x5410, R9 ;  /* 0x000054100a567816 */ /* 0x000fe40000000009 */
[----:B------:R-:W-:Y:S01]  /*3400*/  PRMT R76, R11, 0x7610, R76 ;  /* 0x000076100b4c7816 */ /* 0x000fe2000000004c */
[----:B------:R-:W-:Y:S06]  /*3410*/  @!P5 BRA `(.L_x_1259) ;  /* 0x000000000004d947 */ /* 0x000fec0003800000 */
[----:B------:R-:W-:Y:S01]  /*3420*/  BPT.TRAP 0x1 ;  /* 0x000000040000795c */ /* 0x000fe20000300000 */
.L_x_1259:
[----:B------:R-:W-:Y:S01]  /*3430*/  IMAD R63, R22, 0x8, R2 ;  /* 0x00000008163f7824 */ /* 0x000fe200078e0202 */
[----:B------:R-:W-:Y:S01]  /*3440*/  SHF.L.U32 R74, R185, 0x1f, RZ ;  /* 0x0000001fb94a7819 */ /* 0x000fe200000006ff */
[----:B------:R-:W-:Y:S03]  /*3450*/  BSSY B1, `(.L_x_1260) ;  /* 0x0000003000017945 */ /* 0x000fe60003800000 */
[----:B------:R-:W0:Y:S02]  /*3460*/  SYNCS.PHASECHK.TRANS64.TRYWAIT P6, [R63+URZ+0x38890], R74 ;  /* 0x0388904a3f0075a7 */ /* 0x000e2400080c017f */
[----:B0-----:R-:W-:Y:S05]  /*3470*/  @!P6 BRA `(.L_x_1261) ;  /* 0x0000017800ace947 */ /* 0x001fea0003800000 */
.L_x_1495:
[----:B------:R-:W-:Y:S05]  /*3480*/  BSYNC B1 ;  /* 0x0000000000017941 */ /* 0x000fea0003800000 */
.L_x_1260:
[----:B------:R-:W-:-:S03]  /*3490*/  UMOV UR4, 0xffffffff ;  /* 0xffffffff00047882 */ /* 0x000fc60000000000 */
[----:B------:R-:W-:Y:S05]  /*34a0*/  BRA.DIV UR4, `(.L_x_1262) ;  /* 0x0000017a04b47947 */ /* 0x000fea000b800000 */
[----:B------:R-:W1:Y:S04]  /*34b0*/  SHFL.IDX PT, R69, R69, RZ, 0x1c1f ;  /* 0x001c1fff45457589 */ /* 0x000e6800000e0000 */
[----:B------:R-:W2:Y:S02]  /*34c0*/  SHFL.IDX PT, R70, R70, RZ, 0x1c1f ;  /* 0x001c1fff46467589 */ /* 0x000ea400000e0000 */
.L_x_1499:
        /* <DEDUP_REMOVED lines=10> */
[----:B------:R-:W-:-:S04]  /*3570*/  SHF.R.S32.HI R8, RZ, 0x4, R9 ;  /* 0x00000004ff087819 */ /* 0x000fc80000011409 */
[----:B------:R-:W-:-:S05]  /*3580*/  LEA.HI.SX32 R8, R3, R8, 0x1d ;  /* 0x0000000803087211 */ /* 0x000fca00078feaff */
[----:B------:R-:W-:-:S05]  /*3590*/  IMAD.SHL.U32 R73, R8, 0x8, RZ ;  /* 0x0000000808497824 */ /* 0x000fca00078e00ff */
[----:B------:R-:W-:-:S04]  /*35a0*/  LOP3.LUT R8, R44, 0x38, R73, 0xf8, !PT ;  /* 0x000000382c087812 */ /* 0x000fc800078ef849 */
[----:B------:R-:W-:-:S05]  /*35b0*/  LOP3.LUT R9, R8, R47, RZ, 0x3c, !PT ;  /* 0x0000002f08097212 */ /* 0x000fca00078e3cff */
[----:B------:R-:W-:Y:S02]  /*35c0*/  IMAD R8, R222, 0x200, R9 ;  /* 0x00000200de087824 */ /* 0x000fe400078e0209 */
[----:B------:R-:W-:Y:S02]  /*35d0*/  IMAD.IADD R9, R62, 0x1, R71 ;  /* 0x000000013e097824 */ /* 0x000fe400078e0247 */
[----:B------:R-:W-:Y:S02]  /*35e0*/  IMAD.IADD R71, R71, 0x1, R8 ;  /* 0x0000000147477824 */ /* 0x000fe400078e0208 */
[--C-:B------:R-:W-:Y:S02]  /*35f0*/  IMAD R9, R9, 0x2, R2.reuse ;  /* 0x0000000209097824 */ /* 0x100fe400078e0202 */
[----:B------:R-:W-:-:S04]  /*3600*/  IMAD R71, R71, 0x2, R2 ;  /* 0x0000000247477824 */ /* 0x000fc800078e0202 */
[----:B------:R-:W1:Y:S04]  /*3610*/  LDS.128 R8, [R9+0x22400] ;  /* 0x0224000009087984 */ /* 0x000e680000000c00 */
        /* <DEDUP_REMOVED lines=84> */
.L_x_1264:
[----:B------:R-:W-:Y:S05]  /*3b60*/  BSYNC B1 ;  /* 0x0000000000017941 */ /* 0x000fea0003800000 */
.L_x_1263:
[----:B-1----:R1:W-:Y:S01]  /*3b70*/  ST.E.128 desc[UR40][R56.64], R8 ;  /* 0x0000000838007985 */ /* 0x0023e2000c101d28 */
[----:B------:R-:W-:Y:S01]  /*3b80*/  ISETP.GE.AND P0, PT, R73, R72, PT ;  /* 0x000000484900720c */ /* 0x000fe20003f06270 */
[----:B------:R-:W-:Y:S02]  /*3b90*/  IMAD.MOV.U32 R4, RZ, RZ, R70 ;  /* 0x000000ffff047224 */ /* 0x000fe400078e0046 */
[----:B------:R-:W-:-:S10]  /*3ba0*/  IMAD.MOV.U32 R5, RZ, RZ, R69 ;  /* 0x000000ffff057224 */ /* 0x000fd400078e0045 */
[----:B------:R-:W-:Y:S05]  /*3bb0*/  @P0 BRA `(.L_x_1252) ;  /* 0x0000000000e40947 */ /* 0x000fea0003800000 */
[----:B------:R-:W-:-:S05]  /*3bc0*/  IMAD.WIDE R4, R73, 0x2, R4 ;  /* 0x0000000249047825 */ /* 0x000fca00078e0204 */
[----:B---3--:R3:W-:Y:S01]  /*3bd0*/  ST.E.128 desc[UR40][R4.64], R12 ;  /* 0x0000000c04007985 */ /* 0x0087e2000c101d28 */
[----:B------:R-:W-:Y:S05]  /*3be0*/  BRA `(.L_x_1252) ;  /* 0x0000000000d87947 */ /* 0x000fea0003800000 */
.L_x_1244:
[----:B------:R-:W-:-:S13]  /*3bf0*/  ISETP.NE.AND P5, PT, R188, 0x3, PT ;  /* 0x00000003bc00780c */ /* 0x000fda0003fa5270 */
[----:B------:R-:W-:Y:S05]  /*3c00*/  @!P5 BRA `(.L_x_1265) ;  /* 0x000000000004d947 */ /* 0x000fea0003800000 */
[----:B------:R-:W-:Y:S01]  /*3c10*/  BPT.TRAP 0x1 ;  /* 0x000000040000795c */ /* 0x000fe20000300000 */
.L_x_1265:
[----:B------:R-:W-:Y:S01]  /*3c20*/  IMAD R63, R22, 0x8, R2 ;  /* 0x00000008163f7824 */ /* 0x000fe200078e0202 */
[----:B------:R-:W-:Y:S01]  /*3c30*/  SHF.L.U32 R74, R185, 0x1f, RZ ;  /* 0x0000001fb94a7819 */ /* 0x000fe200000006ff */
[----:B------:R-:W-:Y:S01]  /*3c40*/  BSSY B1, `(.L_x_1266) ;  /* 0x0000004000017945 */ /* 0x000fe20003800000 */
[----:B------:R-:W-:Y:S02]  /*3c50*/  SHF.R.S32.HI R67, RZ, 0x1f, R65 ;  /* 0x0000001fff437819 */ /* 0x000fe40000011441 */
[----:B------:R-:W0:Y:S02]  /*3c60*/  SYNCS.PHASECHK.TRANS64.TRYWAIT P0, [R63+URZ+0x38890], R74 ;  /* 0x0388904a3f0075a7 */ /* 0x000e24000800017f */
[----:B0-----:R-:W-:Y:S05]  /*3c70*/  @!P0 BRA `(.L_x_1267) ;  /* 0x00000174000c8947 */ /* 0x001fea0003800000 */
.L_x_1500:
[----:B------:R-:W-:Y:S05]  /*3c80*/  BSYNC B1 ;  /* 0x0000000000017941 */ /* 0x000fea0003800000 */
.L_x_1266:
        /* <DEDUP_REMOVED lines=26> */
.L_x_1504:
        /* <DEDUP_REMOVED lines=18> */
.L_x_1252:
[----:B------:R-:W-:Y:S05]  /*3f50*/  BSYNC B0 ;  /* 0x0000000000007941 */ /* 0x000fea0003800000 */
.L_x_1243:
        /* <DEDUP_REMOVED lines=12> */
[----:B------:R-:W-:-:S05]  /*4020*/  @!P0 VIADD R4, R63, 0x388a0 ;  /* 0x000388a03f048836 */ /* 0x000fca0000000000 */
[----:B------:R-:W-:-:S04]  /*4030*/  @!P0 PRMT R4, RZ, 0x654, R4 ;  /* 0x00000654ff048816 */ /* 0x000fc80000000004 */
[----:B------:R1:W-:Y:S01]  /*4040*/  @!P0 SYNCS.ARRIVE.TRANS64.RED.A1T0 RZ, [R4+URZ], RZ ;  /* 0x000000ff04ff89a7 */ /* 0x0003e2000810043f */
[----:B------:R-:W-:Y:S05]  /*4050*/  @!P5 BRA `(.L_x_1270) ;  /* 0x000000000004d947 */ /* 0x000fea0003800000 */
[----:B------:R-:W-:Y:S01]  /*4060*/  BPT.TRAP 0x1 ;  /* 0x000000040000795c */ /* 0x000fe20000300000 */
.L_x_1270:
[----:B------:R-:W-:Y:S05]  /*4070*/  BSYNC B0 ;  /* 0x0000000000007941 */ /* 0x000fea0003800000 */
.L_x_1269:
[----:B------:R-:W2:Y:S01]  /*4080*/  SYNCS.PHASECHK.TRANS64.TRYWAIT P5, [R63+URZ+0x388b0], R74 ;  /* 0x0388b04a3f0075a7 */ /* 0x000ea200080a017f */
[----:B------:R-:W-:Y:S04]  /*4090*/  BSSY B0, `(.L_x_1271) ;  /* 0x0000002000007945 */ /* 0x000fe80003800000 */
[----:B--2---:R-:W-:Y:S05]  /*40a0*/  @!P5 BRA `(.L_x_1272) ;  /* 0x000001700058d947 */ /* 0x004fea0003800000 */
.L_x_1505:
[----:B------:R-:W-:Y:S05]  /*40b0*/  BSYNC B0 ;  /* 0x0000000000007941 */ /* 0x000fea0003800000 */
.L_x_1271:
[----:B------:R-:W-:Y:S01]  /*40c0*/  ULDC.64 UR4, c[0x0][0x328] ;  /* 0x0000ca0000047ab9 */ /* 0x000fe20000000a00 */
[----:B------:R-:W-:Y:S01]  /*40d0*/  BSSY B0, `(.L_x_1273) ;  /* 0x000007a000007945 */ /* 0x000fe20003800000 */
[----:B------:R-:W-:Y:S02]  /*40e0*/  IMAD R6, R67, UR4, RZ ;  /* 0x0000000443067c24 */ /* 0x000fe4000f8e02ff */
[----:B-1----:R-:W-:-:S04]  /*40f0*/  IMAD.WIDE.U32 R4, R65, UR4, RZ ;  /* 0x0000000441047c25 */ /* 0x002fc8000f8e00ff */
[----:B------:R-:W-:Y:S01]  /*4100*/  IMAD R65, R65, UR5, R6 ;  /* 0x0000000541417c24 */ /* 0x000fe2000f8e0206 */
[----:B------:R-:W-:Y:S02]  /*4110*/  ULDC.64 UR4, c[0x0][0x338] ;  /* 0x0000ce0000047ab9 */ /* 0x000fe40000000a00 */
        /* <DEDUP_REMOVED lines=17> */
[----:B------:R-:W4:Y:S01]  /*4230*/  LDL R31, [R1] ;  /* 0x00000000011f7983 */ /* 0x000f220000100800 */
[----:B------:R-:W-:-:S03]  /*4240*/  ULDC UR4, c[0x0][0x320] ;  /* 0x0000c80000047ab9 */ /* 0x000fc60000000800 */
[----:B------:R-:W5:Y:S04]  /*4250*/  LDL R30, [R1+0x4] ;  /* 0x00000400011e7983 */ /* 0x000f680000100800 */
[----:B------:R-:W2:Y:S04]  /*4260*/  LDL R29, [R1+0x8] ;  /* 0x00000800011d7983 */ /* 0x000ea80000100800 */
[----:B------:R-:W2:Y:S01]  /*4270*/  LDL R28, [R1+0xc] ;  /* 0x00000c00011c7983 */ /* 0x000ea20000100800 */
[----:B------:R-:W-:Y:S01]  /*4280*/  ISETP.GE.AND P6, PT, R16, UR4, PT ;  /* 0x0000000410007c0c */ /* 0x000fe2000bfc6270 */
[----:B------:R-:W-:-:S02]  /*4290*/  IMAD R9, R22, 0x8000, R52 ;  /* 0x0000800016097824 */ /* 0x000fc400078e0234 */
[----:B------:R-:W2:Y:S02]  /*42a0*/  LDL R15, [R1+0x10] ;  /* 0x00001000010f7983 */ /* 0x000ea40000100800 */
[C---:B------:R-:W-:Y:S01]  /*42b0*/  IMAD R12, R9.reuse, 0x2, R2 ;  /* 0x00000002090c7824 */ /* 0x040fe200078e0202 */
[----:B------:R-:W-:Y:S01]  /*42c0*/  LOP3.LUT P5, RZ, R190, 0x4, RZ, 0xc0, !PT ;  /* 0x00000004beff7812 */ /* 0x000fe200078ac0ff */
[----:B------:R-:W2:Y:S01]  /*42d0*/  LDL R14, [R1+0x14] ;  /* 0x00001400010e7983 */ /* 0x000ea20000100800 */
[----:B------:R-:W-:-:S03]  /*42e0*/  VIADD R13, R9, 0x20 ;  /* 0x00000020090d7836 */ /* 0x000fc60000000000 */
[----:B------:R-:W2:Y:S04]  /*42f0*/  LDL R56, [R1+0x18] ;  /* 0x0000180001387983 */ /* 0x000ea80000100800 */
[----:B------:R-:W0:Y:S04]  /*4300*/  @!P6 LDS.128 R4, [R12+0x400] ;  /* 0x000400000c04e984 */ /* 0x000e280000000c00 */
        /* <DEDUP_REMOVED lines=18> */
[----:B----4-:R-:W-:Y:S01]  /*4430*/  @!P5 IMAD.X R9, R10, 0x1, R31, P6 ;  /* 0x000000010a09d824 */ /* 0x010fe200030e061f */
[C---:B------:R-:W-:Y:S01]  /*4440*/  ISETP.GE.AND P6, PT, R214.reuse, UR4, PT ;  /* 0x00000004d6007c0c */ /* 0x040fe2000bfc6270 */
[----:B------:R-:W3:Y:S04]  /*4450*/  LDL R31, [R1+0x1c] ;  /* 0x00001c00011f7983 */ /* 0x000ee80000100800 */
[----:B-1----:R0:W-:Y:S08]  /*4460*/  @!P5 ST.E.128 desc[UR40][R8.64], R4 ;  /* 0x000000040800d985 */ /* 0x0021f0000c101d28 */
[----:B------:R-:W1:Y:S01]  /*4470*/  @!P6 LDS.128 R4, [R12+0x4400] ;  /* 0x004400000c04e984 */ /* 0x000e620000000c00 */
[----:B0-----:R-:W-:-:S05]  /*4480*/  @!P6 LEA R8, P5, R214, R11, 0x1 ;  /* 0x0000000bd608e211 */ /* 0x001fca00078a08ff */
[----:B-----5:R-:W-:Y:S02]  /*4490*/  @!P6 IMAD.X R9, R10, 0x1, R30, P5 ;  /* 0x000000010a09e824 */ /* 0x020fe400028e061e */
[----:B------:R-:W4:Y:S01]  /*44a0*/  LDL R30, [R1+0x20] ;  /* 0x00002000011e7983 */ /* 0x000f220000100800 */
[----:B------:R-:W-:-:S03]  /*44b0*/  ISETP.GE.AND P5, PT, R213, UR4, PT ;  /* 0x00000004d5007c0c */ /* 0x000fc6000bfa6270 */
[----:B-1----:R0:W-:Y:S10]  /*44c0*/  @!P6 ST.E.128 desc[UR40][R8.64], R4 ;  /* 0x000000040800e985 */ /* 0x0021f4000c101d28 */
[----:B------:R-:W1:Y:S01]  /*44d0*/  @!P5 LDS.128 R4, [R13+0x4400] ;  /* 0x004400000d04d984 */ /* 0x000e620000000c00 */
[----:B0-----:R-:W-:-:S05]  /*44e0*/  @!P5 LEA R8, P6, R213, R11, 0x1 ;  /* 0x0000000bd508d211 */ /* 0x001fca00078c08ff */
[----:B--2---:R-:W-:Y:S02]  /*44f0*/  @!P5 IMAD.X R9, R10, 0x1, R29, P6 ;  /* 0x000000010a09d824 */ /* 0x004fe400030e061d */
[----:B------:R-:W2:Y:S01]  /*4500*/  LDL R29, [R1+0x24] ;  /* 0x00002400011d7983 */ /* 0x000ea20000100800 */
[----:B------:R-:W-:-:S03]  /*4510*/  ISETP.GE.AND P6, PT, R212, UR4, PT ;  /* 0x00000004d4007c0c */ /* 0x000fc6000bfc6270 */
[----:B-1----:R0:W-:Y:S10]  /*4520*/  @!P5 ST.E.128 desc[UR40][R8.64], R4 ;  /* 0x000000040800d985 */ /* 0x0021f4000c101d28 */
[----:B------:R-:W1:Y:S01]  /*4530*/  @!P6 LDS.128 R4, [R12+0x6400] ;  /* 0x006400000c04e984 */ /* 0x000e620000000c00 */
[----:B0-----:R-:W-:-:S05]  /*4540*/  @!P6 LEA R8, P5, R212, R11, 0x1 ;  /* 0x0000000bd408e211 */ /* 0x001fca00078a08ff */
[----:B------:R-:W-:Y:S02]  /*4550*/  @!P6 IMAD.X R9, R10, 0x1, R28, P5 ;  /* 0x000000010a09e824 */ /* 0x000fe400028e061c */
[----:B------:R-:W5:Y:S01]  /*4560*/  LDL R28, [R1+0x28] ;  /* 0x00002800011c7983 */ /* 0x000f620000100800 */
        /* <DEDUP_REMOVED lines=21> */
[----:B---3--:R-:W-:Y:S01]  /*46c0*/  @!P6 IMAD.X R9, R10, 0x1, R31, P5 ;  /* 0x000000010a09e824 */ /* 0x008fe200028e061f */
[----:B------:R-:W-:-:S04]  /*46d0*/  ISETP.GE.AND P5, PT, R207, UR4, PT ;  /* 0x00000004cf007c0c */ /* 0x000fc8000bfa6270 */
[----:B-1----:R0:W-:Y:S09]  /*46e0*/  @!P6 ST.E.128 desc[UR40][R8.64], R4 ;  /* 0x000000040800e985 */ /* 0x0021f2000c101d28 */
[----:B------:R-:W1:Y:S01]  /*46f0*/  @!P5 LDS.128 R4, [R13+0xa400] ;  /* 0x00a400000d04d984 */ /* 0x000e620000000c00 */
[----:B0-----:R-:W-:-:S05]  /*4700*/  @!P5 LEA R8, P6, R207, R11, 0x1 ;  /* 0x0000000bcf08d211 */ /* 0x001fca00078c08ff */
[----:B----4-:R-:W-:Y:S01]  /*4710*/  @!P5 IMAD.X R9, R10, 0x1, R30, P6 ;  /* 0x000000010a09d824 */ /* 0x010fe200030e061e */
        /* <DEDUP_REMOVED lines=9> */
[----:B-----5:R-:W-:Y:S01]  /*47b0*/  @!P5 IMAD.X R9, R10, 0x1, R28, P6 ;  /* 0x000000010a09d824 */ /* 0x020fe200030e061c */
        /* <DEDUP_REMOVED lines=11> */
.L_x_1274:
[----:B------:R-:W-:Y:S05]  /*4870*/  BSYNC B0 ;  /* 0x0000000000007941 */ /* 0x000fea0003800000 */
.L_x_1273:
        /* <DEDUP_REMOVED lines=17> */
.L_x_1238:
[----:B------:R-:W2:Y:S01]  /*4990*/  LDL R4, [R1+0x6c] ;  /* 0x00006c0001047983 */ /* 0x000ea20000100800 */
[----:B------:R-:W-:Y:S01]  /*49a0*/  BSSY B0, `(.L_x_1276) ;  /* 0x0000046000007945 */ /* 0x000fe20003800000 */
[----:B------:R-:W-:Y:S01]  /*49b0*/  CS2R R160, SRZ ;  /* 0x0000000000a07805 */ /* 0x000fe2000001ff00 */
[----:B------:R-:W-:Y:S01]  /*49c0*/  IMAD.MOV.U32 R162, RZ, RZ, RZ ;  /* 0x000000ffffa27224 */ /* 0x000fe200078e00ff */
        /* <DEDUP_REMOVED lines=29> */
[----:B------:R-:W-:-:S02]  /*4ba0*/  CS2R R94, SRZ ;  /* 0x00000000005e7805 */ /* 0x000fc4000001ff00 */
[----:B------:R-:W-:Y:S02]  /*4bb0*/  CS2R R92, SRZ ;  /* 0x00000000005c7805 */ /* 0x000fe4000001ff00 */
[----:B------:R-:W-:Y:S01]  /*4bc0*/  MOV R91, RZ ;  /* 0x000000ff005b7202 */ /* 0x000fe20000000f00 */
[----:B------:R-:W-:Y:S01]  /*4bd0*/  IMAD.MOV.U32 R37, RZ, RZ, RZ ;  /* 0x000000ffff257224 */ /* 0x000fe200078e00ff */
[----:B------:R-:W-:Y:S02]  /*4be0*/  CS2R R88, SRZ ;  /* 0x0000000000587805 */ /* 0x000fe4000001ff00 */
        /* <DEDUP_REMOVED lines=11> */
[----:B------:R-:W-:Y:S02]  /*4ca0*/  CS2R R14, SRZ ;  /* 0x00000000000e7805 */ /* 0x000fe4000001ff00 */
[----:B------:R-:W-:Y:S01]  /*4cb0*/  CS2R R68, SRZ ;  /* 0x0000000000447805 */ /* 0x000fe2000001ff00 */
[----:B------:R-:W-:Y:S01]  /*4cc0*/  IMAD.MOV.U32 R67, RZ, RZ, RZ ;  /* 0x000000ffff437224 */ /* 0x000fe200078e00ff */
[----:B------:R-:W-:-:S02]  /*4cd0*/  CS2R R12, SRZ ;  /* 0x00000000000c7805 */ /* 0x000fc4000001ff00 */
[----:B------:R-:W-:Y:S02]  /*4ce0*/  CS2R R64, SRZ ;  /* 0x0000000000407805 */ /* 0x000fe4000001ff00 */
[----:B0-----:R-:W-:Y:S02]  /*4cf0*/  CS2R R62, SRZ ;  /* 0x00000000003e7805 */ /* 0x001fe4000001ff00 */
[----:B------:R-:W-:Y:S02]  /*4d00*/  CS2R R60, SRZ ;  /* 0x00000000003c7805 */ /* 0x000fe4000001ff00 */
[----:B------:R-:W-:Y:S01]  /*4d10*/  CS2R R58, SRZ ;  /* 0x00000000003a7805 */ /* 0x000fe2000001ff00 */
[----:B------:R-:W-:Y:S01]  /*4d20*/  IMAD.MOV.U32 R155, RZ, RZ, RZ ;  /* 0x000000ffff9b7224 */ /* 0x000fe200078e00ff */
[----:B------:R-:W-:Y:S02]  /*4d30*/  CS2R R156, SRZ ;  /* 0x00000000009c7805 */ /* 0x000fe4000001ff00 */
[----:B------:R-:W-:-:S02]  /*4d40*/  CS2R R54, SRZ ;  /* 0x0000000000367805 */ /* 0x000fc4000001ff00 */
[----:B------:R-:W-:Y:S02]  /*4d50*/  CS2R R158, SRZ ;  /* 0x00000000009e7805 */ /* 0x000fe4000001ff00 */
[----:B------:R-:W-:Y:S02]  /*4d60*/  CS2R R50, SRZ ;  /* 0x0000000000327805 */ /* 0x000fe4000001ff00 */
        /* <DEDUP_REMOVED lines=9> */
.L_x_1277:
[----:B------:R-:W-:Y:S05]  /*4e00*/  BSYNC B0 ;  /* 0x0000000000007941 */ /* 0x000fea0003800000 */
.L_x_1276:
[----:B------:R-:W-:Y:S01]  /*4e10*/  BSSY B7, `(.L_x_1278) ;  /* 0x0000ad3000077945 */ /* 0x000fe20003800000 */
[----:B---3--:R-:W-:Y:S01]  /*4e20*/  IMAD.MOV.U32 R10, RZ, RZ, RZ ;  /* 0x000000ffff0a7224 */ /* 0x008fe200078e00ff */
[----:B------:R-:W-:Y:S01]  /*4e30*/  CS2R R8, SRZ ;  /* 0x0000000000087805 */ /* 0x000fe2000001ff00 */
[----:B------:R-:W-:Y:S01]  /*4e40*/  IMAD.MOV.U32 R36, RZ, RZ, RZ ;  /* 0x000000ffff247224 */ /* 0x000fe200078e00ff */
[----:B------:R-:W-:Y:S01]  /*4e50*/  CS2R R6, SRZ ;  /* 0x0000000000067805 */ /* 0x000fe2000001ff00 */
[----:B------:R-:W-:Y:S01]  /*4e60*/  IMAD.MOV.U32 R35, RZ, RZ, RZ ;  /* 0x000000ffff237224 */ /* 0x000fe200078e00ff */
[----:B------:R-:W-:Y:S01]  /*4e70*/  CS2R R4, SRZ ;  /* 0x0000000000047805 */ /* 0x000fe2000001ff00 */
[----:B------:R-:W-:Y:S02]  /*4e80*/  IMAD.MOV.U32 R32, RZ, RZ, RZ ;  /* 0x000000ffff207224 */ /* 0x000fe400078e00ff */
[----:B------:R-:W-:Y:S02]  /*4e90*/  IMAD.MOV.U32 R31, RZ, RZ, RZ ;  /* 0x000000ffff1f7224 */ /* 0x000fe400078e00ff */
[----:B------:R-:W-:-:S02]  /*4ea0*/  IMAD.MOV.U32 R152, RZ, RZ, RZ ;  /* 0x000000ffff987224 */ /* 0x000fc400078e00ff */
[----:B------:R-:W-:Y:S02]  /*4eb0*/  IMAD.MOV.U32 R154, RZ, RZ, RZ ;  /* 0x000000ffff9a7224 */ /* 0x000fe400078e00ff */
[----:B------:R-:W-:Y:S01]  /*4ec0*/  IMAD.MOV.U32 R0, RZ, RZ, RZ ;  /* 0x000000ffff007224 */ /* 0x000fe200078e00ff */
[----:B------:R-:W-:Y:S06]  /*4ed0*/  @!P1 BRA `(.L_x_1279) ;  /* 0x0000001800689947 */ /* 0x000fec0003800000 */
[----:B------:R-:W-:Y:S02]  /*4ee0*/  ISETP.GE.AND P1, PT, R169, 0x1, PT ;  /* 0x00000001a900780c */ /* 0x000fe40003f26270 */
[----:B------:R-:W-:-:S11]  /*4ef0*/  PLOP3.LUT P0, PT, PT, PT, PT, 0x80, 0x0 ;  /* 0x000000000000781c */ /* 0x000fd60003f0f070 */
[----:B------:R-:W-:Y:S05]  /*4f00*/  @!P1 BRA `(.L_x_1280) ;  /* 0x000000ac000c9947 */ /* 0x000fea0003800000 */
[----:B------:R-:W0:Y:S01]  /*4f10*/  S2R R20, SR_TID.X ;  /* 0x0000000000147919 */ /* 0x000e220000002100 */
[----:B------:R-:W-:Y:S01]  /*4f20*/  IMAD.MOV.U32 R5, RZ, RZ, 0x40000040 ;  /* 0x40000040ff057424 */ /* 0x000fe200078e00ff */
[----:B------:R-:W-:Y:S01]  /*4f30*/  BAR.SYNC.DEFER_BLOCKING 0xe, 0x100 ;  /* 0x0384000000007b1d */ /* 0x000fe20000010000 */
[----:B------:R-:W-:-:S03]  /*4f40*/  IMAD.MOV.U32 R7, RZ, RZ, 0x40000040 ;  /* 0x40000040ff077424 */ /* 0x000fc600078e00ff */
[----:B------:R-:W-:Y:S01]  /*4f50*/  R2UR UR5, R5 ;  /* 0x00000000050572ca */ /* 0x000fe200000e0000 */
[----:B------:R-:W-:Y:S01]  /*4f60*/  IMAD.MOV.U32 R11, RZ, RZ, 0x40000040 ;  /* 0x40000040ff0b7424 */ /* 0x000fe200078e00ff */
[----:B------:R-:W-:Y:S01]  /*4f70*/  ISETP.NE.AND P2, PT, R188, 0x3, PT ;  /* 0x00000003bc00780c */ /* 0x000fe20003f45270 */
[----:B------:R-:W-:Y:S01]  /*4f80*/  IMAD.MOV.U32 R9, RZ, RZ, 0x40000040 ;  /* 0x40000040ff097424 */ /* 0x000fe200078e00ff */
[----:B------:R-:W-:Y:S01]  /*4f90*/  R2UR UR7, R7 ;  /* 0x00000000070772ca */ /* 0x000fe200000e0000 */
[----:B------:R-:W-:Y:S01]  /*4fa0*/  IMAD.MOV.U32 R7, RZ, RZ, 0x40000040 ;  /* 0x40000040ff077424 */ /* 0x000fe200078e00ff */
[----:B------:R-:W-:Y:S01]  /*4fb0*/  R2UR UR15, R11 ;  /* 0x000000000b0f72ca */ /* 0x000fe200000e0000 */
[----:B------:R-:W-:Y:S01]  /*4fc0*/  IMAD.MOV.U32 R11, RZ, RZ, 0x40000040 ;  /* 0x40000040ff0b7424 */ /* 0x000fe200078e00ff */
[----:B------:R-:W-:Y:S01]  /*4fd0*/  R2UR UR11, R9 ;  /* 0x00000000090b72ca */ /* 0x000fe200000e0000 */
[----:B------:R-:W-:-:S03]  /*4fe0*/  IMAD.MOV.U32 R9, RZ, RZ, 0x40000040 ;  /* 0x40000040ff097424 */ /* 0x000fc600078e00ff */
[----:B------:R-:W-:Y:S02]  /*4ff0*/  R2UR UR9, R11 ;  /* 0x000000000b0972ca */ /* 0x000fe400000e0000 */
[----:B------:R-:W-:Y:S01]  /*5000*/  R2UR UR13, R9 ;  /* 0x00000000090d72ca */ /* 0x000fe200000e0000 */
[----:B-----5:R-:W-:Y:S01]  /*5010*/  WARPGROUP.ARRIVE ;  /* 0x00000000000079c5 */ /* 0x020fe20000000000 */
        /* <DEDUP_REMOVED lines=10> */
[----:B------:R-:W-:Y:S01]  /*50c0*/  SHF.R.U32.HI R4, RZ, 0x4, R0 ;  /* 0x00000004ff047819 */ /* 0x000fe20000011600 */
[----:B------:R-:W-:-:S03]  /*50d0*/  VIADD R3, R3, 0x400 ;  /* 0x0000040003037836 */ /* 0x000fc60000000000 */
[----:B------:R-:W-:Y:S02]  /*50e0*/  LOP3.LUT R4, R4, 0x3fff, RZ, 0xc0, !PT ;  /* 0x00003fff04047812 */ /* 0x000fe400078ec0ff */
[----:B------:R-:W-:Y:S02]  /*50f0*/  SHF.R.U32.HI R3, RZ, 0x4, R3 ;  /* 0x00000004ff037819 */ /* 0x000fe40000011603 */
[----:B------:R-:W-:Y:S02]  /*5100*/  LOP3.LUT R4, R4, 0x10000, RZ, 0xfc, !PT ;  /* 0x0001000004047812 */ /* 0x000fe400078efcff */
[----:B------:R-:W-:Y:S02]  /*5110*/  LOP3.LUT R0, R3, 0x3fff, RZ, 0xc0, !PT ;  /* 0x00003fff03007812 */ /* 0x000fe400078ec0ff */
[----:B------:R-:W-:Y:S02]  /*5120*/  R2UR UR4, R4 ;  /* 0x00000000040472ca */ /* 0x000fe400000e0000 */
[----:B------:R-:W-:-:S05]  /*5130*/  LOP3.LUT R0, R0, 0x2000000, RZ, 0xfc, !PT ;  /* 0x0200000000007812 */ /* 0x000fca00078efcff */
[----:B------:R-:W-:-:S04]  /*5140*/  IMAD R6, R18, 0x1000, R0 ;  /* 0x0000100012067824 */ /* 0x000fc800078e0200 */
[C---:B------:R-:W-:Y:S01]  /*5150*/  VIADD R10, R6.reuse, 0x100 ;  /* 0x00000100060a7836 */ /* 0x040fe20000000000 */
[C---:B------:R-:W-:Y:S02]  /*5160*/  R2UR UR6, R6.reuse ;  /* 0x00000000060672ca */ /* 0x040fe400000e0000 */
[C---:B------:R-:W-:Y:S01]  /*5170*/  IADD3 R8, R6.reuse, 0x80, RZ ;  /* 0x0000008006087810 */ /* 0x040fe20007ffe0ff */
[----:B------:R-:W-:Y:S01]  /*5180*/  VIADD R6, R6, 0x180 ;  /* 0x0000018006067836 */ /* 0x000fe20000000000 */
[----:B------:R-:W-:Y:S01]  /*5190*/  R2UR UR14, R10 ;  /* 0x000000000a0e72ca */ /* 0x000fe200000e0000 */
[----:B------:R-:W-:Y:S01]  /*51a0*/  VIADD R10, R4, 0x2 ;  /* 0x00000002040a7836 */ /* 0x000fe20000000000 */
[----:B------:R-:W-:Y:S01]  /*51b0*/  R2UR UR10, R8 ;  /* 0x00000000080a72ca */ /* 0x000fe200000e0000 */
[----:B------:R-:W-:-:S03]  /*51c0*/  VIADD R8, R4, 0x4 ;  /* 0x0000000404087836 */ /* 0x000fc60000000000 */
[----:B------:R-:W-:Y:S02]  /*51d0*/  R2UR UR8, R10 ;  /* 0x000000000a0872ca */ /* 0x000fe400000e0000 */
[----:B------:R-:W-:Y:S01]  /*51e0*/  R2UR UR12, R8 ;  /* 0x00000000080c72ca */ /* 0x000fe200000e0000 */
[----:B------:R-:W-:Y:S01]  /*51f0*/  HGMMA.64x256x16.F32 R24, gdesc[UR4].tnspB, RZ, !UPT, gsb0 ;  /* 0x43e00000041879f0 */ /* 0x000fe2000c0008ff */
[----:B------:R-:W-:Y:S01]  /*5200*/  R2UR UR6, R6 ;  /* 0x00000000060672ca */ /* 0x000fe200000e0000 */
[----:B------:R-:W-:Y:S01]  /*5210*/  VIADD R6, R4, 0x6 ;  /* 0x0000000604067836 */ /* 0x000fe20000000000 */
[----:B------:R-:W-:Y:S01]  /*5220*/  R2UR UR7, R7 ;  /* 0x00000000070772ca */ /* 0x000fe200000e0000 */
[----:B------:R-:W-:-:S03]  /*5230*/  IMAD.MOV.U32 R7, RZ, RZ, 0x40000040 ;  /* 0x40000040ff077424 */ /* 0x000fc600078e00ff */
[----:B------:R-:W-:Y:S02]  /*5240*/  R2UR UR4, R6 ;  /* 0x00000000060472ca */ /* 0x000fe400000e0000 */
[----:B------:R-:W-:Y:S01]  /*5250*/  R2UR UR5, R7 ;  /* 0x00000000070572ca */ /* 0x000fe200000e0000 */
        /* <DEDUP_REMOVED lines=16> */
.L_x_1281:
[----:B------:R-:W-:Y:S01]  /*5360*/  IMAD R3, R18, 0x8, R2 ;  /* 0x0000000812037824 */ /* 0x000fe200078e0202 */
[----:B------:R-:W-:Y:S01]  /*5370*/  ISETP.GE.AND P0, PT, R169, 0x41, PT ;  /* 0x00000041a900780c */ /* 0x000fe20003f06270 */
[----:B------:R-:W-:Y:S02]  /*5380*/  BSSY B0, `(.L_x_1282) ;  /* 0x00000c2000007945 */ /* 0x000fe40003800000 */
[----:B------:R-:W-:-:S05]  /*5390*/  VIADD R3, R3, 0x38860 ;  /* 0x0003886003037836 */ /* 0x000fca0000000000 */
[----:B------:R-:W-:-:S04]  /*53a0*/  PRMT R3, R189, 0x654, R3 ;  /* 0x00000654bd037816 */ /* 0x000fc80000000003 */
[----:B------:R0:W-:Y:S01]  /*53b0*/  SYNCS.ARRIVE.TRANS64.RED.A1T0 RZ, [R3+URZ], RZ ;  /* 0x000000ff03ff79a7 */ /* 0x0001e2000810043f */
[----:B------:R-:W-:Y:S05]  /*53c0*/  @!P0 BRA `(.L_x_1283) ;  /* 0x0000000800f48947 */ /* 0x000fea0003800000 */
[----:B------:R-:W-:-:S07]  /*53d0*/  VIADD R170, R170, 0xfffffffe ;  /* 0xfffffffeaaaa7836 */ /* 0x000fce0000000000 */
.L_x_1285:
[----:B------:R-:W-:Y:S01]  /*53e0*/  BAR.SYNC.DEFER_BLOCKING 0xe, 0x100 ;  /* 0x0384000000007b1d */ /* 0x000fe20000010000 */
[----:B01----:R-:W-:Y:S01]  /*53f0*/  IMAD R3, R18, 0x40, R194 ;  /* 0x0000004012037824 */ /* 0x003fe200078e02c2 */
[----:B------:R-:W-:Y:S01]  /*5400*/  R2UR UR4, R4 ;  /* 0x00000000040472ca */ /* 0x000fe200000e0000 */
[----:B------:R-:W-:Y:S01]  /*5410*/  VIADD R18, R18, 0x1 ;  /* 0x0000000112127836 */ /* 0x000fe20000000000 */
[----:B------:R-:W-:Y:S01]  /*5420*/  R2UR UR5, R5 ;  /* 0x00000000050572ca */ /* 0x000fe200000e0000 */
[----:B------:R-:W-:Y:S02]  /*5430*/  IMAD R3, R3, 0x4, R2 ;  /* 0x0000000403037824 */ /* 0x000fe400078e0202 */
[----:B------:R-:W-:Y:S01]  /*5440*/  IMAD.MOV.U32 R13, RZ, RZ, 0x40000040 ;  /* 0x40000040ff0d7424 */ /* 0x000fe200078e00ff */
[----:B------:R-:W-:Y:S01]  /*5450*/  ISETP.NE.AND P0, PT, R18, 0x2, PT ;  /* 0x000000021200780c */ /* 0x000fe20003f05270 */
[----:B------:R-:W-:-:S03]  /*5460*/  IMAD.MOV.U32 R15, RZ, RZ, 0x40000040 ;  /* 0x40000040ff0f7424 */ /* 0x000fc600078e00ff */
[----:B------:R-:W-:Y:S02]  /*5470*/  SEL R18, R18, RZ, P0 ;  /* 0x000000ff12127207 */ /* 0x000fe40000000000 */
[----:B------:R-:W-:Y:S01]  /*5480*/  R2UR UR7, R13 ;  /* 0x000000000d0772ca */ /* 0x000fe200000e0000 */
[----:B------:R-:W-:Y:S01]  /*5490*/  IMAD.MOV.U32 R13, RZ, RZ, 0x40000040 ;  /* 0x40000040ff0d7424 */ /* 0x000fe200078e00ff */
        /* <DEDUP_REMOVED lines=66> */
[----:B------:R-:W-:-:S02]  /*58c0*/  IMAD R12, R18, 0x1000, R0 ;  /* 0x00001000120c7824 */ /* 0x000fc400078e0200 */
[-C--:B-1----:R-:W-:Y:S01]  /*58d0*/  FMUL.FTZ R26, R26, R3.reuse ;  /* 0x000000031a1a7220 */ /* 0x082fe20000410000 */
[-C--:B------:R-:W-:Y:S01]  /*58e0*/  FMUL.FTZ R27, R27, R3.reuse ;  /* 0x000000031b1b7220 */ /* 0x080fe20000410000 */
[-C--:B------:R-:W-:Y:S01]  /*58f0*/  FMUL.FTZ R30, R30, R3.reuse ;  /* 0x000000031e1e7220 */ /* 0x080fe20000410000 */
[-C--:B------:R-:W-:Y:S01]  /*5900*/  FMUL.FTZ R31, R31, R3.reuse ;  /* 0x000000031f1f7220 */ /* 0x080fe20000410000 */
[----:B------:R-:W-:Y:S01]  /*5910*/  R2UR UR6, R12 ;  /* 0x000000000c0672ca */ /* 0x000fe200000e0000 */
        /* <DEDUP_REMOVED lines=60> */
[----:B------:R-:W-:-:S02]  /*5ce0*/  VIADD R14, R12, 0x80 ;  /* 0x000000800c0e7836 */ /* 0x000fc40000000000 */
[----:B------:R-:W-:Y:S01]  /*5cf0*/  IMAD.MOV.U32 R3, RZ, RZ, R170 ;  /* 0x000000ffff037224 */ /* 0x000fe200078e00aa */
[----:B------:R-:W-:Y:S02]  /*5d00*/  IADD3 R170, R170, -0x1, RZ ;  /* 0xffffffffaaaa7810 */ /* 0x000fe40007ffe0ff */
[----:B------:R-:W-:Y:S02]  /*5d10*/  WARPGROUP.ARRIVE ;  /* 0x00000000000079c5 */ /* 0x000fe40000000000 */
[----:B------:R-:W-:Y:S02]  /*5d20*/  ISETP.GT.AND P1, PT, R3, RZ, PT ;  /* 0x000000ff0300720c */ /* 0x000fe40003f24270 */
[----:B------:R-:W-:Y:S02]  /*5d30*/  SEL R3, RZ, 0x1, P0 ;  /* 0x00000001ff037807 */ /* 0x000fe40000000000 */
[----:B------:R-:W-:Y:S01]  /*5d40*/  HGMMA.64x256x16.F32 R24, gdesc[UR4].tnspB, R24, gsb0 ;  /* 0x43e00000041879f0 */ /* 0x000fe20008000818 */
[----:B------:R-:W-:Y:S01]  /*5d50*/  R2UR UR6, R14 ;  /* 0x000000000e0672ca */ /* 0x000fe200000e0000 */
[----:B------:R-:W-:Y:S01]  /*5d60*/  VIADD R14, R12, 0x100 ;  /* 0x000001000c0e7836 */ /* 0x000fe20000000000 */
[----:B------:R-:W-:Y:S01]  /*5d70*/  R2UR UR7, R15 ;  /* 0x000000000f0772ca */ /* 0x000fe200000e0000 */
[----:B------:R-:W-:Y:S01]  /*5d80*/  IMAD.MOV.U32 R15, RZ, RZ, 0x40000040 ;  /* 0x40000040ff0f7424 */ /* 0x000fe200078e00ff */
[----:B------:R-:W-:Y:S01]  /*5d90*/  R2UR UR4, R10 ;  /* 0x000000000a0472ca */ /* 0x000fe200000e0000 */
[----:B------:R-:W-:Y:S01]  /*5da0*/  VIADD R12, R12, 0x180 ;  /* 0x000001800c0c7836 */ /* 0x000fe20000000000 */
[----:B------:R-:W-:-:S02]  /*5db0*/  R2UR UR5, R11 ;  /* 0x000000000b0572ca */ /* 0x000fc400000e0000 */
[----:B------:R-:W-:Y:S01]  /*5dc0*/  LOP3.LUT R184, R184, R3, RZ, 0x3c, !PT ;  /* 0x00000003b8b87212 */ /* 0x000fe200078e3cff */
[----:B------:R-:W-:Y:S02]  /*5dd0*/  WARPGROUP.DEPBAR.LE gsb0, 0x0 ;  /* 0x00008000000079c5 */ /* 0x000fe40000010000 */
[----:B------:R-:W-:-:S15]  /*5de0*/  WARPGROUP.ARRIVE ;  /* 0x00000000000079c5 */ /* 0x000fde0000000000 */
[----:B------:R-:W-:-:S01]  /*5df0*/  NOP ;  /* 0x0000000000007918 */ /* 0x000fc20000000000 */
[----:B------:R-:W-:Y:S01]  /*5e00*/  HGMMA.64x256x16.F32 R24, gdesc[UR4].tnspB, R24, gsb0 ;  /* 0x43e00000041879f0 */ /* 0x000fe20008000818 */
[----:B------:R-:W-:Y:S02]  /*5e10*/  R2UR UR6, R14 ;  /* 0x000000000e0672ca */ /* 0x000fe400000e0000 */
[----:B------:R-:W-:Y:S02]  /*5e20*/  R2UR UR7, R15 ;  /* 0x000000000f0772ca */ /* 0x000fe400000e0000 */
[----:B------:R-:W-:Y:S02]  /*5e30*/  R2UR UR4, R8 ;  /* 0x00000000080472ca */ /* 0x000fe400000e0000 */
[----:B------:R-:W-:Y:S01]  /*5e40*/  R2UR UR5, R9 ;  /* 0x00000000090572ca */ /* 0x000fe200000e0000 */
[----:B------:R-:W-:Y:S02]  /*5e50*/  WARPGROUP.DEPBAR.LE gsb0, 0x0 ;  /* 0x00008000000079c5 */ /* 0x000fe40000010000 */
[----:B------:R-:W-:-:S15]  /*5e60*/  WARPGROUP.ARRIVE ;  /* 0x00000000000079c5 */ /* 0x000fde0000000000 */
[----:B------:R-:W-:-:S03]  /*5e70*/  NOP ;  /* 0x0000000000007918 */ /* 0x000fc60000000000 */
        /* <DEDUP_REMOVED lines=8> */
[----:B------:R-:W-:Y:S03]  /*5f00*/  HGMMA.64x256x16.F32 R24, gdesc[UR4].tnspB, R24, gsb0 ;  /* 0x43e00000041879f0 */ /* 0x000fe60008000818 */
[----:B------:R-:W-:Y:S02]  /*5f10*/  WARPGROUP.DEPBAR.LE gsb0, 0x0 ;  /* 0x00008000000079c5 */ /* 0x000fe40000010000 */
[----:B------:R-:W-:Y:S06]  /*5f20*/  BAR.ARV 0xf, 0x100 ;  /* 0x03c4000000007b1d */ /* 0x000fec0000002000 */
[----:B------:R-:W-:Y:S05]  /*5f30*/  @!P2 BRA `(.L_x_1284) ;  /* 0x000000000004a947 */ /* 0x000fea0003800000 */
[----:B------:R-:W-:Y:S01]  /*5f40*/  BPT.TRAP 0x1 ;  /* 0x000000040000795c */ /* 0x000fe20000300000 */
.L_x_1284:
[----:B------:R-:W-:-:S04]  /*5f50*/  IMAD R3, R18, 0x8, R2 ;  /* 0x0000000812037824 */ /* 0x000fc800078e0202 */
[----:B------:R-:W-:-:S05]  /*5f60*/  VIADD R3, R3, 0x38860 ;  /* 0x0003886003037836 */ /* 0x000fca0000000000 */
[----:B------:R-:W-:-:S04]  /*5f70*/  PRMT R3, R189, 0x654, R3 ;  /* 0x00000654bd037816 */ /* 0x000fc80000000003 */
[----:B------:R1:W-:Y:S01]  /*5f80*/  SYNCS.ARRIVE.TRANS64.RED.A1T0 RZ, [R3+URZ], RZ ;  /* 0x000000ff03ff79a7 */ /* 0x0003e2000810043f */
[----:B------:R-:W-:Y:S05]  /*5f90*/  @P1 BRA `(.L_x_1285) ;  /* 0xfffffff400101947 */ /* 0x000fea000383ffff */
.L_x_1283:
[----:B------:R-:W-:Y:S05]  /*5fa0*/  BSYNC B0 ;  /* 0x0000000000007941 */ /* 0x000fea0003800000 */
.L_x_1282:
[----:B------:R-:W-:Y:S01]  /*5fb0*/  BAR.SYNC.DEFER_BLOCKING 0xe, 0x100 ;  /* 0x0384000000007b1d */ /* 0x000fe20000010000 */
[C---:B01----:R-:W-:Y:S01]  /*5fc0*/  IMAD R3, R18.reuse, 0x40, R194 ;  /* 0x0000004012037824 */ /* 0x043fe200078e02c2 */
[----:B------:R-:W-:Y:S01]  /*5fd0*/  PLOP3.LUT P0, PT, PT, PT, PT, 0x8, 0x0 ;  /* 0x000000000000781c */ /* 0x000fe20003f0e170 */
[----:B------:R-:W-:Y:S02]  /*5fe0*/  VIADD R18, R18, 0x1 ;  /* 0x0000000112127836 */ /* 0x000fe40000000000 */
[----:B------:R-:W-:-:S03]  /*5ff0*/  IMAD R3, R3, 0x4, R2 ;  /* 0x0000000403037824 */ /* 0x000fc600078e0202 */
[----:B------:R-:W-:-:S04]  /*6000*/  ISETP.NE.AND P1, PT, R18, 0x2, PT ;  /* 0x000000021200780c */ /* 0x000fc80003f25270 */
[----:B------:R-:W-:Y:S01]  /*6010*/  SEL R18, R18, RZ, P1 ;  /* 0x000000ff12127207 */ /* 0x000fe20000800000 */
[----:B------:R-:W0:Y:S04]  /*6020*/  LDS R0, [R3+0x38400] ;  /* 0x0384000003007984 */ /* 0x000e280000000800 */
[----:B------:R1:W2:Y:S02]  /*6030*/  LDS R2, [R3+0x38420] ;  /* 0x0384200003027984 */ /* 0x0002a40000000800 */
[----:B-1----:R-:W-:-:S04]  /*6040*/  SEL R3, RZ, 0x1, P1 ;  /* 0x00000001ff037807 */ /* 0x002fc80000800000 */
[----:B------:R-:W-:Y:S01]  /*6050*/  LOP3.LUT R184, R184, R3, RZ, 0x3c, !PT ;  /* 0x00000003b8b87212 */ /* 0x000fe200078e3cff */
        /* <DEDUP_REMOVED lines=64> */
[-C--:B--2---:R-:W-:Y:S01]  /*6460*/  FMUL.FTZ R5, R26, R2.reuse ;  /* 0x000000021a057220 */ /* 0x084fe20000410000 */
        /* <DEDUP_REMOVED lines=65> */
.L_x_1279:
        /* <DEDUP_REMOVED lines=36> */
.L_x_1287:
[----:B------:R-:W-:Y:S05]  /*6ac0*/  BSYNC B6 ;  /* 0x0000000000067941 */ /* 0x000fea0003800000 */
.L_x_1286:
        /* <DEDUP_REMOVED lines=13> */
.L_x_1291:
[----:B-1----:R1:W2:Y:S02]  /*6ba0*/  SYNCS.PHASECHK.TRANS64.TRYWAIT P0, [R2+URZ+0x38800], R3 ;  /* 0x03880003020075a7 */ /* 0x0022a4000800017f */
[----:B--2---:R-:W-:Y:S05]  /*6bb0*/  @!P0 NANOSLEEP.SYNCS 0x989680 ;  /* 0x009896800000895d */ /* 0x004fea0003900000 */
[----:B------:R-:W2:Y:S02]  /*6bc0*/  @!P0 SYNCS.PHASECHK.TRANS64 P0, [R2+URZ+0x38800], R3 ;  /* 0x03880003020085a7 */ /* 0x000ea4000800007f */
[----:B--2---:R-:W-:Y:S05]  /*6bd0*/  @!P0 BRA `(.L_x_1291) ;  /* 0xfffffffc00f08947 */ /* 0x004fea000383ffff */
.L_x_1290:
[----:B------:R-:W-:Y:S05]  /*6be0*/  BSYNC B0 ;  /* 0x0000000000007941 */ /* 0x000fea0003800000 */
.L_x_1289:
[----:B------:R-:W-:Y:S05]  /*6bf0*/  BRA `(.L_x_1292) ;  /* 0x0000002000b87947 */ /* 0x000fea0003800000 */
.L_x_1288:
[----:B-----5:R-:W-:Y:S01]  /*6c00*/  SHF.R.S32.HI R0, RZ, 0x1f, R27 ;  /* 0x0000001fff007819 */ /* 0x020fe2000001141b */
[----:B------:R-:W-:Y:S01]  /*6c10*/  VIADD R3, R2, 0x20400 ;  /* 0x0002040002037836 */ /* 0x000fe20000000000 */
[----:B------:R-:W-:Y:S01]  /*6c20*/  ULDC.64 UR4, c[0x0][0x3f8] ;  /* 0x0000fe0000047ab9 */ /* 0x000fe20000000a00 */
[----:B------:R-:W-:Y:S01]  /*6c30*/  ULDC.64 UR6, c[0x0][0x408] ;  /* 0x0001020000067ab9 */ /* 0x000fe20000000a00 */
[----:B------:R-:W-:Y:S01]  /*6c40*/  IMAD.WIDE.U32 R4, R27, UR4, RZ ;  /* 0x000000041b047c25 */ /* 0x000fe2000f8e00ff */
[----:B------:R-:W-:Y:S01]  /*6c50*/  BSSY B6, `(.L_x_1293) ;  /* 0x0000020000067945 */ /* 0x000fe20003800000 */
[----:B------:R-:W-:Y:S02]  /*6c60*/  LOP3.LUT P0, RZ, R3, 0x3ff, RZ, 0xc0, !PT ;  /* 0x000003ff03ff7812 */ /* 0x000fe4000780c0ff */
[C---:B------:R-:W-:Y:S02]  /*6c70*/  IMAD R6, R0.reuse, UR4, RZ ;  /* 0x0000000400067c24 */ /* 0x040fe4000f8e02ff */
[----:B------:R-:W-:-:S02]  /*6c80*/  IMAD R0, R0, UR6, RZ ;  /* 0x0000000600007c24 */ /* 0x000fc4000f8e02ff */
[C---:B------:R-:W-:Y:S01]  /*6c90*/  IMAD R3, R27.reuse, UR5, R6 ;  /* 0x000000051b037c24 */ /* 0x040fe2000f8e0206 */
[----:B------:R-:W-:Y:S01]  /*6ca0*/  ULDC.64 UR4, c[0x0][0x3e8] ;  /* 0x0000fa0000047ab9 */ /* 0x000fe20000000a00 */
[----:B------:R-:W-:Y:S01]  /*6cb0*/  IMAD.WIDE.U32 R6, R27, UR6, RZ ;  /* 0x000000061b067c25 */ /* 0x000fe2000f8e00ff */
[----:B------:R-:W-:-:S03]  /*6cc0*/  LEA R26, P1, R4, UR4, 0x1 ;  /* 0x00000004041a7c11 */ /* 0x000fc6000f8208ff */
[----:B------:R-:W-:Y:S01]  /*6cd0*/  IMAD R29, R27, UR7, R0 ;  /* 0x000000071b1d7c24 */ /* 0x000fe2000f8e0200 */
[----:B------:R-:W-:Y:S01]  /*6ce0*/  ULDC.64 UR6, c[0x0][0x400] ;  /* 0x0001000000067ab9 */ /* 0x000fe20000000a00 */
[----:B------:R-:W-:Y:S01]  /*6cf0*/  IMAD.IADD R27, R3, 0x1, R5 ;  /* 0x00000001031b7824 */ /* 0x000fe200078e0205 */
[----:B------:R-:W-:Y:S01]  /*6d00*/  LEA R28, P2, R6, UR6, 0x1 ;  /* 0x00000006061c7c11 */ /* 0x000fe2000f8408ff */
[----:B------:R-:W-:-:S03]  /*6d10*/  IMAD.IADD R29, R29, 0x1, R7 ;  /* 0x000000011d1d7824 */ /* 0x000fc600078e0207 */
[----:B------:R-:W-:Y:S02]  /*6d20*/  LEA.HI.X R27, R4, UR5, R27, 0x1, P1 ;  /* 0x00000005041b7c11 */ /* 0x000fe400088f0c1b */
[----:B------:R-:W-:Y:S01]  /*6d30*/  LEA.HI.X R29, R6, UR7, R29, 0x1, P2 ;  /* 0x00000007061d7c11 */ /* 0x000fe200090f0c1d */
[----:B------:R-:W-:Y:S06]  /*6d40*/  @!P0 BRA `(.L_x_1294) ;  /* 0x0000000000408947 */ /* 0x000fec0003800000 */
        /* <DEDUP_REMOVED lines=15> */
[----:B-1----:R-:W-:Y:S05]  /*6e40*/  CALL.ABS.NOINC R14 ;  /* 0x000000000e007343 */ /* 0x002fea0003c00000 */
.L_x_1294:
[----:B------:R-:W-:Y:S05]  /*6e50*/  BSYNC B6 ;  /* 0x0000000000067941 */ /* 0x000fea0003800000 */
.L_x_1293:
        /* <DEDUP_REMOVED lines=11> */
.L_x_1511:
[----:B------:R-:W5:Y:S01]  /*6f10*/  LDL R10, [R1+0x54] ;  /* 0x00005400010a7983 */ /* 0x000f620000100800 */
[----:B------:R-:W-:Y:S01]  /*6f20*/  ULDC UR4, c[0x0][0x448] ;  /* 0x0001120000047ab9 */ /* 0x000fe20000000800 */
[----:B------:R-:W-:Y:S01]  /*6f30*/  IMAD.SHL.U32 R6, R190, 0x40, RZ ;  /* 0x00000040be067824 */ /* 0x000fe200078e00ff */
[----:B------:R-:W-:Y:S01]  /*6f40*/  BSSY B1, `(.L_x_1298) ;  /* 0x0000026000017945 */ /* 0x000fe20003800000 */
[----:B------:R-:W-:Y:S01]  /*6f50*/  IMAD R13, R24, UR4, RZ ;  /* 0x00000004180d7c24 */ /* 0x000fe2000f8e02ff */
[----:B------:R-:W-:Y:S02]  /*6f60*/  CS2R R20, SRZ ;  /* 0x0000000000147805 */ /* 0x000fe4000001ff00 */
[----:B------:R-:W-:Y:S02]  /*6f70*/  LOP3.LUT R7, R6, 0x1c0, RZ, 0xc0, !PT ;  /* 0x000001c006077812 */ /* 0x000fe400078ec0ff */
[----:B------:R-:W-:Y:S01]  /*6f80*/  ISETP.GE.AND P0, PT, R4, R13, PT ;  /* 0x0000000d0400720c */ /* 0x000fe20003f06270 */
[----:B------:R-:W-:Y:S01]  /*6f90*/  IMAD R13, R25, -0x40, R13 ;  /* 0xffffffc0190d7824 */ /* 0x000fe200078e020d */
[----:B------:R-:W-:-:S02]  /*6fa0*/  LOP3.LUT R8, R7, 0x18, R16, 0xf8, !PT ;  /* 0x0000001807087812 */ /* 0x000fc400078ef810 */
[----:B------:R-:W-:-:S04]  /*6fb0*/  SHF.R.U32.HI R7, RZ, 0x3, R7 ;  /* 0x00000003ff077819 */ /* 0x000fc80000011607 */
[----:B0-----:R-:W-:Y:S02]  /*6fc0*/  LOP3.LUT R29, R8, R7, RZ, 0x3c, !PT ;  /* 0x00000007081d7212 */ /* 0x001fe400078e3cff */
        /* <DEDUP_REMOVED lines=23> */
[----:B------:R-:W-:-:S04]  /*7140*/  @!P2 IMAD.WIDE R14, R186, 0x2, R14 ;  /* 0x00000002ba0ea825 */ /* 0x000fc800078e020e */
[--C-:B------:R-:W-:Y:S01]  /*7150*/  @!P3 IMAD.X R27, R3, 0x1, R28.reuse, P0 ;  /* 0x00000001031bb824 */ /* 0x100fe200000e061c */
[----:B------:R0:W5:Y:S01]  /*7160*/  @!P2 LD.E.64 R8, desc[UR40][R14.64] ;  /* 0x000000280e08a980 */ /* 0x000162000c101b00 */
[----:B------:R-:W-:-:S03]  /*7170*/  @!P3 IMAD.X R5, R5, 0x1, R28, P1 ;  /* 0x000000010505b824 */ /* 0x000fc600008e061c */
[----:B------:R0:W5:Y:S04]  /*7180*/  @!P3 LD.E.64 R10, desc[UR40][R26.64] ;  /* 0x000000281a0ab980 */ /* 0x000168000c101b00 */
[----:B------:R0:W5:Y:S02]  /*7190*/  @!P3 LD.E.64 R6, desc[UR40][R4.64] ;  /* 0x000000280406b980 */ /* 0x000164000c101b00 */
.L_x_1299:
[----:B------:R-:W-:Y:S05]  /*71a0*/  BSYNC B1 ;  /* 0x0000000000017941 */ /* 0x000fea0003800000 */
.L_x_1298:
        /* <DEDUP_REMOVED lines=10> */
[--C-:B------:R-:W-:Y:S01]  /*7250*/  SHF.R.U64 R33, R20, 0x10, R21.reuse ;  /* 0x0000001014217819 */ /* 0x100fe20000001215 */
[--C-:B----4-:R-:W-:Y:S01]  /*7260*/  IMAD.MOV.U32 R14, RZ, RZ, R21.reuse ;  /* 0x000000ffff0e7224 */ /* 0x110fe200078e0015 */
[----:B------:R-:W-:Y:S01]  /*7270*/  SHF.R.U32.HI R20, RZ, 0x10, R21 ;  /* 0x00000010ff147819 */ /* 0x000fe20000011615 */
[--C-:B------:R-:W-:Y:S01]  /*7280*/  IMAD.MOV.U32 R15, RZ, RZ, R11.reuse ;  /* 0x000000ffff0f7224 */ /* 0x100fe200078e000b */
[----:B------:R-:W-:Y:S01]  /*7290*/  SHF.R.U32.HI R11, RZ, 0x10, R11 ;  /* 0x00000010ff0b7819 */ /* 0x000fe2000001160b */
[--C-:B------:R-:W-:Y:S01]  /*72a0*/  IMAD.MOV.U32 R10, RZ, RZ, R9.reuse ;  /* 0x000000ffff0a7224 */ /* 0x100fe200078e0009 */
[----:B------:R-:W-:Y:S01]  /*72b0*/  SHF.R.U32.HI R9, RZ, 0x10, R9 ;  /* 0x00000010ff097819 */ /* 0x000fe20000011609 */
[----:B------:R-:W-:Y:S01]  /*72c0*/  IMAD.MOV.U32 R29, RZ, RZ, R6 ;  /* 0x000000ffff1d7224 */ /* 0x000fe200078e0006 */
[----:B------:R-:W-:Y:S01]  /*72d0*/  VIMNMX R30, R13, 0x40, PT ;  /* 0x000000400d1e7848 */ /* 0x000fe20003fe0100 */
[C---:B------:R-:W-:Y:S01]  /*72e0*/  VIADD R4, R3.reuse, 0x20400 ;  /* 0x0002040003047836 */ /* 0x040fe20000000000 */
[----:B------:R-:W-:Y:S01]  /*72f0*/  BSSY B1, `(.L_x_1300) ;  /* 0x000000f000017945 */ /* 0x000fe20003800000 */
[--C-:B------:R-:W-:Y:S01]  /*7300*/  IMAD.MOV.U32 R8, RZ, RZ, R7.reuse ;  /* 0x000000ffff087224 */ /* 0x100fe200078e0007 */
[--C-:B------:R-:W-:Y:S01]  /*7310*/  SHF.R.U64 R36, R6, 0x10, R7.reuse ;  /* 0x0000001006247819 */ /* 0x100fe20000001207 */
[----:B--2---:R-:W-:Y:S01]  /*7320*/  VIADD R0, R3, 0x20440 ;  /* 0x0002044003007836 */ /* 0x004fe20000000000 */
[----:B------:R-:W-:Y:S01]  /*7330*/  SHF.R.U32.HI R6, RZ, 0x10, R7 ;  /* 0x00000010ff067819 */ /* 0x000fe20000011607 */
[----:B------:R-:W-:Y:S01]  /*7340*/  @P1 VIADD R0, R4, 0xffffffc0 ;  /* 0xffffffc004001836 */ /* 0x000fe20000000000 */
[----:B------:R-:W-:-:S02]  /*7350*/  PRMT R31, R31, 0x5410, R14 ;  /* 0x000054101f1f7816 */ /* 0x000fc4000000000e */
[----:B------:R-:W-:Y:S02]  /*7360*/  PRMT R33, R33, 0x5410, R20 ;  /* 0x0000541021217816 */ /* 0x000fe40000000014 */
[----:B------:R-:W-:Y:S02]  /*7370*/  PRMT R32, R32, 0x5410, R15 ;  /* 0x0000541020207816 */ /* 0x000fe4000000000f */
[----:B------:R-:W-:Y:S02]  /*7380*/  PRMT R34, R34, 0x5410, R11 ;  /* 0x0000541022227816 */ /* 0x000fe4000000000b */
[----:B------:R-:W-:Y:S02]  /*7390*/  ISETP.GE.AND P1, PT, R23, R30, PT ;  /* 0x0000001e1700720c */ /* 0x000fe40003f26270 */
[----:B------:R-:W-:Y:S02]  /*73a0*/  PRMT R27, R27, 0x5410, R10 ;  /* 0x000054101b1b7816 */ /* 0x000fe4000000000a */
[----:B------:R-:W-:-:S02]  /*73b0*/  PRMT R35, R35, 0x5410, R9 ;  /* 0x0000541023237816 */ /* 0x000fc40000000009 */
[----:B------:R-:W-:Y:S01]  /*73c0*/  PRMT R29, R29, 0x5410, R8 ;  /* 0x000054101d1d7816 */ /* 0x000fe20000000008 */
[----:B0-----:R-:W-:Y:S06]  /*73d0*/  @!P0 BRA `(.L_x_1301) ;  /* 0x0000014000108947 */ /* 0x001fec0003800000 */
.L_x_1512:
[----:B------:R-:W-:Y:S05]  /*73e0*/  BSYNC B1 ;  /* 0x0000000000017941 */ /* 0x000fea0003800000 */
.L_x_1300:
        /* <DEDUP_REMOVED lines=46> */
.L_x_1305:
[----:B------:R-:W-:Y:S05]  /*76d0*/  BSYNC B2 ;  /* 0x0000000000027941 */ /* 0x000fea0003800000 */
.L_x_1304:
        /* <DEDUP_REMOVED lines=39> */
.L_x_1303:
[----:B------:R-:W-:Y:S05]  /*7950*/  BSYNC B1 ;  /* 0x0000000000017941 */ /* 0x000fea0003800000 */
.L_x_1302:
[----:B-12---:R-:W-:-:S04]  /*7960*/  IADD3 R4, R23, 0x20, RZ ;  /* 0x0000002017047810 */ /* 0x006fc80007ffe0ff */
        /* <DEDUP_REMOVED lines=45> */
.L_x_1308:
[----:B------:R-:W-:Y:S05]  /*7c40*/  BSYNC B1 ;  /* 0x0000000000017941 */ /* 0x000fea0003800000 */
.L_x_1307:
[----:B------:R-:W-:Y:S05]  /*7c50*/  @P1 BRA `(.L_x_1306) ;  /* 0x00000010007c1947 */ /* 0x000fea0003800000 */
[----:B01----:R-:W0:Y:S01]  /*7c60*/  LDS.128 R4, [R0+0x1000] ;  /* 0x0010000000047984 */ /* 0x003e220000000c00 */
[--C-:B------:R-:W-:Y:S02]  /*7c70*/  HADD2.F32 R15, -RZ, R29.reuse.H0_H0 ;  /* 0x2000001dff0f7230 */ /* 0x100fe40000004100 */
        /* <DEDUP_REMOVED lines=37> */
.L_x_1296:
[----:B------:R-:W-:-:S03]  /*7ed0*/  UMOV UR4, 0xffffffff ;  /* 0xffffffff00047882 */ /* 0x000fc60000000000 */
[----:B------:R-:W-:Y:S05]  /*7ee0*/  BRA.DIV UR4, `(.L_x_1309) ;  /* 0x0000013604607947 */ /* 0x000fea000b800000 */
[----:B------:R0:W1:Y:S04]  /*7ef0*/  SHFL.IDX PT, R0, R27, RZ, 0x1c1f ;  /* 0x001c1fff1b007589 */ /* 0x00006800000e0000 */
[----:B------:R0:W2:Y:S04]  /*7f00*/  SHFL.IDX PT, R3, R26, RZ, 0x1c1f ;  /* 0x001c1fff1a037589 */ /* 0x0000a800000e0000 */
[----:B------:R0:W3:Y:S04]  /*7f10*/  SHFL.IDX PT, R20, R29, RZ, 0x1c1f ;  /* 0x001c1fff1d147589 */ /* 0x0000e800000e0000 */
[----:B------:R0:W4:Y:S02]  /*7f20*/  SHFL.IDX PT, R14, R28, RZ, 0x1c1f ;  /* 0x001c1fff1c0e7589 */ /* 0x00012400000e0000 */
.L_x_1518:
        /* <DEDUP_REMOVED lines=21> */
[--C-:B-1----:R-:W-:Y:S02]  /*8080*/  IMAD.X R25, R0, 0x1, R7.reuse, P0 ;  /* 0x0000000100197824 */ /* 0x102fe400000e0607 */
[----:B---3--:R-:W-:Y:S01]  /*8090*/  IMAD.X R15, R20, 0x1, R7, P1 ;  /* 0x00000001140f7824 */ /* 0x008fe200008e0607 */
[----:B------:R-:W-:Y:S01]  /*80a0*/  CS2R R6, SRZ ;  /* 0x0000000000067805 */ /* 0x000fe2000001ff00 */
[----:B------:R-:W-:Y:S06]  /*80b0*/  @P2 BRA `(.L_x_1311) ;  /* 0x0000000000082947 */ /* 0x000fec0003800000 */
[----:B------:R1:W5:Y:S04]  /*80c0*/  LD.E.128 R8, desc[UR40][R24.64] ;  /* 0x0000002818087980 */ /* 0x000368000c101d00 */
[----:B------:R1:W5:Y:S02]  /*80d0*/  LD.E.128 R4, desc[UR40][R14.64] ;  /* 0x000000280e047980 */ /* 0x000364000c101d00 */
.L_x_1311:
[----:B------:R-:W-:Y:S05]  /*80e0*/  BSYNC B1 ;  /* 0x0000000000017941 */ /* 0x000fea0003800000 */
.L_x_1310:
[----:B------:R-:W0:Y:S01]  /*80f0*/  SYNCS.PHASECHK.TRANS64.TRYWAIT P1, [R2+URZ+0x38800], R21 ;  /* 0x03880015020075a7 */ /* 0x000e22000802017f */
[--C-:B-----5:R-:W-:Y:S01]  /*8100*/  IMAD.MOV.U32 R41, RZ, RZ, R9.reuse ;  /* 0x000000ffff297224 */ /* 0x120fe200078e0009 */
[--C-:B-1----:R-:W-:Y:S01]  /*8110*/  SHF.R.U64 R15, R8, 0x10, R9.reuse ;  /* 0x00000010080f7819 */ /* 0x102fe20000001209 */
[----:B------:R-:W-:Y:S01]  /*8120*/  IMAD.MOV.U32 R40, RZ, RZ, R10 ;  /* 0x000000ffff287224 */ /* 0x000fe200078e000a */
[----:B------:R-:W-:Y:S01]  /*8130*/  SHF.R.U32.HI R42, RZ, 0x10, R9 ;  /* 0x00000010ff2a7819 */ /* 0x000fe20000011609 */
[----:B----4-:R-:W-:Y:S01]  /*8140*/  IMAD.MOV.U32 R14, RZ, RZ, R8 ;  /* 0x000000ffff0e7224 */ /* 0x010fe200078e0008 */
[--C-:B------:R-:W-:Y:S01]  /*8150*/  SHF.R.U64 R9, R10, 0x10, R11.reuse ;  /* 0x000000100a097819 */ /* 0x100fe2000000120b */
[--C-:B------:R-:W-:Y:S01]  /*8160*/  IMAD.MOV.U32 R0, RZ, RZ, R11.reuse ;  /* 0x000000ffff007224 */ /* 0x100fe200078e000b */
[----:B------:R-:W-:Y:S01]  /*8170*/  SHF.R.U32.HI R10, RZ, 0x10, R11 ;  /* 0x00000010ff0a7819 */ /* 0x000fe2000001160b */
[----:B------:R-:W-:Y:S01]  /*8180*/  IMAD.MOV.U32 R38, RZ, RZ, R4 ;  /* 0x000000ffff267224 */ /* 0x000fe200078e0004 */
[--C-:B------:R-:W-:Y:S01]  /*8190*/  SHF.R.U64 R43, R4, 0x10, R5.reuse ;  /* 0x00000010042b7819 */ /* 0x100fe20000001205 */
[--C-:B------:R-:W-:Y:S01]  /*81a0*/  IMAD.MOV.U32 R8, RZ, RZ, R5.reuse ;  /* 0x000000ffff087224 */ /* 0x100fe200078e0005 */
[----:B------:R-:W-:Y:S01]  /*81b0*/  SHF.R.U32.HI R11, RZ, 0x10, R5 ;  /* 0x00000010ff0b7819 */ /* 0x000fe20000011605 */
[----:B------:R-:W-:Y:S01]  /*81c0*/  IMAD.MOV.U32 R39, RZ, RZ, R6 ;  /* 0x000000ffff277224 */ /* 0x000fe200078e0006 */
[--C-:B------:R-:W-:Y:S01]  /*81d0*/  SHF.R.U64 R44, R6, 0x10, R7.reuse ;  /* 0x00000010062c7819 */ /* 0x100fe20000001207 */
[--C-:B------:R-:W-:Y:S01]  /*81e0*/  IMAD.MOV.U32 R5, RZ, RZ, R7.reuse ;  /* 0x000000ffff057224 */ /* 0x100fe200078e0007 */
[----:B--2---:R-:W1:Y:S01]  /*81f0*/  LDC R3, c[0x0][0x3f4] ;  /* 0x0000fd00ff037b82 */ /* 0x004e620000000800 */
[----:B------:R-:W-:Y:S01]  /*8200*/  VIMNMX R4, R13, 0x40, PT ;  /* 0x000000400d047848 */ /* 0x000fe20003fe0100 */
[----:B---3--:R-:W-:Y:S01]  /*8210*/  VIADD R20, R23, 0x20 ;  /* 0x0000002017147836 */ /* 0x008fe20000000000 */
[----:B------:R-:W-:Y:S01]  /*8220*/  SHF.R.U32.HI R6, RZ, 0x10, R7 ;  /* 0x00000010ff067819 */ /* 0x000fe20000011607 */
[----:B------:R-:W-:Y:S01]  /*8230*/  BSSY B1, `(.L_x_1312) ;  /* 0x000000e000017945 */ /* 0x000fe20003800000 */
[----:B------:R-:W-:-:S02]  /*8240*/  PRMT R40, R40, 0x5410, R14 ;  /* 0x0000541028287816 */ /* 0x000fc4000000000e */
[----:B------:R-:W-:Y:S02]  /*8250*/  PRMT R41, R41, 0x5410, R15 ;  /* 0x0000541029297816 */ /* 0x000fe4000000000f */
[----:B------:R-:W-:Y:S02]  /*8260*/  PRMT R0, R10, 0x5410, R0 ;  /* 0x000054100a007816 */ /* 0x000fe40000000000 */
[----:B------:R-:W-:Y:S02]  /*8270*/  PRMT R42, R42, 0x5410, R9 ;  /* 0x000054102a2a7816 */ /* 0x000fe40000000009 */
[----:B------:R-:W-:Y:S02]  /*8280*/  PRMT R38, R38, 0x5410, R8 ;  /* 0x0000541026267816 */ /* 0x000fe40000000008 */
[----:B------:R-:W-:Y:S02]  /*8290*/  PRMT R43, R43, 0x5410, R11 ;  /* 0x000054102b2b7816 */ /* 0x000fe4000000000b */
[----:B------:R-:W-:-:S02]  /*82a0*/  PRMT R39, R39, 0x5410, R5 ;  /* 0x0000541027277816 */ /* 0x000fc40000000005 */
[----:B------:R-:W-:Y:S02]  /*82b0*/  PRMT R44, R44, 0x5410, R6 ;  /* 0x000054102c2c7816 */ /* 0x000fe40000000006 */
[C---:B-1----:R-:W-:Y:S01]  /*82c0*/  ISETP.GE.AND P0, PT, R16.reuse, R3, PT ;  /* 0x000000031000720c */ /* 0x042fe20003f06270 */
[----:B------:R-:W-:-:S03]  /*82d0*/  IMAD.IADD R3, R16, 0x1, R3 ;  /* 0x0000000110037824 */ /* 0x000fc600078e0203 */
[-C--:B------:R-:W-:Y:S02]  /*82e0*/  ISETP.GE.OR P2, PT, R23, R4.reuse, P0 ;  /* 0x000000041700720c */ /* 0x080fe40000746670 */
[----:B------:R-:W-:Y:S01]  /*82f0*/  ISETP.GE.OR P0, PT, R20, R4, P0 ;  /* 0x000000041400720c */ /* 0x000fe20000706670 */
[----:B0-----:R-:W-:-:S12]  /*8300*/  @!P1 BRA `(.L_x_1313) ;  /* 0x0000013000c89947 */ /* 0x001fd80003800000 */
.L_x_1519:
[----:B------:R-:W-:Y:S05]  /*8310*/  BSYNC B1 ;  /* 0x0000000000017941 */ /* 0x000fea0003800000 */
.L_x_1312:
[----:B------:R-:W-:Y:S01]  /*8320*/  BSSY B1, `(.L_x_1314) ;  /* 0x0000059000017945 */ /* 0x000fe20003800000 */
[----:B------:R-:W-:-:S03]  /*8330*/  LOP3.LUT R3, R3, 0x38, RZ, 0xc0, !PT ;  /* 0x0000003803037812 */ /* 0x000fc600078ec0ff */
[----:B------:R-:W-:Y:S05]  /*8340*/  @P2 BRA `(.L_x_1315) ;  /* 0x0000000400582947 */ /* 0x000fea0003800000 */
[----:B------:R-:W-:Y:S02]  /*8350*/  IMAD.SHL.U32 R4, R190, 0x40, RZ ;  /* 0x00000040be047824 */ /* 0x000fe400078e00ff */
[----:B------:R-:W-:Y:S02]  /*8360*/  HADD2.F32 R28, -RZ, R40.H1_H1 ;  /* 0x30000028ff1c7230 */ /* 0x000fe40000004100 */
[--C-:B------:R-:W-:Y:S01]  /*8370*/  HADD2.F32 R30, -RZ, R38.reuse.H0_H0 ;  /* 0x20000026ff1e7230 */ /* 0x100fe20000004100 */
[----:B------:R-:W-:Y:S01]  /*8380*/  LOP3.LUT R9, R4, 0x1c0, RZ, 0xc0, !PT ;  /* 0x000001c004097812 */ /* 0x000fe200078ec0ff */
[----:B------:R-:W-:Y:S02]  /*8390*/  HADD2.F32 R27, -RZ, R43.H0_H0 ;  /* 0x2000002bff1b7230 */ /* 0x000fe40000004100 */
[----:B------:R-:W-:Y:S01]  /*83a0*/  HADD2.F32 R29, -RZ, R38.H1_H1 ;  /* 0x30000026ff1d7230 */ /* 0x000fe20000004100 */
[----:B------:R-:W-:Y:S02]  /*83b0*/  SHF.R.U32.HI R6, RZ, 0x3, R9 ;  /* 0x00000003ff067819 */ /* 0x000fe40000011609 */
[----:B------:R-:W-:-:S02]  /*83c0*/  LOP3.LUT R4, R9, 0x38, R16, 0xf8, !PT ;  /* 0x0000003809047812 */ /* 0x000fc400078ef810 */
[----:B------:R-:W-:Y:S02]  /*83d0*/  LOP3.LUT R9, R6, R3, R9, 0x1e, !PT ;  /* 0x0000000306097212 */ /* 0x000fe400078e1e09 */
[----:B------:R-:W-:-:S03]  /*83e0*/  LOP3.LUT R5, R4, R6, RZ, 0x3c, !PT ;  /* 0x0000000604057212 */ /* 0x000fc600078e3cff */
[C---:B------:R-:W-:Y:S02]  /*83f0*/  IMAD R9, R222.reuse, 0x200, R9 ;  /* 0x00000200de097824 */ /* 0x040fe400078e0209 */
[----:B------:R-:W-:Y:S02]  /*8400*/  IMAD R5, R222, 0x200, R5 ;  /* 0x00000200de057824 */ /* 0x000fe400078e0205 */
[--C-:B------:R-:W-:Y:S02]  /*8410*/  IMAD R37, R9, 0x2, R2.reuse ;  /* 0x0000000209257824 */ /* 0x100fe400078e0202 */
[----:B------:R-:W-:-:S03]  /*8420*/  IMAD R35, R5, 0x2, R2 ;  /* 0x0000000205237824 */ /* 0x000fc600078e0202 */
[----:B------:R-:W0:Y:S04]  /*8430*/  LDS.128 R8, [R37+0x20400] ;  /* 0x0204000025087984 */ /* 0x000e280000000c00 */
[----:B------:R-:W1:Y:S01]  /*8440*/  LDS.128 R4, [R35+0x20400] ;  /* 0x0204000023047984 */ /* 0x000e620000000c00 */
[--C-:B0-----:R-:W-:Y:S02]  /*8450*/  HADD2.F32 R21, -RZ, R8.reuse.H0_H0 ;  /* 0x20000008ff157230 */ /* 0x101fe40000004100 */
[----:B------:R-:W-:Y:S02]  /*8460*/  HADD2.F32 R8, -RZ, R8.H1_H1 ;  /* 0x30000008ff087230 */ /* 0x000fe40000004100 */
[----:B-1----:R-:W-:Y:S02]  /*8470*/  HADD2.F32 R13, -RZ, R4.H0_H0 ;  /* 0x20000004ff0d7230 */ /* 0x002fe40000004100 */
[C---:B------:R-:W-:Y:S01]  /*8480*/  FMUL.FTZ R32, R21.reuse, R30 ;  /* 0x0000001e15207220 */ /* 0x040fe20000410000 */
[----:B------:R-:W-:Y:S01]  /*8490*/  FMUL.FTZ R34, R21, R28 ;  /* 0x0000001c15227220 */ /* 0x000fe20000410000 */
[----:B------:R-:W-:-:S02]  /*84a0*/  HADD2.F32 R21, -RZ, R41.H1_H1 ;  /* 0x30000029ff157230 */ /* 0x000fc40000004100 */
[C---:B------:R-:W-:Y:S01]  /*84b0*/  FMUL.FTZ R31, R8.reuse, R27 ;  /* 0x0000001b081f7220 */ /* 0x040fe20000410000 */
[----:B------:R-:W-:Y:S02]  /*84c0*/  HADD2.F32 R4, -RZ, R4.H1_H1 ;  /* 0x30000004ff047230 */ /* 0x000fe40000004100 */
[C---:B------:R-:W-:Y:S01]  /*84d0*/  FFMA.FTZ R32, R13.reuse, R28, -R32 ;  /* 0x0000001c0d207223 */ /* 0x040fe20000010820 */
[----:B------:R-:W-:Y:S02]  /*84e0*/  HADD2.F32 R24, -RZ, R9.H0_H0 ;  /* 0x20000009ff187230 */ /* 0x000fe40000004100 */
[----:B------:R-:W-:Y:S01]  /*84f0*/  FFMA.FTZ R34, R13, R30, R34 ;  /* 0x0000001e0d227223 */ /* 0x000fe20000010022 */
[----:B------:R-:W-:Y:S02]  /*8500*/  HADD2.F32 R13, -RZ, R41.H0_H0 ;  /* 0x20000029ff0d7230 */ /* 0x000fe40000004100 */
[-C--:B------:R-:W-:Y:S01]  /*8510*/  FMUL.FTZ R33, R8, R21.reuse ;  /* 0x0000001508217220 */ /* 0x080fe20000410000 */
[----:B------:R-:W-:Y:S01]  /*8520*/  FFMA.FTZ R31, R4, R21, -R31 ;  /* 0x00000015041f7223 */ /* 0x000fe2000001081f */
[----:B------:R-:W-:-:S02]  /*8530*/  HADD2.F32 R14, -RZ, R5.H0_H0 ;  /* 0x20000005ff0e7230 */ /* 0x000fc40000004100 */
[C---:B------:R-:W-:Y:S01]  /*8540*/  FMUL.FTZ R21, R24.reuse, R29 ;  /* 0x0000001d18157220 */ /* 0x040fe20000410000 */
[----:B------:R-:W-:Y:S02]  /*8550*/  HADD2.F32 R9, -RZ, R9.H1_H1 ;  /* 0x30000009ff097230 */ /* 0x000fe40000004100 */
[----:B------:R-:W-:Y:S01]  /*8560*/  FMUL.FTZ R24, R24, R13 ;  /* 0x0000000d18187220 */ /* 0x000fe20000410000 */
[----:B------:R-:W-:Y:S02]  /*8570*/  HADD2.F32 R28, -RZ, R43.H1_H1 ;  /* 0x3000002bff1c7230 */ /* 0x000fe40000004100 */
[----:B------:R-:W-:Y:S01]  /*8580*/  FFMA.FTZ R33, R4, R27, R33 ;  /* 0x0000001b04217223 */ /* 0x000fe20000010021 */
[----:B------:R-:W-:Y:S02]  /*8590*/  HADD2.F32 R4, -RZ, R42.H0_H0 ;  /* 0x2000002aff047230 */ /* 0x000fe40000004100 */
[----:B------:R-:W-:Y:S01]  /*85a0*/  FFMA.FTZ R21, R14, R13, -R21 ;  /* 0x0000000d0e157223 */ /* 0x000fe20000010815 */
[----:B------:R-:W-:-:S02]  /*85b0*/  HADD2.F32 R5, -RZ, R5.H1_H1 ;  /* 0x30000005ff057230 */ /* 0x000fc40000004100 */
[----:B------:R-:W-:Y:S01]  /*85c0*/  FFMA.FTZ R24, R14, R29, R24 ;  /* 0x0000001d0e187223 */ /* 0x000fe20000010018 */
[----:B------:R-:W-:Y:S02]  /*85d0*/  HADD2.F32 R25, -RZ, R10.H0_H0 ;  /* 0x2000000aff197230 */ /* 0x000fe40000004100 */
[C---:B------:R-:W-:Y:S01]  /*85e0*/  FMUL.FTZ R30, R9.reuse, R28 ;  /* 0x0000001c091e7220 */ /* 0x040fe20000410000 */
[----:B------:R-:W-:Y:S02]  /*85f0*/  HADD2.F32 R8, -RZ, R40.H0_H0 ;  /* 0x20000028ff087230 */ /* 0x000fe40000004100 */
[-C--:B------:R-:W-:Y:S01]  /*8600*/  FMUL.FTZ R36, R9, R4.reuse ;  /* 0x0000000409247220 */ /* 0x080fe20000410000 */
[----:B------:R-:W-:Y:S02]  /*8610*/  HADD2.F32 R14, -RZ, R39.H0_H0 ;  /* 0x20000027ff0e7230 */ /* 0x000fe40000004100 */
[----:B------:R-:W-:Y:S01]  /*8620*/  FFMA.FTZ R30, R5, R4, -R30 ;  /* 0x00000004051e7223 */ /* 0x000fe2000001081e */
[----:B------:R-:W-:-:S02]  /*8630*/  HADD2.F32 R10, -RZ, R10.H1_H1 ;  /* 0x3000000aff0a7230 */ /* 0x000fc40000004100 */
[C---:B------:R-:W-:Y:S01]  /*8640*/  FMUL.FTZ R29, R25.reuse, R8 ;  /* 0x00000008191d7220 */ /* 0x040fe20000410000 */
[----:B------:R-:W-:Y:S02]  /*8650*/  HADD2.F32 R13, -RZ, R44.H0_H0 ;  /* 0x2000002cff0d7230 */ /* 0x000fe40000004100 */
[----:B------:R-:W-:Y:S01]  /*8660*/  FMUL.FTZ R4, R25, R14 ;  /* 0x0000000e19047220 */ /* 0x000fe20000410000 */
[----:B------:R-:W-:Y:S02]  /*8670*/  HADD2.F32 R15, -RZ, R6.H0_H0 ;  /* 0x20000006ff0f7230 */ /* 0x000fe40000004100 */
[----:B------:R-:W-:Y:S01]  /*8680*/  FFMA.FTZ R25, R5, R28, R36 ;  /* 0x0000001c05197223 */ /* 0x000fe20000010024 */
[----:B------:R-:W-:Y:S02]  /*8690*/  HADD2.F32 R9, -RZ, R42.H1_H1 ;  /* 0x3000002aff097230 */ /* 0x000fe40000004100 */
[----:B------:R-:W-:Y:S01]  /*86a0*/  FMUL.FTZ R5, R10, R13 ;  /* 0x0000000d0a057220 */ /* 0x000fe20000410000 */
[----:B------:R-:W-:-:S02]  /*86b0*/  HADD2.F32 R6, -RZ, R6.H1_H1 ;  /* 0x30000006ff067230 */ /* 0x000fc40000004100 */
[C---:B------:R-:W-:Y:S01]  /*86c0*/  FFMA.FTZ R27, R15.reuse, R8, -R4 ;  /* 0x000000080f1b7223 */ /* 0x040fe20000010804 */
[----:B------:R-:W-:Y:S01]  /*86d0*/  FFMA.FTZ R29, R15, R14, R29 ;  /* 0x0000000e0f1d7223 */ /* 0x000fe2000001001d */
[-C--:B------:R-:W-:Y:S01]  /*86e0*/  FMUL.FTZ R15, R10, R9.reuse ;  /* 0x000000090a0f7220 */ /* 0x080fe20000410000 */
[----:B------:R-:W-:Y:S02]  /*86f0*/  HADD2.F32 R26, -RZ, R11.H0_H0 ;  /* 0x2000000bff1a7230 */ /* 0x000fe40000004100 */
[C---:B------:R-:W-:Y:S01]  /*8700*/  FFMA.FTZ R10, R6.reuse, R9, -R5 ;  /* 0x00000009060a7223 */ /* 0x040fe20000010805 */
[----:B------:R-:W-:Y:S02]  /*8710*/  HADD2.F32 R9, -RZ, R39.H1_H1 ;  /* 0x30000027ff097230 */ /* 0x000fe40000004100 */
[----:B------:R-:W-:Y:S01]  /*8720*/  FFMA.FTZ R14, R6, R13, R15 ;  /* 0x0000000d060e7223 */ /* 0x000fe2000001000f */
[----:B------:R-:W-:Y:S02]  /*8730*/  HADD2.F32 R5, -RZ, R0.H1_H1 ;  /* 0x30000000ff057230 */ /* 0x000fe40000004100 */
[----:B------:R-:W-:-:S02]  /*8740*/  HADD2.F32 R11, -RZ, R11.H1_H1 ;  /* 0x3000000bff0b7230 */ /* 0x000fc40000004100 */
[C---:B------:R-:W-:Y:S01]  /*8750*/  FMUL.FTZ R13, R26.reuse, R9 ;  /* 0x000000091a0d7220 */ /* 0x040fe20000410000 */
[----:B------:R-:W-:Y:S02]  /*8760*/  HADD2.F32 R8, -RZ, R44.H1_H1 ;  /* 0x3000002cff087230 */ /* 0x000fe40000004100 */
[-C--:B------:R-:W-:Y:S01]  /*8770*/  FMUL.FTZ R26, R26, R5.reuse ;  /* 0x000000051a1a7220 */ /* 0x080fe20000410000 */
[----:B------:R-:W-:Y:S02]  /*8780*/  HADD2.F32 R4, -RZ, R0.H0_H0 ;  /* 0x20000000ff047230 */ /* 0x000fe40000004100 */
[--C-:B------:R-:W-:Y:S02]  /*8790*/  HADD2.F32 R20, -RZ, R7.reuse.H0_H0 ;  /* 0x20000007ff147230 */ /* 0x100fe40000004100 */
[C---:B------:R-:W-:Y:S01]  /*87a0*/  FMUL.FTZ R6, R11.reuse, R8 ;  /* 0x000000080b067220 */ /* 0x040fe20000410000 */
[----:B------:R-:W-:Y:S02]  /*87b0*/  HADD2.F32 R7, -RZ, R7.H1_H1 ;  /* 0x30000007ff077230 */ /* 0x000fe40000004100 */
[-C--:B------:R-:W-:Y:S01]  /*87c0*/  FMUL.FTZ R15, R11, R4.reuse ;  /* 0x000000040b0f7220 */ /* 0x080fe20000410000 */
[C---:B------:R-:W-:Y:S01]  /*87d0*/  FFMA.FTZ R13, R20.reuse, R5, -R13 ;  /* 0x00000005140d7223 */ /* 0x040fe2000001080d */
[----:B------:R-:W-:Y:S01]  /*87e0*/  FFMA.FTZ R11, R20, R9, R26 ;  /* 0x00000009140b7223 */ /* 0x000fe2000001001a */
[C---:B------:R-:W-:Y:S01]  /*87f0*/  FFMA.FTZ R20, R7.reuse, R4, -R6 ;  /* 0x0000000407147223 */ /* 0x040fe20000010806 */
[----:B------:R-:W-:Y:S01]  /*8800*/  FFMA.FTZ R26, R7, R8, R15 ;  /* 0x00000008071a7223 */ /* 0x000fe2000001000f */
[----:B------:R-:W-:-:S02]  /*8810*/  F2FP.F16.F32.PACK_AB R4, R31, R32 ;  /* 0x000000201f04723e */ /* 0x000fc400000000ff */
[----:B------:R-:W-:Y:S02]  /*8820*/  F2FP.F16.F32.PACK_AB R5, R30, R21 ;  /* 0x000000151e05723e */ /* 0x000fe400000000ff */
[----:B------:R-:W-:Y:S02]  /*8830*/  F2FP.F16.F32.PACK_AB R6, R10, R27 ;  /* 0x0000001b0a06723e */ /* 0x000fe400000000ff */
[----:B------:R-:W-:Y:S02]  /*8840*/  F2FP.F16.F32.PACK_AB R7, R20, R13 ;  /* 0x0000000d1407723e */ /* 0x000fe400000000ff */
[----:B------:R-:W-:Y:S02]  /*8850*/  F2FP.F16.F32.PACK_AB R8, R33, R34 ;  /* 0x000000222108723e */ /* 0x000fe400000000ff */
[----:B------:R-:W-:Y:S01]  /*8860*/  F2FP.F16.F32.PACK_AB R9, R25, R24 ;  /* 0x000000181909723e */ /* 0x000fe200000000ff */
[----:B------:R1:W-:Y:S01]  /*8870*/  STS.128 [R35+0x20400], R4 ;  /* 0x0204000423007388 */ /* 0x0003e20000000c00 */
[----:B------:R-:W-:-:S02]  /*8880*/  F2FP.F16.F32.PACK_AB R10, R14, R29 ;  /* 0x0000001d0e0a723e */ /* 0x000fc400000000ff */
[----:B------:R-:W-:-:S05]  /*8890*/  F2FP.F16.F32.PACK_AB R11, R26, R11 ;  /* 0x0000000b1a0b723e */ /* 0x000fca00000000ff */
[----:B------:R1:W-:Y:S02]  /*88a0*/  STS.128 [R37+0x20400], R8 ;  /* 0x0204000825007388 */ /* 0x0003e40000000c00 */
.L_x_1315:
[----:B------:R-:W-:Y:S05]  /*88b0*/  BSYNC B1 ;  /* 0x0000000000017941 */ /* 0x000fea0003800000 */
.L_x_1314:
[----:B------:R-:W-:Y:S05]  /*88c0*/  @P0 BRA `(.L_x_1306) ;  /* 0x0000000400600947 */ /* 0x000fea0003800000 */
[----:B-1----:R-:W2:Y:S01]  /*88d0*/  LDL R8, [R1+0x70] ;  /* 0x0000700001087983 */ /* 0x002ea20000100800 */
[C---:B------:R-:W-:Y:S02]  /*88e0*/  VIADD R4, R23.reuse, 0x20 ;  /* 0x0000002017047836 */ /* 0x040fe40000000000 */
[----:B------:R-:W-:Y:S01]  /*88f0*/  VIADD R5, R23, 0x20 ;  /* 0x0000002017057836 */ /* 0x000fe20000000000 */
[----:B------:R-:W3:Y:S01]  /*8900*/  LDL R45, [R1+0x68] ;  /* 0x00006800012d7983 */ /* 0x000ee20000100800 */
[----:B------:R-:W-:Y:S02]  /*8910*/  IMAD.SHL.U32 R4, R4, 0x40, RZ ;  /* 0x0000004004047824 */ /* 0x000fe400078e00ff */
[----:B------:R-:W-:-:S03]  /*8920*/  IMAD.SHL.U32 R5, R5, 0x40, RZ ;  /* 0x0000004005057824 */ /* 0x000fc600078e00ff */
[----:B------:R-:W-:Y:S02]  /*8930*/  LOP3.LUT R4, R4, 0x1c0, RZ, 0xc0, !PT ;  /* 0x000001c004047812 */ /* 0x000fe400078ec0ff */
[----:B------:R-:W-:Y:S02]  /*8940*/  LOP3.LUT R5, R5, 0x1c0, RZ, 0xc0, !PT ;  /* 0x000001c005057812 */ /* 0x000fe400078ec0ff */
[----:B------:R-:W-:-:S04]  /*8950*/  SHF.R.U32.HI R4, RZ, 0x3, R4 ;  /* 0x00000003ff047819 */ /* 0x000fc80000011604 */
[----:B------:R-:W-:Y:S01]  /*8960*/  LOP3.LUT R3, R4, R3, R5, 0x1e, !PT ;  /* 0x0000000304037212 */ /* 0x000fe200078e1e05 */
[----:B------:R-:W-:Y:S02]  /*8970*/  HADD2.F32 R27, -RZ, R40.H1_H1 ;  /* 0x30000028ff1b7230 */ /* 0x000fe40000004100 */
[--C-:B------:R-:W-:Y:S02]  /*8980*/  HADD2.F32 R29, -RZ, R38.reuse.H0_H0 ;  /* 0x20000026ff1d7230 */ /* 0x100fe40000004100 */
[----:B------:R-:W-:Y:S02]  /*8990*/  HADD2.F32 R36, -RZ, R43.H0_H0 ;  /* 0x2000002bff247230 */ /* 0x000fe40000004100 */
[--C-:B------:R-:W-:Y:S02]  /*89a0*/  HADD2.F32 R32, -RZ, R41.reuse.H1_H1 ;  /* 0x30000029ff207230 */ /* 0x100fe40000004100 */
[----:B------:R-:W-:Y:S02]  /*89b0*/  HADD2.F32 R38, -RZ, R38.H1_H1 ;  /* 0x30000026ff267230 */ /* 0x000fe40000004100 */
[----:B------:R-:W-:-:S02]  /*89c0*/  HADD2.F32 R34, -RZ, R41.H0_H0 ;  /* 0x20000029ff227230 */ /* 0x000fc40000004100 */
[----:B------:R-:W-:Y:S02]  /*89d0*/  HADD2.F32 R35, -RZ, R43.H1_H1 ;  /* 0x3000002bff237230 */ /* 0x000fe40000004100 */
[----:B------:R-:W-:Y:S02]  /*89e0*/  HADD2.F32 R31, -RZ, R42.H0_H0 ;  /* 0x2000002aff1f7230 */ /* 0x000fe40000004100 */
[----:B------:R-:W-:Y:S02]  /*89f0*/  HADD2.F32 R37, -RZ, R39.H0_H0 ;  /* 0x20000027ff257230 */ /* 0x000fe40000004100 */
[----:B------:R-:W-:Y:S02]  /*8a00*/  HADD2.F32 R33, -RZ, R40.H0_H0 ;  /* 0x20000028ff217230 */ /* 0x000fe40000004100 */
[----:B--2---:R-:W-:-:S04]  /*8a10*/  IMAD.IADD R3, R8, 0x1, R3 ;  /* 0x0000000108037824 */ /* 0x004fc800078e0203 */
[----:B------:R-:W-:Y:S01]  /*8a20*/  IMAD R3, R3, 0x2, R2 ;  /* 0x0000000203037824 */ /* 0x000fe200078e0202 */
[----:B---3--:R-:W1:Y:S04]  /*8a30*/  LDS.128 R4, [R45+0x20400] ;  /* 0x020400002d047984 */ /* 0x008e680000000c00 */
[----:B------:R-:W0:Y:S01]  /*8a40*/  LDS.128 R8, [R3+0x20400] ;  /* 0x0204000003087984 */ /* 0x000e220000000c00 */
[----:B-1----:R-:W-:Y:S02]  /*8a50*/  HADD2.F32 R13, -RZ, R4.H0_H0 ;  /* 0x20000004ff0d7230 */ /* 0x002fe40000004100 */
[--C-:B0-----:R-:W-:Y:S02]  /*8a60*/  HADD2.F32 R21, -RZ, R8.reuse.H0_H0 ;  /* 0x20000008ff157230 */ /* 0x101fe40000004100 */
[----:B------:R-:W-:-:S03]  /*8a70*/  HADD2.F32 R8, -RZ, R8.H1_H1 ;  /* 0x30000008ff087230 */ /* 0x000fc60000004100 */
[-C--:B------:R-:W-:Y:S01]  /*8a80*/  FMUL.FTZ R28, R29, R21.reuse ;  /* 0x000000151d1c7220 */ /* 0x080fe20000410000 */
[C---:B------:R-:W-:Y:S01]  /*8a90*/  FMUL.FTZ R30, R27.reuse, R21 ;  /* 0x000000151b1e7220 */ /* 0x040fe20000410000 */
[--C-:B------:R-:W-:Y:S02]  /*8aa0*/  HADD2.F32 R24, -RZ, R9.reuse.H0_H0 ;  /* 0x20000009ff187230 */ /* 0x100fe40000004100 */
[-C--:B------:R-:W-:Y:S01]  /*8ab0*/  FMUL.FTZ R21, R36, R8.reuse ;  /* 0x0000000824157220 */ /* 0x080fe20000410000 */
[----:B------:R-:W-:Y:S02]  /*8ac0*/  HADD2.F32 R4, -RZ, R4.H1_H1 ;  /* 0x30000004ff047230 */ /* 0x000fe40000004100 */
[-C--:B------:R-:W-:Y:S01]  /*8ad0*/  FFMA.FTZ R28, R27, R13.reuse, -R28 ;  /* 0x0000000d1b1c7223 */ /* 0x080fe2000001081c */
[----:B------:R-:W-:Y:S01]  /*8ae0*/  FFMA.FTZ R30, R29, R13, R30 ;  /* 0x0000000d1d1e7223 */ /* 0x000fe2000001001e */
[----:B------:R-:W-:Y:S02]  /*8af0*/  HADD2.F32 R9, -RZ, R9.H1_H1 ;  /* 0x30000009ff097230 */ /* 0x000fe40000004100 */
[----:B------:R-:W-:Y:S01]  /*8b00*/  FMUL.FTZ R13, R32, R8 ;  /* 0x00000008200d7220 */ /* 0x000fe20000410000 */
[----:B------:R-:W-:-:S02]  /*8b10*/  HADD2.F32 R14, -RZ, R5.H0_H0 ;  /* 0x20000005ff0e7230 */ /* 0x000fc40000004100 */
[----:B------:R-:W-:Y:S01]  /*8b20*/  FMUL.FTZ R27, R38, R24 ;  /* 0x00000018261b7220 */ /* 0x000fe20000410000 */
[----:B------:R-:W-:Y:S02]  /*8b30*/  HADD2.F32 R5, -RZ, R5.H1_H1 ;  /* 0x30000005ff057230 */ /* 0x000fe40000004100 */
[----:B------:R-:W-:Y:S01]  /*8b40*/  FFMA.FTZ R21, R32, R4, -R21 ;  /* 0x0000000420157223 */ /* 0x000fe20000010815 */
[--C-:B------:R-:W-:Y:S02]  /*8b50*/  HADD2.F32 R25, -RZ, R10.reuse.H0_H0 ;  /* 0x2000000aff197230 */ /* 0x100fe40000004100 */
[----:B------:R-:W-:Y:S01]  /*8b60*/  FMUL.FTZ R29, R34, R24 ;  /* 0x00000018221d7220 */ /* 0x000fe20000410000 */
[----:B------:R-:W-:Y:S01]  /*8b70*/  FFMA.FTZ R13, R36, R4, R13 ;  /* 0x00000004240d7223 */ /* 0x000fe2000001000d */
[----:B------:R-:W-:Y:S02]  /*8b80*/  HADD2.F32 R10, -RZ, R10.H1_H1 ;  /* 0x3000000aff0a7230 */ /* 0x000fe40000004100 */
[-C--:B------:R-:W-:Y:S01]  /*8b90*/  FMUL.FTZ R4, R35, R9.reuse ;  /* 0x0000000923047220 */ /* 0x080fe20000410000 */
[----:B------:R-:W-:Y:S01]  /*8ba0*/  FMUL.FTZ R8, R31, R9 ;  /* 0x000000091f087220 */ /* 0x000fe20000410000 */
[----:B------:R-:W-:-:S02]  /*8bb0*/  HADD2.F32 R36, -RZ, R44.H0_H0 ;  /* 0x2000002cff247230 */ /* 0x000fc40000004100 */
[-C--:B------:R-:W-:Y:S01]  /*8bc0*/  FFMA.FTZ R27, R34, R14.reuse, -R27 ;  /* 0x0000000e221b7223 */ /* 0x080fe2000001081b */
[----:B------:R-:W-:Y:S02]  /*8bd0*/  HADD2.F32 R15, -RZ, R6.H0_H0 ;  /* 0x20000006ff0f7230 */ /* 0x000fe40000004100 */
[----:B------:R-:W-:Y:S01]  /*8be0*/  FFMA.FTZ R29, R38, R14, R29 ;  /* 0x0000000e261d7223 */ /* 0x000fe2000001001d */
[----:B------:R-:W-:Y:S02]  /*8bf0*/  HADD2.F32 R34, -RZ, R42.H1_H1 ;  /* 0x3000002aff227230 */ /* 0x000fe40000004100 */
[-C--:B------:R-:W-:Y:S01]  /*8c00*/  FFMA.FTZ R14, R31, R5.reuse, -R4 ;  /* 0x000000051f0e7223 */ /* 0x080fe20000010804 */
[----:B------:R-:W-:Y:S02]  /*8c10*/  HADD2.F32 R6, -RZ, R6.H1_H1 ;  /* 0x30000006ff067230 */ /* 0x000fe40000004100 */
[----:B------:R-:W-:Y:S01]  /*8c20*/  FFMA.FTZ R24, R35, R5, R8 ;  /* 0x0000000523187223 */ /* 0x000fe20000010008 */
[-C--:B------:R-:W-:Y:S01]  /*8c30*/  FMUL.FTZ R4, R37, R25.reuse ;  /* 0x0000001925047220 */ /* 0x080fe20000410000 */
[-C--:B------:R-:W-:Y:S01]  /*8c40*/  FMUL.FTZ R5, R36, R10.reuse ;  /* 0x0000000a24057220 */ /* 0x080fe20000410000 */
[----:B------:R-:W-:Y:S01]  /*8c50*/  FMUL.FTZ R32, R33, R25 ;  /* 0x0000001921207220 */ /* 0x000fe20000410000 */
[----:B------:R-:W-:Y:S01]  /*8c60*/  FMUL.FTZ R9, R34, R10 ;  /* 0x0000000a22097220 */ /* 0x000fe20000410000 */
[----:B------:R-:W-:-:S02]  /*8c70*/  HADD2.F32 R26, -RZ, R11.H0_H0 ;  /* 0x2000000bff1a7230 */ /* 0x000fc40000004100 */
[----:B------:R-:W-:Y:S01]  /*8c80*/  FFMA.FTZ R25, R33, R15, -R4 ;  /* 0x0000000f21197223 */ /* 0x000fe20000010804 */
[----:B------:R-:W-:Y:S01]  /*8c90*/  FFMA.FTZ R10, R34, R6, -R5 ;  /* 0x00000006220a7223 */ /* 0x000fe20000010805 */
[----:B------:R-:W-:Y:S02]  /*8ca0*/  HADD2.F32 R11, -RZ, R11.H1_H1 ;  /* 0x3000000bff0b7230 */ /* 0x000fe40000004100 */
[----:B------:R-:W-:Y:S02]  /*8cb0*/  HADD2.F32 R34, -RZ, R39.H1_H1 ;  /* 0x30000027ff227230 */ /* 0x000fe40000004100 */
[----:B------:R-:W-:Y:S02]  /*8cc0*/  HADD2.F32 R8, -RZ, R0.H1_H1 ;  /* 0x30000000ff087230 */ /* 0x000fe40000004100 */
[----:B------:R-:W-:Y:S02]  /*8cd0*/  HADD2.F32 R33, -RZ, R44.H1_H1 ;  /* 0x3000002cff217230 */ /* 0x000fe40000004100 */
[----:B------:R-:W-:-:S02]  /*8ce0*/  HADD2.F32 R31, -RZ, R0.H0_H0 ;  /* 0x20000000ff1f7230 */ /* 0x000fc40000004100 */
[----:B------:R-:W-:Y:S01]  /*8cf0*/  FFMA.FTZ R32, R37, R15, R32 ;  /* 0x0000000f25207223 */ /* 0x000fe20000010020 */
[--C-:B------:R-:W-:Y:S02]  /*8d00*/  HADD2.F32 R20, -RZ, R7.reuse.H0_H0 ;  /* 0x20000007ff147230 */ /* 0x100fe40000004100 */
[----:B------:R-:W-:Y:S01]  /*8d10*/  FFMA.FTZ R15, R36, R6, R9 ;  /* 0x00000006240f7223 */ /* 0x000fe20000010009 */
[----:B------:R-:W-:Y:S02]  /*8d20*/  HADD2.F32 R7, -RZ, R7.H1_H1 ;  /* 0x30000007ff077230 */ /* 0x000fe40000004100 */
[-C--:B------:R-:W-:Y:S01]  /*8d30*/  FMUL.FTZ R5, R34, R26.reuse ;  /* 0x0000001a22057220 */ /* 0x080fe20000410000 */
[C---:B------:R-:W-:Y:S01]  /*8d40*/  FMUL.FTZ R9, R8.reuse, R26 ;  /* 0x0000001a08097220 */ /* 0x040fe20000410000 */
[-C--:B------:R-:W-:Y:S01]  /*8d50*/  FMUL.FTZ R4, R33, R11.reuse ;  /* 0x0000000b21047220 */ /* 0x080fe20000410000 */
[C---:B------:R-:W-:Y:S01]  /*8d60*/  FMUL.FTZ R6, R31.reuse, R11 ;  /* 0x0000000b1f067220 */ /* 0x040fe20000410000 */
[-C--:B------:R-:W-:Y:S01]  /*8d70*/  FFMA.FTZ R0, R8, R20.reuse, -R5 ;  /* 0x0000001408007223 */ /* 0x080fe20000010805 */
[----:B------:R-:W-:Y:S01]  /*8d80*/  FFMA.FTZ R11, R34, R20, R9 ;  /* 0x00000014220b7223 */ /* 0x000fe20000010009 */
[-C--:B------:R-:W-:Y:S01]  /*8d90*/  FFMA.FTZ R31, R31, R7.reuse, -R4 ;  /* 0x000000071f1f7223 */ /* 0x080fe20000010804 */
        /* <DEDUP_REMOVED lines=11> */
.L_x_1306:
[----:B------:R-:W-:Y:S05]  /*8e50*/  BSYNC B0 ;  /* 0x0000000000007941 */ /* 0x000fea0003800000 */
.L_x_1295:
[----:B------:R-:W-:Y:S01]  /*8e60*/  @!PT LDS RZ, [RZ] ;  /* 0x00000000fffff984 */ /* 0x000fe20000000800 */
[----:B------:R-:W-:Y:S01]  /*8e70*/  @!PT LDS RZ, [RZ] ;  /* 0x00000000fffff984 */ /* 0x000fe20000000800 */
[----:B------:R-:W-:Y:S01]  /*8e80*/  @!PT LDS RZ, [RZ] ;  /* 0x00000000fffff984 */ /* 0x000fe20000000800 */
[----:B------:R-:W-:Y:S01]  /*8e90*/  @!PT LDS RZ, [RZ] ;  /* 0x00000000fffff984 */ /* 0x000fe20000000800 */
[----:B------:R4:W-:Y:S06]  /*8ea0*/  MEMBAR.ALL.CTA ;  /* 0x0000000000007992 */ /* 0x0009ec0000008000 */
[----:B----4-:R-:W4:Y:S01]  /*8eb0*/  FENCE.VIEW.ASYNC.S ;  /* 0x00000000000073c6 */ /* 0x010f220000000000 */
[----:B------:R-:W-:Y:S05]  /*8ec0*/  WARPSYNC.ALL ;  /* 0x0000000000007948 */ /* 0x000fea0003800000 */
[----:B----4-:R-:W-:Y:S06]  /*8ed0*/  BAR.SYNC.DEFER_BLOCKING 0xd, 0x80 ;  /* 0x0342000000007b1d */ /* 0x010fec0000010000 */
.L_x_1292:
[----:B------:R-:W-:-:S13]  /*8ee0*/  ISETP.NE.AND P0, PT, R188, 0x3, PT ;  /* 0x00000003bc00780c */ /* 0x000fda0003f05270 */
[----:B------:R-:W-:Y:S05]  /*8ef0*/  @!P0 BRA `(.L_x_1316) ;  /* 0x0000000000048947 */ /* 0x000fea0003800000 */
[----:B------:R-:W-:Y:S01]  /*8f00*/  BPT.TRAP 0x1 ;  /* 0x000000040000795c */ /* 0x000fe20000300000 */
.L_x_1316:
[----:B------:R-:W-:Y:S01]  /*8f10*/  IMAD R13, R18, 0x8, R2 ;  /* 0x00000008120d7824 */ /* 0x000fe200078e0202 */
[----:B------:R-:W-:-:S04]  /*8f20*/  SHF.L.U32 R20, R184, 0x1f, RZ ;  /* 0x0000001fb8147819 */ /* 0x000fc800000006ff */
[----:B------:R4:W0:Y:S01]  /*8f30*/  SYNCS.PHASECHK.TRANS64.TRYWAIT P1, [R13+URZ+0x38830], R20 ;  /* 0x038830140d0075a7 */ /* 0x000822000802017f */
[----:B------:R-:W-:Y:S05]  /*8f40*/  @!P0 BRA `(.L_x_1317) ;  /* 0x0000000000048947 */ /* 0x000fea0003800000 */
[----:B------:R-:W-:Y:S01]  /*8f50*/  BPT.TRAP 0x1 ;  /* 0x000000040000795c */ /* 0x000fe20000300000 */
.L_x_1317:
[C---:B--2---:R-:W-:Y:S01]  /*8f60*/  IADD3 R0, R2.reuse, 0x22400, RZ ;  /* 0x0002240002007810 */ /* 0x044fe20007ffe0ff */
[----:B01-3--:R-:W-:-:S03]  /*8f70*/  VIADD R3, R2, 0x20400 ;  /* 0x0002040002037836 */ /* 0x00bfc60000000000 */
        /* <DEDUP_REMOVED lines=8> */
.L_x_1318:
[----:B------:R-:W-:Y:S01]  /*9000*/  IMAD R10, R18, 0x200, R220 ;  /* 0x00000200120a7824 */ /* 0x000fe200078e02dc */
[----:B------:R-:W-:Y:S01]  /*9010*/  LOP3.LUT R8, R3, 0x10000, RZ, 0xfc, !PT ;  /* 0x0001000003087812 */ /* 0x000fe200078efcff */
[----:B------:R-:W-:Y:S01]  /*9020*/  IMAD.MOV.U32 R9, RZ, RZ, 0x40000040 ;  /* 0x40000040ff097424 */ /* 0x000fe200078e00ff */
[----:B------:R-:W-:Y:S05]  /*9030*/  WARPSYNC.ALL ;  /* 0x0000000000007948 */ /* 0x000fea0003800000 */
[----:B------:R-:W-:Y:S01]  /*9040*/  IMAD.MOV.U32 R11, RZ, RZ, 0x40000040 ;  /* 0x40000040ff0b7424 */ /* 0x000fe200078e00ff */
[C---:B------:R-:W-:Y:S01]  /*9050*/  R2UR UR4, R8.reuse ;  /* 0x00000000080472ca */ /* 0x040fe200000e0000 */
[----:B-----5:R-:W-:Y:S01]  /*9060*/  WARPGROUP.ARRIVE ;  /* 0x00000000000079c5 */ /* 0x020fe20000000000 */
[----:B------:R-:W-:Y:S01]  /*9070*/  R2UR UR5, R9 ;  /* 0x00000000090572ca */ /* 0x000fe200000e0000 */
[----:B------:R-:W-:Y:S01]  /*9080*/  VIADD R4, R8, 0x2 ;  /* 0x0000000208047836 */ /* 0x000fe20000000000 */
[C---:B------:R-:W-:Y:S01]  /*9090*/  R2UR UR6, R10.reuse ;  /* 0x000000000a0672ca */ /* 0x040fe200000e0000 */
[----:B------:R-:W-:Y:S01]  /*90a0*/  VIADD R6, R10, 0x2 ;  /* 0x000000020a067836 */ /* 0x000fe20000000000 */
[----:B------:R-:W-:Y:S01]  /*90b0*/  R2UR UR7, R11 ;  /* 0x000000000b0772ca */ /* 0x000fe200000e0000 */
[----:B------:R-:W-:Y:S01]  /*90c0*/  IMAD.MOV.U32 R5, RZ, RZ, 0x40000040 ;  /* 0x40000040ff057424 */ /* 0x000fe200078e00ff */
[----:B------:R-:W-:Y:S01]  /*90d0*/  SHF.L.U32 R3, R12, 0x1f, RZ ;  /* 0x0000001f0c037819 */ /* 0x000fe200000006ff */
[----:B------:R-:W-:Y:S01]  /*90e0*/  IMAD.MOV.U32 R7, RZ, RZ, 0x40000040 ;  /* 0x40000040ff077424 */ /* 0x000fe200078e00ff */
[----:B------:R-:W-:Y:S01]  /*90f0*/  BSSY B0, `(.L_x_1320) ;  /* 0x0000022000007945 */ /* 0x000fe20003800000 */
[----:B------:R-:W-:-:S02]  /*9100*/  VIADD R14, R10, 0x4 ;  /* 0x000000040a0e7836 */ /* 0x000fc40000000000 */
[----:B------:R-:W-:Y:S02]  /*9110*/  IMAD.MOV.U32 R15, RZ, RZ, 0x40000040 ;  /* 0x40000040ff0f7424 */ /* 0x000fe400078e00ff */
[----:B------:R-:W-:Y:S02]  /*9120*/  VIADD R10, R10, 0x6 ;  /* 0x000000060a0a7836 */ /* 0x000fe40000000000 */
[----:B------:R-:W-:Y:S02]  /*9130*/  IMAD.MOV.U32 R9, RZ, RZ, 0x40000040 ;  /* 0x40000040ff097424 */ /* 0x000fe400078e00ff */
[----:B------:R-:W-:Y:S01]  /*9140*/  HGMMA.64x64x16.F32 R24, gdesc[UR4], RZ, !UPT, gsb0 ;  /* 0x00e00000041879f0 */ /* 0x000fe2000c0008ff */
[----:B------:R-:W-:Y:S01]  /*9150*/  R2UR UR4, R4 ;  /* 0x00000000040472ca */ /* 0x000fe200000e0000 */
[----:B------:R-:W-:Y:S01]  /*9160*/  IMAD.MOV.U32 R11, RZ, RZ, 0x40000040 ;  /* 0x40000040ff0b7424 */ /* 0x000fe200078e00ff */
[----:B------:R-:W-:Y:S02]  /*9170*/  R2UR UR5, R5 ;  /* 0x00000000050572ca */ /* 0x000fe400000e0000 */
[----:B------:R-:W-:Y:S01]  /*9180*/  R2UR UR6, R6 ;  /* 0x00000000060672ca */ /* 0x000fe200000e0000 */
[----:B------:R-:W-:Y:S01]  /*9190*/  VIADD R6, R8, 0x4 ;  /* 0x0000000408067836 */ /* 0x000fe20000000000 */
[----:B------:R-:W-:Y:S01]  /*91a0*/  R2UR UR7, R7 ;  /* 0x00000000070772ca */ /* 0x000fe200000e0000 */
[----:B------:R-:W-:-:S02]  /*91b0*/  IMAD.MOV.U32 R7, RZ, RZ, 0x40000040 ;  /* 0x40000040ff077424 */ /* 0x000fc400078e00ff */
[----:B------:R-:W-:Y:S01]  /*91c0*/  VIADD R8, R8, 0x6 ;  /* 0x0000000608087836 */ /* 0x000fe20000000000 */
[----:B------:R-:W-:Y:S02]  /*91d0*/  WARPGROUP.DEPBAR.LE gsb0, 0x0 ;  /* 0x00008000000079c5 */ /* 0x000fe40000010000 */
[----:B------:R-:W-:-:S07]  /*91e0*/  WARPGROUP.ARRIVE ;  /* 0x00000000000079c5 */ /* 0x000fce0000000000 */
        /* <DEDUP_REMOVED lines=16> */
[----:B------:R-:W1:Y:S02]  /*92f0*/  SYNCS.PHASECHK.TRANS64.TRYWAIT P1, [R2+URZ+0x38810], R3 ;  /* 0x03881003020075a7 */ /* 0x000e64000802017f */
[----:B-1----:R-:W-:Y:S05]  /*9300*/  @!P1 BRA `(.L_x_1321) ;  /* 0x0000012000f09947 */ /* 0x002fea0003800000 */
.L_x_1520:
[----:B------:R-:W-:Y:S05]  /*9310*/  BSYNC B0 ;  /* 0x0000000000007941 */ /* 0x000fea0003800000 */
.L_x_1320:
[----:B------:R-:W-:Y:S05]  /*9320*/  @!P0 BRA `(.L_x_1322) ;  /* 0x0000000000048947 */ /* 0x000fea0003800000 */
[----:B------:R-:W-:Y:S01]  /*9330*/  BPT.TRAP 0x1 ;  /* 0x000000040000795c */ /* 0x000fe20000300000 */
.L_x_1322:
[----:B------:R2:W3:Y:S01]  /*9340*/  SYNCS.PHASECHK.TRANS64.TRYWAIT P1, [R13+URZ+0x38850], R20 ;  /* 0x038850140d0075a7 */ /* 0x0004e2000802017f */
[----:B------:R-:W-:Y:S05]  /*9350*/  @!P0 BRA `(.L_x_1323) ;  /* 0x0000000000048947 */ /* 0x000fea0003800000 */
[----:B------:R-:W-:Y:S01]  /*9360*/  BPT.TRAP 0x1 ;  /* 0x000000040000795c */ /* 0x000fe20000300000 */
.L_x_1323:
[C---:B------:R-:W-:Y:S02]  /*9370*/  VIADD R0, R2.reuse, 0x400 ;  /* 0x0000040002007836 */ /* 0x040fe40000000000 */
[----:B-1----:R-:W-:-:S03]  /*9380*/  VIADD R3, R2, 0x26400 ;  /* 0x0002640002037836 */ /* 0x002fc60000000000 */
[----:B------:R-:W-:Y:S02]  /*9390*/  SHF.R.U32.HI R0, RZ, 0x4, R0 ;  /* 0x00000004ff007819 */ /* 0x000fe40000011600 */
[----:B------:R-:W-:Y:S02]  /*93a0*/  SHF.R.U32.HI R3, RZ, 0x4, R3 ;  /* 0x00000004ff037819 */ /* 0x000fe40000011603 */
[----:B------:R-:W-:Y:S02]  /*93b0*/  LOP3.LUT R0, R0, 0x3fff, RZ, 0xc0, !PT ;  /* 0x00003fff00007812 */ /* 0x000fe400078ec0ff */
[----:B------:R-:W-:Y:S02]  /*93c0*/  LOP3.LUT R3, R3, 0x3fff, RZ, 0xc0, !PT ;  /* 0x00003fff03037812 */ /* 0x000fe400078ec0ff */
[----:B------:R-:W-:Y:S01]  /*93d0*/  LOP3.LUT R221, R0, 0x10000, RZ, 0xfc, !PT ;  /* 0x0001000000dd7812 */ /* 0x000fe200078efcff */
[----:B---3--:R-:W-:Y:S06]  /*93e0*/  @P1 BRA `(.L_x_1324) ;  /* 0x0000000000081947 */ /* 0x008fec0003800000 */
[----:B------:R-:W1:Y:S02]  /*93f0*/  SYNCS.PHASECHK.TRANS64.TRYWAIT P1, [R13+URZ+0x38850], R20 ;  /* 0x038850140d0075a7 */ /* 0x000e64000802017f */
[----:B-1----:R-:W-:Y:S05]  /*9400*/  @!P1 BRA `(.L_x_1325) ;  /* 0x0000012000c49947 */ /* 0x002fea0003800000 */
.L_x_1324:
[----:B------:R-:W-:Y:S01]  /*9410*/  LOP3.LUT R0, R3, 0x10000, RZ, 0xfc, !PT ;  /* 0x0001000003007812 */ /* 0x000fe200078efcff */
[----:B------:R-:W-:Y:S01]  /*9420*/  IMAD R10, R18, 0x1000, R221 ;  /* 0x00001000120a7824 */ /* 0x000fe200078e02dd */
[----:B------:R-:W-:Y:S05]  /*9430*/  WARPSYNC.ALL ;  /* 0x0000000000007948 */ /* 0x000fea0003800000 */
[----:B------:R-:W-:Y:S01]  /*9440*/  IMAD.MOV.U32 R14, RZ, RZ, R0 ;  /* 0x000000ffff0e7224 */ /* 0x000fe200078e0000 */
[----:B------:R-:W-:Y:S01]  /*9450*/  R2UR UR6, R10 ;  /* 0x000000000a0672ca */ /* 0x000fe200000e0000 */
[----:B------:R-:W-:Y:S01]  /*9460*/  IMAD.MOV.U32 R15, RZ, RZ, 0x40000040 ;  /* 0x40000040ff0f7424 */ /* 0x000fe200078e00ff */
[----:B------:R-:W-:Y:S01]  /*9470*/  WARPGROUP.ARRIVE ;  /* 0x00000000000079c5 */ /* 0x000fe20000000000 */
[----:B------:R-:W-:Y:S01]  /*9480*/  IMAD.MOV.U32 R11, RZ, RZ, 0x40000040 ;  /* 0x40000040ff0b7424 */ /* 0x000fe200078e00ff */
[----:B------:R-:W-:Y:S01]  /*9490*/  R2UR UR4, R14 ;  /* 0x000000000e0472ca */ /* 0x000fe200000e0000 */
[----:B------:R-:W-:Y:S01]  /*94a0*/  VIADD R14, R0, 0x2 ;  /* 0x00000002000e7836 */ /* 0x000fe20000000000 */
[----:B------:R-:W-:Y:S01]  /*94b0*/  R2UR UR5, R15 ;  /* 0x000000000f0572ca */ /* 0x000fe200000e0000 */
[----:B012-4-:R-:W-:Y:S01]  /*94c0*/  VIADD R20, R10, 0x2 ;  /* 0x000000020a147836 */ /* 0x017fe20000000000 */
[----:B------:R-:W-:Y:S01]  /*94d0*/  R2UR UR7, R11 ;  /* 0x000000000b0772ca */ /* 0x000fe200000e0000 */
[----:B------:R-:W-:Y:S01]  /*94e0*/  IMAD.MOV.U32 R15, RZ, RZ, 0x40000040 ;  /* 0x40000040ff0f7424 */ /* 0x000fe200078e00ff */
[----:B------:R-:W0:Y:S01]  /*94f0*/  S2R R12, SR_TID.X ;  /* 0x00000000000c7919 */ /* 0x000e220000002100 */
[----:B------:R-:W-:-:S02]  /*9500*/  IMAD.MOV.U32 R21, RZ, RZ, 0x40000040 ;  /* 0x40000040ff157424 */ /* 0x000fc400078e00ff */
[----:B------:R-:W-:Y:S02]  /*9510*/  VIADD R56, R10, 0x800 ;  /* 0x000008000a387836 */ /* 0x000fe40000000000 */
[----:B------:R-:W-:-:S06]  /*9520*/  IMAD.MOV.U32 R57, RZ, RZ, 0x4 ;  /* 0x00000004ff397424 */ /* 0x000fcc00078e00ff */
[----:B------:R-:W-:Y:S01]  /*9530*/  HGMMA.64x64x16.F32 R24, gdesc[UR4], R24, gsb0 ;  /* 0x00e00000041879f0 */ /* 0x000fe20008000818 */
[----:B------:R-:W-:Y:S02]  /*9540*/  R2UR UR4, R14 ;  /* 0x000000000e0472ca */ /* 0x000fe400000e0000 */
[----:B------:R-:W-:Y:S01]  /*9550*/  R2UR UR5, R15 ;  /* 0x000000000f0572ca */ /* 0x000fe200000e0000 */
[----:B------:R-:W-:Y:S01]  /*9560*/  IMAD.MOV.U32 R15, RZ, RZ, 0x40000040 ;  /* 0x40000040ff0f7424 */ /* 0x000fe200078e00ff */
[----:B------:R-:W-:Y:S01]  /*9570*/  R2UR UR6, R20 ;  /* 0x00000000140672ca */ /* 0x000fe200000e0000 */
[----:B------:R-:W-:Y:S01]  /*9580*/  VIADD R20, R10, 0x4 ;  /* 0x000000040a147836 */ /* 0x000fe20000000000 */
[----:B------:R-:W-:Y:S01]  /*9590*/  R2UR UR7, R21 ;  /* 0x00000000150772ca */ /* 0x000fe200000e0000 */
[----:B------:R-:W-:Y:S01]  /*95a0*/  IMAD.MOV.U32 R21, RZ, RZ, 0x40000040 ;  /* 0x40000040ff157424 */ /* 0x000fe200078e00ff */
[----:B------:R-:W-:Y:S02]  /*95b0*/  IADD3 R14, R0, 0x4, RZ ;  /* 0x00000004000e7810 */ /* 0x000fe40007ffe0ff */
[----:B0-----:R-:W-:-:S05]  /*95c0*/  SHF.R.U32.HI R12, RZ, 0x7, R12 ;  /* 0x00000007ff0c7819 */ /* 0x001fca000001160c */
[----:B------:R0:W1:Y:S02]  /*95d0*/  SHFL.IDX PT, R3, R12, RZ, 0x1f ;  /* 0x00001fff0c037589 */ /* 0x00006400000e0000 */
[----:B0-----:R-:W-:Y:S01]  /*95e0*/  VIADD R12, R0, 0x800 ;  /* 0x00000800000c7836 */ /* 0x001fe20000000000 */
[----:B-1----:R-:W-:-:S04]  /*95f0*/  ISETP.GT.AND P1, PT, R3, 0x7f, PT ;  /* 0x0000007f0300780c */ /* 0x002fc80003f24270 */
[----:B------:R-:W-:Y:S02]  /*9600*/  SEL R3, RZ, 0x2, !P1 ;  /* 0x00000002ff037807 */ /* 0x000fe40004800000 */
[C---:B------:R-:W-:Y:S02]  /*9610*/  SEL R11, R57.reuse, 0x2, P1 ;  /* 0x00000002390b7807 */ /* 0x040fe40000800000 */
[----:B------:R-:W-:Y:S01]  /*9620*/  SEL R57, R57, 0x6, !P1 ;  /* 0x0000000639397807 */ /* 0x000fe20004800000 */
[----:B------:R-:W-:Y:S02]  /*9630*/  WARPGROUP.DEPBAR.LE gsb0, 0x0 ;  /* 0x00008000000079c5 */ /* 0x000fe40000010000 */
[----:B------:R-:W-:-:S06]  /*9640*/  WARPGROUP.ARRIVE ;  /* 0x00000000000079c5 */ /* 0x000fcc0000000000 */
[----:B------:R-:W-:Y:S01]  /*9650*/  HGMMA.64x64x16.F32 R24, gdesc[UR4], R24, gsb0 ;  /* 0x00e00000041879f0 */ /* 0x000fe20008000818 */
[----:B------:R-:W-:Y:S01]  /*9660*/  R2UR UR4, R14 ;  /* 0x000000000e0472ca */ /* 0x000fe200000e0000 */
[----:B------:R-:W-:Y:S01]  /*9670*/  VIADD R14, R0, 0x6 ;  /* 0x00000006000e7836 */ /* 0x000fe20000000000 */
[----:B------:R-:W-:Y:S01]  /*9680*/  R2UR UR5, R15 ;  /* 0x000000000f0572ca */ /* 0x000fe200000e0000 */
[----:B------:R-:W-:Y:S01]  /*9690*/  IMAD.MOV.U32 R15, RZ, RZ, 0x40000040 ;  /* 0x40000040ff0f7424 */ /* 0x000fe200078e00ff */
[----:B------:R-:W-:Y:S01]  /*96a0*/  R2UR UR6, R20 ;  /* 0x00000000140672ca */ /* 0x000fe200000e0000 */
[----:B------:R-:W-:Y:S01]  /*96b0*/  VIADD R20, R10, 0x6 ;  /* 0x000000060a147836 */ /* 0x000fe20000000000 */
[----:B------:R-:W-:Y:S01]  /*96c0*/  R2UR UR7, R21 ;  /* 0x00000000150772ca */ /* 0x000fe200000e0000 */
[----:B------:R-:W-:Y:S01]  /*96d0*/  IMAD.MOV.U32 R21, RZ, RZ, 0x40000040 ;  /* 0x40000040ff157424 */ /* 0x000fe200078e00ff */
[----:B------:R-:W-:Y:S02]  /*96e0*/  WARPGROUP.DEPBAR.LE gsb0, 0x0 ;  /* 0x00008000000079c5 */ /* 0x000fe40000010000 */
[----:B------:R-:W-:-:S09]  /*96f0*/  WARPGROUP.ARRIVE ;  /* 0x00000000000079c5 */ /* 0x000fd20000000000 */
        /* <DEDUP_REMOVED lines=51> */
[----:B------:R-:W-:Y:S02]  /*9a30*/  R2UR UR7, R21 ;  /* 0x00000000150772ca */ /* 0x000fe400000e0000 */
[----:B------:R-:W-:Y:S01]  /*9a40*/  MOV R21, 0x40000040 ;  /* 0x4000004000157802 */ /* 0x000fe20000000f00 */
[----:B------:R-:W-:-:S02]  /*9a50*/  WARPGROUP.DEPBAR.LE gsb0, 0x0 ;  /* 0x00008000000079c5 */ /* 0x000fc40000010000 */
[----:B------:R-:W-:-:S08]  /*9a60*/  WARPGROUP.ARRIVE ;  /* 0x00000000000079c5 */ /* 0x000fd00000000000 */
        /* <DEDUP_REMOVED lines=69> */
[----:B------:R-:W-:Y:S02]  /*9ec0*/  R2UR UR5, R15 ;  /* 0x000000000f0572ca */ /* 0x000fe400000e0000 */
[----:B------:R-:W-:Y:S01]  /*9ed0*/  R2UR UR6, R20 ;  /* 0x00000000140672ca */ /* 0x000fe200000e0000 */
[----:B------:R-:W-:Y:S01]  /*9ee0*/  VIADD R20, R10, 0x606 ;  /* 0x000006060a147836 */ /* 0x000fe20000000000 */
[----:B------:R-:W-:Y:S01]  /*9ef0*/  R2UR UR7, R21 ;  /* 0x00000000150772ca */ /* 0x000fe200000e0000 */
[----:B------:R-:W-:Y:S01]  /*9f00*/  IMAD.MOV.U32 R21, RZ, RZ, 0x40000040 ;  /* 0x40000040ff157424 */ /* 0x000fe200078e00ff */
[----:B------:R-:W-:Y:S01]  /*9f10*/  MOV R15, 0x40000040 ;  /* 0x40000040000f7802 */ /* 0x000fe20000000f00 */
[----:B------:R-:W-:-:S02]  /*9f20*/  WARPGROUP.DEPBAR.LE gsb0, 0x0 ;  /* 0x00008000000079c5 */ /* 0x000fc40000010000 */
[----:B------:R-:W-:-:S08]  /*9f30*/  WARPGROUP.ARRIVE ;  /* 0x00000000000079c5 */ /* 0x000fd00000000000 */
[----:B------:R-:W-:Y:S01]  /*9f40*/  HGMMA.64x64x16.F32 R24, gdesc[UR4], R24, gsb0 ;  /* 0x00e00000041879f0 */ /* 0x000fe20008000818 */
[----:B------:R-:W-:Y:S01]  /*9f50*/  R2UR UR4, R14 ;  /* 0x000000000e0472ca */ /* 0x000fe200000e0000 */
[----:B------:R-:W-:Y:S01]  /*9f60*/  IMAD.IADD R14, R3, 0x1, R56 ;  /* 0x00000001030e7824 */ /* 0x000fe200078e0238 */
[----:B------:R-:W-:Y:S01]  /*9f70*/  R2UR UR5, R15 ;  /* 0x000000000f0572ca */ /* 0x000fe200000e0000 */
[----:B------:R-:W-:Y:S01]  /*9f80*/  IMAD.MOV.U32 R15, RZ, RZ, 0x40000040 ;  /* 0x40000040ff0f7424 */ /* 0x000fe200078e00ff */
[----:B------:R-:W-:Y:S01]  /*9f90*/  R2UR UR6, R20 ;  /* 0x00000000140672ca */ /* 0x000fe200000e0000 */
[----:B------:R-:W-:Y:S01]  /*9fa0*/  IMAD.IADD R20, R3, 0x1, R12 ;  /* 0x0000000103147824 */ /* 0x000fe200078e020c */
[----:B------:R-:W-:Y:S01]  /*9fb0*/  R2UR UR7, R21 ;  /* 0x00000000150772ca */ /* 0x000fe200000e0000 */
[----:B------:R-:W-:Y:S01]  /*9fc0*/  IMAD.MOV.U32 R21, RZ, RZ, 0x40000040 ;  /* 0x40000040ff157424 */ /* 0x000fe200078e00ff */
[----:B------:R-:W-:Y:S02]  /*9fd0*/  WARPGROUP.DEPBAR.LE gsb0, 0x0 ;  /* 0x00008000000079c5 */ /* 0x000fe40000010000 */
[----:B------:R-:W-:-:S09]  /*9fe0*/  WARPGROUP.ARRIVE ;  /* 0x00000000000079c5 */ /* 0x000fd20000000000 */
[----:B------:R-:W-:Y:S01]  /*9ff0*/  HGMMA.64x64x16.F32 R24, gdesc[UR4], R24, gsb0 ;  /* 0x00e00000041879f0 */ /* 0x000fe20008000818 */
[----:B------:R-:W-:Y:S01]  /*a000*/  R2UR UR6, R14 ;  /* 0x000000000e0672ca */ /* 0x000fe200000e0000 */
[--C-:B------:R-:W-:Y:S01]  /*a010*/  IMAD.IADD R14, R56, 0x1, R11.reuse ;  /* 0x00000001380e7824 */ /* 0x100fe200078e020b */
        /* <DEDUP_REMOVED lines=16> */
[----:B------:R-:W-:Y:S02]  /*a120*/  IMAD.MOV.U32 R21, RZ, RZ, 0x40000040 ;  /* 0x40000040ff157424 */ /* 0x000fe400078e00ff */
[----:B------:R-:W-:-:S02]  /*a130*/  IMAD.MOV.U32 R12, RZ, RZ, 0x28 ;  /* 0x00000028ff0c7424 */ /* 0x000fc400078e00ff */
[----:B------:R-:W-:-:S03]  /*a140*/  VIADD R56, R10, 0xa00 ;  /* 0x00000a000a387836 */ /* 0x000fc60000000000 */
[----:B------:R-:W-:Y:S01]  /*a150*/  SEL R12, R12, 0x26, P1 ;  /* 0x000000260c0c7807 */ /* 0x000fe20000800000 */
[----:B------:R-:W-:Y:S02]  /*a160*/  WARPGROUP.DEPBAR.LE gsb0, 0x0 ;  /* 0x00008000000079c5 */ /* 0x000fe40000010000 */
[----:B------:R-:W-:-:S06]  /*a170*/  WARPGROUP.ARRIVE ;  /* 0x00000000000079c5 */ /* 0x000fcc0000000000 */
[----:B------:R-:W-:Y:S01]  /*a180*/  HGMMA.64x64x16.F32 R24, gdesc[UR4], R24, gsb0 ;  /* 0x00e00000041879f0 */ /* 0x000fe20008000818 */
[----:B------:R-:W-:Y:S01]  /*a190*/  R2UR UR4, R14 ;  /* 0x000000000e0472ca */ /* 0x000fe200000e0000 */
[----:B------:R-:W-:Y:S01]  /*a1a0*/  IMAD.MOV.U32 R14, RZ, RZ, 0xa00 ;  /* 0x00000a00ff0e7424 */ /* 0x000fe200078e00ff */
[----:B------:R-:W-:Y:S01]  /*a1b0*/  R2UR UR5, R15 ;  /* 0x000000000f0572ca */ /* 0x000fe200000e0000 */
[----:B------:R-:W-:Y:S01]  /*a1c0*/  IMAD.MOV.U32 R15, RZ, RZ, 0x40000040 ;  /* 0x40000040ff0f7424 */ /* 0x000fe200078e00ff */
[----:B------:R-:W-:Y:S02]  /*a1d0*/  R2UR UR6, R20 ;  /* 0x00000000140672ca */ /* 0x000fe400000e0000 */
[----:B------:R-:W-:Y:S02]  /*a1e0*/  R2UR UR7, R21 ;  /* 0x00000000150772ca */ /* 0x000fe400000e0000 */
[----:B------:R-:W-:Y:S02]  /*a1f0*/  SEL R14, R14, 0x980, P1 ;  /* 0x000009800e0e7807 */ /* 0x000fe40000800000 */
[----:B------:R-:W-:Y:S01]  /*a200*/  LOP3.LUT R21, R12, 0x6, RZ, 0xc0, !PT ;  /* 0x000000060c157812 */ /* 0x000fe200078ec0ff */
[----:B------:R-:W-:Y:S01]  /*a210*/  VIADD R12, R0, 0xa00 ;  /* 0x00000a00000c7836 */ /* 0x000fe20000000000 */
[----:B------:R-:W-:-:S04]  /*a220*/  LOP3.LUT R20, R14, 0xa00, RZ, 0xc0, !PT ;  /* 0x00000a000e147812 */ /* 0x000fc800078ec0ff */
[CC--:B------:R-:W-:Y:S02]  /*a230*/  IADD3 R14, R21.reuse, R20.reuse, R0 ;  /* 0x00000014150e7210 */ /* 0x0c0fe40007ffe000 */
[----:B------:R-:W-:Y:S01]  /*a240*/  IADD3 R20, R21, R20, R10 ;  /* 0x0000001415147210 */ /* 0x000fe20007ffe00a */
[----:B------:R-:W-:Y:S01]  /*a250*/  IMAD.MOV.U32 R21, RZ, RZ, 0x40000040 ;  /* 0x40000040ff157424 */ /* 0x000fe200078e00ff */
[----:B------:R-:W-:Y:S02]  /*a260*/  WARPGROUP.DEPBAR.LE gsb0, 0x0 ;  /* 0x00008000000079c5 */ /* 0x000fe40000010000 */
[----:B------:R-:W-:-:S06]  /*a270*/  WARPGROUP.ARRIVE ;  /* 0x00000000000079c5 */ /* 0x000fcc0000000000 */
        /* <DEDUP_REMOVED lines=12> */
[----:B------:R-:W-:Y:S02]  /*a340*/  R2UR UR4, R14 ;  /* 0x000000000e0472ca */ /* 0x000fe400000e0000 */
[----:B------:R-:W-:Y:S01]  /*a350*/  R2UR UR5, R15 ;  /* 0x000000000f0572ca */ /* 0x000fe200000e0000 */
[----:B------:R-:W-:Y:S01]  /*a360*/  IMAD.MOV.U32 R15, RZ, RZ, 0x40000040 ;  /* 0x40000040ff0f7424 */ /* 0x000fe200078e00ff */
[----:B------:R-:W-:Y:S01]  /*a370*/  R2UR UR6, R20 ;  /* 0x00000000140672ca */ /* 0x000fe200000e0000 */
[----:B------:R-:W-:Y:S01]  /*a380*/  IMAD.IADD R20, R11, 0x1, R56 ;  /* 0x000000010b147824 */ /* 0x000fe200078e0238 */
[----:B------:R-:W-:Y:S01]  /*a390*/  R2UR UR7, R21 ;  /* 0x00000000150772ca */ /* 0x000fe200000e0000 */
[----:B------:R-:W-:Y:S01]  /*a3a0*/  IMAD.MOV.U32 R21, RZ, RZ, 0x40000040 ;  /* 0x40000040ff157424 */ /* 0x000fe200078e00ff */
[----:B------:R-:W-:Y:S01]  /*a3b0*/  IADD3 R14, R11, R12, RZ ;  /* 0x0000000c0b0e7210 */ /* 0x000fe20007ffe0ff */
        /* <DEDUP_REMOVED lines=69> */
[----:B------:R-:W-:Y:S02]  /*a810*/  R2UR UR4, R14 ;  /* 0x000000000e0472ca */ /* 0x000fe400000e0000 */
[----:B------:R-:W-:Y:S01]  /*a820*/  R2UR UR5, R15 ;  /* 0x000000000f0572ca */ /* 0x000fe200000e0000 */
[----:B------:R-:W-:Y:S01]  /*a830*/  IMAD.MOV.U32 R15, RZ, RZ, 0x40000040 ;  /* 0x40000040ff0f7424 */ /* 0x000fe200078e00ff */
[----:B------:R-:W-:Y:S02]  /*a840*/  R2UR UR6, R20 ;  /* 0x00000000140672ca */ /* 0x000fe400000e0000 */
[----:B------:R-:W-:Y:S02]  /*a850*/  R2UR UR7, R21 ;  /* 0x00000000150772ca */ /* 0x000fe400000e0000 */
[----:B------:R-:W-:Y:S02]  /*a860*/  MOV R14, 0xe00 ;  /* 0x00000e00000e7802 */ /* 0x000fe40000000f00 */
[----:B------:R-:W-:Y:S01]  /*a870*/  LOP3.LUT R21, R12, 0x6, RZ, 0xc0, !PT ;  /* 0x000000060c157812 */ /* 0x000fe200078ec0ff */
[----:B------:R-:W-:Y:S01]  /*a880*/  VIADD R12, R0, 0xe00 ;  /* 0x00000e00000c7836 */ /* 0x000fe20000000000 */
[----:B------:R-:W-:-:S04]  /*a890*/  SEL R14, R14, 0xd80, P1 ;  /* 0x00000d800e0e7807 */ /* 0x000fc80000800000 */
        /* <DEDUP_REMOVED lines=15> */
[----:B------:R-:W-:-:S05]  /*a990*/  IMAD.MOV.U32 R3, RZ, RZ, 0x40 ;  /* 0x00000040ff037424 */ /* 0x000fca00078e00ff */
[----:B------:R-:W-:-:S04]  /*a9a0*/  SEL R3, R3, 0x3e, P1 ;  /* 0x0000003e03037807 */ /* 0x000fc80000800000 */
[----:B------:R-:W-:Y:S01]  /*a9b0*/  LOP3.LUT R3, R3, 0x6, RZ, 0xc0, !PT ;  /* 0x0000000603037812 */ /* 0x000fe200078ec0ff */
        /* <DEDUP_REMOVED lines=13> */
[----:B------:R-:W-:-:S04]  /*aa90*/  LOP3.LUT R11, R11, 0x1e00, RZ, 0xc0, !PT ;  /* 0x00001e000b0b7812 */ /* 0x000fc800078ec0ff */
[----:B------:R-:W-:Y:S01]  /*aaa0*/  IADD3 R10, R3, R11, R10 ;  /* 0x0000000b030a7210 */ /* 0x000fe20007ffe00a */
        /* <DEDUP_REMOVED lines=17> */
[----:B------:R-:W-:Y:S02]  /*abc0*/  R2UR UR6, R20 ;  /* 0x00000000140672ca */ /* 0x000fe400000e0000 */
[----:B------:R-:W-:Y:S02]  /*abd0*/  R2UR UR7, R21 ;  /* 0x00000000150772ca */ /* 0x000fe400000e0000 */
[----:B------:R-:W-:Y:S01]  /*abe0*/  IADD3 R14, R3, R11, R0 ;  /* 0x0000000b030e7210 */ /* 0x000fe20007ffe000 */
[----:B------:R-:W-:Y:S01]  /*abf0*/  IMAD.MOV.U32 R11, RZ, RZ, 0x40000040 ;  /* 0x40000040ff0b7424 */ /* 0x000fe200078e00ff */
[----:B------:R-:W-:-:S02]  /*ac00*/  WARPGROUP.DEPBAR.LE gsb0, 0x0 ;  /* 0x00008000000079c5 */ /* 0x000fc40000010000 */
        /* <DEDUP_REMOVED lines=12> */
.L_x_1326:
[----:B------:R-:W-:Y:S01]  /*acd0*/  IMAD R10, R170, -0x40, R169 ;  /* 0xffffffc0aa0a7824 */ /* 0x000fe200078e02a9 */
[----:B------:R-:W-:Y:S01]  /*ace0*/  ULDC UR4, c[0x0][0xa80] ;  /* 0x0002a00000047ab9 */ /* 0x000fe20000000800 */
[----:B------:R-:W-:-:S03]  /*acf0*/  LOP3.LUT R219, R219, 0x2000000, RZ, 0xfc, !PT ;  /* 0x02000000dbdb7812 */ /* 0x000fc600078efcff */
        /* <DEDUP_REMOVED lines=57> */
[----:B------:R-:W-:Y:S02]  /*b090*/  FSEL R46, R46, -INF , P1 ;  /* 0xff8000002e2e7808 */ /* 0x000fe40000800000 */
        /* <DEDUP_REMOVED lines=10> */
[----:B------:R-:W-:-:S04]  /*b140*/  FMNMX.FTZ R3, R14, R3, !PT ;  /* 0x000000030e037209 */ /* 0x000fc80007810000 */
[----:B------:R-:W-:Y:S01]  /*b150*/  FMNMX.FTZ R11, R38, R3, !PT ;  /* 0x00000003260b7209 */ /* 0x000fe20007810000 */
[----:B------:R-:W-:-:S03]  /*b160*/  IMAD.U32 R3, RZ, RZ, UR4 ;  /* 0x00000004ff037e24 */ /* 0x000fc6000f8e00ff */
[----:B------:R-:W-:Y:S02]  /*b170*/  FMNMX.FTZ R11, R40, R11, !PT ;  /* 0x0000000b280b7209 */ /* 0x000fe40007810000 */
[----:B0-----:R-:W-:Y:S02]  /*b180*/  FMNMX.FTZ R21, R15, R10, !PT ;  /* 0x0000000a0f157209 */ /* 0x001fe40007810000 */
[----:B------:R-:W-:-:S03]  /*b190*/  FMNMX.FTZ R11, R42, R11, !PT ;  /* 0x0000000b2a0b7209 */ /* 0x000fc60007810000 */
[----:B------:R-:W0:Y:S01]  /*b1a0*/  SHFL.BFLY PT, R10, R21, 0x1, 0x1f ;  /* 0x0c201f00150a7f89 */ /* 0x000e2200000e0000 */
[----:B------:R-:W-:-:S04]  /*b1b0*/  FMNMX.FTZ R11, R20, R11, !PT ;  /* 0x0000000b140b7209 */ /* 0x000fc80007810000 */
[----:B------:R-:W-:-:S04]  /*b1c0*/  FMNMX.FTZ R11, R46, R11, !PT ;  /* 0x0000000b2e0b7209 */ /* 0x000fc80007810000 */
[----:B------:R-:W-:-:S04]  /*b1d0*/  FMNMX.FTZ R11, R48, R11, !PT ;  /* 0x0000000b300b7209 */ /* 0x000fc80007810000 */
[----:B------:R-:W-:Y:S02]  /*b1e0*/  FMNMX.FTZ R11, R50, R11, !PT ;  /* 0x0000000b320b7209 */ /* 0x000fe40007810000 */
[----:B0-----:R-:W-:-:S04]  /*b1f0*/  FMNMX.FTZ R10, R21, R10, !PT ;  /* 0x0000000a150a7209 */ /* 0x001fc80007810000 */
[C---:B------:R-:W-:Y:S01]  /*b200*/  FSETP.NEU.FTZ.AND P1, PT, R10.reuse, -INF , PT ;  /* 0xff8000000a00780b */ /* 0x040fe20003f3d000 */
[----:B------:R-:W-:-:S05]  /*b210*/  FMUL.FTZ R15, R10, R3 ;  /* 0x000000030a0f7220 */ /* 0x000fca0000410000 */
[----:B------:R-:W-:-:S05]  /*b220*/  FSEL R21, R15, RZ, P1 ;  /* 0x000000ff0f157208 */ /* 0x000fca0000800000 */
[-CC-:B------:R-:W-:Y:S01]  /*b230*/  FFMA.FTZ R152, R24, R3.reuse, -R21.reuse ;  /* 0x0000000318987223 */ /* 0x180fe20000010815 */
[----:B------:R-:W-:Y:S01]  /*b240*/  FSEL R24, R51, -INF , P4 ;  /* 0xff80000033187808 */ /* 0x000fe20002000000 */
[-CC-:B------:R-:W-:Y:S01]  /*b250*/  FFMA.FTZ R29, R28, R3.reuse, -R21.reuse ;  /* 0x000000031c1d7223 */ /* 0x180fe20000010815 */
[-CC-:B------:R-:W-:Y:S01]  /*b260*/  FFMA.FTZ R25, R25, R3.reuse, -R21.reuse ;  /* 0x0000000319197223 */ /* 0x180fe20000010815 */
[--C-:B------:R-:W-:Y:S01]  /*b270*/  FFMA.FTZ R56, R56, R3, -R21.reuse ;  /* 0x0000000338387223 */ /* 0x100fe20000010815 */
[----:B------:R-:W-:Y:S01]  /*b280*/  FMNMX.FTZ R11, R24, R11, !PT ;  /* 0x0000000b180b7209 */ /* 0x000fe20007810000 */
[----:B------:R-:W-:Y:S01]  /*b290*/  MUFU.EX2 R152, R152 ;  /* 0x0000009800987308 */ /* 0x000fe20000000800 */
[-CC-:B------:R-:W-:Y:S01]  /*b2a0*/  FFMA.FTZ R32, R32, R3.reuse, -R21.reuse ;  /* 0x0000000320207223 */ /* 0x180fe20000010815 */
[--C-:B------:R-:W-:Y:S01]  /*b2b0*/  FFMA.FTZ R58, R58, R3, -R21.reuse ;  /* 0x000000033a3a7223 */ /* 0x100fe20000010815 */
        /* <DEDUP_REMOVED lines=8> */
[-CC-:B------:R-:W-:Y:S01]  /*b340*/  FFMA.FTZ R70, R70, R3.reuse, -R21.reuse ;  /* 0x0000000346467223 */ /* 0x180fe20000010815 */
[----:B------:R-:W1:Y:S01]  /*b350*/  SHFL.BFLY PT, R28, R15, 0x2, 0x1f ;  /* 0x0c401f000f1c7f89 */ /* 0x000e6200000e0000 */
[----:B------:R-:W-:-:S03]  /*b360*/  FFMA.FTZ R166, R52, R3, -R21 ;  /* 0x0000000334a67223 */ /* 0x000fc60000010815 */
[----:B------:R2:W-:Y:S01]  /*b370*/  MUFU.EX2 R154, R29 ;  /* 0x0000001d009a7308 */ /* 0x0005e20000000800 */
[----:B0-----:R-:W-:-:S07]  /*b380*/  FFMA.FTZ R25, R64, R3, -R21 ;  /* 0x0000000340197223 */ /* 0x001fce0000010815 */
[----:B------:R-:W-:Y:S01]  /*b390*/  MUFU.EX2 R33, R56 ;  /* 0x0000003800217308 */ /* 0x000fe20000000800 */
[-CC-:B--2---:R-:W-:Y:S01]  /*b3a0*/  FFMA.FTZ R29, R66, R3.reuse, -R21.reuse ;  /* 0x00000003421d7223 */ /* 0x184fe20000010815 */
[----:B------:R-:W-:-:S06]  /*b3b0*/  FFMA.FTZ R21, R74, R3, -R21 ;  /* 0x000000034a157223 */ /* 0x000fcc0000010815 */
[----:B------:R-:W-:Y:S01]  /*b3c0*/  MUFU.EX2 R32, R32 ;  /* 0x0000002000207308 */ /* 0x000fe20000000800 */
[----:B-1----:R-:W-:-:S07]  /*b3d0*/  FMNMX.FTZ R28, R15, R28, !PT ;  /* 0x0000001c0f1c7209 */ /* 0x002fce0007810000 */
[----:B------:R-:W0:Y:S01]  /*b3e0*/  MUFU.EX2 R35, R58 ;  /* 0x0000003a00237308 */ /* 0x000e220000000800 */
[----:B------:R-:W1:Y:S07]  /*b3f0*/  SHFL.BFLY PT, R15, R28, 0x1, 0x1f ;  /* 0x0c201f001c0f7f89 */ /* 0x000e6e00000e0000 */
[----:B------:R-:W-:Y:S08]  /*b400*/  MUFU.EX2 R158, R158 ;  /* 0x0000009e009e7308 */ /* 0x000ff00000000800 */
[----:B------:R-:W-:Y:S01]  /*b410*/  MUFU.EX2 R11, R11 ;  /* 0x0000000b000b7308 */ /* 0x000fe20000000800 */
[----:B0-----:R-:W-:-:S07]  /*b420*/  F2FP.F16.F32.PACK_AB R156, R35, R32 ;  /* 0x00000020239c723e */ /* 0x001fce00000000ff */
[----:B------:R0:W-:Y:S01]  /*b430*/  MUFU.EX2 R39, R21 ;  /* 0x0000001500277308 */ /* 0x0001e20000000800 */
[----:B-1----:R-:W-:-:S04]  /*b440*/  FMNMX.FTZ R168, R28, R15, !PT ;  /* 0x0000000f1ca87209 */ /* 0x002fc80007810000 */
[C---:B------:R-:W-:Y:S01]  /*b450*/  FSETP.NEU.FTZ.AND P1, PT, R168.reuse, -INF , PT ;  /* 0xff800000a800780b */ /* 0x040fe20003f3d000 */
[----:B------:R-:W-:Y:S02]  /*b460*/  FMUL.FTZ R15, R168, R3 ;  /* 0x00000003a80f7220 */ /* 0x000fe40000410000 */
[----:B------:R-:W-:Y:S01]  /*b470*/  MUFU.EX2 R160, R160 ;  /* 0x000000a000a07308 */ /* 0x000fe20000000800 */
[----:B0-----:R-:W-:Y:S02]  /*b480*/  IMAD.MOV.U32 R21, RZ, RZ, 0x40000040 ;  /* 0x40000040ff157424 */ /* 0x001fe400078e00ff */
[----:B------:R-:W-:-:S03]  /*b490*/  FSEL R15, R15, RZ, P1 ;  /* 0x000000ff0f0f7208 */ /* 0x000fc60000800000 */
[----:B------:R-:W-:Y:S02]  /*b4a0*/  R2UR UR11, R21 ;  /* 0x00000000150b72ca */ /* 0x000fe400000e0000 */
[-CC-:B------:R-:W-:Y:S01]  /*b4b0*/  FFMA.FTZ R26, R26, R3.reuse, -R15.reuse ;  /* 0x000000031a1a7223 */ /* 0x180fe2000001080f */
[-CC-:B------:R-:W-:Y:S01]  /*b4c0*/  FFMA.FTZ R27, R27, R3.reuse, -R15.reuse ;  /* 0x000000031b1b7223 */ /* 0x180fe2000001080f */
[-CC-:B------:R-:W-:Y:S01]  /*b4d0*/  FFMA.FTZ R30, R30, R3.reuse, -R15.reuse ;  /* 0x000000031e1e7223 */ /* 0x180fe2000001080f */
[-CC-:B------:R-:W-:Y:S01]  /*b4e0*/  FFMA.FTZ R28, R12, R3.reuse, -R15.reuse ;  /* 0x000000030c1c7223 */ /* 0x180fe2000001080f */
[----:B------:R-:W-:Y:S02]  /*b4f0*/  VIADD R12, R13, 0x38840 ;  /* 0x000388400d0c7836 */ /* 0x000fe40000000000 */
[-CC-:B------:R-:W-:Y:S01]  /*b500*/  FFMA.FTZ R34, R34, R3.reuse, -R15.reuse ;  /* 0x0000000322227223 */ /* 0x180fe2000001080f */
[----:B------:R-:W-:Y:S01]  /*b510*/  MUFU.EX2 R26, R26 ;  /* 0x0000001a001a7308 */ /* 0x000fe20000000800 */
[-CC-:B------:R-:W-:Y:S01]  /*b520*/  FFMA.FTZ R14, R14, R3.reuse, -R15.reuse ;  /* 0x000000030e0e7223 */ /* 0x180fe2000001080f */
[-CC-:B------:R-:W-:Y:S01]  /*b530*/  FFMA.FTZ R38, R38, R3.reuse, -R15.reuse ;  /* 0x0000000326267223 */ /* 0x180fe2000001080f */
[----:B------:R-:W-:Y:S01]  /*b540*/  PRMT R12, R189, 0x654, R12 ;  /* 0x00000654bd0c7816 */ /* 0x000fe2000000000c */
[-CC-:B------:R-:W-:Y:S01]  /*b550*/  FFMA.FTZ R40, R40, R3.reuse, -R15.reuse ;  /* 0x0000000328287223 */ /* 0x180fe2000001080f */
[-CC-:B------:R-:W-:Y:S01]  /*b560*/  FFMA.FTZ R42, R42, R3.reuse, -R15.reuse ;  /* 0x000000032a2a7223 */ /* 0x180fe2000001080f */
[-CC-:B------:R-:W-:Y:S01]  /*b570*/  FFMA.FTZ R46, R46, R3.reuse, -R15.reuse ;  /* 0x000000032e2e7223 */ /* 0x180fe2000001080f */
[----:B------:R0:W-:Y:S01]  /*b580*/  SYNCS.ARRIVE.TRANS64.RED.A1T0 RZ, [R12+URZ], RZ ;  /* 0x000000ff0cff79a7 */ /* 0x0001e2000810043f */
[----:B------:R-:W1:Y:S01]  /*b590*/  MUFU.EX2 R27, R27 ;  /* 0x0000001b001b7308 */ /* 0x000e620000000800 */
[-CC-:B------:R-:W-:Y:S01]  /*b5a0*/  FFMA.FTZ R48, R48, R3.reuse, -R15.reuse ;  /* 0x0000000330307223 */ /* 0x180fe2000001080f */
[-CC-:B------:R-:W-:Y:S01]  /*b5b0*/  FFMA.FTZ R50, R50, R3.reuse, -R15.reuse ;  /* 0x0000000332327223 */ /* 0x180fe2000001080f */
[-CC-:B------:R-:W-:Y:S01]  /*b5c0*/  FFMA.FTZ R24, R24, R3.reuse, -R15.reuse ;  /* 0x0000000318187223 */ /* 0x180fe2000001080f */
[-CC-:B------:R-:W-:Y:S01]  /*b5d0*/  FFMA.FTZ R54, R54, R3.reuse, -R15.reuse ;  /* 0x0000000336367223 */ /* 0x180fe2000001080f */
[-CC-:B------:R-:W-:Y:S01]  /*b5e0*/  FFMA.FTZ R72, R72, R3.reuse, -R15.reuse ;  /* 0x0000000348487223 */ /* 0x180fe2000001080f */
[----:B------:R-:W-:Y:S01]  /*b5f0*/  R2UR UR15, R21 ;  /* 0x00000000150f72ca */ /* 0x000fe200000e0000 */
[----:B0-----:R-:W-:Y:S01]  /*b600*/  FFMA.FTZ R12, R20, R3, -R15 ;  /* 0x00000003140c7223 */ /* 0x001fe2000001080f */
[----:B------:R-:W0:Y:S01]  /*b610*/  MUFU.EX2 R30, R30 ;  /* 0x0000001e001e7308 */ /* 0x000e220000000800 */
[----:B------:R-:W-:-:S05]  /*b620*/  IMAD.MOV.U32 R15, RZ, RZ, 0x40000040 ;  /* 0x40000040ff0f7424 */ /* 0x000fca00078e00ff */
[----:B------:R-:W-:Y:S01]  /*b630*/  R2UR UR7, R15 ;  /* 0x000000000f0772ca */ /* 0x000fe200000e0000 */
[----:B------:R-:W-:Y:S01]  /*b640*/  FADD.FTZ R15, R152, R31 ;  /* 0x0000001f980f7221 */ /* 0x000fe20000010000 */
[----:B------:R0:W2:Y:S01]  /*b650*/  MUFU.EX2 R155, R28 ;  /* 0x0000001c009b7308 */ /* 0x0000a20000000800 */
[----:B-1----:R-:W-:Y:S01]  /*b660*/  FADD.FTZ R41, R26, R27 ;  /* 0x0000001b1a297221 */ /* 0x002fe20000010000 */
[----:B------:R-:W-:Y:S02]  /*b670*/  F2FP.F16.F32.PACK_AB R152, R31, R152 ;  /* 0x000000981f98723e */ /* 0x000fe400000000ff */
[----:B------:R-:W-:-:S04]  /*b680*/  F2FP.F16.F32.PACK_AB R153, R27, R26 ;  /* 0x0000001a1b99723e */ /* 0x000fc800000000ff */
[----:B------:R-:W1:Y:S01]  /*b690*/  MUFU.EX2 R34, R34 ;  /* 0x0000002200227308 */ /* 0x000e620000000800 */
[----:B0-----:R-:W-:-:S07]  /*b6a0*/  FADD.FTZ R28, R30, R41 ;  /* 0x000000291e1c7221 */ /* 0x001fce0000010000 */
[----:B------:R0:W3:Y:S01]  /*b6b0*/  MUFU.EX2 R157, R14 ;  /* 0x0000000e009d7308 */ /* 0x0000e20000000800 */
[C---:B--2---:R-:W-:Y:S01]  /*b6c0*/  FADD.FTZ R41, R155.reuse, R28 ;  /* 0x0000001c9b297221 */ /* 0x044fe20000010000 */
[----:B------:R-:W-:-:S06]  /*b6d0*/  F2FP.F16.F32.PACK_AB R155, R155, R30 ;  /* 0x0000001e9b9b723e */ /* 0x000fcc00000000ff */
[----:B------:R2:W-:Y:S01]  /*b6e0*/  MUFU.EX2 R161, R12 ;  /* 0x0000000c00a17308 */ /* 0x0005e20000000800 */
[----:B0-----:R-:W-:Y:S02]  /*b6f0*/  IMAD R14, R18, 0x1000, R219 ;  /* 0x00001000120e7824 */ /* 0x001fe400078e02db */
[----:B-1----:R-:W-:Y:S02]  /*b700*/  FADD.FTZ R28, R34, R41 ;  /* 0x00000029221c7221 */ /* 0x002fe40000010000 */
[C---:B------:R-:W-:Y:S01]  /*b710*/  VIADD R20, R14.reuse, 0x80 ;  /* 0x000000800e147836 */ /* 0x040fe20000000000 */
[----:B------:R-:W-:Y:S02]  /*b720*/  R2UR UR6, R14 ;  /* 0x000000000e0672ca */ /* 0x000fe400000e0000 */
[----:B------:R-:W0:Y:S01]  /*b730*/  MUFU.EX2 R38, R38 ;  /* 0x0000002600267308 */ /* 0x000e220000000800 */
[----:B--2---:R-:W-:Y:S01]  /*b740*/  FADD.FTZ R12, R154, R15 ;  /* 0x0000000f9a0c7221 */ /* 0x004fe20000010000 */
[----:B------:R-:W-:Y:S01]  /*b750*/  R2UR UR10, R20 ;  /* 0x00000000140a72ca */ /* 0x000fe200000e0000 */
[----:B---3--:R-:W-:Y:S01]  /*b760*/  FADD.FTZ R41, R157, R28 ;  /* 0x0000001c9d297221 */ /* 0x008fe20000010000 */
[C---:B------:R-:W-:Y:S01]  /*b770*/  IADD3 R20, R14.reuse, 0x100, RZ ;  /* 0x000001000e147810 */ /* 0x040fe20007ffe0ff */
[C---:B------:R-:W-:Y:S01]  /*b780*/  FADD.FTZ R15, R33.reuse, R12 ;  /* 0x0000000c210f7221 */ /* 0x040fe20000010000 */
[----:B------:R-:W-:Y:S01]  /*b790*/  VIADD R14, R14, 0x180 ;  /* 0x000001800e0e7836 */ /* 0x000fe20000000000 */
[----:B------:R-:W-:Y:S01]  /*b7a0*/  F2FP.F16.F32.PACK_AB R154, R33, R154 ;  /* 0x0000009a219a723e */ /* 0x000fe200000000ff */
[----:B------:R-:W1:Y:S01]  /*b7b0*/  MUFU.EX2 R159, R40 ;  /* 0x00000028009f7308 */ /* 0x000e620000000800 */
[----:B------:R-:W-:Y:S01]  /*b7c0*/  FADD.FTZ R12, R32, R15 ;  /* 0x0000000f200c7221 */ /* 0x000fe20000010000 */
[----:B------:R-:W-:Y:S01]  /*b7d0*/  IMAD.MOV.U32 R15, RZ, RZ, 0x40000040 ;  /* 0x40000040ff0f7424 */ /* 0x000fe200078e00ff */
[----:B------:R-:W-:Y:S01]  /*b7e0*/  R2UR UR18, R14 ;  /* 0x000000000e1272ca */ /* 0x000fe200000e0000 */
[----:B------:R-:W-:Y:S01]  /*b7f0*/  BAR.SYNC.DEFER_BLOCKING 0xf, 0x100 ;  /* 0x03c4000000007b1d */ /* 0x000fe20000010000 */
[----:B------:R-:W-:Y:S01]  /*b800*/  FADD.FTZ R21, R35, R12 ;  /* 0x0000000c23157221 */ /* 0x000fe20000010000 */
[----:B------:R-:W-:-:S02]  /*b810*/  F2FP.F16.F32.PACK_AB R157, R157, R34 ;  /* 0x000000229d9d723e */ /* 0x000fc400000000ff */
[----:B------:R-:W-:Y:S01]  /*b820*/  R2UR UR19, R15 ;  /* 0x000000000f1372ca */ /* 0x000fe200000e0000 */
[----:B------:R-:W-:Y:S01]  /*b830*/  FADD.FTZ R12, R158, R21 ;  /* 0x000000159e0c7221 */ /* 0x000fe20000010000 */
[----:B------:R-:W2:Y:S01]  /*b840*/  MUFU.EX2 R42, R42 ;  /* 0x0000002a002a7308 */ /* 0x000ea20000000800 */
[----:B0-----:R-:W-:Y:S01]  /*b850*/  FADD.FTZ R14, R38, R41 ;  /* 0x00000029260e7221 */ /* 0x001fe20000010000 */
[C---:B------:R-:W-:Y:S01]  /*b860*/  F2FP.F16.F32.PACK_AB R158, R11.reuse, R158 ;  /* 0x0000009e0b9e723e */ /* 0x040fe200000000ff */
[----:B------:R-:W-:Y:S01]  /*b870*/  FADD.FTZ R15, R11, R12 ;  /* 0x0000000c0b0f7221 */ /* 0x000fe20000010000 */
[----:B------:R-:W-:Y:S01]  /*b880*/  R2UR UR14, R20 ;  /* 0x00000000140e72ca */ /* 0x000fe200000e0000 */
[----:B-1----:R-:W-:-:S03]  /*b890*/  FADD.FTZ R21, R159, R14 ;  /* 0x0000000e9f157221 */ /* 0x002fc60000010000 */
[----:B------:R-:W0:Y:S01]  /*b8a0*/  MUFU.EX2 R25, R25 ;  /* 0x0000001900197308 */ /* 0x000e220000000800 */
[----:B------:R-:W-:Y:S01]  /*b8b0*/  FADD.FTZ R12, R160, R15 ;  /* 0x0000000fa00c7221 */ /* 0x000fe20000010000 */
[----:B------:R-:W-:-:S06]  /*b8c0*/  F2FP.F16.F32.PACK_AB R159, R159, R38 ;  /* 0x000000269f9f723e */ /* 0x000fcc00000000ff */
[----:B------:R-:W1:Y:S01]  /*b8d0*/  MUFU.EX2 R162, R162 ;  /* 0x000000a200a27308 */ /* 0x000e620000000800 */
[----:B--2---:R-:W-:Y:S01]  /*b8e0*/  FADD.FTZ R14, R42, R21 ;  /* 0x000000152a0e7221 */ /* 0x004fe20000010000 */
[----:B------:R2:W-:Y:S03]  /*b8f0*/  STSM.16.M88.4 [R225+0x36400], R152 ;  /* 0x03640098e1007844 */ /* 0x0005e60000000200 */
[C---:B------:R-:W-:Y:S01]  /*b900*/  FADD.FTZ R21, R161.reuse, R14 ;  /* 0x0000000ea1157221 */ /* 0x040fe20000010000 */
[----:B------:R-:W-:Y:S01]  /*b910*/  F2FP.F16.F32.PACK_AB R161, R161, R42 ;  /* 0x0000002aa1a1723e */ /* 0x000fe200000000ff */
[----:B------:R2:W-:Y:S01]  /*b920*/  STSM.16.M88.4 [R226], R156 ;  /* 0x0000009ce2007844 */ /* 0x0005e20000000200 */
[----:B------:R-:W3:Y:S01]  /*b930*/  MUFU.EX2 R46, R46 ;  /* 0x0000002e002e7308 */ /* 0x000ee20000000800 */
[C---:B0-----:R-:W-:Y:S01]  /*b940*/  FADD.FTZ R15, R25.reuse, R12 ;  /* 0x0000000c190f7221 */ /* 0x041fe20000010000 */
[----:B------:R-:W-:-:S06]  /*b950*/  F2FP.F16.F32.PACK_AB R160, R25, R160 ;  /* 0x000000a019a0723e */ /* 0x000fcc00000000ff */
[----:B------:R-:W0:Y:S01]  /*b960*/  MUFU.EX2 R29, R29 ;  /* 0x0000001d001d7308 */ /* 0x000e220000000800 */
[----:B-1----:R-:W-:-:S07]  /*b970*/  FADD.FTZ R12, R162, R15 ;  /* 0x0000000fa20c7221 */ /* 0x002fce0000010000 */
[----:B------:R-:W1:Y:S01]  /*b980*/  MUFU.EX2 R163, R48 ;  /* 0x0000003000a37308 */ /* 0x000e620000000800 */
[----:B---3--:R-:W-:-:S07]  /*b990*/  FADD.FTZ R14, R46, R21 ;  /* 0x000000152e0e7221 */ /* 0x008fce0000010000 */
[----:B------:R-:W3:Y:S01]  /*b9a0*/  MUFU.EX2 R164, R164 ;  /* 0x000000a400a47308 */ /* 0x000ee20000000800 */
[C---:B0-----:R-:W-:Y:S01]  /*b9b0*/  FADD.FTZ R11, R29.reuse, R12 ;  /* 0x0000000c1d0b7221 */ /* 0x041fe20000010000 */
[----:B------:R-:W-:-:S06]  /*b9c0*/  F2FP.F16.F32.PACK_AB R162, R29, R162 ;  /* 0x000000a21da2723e */ /* 0x000fcc00000000ff */
[----:B------:R-:W0:Y:S01]  /*b9d0*/  MUFU.EX2 R50, R50 ;  /* 0x0000003200327308 */ /* 0x000e220000000800 */
[C---:B-1----:R-:W-:Y:S01]  /*b9e0*/  FADD.FTZ R15, R163.reuse, R14 ;  /* 0x0000000ea30f7221 */ /* 0x042fe20000010000 */
[----:B------:R-:W-:-:S05]  /*b9f0*/  F2FP.F16.F32.PACK_AB R163, R163, R46 ;  /* 0x0000002ea3a3723e */ /* 0x000fca00000000ff */
[----:B------:R2:W-:Y:S01]  /*ba00*/  STSM.16.M88.4 [R228], R160 ;  /* 0x000000a0e4007844 */ /* 0x0005e20000000200 */
[----:B------:R-:W1:Y:S01]  /*ba10*/  MUFU.EX2 R37, R70 ;  /* 0x0000004600257308 */ /* 0x000e620000000800 */
[----:B---3--:R-:W-:-:S07]  /*ba20*/  FADD.FTZ R12, R164, R11 ;  /* 0x0000000ba40c7221 */ /* 0x008fce0000010000 */
[----:B------:R-:W3:Y:S01]  /*ba30*/  MUFU.EX2 R165, R24 ;  /* 0x0000001800a57308 */ /* 0x000ee20000000800 */
[----:B0-----:R-:W-:-:S07]  /*ba40*/  FADD.FTZ R14, R50, R15 ;  /* 0x0000000f320e7221 */ /* 0x001fce0000010000 */
[----:B------:R-:W0:Y:S01]  /*ba50*/  MUFU.EX2 R166, R166 ;  /* 0x000000a600a67308 */ /* 0x000e220000000800 */
[C---:B-1----:R-:W-:Y:S01]  /*ba60*/  FADD.FTZ R11, R37.reuse, R12 ;  /* 0x0000000c250b7221 */ /* 0x042fe20000010000 */
[----:B------:R-:W-:-:S06]  /*ba70*/  F2FP.F16.F32.PACK_AB R164, R37, R164 ;  /* 0x000000a425a4723e */ /* 0x000fcc00000000ff */
[----:B------:R-:W1:Y:S01]  /*ba80*/  MUFU.EX2 R54, R54 ;  /* 0x0000003600367308 */ /* 0x000e620000000800 */
[C---:B---3--:R-:W-:Y:S01]  /*ba90*/  FADD.FTZ R15, R165.reuse, R14 ;  /* 0x0000000ea50f7221 */ /* 0x048fe20000010000 */
[----:B------:R-:W-:-:S06]  /*baa0*/  F2FP.F16.F32.PACK_AB R165, R165, R50 ;  /* 0x00000032a5a5723e */ /* 0x000fcc00000000ff */
[----:B------:R-:W3:Y:S01]  /*bab0*/  MUFU.EX2 R167, R72 ;  /* 0x0000004800a77308 */ /* 0x000ee20000000800 */
[----:B0-----:R-:W-:Y:S01]  /*bac0*/  FADD.FTZ R12, R166, R11 ;  /* 0x0000000ba60c7221 */ /* 0x001fe20000010000 */
[----:B------:R-:W-:-:S03]  /*bad0*/  F2FP.F16.F32.PACK_AB R166, R39, R166 ;  /* 0x000000a627a6723e */ /* 0x000fc600000000ff */
[----:B------:R-:W-:Y:S01]  /*bae0*/  FADD.FTZ R11, R39, R12 ;  /* 0x0000000c270b7221 */ /* 0x000fe20000010000 */
[----:B-1----:R-:W-:-:S04]  /*baf0*/  FADD.FTZ R14, R54, R15 ;  /* 0x0000000f360e7221 */ /* 0x002fc80000010000 */
[C---:B---3--:R-:W-:Y:S01]  /*bb00*/  FADD.FTZ R12, R167.reuse, R14 ;  /* 0x0000000ea70c7221 */ /* 0x048fe20000010000 */
[----:B------:R-:W-:-:S05]  /*bb10*/  F2FP.F16.F32.PACK_AB R167, R167, R54 ;  /* 0x00000036a7a7723e */ /* 0x000fca00000000ff */
[----:B------:R2:W-:Y:S01]  /*bb20*/  STSM.16.M88.4 [R227], R164 ;  /* 0x000000a4e3007844 */ /* 0x0005e20000000200 */
        /* <DEDUP_REMOVED lines=23> */
[----:B--2---:R-:W-:Y:S05]  /*bca0*/  @!P0 BRA `(.L_x_1327) ;  /* 0x0000000000048947 */ /* 0x004fea0003800000 */
[----:B------:R-:W-:Y:S01]  /*bcb0*/  BPT.TRAP 0x1 ;  /* 0x000000040000795c */ /* 0x000fe20000300000 */
.L_x_1327:
[----:B------:R-:W-:Y:S01]  /*bcc0*/  ISETP.GE.AND P1, PT, R169, 0x41, PT ;  /* 0x00000041a900780c */ /* 0x000fe20003f26270 */
[----:B------:R-:W-:Y:S01]  /*bcd0*/  VIADD R13, R13, 0x38860 ;  /* 0x000388600d0d7836 */ /* 0x000fe20000000000 */
[----:B------:R-:W-:Y:S01]  /*bce0*/  ULDC UR36, c[0x0][0xa80] ;  /* 0x0002a00000247ab9 */ /* 0x000fe20000000800 */
[----:B------:R-:W-:Y:S03]  /*bcf0*/  BSSY B0, `(.L_x_1328) ;  /* 0x000033a000007945 */ /* 0x000fe60003800000 */
[----:B------:R-:W-:-:S04]  /*bd00*/  PRMT R13, R189, 0x654, R13 ;  /* 0x00000654bd0d7816 */ /* 0x000fc8000000000d */
[----:B------:R0:W-:Y:S03]  /*bd10*/  SYNCS.ARRIVE.TRANS64.RED.A1T0 RZ, [R13+URZ], RZ ;  /* 0x000000ff0dff79a7 */ /* 0x0001e6000810043f */
[----:B------:R-:W-:Y:S05]  /*bd20*/  @!P1 BRA `(.L_x_1329) ;  /* 0x0000003000d89947 */ /* 0x000fea0003800000 */
[----:B0-----:R-:W-:Y:S02]  /*bd30*/  VIADD R13, R170, 0xfffffffe ;  /* 0xfffffffeaa0d7836 */ /* 0x001fe40000000000 */
[----:B------:R-:W-:Y:S02]  /*bd40*/  IMAD.MOV.U32 R15, RZ, RZ, R168 ;  /* 0x000000ffff0f7224 */ /* 0x000fe400078e00a8 */
[----:B------:R-:W-:Y:S02]  /*bd50*/  IMAD.MOV.U32 R21, RZ, RZ, R10 ;  /* 0x000000ffff157224 */ /* 0x000fe400078e000a */
[----:B------:R-:W-:-:S07]  /*bd60*/  IMAD.MOV.U32 R20, RZ, RZ, R18 ;  /* 0x000000ffff147224 */ /* 0x000fce00078e0012 */
.L_x_1342:
[----:B------:R-:W-:Y:S02]  /*bd70*/  VIADD R18, R20, 0x1 ;  /* 0x0000000114127836 */ /* 0x000fe40000000000 */
[----:B------:R-:W-:Y:S02]  /*bd80*/  IMAD.MOV.U32 R3, RZ, RZ, R13 ;  /* 0x000000ffff037224 */ /* 0x000fe400078e000d */
[----:B------:R-:W-:Y:S01]  /*bd90*/  VIADD R13, R13, 0xffffffff ;  /* 0xffffffff0d0d7836 */ /* 0x000fe20000000000 */
[C---:B------:R-:W-:Y:S02]  /*bda0*/  ISETP.NE.AND P2, PT, R18.reuse, 0x2, PT ;  /* 0x000000021200780c */ /* 0x040fe40003f45270 */
[----:B------:R-:W-:Y:S02]  /*bdb0*/  ISETP.GT.AND P1, PT, R3, RZ, PT ;  /* 0x000000ff0300720c */ /* 0x000fe40003f24270 */
[----:B------:R-:W-:Y:S02]  /*bdc0*/  SEL R3, RZ, 0x1, P2 ;  /* 0x00000001ff037807 */ /* 0x000fe40001000000 */
[----:B------:R-:W-:-:S02]  /*bdd0*/  SEL R18, R18, RZ, P2 ;  /* 0x000000ff12127207 */ /* 0x000fc40001000000 */
[----:B------:R-:W-:Y:S01]  /*bde0*/  LOP3.LUT R184, R184, R3, RZ, 0x3c, !PT ;  /* 0x00000003b8b87212 */ /* 0x000fe200078e3cff */
[----:B-1----:R-:W-:Y:S06]  /*bdf0*/  @!P0 BRA `(.L_x_1330) ;  /* 0x0000000000048947 */ /* 0x002fec0003800000 */
[----:B------:R-:W-:Y:S01]  /*be00*/  BPT.TRAP 0x1 ;  /* 0x000000040000795c */ /* 0x000fe20000300000 */
.L_x_1330:
[----:B------:R-:W-:Y:S01]  /*be10*/  IMAD R14, R18, 0x8, R2 ;  /* 0x00000008120e7824 */ /* 0x000fe200078e0202 */
[----:B------:R-:W-:-:S04]  /*be20*/  SHF.L.U32 R3, R184, 0x1f, RZ ;  /* 0x0000001fb8037819 */ /* 0x000fc800000006ff */
[----:B------:R0:W1:Y:S01]  /*be30*/  SYNCS.PHASECHK.TRANS64.TRYWAIT P2, [R14+URZ+0x38830], R3 ;  /* 0x038830030e0075a7 */ /* 0x000062000804017f */
[----:B------:R-:W-:Y:S05]  /*be40*/  @!P0 BRA `(.L_x_1331) ;  /* 0x0000000000048947 */ /* 0x000fea0003800000 */
[----:B------:R-:W-:Y:S01]  /*be50*/  BPT.TRAP 0x1 ;  /* 0x000000040000795c */ /* 0x000fe20000300000 */
.L_x_1331:
[----:B------:R-:W-:Y:S01]  /*be60*/  VIADD R10, R2, 0x20400 ;  /* 0x00020400020a7836 */ /* 0x000fe20000000000 */
[----:B------:R-:W-:Y:S01]  /*be70*/  BSSY B1, `(.L_x_1332) ;  /* 0x0000009000017945 */ /* 0x000fe20003800000 */
[----:B------:R-:W-:Y:S02]  /*be80*/  IMAD R156, R18, 0x200, R220 ;  /* 0x00000200129c7824 */ /* 0x000fe400078e02dc */
[----:B------:R-:W-:Y:S01]  /*be90*/  IMAD.MOV.U32 R157, RZ, RZ, 0x40000040 ;  /* 0x40000040ff9d7424 */ /* 0x000fe200078e00ff */
[----:B------:R-:W-:-:S04]  /*bea0*/  SHF.R.U32.HI R10, RZ, 0x4, R10 ;  /* 0x00000004ff0a7819 */ /* 0x000fc8000001160a */
[----:B------:R-:W-:-:S04]  /*beb0*/  LOP3.LUT R10, R10, 0x3fff, RZ, 0xc0, !PT ;  /* 0x00003fff0a0a7812 */ /* 0x000fc800078ec0ff */
[----:B------:R-:W-:Y:S01]  /*bec0*/  LOP3.LUT R152, R10, 0x10000, RZ, 0xfc, !PT ;  /* 0x000100000a987812 */ /* 0x000fe200078efcff */
[----:B-1----:R-:W-:Y:S06]  /*bed0*/  @P2 BRA `(.L_x_1333) ;  /* 0x0000000000082947 */ /* 0x002fec0003800000 */
[----:B------:R-:W1:Y:S02]  /*bee0*/  SYNCS.PHASECHK.TRANS64.TRYWAIT P2, [R14+URZ+0x38830], R3 ;  /* 0x038830030e0075a7 */ /* 0x000e64000804017f */
[----:B-1----:R-:W-:Y:S05]  /*bef0*/  @!P2 BRA `(.L_x_1334) ;  /* 0x000000f8001ca947 */ /* 0x002fea0003800000 */
.L_x_1333:
[----:B------:R-:W-:Y:S05]  /*bf00*/  BSYNC B1 ;  /* 0x0000000000017941 */ /* 0x000fea0003800000 */
.L_x_1332:
[----:B------:R-:W-:Y:S01]  /*bf10*/  IMAD.MOV.U32 R153, RZ, RZ, 0x40000040 ;  /* 0x40000040ff997424 */ /* 0x000fe200078e00ff */
[----:B------:R-:W-:Y:S01]  /*bf20*/  R2UR UR4, R152 ;  /* 0x00000000980472ca */ /* 0x000fe200000e0000 */
[C---:B------:R-:W-:Y:S01]  /*bf30*/  VIADD R154, R156.reuse, 0x2 ;  /* 0x000000029c9a7836 */ /* 0x040fe20000000000 */
[C---:B------:R-:W-:Y:S01]  /*bf40*/  R2UR UR6, R156.reuse ;  /* 0x000000009c0672ca */ /* 0x040fe200000e0000 */
[C---:B------:R-:W-:Y:S01]  /*bf50*/  VIADD R152, R156.reuse, 0x4 ;  /* 0x000000049c987836 */ /* 0x040fe20000000000 */
[----:B------:R-:W-:Y:S01]  /*bf60*/  R2UR UR7, R157 ;  /* 0x000000009d0772ca */ /* 0x000fe200000e0000 */
        /* <DEDUP_REMOVED lines=9> */
[----:B------:R-:W-:Y:S02]  /*c000*/  R2UR UR19, R157 ;  /* 0x000000009d1372ca */ /* 0x000fe400000e0000 */
[----:B------:R-:W-:Y:S01]  /*c010*/  WARPGROUP.ARRIVE ;  /* 0x00000000000079c5 */ /* 0x000fe20000000000 */
[----:B------:R-:W-:Y:S02]  /*c020*/  R2UR UR8, R4 ;  /* 0x00000000040872ca */ /* 0x000fe400000e0000 */
[----:B------:R-:W-:-:S02]  /*c030*/  R2UR UR9, R5 ;  /* 0x00000000050972ca */ /* 0x000fc400000e0000 */
        /* <DEDUP_REMOVED lines=17> */
.L_x_1335:
[----:B------:R2:W3:Y:S01]  /*c150*/  SYNCS.PHASECHK.TRANS64.TRYWAIT P2, [R14+URZ+0x38850], R3 ;  /* 0x038850030e0075a7 */ /* 0x0004e2000804017f */
[----:B------:R-:W-:Y:S05]  /*c160*/  @!P0 BRA `(.L_x_1336) ;  /* 0x0000000000048947 */ /* 0x000fea0003800000 */
[----:B------:R-:W-:Y:S01]  /*c170*/  BPT.TRAP 0x1 ;  /* 0x000000040000795c */ /* 0x000fe20000300000 */
.L_x_1336:
[----:B------:R-:W-:Y:S01]  /*c180*/  VIADD R10, R2, 0x26400 ;  /* 0x00026400020a7836 */ /* 0x000fe20000000000 */
[----:B------:R-:W-:Y:S04]  /*c190*/  BSSY B1, `(.L_x_1337) ;  /* 0x0000005000017945 */ /* 0x000fe80003800000 */
[----:B------:R-:W-:Y:S01]  /*c1a0*/  SHF.R.U32.HI R10, RZ, 0x4, R10 ;  /* 0x00000004ff0a7819 */ /* 0x000fe2000001160a */
[----:B---3--:R-:W-:Y:S06]  /*c1b0*/  @P2 BRA `(.L_x_1338) ;  /* 0x0000000000082947 */ /* 0x008fec0003800000 */
[----:B------:R-:W3:Y:S02]  /*c1c0*/  SYNCS.PHASECHK.TRANS64.TRYWAIT P2, [R14+URZ+0x38850], R3 ;  /* 0x038850030e0075a7 */ /* 0x000ee4000804017f */
[----:B---3--:R-:W-:Y:S05]  /*c1d0*/  @!P2 BRA `(.L_x_1339) ;  /* 0x000000f40078a947 */ /* 0x008fea0003800000 */
.L_x_1338:
[----:B------:R-:W-:Y:S05]  /*c1e0*/  BSYNC B1 ;  /* 0x0000000000017941 */ /* 0x000fea0003800000 */
.L_x_1337:
[----:B0123--:R-:W-:Y:S01]  /*c1f0*/  LOP3.LUT R3, R10, 0x3fff, RZ, 0xc0, !PT ;  /* 0x00003fff0a037812 */ /* 0x00ffe200078ec0ff */
[C---:B------:R-:W-:Y:S01]  /*c200*/  VIADD R198, R0.reuse, 0x2 ;  /* 0x0000000200c67836 */ /* 0x040fe20000000000 */
[----:B------:R-:W-:Y:S01]  /*c210*/  WARPGROUP.ARRIVE ;  /* 0x00000000000079c5 */ /* 0x000fe20000000000 */
[----:B------:R-:W-:-:S05]  /*c220*/  VIADD R200, R0, 0x6 ;  /* 0x0000000600c87836 */ /* 0x000fca0000000000 */
[----:B------:R-:W0:Y:S01]  /*c230*/  S2R R10, SR_TID.X ;  /* 0x00000000000a7919 */ /* 0x000e220000002100 */
[----:B------:R-:W-:Y:S01]  /*c240*/  VIADD R202, R0, 0x4 ;  /* 0x0000000400ca7836 */ /* 0x000fe20000000000 */
[----:B------:R-:W-:Y:S01]  /*c250*/  LOP3.LUT R0, R3, 0x10000, RZ, 0xfc, !PT ;  /* 0x0001000003007812 */ /* 0x000fe200078efcff */
[----:B------:R-:W-:Y:S02]  /*c260*/  IMAD R196, R18, 0x1000, R221 ;  /* 0x0000100012c47824 */ /* 0x000fe400078e02dd */
[----:B------:R-:W-:Y:S01]  /*c270*/  IMAD.MOV.U32 R197, RZ, RZ, 0x40000040 ;  /* 0x40000040ffc57424 */ /* 0x000fe200078e00ff */
[----:B------:R-:W-:Y:S01]  /*c280*/  MOV R204, R0 ;  /* 0x0000000000cc7202 */ /* 0x000fe20000000f00 */
[----:B------:R-:W-:Y:S01]  /*c290*/  IMAD.MOV.U32 R205, RZ, RZ, 0x40000040 ;  /* 0x40000040ffcd7424 */ /* 0x000fe200078e00ff */
[----:B------:R-:W-:Y:S01]  /*c2a0*/  R2UR UR6, R196 ;  /* 0x00000000c40672ca */ /* 0x000fe200000e0000 */
[----:B------:R-:W-:Y:S01]  /*c2b0*/  IMAD.MOV.U32 R199, RZ, RZ, 0x40000040 ;  /* 0x40000040ffc77424 */ /* 0x000fe200078e00ff */
[----:B------:R-:W-:Y:S01]  /*c2c0*/  R2UR UR7, R197 ;  /* 0x00000000c50772ca */ /* 0x000fe200000e0000 */
[----:B------:R-:W-:Y:S01]  /*c2d0*/  IMAD.MOV.U32 R203, RZ, RZ, 0x40000040 ;  /* 0x40000040ffcb7424 */ /* 0x000fe200078e00ff */
[----:B------:R-:W-:Y:S01]  /*c2e0*/  R2UR UR4, R204 ;  /* 0x00000000cc0472ca */ /* 0x000fe200000e0000 */
[----:B------:R-:W-:Y:S01]  /*c2f0*/  IMAD.MOV.U32 R201, RZ, RZ, 0x40000040 ;  /* 0x40000040ffc97424 */ /* 0x000fe200078e00ff */
[----:B------:R-:W-:-:S13]  /*c300*/  R2UR UR5, R205 ;  /* 0x00000000cd0572ca */ /* 0x000fda00000e0000 */
[----:B------:R-:W-:Y:S01]  /*c310*/  HGMMA.64x64x16.F32 R152, gdesc[UR4], R152, gsb0 ;  /* 0x00e00000049879f0 */ /* 0x000fe20008000898 */
[----:B------:R-:W-:Y:S01]  /*c320*/  R2UR UR4, R198 ;  /* 0x00000000c60472ca */ /* 0x000fe200000e0000 */
[----:B------:R-:W-:Y:S01]  /*c330*/  VIADD R198, R196, 0x2 ;  /* 0x00000002c4c67836 */ /* 0x000fe20000000000 */
[----:B------:R-:W-:Y:S01]  /*c340*/  R2UR UR5, R199 ;  /* 0x00000000c70572ca */ /* 0x000fe200000e0000 */
[----:B------:R-:W-:Y:S01]  /*c350*/  IMAD.MOV.U32 R199, RZ, RZ, 0x40000040 ;  /* 0x40000040ffc77424 */ /* 0x000fe200078e00ff */
[----:B0-----:R-:W-:Y:S02]  /*c360*/  SHF.R.U32.HI R10, RZ, 0x7, R10 ;  /* 0x00000007ff0a7819 */ /* 0x001fe4000001160a */
[----:B------:R-:W-:Y:S01]  /*c370*/  R2UR UR6, R198 ;  /* 0x00000000c60672ca */ /* 0x000fe200000e0000 */
[----:B------:R-:W-:Y:S01]  /*c380*/  VIADD R198, R196, 0x4 ;  /* 0x00000004c4c67836 */ /* 0x000fe20000000000 */
[----:B------:R-:W-:Y:S01]  /*c390*/  R2UR UR7, R199 ;  /* 0x00000000c70772ca */ /* 0x000fe200000e0000 */
[----:B------:R-:W-:Y:S01]  /*c3a0*/  IMAD.MOV.U32 R199, RZ, RZ, 0x40000040 ;  /* 0x40000040ffc77424 */ /* 0x000fe200078e00ff */
[----:B------:R0:W1:Y:S02]  /*c3b0*/  SHFL.IDX PT, R3, R10, RZ, 0x1f ;  /* 0x00001fff0a037589 */ /* 0x00006400000e0000 */
[----:B0-----:R-:W-:Y:S01]  /*c3c0*/  IMAD.MOV.U32 R10, RZ, RZ, 0x4 ;  /* 0x00000004ff0a7424 */ /* 0x001fe200078e00ff */
[----:B-1----:R-:W-:-:S04]  /*c3d0*/  ISETP.GT.AND P2, PT, R3, 0x7f, PT ;  /* 0x0000007f0300780c */ /* 0x002fc80003f44270 */
[----:B------:R-:W-:Y:S02]  /*c3e0*/  SEL R3, RZ, 0x2, !P2 ;  /* 0x00000002ff037807 */ /* 0x000fe40005000000 */
[C---:B------:R-:W-:Y:S02]  /*c3f0*/  SEL R197, R10.reuse, 0x2, P2 ;  /* 0x000000020ac57807 */ /* 0x040fe40001000000 */
[----:B------:R-:W-:Y:S01]  /*c400*/  SEL R10, R10, 0x6, !P2 ;  /* 0x000000060a0a7807 */ /* 0x000fe20005000000 */
[----:B------:R-:W-:Y:S02]  /*c410*/  WARPGROUP.DEPBAR.LE gsb0, 0x0 ;  /* 0x00008000000079c5 */ /* 0x000fe40000010000 */
[----:B------:R-:W-:-:S06]  /*c420*/  WARPGROUP.ARRIVE ;  /* 0x00000000000079c5 */ /* 0x000fcc0000000000 */
[----:B------:R-:W-:Y:S01]  /*c430*/  HGMMA.64x64x16.F32 R152, gdesc[UR4], R152, gsb0 ;  /* 0x00e00000049879f0 */ /* 0x000fe20008000898 */
[----:B------:R-:W-:Y:S02]  /*c440*/  R2UR UR4, R202 ;  /* 0x00000000ca0472ca */ /* 0x000fe400000e0000 */
[----:B------:R-:W-:Y:S02]  /*c450*/  R2UR UR5, R203 ;  /* 0x00000000cb0572ca */ /* 0x000fe400000e0000 */
        /* <DEDUP_REMOVED lines=10> */
[----:B------:R-:W-:Y:S01]  /*c500*/  VIADD R201, R0, 0x800 ;  /* 0x0000080000c97836 */ /* 0x000fe20000000000 */
        /* <DEDUP_REMOVED lines=10> */
[----:B------:R-:W-:-:S03]  /*c5b0*/  IMAD.MOV.U32 R199, RZ, RZ, 0x40000040 ;  /* 0x40000040ffc77424 */ /* 0x000fc600078e00ff */
        /* <DEDUP_REMOVED lines=33> */
[----:B------:R-:W-:Y:S02]  /*c7d0*/  R2UR UR4, R198 ;  /* 0x00000000c60472ca */ /* 0x000fe400000e0000 */
[----:B------:R-:W-:Y:S01]  /*c7e0*/  R2UR UR5, R199 ;  /* 0x00000000c70572ca */ /* 0x000fe200000e0000 */
[----:B------:R-:W-:Y:S01]  /*c7f0*/  IMAD.MOV.U32 R199, RZ, RZ, 0x40000040 ;  /* 0x40000040ffc77424 */ /* 0x000fe200078e00ff */
[----:B------:R-:W-:Y:S01]  /*c800*/  IADD3 R198, R196, 0x400, RZ ;  /* 0x00000400c4c67810 */ /* 0x000fe20007ffe0ff */
[----:B------:R-:W-:Y:S02]  /*c810*/  WARPGROUP.DEPBAR.LE gsb0, 0x0 ;  /* 0x00008000000079c5 */ /* 0x000fe40000010000 */
[----:B------:R-:W-:-:S08]  /*c820*/  WARPGROUP.ARRIVE ;  /* 0x00000000000079c5 */ /* 0x000fd00000000000 */
        /* <DEDUP_REMOVED lines=70> */
[----:B------:R-:W-:Y:S02]  /*cc90*/  MOV R199, 0x40000040 ;  /* 0x4000004000c77802 */ /* 0x000fe40000000f00 */
[----:B------:R-:W-:Y:S01]  /*cca0*/  R2UR UR4, R198 ;  /* 0x00000000c60472ca */ /* 0x000fe200000e0000 */
[----:B------:R-:W-:Y:S01]  /*ccb0*/  VIADD R198, R196, 0x606 ;  /* 0x00000606c4c67836 */ /* 0x000fe20000000000 */
[----:B------:R-:W-:Y:S01]  /*ccc0*/  R2UR UR5, R199 ;  /* 0x00000000c70572ca */ /* 0x000fe200000e0000 */
[----:B------:R-:W-:Y:S01]  /*ccd0*/  IMAD.MOV.U32 R199, RZ, RZ, 0x40000040 ;  /* 0x40000040ffc77424 */ /* 0x000fe200078e00ff */
[----:B------:R-:W-:-:S02]  /*cce0*/  WARPGROUP.DEPBAR.LE gsb0, 0x0 ;  /* 0x00008000000079c5 */ /* 0x000fc40000010000 */
[----:B------:R-:W-:-:S09]  /*ccf0*/  WARPGROUP.ARRIVE ;  /* 0x00000000000079c5 */ /* 0x000fd20000000000 */
[----:B------:R-:W-:Y:S01]  /*cd00*/  HGMMA.64x64x16.F32 R152, gdesc[UR4], R152, gsb0 ;  /* 0x00e00000049879f0 */ /* 0x000fe20008000898 */
[----:B------:R-:W-:Y:S01]  /*cd10*/  R2UR UR6, R198 ;  /* 0x00000000c60672ca */ /* 0x000fe200000e0000 */
[----:B------:R-:W-:Y:S01]  /*cd20*/  VIADD R198, R0, 0x606 ;  /* 0x0000060600c67836 */ /* 0x000fe20000000000 */
[----:B------:R-:W-:Y:S01]  /*cd30*/  R2UR UR7, R199 ;  /* 0x00000000c70772ca */ /* 0x000fe200000e0000 */
[----:B------:R-:W-:-:S03]  /*cd40*/  IMAD.MOV.U32 R199, RZ, RZ, 0x40000040 ;  /* 0x40000040ffc77424 */ /* 0x000fc600078e00ff */
        /* <DEDUP_REMOVED lines=35> */
[----:B------:R-:W-:Y:S02]  /*cf80*/  IMAD.MOV.U32 R199, RZ, RZ, 0x40000040 ;  /* 0x40000040ffc77424 */ /* 0x000fe400078e00ff */
[----:B------:R-:W-:Y:S01]  /*cf90*/  IMAD.MOV.U32 R200, RZ, RZ, 0x28 ;  /* 0x00000028ffc87424 */ /* 0x000fe200078e00ff */
[----:B------:R-:W-:Y:S02]  /*cfa0*/  R2UR UR6, R198 ;  /* 0x00000000c60672ca */ /* 0x000fe400000e0000 */
[----:B------:R-:W-:Y:S01]  /*cfb0*/  R2UR UR7, R199 ;  /* 0x00000000c70772ca */ /* 0x000fe200000e0000 */
[----:B------:R-:W-:Y:S01]  /*cfc0*/  IMAD.MOV.U32 R199, RZ, RZ, 0x40000040 ;  /* 0x40000040ffc77424 */ /* 0x000fe200078e00ff */
        /* <DEDUP_REMOVED lines=8> */
[----:B------:R-:W-:Y:S02]  /*d050*/  R2UR UR4, R198 ;  /* 0x00000000c60472ca */ /* 0x000fe400000e0000 */
[----:B------:R-:W-:Y:S01]  /*d060*/  R2UR UR5, R199 ;  /* 0x00000000c70572ca */ /* 0x000fe200000e0000 */
[----:B------:R-:W-:Y:S01]  /*d070*/  IMAD.MOV.U32 R199, RZ, RZ, 0x40000040 ;  /* 0x40000040ffc77424 */ /* 0x000fe200078e00ff */
[----:B------:R-:W-:Y:S01]  /*d080*/  R2UR UR6, R200 ;  /* 0x00000000c80672ca */ /* 0x000fe200000e0000 */
[----:B------:R-:W-:Y:S01]  /*d090*/  VIADD R200, R0, 0xa00 ;  /* 0x00000a0000c87836 */ /* 0x000fe20000000000 */
[----:B------:R-:W-:Y:S02]  /*d0a0*/  R2UR UR7, R201 ;  /* 0x00000000c90772ca */ /* 0x000fe400000e0000 */
[----:B------:R-:W-:Y:S01]  /*d0b0*/  IADD3 R201, R196, 0xa00, RZ ;  /* 0x00000a00c4c97810 */ /* 0x000fe20007ffe0ff */
[----:B------:R-:W-:Y:S01]  /*d0c0*/  IMAD.IADD R198, R200, 0x1, R3 ;  /* 0x00000001c8c67824 */ /* 0x000fe200078e0203 */
[----:B------:R-:W-:-:S02]  /*d0d0*/  WARPGROUP.DEPBAR.LE gsb0, 0x0 ;  /* 0x00008000000079c5 */ /* 0x000fc40000010000 */
[----:B------:R-:W-:-:S07]  /*d0e0*/  WARPGROUP.ARRIVE ;  /* 0x00000000000079c5 */ /* 0x000fce0000000000 */
        /* <DEDUP_REMOVED lines=47> */
[----:B------:R-:W-:Y:S01]  /*d3e0*/  R2UR UR7, R201 ;  /* 0x00000000c90772ca */ /* 0x000fe200000e0000 */
[----:B------:R-:W-:Y:S02]  /*d3f0*/  VIADD R201, R196, 0xc00 ;  /* 0x00000c00c4c97836 */ /* 0x000fe40000000000 */
        /* <DEDUP_REMOVED lines=30> */
[----:B------:R-:W-:Y:S01]  /*d5e0*/  IMAD.MOV.U32 R199, RZ, RZ, 0x40000040 ;  /* 0x40000040ffc77424 */ /* 0x000fe200078e00ff */
[----:B------:R-:W-:Y:S02]  /*d5f0*/  R2UR UR4, R198 ;  /* 0x00000000c60472ca */ /* 0x000fe400000e0000 */
[----:B------:R-:W-:Y:S01]  /*d600*/  IADD3 R198, R10, R201, RZ ;  /* 0x000000c90ac67210 */ /* 0x000fe20007ffe0ff */
[----:B------:R-:W-:Y:S01]  /*d610*/  IMAD.MOV.U32 R201, RZ, RZ, 0xe00 ;  /* 0x00000e00ffc97424 */ /* 0x000fe200078e00ff */
[----:B------:R-:W-:Y:S01]  /*d620*/  R2UR UR7, R199 ;  /* 0x00000000c70772ca */ /* 0x000fe200000e0000 */
[----:B------:R-:W-:Y:S01]  /*d630*/  IMAD.MOV.U32 R199, RZ, RZ, 0x40000040 ;  /* 0x40000040ffc77424 */ /* 0x000fe200078e00ff */
[----:B------:R-:W-:Y:S02]  /*d640*/  R2UR UR6, R198 ;  /* 0x00000000c60672ca */ /* 0x000fe400000e0000 */
        /* <DEDUP_REMOVED lines=22> */
[----:B------:R-:W-:Y:S02]  /*d7b0*/  IMAD.MOV.U32 R199, RZ, RZ, 0x40000040 ;  /* 0x40000040ffc77424 */ /* 0x000fe400078e00ff */
[----:B------:R-:W-:Y:S01]  /*d7c0*/  IMAD.MOV.U32 R3, RZ, RZ, 0x1000 ;  /* 0x00001000ff037424 */ /* 0x000fe200078e00ff */
[----:B------:R-:W-:Y:S01]  /*d7d0*/  R2UR UR4, R198 ;  /* 0x00000000c60472ca */ /* 0x000fe200000e0000 */
[----:B------:R-:W-:Y:S01]  /*d7e0*/  IMAD.IADD R198, R201, 0x1, R197 ;  /* 0x00000001c9c67824 */ /* 0x000fe200078e02c5 */
[----:B------:R-:W-:Y:S01]  /*d7f0*/  R2UR UR5, R199 ;  /* 0x00000000c70572ca */ /* 0x000fe200000e0000 */
[----:B------:R-:W-:Y:S01]  /*d800*/  IMAD.MOV.U32 R199, RZ, RZ, 0x40000040 ;  /* 0x40000040ffc77424 */ /* 0x000fe200078e00ff */
[----:B------:R-:W-:-:S04]  /*d810*/  SEL R3, R3, 0xf80, P2 ;  /* 0x00000f8003037807 */ /* 0x000fc80001000000 */
[----:B------:R-:W-:Y:S01]  /*d820*/  LOP3.LUT R3, R3, 0x1e00, RZ, 0xc0, !PT ;  /* 0x00001e0003037812 */ /* 0x000fe200078ec0ff */
[----:B------:R-:W-:Y:S02]  /*d830*/  WARPGROUP.DEPBAR.LE gsb0, 0x0 ;  /* 0x00008000000079c5 */ /* 0x000fe40000010000 */
[----:B------:R-:W-:-:S06]  /*d840*/  WARPGROUP.ARRIVE ;  /* 0x00000000000079c5 */ /* 0x000fcc0000000000 */
[----:B------:R-:W-:Y:S01]  /*d850*/  HGMMA.64x64x16.F32 R152, gdesc[UR4], R152, gsb0 ;  /* 0x00e00000049879f0 */ /* 0x000fe20008000898 */
[----:B------:R-:W-:Y:S01]  /*d860*/  R2UR UR4, R198 ;  /* 0x00000000c60472ca */ /* 0x000fe200000e0000 */
[--C-:B------:R-:W-:Y:S01]  /*d870*/  IMAD.IADD R198, R197, 0x1, R200.reuse ;  /* 0x00000001c5c67824 */ /* 0x100fe200078e02c8 */
[----:B------:R-:W-:Y:S01]  /*d880*/  R2UR UR5, R199 ;  /* 0x00000000c70572ca */ /* 0x000fe200000e0000 */
[----:B------:R-:W-:Y:S02]  /*d890*/  IMAD.MOV.U32 R199, RZ, RZ, 0x40000040 ;  /* 0x40000040ffc77424 */ /* 0x000fe400078e00ff */
[----:B------:R-:W-:Y:S01]  /*d8a0*/  IMAD.IADD R200, R10, 0x1, R200 ;  /* 0x000000010ac87824 */ /* 0x000fe200078e02c8 */
[----:B------:R-:W-:Y:S01]  /*d8b0*/  R2UR UR6, R198 ;  /* 0x00000000c60672ca */ /* 0x000fe200000e0000 */
[----:B------:R-:W-:Y:S01]  /*d8c0*/  IMAD.IADD R198, R201, 0x1, R10 ;  /* 0x00000001c9c67824 */ /* 0x000fe200078e020a */
[----:B------:R-:W-:Y:S01]  /*d8d0*/  R2UR UR7, R199 ;  /* 0x00000000c70772ca */ /* 0x000fe200000e0000 */
[----:B------:R-:W-:-:S02]  /*d8e0*/  IMAD.MOV.U32 R199, RZ, RZ, 0x40000040 ;  /* 0x40000040ffc77424 */ /* 0x000fc400078e00ff */
        /* <DEDUP_REMOVED lines=28> */
.L_x_1340:
        /* <DEDUP_REMOVED lines=17> */
[----:B0-----:R-:W-:-:S05]  /*dbc0*/  FMNMX.FTZ R10, R3, R10, !PT ;  /* 0x0000000a030a7209 */ /* 0x001fca0007810000 */
[----:B------:R-:W0:Y:S02]  /*dbd0*/  SHFL.BFLY PT, R3, R10, 0x1, 0x1f ;  /* 0x0c201f000a037f89 */ /* 0x000e2400000e0000 */
[----:B0-----:R-:W-:Y:S01]  /*dbe0*/  FMNMX.FTZ R10, R10, R3, !PT ;  /* 0x000000030a0a7209 */ /* 0x001fe20007810000 */
[----:B------:R-:W-:-:S04]  /*dbf0*/  IMAD.U32 R3, RZ, RZ, UR36 ;  /* 0x00000024ff037e24 */ /* 0x000fc8000f8e00ff */
[C---:B------:R-:W-:Y:S01]  /*dc00*/  FMUL.FTZ R196, R10.reuse, R3 ;  /* 0x000000030ac47220 */ /* 0x040fe20000410000 */
[----:B------:R-:W-:-:S03]  /*dc10*/  FADD.FTZ R197, -R10, R21 ;  /* 0x000000150ac57221 */ /* 0x000fc60000010100 */
[-CC-:B------:R-:W-:Y:S01]  /*dc20*/  FFMA.FTZ R21, R157, R3.reuse, -R196.reuse ;  /* 0x000000039d157223 */ /* 0x180fe200000108c4 */
[-CC-:B------:R-:W-:Y:S01]  /*dc30*/  FFMA.FTZ R152, R152, R3.reuse, -R196.reuse ;  /* 0x0000000398987223 */ /* 0x180fe200000108c4 */
[-C--:B------:R-:W-:Y:S01]  /*dc40*/  FMUL.FTZ R157, R197, R3.reuse ;  /* 0x00000003c59d7220 */ /* 0x080fe20000410000 */
        /* <DEDUP_REMOVED lines=12> */
[----:B------:R-:W0:Y:S01]  /*dd10*/  MUFU.EX2 R157, R157 ;  /* 0x0000009d009d7308 */ /* 0x000e220000000800 */
[-CC-:B------:R-:W-:Y:S01]  /*dd20*/  FFMA.FTZ R177, R177, R3.reuse, -R196.reuse ;  /* 0x00000003b1b17223 */ /* 0x180fe200000108c4 */
[-CC-:B------:R-:W-:Y:S01]  /*dd30*/  FFMA.FTZ R180, R180, R3.reuse, -R196.reuse ;  /* 0x00000003b4b47223 */ /* 0x180fe200000108c4 */
[----:B------:R-:W-:-:S05]  /*dd40*/  FFMA.FTZ R181, R181, R3, -R196 ;  /* 0x00000003b5b57223 */ /* 0x000fca00000108c4 */
[----:B------:R-:W1:Y:S08]  /*dd50*/  MUFU.EX2 R153, R153 ;  /* 0x0000009900997308 */ /* 0x000e700000000800 */
[----:B------:R-:W2:Y:S01]  /*dd60*/  MUFU.EX2 R156, R156 ;  /* 0x0000009c009c7308 */ /* 0x000ea20000000800 */
[----:B0-----:R-:W-:Y:S01]  /*dd70*/  FFMA.FTZ R11, R157, R11, R152 ;  /* 0x0000000b9d0b7223 */ /* 0x001fe20000010098 */
[-C--:B------:R-:W-:Y:S01]  /*dd80*/  FMUL.FTZ R24, R24, R157.reuse ;  /* 0x0000009d18187220 */ /* 0x080fe20000410000 */
[-C--:B------:R-:W-:Y:S01]  /*dd90*/  FMUL.FTZ R25, R25, R157.reuse ;  /* 0x0000009d19197220 */ /* 0x080fe20000410000 */
[-C--:B------:R-:W-:Y:S01]  /*dda0*/  FMUL.FTZ R28, R28, R157.reuse ;  /* 0x0000009d1c1c7220 */ /* 0x080fe20000410000 */
[-C--:B------:R-:W-:Y:S01]  /*ddb0*/  FMUL.FTZ R29, R29, R157.reuse ;  /* 0x0000009d1d1d7220 */ /* 0x080fe20000410000 */
[-C--:B------:R-:W-:Y:S01]  /*ddc0*/  FMUL.FTZ R32, R32, R157.reuse ;  /* 0x0000009d20207220 */ /* 0x080fe20000410000 */
[----:B------:R-:W-:Y:S01]  /*ddd0*/  FMUL.FTZ R33, R33, R157 ;  /* 0x0000009d21217220 */ /* 0x000fe20000410000 */
[----:B------:R-:W0:Y:S01]  /*dde0*/  MUFU.EX2 R196, R21 ;  /* 0x0000001500c47308 */ /* 0x000e220000000800 */
[C---:B-1----:R-:W-:Y:S01]  /*ddf0*/  FADD.FTZ R11, R153.reuse, R11 ;  /* 0x0000000b990b7221 */ /* 0x042fe20000010000 */
[----:B------:R-:W-:Y:S01]  /*de00*/  F2FP.F16.F32.PACK_AB R152, R153, R152 ;  /* 0x000000989998723e */ /* 0x000fe200000000ff */
[----:B------:R-:W-:-:S02]  /*de10*/  IMAD.MOV R153, RZ, RZ, -R224 ;  /* 0x000000ffff997224 */ /* 0x000fc400078e0ae0 */
[-C--:B------:R-:W-:Y:S01]  /*de20*/  FMUL.FTZ R36, R36, R157.reuse ;  /* 0x0000009d24247220 */ /* 0x080fe20000410000 */
[-C--:B------:R-:W-:Y:S01]  /*de30*/  FMUL.FTZ R37, R37, R157.reuse ;  /* 0x0000009d25257220 */ /* 0x080fe20000410000 */
[-C--:B------:R-:W-:Y:S01]  /*de40*/  FMUL.FTZ R40, R40, R157.reuse ;  /* 0x0000009d28287220 */ /* 0x080fe20000410000 */
[----:B------:R-:W-:Y:S01]  /*de50*/  FMUL.FTZ R41, R41, R157 ;  /* 0x0000009d29297220 */ /* 0x000fe20000410000 */
[----:B------:R-:W-:Y:S01]  /*de60*/  ISETP.NE.AND P2, PT, R223, R153, PT ;  /* 0x00000099df00720c */ /* 0x000fe20003f45270 */
[----:B------:R-:W-:Y:S01]  /*de70*/  VIADD R153, R14, 0x38840 ;  /* 0x000388400e997836 */ /* 0x000fe20000000000 */
[----:B------:R-:W1:Y:S01]  /*de80*/  MUFU.EX2 R160, R160 ;  /* 0x000000a000a07308 */ /* 0x000e620000000800 */
[----:B--2---:R-:W-:Y:S01]  /*de90*/  FADD.FTZ R11, R156, R11 ;  /* 0x0000000b9c0b7221 */ /* 0x004fe20000010000 */
[-C--:B------:R-:W-:Y:S01]  /*dea0*/  FMUL.FTZ R44, R44, R157.reuse ;  /* 0x0000009d2c2c7220 */ /* 0x080fe20000410000 */
[-C--:B------:R-:W-:Y:S01]  /*deb0*/  FMUL.FTZ R45, R45, R157.reuse ;  /* 0x0000009d2d2d7220 */ /* 0x080fe20000410000 */
[----:B------:R-:W-:Y:S01]  /*dec0*/  PRMT R153, R189, 0x654, R153 ;  /* 0x00000654bd997816 */ /* 0x000fe20000000099 */
[-C--:B------:R-:W-:Y:S01]  /*ded0*/  FMUL.FTZ R48, R48, R157.reuse ;  /* 0x0000009d30307220 */ /* 0x080fe20000410000 */
[-C--:B------:R-:W-:Y:S01]  /*dee0*/  FMUL.FTZ R49, R49, R157.reuse ;  /* 0x0000009d31317220 */ /* 0x080fe20000410000 */
[----:B0-----:R-:W-:Y:S01]  /*def0*/  FADD.FTZ R11, R196, R11 ;  /* 0x0000000bc40b7221 */ /* 0x001fe20000010000 */
[----:B------:R0:W-:Y:S01]  /*df00*/  SYNCS.ARRIVE.TRANS64.RED.A1T0 RZ, [R153+URZ], RZ ;  /* 0x000000ff99ff79a7 */ /* 0x0001e2000810043f */
[----:B------:R-:W2:Y:S01]  /*df10*/  MUFU.EX2 R161, R161 ;  /* 0x000000a100a17308 */ /* 0x000ea20000000800 */
[-C--:B------:R-:W-:Y:S01]  /*df20*/  FMUL.FTZ R52, R52, R157.reuse ;  /* 0x0000009d34347220 */ /* 0x080fe20000410000 */
[----:B------:R-:W-:Y:S01]  /*df30*/  @!P2 LEA R20, R20, R194, 0x6 ;  /* 0x000000c21414a211 */ /* 0x000fe200078e30ff */
[-C--:B------:R-:W-:Y:S01]  /*df40*/  FMUL.FTZ R53, R53, R157.reuse ;  /* 0x0000009d35357220 */ /* 0x080fe20000410000 */
[-C--:B------:R-:W-:Y:S01]  /*df50*/  FMUL.FTZ R56, R56, R157.reuse ;  /* 0x0000009d38387220 */ /* 0x080fe20000410000 */
[-C--:B------:R-:W-:Y:S01]  /*df60*/  FMUL.FTZ R57, R57, R157.reuse ;  /* 0x0000009d39397220 */ /* 0x080fe20000410000 */
[----:B------:R-:W-:Y:S01]  /*df70*/  FMUL.FTZ R60, R60, R157 ;  /* 0x0000009d3c3c7220 */ /* 0x000fe20000410000 */
[----:B0-----:R-:W-:Y:S01]  /*df80*/  FMNMX.FTZ R153, R154, R15, !PT ;  /* 0x0000000f9a997209 */ /* 0x001fe20007810000 */
[----:B------:R-:W0:Y:S01]  /*df90*/  MUFU.EX2 R164, R164 ;  /* 0x000000a400a47308 */ /* 0x000e220000000800 */
[----:B------:R-:W-:-:S02]  /*dfa0*/  @!P2 IMAD R20, R20, 0x4, R2 ;  /* 0x000000041414a824 */ /* 0x000fc400078e0202 */
[----:B-1----:R-:W-:Y:S01]  /*dfb0*/  FADD.FTZ R11, R160, R11 ;  /* 0x0000000ba00b7221 */ /* 0x002fe20000010000 */
[----:B------:R-:W-:Y:S01]  /*dfc0*/  FMNMX.FTZ R153, R155, R153, !PT ;  /* 0x000000999b997209 */ /* 0x000fe20007810000 */
[-C--:B------:R-:W-:Y:S01]  /*dfd0*/  FMUL.FTZ R61, R61, R157.reuse ;  /* 0x0000009d3d3d7220 */ /* 0x080fe20000410000 */
[----:B------:R-:W-:Y:S01]  /*dfe0*/  FMUL.FTZ R64, R64, R157 ;  /* 0x0000009d40407220 */ /* 0x000fe20000410000 */
[----:B------:R-:W-:Y:S01]  /*dff0*/  @!P2 STS [R20+0x38400], R157 ;  /* 0x0384009d1400a388 */ /* 0x000fe20000000800 */
[----:B------:R-:W-:Y:S01]  /*e000*/  FMNMX.FTZ R153, R158, R153, !PT ;  /* 0x000000999e997209 */ /* 0x000fe20007810000 */
[----:B------:R-:W1:Y:S01]  /*e010*/  MUFU.EX2 R197, R197 ;  /* 0x000000c500c57308 */ /* 0x000e620000000800 */
[----:B--2---:R-:W-:Y:S01]  /*e020*/  FADD.FTZ R11, R161, R11 ;  /* 0x0000000ba10b7221 */ /* 0x004fe20000010000 */
[----:B------:R-:W-:Y:S01]  /*e030*/  FMUL.FTZ R65, R65, R157 ;  /* 0x0000009d41417220 */ /* 0x000fe20000410000 */
[----:B------:R-:W-:Y:S01]  /*e040*/  FMNMX.FTZ R153, R159, R153, !PT ;  /* 0x000000999f997209 */ /* 0x000fe20007810000 */
[-C--:B------:R-:W-:Y:S01]  /*e050*/  FMUL.FTZ R68, R68, R157.reuse ;  /* 0x0000009d44447220 */ /* 0x080fe20000410000 */
[-C--:B------:R-:W-:Y:S01]  /*e060*/  FMUL.FTZ R69, R69, R157.reuse ;  /* 0x0000009d45457220 */ /* 0x080fe20000410000 */
[----:B------:R-:W-:Y:S01]  /*e070*/  FMUL.FTZ R72, R72, R157 ;  /* 0x0000009d48487220 */ /* 0x000fe20000410000 */
[----:B------:R-:W-:Y:S01]  /*e080*/  FMNMX.FTZ R153, R162, R153, !PT ;  /* 0x00000099a2997209 */ /* 0x000fe20007810000 */
[----:B------:R-:W2:Y:S01]  /*e090*/  MUFU.EX2 R165, R165 ;  /* 0x000000a500a57308 */ /* 0x000ea20000000800 */
[----:B0-----:R-:W-:Y:S01]  /*e0a0*/  FADD.FTZ R11, R164, R11 ;  /* 0x0000000ba40b7221 */ /* 0x001fe20000010000 */
[----:B------:R-:W-:Y:S01]  /*e0b0*/  FMUL.FTZ R73, R73, R157 ;  /* 0x0000009d49497220 */ /* 0x000fe20000410000 */
[----:B------:R-:W-:Y:S01]  /*e0c0*/  FMNMX.FTZ R153, R163, R153, !PT ;  /* 0x00000099a3997209 */ /* 0x000fe20007810000 */
[-C--:B------:R-:W-:Y:S01]  /*e0d0*/  FMUL.FTZ R76, R76, R157.reuse ;  /* 0x0000009d4c4c7220 */ /* 0x080fe20000410000 */
[-C--:B------:R-:W-:Y:S01]  /*e0e0*/  FMUL.FTZ R77, R77, R157.reuse ;  /* 0x0000009d4d4d7220 */ /* 0x080fe20000410000 */
[----:B------:R-:W-:Y:S01]  /*e0f0*/  FMUL.FTZ R80, R80, R157 ;  /* 0x0000009d50507220 */ /* 0x000fe20000410000 */
[----:B------:R-:W-:Y:S01]  /*e100*/  FMNMX.FTZ R153, R166, R153, !PT ;  /* 0x00000099a6997209 */ /* 0x000fe20007810000 */
[----:B------:R-:W0:Y:S01]  /*e110*/  MUFU.EX2 R169, R169 ;  /* 0x000000a900a97308 */ /* 0x000e220000000800 */
[----:B-1----:R-:W-:Y:S01]  /*e120*/  FADD.FTZ R11, R197, R11 ;  /* 0x0000000bc50b7221 */ /* 0x002fe20000010000 */
[----:B------:R-:W-:Y:S01]  /*e130*/  FMUL.FTZ R81, R81, R157 ;  /* 0x0000009d51517220 */ /* 0x000fe20000410000 */
[----:B------:R-:W-:Y:S01]  /*e140*/  FMNMX.FTZ R153, R167, R153, !PT ;  /* 0x00000099a7997209 */ /* 0x000fe20007810000 */
[-C--:B------:R-:W-:Y:S01]  /*e150*/  FMUL.FTZ R84, R84, R157.reuse ;  /* 0x0000009d54547220 */ /* 0x080fe20000410000 */
[-C--:B------:R-:W-:Y:S01]  /*e160*/  FMUL.FTZ R85, R85, R157.reuse ;  /* 0x0000009d55557220 */ /* 0x080fe20000410000 */
[----:B------:R-:W-:Y:S01]  /*e170*/  FMUL.FTZ R88, R88, R157 ;  /* 0x0000009d58587220 */ /* 0x000fe20000410000 */
        /* <DEDUP_REMOVED lines=31> */
[-C--:B------:R-:W-:Y:S01]  /*e370*/  FMUL.FTZ R120, R120, R157.reuse ;  /* 0x0000009d78787220 */ /* 0x080fe20000410000 */
[-C--:B------:R-:W-:Y:S01]  /*e380*/  FMUL.FTZ R121, R121, R157.reuse ;  /* 0x0000009d79797220 */ /* 0x080fe20000410000 */
[----:B------:R-:W2:Y:S01]  /*e390*/  SHFL.BFLY PT, R153, R168, 0x2, 0x1f ;  /* 0x0c401f00a8997f89 */ /* 0x000ea200000e0000 */
[----:B------:R-:W-:Y:S01]  /*e3a0*/  MUFU.EX2 R199, R181 ;  /* 0x000000b500c77308 */ /* 0x000fe20000000800 */
[----:B0-----:R-:W-:Y:S01]  /*e3b0*/  FADD.FTZ R11, R176, R11 ;  /* 0x0000000bb00b7221 */ /* 0x001fe20000010000 */
[-C--:B------:R-:W-:Y:S01]  /*e3c0*/  FMUL.FTZ R124, R124, R157.reuse ;  /* 0x0000009d7c7c7220 */ /* 0x080fe20000410000 */
[-C--:B------:R-:W-:Y:S01]  /*e3d0*/  FMUL.FTZ R125, R125, R157.reuse ;  /* 0x0000009d7d7d7220 */ /* 0x080fe20000410000 */
[-C--:B------:R-:W-:Y:S01]  /*e3e0*/  FMUL.FTZ R128, R128, R157.reuse ;  /* 0x0000009d80807220 */ /* 0x080fe20000410000 */
[-C--:B------:R-:W-:Y:S01]  /*e3f0*/  FMUL.FTZ R129, R129, R157.reuse ;  /* 0x0000009d81817220 */ /* 0x080fe20000410000 */
[-C--:B------:R-:W-:Y:S01]  /*e400*/  FMUL.FTZ R132, R132, R157.reuse ;  /* 0x0000009d84847220 */ /* 0x080fe20000410000 */
[-C--:B------:R-:W-:Y:S01]  /*e410*/  FMUL.FTZ R133, R133, R157.reuse ;  /* 0x0000009d85857220 */ /* 0x080fe20000410000 */
[----:B-1----:R-:W-:Y:S01]  /*e420*/  FADD.FTZ R11, R177, R11 ;  /* 0x0000000bb10b7221 */ /* 0x002fe20000010000 */
        /* <DEDUP_REMOVED lines=8> */
[----:B--2---:R-:W-:-:S05]  /*e4b0*/  FMNMX.FTZ R168, R168, R153, !PT ;  /* 0x00000099a8a87209 */ /* 0x004fca0007810000 */
[----:B------:R-:W0:Y:S02]  /*e4c0*/  SHFL.BFLY PT, R153, R168, 0x1, 0x1f ;  /* 0x0c201f00a8997f89 */ /* 0x000e2400000e0000 */
[----:B0-----:R-:W-:-:S05]  /*e4d0*/  FMNMX.FTZ R168, R168, R153, !PT ;  /* 0x00000099a8a87209 */ /* 0x001fca0007810000 */
[----:B------:R-:W-:-:S04]  /*e4e0*/  FADD.FTZ R15, -R168, R15 ;  /* 0x0000000fa80f7221 */ /* 0x000fc80000010100 */
[----:B------:R-:W-:-:S06]  /*e4f0*/  FMUL.FTZ R15, R15, R3 ;  /* 0x000000030f0f7220 */ /* 0x000fcc0000410000 */
[----:B------:R-:W0:Y:S02]  /*e500*/  MUFU.EX2 R15, R15 ;  /* 0x0000000f000f7308 */ /* 0x000e240000000800 */
[----:B0-----:R0:W-:Y:S01]  /*e510*/  @!P2 STS [R20+0x38420], R15 ;  /* 0x0384200f1400a388 */ /* 0x0011e20000000800 */
        /* <DEDUP_REMOVED lines=9> */
[----:B0-----:R-:W-:Y:S01]  /*e5b0*/  FMUL.FTZ R20, R168, R3 ;  /* 0x00000003a8147220 */ /* 0x001fe20000410000 */
        /* <DEDUP_REMOVED lines=17> */
[----:B------:R-:W1:Y:S01]  /*e6d0*/  MUFU.EX2 R153, R153 ;  /* 0x0000009900997308 */ /* 0x000e620000000800 */
[-CC-:B------:R-:W-:Y:S01]  /*e6e0*/  FFMA.FTZ R155, R174, R3.reuse, -R20.reuse ;  /* 0x00000003ae9b7223 */ /* 0x180fe20000010814 */
[-CC-:B------:R-:W-:Y:S01]  /*e6f0*/  FFMA.FTZ R159, R175, R3.reuse, -R20.reuse ;  /* 0x00000003af9f7223 */ /* 0x180fe20000010814 */
[----:B------:R-:W-:Y:S01]  /*e700*/  FFMA.FTZ R163, R179, R3, -R20 ;  /* 0x00000003b3a37223 */ /* 0x000fe20000010814 */
[----:B------:R-:W-:-:S02]  /*e710*/  IMAD R20, R18, 0x1000, R219 ;  /* 0x0000100012147824 */ /* 0x000fc400078e02db */
[-C--:B------:R-:W-:Y:S01]  /*e720*/  FMUL.FTZ R50, R50, R15.reuse ;  /* 0x0000000f32327220 */ /* 0x080fe20000410000 */
[-C--:B------:R-:W-:Y:S01]  /*e730*/  FMUL.FTZ R51, R51, R15.reuse ;  /* 0x0000000f33337220 */ /* 0x080fe20000410000 */
[-C--:B------:R-:W-:Y:S01]  /*e740*/  FMUL.FTZ R54, R54, R15.reuse ;  /* 0x0000000f36367220 */ /* 0x080fe20000410000 */
[----:B------:R-:W2:Y:S01]  /*e750*/  MUFU.EX2 R166, R180 ;  /* 0x000000b400a67308 */ /* 0x000ea20000000800 */
[----:B0-----:R-:W-:Y:S01]  /*e760*/  FFMA.FTZ R12, R15, R12, R21 ;  /* 0x0000000c0f0c7223 */ /* 0x001fe20000010015 */
[----:B------:R-:W-:Y:S01]  /*e770*/  R2UR UR6, R20 ;  /* 0x00000000140672ca */ /* 0x000fe200000e0000 */
[-C--:B------:R-:W-:Y:S01]  /*e780*/  FMUL.FTZ R55, R55, R15.reuse ;  /* 0x0000000f37377220 */ /* 0x080fe20000410000 */
[-C--:B------:R-:W-:Y:S01]  /*e790*/  FMUL.FTZ R58, R58, R15.reuse ;  /* 0x0000000f3a3a7220 */ /* 0x080fe20000410000 */
[-C--:B------:R-:W-:Y:S01]  /*e7a0*/  FMUL.FTZ R59, R59, R15.reuse ;  /* 0x0000000f3b3b7220 */ /* 0x080fe20000410000 */
[-C--:B------:R-:W-:Y:S01]  /*e7b0*/  FMUL.FTZ R62, R62, R15.reuse ;  /* 0x0000000f3e3e7220 */ /* 0x080fe20000410000 */
[----:B------:R-:W-:Y:S01]  /*e7c0*/  FMUL.FTZ R63, R63, R15 ;  /* 0x0000000f3f3f7220 */ /* 0x000fe20000410000 */
[----:B------:R0:W-:Y:S01]  /*e7d0*/  MUFU.EX2 R180, R154 ;  /* 0x0000009a00b47308 */ /* 0x0001e20000000800 */
[C---:B-1----:R-:W-:Y:S01]  /*e7e0*/  FADD.FTZ R12, R153.reuse, R12 ;  /* 0x0000000c990c7221 */ /* 0x042fe20000010000 */
[----:B------:R-:W-:Y:S01]  /*e7f0*/  F2FP.F16.F32.PACK_AB R153, R153, R21 ;  /* 0x000000159999723e */ /* 0x000fe200000000ff */
[----:B------:R-:W-:-:S02]  /*e800*/  IMAD.MOV.U32 R21, RZ, RZ, 0x40000040 ;  /* 0x40000040ff157424 */ /* 0x000fc400078e00ff */
[-C--:B------:R-:W-:Y:S01]  /*e810*/  FMUL.FTZ R66, R66, R15.reuse ;  /* 0x0000000f42427220 */ /* 0x080fe20000410000 */
[-C--:B------:R-:W-:Y:S01]  /*e820*/  FMUL.FTZ R67, R67, R15.reuse ;  /* 0x0000000f43437220 */ /* 0x080fe20000410000 */
[-C--:B------:R-:W-:Y:S01]  /*e830*/  FMUL.FTZ R70, R70, R15.reuse ;  /* 0x0000000f46467220 */ /* 0x080fe20000410000 */
[-C--:B------:R-:W-:Y:S01]  /*e840*/  FMUL.FTZ R71, R71, R15.reuse ;  /* 0x0000000f47477220 */ /* 0x080fe20000410000 */
[----:B------:R-:W-:Y:S01]  /*e850*/  MUFU.EX2 R170, R200 ;  /* 0x000000c800aa7308 */ /* 0x000fe20000000800 */
[----:B0-----:R-:W-:Y:S01]  /*e860*/  F2FP.F16.F32.PACK_AB R154, R196, R156 ;  /* 0x0000009cc49a723e */ /* 0x001fe200000000ff */
[----:B--2---:R-:W-:Y:S01]  /*e870*/  FADD.FTZ R11, R166, R11 ;  /* 0x0000000ba60b7221 */ /* 0x004fe20000010000 */
[----:B------:R-:W-:Y:S01]  /*e880*/  F2FP.F16.F32.PACK_AB R156, R161, R160 ;  /* 0x000000a0a19c723e */ /* 0x000fe200000000ff */
[----:B------:R-:W-:Y:S01]  /*e890*/  FMUL.FTZ R74, R74, R15 ;  /* 0x0000000f4a4a7220 */ /* 0x000fe20000410000 */
[----:B------:R-:W-:Y:S01]  /*e8a0*/  F2FP.F16.F32.PACK_AB R160, R169, R165 ;  /* 0x000000a5a9a0723e */ /* 0x000fe200000000ff */
[-C--:B------:R-:W-:Y:S01]  /*e8b0*/  FMUL.FTZ R75, R75, R15.reuse ;  /* 0x0000000f4b4b7220 */ /* 0x080fe20000410000 */
[----:B------:R-:W-:Y:S01]  /*e8c0*/  R2UR UR7, R21 ;  /* 0x00000000150772ca */ /* 0x000fe200000e0000 */
[----:B------:R-:W-:Y:S01]  /*e8d0*/  MUFU.EX2 R171, R201 ;  /* 0x000000c900ab7308 */ /* 0x000fe20000000800 */
[----:B------:R-:W-:Y:S01]  /*e8e0*/  F2FP.F16.F32.PACK_AB R166, R199, R166 ;  /* 0x000000a6c7a6723e */ /* 0x000fe200000000ff */
[-C--:B------:R-:W-:Y:S01]  /*e8f0*/  FMUL.FTZ R78, R78, R15.reuse ;  /* 0x0000000f4e4e7220 */ /* 0x080fe20000410000 */
[-C--:B------:R-:W-:Y:S01]  /*e900*/  FMUL.FTZ R79, R79, R15.reuse ;  /* 0x0000000f4f4f7220 */ /* 0x080fe20000410000 */
[-C--:B------:R-:W-:Y:S01]  /*e910*/  FMUL.FTZ R82, R82, R15.reuse ;  /* 0x0000000f52527220 */ /* 0x080fe20000410000 */
[-C--:B------:R-:W-:Y:S01]  /*e920*/  FMUL.FTZ R83, R83, R15.reuse ;  /* 0x0000000f53537220 */ /* 0x080fe20000410000 */
[-C--:B------:R-:W-:Y:S01]  /*e930*/  FMUL.FTZ R86, R86, R15.reuse ;  /* 0x0000000f56567220 */ /* 0x080fe20000410000 */
[-C--:B------:R-:W-:Y:S01]  /*e940*/  FMUL.FTZ R87, R87, R15.reuse ;  /* 0x0000000f57577220 */ /* 0x080fe20000410000 */
[----:B------:R0:W1:Y:S01]  /*e950*/  MUFU.EX2 R181, R158 ;  /* 0x0000009e00b57308 */ /* 0x0000620000000800 */
        /* <DEDUP_REMOVED lines=10> */
[----:B------:R-:W-:Y:S01]  /*ea00*/  F2FP.F16.F32.PACK_AB R164, R177, R176 ;  /* 0x000000b0b1a4723e */ /* 0x000fe200000000ff */
        /* <DEDUP_REMOVED lines=20> */
[----:B------:R-:W2:Y:S01]  /*eb50*/  MUFU.EX2 R179, R167 ;  /* 0x000000a700b37308 */ /* 0x000ea20000000800 */
[----:B0-----:R-:W-:Y:S01]  /*eb60*/  F2FP.F16.F32.PACK_AB R157, R175, R174 ;  /* 0x000000aeaf9d723e */ /* 0x001fe200000000ff */
[-C--:B------:R-:W-:Y:S01]  /*eb70*/  FMUL.FTZ R139, R139, R15.reuse ;  /* 0x0000000f8b8b7220 */ /* 0x080fe20000410000 */
[-C--:B------:R-:W-:Y:S01]  /*eb80*/  FMUL.FTZ R142, R142, R15.reuse ;  /* 0x0000000f8e8e7220 */ /* 0x080fe20000410000 */
[-C--:B------:R-:W-:Y:S01]  /*eb90*/  FMUL.FTZ R143, R143, R15.reuse ;  /* 0x0000000f8f8f7220 */ /* 0x080fe20000410000 */
[-C--:B------:R-:W-:Y:S01]  /*eba0*/  FMUL.FTZ R146, R146, R15.reuse ;  /* 0x0000000f92927220 */ /* 0x080fe20000410000 */
[-C--:B------:R-:W-:Y:S01]  /*ebb0*/  FMUL.FTZ R147, R147, R15.reuse ;  /* 0x0000000f93937220 */ /* 0x080fe20000410000 */
[-C--:B------:R-:W-:Y:S01]  /*ebc0*/  FMUL.FTZ R150, R150, R15.reuse ;  /* 0x0000000f96967220 */ /* 0x080fe20000410000 */
[----:B------:R0:W-:Y:S01]  /*ebd0*/  MUFU.EX2 R169, R162 ;  /* 0x000000a200a97308 */ /* 0x0001e20000000800 */
[----:B------:R-:W-:Y:S01]  /*ebe0*/  FMUL.FTZ R151, R151, R15 ;  /* 0x0000000f97977220 */ /* 0x000fe20000410000 */
[----:B------:R-:W-:-:S02]  /*ebf0*/  IMAD.MOV.U32 R21, RZ, RZ, 0x40000040 ;  /* 0x40000040ff157424 */ /* 0x000fc400078e00ff */
[----:B------:R-:W-:Y:S01]  /*ec00*/  FADD.FTZ R12, R170, R12 ;  /* 0x0000000caa0c7221 */ /* 0x000fe20000010000 */
[----:B------:R-:W-:-:S03]  /*ec10*/  FADD.FTZ R11, R199, R11 ;  /* 0x0000000bc70b7221 */ /* 0x000fc60000010000 */
[----:B------:R-:W-:Y:S01]  /*ec20*/  FADD.FTZ R12, R171, R12 ;  /* 0x0000000cab0c7221 */ /* 0x000fe20000010000 */
[----:B------:R3:W-:Y:S01]  /*ec30*/  MUFU.EX2 R196, R155 ;  /* 0x0000009b00c47308 */ /* 0x0007e20000000800 */
[----:B0-----:R-:W-:Y:S02]  /*ec40*/  F2FP.F16.F32.PACK_AB R162, R173, R172 ;  /* 0x000000acada2723e */ /* 0x001fe400000000ff */
[----:B------:R-:W-:-:S04]  /*ec50*/  FADD.FTZ R12, R174, R12 ;  /* 0x0000000cae0c7221 */ /* 0x000fc80000010000 */
[----:B------:R-:W-:Y:S01]  /*ec60*/  FADD.FTZ R12, R175, R12 ;  /* 0x0000000caf0c7221 */ /* 0x000fe20000010000 */
[----:B------:R0:W4:Y:S01]  /*ec70*/  MUFU.EX2 R197, R159 ;  /* 0x0000009f00c57308 */ /* 0x0001220000000800 */
[----:B---3--:R-:W-:Y:S01]  /*ec80*/  F2FP.F16.F32.PACK_AB R155, R171, R170 ;  /* 0x000000aaab9b723e */ /* 0x008fe200000000ff */
[----:B------:R-:W-:Y:S01]  /*ec90*/  BAR.SYNC.DEFER_BLOCKING 0xf, 0x100 ;  /* 0x03c4000000007b1d */ /* 0x000fe20000010000 */
[----:B-1----:R-:W-:-:S04]  /*eca0*/  FADD.FTZ R12, R178, R12 ;  /* 0x0000000cb20c7221 */ /* 0x002fc80000010000 */
[C---:B--2---:R-:W-:Y:S01]  /*ecb0*/  FADD.FTZ R12, R179.reuse, R12 ;  /* 0x0000000cb30c7221 */ /* 0x044fe20000010000 */
[----:B------:R4:W1:Y:S01]  /*ecc0*/  MUFU.EX2 R172, R163 ;  /* 0x000000a300ac7308 */ /* 0x0008620000000800 */
[----:B0-----:R-:W-:Y:S02]  /*ecd0*/  F2FP.F16.F32.PACK_AB R159, R179, R178 ;  /* 0x000000b2b39f723e */ /* 0x001fe400000000ff */
[----:B------:R-:W-:-:S04]  /*ece0*/  FADD.FTZ R12, R180, R12 ;  /* 0x0000000cb40c7221 */ /* 0x000fc80000010000 */
[----:B------:R-:W-:Y:S01]  /*ecf0*/  FADD.FTZ R12, R181, R12 ;  /* 0x0000000cb50c7221 */ /* 0x000fe20000010000 */
[----:B------:R-:W0:Y:S01]  /*ed00*/  MUFU.EX2 R182, R182 ;  /* 0x000000b600b67308 */ /* 0x000e220000000800 */
[----:B----4-:R-:W-:Y:S02]  /*ed10*/  F2FP.F16.F32.PACK_AB R163, R197, R196 ;  /* 0x000000c4c5a3723e */ /* 0x010fe400000000ff */
[----:B------:R-:W-:-:S04]  /*ed20*/  FADD.FTZ R12, R196, R12 ;  /* 0x0000000cc40c7221 */ /* 0x000fc80000010000 */
[----:B------:R-:W-:Y:S01]  /*ed30*/  FADD.FTZ R12, R197, R12 ;  /* 0x0000000cc50c7221 */ /* 0x000fe20000010000 */
[----:B------:R-:W2:Y:S01]  /*ed40*/  MUFU.EX2 R183, R183 ;  /* 0x000000b700b77308 */ /* 0x000ea20000000800 */
[----:B-1----:R-:W-:Y:S01]  /*ed50*/  F2FP.F16.F32.PACK_AB R165, R172, R169 ;  /* 0x000000a9aca5723e */ /* 0x002fe200000000ff */
[----:B------:R1:W-:Y:S01]  /*ed60*/  STSM.16.M88.4 [R225+0x36400], R152 ;  /* 0x03640098e1007844 */ /* 0x0003e20000000200 */
[----:B------:R-:W-:-:S03]  /*ed70*/  FADD.FTZ R12, R169, R12 ;  /* 0x0000000ca90c7221 */ /* 0x000fc60000010000 */
[----:B------:R3:W-:Y:S01]  /*ed80*/  STSM.16.M88.4 [R226], R156 ;  /* 0x0000009ce2007844 */ /* 0x0007e20000000200 */
[----:B------:R-:W-:-:S03]  /*ed90*/  FADD.FTZ R12, R172, R12 ;  /* 0x0000000cac0c7221 */ /* 0x000fc60000010000 */
[----:B------:R3:W-:Y:S01]  /*eda0*/  STSM.16.M88.4 [R228], R160 ;  /* 0x000000a0e4007844 */ /* 0x0007e20000000200 */
[----:B0-----:R-:W-:Y:S01]  /*edb0*/  FADD.FTZ R12, R182, R12 ;  /* 0x0000000cb60c7221 */ /* 0x001fe20000010000 */
[----:B--2---:R-:W-:-:S03]  /*edc0*/  F2FP.F16.F32.PACK_AB R167, R183, R182 ;  /* 0x000000b6b7a7723e */ /* 0x004fc600000000ff */
[----:B------:R-:W-:Y:S02]  /*edd0*/  FADD.FTZ R12, R183, R12 ;  /* 0x0000000cb70c7221 */ /* 0x000fe40000010000 */
[----:B------:R3:W-:Y:S01]  /*ede0*/  STSM.16.M88.4 [R227], R164 ;  /* 0x000000a4e3007844 */ /* 0x0007e20000000200 */
[----:B------:R-:W-:-:S06]  /*edf0*/  WARPGROUP.ARRIVE ;  /* 0x00000000000079c5 */ /* 0x000fcc0000000000 */
[----:B------:R-:W-:Y:S03]  /*ee00*/  HGMMA.64x256x16.F32 R24, R152, gdesc[UR4].tnspB, R24, gsb0 ;  /* 0x43e0000498187df0 */ /* 0x000fe60008000818 */
[----:B------:R-:W-:Y:S02]  /*ee10*/  WARPGROUP.DEPBAR.LE gsb0, 0x0 ;  /* 0x00008000000079c5 */ /* 0x000fe40000010000 */
[----:B-1----:R-:W-:Y:S01]  /*ee20*/  VIADD R152, R20, 0x80 ;  /* 0x0000008014987836 */ /* 0x002fe20000000000 */
[----:B------:R-:W-:Y:S01]  /*ee30*/  WARPGROUP.ARRIVE ;  /* 0x00000000000079c5 */ /* 0x000fe20000000000 */
[----:B------:R-:W-:-:S03]  /*ee40*/  IMAD.MOV.U32 R153, RZ, RZ, 0x40000040 ;  /* 0x40000040ff997424 */ /* 0x000fc600078e00ff */
[----:B------:R-:W-:Y:S01]  /*ee50*/  R2UR UR6, R152 ;  /* 0x00000000980672ca */ /* 0x000fe200000e0000 */
[C---:B------:R-:W-:Y:S01]  /*ee60*/  VIADD R152, R20.reuse, 0x100 ;  /* 0x0000010014987836 */ /* 0x040fe20000000000 */
[----:B------:R-:W-:Y:S01]  /*ee70*/  R2UR UR7, R153 ;  /* 0x00000000990772ca */ /* 0x000fe200000e0000 */
[----:B------:R-:W-:Y:S02]  /*ee80*/  IMAD.MOV.U32 R153, RZ, RZ, 0x40000040 ;  /* 0x40000040ff997424 */ /* 0x000fe400078e00ff */
[----:B------:R-:W-:-:S13]  /*ee90*/  VIADD R20, R20, 0x180 ;  /* 0x0000018014147836 */ /* 0x000fda0000000000 */
[----:B------:R-:W-:Y:S01]  /*eea0*/  HGMMA.64x256x16.F32 R24, R156, gdesc[UR4].tnspB, R24, gsb0 ;  /* 0x43e000049c187df0 */ /* 0x000fe20008000818 */
[----:B------:R-:W-:Y:S02]  /*eeb0*/  R2UR UR6, R152 ;  /* 0x00000000980672ca */ /* 0x000fe400000e0000 */
[----:B------:R-:W-:Y:S01]  /*eec0*/  R2UR UR7, R153 ;  /* 0x00000000990772ca */ /* 0x000fe200000e0000 */
[----:B------:R-:W-:Y:S02]  /*eed0*/  WARPGROUP.DEPBAR.LE gsb0, 0x0 ;  /* 0x00008000000079c5 */ /* 0x000fe40000010000 */
[----:B------:R-:W-:-:S15]  /*eee0*/  WARPGROUP.ARRIVE ;  /* 0x00000000000079c5 */ /* 0x000fde0000000000 */
[----:B------:R-:W-:-:S07]  /*eef0*/  NOP ;  /* 0x0000000000007918 */ /* 0x000fce0000000000 */
        /* <DEDUP_REMOVED lines=16> */
[----:B---3--:R-:W-:Y:S05]  /*f000*/  @!P0 BRA `(.L_x_1341) ;  /* 0x0000000000048947 */ /* 0x008fea0003800000 */
[----:B------:R-:W-:Y:S01]  /*f010*/  BPT.TRAP 0x1 ;  /* 0x000000040000795c */ /* 0x000fe20000300000 */
.L_x_1341:
[----:B------:R-:W-:Y:S02]  /*f020*/  VIADD R14, R14, 0x38860 ;  /* 0x000388600e0e7836 */ /* 0x000fe40000000000 */
[----:B------:R-:W-:Y:S02]  /*f030*/  IMAD.MOV.U32 R15, RZ, RZ, R168 ;  /* 0x000000ffff0f7224 */ /* 0x000fe400078e00a8 */
[----:B------:R-:W-:Y:S01]  /*f040*/  IMAD.MOV.U32 R21, RZ, RZ, R10 ;  /* 0x000000ffff157224 */ /* 0x000fe200078e000a */
[----:B------:R-:W-:Y:S01]  /*f050*/  PRMT R14, R189, 0x654, R14 ;  /* 0x00000654bd0e7816 */ /* 0x000fe2000000000e */
[----:B------:R-:W-:-:S03]  /*f060*/  IMAD.MOV.U32 R20, RZ, RZ, R18 ;  /* 0x000000ffff147224 */ /* 0x000fc600078e0012 */
[----:B------:R1:W-:Y:S01]  /*f070*/  SYNCS.ARRIVE.TRANS64.RED.A1T0 RZ, [R14+URZ], RZ ;  /* 0x000000ff0eff79a7 */ /* 0x0003e2000810043f */
[----:B------:R-:W-:Y:S05]  /*f080*/  @P1 BRA `(.L_x_1342) ;  /* 0xffffffcc00381947 */ /* 0x000fea000383ffff */
.L_x_1329:
[----:B------:R-:W-:Y:S05]  /*f090*/  BSYNC B0 ;  /* 0x0000000000007941 */ /* 0x000fea0003800000 */
.L_x_1328:
[----:B------:R-:W2:Y:S01]  /*f0a0*/  LDL.LU R163, [R1+0x54] ;  /* 0x0000540001a37983 */ /* 0x000ea20000300800 */
[----:B------:R-:W-:Y:S02]  /*f0b0*/  IMAD.MOV.U32 R161, RZ, RZ, -0x800000 ;  /* 0xff800000ffa17424 */ /* 0x000fe400078e00ff */
[----:B------:R-:W-:Y:S01]  /*f0c0*/  IMAD.MOV.U32 R162, RZ, RZ, -0x800000 ;  /* 0xff800000ffa27424 */ /* 0x000fe200078e00ff */
[----:B------:R-:W3:Y:S04]  /*f0d0*/  SHFL.BFLY PT, R5, R12, 0x2, 0x1f ;  /* 0x0c401f000c057f89 */ /* 0x000ee800000e0000 */
[----:B------:R-:W4:Y:S01]  /*f0e0*/  SHFL.BFLY PT, R0, R11, 0x2, 0x1f ;  /* 0x0c401f000b007f89 */ /* 0x000f2200000e0000 */
[----:B---3--:R-:W-:Y:S01]  /*f0f0*/  FADD.FTZ R4, R5, R12 ;  /* 0x0000000c05047221 */ /* 0x008fe20000010000 */
[----:B----4-:R-:W-:-:S04]  /*f100*/  FADD.FTZ R0, R0, R11 ;  /* 0x0000000b00007221 */ /* 0x010fc80000010000 */
[----:B------:R-:W3:Y:S04]  /*f110*/  SHFL.BFLY PT, R7, R4, 0x1, 0x1f ;  /* 0x0c201f0004077f89 */ /* 0x000ee800000e0000 */
[----:B------:R-:W4:Y:S01]  /*f120*/  SHFL.BFLY PT, R5, R0, 0x1, 0x1f ;  /* 0x0c201f0000057f89 */ /* 0x000f2200000e0000 */
[----:B---3--:R-:W-:Y:S01]  /*f130*/  FADD.FTZ R7, R4, R7 ;  /* 0x0000000704077221 */ /* 0x008fe20000010000 */
[----:B----4-:R-:W-:Y:S01]  /*f140*/  FADD.FTZ R5, R0, R5 ;  /* 0x0000000500057221 */ /* 0x010fe20000010000 */
[----:B------:R-:W-:Y:S08]  /*f150*/  BAR.ARV 0x8, 0x100 ;  /* 0x0204000000007b1d */ /* 0x000ff00000002000 */
[----:B------:R-:W-:Y:S01]  /*f160*/  BAR.SYNC.DEFER_BLOCKING 0xf, 0x100 ;  /* 0x03c4000000007b1d */ /* 0x000fe20000010000 */
[----:B------:R-:W-:-:S02]  /*f170*/  FSETP.NE.FTZ.AND P1, PT, R7, RZ, PT ;  /* 0x000000ff0700720b */ /* 0x000fc40003f35000 */
[----:B------:R-:W-:-:S11]  /*f180*/  FSETP.NE.FTZ.AND P0, PT, R5, RZ, PT ;  /* 0x000000ff0500720b */ /* 0x000fd60003f15000 */
[----:B------:R-:W3:Y:S01]  /*f190*/  @P1 MUFU.LG2 R8, R7 ;  /* 0x0000000700081308 */ /* 0x000ee20000000c00 */
[C---:B------:R-:W-:Y:S01]  /*f1a0*/  @P1 FMUL.FTZ R0, R3.reuse, 0.69314718246459960938 ;  /* 0x3f31721803001820 */ /* 0x040fe20000410000 */
[----:B------:R-:W-:-:S06]  /*f1b0*/  @P0 FMUL.FTZ R9, R3, 0.69314718246459960938 ;  /* 0x3f31721803090820 */ /* 0x000fcc0000410000 */
[----:B------:R-:W4:Y:S01]  /*f1c0*/  @P0 MUFU.LG2 R6, R5 ;  /* 0x0000000500060308 */ /* 0x000f220000000c00 */
[----:B---3--:R-:W-:-:S04]  /*f1d0*/  @P1 FMUL.FTZ R3, R8, 0.69314718246459960938 ;  /* 0x3f31721808031820 */ /* 0x008fc80000410000 */
[----:B------:R-:W-:Y:S01]  /*f1e0*/  @P1 FFMA.FTZ R161, R0, R168, R3 ;  /* 0x000000a800a11223 */ /* 0x000fe20000010003 */
[----:B------:R-:W-:Y:S02]  /*f1f0*/  IMAD.MOV R0, RZ, RZ, -R224 ;  /* 0x000000ffff007224 */ /* 0x000fe400078e0ae0 */
[----:B------:R-:W-:Y:S02]  /*f200*/  IMAD.MOV.U32 R3, RZ, RZ, RZ ;  /* 0x000000ffff037224 */ /* 0x000fe400078e00ff */
[----:B----4-:R-:W-:Y:S01]  /*f210*/  @P0 FMUL.FTZ R6, R6, 0.69314718246459960938 ;  /* 0x3f31721806060820 */ /* 0x010fe20000410000 */
[----:B------:R-:W-:Y:S01]  /*f220*/  ISETP.NE.AND P2, PT, R223, R0, PT ;  /* 0x00000000df00720c */ /* 0x000fe20003f45270 */
[----:B------:R-:W-:Y:S02]  /*f230*/  IMAD.MOV.U32 R0, RZ, RZ, RZ ;  /* 0x000000ffff007224 */ /* 0x000fe400078e00ff */
[----:B------:R-:W-:Y:S01]  /*f240*/  @P0 FFMA.FTZ R162, R9, R10, R6 ;  /* 0x0000000a09a20223 */ /* 0x000fe20000010006 */
[----:B------:R-:W3:Y:S08]  /*f250*/  @P1 MUFU.RCP R3, R7 ;  /* 0x0000000700031308 */ /* 0x000ef00000001000 */
[----:B------:R3:W4:Y:S01]  /*f260*/  @P0 MUFU.RCP R0, R5 ;  /* 0x0000000500000308 */ /* 0x0007220000001000 */
[----:B------:R-:W-:Y:S01]  /*f270*/  PLOP3.LUT P0, PT, PT, PT, PT, 0x8, 0x0 ;  /* 0x000000000000781c */ /* 0x000fe20003f0e170 */
[----:B------:R-:W-:-:S02]  /*f280*/  @!P2 IMAD R9, R18, 0x40, R194 ;  /* 0x000000401209a824 */ /* 0x000fc400078e02c2 */
[----:B------:R-:W-:Y:S02]  /*f290*/  VIADD R18, R18, 0x1 ;  /* 0x0000000112127836 */ /* 0x000fe40000000000 */
[----:B------:R-:W-:-:S03]  /*f2a0*/  @!P2 IMAD R9, R9, 0x4, R2 ;  /* 0x000000040909a824 */ /* 0x000fc600078e0202 */
[----:B------:R-:W-:Y:S01]  /*f2b0*/  ISETP.NE.AND P1, PT, R18, 0x2, PT ;  /* 0x000000021200780c */ /* 0x000fe20003f25270 */
[-C--:B---3--:R-:W-:Y:S01]  /*f2c0*/  FMUL.FTZ R5, R26, R3.reuse ;  /* 0x000000031a057220 */ /* 0x088fe20000410000 */
[----:B------:R-:W-:Y:S01]  /*f2d0*/  @!P2 STS [R9+0x38420], R3 ;  /* 0x038420030900a388 */ /* 0x000fe20000000800 */
[-C--:B------:R-:W-:Y:S01]  /*f2e0*/  FMUL.FTZ R7, R30, R3.reuse ;  /* 0x000000031e077220 */ /* 0x080fe20000410000 */
[-C--:B------:R-:W-:Y:S01]  /*f2f0*/  FMUL.FTZ R31, R31, R3.reuse ;  /* 0x000000031f1f7220 */ /* 0x080fe20000410000 */
[-C--:B------:R-:W-:Y:S01]  /*f300*/  FMUL.FTZ R35, R35, R3.reuse ;  /* 0x0000000323237220 */ /* 0x080fe20000410000 */
[-C--:B------:R-:W-:Y:S01]  /*f310*/  FMUL.FTZ R11, R38, R3.reuse ;  /* 0x00000003260b7220 */ /* 0x080fe20000410000 */
[-C--:B------:R-:W-:Y:S01]  /*f320*/  FMUL.FTZ R39, R39, R3.reuse ;  /* 0x0000000327277220 */ /* 0x080fe20000410000 */
[----:B----4-:R3:W-:Y:S01]  /*f330*/  @!P2 STS [R9+0x38400], R0 ;  /* 0x038400000900a388 */ /* 0x0107e20000000800 */
        /* <DEDUP_REMOVED lines=122> */
[----:B------:R-:W-:-:S02]  /*fae0*/  SEL R3, RZ, 0x1, P1 ;  /* 0x00000001ff037807 */ /* 0x000fc40000800000 */
[----:B------:R-:W-:Y:S02]  /*faf0*/  SEL R18, R18, RZ, P1 ;  /* 0x000000ff12127207 */ /* 0x000fe40000800000 */
[----:B------:R-:W-:Y:S01]  /*fb00*/  LOP3.LUT R184, R184, R3, RZ, 0x3c, !PT ;  /* 0x00000003b8b87212 */ /* 0x000fe200078e3cff */
[----:B--2---:R-:W-:-:S05]  /*fb10*/  VIADD R163, R163, 0x1 ;  /* 0x00000001a3a37836 */ /* 0x004fca0000000000 */
[----:B------:R0:W-:Y:S01]  /*fb20*/  STL [R1+0x54], R163 ;  /* 0x000054a301007387 */ /* 0x0001e20000100800 */
[----:B------:R-:W-:Y:S06]  /*fb30*/  BAR.ARV 0xe, 0x100 ;  /* 0x0384000000007b1d */ /* 0x000fec0000002000 */
.L_x_1280:
[----:B------:R-:W-:Y:S05]  /*fb40*/  BSYNC B7 ;  /* 0x0000000000077941 */ /* 0x000fea0003800000 */
.L_x_1278:
        /* <DEDUP_REMOVED lines=10> */
[----:B------:R-:W4:Y:S01]  /*fbf0*/  S2R R3, SR_SWINHI ;  /* 0x0000000000037919 */ /* 0x000f220000002f00 */
[----:B------:R-:W-:Y:S01]  /*fc00*/  F2FP.F16.F32.PACK_AB R7, R31, R7 ;  /* 0x000000071f07723e */ /* 0x000fe200000000ff */
[----:B------:R-:W-:Y:S01]  /*fc10*/  ULDC.64 UR4, c[0x0][0xd00] ;  /* 0x0003400000047ab9 */ /* 0x000fe20000000a00 */
[----:B------:R-:W-:Y:S01]  /*fc20*/  F2FP.F16.F32.PACK_AB R4, R4, R6 ;  /* 0x000000060404723e */ /* 0x000fe200000000ff */
[----:B------:R-:W2:Y:S01]  /*fc30*/  LDL.LU R70, [R1+0x38] ;  /* 0x0000380001467983 */ /* 0x000ea20000300800 */
[----:B------:R-:W-:-:S03]  /*fc40*/  F2FP.F16.F32.PACK_AB R5, R0, R5 ;  /* 0x000000050005723e */ /* 0x000fc600000000ff */
[----:B------:R-:W2:Y:S01]  /*fc50*/  LDL.LU R66, [R1+0x3c] ;  /* 0x00003c0001427983 */ /* 0x000ea20000300800 */
[----:B------:R-:W-:Y:S02]  /*fc60*/  F2FP.F16.F32.PACK_AB R6, R152, R154 ;  /* 0x0000009a9806723e */ /* 0x000fe400000000ff */
[----:B------:R-:W-:Y:S02]  /*fc70*/  MOV R20, R2 ;  /* 0x0000000200147202 */ /* 0x000fe40000000f00 */
[----:B----4-:R-:W-:Y:S02]  /*fc80*/  MOV R21, R3 ;  /* 0x0000000300157202 */ /* 0x010fe40000000f00 */
        /* <DEDUP_REMOVED lines=18> */
[----:B------:R-:W-:Y:S02]  /*fdb0*/  IADD3 R3, P0, R44, 0x20, RZ ;  /* 0x000000202c037810 */ /* 0x000fe40007f1e0ff */
[----:B------:R-:W-:-:S05]  /*fdc0*/  MOV R30, R30 ;  /* 0x0000001e001e7202 */ /* 0x000fca0000000f00 */
[----:B------:R3:W-:Y:S01]  /*fdd0*/  STSM.16.M88.4 [R30], R4 ;  /* 0x000000041e007844 */ /* 0x0007e20000000200 */
[----:B------:R-:W-:Y:S01]  /*fde0*/  LOP3.LUT R0, R3, 0x380, RZ, 0xc0, !PT ;  /* 0x0000038003007812 */ /* 0x000fe200078ec0ff */
[----:B---3--:R-:W-:Y:S01]  /*fdf0*/  IMAD.X R5, RZ, RZ, R45, P0 ;  /* 0x000000ffff057224 */ /* 0x008fe200000e062d */
[----:B------:R-:W-:-:S04]  /*fe00*/  IADD3 R7, P0, R44, 0x40, RZ ;  /* 0x000000402c077810 */ /* 0x000fc80007f1e0ff */
[----:B------:R-:W-:-:S04]  /*fe10*/  LOP3.LUT R6, R7, 0x380, RZ, 0xc0, !PT ;  /* 0x0000038007067812 */ /* 0x000fc800078ec0ff */
[----:B------:R-:W-:Y:S02]  /*fe20*/  SHF.R.U64 R6, R6, 0x3, RZ ;  /* 0x0000000306067819 */ /* 0x000fe400000012ff */
[----:B------:R-:W-:Y:S02]  /*fe30*/  SHF.R.U64 R0, R0, 0x3, RZ ;  /* 0x0000000300007819 */ /* 0x000fe400000012ff */
[----:B------:R-:W-:Y:S01]  /*fe40*/  LOP3.LUT R6, R6, R7, RZ, 0x3c, !PT ;  /* 0x0000000706067212 */ /* 0x000fe200078e3cff */
[----:B------:R-:W-:Y:S01]  /*fe50*/  IMAD.X R7, RZ, RZ, R45, P0 ;  /* 0x000000ffff077224 */ /* 0x000fe200000e062d */
[----:B------:R-:W-:Y:S02]  /*fe60*/  LOP3.LUT R4, R0, R3, RZ, 0x3c, !PT ;  /* 0x0000000300047212 */ /* 0x000fe400078e3cff */
[----:B------:R-:W-:Y:S02]  /*fe70*/  IADD3 R49, P6, R44, 0x2040, RZ ;  /* 0x000020402c317810 */ /* 0x000fe40007fde0ff */
[----:B------:R-:W-:-:S02]  /*fe80*/  MOV R0, R6 ;  /* 0x0000000600007202 */ /* 0x000fc40000000f00 */
[----:B------:R-:W-:Y:S02]  /*fe90*/  F2FP.F16.F32.PACK_AB R7, R47, R46 ;  /* 0x0000002e2f07723e */ /* 0x000fe400000000ff */
[C---:B------:R-:W-:Y:S02]  /*fea0*/  IADD3 R47, P5, R44.reuse, 0x2060, RZ ;  /* 0x000020602c2f7810 */ /* 0x040fe40007fbe0ff */
[C---:B------:R-:W-:Y:S02]  /*feb0*/  IADD3 R53, P2, R44.reuse, 0x2020, RZ ;  /* 0x000020202c357810 */ /* 0x040fe40007f5e0ff */
[C---:B------:R-:W-:Y:S02]  /*fec0*/  IADD3 R39, P3, R44.reuse, 0x2000, RZ ;  /* 0x000020002c277810 */ /* 0x040fe40007f7e0ff */
[----:B------:R-:W-:Y:S02]  /*fed0*/  IADD3 R57, P4, R44, 0x60, RZ ;  /* 0x000000602c397810 */ /* 0x000fe40007f9e0ff */
[----:B------:R-:W-:-:S02]  /*fee0*/  LOP3.LUT R48, R49, 0x380, RZ, 0xc0, !PT ;  /* 0x0000038031307812 */ /* 0x000fc400078ec0ff */
[----:B------:R-:W-:Y:S02]  /*fef0*/  LOP3.LUT R46, R47, 0x380, RZ, 0xc0, !PT ;  /* 0x000003802f2e7812 */ /* 0x000fe400078ec0ff */
[----:B------:R-:W-:Y:S02]  /*ff00*/  LOP3.LUT R52, R53, 0x380, RZ, 0xc0, !PT ;  /* 0x0000038035347812 */ /* 0x000fe400078ec0ff */
[----:B------:R-:W-:Y:S02]  /*ff10*/  MOV R3, R4 ;  /* 0x0000000400037202 */ /* 0x000fe40000000f00 */
[----:B------:R-:W-:Y:S02]  /*ff20*/  LOP3.LUT R38, R39, 0x380, RZ, 0xc0, !PT ;  /* 0x0000038027267812 */ /* 0x000fe400078ec0ff */
[----:B------:R-:W-:Y:S02]  /*ff30*/  F2FP.F16.F32.PACK_AB R4, R14, R153 ;  /* 0x000000990e04723e */ /* 0x000fe400000000ff */
[----:B------:R-:W-:-:S02]  /*ff40*/  F2FP.F16.F32.PACK_AB R5, R43, R42 ;  /* 0x0000002a2b05723e */ /* 0x000fc400000000ff */
[----:B------:R-:W-:Y:S02]  /*ff50*/  F2FP.F16.F32.PACK_AB R6, R12, R28 ;  /* 0x0000001c0c06723e */ /* 0x000fe400000000ff */
[----:B------:R-:W-:Y:S02]  /*ff60*/  LOP3.LUT R56, R57, 0x380, RZ, 0xc0, !PT ;  /* 0x0000038039387812 */ /* 0x000fe400078ec0ff */
[----:B------:R-:W-:Y:S02]  /*ff70*/  SHF.R.U64 R48, R48, 0x3, RZ ;  /* 0x0000000330307819 */ /* 0x000fe400000012ff */
[----:B------:R-:W-:Y:S02]  /*ff80*/  SHF.R.U64 R46, R46, 0x3, RZ ;  /* 0x000000032e2e7819 */ /* 0x000fe400000012ff */
[----:B------:R-:W-:Y:S01]  /*ff90*/  SHF.R.U64 R52, R52, 0x3, RZ ;  /* 0x0000000334347819 */ /* 0x000fe200000012ff */
[----:B------:R3:W-:Y:S01]  /*ffa0*/  STSM.16.M88.4 [R3], R8 ;  /* 0x0000000803007844 */ /* 0x0007e20000000200 */
[----:B------:R-:W-:-:S02]  /*ffb0*/  SHF.R.U64 R38, R38, 0x3, RZ ;  /* 0x0000000326267819 */ /* 0x000fc400000012ff */
[----:B------:R-:W-:Y:S01]  /*ffc0*/  SHF.R.U64 R56, R56, 0x3, RZ ;  /* 0x0000000338387819 */ /* 0x000fe200000012ff */
[----:B------:R4:W-:Y:S01]  /*ffd0*/  STSM.16.M88.4 [R0], R4 ;  /* 0x0000000400007844 */ /* 0x0009e20000000200 */
        /* <DEDUP_REMOVED lines=8> */
[----:B------:R-:W-:-:S02]  /*10060*/  LOP3.LUT R56, R56, R57, RZ, 0x3c, !PT ;  /* 0x0000003938387212 */ /* 0x000fc400078e3cff */
[C---:B------:R-:W-:Y:S02]  /*10070*/  IADD3 R43, P1, R44.reuse, 0x4000, RZ ;  /* 0x000040002c2b7810 */ /* 0x040fe40007f3e0ff */
[C---:B---3--:R-:W-:Y:S02]  /*10080*/  IADD3 R9, P0, R44.reuse, 0x4020, RZ ;  /* 0x000040202c097810 */ /* 0x048fe40007f1e0ff */
[C---:B------:R-:W-:Y:S02]  /*10090*/  IADD3 R11, P2, R44.reuse, 0x6000, RZ ;  /* 0x000060002c0b7810 */ /* 0x040fe40007f5e0ff */
[C---:B----4-:R-:W-:Y:S02]  /*100a0*/  IADD3 R6, P6, R44.reuse, 0x6020, RZ ;  /* 0x000060202c067810 */ /* 0x050fe40007fde0ff */
[----:B------:R-:W-:Y:S02]  /*100b0*/  IADD3 R4, P5, R44, 0x6040, RZ ;  /* 0x000060402c047810 */ /* 0x000fe40007fbe0ff */
[----:B------:R-:W-:-:S02]  /*100c0*/  IADD3.X R57, RZ, R45, RZ, P4, !PT ;  /* 0x0000002dff397210 */ /* 0x000fc400027fe4ff */
[C---:B------:R-:W-:Y:S02]  /*100d0*/  IADD3 R31, P3, R44.reuse, 0x4060, RZ ;  /* 0x000040602c1f7810 */ /* 0x040fe40007f7e0ff */
[----:B------:R-:W-:Y:S02]  /*100e0*/  IADD3 R35, P4, R44, 0x4040, RZ ;  /* 0x000040402c237810 */ /* 0x000fe40007f9e0ff */
[----:B------:R-:W-:Y:S02]  /*100f0*/  LOP3.LUT R7, R6, 0x380, RZ, 0xc0, !PT ;  /* 0x0000038006077812 */ /* 0x000fe400078ec0ff */
[----:B------:R-:W-:Y:S02]  /*10100*/  LOP3.LUT R5, R4, 0x380, RZ, 0xc0, !PT ;  /* 0x0000038004057812 */ /* 0x000fe400078ec0ff */
[----:B------:R-:W-:Y:S02]  /*10110*/  LOP3.LUT R8, R9, 0x380, RZ, 0xc0, !PT ;  /* 0x0000038009087812 */ /* 0x000fe400078ec0ff */
[----:B------:R-:W-:-:S02]  /*10120*/  LOP3.LUT R10, R11, 0x380, RZ, 0xc0, !PT ;  /* 0x000003800b0a7812 */ /* 0x000fc400078ec0ff */
[----:B------:R-:W-:Y:S02]  /*10130*/  LOP3.LUT R42, R43, 0x380, RZ, 0xc0, !PT ;  /* 0x000003802b2a7812 */ /* 0x000fe400078ec0ff */
[----:B------:R-:W-:Y:S02]  /*10140*/  LOP3.LUT R30, R31, 0x380, RZ, 0xc0, !PT ;  /* 0x000003801f1e7812 */ /* 0x000fe400078ec0ff */
[----:B------:R-:W-:Y:S02]  /*10150*/  LOP3.LUT R34, R35, 0x380, RZ, 0xc0, !PT ;  /* 0x0000038023227812 */ /* 0x000fe400078ec0ff */
[----:B------:R-:W-:Y:S02]  /*10160*/  SHF.R.U64 R7, R7, 0x3, RZ ;  /* 0x0000000307077819 */ /* 0x000fe400000012ff */
[----:B------:R-:W-:Y:S02]  /*10170*/  SHF.R.U64 R5, R5, 0x3, RZ ;  /* 0x0000000305057819 */ /* 0x000fe400000012ff */
[----:B------:R-:W-:-:S02]  /*10180*/  SHF.R.U64 R8, R8, 0x3, RZ ;  /* 0x0000000308087819 */ /* 0x000fc400000012ff */
        /* <DEDUP_REMOVED lines=19> */
[----:B------:R-:W-:Y:S02]  /*102c0*/  MOV R38, R38 ;  /* 0x0000002600267202 */ /* 0x000fe40000000f00 */
[----:B------:R-:W-:Y:S02]  /*102d0*/  MOV R39, R46 ;  /* 0x0000002e00277202 */ /* 0x000fe40000000f00 */
[----:B------:R-:W-:Y:S02]  /*102e0*/  MOV R36, R48 ;  /* 0x0000003000247202 */ /* 0x000fe40000000f00 */
[----:B------:R-:W-:Y:S02]  /*102f0*/  MOV R3, R6 ;  /* 0x0000000600037202 */ /* 0x000fe40000000f00 */
[----:B------:R-:W-:Y:S02]  /*10300*/  MOV R46, R4 ;  /* 0x00000004002e7202 */ /* 0x000fe40000000f00 */
[----:B------:R-:W-:-:S02]  /*10310*/  MOV R56, R56 ;  /* 0x0000003800387202 */ /* 0x000fc40000000f00 */
[----:B--2---:R-:W-:Y:S02]  /*10320*/  MOV R24, R8 ;  /* 0x0000000800187202 */ /* 0x004fe40000000f00 */
[----:B------:R-:W-:Y:S02]  /*10330*/  MOV R49, R10 ;  /* 0x0000000a00317202 */ /* 0x000fe40000000f00 */
[----:B------:R-:W-:Y:S02]  /*10340*/  F2FP.F16.F32.PACK_AB R4, R158, R160 ;  /* 0x000000a09e04723e */ /* 0x000fe400000000ff */
[----:B------:R-:W-:Y:S02]  /*10350*/  F2FP.F16.F32.PACK_AB R5, R51, R50 ;  /* 0x000000323305723e */ /* 0x000fe400000000ff */
[----:B------:R-:W-:Y:S02]  /*10360*/  F2FP.F16.F32.PACK_AB R6, R156, R159 ;  /* 0x0000009f9c06723e */ /* 0x000fe400000000ff */
[----:B------:R-:W-:-:S02]  /*10370*/  F2FP.F16.F32.PACK_AB R7, R55, R54 ;  /* 0x000000363707723e */ /* 0x000fc400000000ff */
[----:B------:R-:W-:Y:S02]  /*10380*/  LOP3.LUT R0, R44, 0x380, RZ, 0xc0, !PT ;  /* 0x000003802c007812 */ /* 0x000fe400078ec0ff */
[----:B------:R-:W-:Y:S02]  /*10390*/  F2FP.F16.F32.PACK_AB R8, R155, R157 ;  /* 0x0000009d9b08723e */ /* 0x000fe400000000ff */
[----:B------:R-:W-:Y:S02]  /*103a0*/  F2FP.F16.F32.PACK_AB R9, R59, R58 ;  /* 0x0000003a3b09723e */ /* 0x000fe400000000ff */
[----:B------:R-:W-:Y:S02]  /*103b0*/  F2FP.F16.F32.PACK_AB R10, R61, R60 ;  /* 0x0000003c3d0a723e */ /* 0x000fe400000000ff */
[----:B------:R-:W-:Y:S02]  /*103c0*/  F2FP.F16.F32.PACK_AB R11, R63, R62 ;  /* 0x0000003e3f0b723e */ /* 0x000fe400000000ff */
[----:B------:R-:W-:-:S02]  /*103d0*/  MOV R52, R52 ;  /* 0x0000003400347202 */ /* 0x000fc40000000f00 */
[----:B------:R-:W-:Y:S02]  /*103e0*/  MOV R48, R30 ;  /* 0x0000001e00307202 */ /* 0x000fe40000000f00 */
[----:B------:R-:W-:Y:S02]  /*103f0*/  F2FP.F16.F32.PACK_AB R12, R65, R64 ;  /* 0x00000040410c723e */ /* 0x000fe400000000ff */
[----:B------:R-:W-:Y:S02]  /*10400*/  F2FP.F16.F32.PACK_AB R14, R69, R68 ;  /* 0x00000044450e723e */ /* 0x000fe400000000ff */
[----:B------:R-:W-:Y:S02]  /*10410*/  MOV R47, R34 ;  /* 0x00000022002f7202 */ /* 0x000fe40000000f00 */
[----:B------:R-:W-:Y:S02]  /*10420*/  F2FP.F16.F32.PACK_AB R28, R73, R72 ;  /* 0x00000048491c723e */ /* 0x000fe400000000ff */
[----:B------:R-:W-:-:S02]  /*10430*/  F2FP.F16.F32.PACK_AB R30, R77, R76 ;  /* 0x0000004c4d1e723e */ /* 0x000fc400000000ff */
[----:B------:R-:W-:Y:S01]  /*10440*/  F2FP.F16.F32.PACK_AB R31, R79, R78 ;  /* 0x0000004e4f1f723e */ /* 0x000fe200000000ff */
[----:B------:R-:W-:Y:S01]  /*10450*/  STSM.16.M88.4 [R56], R4 ;  /* 0x0000000438007844 */ /* 0x000fe20000000200 */
[----:B------:R-:W-:Y:S02]  /*10460*/  F2FP.F16.F32.PACK_AB R34, R85, R84 ;  /* 0x000000545522723e */ /* 0x000fe400000000ff */
        /* <DEDUP_REMOVED lines=10> */
[----:B--2---:R-:W-:Y:S02]  /*10510*/  F2FP.F16.F32.PACK_AB R38, R93, R92 ;  /* 0x0000005c5d26723e */ /* 0x004fe400000000ff */
[----:B------:R-:W-:Y:S02]  /*10520*/  F2FP.F16.F32.PACK_AB R4, R105, R104 ;  /* 0x000000686904723e */ /* 0x000fe400000000ff */
[----:B------:R-:W-:Y:S02]  /*10530*/  F2FP.F16.F32.PACK_AB R5, R107, R106 ;  /* 0x0000006a6b05723e */ /* 0x000fe400000000ff */
[----:B---3--:R-:W-:-:S02]  /*10540*/  F2FP.F16.F32.PACK_AB R36, R89, R88 ;  /* 0x000000585924723e */ /* 0x008fc400000000ff */
[----:B------:R-:W-:Y:S02]  /*10550*/  F2FP.F16.F32.PACK_AB R6, R109, R108 ;  /* 0x0000006c6d06723e */ /* 0x000fe400000000ff */
[----:B----4-:R-:W-:Y:S02]  /*10560*/  F2FP.F16.F32.PACK_AB R39, R95, R94 ;  /* 0x0000005e5f27723e */ /* 0x010fe400000000ff */
        /* <DEDUP_REMOVED lines=20> */
[----:B--2---:R-:W-:Y:S02]  /*106b0*/  IADD3 R8, P1, R70, UR4, RZ ;  /* 0x0000000446087c10 */ /* 0x004fe4000ff3e0ff */
        /* <DEDUP_REMOVED lines=19> */
[----:B--2---:R-:W-:Y:S01]  /*107f0*/  @P6 IADD3 R4, P4, R70, UR4, RZ ;  /* 0x0000000446046c10 */ /* 0x004fe2000ff9e0ff */
[----:B------:R-:W-:-:S02]  /*10800*/  ULDC UR4, c[0x0][0xb88] ;  /* 0x0002e20000047ab9 */ /* 0x000fc40000000800 */
[----:B------:R-:W-:Y:S01]  /*10810*/  IMAD.U32 R0, RZ, RZ, UR4 ;  /* 0x00000004ff007e24 */ /* 0x000fe2000f8e00ff */
[----:B------:R-:W-:Y:S01]  /*10820*/  @P6 IADD3.X R5, R66, UR5, RZ, P4, !PT ;  /* 0x0000000542056c10 */ /* 0x000fe2000a7fe4ff */
[----:B------:R2:W5:Y:S04]  /*10830*/  @P0 LDG.E R24, desc[UR40][R8.64] ;  /* 0x0000002808180981 */ /* 0x000568000c1e1900 */
[----:B------:R2:W5:Y:S01]  /*10840*/  @P6 LDG.E R0, desc[UR40][R4.64] ;  /* 0x0000002804006981 */ /* 0x000562000c1e1900 */
[----:B------:R-:W3:Y:S02]  /*10850*/  S2R R90, SR_TID.X ;  /* 0x00000000005a7919 */ /* 0x000ee40000002100 */
[----:B---3--:R-:W-:-:S05]  /*10860*/  VIADD R90, R90, 0xffffff80 ;  /* 0xffffff805a5a7836 */ /* 0x008fca0000000000 */
        /* <DEDUP_REMOVED lines=50> */
[----:B--2---:R-:W-:Y:S06]  /*10b90*/  @P6 BRA `(.L_x_1345) ;  /* 0x0000000000106947 */ /* 0x004fec0003800000 */
[----:B------:R-:W-:Y:S05]  /*10ba0*/  @!P0 BRA `(.L_x_1345) ;  /* 0x00000000000c8947 */ /* 0x000fea0003800000 */
[----:B------:R-:W2:Y:S04]  /*10bb0*/  LDG.E R3, desc[UR40][R8.64] ;  /* 0x0000002808037981 */ /* 0x000ea8000c1e1900 */
[----:B-----5:R-:W2:Y:S02]  /*10bc0*/  LDG.E R0, desc[UR40][R8.64+0x4] ;  /* 0x0000042808007981 */ /* 0x020ea4000c1e1900 */
[----:B--2---:R-:W-:-:S07]  /*10bd0*/  IMAD.IADD R0, R0, 0x1, -R3 ;  /* 0x0000000100007824 */ /* 0x004fce00078e0a03 */
.L_x_1345:
[----:B------:R-:W2:Y:S01]  /*10be0*/  LDL.LU R8, [R1+0x40] ;  /* 0x0000400001087983 */ /* 0x000ea20000300800 */
[----:B------:R-:W-:-:S03]  /*10bf0*/  ISETP.NE.AND P6, PT, R6, RZ, PT ;  /* 0x000000ff0600720c */ /* 0x000fc60003fc5270 */
[----:B------:R-:W3:Y:S01]  /*10c00*/  LDL.LU R7, [R1+0x5c] ;  /* 0x00005c0001077983 */ /* 0x000ee20000300800 */
[----:B------:R-:W4:Y:S01]  /*10c10*/  S2R R4, SR_TID.X ;  /* 0x0000000000047919 */ /* 0x000f220000002100 */
[--C-:B------:R-:W-:Y:S01]  /*10c20*/  IMAD.X R57, RZ, RZ, R21.reuse, P5 ;  /* 0x000000ffff397224 */ /* 0x100fe200028e0615 */
[----:B------:R-:W-:Y:S01]  /*10c30*/  IADD3.X R53, RZ, R21, RZ, P4, !PT ;  /* 0x00000015ff357210 */ /* 0x000fe200027fe4ff */
[----:B------:R-:W-:Y:S01]  /*10c40*/  IMAD.X R37, RZ, RZ, R21, P6 ;  /* 0x000000ffff257224 */ /* 0x000fe200030e0615 */
[----:B------:R-:W3:Y:S04]  /*10c50*/  LDL R82, [R1+0x34] ;  /* 0x0000340001527983 */ /* 0x000ee80000100800 */
[----:B------:R0:W5:Y:S01]  /*10c60*/  LDL R84, [R1+0x58] ;  /* 0x0000580001547983 */ /* 0x0001620000100800 */
[----:B----4-:R-:W-:-:S05]  /*10c70*/  VIADD R4, R4, 0xffffff80 ;  /* 0xffffff8004047836 */ /* 0x010fca0000000000 */
[----:B------:R-:W-:-:S04]  /*10c80*/  SHF.R.S32.HI R3, RZ, 0x1f, R4 ;  /* 0x0000001fff037819 */ /* 0x000fc80000011404 */
[----:B------:R-:W-:-:S04]  /*10c90*/  LEA.HI R3, R3, R4, RZ, 0x7 ;  /* 0x0000000403037211 */ /* 0x000fc800078f38ff */
[----:B------:R-:W-:-:S06]  /*10ca0*/  SHF.R.S32.HI R3, RZ, 0x7, R3 ;  /* 0x00000007ff037819 */ /* 0x000fcc0000011403 */
[----:B------:R-:W4:Y:S01]  /*10cb0*/  SHFL.IDX PT, R3, R3, RZ, 0x1f ;  /* 0x00001fff03037589 */ /* 0x000f2200000e0000 */
[--C-:B------:R-:W-:Y:S01]  /*10cc0*/  IMAD.X R41, RZ, RZ, R21.reuse, P1 ;  /* 0x000000ffff297224 */ /* 0x100fe200008e0615 */
[C---:B------:R-:W-:Y:S01]  /*10cd0*/  IADD3 R61, P6, R20.reuse, 0xb000, RZ ;  /* 0x0000b000143d7810 */ /* 0x040fe20007fde0ff */
[--C-:B------:R-:W-:Y:S01]  /*10ce0*/  IMAD.X R45, RZ, RZ, R21.reuse, P2 ;  /* 0x000000ffff2d7224 */ /* 0x100fe200010e0615 */
[C---:B------:R-:W-:Y:S01]  /*10cf0*/  IADD3 R65, P1, R20.reuse, 0xc000, RZ ;  /* 0x0000c00014417810 */ /* 0x040fe20007f3e0ff */
[----:B------:R-:W-:Y:S01]  /*10d00*/  IMAD.X R49, RZ, RZ, R21, P3 ;  /* 0x000000ffff317224 */ /* 0x000fe200018e0615 */
[C---:B------:R-:W-:Y:S02]  /*10d10*/  IADD3 R69, P2, R20.reuse, 0xd000, RZ ;  /* 0x0000d00014457810 */ /* 0x040fe40007f5e0ff */
[C---:B------:R-:W-:Y:S02]  /*10d20*/  IADD3 R73, P3, R20.reuse, 0xe000, RZ ;  /* 0x0000e00014497810 */ /* 0x040fe40007f7e0ff */
[----:B------:R-:W-:-:S02]  /*10d30*/  IADD3 R6, P4, R20, 0xf000, RZ ;  /* 0x0000f00014067810 */ /* 0x000fc40007f9e0ff */
[----:B------:R-:W-:Y:S02]  /*10d40*/  LOP3.LUT R60, R61, 0x380, RZ, 0xc0, !PT ;  /* 0x000003803d3c7812 */ /* 0x000fe400078ec0ff */
[----:B------:R-:W-:Y:S02]  /*10d50*/  LOP3.LUT R64, R65, 0x380, RZ, 0xc0, !PT ;  /* 0x0000038041407812 */ /* 0x000fe400078ec0ff */
[----:B------:R-:W-:Y:S02]  /*10d60*/  LOP3.LUT R68, R69, 0x380, RZ, 0xc0, !PT ;  /* 0x0000038045447812 */ /* 0x000fe400078ec0ff */
[----:B------:R-:W-:Y:S02]  /*10d70*/  LOP3.LUT R72, R73, 0x380, RZ, 0xc0, !PT ;  /* 0x0000038049487812 */ /* 0x000fe400078ec0ff */
[----:B----4-:R-:W-:Y:S02]  /*10d80*/  ISETP.NE.AND P5, PT, R3, RZ, PT ;  /* 0x000000ff0300720c */ /* 0x010fe40003fa5270 */
        /* <DEDUP_REMOVED lines=23> */
[----:B------:R-:W-:Y:S01]  /*10f00*/  SHF.R.S32.HI R81, RZ, 0x1f, R82 ;  /* 0x0000001fff517819 */ /* 0x000fe20000011452 */
[----:B0-----:R-:W-:Y:S06]  /*10f10*/  @P5 BRA `(.L_x_1346) ;  /* 0x0000000000bc5947 */ /* 0x001fec0003800000 */
[----:B------:R-:W2:Y:S01]  /*10f20*/  LDL R7, [R1+0x74] ;  /* 0x0000740001077983 */ /* 0x000ea20000100800 */
[----:B------:R-:W0:Y:S01]  /*10f30*/  LDC R35, c[0x0][0xce8] ;  /* 0x00033a00ff237b82 */ /* 0x000e220000000800 */
[----:B------:R-:W-:Y:S01]  /*10f40*/  ULDC.64 UR4, c[0x0][0xc90] ;  /* 0x0003240000047ab9 */ /* 0x000fe20000000a00 */
[----:B------:R-:W-:Y:S02]  /*10f50*/  IMAD.MOV.U32 R6, RZ, RZ, R24 ;  /* 0x000000ffff067224 */ /* 0x000fe400078e0018 */
[----:B------:R-:W-:Y:S02]  /*10f60*/  IMAD R8, R81, UR4, RZ ;  /* 0x0000000451087c24 */ /* 0x000fe4000f8e02ff */
[----:B------:R-:W-:Y:S02]  /*10f70*/  IMAD R30, R84, 0x40, R194 ;  /* 0x00000040541e7824 */ /* 0x000fe400078e02c2 */
[----:B------:R-:W-:Y:S01]  /*10f80*/  IMAD R15, R82, UR5, R8 ;  /* 0x00000005520f7c24 */ /* 0x000fe2000f8e0208 */
[----:B0-----:R-:W-:-:S13]  /*10f90*/  ISETP.NE.AND P0, PT, R35, 0x1, PT ;  /* 0x000000012300780c */ /* 0x001fda0003f05270 */
[----:B------:R-:W0:Y:S08]  /*10fa0*/  @P0 LDC R9, c[0x0][0xcec] ;  /* 0x00033b00ff090b82 */ /* 0x000e300000000800 */
[----:B------:R-:W3:Y:S01]  /*10fb0*/  @P0 LDC R31, c[0x0][0xcf0] ;  /* 0x00033c00ff1f0b82 */ /* 0x000ee20000000800 */
[----:B--2---:R-:W-:Y:S02]  /*10fc0*/  IMAD R20, R84, 0x40, R7 ;  /* 0x0000004054147824 */ /* 0x004fe400078e0207 */
[----:B------:R-:W-:-:S02]  /*10fd0*/  IMAD.MOV.U32 R7, RZ, RZ, R21 ;  /* 0x000000ffff077224 */ /* 0x000fc400078e0015 */
[----:B0-----:R-:W-:-:S04]  /*10fe0*/  @P0 IMAD.HI.U32 R8, R20, R9, RZ ;  /* 0x0000000914080227 */ /* 0x001fc800078e00ff */
[----:B------:R-:W-:Y:S01]  /*10ff0*/  IMAD.MOV.U32 R9, RZ, RZ, R20 ;  /* 0x000000ffff097224 */ /* 0x000fe200078e0014 */
[----:B---3--:R-:W-:Y:S01]  /*11000*/  @P0 SHF.R.U32.HI R9, RZ, R31, R8 ;  /* 0x0000001fff090219 */ /* 0x008fe20000011608 */
[----:B------:R-:W-:Y:S01]  /*11010*/  IMAD.WIDE.U32 R6, R82, UR4, R6 ;  /* 0x0000000452067c25 */ /* 0x000fe2000f8e0006 */
[----:B------:R-:W-:Y:S02]  /*11020*/  ULDC.64 UR4, c[0x0][0xc98] ;  /* 0x0003260000047ab9 */ /* 0x000fe40000000a00 */
[----:B------:R-:W-:Y:S01]  /*11030*/  SHF.R.S32.HI R31, RZ, 0x1f, R9 ;  /* 0x0000001fff1f7819 */ /* 0x000fe20000011409 */
[----:B------:R-:W-:Y:S02]  /*11040*/  IMAD.IADD R7, R7, 0x1, R15 ;  /* 0x0000000107077824 */ /* 0x000fe400078e020f */
[----:B------:R-:W-:Y:S02]  /*11050*/  IMAD.MOV R14, RZ, RZ, -R9 ;  /* 0x000000ffff0e7224 */ /* 0x000fe400078e0a09 */
[----:B------:R-:W-:-:S02]  /*11060*/  IMAD R8, R80, UR4, RZ ;  /* 0x0000000450087c24 */ /* 0x000fc4000f8e02ff */
[----:B------:R-:W-:-:S04]  /*11070*/  IMAD.WIDE.U32 R6, R3, UR4, R6 ;  /* 0x0000000403067c25 */ /* 0x000fc8000f8e0006 */
[----:B------:R-:W-:Y:S01]  /*11080*/  IMAD R15, R35, R14, R20 ;  /* 0x0000000e230f7224 */ /* 0x000fe200078e0214 */
[----:B------:R-:W-:Y:S01]  /*11090*/  IADD3 R6, P0, R9, R6, RZ ;  /* 0x0000000609067210 */ /* 0x000fe20007f1e0ff */
[----:B------:R-:W-:Y:S01]  /*110a0*/  IMAD R14, R3, UR5, R8 ;  /* 0x00000005030e7c24 */ /* 0x000fe2000f8e0208 */
[----:B------:R-:W-:Y:S01]  /*110b0*/  ULDC.64 UR4, c[0x0][0xc88] ;  /* 0x0003220000047ab9 */ /* 0x000fe20000000a00 */
[----:B------:R-:W-:Y:S01]  /*110c0*/  IMAD R35, R0, R35, RZ ;  /* 0x0000002300237224 */ /* 0x000fe200078e02ff */
[----:B------:R-:W-:Y:S02]  /*110d0*/  SHF.R.S32.HI R8, RZ, 0x1f, R15 ;  /* 0x0000001fff087819 */ /* 0x000fe4000001140f */
[----:B------:R-:W-:Y:S01]  /*110e0*/  IADD3.X R7, R31, R7, R14, P0, !PT ;  /* 0x000000071f077210 */ /* 0x000fe200007fe40e */
[----:B------:R-:W-:Y:S02]  /*110f0*/  IMAD.MOV R14, RZ, RZ, -R224 ;  /* 0x000000ffff0e7224 */ /* 0x000fe400078e0ae0 */
[----:B------:R-:W-:-:S02]  /*11100*/  IMAD R8, R8, UR4, RZ ;  /* 0x0000000408087c24 */ /* 0x000fc4000f8e02ff */
[----:B------:R-:W-:-:S04]  /*11110*/  IMAD.WIDE.U32 R6, R15, UR4, R6 ;  /* 0x000000040f067c25 */ /* 0x000fc8000f8e0006 */
[----:B------:R-:W-:Y:S01]  /*11120*/  IMAD R15, R15, UR5, R8 ;  /* 0x000000050f0f7c24 */ /* 0x000fe2000f8e0208 */
[----:B------:R-:W-:-:S03]  /*11130*/  ULDC.64 UR4, c[0x0][0xc50] ;  /* 0x0003140000047ab9 */ /* 0x000fc60000000a00 */
[----:B------:R-:W-:Y:S01]  /*11140*/  IMAD.IADD R7, R7, 0x1, R15 ;  /* 0x0000000107077824 */ /* 0x000fe200078e020f */
[----:B------:R-:W-:-:S04]  /*11150*/  LEA R15, P0, R6, UR4, 0x2 ;  /* 0x00000004060f7c11 */ /* 0x000fc8000f8010ff */
[----:B------:R-:W-:Y:S01]  /*11160*/  LEA.HI.X R20, R6, UR5, R7, 0x2, P0 ;  /* 0x0000000506147c11 */ /* 0x000fe200080f1407 */
[----:B------:R-:W-:Y:S01]  /*11170*/  SHFL.IDX PT, R8, R15, 0x1, 0x1c1f ;  /* 0x003c1f000f087f89 */ /* 0x000fe200000e0000 */
[----:B------:R-:W-:Y:S01]  /*11180*/  ISETP.NE.AND P0, PT, R223, R14, PT ;  /* 0x0000000edf00720c */ /* 0x000fe20003f05270 */
[C---:B------:R-:W-:Y:S02]  /*11190*/  VIADD R14, R30.reuse, 0x8 ;  /* 0x000000081e0e7836 */ /* 0x040fe40000000000 */
[----:B------:R-:W-:Y:S01]  /*111a0*/  SHFL.IDX PT, R6, R15, RZ, 0x1c1f ;  /* 0x001c1fff0f067589 */ /* 0x000fe200000e0000 */
[-C--:B------:R-:W-:Y:S02]  /*111b0*/  ISETP.GE.OR P1, PT, R30, R35.reuse, P0 ;  /* 0x000000231e00720c */ /* 0x080fe40000726670 */
[----:B------:R-:W-:Y:S01]  /*111c0*/  ISETP.GE.OR P0, PT, R14, R35, P0 ;  /* 0x000000230e00720c */ /* 0x000fe20000706670 */
[----:B------:R-:W0:Y:S04]  /*111d0*/  SHFL.IDX PT, R7, R20, RZ, 0x1c1f ;  /* 0x001c1fff14077589 */ /* 0x000e2800000e0000 */
[----:B------:R-:W2:Y:S06]  /*111e0*/  SHFL.IDX PT, R9, R20, 0x1, 0x1c1f ;  /* 0x003c1f0014097f89 */ /* 0x000eac00000e0000 */
[----:B0-----:R0:W-:Y:S04]  /*111f0*/  @!P1 ST.E desc[UR40][R6.64], R162 ;  /* 0x000000a206009985 */ /* 0x0011e8000c101928 */
[----:B--2---:R0:W-:Y:S02]  /*11200*/  @!P0 ST.E desc[UR40][R8.64], R161 ;  /* 0x000000a108008985 */ /* 0x0041e4000c101928 */
.L_x_1346:
[----:B------:R-:W2:Y:S01]  /*11210*/  LDC R87, c[0x0][0xce8] ;  /* 0x00033a00ff577b82 */ /* 0x000ea20000000800 */
[----:B------:R-:W-:Y:S01]  /*11220*/  ULDC.64 UR4, c[0x0][0xba0] ;  /* 0x0002e80000047ab9 */ /* 0x000fe20000000a00 */
[----:B0-----:R-:W5:Y:S01]  /*11230*/  LD.E.128 R4, desc[UR40][R4.64] ;  /* 0x0000002804047980 */ /* 0x001f62000c101d00 */
[----:B------:R-:W-:-:S03]  /*11240*/  IMAD R21, R21, UR4, RZ ;  /* 0x0000000415157c24 */ /* 0x000fc6000f8e02ff */
[----:B------:R-:W5:Y:S01]  /*11250*/  LD.E.128 R8, desc[UR40][R10.64] ;  /* 0x000000280a087980 */ /* 0x000f62000c101d00 */
[C---:B------:R-:W-:Y:S01]  /*11260*/  IMAD R83, R24.reuse, UR5, R21 ;  /* 0x0000000518537c24 */ /* 0x040fe2000f8e0215 */
[----:B------:R-:W0:Y:S01]  /*11270*/  LDC R85, c[0x0][0xbc8] ;  /* 0x0002f200ff557b82 */ /* 0x000e220000000800 */
[----:B------:R-:W-:Y:S01]  /*11280*/  IMAD.WIDE.U32 R20, R24, UR4, RZ ;  /* 0x0000000418147c25 */ /* 0x000fe2000f8e00ff */
[----:B------:R-:W-:Y:S01]  /*11290*/  ULDC.64 UR4, c[0x0][0xbe8] ;  /* 0x0002fa0000047ab9 */ /* 0x000fe20000000a00 */
[----:B------:R-:W5:Y:S02]  /*112a0*/  LD.E.128 R12, desc[UR40][R12.64] ;  /* 0x000000280c0c7980 */ /* 0x000f64000c101d00 */
[----:B------:R-:W-:Y:S02]  /*112b0*/  IMAD.IADD R21, R21, 0x1, R83 ;  /* 0x0000000115157824 */ /* 0x000fe400078e0253 */
[----:B------:R-:W-:Y:S01]  /*112c0*/  IMAD R81, R81, UR4, RZ ;  /* 0x0000000451517c24 */ /* 0x000fe2000f8e02ff */
[----:B------:R-:W5:Y:S04]  /*112d0*/  LD.E.128 R28, desc[UR40][R28.64] ;  /* 0x000000281c1c7980 */ /* 0x000f68000c101d00 */
[----:B------:R-:W5:Y:S01]  /*112e0*/  LD.E.128 R32, desc[UR40][R32.64] ;  /* 0x0000002820207980 */ /* 0x000f62000c101d00 */
[----:B--2---:R-:W-:Y:S01]  /*112f0*/  ISETP.NE.AND P1, PT, R87, 0x1, PT ;  /* 0x000000015700780c */ /* 0x004fe20003f25270 */
[----:B------:R-:W-:-:S02]  /*11300*/  IMAD R81, R82, UR5, R81 ;  /* 0x0000000552517c24 */ /* 0x000fc4000f8e0251 */
[----:B------:R-:W5:Y:S01]  /*11310*/  LD.E.128 R36, desc[UR40][R36.64] ;  /* 0x0000002824247980 */ /* 0x000f62000c101d00 */
[----:B------:R-:W-:Y:S01]  /*11320*/  IMAD.WIDE.U32 R20, R82, UR4, R20 ;  /* 0x0000000452147c25 */ /* 0x000fe2000f8e0014 */
[----:B------:R-:W-:Y:S01]  /*11330*/  SHF.R.S32.HI R82, RZ, 0x1f, R90 ;  /* 0x0000001fff527819 */ /* 0x000fe2000001145a */
[----:B------:R-:W-:Y:S01]  /*11340*/  ULDC.64 UR4, c[0x0][0xbf0] ;  /* 0x0002fc0000047ab9 */ /* 0x000fe20000000a00 */
[----:B------:R-:W5:Y:S02]  /*11350*/  LD.E.128 R40, desc[UR40][R40.64] ;  /* 0x0000002828287980 */ /* 0x000f64000c101d00 */
[----:B------:R-:W-:Y:S02]  /*11360*/  LEA.HI R82, R82, R90, RZ, 0x3 ;  /* 0x0000005a52527211 */ /* 0x000fe400078f18ff */
[----:B------:R-:W5:Y:S02]  /*11370*/  LD.E.128 R44, desc[UR40][R44.64] ;  /* 0x000000282c2c7980 */ /* 0x000f64000c101d00 */
[----:B------:R-:W2:Y:S01]  /*11380*/  @P1 LDC R83, c[0x0][0xcec] ;  /* 0x00033b00ff531b82 */ /* 0x000ea20000000800 */
[----:B------:R-:W-:Y:S01]  /*11390*/  LOP3.LUT R82, R82, 0xfffffff8, RZ, 0xc0, !PT ;  /* 0xfffffff852527812 */ /* 0x000fe200078ec0ff */
[----:B------:R-:W5:Y:S04]  /*113a0*/  LD.E.128 R48, desc[UR40][R48.64] ;  /* 0x0000002830307980 */ /* 0x000f68000c101d00 */
[----:B------:R-:W5:Y:S02]  /*113b0*/  LD.E.128 R52, desc[UR40][R52.64] ;  /* 0x0000002834347980 */ /* 0x000f64000c101d00 */
[----:B------:R-:W3:Y:S01]  /*113c0*/  @P1 LDC R89, c[0x0][0xcf0] ;  /* 0x00033c00ff591b82 */ /* 0x000ee20000000800 */
[----:B------:R-:W-:Y:S01]  /*113d0*/  IMAD.IADD R82, R90, 0x1, -R82 ;  /* 0x000000015a527824 */ /* 0x000fe200078e0a52 */
[----:B------:R-:W5:Y:S03]  /*113e0*/  LD.E.128 R56, desc[UR40][R56.64] ;  /* 0x0000002838387980 */ /* 0x000f66000c101d00 */
[----:B------:R-:W-:Y:S01]  /*113f0*/  IMAD R24, R82, 0x20, R98 ;  /* 0x0000002052187824 */ /* 0x000fe200078e0262 */
[----:B------:R-:W5:Y:S01]  /*11400*/  LD.E.128 R60, desc[UR40][R60.64] ;  /* 0x000000283c3c7980 */ /* 0x000f62000c101d00 */
[----:B------:R-:W-:-:S02]  /*11410*/  VIADD R101, R192, 0x40 ;  /* 0x00000040c0657836 */ /* 0x000fc40000000000 */
[----:B------:R-:W-:Y:S01]  /*11420*/  IMAD R82, R84, 0x40, R24 ;  /* 0x0000004054527824 */ /* 0x000fe200078e0218 */
[----:B------:R-:W5:Y:S01]  /*11430*/  LD.E.128 R64, desc[UR40][R64.64] ;  /* 0x0000002840407980 */ /* 0x000f62000c101d00 */
[----:B------:R-:W-:Y:S01]  /*11440*/  IMAD.IADD R21, R21, 0x1, R81 ;  /* 0x0000000115157824 */ /* 0x000fe200078e0251 */
[----:B0-----:R-:W-:Y:S01]  /*11450*/  ISETP.GE.AND P0, PT, R101, R85, PT ;  /* 0x000000556500720c */ /* 0x001fe20003f06270 */
[----:B------:R-:W-:Y:S01]  /*11460*/  IMAD R80, R80, UR4, RZ ;  /* 0x0000000450507c24 */ /* 0x000fe2000f8e02ff */
[----:B------:R-:W5:Y:S01]  /*11470*/  LD.E.128 R68, desc[UR40][R68.64] ;  /* 0x0000002844447980 */ /* 0x000f62000c101d00 */
[----:B------:R-:W-:Y:S02]  /*11480*/  VIADD R99, R192, 0x80 ;  /* 0x00000080c0637836 */ /* 0x000fe40000000000 */
[----:B--2---:R-:W-:Y:S01]  /*11490*/  @P1 IMAD.HI.U32 R24, R82, R83, RZ ;  /* 0x0000005352181227 */ /* 0x004fe200078e00ff */
[----:B------:R-:W5:Y:S03]  /*114a0*/  LD.E.128 R72, desc[UR40][R72.64] ;  /* 0x0000002848487980 */ /* 0x000f66000c101d00 */
[C---:B------:R-:W-:Y:S01]  /*114b0*/  IMAD R81, R3.reuse, UR5, R80 ;  /* 0x0000000503517c24 */ /* 0x040fe2000f8e0250 */
[----:B------:R-:W-:Y:S01]  /*114c0*/  SEL R80, RZ, 0xffffffff, P0 ;  /* 0xffffffffff507807 */ /* 0x000fe20000000000 */
[----:B------:R-:W-:Y:S01]  /*114d0*/  IMAD.WIDE.U32 R20, R3, UR4, R20 ;  /* 0x0000000403147c25 */ /* 0x000fe2000f8e0014 */
[----:B------:R-:W-:Y:S01]  /*114e0*/  ISETP.GE.AND P0, PT, R99, R85, PT ;  /* 0x000000556300720c */ /* 0x000fe20003f06270 */
[----:B------:R-:W-:Y:S01]  /*114f0*/  ULDC.64 UR4, c[0x0][0xbe0] ;  /* 0x0002f80000047ab9 */ /* 0x000fe20000000a00 */
[----:B------:R-:W5:Y:S01]  /*11500*/  LD.E.128 R76, desc[UR40][R76.64] ;  /* 0x000000284c4c7980 */ /* 0x000f62000c101d00 */
[----:B------:R-:W-:Y:S01]  /*11510*/  IMAD.MOV.U32 R3, RZ, RZ, R82 ;  /* 0x000000ffff037224 */ /* 0x000fe200078e0052 */
[----:B---3--:R-:W-:Y:S01]  /*11520*/  @P1 SHF.R.U32.HI R3, RZ, R89, R24 ;  /* 0x00000059ff031219 */ /* 0x008fe20000011618 */
[C---:B------:R-:W-:Y:S01]  /*11530*/  VIADD R97, R192.reuse, 0xc0 ;  /* 0x000000c0c0617836 */ /* 0x040fe20000000000 */
[-C--:B------:R-:W-:Y:S01]  /*11540*/  ISETP.GE.AND P1, PT, R192, R85.reuse, PT ;  /* 0x00000055c000720c */ /* 0x080fe20003f26270 */
[----:B------:R-:W-:Y:S01]  /*11550*/  IMAD.SHL.U32 R83, R80, 0x2, RZ ;  /* 0x0000000250537824 */ /* 0x000fe200078e00ff */
[----:B------:R-:W-:Y:S01]  /*11560*/  SEL R80, RZ, 0xffffffff, P0 ;  /* 0xffffffffff507807 */ /* 0x000fe20000000000 */
[----:B------:R-:W-:Y:S01]  /*11570*/  IMAD.IADD R21, R21, 0x1, R81 ;  /* 0x0000000115157824 */ /* 0x000fe200078e0251 */
[----:B------:R-:W-:Y:S01]  /*11580*/  SEL R24, RZ, 0x1, P1 ;  /* 0x00000001ff187807 */ /* 0x000fe20000800000 */
[C---:B------:R-:W-:Y:S01]  /*11590*/  VIADD R95, R192.reuse, 0x100 ;  /* 0x00000100c05f7836 */ /* 0x040fe20000000000 */
[----:B------:R-:W-:Y:S01]  /*115a0*/  ISETP.GE.AND P0, PT, R97, R85, PT ;  /* 0x000000556100720c */ /* 0x000fe20003f06270 */
[----:B------:R-:W-:Y:S01]  /*115b0*/  VIADD R93, R192, 0x140 ;  /* 0x00000140c05d7836 */ /* 0x000fe20000000000 */
[----:B------:R-:W-:Y:S01]  /*115c0*/  IADD3 R81, -R3, RZ, RZ ;  /* 0x000000ff03517210 */ /* 0x000fe20007ffe1ff */
[----:B------:R-:W-:Y:S01]  /*115d0*/  @!PT LDS RZ, [RZ] ;  /* 0x00000000fffff984 */ /* 0x000fe20000000800 */
[----:B------:R-:W-:Y:S01]  /*115e0*/  @!PT LDS RZ, [RZ] ;  /* 0x00000000fffff984 */ /* 0x000fe20000000800 */
[----:B------:R-:W-:Y:S01]  /*115f0*/  @!PT LDS RZ, [RZ] ;  /* 0x00000000fffff984 */ /* 0x000fe20000000800 */
[----:B------:R-:W-:Y:S01]  /*11600*/  @!PT LDS RZ, [RZ] ;  /* 0x00000000fffff984 */ /* 0x000fe20000000800 */
[----:B------:R0:W-:Y:S06]  /*11610*/  MEMBAR.ALL.CTA ;  /* 0x0000000000007992 */ /* 0x0001ec0000008000 */
[----:B0-----:R-:W0:Y:S01]  /*11620*/  FENCE.VIEW.ASYNC.S ;  /* 0x00000000000073c6 */ /* 0x001e220000000000 */
[----:B------:R-:W-:Y:S01]  /*11630*/  LOP3.LUT R24, R83, 0x2, R24, 0xe2, !PT ;  /* 0x0000000253187812 */ /* 0x000fe200078ee218 */
[----:B------:R-:W-:Y:S01]  /*11640*/  IMAD.SHL.U32 R83, R80, 0x4, RZ ;  /* 0x0000000450537824 */ /* 0x000fe200078e00ff */
[----:B------:R-:W-:Y:S01]  /*11650*/  SEL R80, RZ, 0xffffffff, P0 ;  /* 0xffffffffff507807 */ /* 0x000fe20000000000 */
[----:B------:R-:W-:Y:S01]  /*11660*/  IMAD R81, R87, R81, R82 ;  /* 0x0000005157517224 */ /* 0x000fe200078e0252 */
[-C--:B------:R-:W-:Y:S01]  /*11670*/  ISETP.GE.AND P0, PT, R95, R85.reuse, PT ;  /* 0x000000555f00720c */ /* 0x080fe20003f06270 */
[----:B------:R-:W-:Y:S01]  /*11680*/  IMAD.WIDE.U32 R20, R3, UR4, R20 ;  /* 0x0000000403147c25 */ /* 0x000fe2000f8e0014 */
[----:B------:R-:W-:Y:S01]  /*11690*/  SHF.R.S32.HI R82, RZ, 0x1f, R3 ;  /* 0x0000001fff527819 */ /* 0x000fe20000011403 */
[----:B------:R-:W-:Y:S01]  /*116a0*/  BSSY B1, `(.L_x_1347) ;  /* 0x0000055000017945 */ /* 0x000fe20003800000 */
        /* <DEDUP_REMOVED lines=8> */
[----:B------:R-:W-:Y:S01]  /*11730*/  SHF.R.S32.HI R80, RZ, 0x1f, R81 ;  /* 0x0000001fff507819 */ /* 0x000fe20000011451 */
[----:B------:R-:W-:Y:S01]  /*11740*/  IMAD R83, R3, UR5, R82 ;  /* 0x0000000503537c24 */ /* 0x000fe2000f8e0252 */
[----:B------:R-:W-:Y:S01]  /*11750*/  ULDC.64 UR4, c[0x0][0xbd8] ;  /* 0x0002f60000047ab9 */ /* 0x000fe20000000a00 */
[----:B------:R-:W-:Y:S01]  /*11760*/  SEL R3, RZ, 0xffffffff, P0 ;  /* 0xffffffffff037807 */ /* 0x000fe20000000000 */
[----:B------:R-:W-:Y:S01]  /*11770*/  IMAD R87, R84, 0x40, R98 ;  /* 0x0000004054577824 */ /* 0x000fe200078e0262 */
[----:B------:R-:W-:Y:S01]  /*11780*/  LOP3.LUT R24, R89, 0x10, R24, 0xe2, !PT ;  /* 0x0000001059187812 */ /* 0x000fe200078ee218 */
[----:B------:R-:W-:-:S02]  /*11790*/  IMAD.IADD R21, R21, 0x1, R83 ;  /* 0x0000000115157824 */ /* 0x000fc400078e0253 */
[----:B------:R-:W-:Y:S01]  /*117a0*/  IMAD R80, R80, UR4, RZ ;  /* 0x0000000450507c24 */ /* 0x000fe2000f8e02ff */
[----:B------:R-:W-:Y:S01]  /*117b0*/  ISETP.GE.AND P1, PT, R87, R88, PT ;  /* 0x000000585700720c */ /* 0x000fe20003f26270 */
[----:B------:R-:W-:Y:S02]  /*117c0*/  VIADD R91, R192, 0x180 ;  /* 0x00000180c05b7836 */ /* 0x000fe40000000000 */
[C---:B------:R-:W-:Y:S02]  /*117d0*/  IMAD R83, R81.reuse, UR5, R80 ;  /* 0x0000000551537c24 */ /* 0x040fe4000f8e0250 */
[----:B------:R-:W-:Y:S01]  /*117e0*/  IMAD.WIDE.U32 R20, R81, UR4, R20 ;  /* 0x0000000451147c25 */ /* 0x000fe2000f8e0014 */
[----:B------:R-:W-:Y:S01]  /*117f0*/  ULDC.64 UR4, c[0x0][0xb80] ;  /* 0x0002e00000047ab9 */ /* 0x000fe20000000a00 */
[----:B------:R-:W-:Y:S02]  /*11800*/  ISETP.GE.AND P0, PT, R91, R85, PT ;  /* 0x000000555b00720c */ /* 0x000fe40003f06270 */
[----:B------:R-:W-:Y:S01]  /*11810*/  IMAD.SHL.U32 R3, R3, 0x20, RZ ;  /* 0x0000002003037824 */ /* 0x000fe200078e00ff */
[----:B------:R-:W-:Y:S01]  /*11820*/  LEA R84, P2, R20, UR4, 0x1 ;  /* 0x0000000414547c11 */ /* 0x000fe2000f8408ff */
[----:B------:R-:W-:-:S02]  /*11830*/  VIADD R90, R192, 0x1c0 ;  /* 0x000001c0c05a7836 */ /* 0x000fc40000000000 */
[----:B------:R-:W-:Y:S01]  /*11840*/  IMAD.IADD R21, R21, 0x1, R83 ;  /* 0x0000000115157824 */ /* 0x000fe200078e0253 */
[----:B------:R-:W-:Y:S01]  /*11850*/  LOP3.LUT R24, R3, 0x20, R24, 0xe2, !PT ;  /* 0x0000002003187812 */ /* 0x000fe200078ee218 */
[----:B------:R-:W-:Y:S01]  /*11860*/  VIADD R0, R2, 0x38820 ;  /* 0x0003882002007836 */ /* 0x000fe20000000000 */
[----:B------:R-:W-:Y:S01]  /*11870*/  SEL R3, RZ, 0x40, P0 ;  /* 0x00000040ff037807 */ /* 0x000fe20000000000 */
[----:B------:R-:W-:Y:S01]  /*11880*/  VIADD R89, R192, 0x1c0 ;  /* 0x000001c0c0597836 */ /* 0x000fe20000000000 */
[----:B------:R-:W-:Y:S01]  /*11890*/  ISETP.GE.AND P0, PT, R90, R85, PT ;  /* 0x000000555a00720c */ /* 0x000fe20003f06270 */
[----:B------:R-:W-:Y:S01]  /*118a0*/  VIADD R92, R192, 0x180 ;  /* 0x00000180c05c7836 */ /* 0x000fe20000000000 */
[----:B------:R-:W-:Y:S01]  /*118b0*/  LEA.HI.X R86, R20, UR5, R21, 0x1, P2 ;  /* 0x0000000514567c11 */ /* 0x000fe200090f0c15 */
[C---:B------:R-:W-:Y:S01]  /*118c0*/  VIADD R94, R192.reuse, 0x140 ;  /* 0x00000140c05e7836 */ /* 0x040fe20000000000 */
[----:B------:R-:W-:Y:S01]  /*118d0*/  PRMT R0, RZ, 0x654, R0 ;  /* 0x00000654ff007816 */ /* 0x000fe20000000000 */
[----:B------:R-:W-:Y:S01]  /*118e0*/  VIADD R96, R192, 0x100 ;  /* 0x00000100c0607836 */ /* 0x000fe20000000000 */
[----:B------:R-:W-:Y:S01]  /*118f0*/  LOP3.LUT R3, R24, R3, RZ, 0xfc, !PT ;  /* 0x0000000318037212 */ /* 0x000fe200078efcff */
[C---:B------:R-:W-:Y:S01]  /*11900*/  VIADD R98, R192.reuse, 0xc0 ;  /* 0x000000c0c0627836 */ /* 0x040fe20000000000 */
[----:B------:R-:W-:Y:S01]  /*11910*/  SEL R24, RZ, 0x80, P0 ;  /* 0x00000080ff187807 */ /* 0x000fe20000000000 */
[C---:B------:R-:W-:Y:S01]  /*11920*/  VIADD R100, R192.reuse, 0x80 ;  /* 0x00000080c0647836 */ /* 0x040fe20000000000 */
[----:B0-----:R0:W-:Y:S01]  /*11930*/  SYNCS.ARRIVE.TRANS64.RED.A1T0 RZ, [R0+URZ], RZ ;  /* 0x000000ff00ff79a7 */ /* 0x0011e2000810043f */
[----:B------:R-:W-:Y:S01]  /*11940*/  VIADD R102, R192, 0x40 ;  /* 0x00000040c0667836 */ /* 0x000fe20000000000 */
[----:B------:R0:W2:Y:S01]  /*11950*/  SHFL.IDX PT, R20, R84, RZ, 0x181f ;  /* 0x00181fff54147589 */ /* 0x0000a200000e0000 */
[----:B------:R-:W-:-:S02]  /*11960*/  LOP3.LUT R24, R3, R24, RZ, 0xfc, !PT ;  /* 0x0000001803187212 */ /* 0x000fc400078efcff */
[----:B------:R-:W-:Y:S01]  /*11970*/  SHF.R.S32.HI R89, RZ, 0x1f, R89 ;  /* 0x0000001fff597819 */ /* 0x000fe20000011459 */
[----:B------:R0:W3:Y:S01]  /*11980*/  SHFL.IDX PT, R21, R86, RZ, 0x181f ;  /* 0x00181fff56157589 */ /* 0x0000e200000e0000 */
[----:B------:R-:W-:Y:S02]  /*11990*/  SHF.R.S32.HI R92, RZ, 0x1f, R92 ;  /* 0x0000001fff5c7819 */ /* 0x000fe4000001145c */
[----:B------:R-:W-:Y:S02]  /*119a0*/  SHF.R.S32.HI R94, RZ, 0x1f, R94 ;  /* 0x0000001fff5e7819 */ /* 0x000fe4000001145e */
[----:B------:R-:W-:Y:S02]  /*119b0*/  SHF.R.S32.HI R96, RZ, 0x1f, R96 ;  /* 0x0000001fff607819 */ /* 0x000fe40000011460 */
[----:B------:R-:W-:Y:S02]  /*119c0*/  SHF.R.S32.HI R98, RZ, 0x1f, R98 ;  /* 0x0000001fff627819 */ /* 0x000fe40000011462 */
[----:B------:R-:W-:-:S02]  /*119d0*/  SHF.R.S32.HI R100, RZ, 0x1f, R100 ;  /* 0x0000001fff647819 */ /* 0x000fc40000011464 */
        /* <DEDUP_REMOVED lines=33> */
.L_x_1348:
[----:B------:R-:W-:Y:S05]  /*11bf0*/  BSYNC B1 ;  /* 0x0000000000017941 */ /* 0x000fea0003800000 */
.L_x_1347:
        /* <DEDUP_REMOVED lines=38> */
.L_x_1344:
        /* <DEDUP_REMOVED lines=26> */
.L_x_1350:
        /* <DEDUP_REMOVED lines=12> */
[----:B--2---:R-:W-:Y:S01]  /*120c0*/  IMAD R5, R0, R11, RZ ;  /* 0x0000000b00057224 */ /* 0x004fe200078e02ff */
[----:B0-----:R-:W-:-:S05]  /*120d0*/  LEA R4, R20, R4, 0x6 ;  /* 0x0000000414047211 */ /* 0x001fca00078e30ff */
        /* <DEDUP_REMOVED lines=36> */
.L_x_1352:
[----:B------:R-:W-:Y:S05]  /*12320*/  BSYNC B1 ;  /* 0x0000000000017941 */ /* 0x000fea0003800000 */
.L_x_1351:
        /* <DEDUP_REMOVED lines=11> */
[----:B------:R-:W-:Y:S01]  /*123e0*/  LOP3.LUT R8, R8, 0xfffffff8, RZ, 0xc0, !PT ;  /* 0xfffffff808087812 */ /* 0x000fe200078ec0ff */
[----:B------:R-:W-:Y:S01]  /*123f0*/  ULDC.64 UR4, c[0x0][0xbe8] ;  /* 0x0002fa0000047ab9 */ /* 0x000fe20000000a00 */
[----:B------:R-:W0:Y:S01]  /*12400*/  @P0 LDC R7, c[0x0][0xcec] ;  /* 0x00033b00ff070b82 */ /* 0x000e220000000800 */
[----:B------:R-:W-:Y:S01]  /*12410*/  IMAD.IADD R5, R5, 0x1, R3 ;  /* 0x0000000105057824 */ /* 0x000fe200078e0203 */
[----:B------:R-:W-:Y:S01]  /*12420*/  SHF.R.S32.HI R12, RZ, 0x3, R12 ;  /* 0x00000003ff0c7819 */ /* 0x000fe2000001140c */
[----:B------:R-:W-:-:S02]  /*12430*/  IMAD R3, R13, UR4, RZ ;  /* 0x000000040d037c24 */ /* 0x000fc4000f8e02ff */
[----:B------:R-:W-:Y:S02]  /*12440*/  VIADD R43, R192, 0x40 ;  /* 0x00000040c02b7836 */ /* 0x000fe40000000000 */
[----:B------:R-:W-:Y:S01]  /*12450*/  IMAD.IADD R8, R24, 0x1, -R8 ;  /* 0x0000000118087824 */ /* 0x000fe200078e0a08 */
[----:B------:R-:W3:Y:S01]  /*12460*/  @P0 LDC R9, c[0x0][0xcf0] ;  /* 0x00033c00ff090b82 */ /* 0x000ee20000000800 */
[C---:B------:R-:W-:Y:S02]  /*12470*/  IMAD R3, R28.reuse, UR5, R3 ;  /* 0x000000051c037c24 */ /* 0x040fe4000f8e0203 */
[----:B------:R-:W-:Y:S01]  /*12480*/  IMAD.WIDE.U32 R4, R28, UR4, R4 ;  /* 0x000000041c047c25 */ /* 0x000fe2000f8e0004 */
[-C--:B--2---:R-:W-:Y:S01]  /*12490*/  ISETP.GE.AND P1, PT, R43, R21.reuse, PT ;  /* 0x000000152b00720c */ /* 0x084fe20003f26270 */
[----:B------:R-:W-:Y:S01]  /*124a0*/  ULDC.64 UR4, c[0x0][0xbf0] ;  /* 0x0002fc0000047ab9 */ /* 0x000fe20000000a00 */
[----:B------:R-:W-:Y:S01]  /*124b0*/  ISETP.GE.AND P2, PT, R192, R21, PT ;  /* 0x00000015c000720c */ /* 0x000fe20003f46270 */
[----:B------:R-:W-:Y:S01]  /*124c0*/  IMAD R6, R8, 0x20, R12 ;  /* 0x0000002008067824 */ /* 0x000fe200078e020c */
[----:B------:R-:W-:Y:S01]  /*124d0*/  SEL R10, RZ, 0xffffffff, P1 ;  /* 0xffffffffff0a7807 */ /* 0x000fe20000800000 */
[----:B------:R-:W-:-:S02]  /*124e0*/  IMAD.IADD R5, R5, 0x1, R3 ;  /* 0x0000000105057824 */ /* 0x000fc400078e0203 */
[----:B------:R-:W-:Y:S02]  /*124f0*/  IMAD R3, R14, UR4, RZ ;  /* 0x000000040e037c24 */ /* 0x000fe4000f8e02ff */
[----:B------:R-:W-:Y:S02]  /*12500*/  IMAD R8, R20, 0x40, R6 ;  /* 0x0000004014087824 */ /* 0x000fe400078e0206 */
[----:B------:R-:W-:Y:S02]  /*12510*/  VIADD R41, R192, 0x80 ;  /* 0x00000080c0297836 */ /* 0x000fe40000000000 */
[C---:B------:R-:W-:Y:S02]  /*12520*/  IMAD R3, R15.reuse, UR5, R3 ;  /* 0x000000050f037c24 */ /* 0x040fe4000f8e0203 */
[----:B------:R-:W-:Y:S01]  /*12530*/  IMAD.WIDE.U32 R4, R15, UR4, R4 ;  /* 0x000000040f047c25 */ /* 0x000fe2000f8e0004 */
[----:B------:R-:W-:-:S03]  /*12540*/  ULDC.64 UR4, c[0x0][0xbe0] ;  /* 0x0002f80000047ab9 */ /* 0x000fc60000000a00 */
[----:B0-----:R-:W-:Y:S01]  /*12550*/  @P0 IMAD.HI.U32 R6, R8, R7, RZ ;  /* 0x0000000708060227 */ /* 0x001fe200078e00ff */
[----:B------:R-:W-:Y:S02]  /*12560*/  SEL R7, RZ, 0x1, P2 ;  /* 0x00000001ff077807 */ /* 0x000fe40001000000 */
[----:B------:R-:W-:Y:S01]  /*12570*/  ISETP.GE.AND P2, PT, R41, R21, PT ;  /* 0x000000152900720c */ /* 0x000fe20003f46270 */
[----:B------:R-:W-:Y:S02]  /*12580*/  IMAD.SHL.U32 R10, R10, 0x2, RZ ;  /* 0x000000020a0a7824 */ /* 0x000fe400078e00ff */
[C---:B------:R-:W-:Y:S02]  /*12590*/  VIADD R39, R192.reuse, 0xc0 ;  /* 0x000000c0c0277836 */ /* 0x040fe40000000000 */
[----:B------:R-:W-:Y:S02]  /*125a0*/  IMAD.IADD R5, R5, 0x1, R3 ;  /* 0x0000000105057824 */ /* 0x000fe400078e0203 */
[----:B------:R-:W-:Y:S01]  /*125b0*/  IMAD.MOV.U32 R3, RZ, RZ, R8 ;  /* 0x000000ffff037224 */ /* 0x000fe200078e0008 */
[----:B---3--:R-:W-:Y:S01]  /*125c0*/  @P0 SHF.R.U32.HI R3, RZ, R9, R6 ;  /* 0x00000009ff030219 */ /* 0x008fe20000011606 */
[----:B------:R-:W-:Y:S01]  /*125d0*/  VIADD R37, R192, 0x100 ;  /* 0x00000100c0257836 */ /* 0x000fe20000000000 */
[----:B------:R-:W-:Y:S01]  /*125e0*/  LOP3.LUT R9, R10, 0x2, R7, 0xe2, !PT ;  /* 0x000000020a097812 */ /* 0x000fe200078ee207 */
[----:B------:R-:W-:Y:S01]  /*125f0*/  IMAD R31, R0, R29, RZ ;  /* 0x0000001d001f7224 */ /* 0x000fe200078e02ff */
[----:B------:R-:W-:Y:S01]  /*12600*/  ISETP.GE.AND P1, PT, R39, R21, PT ;  /* 0x000000152700720c */ /* 0x000fe20003f26270 */
[----:B------:R-:W-:Y:S01]  /*12610*/  IMAD.MOV R7, RZ, RZ, -R3 ;  /* 0x000000ffff077224 */ /* 0x000fe200078e0a03 */
[----:B------:R-:W-:Y:S01]  /*12620*/  SEL R10, RZ, 0xffffffff, P2 ;  /* 0xffffffffff0a7807 */ /* 0x000fe20001000000 */
[----:B------:R-:W-:Y:S01]  /*12630*/  IMAD.WIDE.U32 R4, R3, UR4, R4 ;  /* 0x0000000403047c25 */ /* 0x000fe2000f8e0004 */
[----:B------:R-:W-:-:S02]  /*12640*/  SHF.R.S32.HI R6, RZ, 0x1f, R3 ;  /* 0x0000001fff067819 */ /* 0x000fc40000011403 */
[----:B------:R-:W-:Y:S01]  /*12650*/  SEL R11, RZ, 0xffffffff, P1 ;  /* 0xffffffffff0b7807 */ /* 0x000fe20000800000 */
[----:B------:R-:W-:Y:S01]  /*12660*/  IMAD.SHL.U32 R10, R10, 0x4, RZ ;  /* 0x000000040a0a7824 */ /* 0x000fe200078e00ff */
[----:B------:R-:W-:Y:S01]  /*12670*/  ISETP.GE.AND P0, PT, R37, R21, PT ;  /* 0x000000152500720c */ /* 0x000fe20003f06270 */
[----:B------:R-:W-:Y:S02]  /*12680*/  IMAD R6, R6, UR4, RZ ;  /* 0x0000000406067c24 */ /* 0x000fe4000f8e02ff */
        /* <DEDUP_REMOVED lines=11> */
[----:B------:R-:W-:-:S02]  /*12740*/  VIADD R33, R192, 0x180 ;  /* 0x00000180c0217836 */ /* 0x000fc40000000000 */
[----:B------:R-:W-:Y:S01]  /*12750*/  IMAD R0, R0, UR4, RZ ;  /* 0x0000000400007c24 */ /* 0x000fe2000f8e02ff */
[----:B------:R-:W-:Y:S01]  /*12760*/  LOP3.LUT R6, R6, 0x10, R3, 0xe2, !PT ;  /* 0x0000001006067812 */ /* 0x000fe200078ee203 */
[----:B------:R-:W-:Y:S01]  /*12770*/  IMAD.IADD R5, R5, 0x1, R9 ;  /* 0x0000000105057824 */ /* 0x000fe200078e0209 */
[----:B------:R-:W-:Y:S01]  /*12780*/  SEL R8, RZ, 0xffffffff, P0 ;  /* 0xffffffffff087807 */ /* 0x000fe20000000000 */
[----:B------:R-:W-:Y:S01]  /*12790*/  IMAD R3, R7, UR5, R0 ;  /* 0x0000000507037c24 */ /* 0x000fe2000f8e0200 */
[----:B------:R-:W-:Y:S01]  /*127a0*/  ISETP.GE.AND P0, PT, R33, R21, PT ;  /* 0x000000152100720c */ /* 0x000fe20003f06270 */
[----:B------:R-:W-:Y:S01]  /*127b0*/  IMAD R0, R20, 0x40, R12 ;  /* 0x0000004014007824 */ /* 0x000fe200078e020c */
[----:B------:R-:W-:Y:S01]  /*127c0*/  SHF.L.U32 R9, R8, 0x5, RZ ;  /* 0x0000000508097819 */ /* 0x000fe200000006ff */
[----:B------:R-:W-:Y:S01]  /*127d0*/  IMAD.WIDE.U32 R4, R7, UR4, R4 ;  /* 0x0000000407047c25 */ /* 0x000fe2000f8e0004 */
[----:B------:R-:W-:Y:S01]  /*127e0*/  SEL R7, RZ, 0x40, P0 ;  /* 0x00000040ff077807 */ /* 0x000fe20000000000 */
[----:B------:R-:W-:Y:S01]  /*127f0*/  ULDC.64 UR4, c[0x0][0xb80] ;  /* 0x0002e00000047ab9 */ /* 0x000fe20000000a00 */
[----:B------:R-:W-:Y:S01]  /*12800*/  ISETP.GE.AND P0, PT, R0, R31, PT ;  /* 0x0000001f0000720c */ /* 0x000fe20003f06270 */
[----:B------:R-:W-:Y:S01]  /*12810*/  VIADD R30, R192, 0x1c0 ;  /* 0x000001c0c01e7836 */ /* 0x000fe20000000000 */
[----:B------:R-:W-:Y:S01]  /*12820*/  LEA R20, P1, R4, UR4, 0x1 ;  /* 0x0000000404147c11 */ /* 0x000fe2000f8208ff */
        /* <DEDUP_REMOVED lines=13> */
[----:B------:R-:W-:Y:S01]  /*12900*/  LOP3.LUT R28, R24, R5, RZ, 0xfc, !PT ;  /* 0x00000005181c7212 */ /* 0x000fe200078efcff */
[----:B------:R-:W-:Y:S01]  /*12910*/  VIADD R44, R192, 0x40 ;  /* 0x00000040c02c7836 */ /* 0x000fe20000000000 */
        /* <DEDUP_REMOVED lines=40> */
.L_x_1354:
[----:B------:R-:W-:Y:S05]  /*12ba0*/  BSYNC B1 ;  /* 0x0000000000017941 */ /* 0x000fea0003800000 */
.L_x_1353:
        /* <DEDUP_REMOVED lines=36> */
.L_x_1349:
[----:B------:R-:W-:Y:S05]  /*12df0*/  BSYNC B0 ;  /* 0x0000000000007941 */ /* 0x000fea0003800000 */
.L_x_1343:
[----:B------:R-:W-:Y:S02]  /*12e00*/  ULDC UR4, c[0x0][0xd3c] ;  /* 0x00034f0000047ab9 */ /* 0x000fe40000000800 */
[----:B------:R-:W-:-:S13]  /*12e10*/  ISETP.GE.AND P0, PT, R27, UR4, PT ;  /* 0x000000041b007c0c */ /* 0x000fda000bf06270 */
[----:B------:R-:W-:Y:S05]  /*12e20*/  @!P0 BRA `(.L_x_1355) ;  /* 0xfffffee400e88947 */ /* 0x000fea000383ffff */
[----:B------:R-:W-:Y:S05]  /*12e30*/  BRA `(.L_x_1234) ;  /* 0x0000007c00d87947 */ /* 0x000fea0003800000 */
.L_x_1232:
        /* <DEDUP_REMOVED lines=16> */
.L_x_1356:
        /* <DEDUP_REMOVED lines=41> */
.L_x_1362:
        /* <DEDUP_REMOVED lines=12> */
.L_x_1361:
[----:B------:R-:W-:Y:S05]  /*13290*/  BSYNC B0 ;  /* 0x0000000000007941 */ /* 0x000fea0003800000 */
.L_x_1360:
[----:B0----5:R-:W0:Y:S02]  /*132a0*/  SHFL.UP PT, R2, R4, 0x1, RZ ;  /* 0x0420000004027989 */ /* 0x021e2400000e00ff */
        /* <DEDUP_REMOVED lines=20> */
.L_x_1358:
        /* <DEDUP_REMOVED lines=15> */
.L_x_1363:
[----:B---3--:R-:W-:Y:S01]  /*134e0*/  IMAD R16, R16, UR5, R9 ;  /* 0x0000000510107c24 */ /* 0x008fe2000f8e0209 */
[----:B0-----:R-:W-:Y:S01]  /*134f0*/  IABS R2, R4 ;  /* 0x0000000400027213 */ /* 0x001fe20000000000 */
[----:B-12---:R-:W-:Y:S02]  /*13500*/  IMAD.MOV R7, RZ, RZ, -R3 ;  /* 0x000000ffff077224 */ /* 0x006fe400078e0a03 */
[----:B------:R-:W-:Y:S01]  /*13510*/  VIADD R19, R19, UR4 ;  /* 0x0000000413137c36 */ /* 0x000fe20008000000 */
[----:B------:R-:W-:Y:S01]  /*13520*/  IADD3 R9, -R16, UR6, RZ ;  /* 0x0000000610097c10 */ /* 0x000fe2000fffe1ff */
[----:B------:R-:W-:Y:S02]  /*13530*/  IMAD.MOV R8, RZ, RZ, -R2 ;  /* 0x000000ffff087224 */ /* 0x000fe400078e0a02 */
[----:B------:R-:W-:Y:S01]  /*13540*/  IMAD R7, R7, R10, RZ ;  /* 0x0000000a07077224 */ /* 0x000fe200078e02ff */
        /* <DEDUP_REMOVED lines=21> */
.L_x_1359:
[----:B------:R-:W-:Y:S02]  /*136a0*/  IMAD.MOV.U32 R17, RZ, RZ, RZ ;  /* 0x000000ffff117224 */ /* 0x000fe400078e00ff */
[----:B------:R-:W-:Y:S02]  /*136b0*/  IMAD.U32 R16, RZ, RZ, UR6 ;  /* 0x00000006ff107e24 */ /* 0x000fe4000f8e00ff */
[----:B------:R-:W-:-:S07]  /*136c0*/  IMAD.MOV.U32 R18, RZ, RZ, RZ ;  /* 0x000000ffff127224 */ /* 0x000fce00078e00ff */
.L_x_1364:
[----:B------:R-:W-:-:S13]  /*136d0*/  ISETP.NE.AND P0, PT, R5, RZ, PT ;  /* 0x000000ff0500720c */ /* 0x000fda0003f05270 */
[----:B------:R-:W0:Y:S01]  /*136e0*/  @!P0 S2R R3, SR_CgaCtaId ;  /* 0x0000000000038919 */ /* 0x000e220000008800 */
[----:B------:R-:W-:-:S04]  /*136f0*/  @!P0 MOV R2, 0x400 ;  /* 0x0000040000028802 */ /* 0x000fc80000000f00 */
[----:B0-----:R-:W-:-:S05]  /*13700*/  @!P0 LEA R2, R3, R2, 0x18 ;  /* 0x0000000203028211 */ /* 0x001fca00078ec0ff */
[----:B------:R1:W-:Y:S01]  /*13710*/  @!P0 STS.128 [R2+0x388d0], R16 ;  /* 0x0388d01002008388 */ /* 0x0003e20000000c00 */
[----:B------:R-:W-:Y:S06]  /*13720*/  BAR.ARV 0x5, 0x180 ;  /* 0x0146000000007b1d */ /* 0x000fec0000002000 */
.L_x_1357:
[----:B------:R2:W-:Y:S01]  /*13730*/  STL [R1+0x28], RZ ;  /* 0x000028ff01007387 */ /* 0x0005e20000100800 */
[----:B------:R-:W-:Y:S01]  /*13740*/  ULDC UR4, c[0x0][0xd3c] ;  /* 0x00034f0000047ab9 */ /* 0x000fe20000000800 */
[----:B------:R-:W-:Y:S01]  /*13750*/  IMAD.MOV.U32 R28, RZ, RZ, 0x1 ;  /* 0x00000001ff1c7424 */ /* 0x000fe200078e00ff */
[----:B0-----:R-:W-:Y:S01]  /*13760*/  ISETP.GE.AND P0, PT, R19, UR4, PT ;  /* 0x0000000413007c0c */ /* 0x001fe2000bf06270 */
[----:B------:R-:W-:-:S12]  /*13770*/  IMAD.MOV.U32 R25, RZ, RZ, RZ ;  /* 0x000000ffff197224 */ /* 0x000fd800078e00ff */
[----:B--2---:R-:W-:Y:S05]  /*13780*/  @P0 BRA `(.L_x_1365) ;  /* 0x0000007000a80947 */ /* 0x004fea0003800000 */
[----:B------:R-:W2:Y:S01]  /*13790*/  LDL R4, [R1+0x8] ;  /* 0x0000080001047983 */ /* 0x000ea20000100800 */
[----:B------:R-:W0:Y:S01]  /*137a0*/  S2UR UR5, SR_CgaCtaId ;  /* 0x00000000000579c3 */ /* 0x000e220000008800 */
[C---:B-1----:R-:W-:Y:S01]  /*137b0*/  IMAD.SHL.U32 R2, R0.reuse, 0x8, RZ ;  /* 0x0000000800027824 */ /* 0x042fe200078e00ff */
[----:B------:R-:W-:Y:S01]  /*137c0*/  LOP3.LUT R5, R0, 0x7f, RZ, 0xc0, !PT ;  /* 0x0000007f00057812 */ /* 0x000fe200078ec0ff */
[----:B------:R-:W-:Y:S01]  /*137d0*/  UMOV UR4, 0x400 ;  /* 0x0000040000047882 */ /* 0x000fe20000000000 */
[----:B------:R-:W-:Y:S01]  /*137e0*/  BSSY B8, `(.L_x_1365) ;  /* 0x0000724000087945 */ /* 0x000fe20003800000 */
[----:B------:R-:W-:Y:S01]  /*137f0*/  IMAD.MOV.U32 R29, RZ, RZ, 0x1 ;  /* 0x00000001ff1d7424 */ /* 0x000fe200078e00ff */
[C---:B------:R-:W-:Y:S01]  /*13800*/  LOP3.LUT R3, R2.reuse, 0x1f8, RZ, 0xc0, !PT ;  /* 0x000001f802037812 */ /* 0x040fe200078ec0ff */
[----:B------:R-:W-:Y:S01]  /*13810*/  IMAD.SHL.U32 R36, R5, 0x8, RZ ;  /* 0x0000000805247824 */ /* 0x000fe200078e00ff */
[----:B------:R-:W-:Y:S02]  /*13820*/  LOP3.LUT R2, R2, 0x38, RZ, 0xc0, !PT ;  /* 0x0000003802027812 */ /* 0x000fe400078ec0ff */
[----:B------:R-:W-:-:S02]  /*13830*/  CS2R R24, SRZ ;  /* 0x0000000000187805 */ /* 0x000fc4000001ff00 */
[----:B------:R-:W-:Y:S01]  /*13840*/  LOP3.LUT R3, R3, 0x38, R0, 0x78, !PT ;  /* 0x0000003803037812 */ /* 0x000fe200078e7800 */
[----:B------:R-:W-:Y:S01]  /*13850*/  IMAD.MOV.U32 R28, RZ, RZ, 0x1 ;  /* 0x00000001ff1c7424 */ /* 0x000fe200078e00ff */
[----:B------:R-:W-:Y:S01]  /*13860*/  SHF.L.U32 R0, R0, 0x4, RZ ;  /* 0x0000000400007819 */ /* 0x000fe200000006ff */
[----:B------:R-:W-:Y:S01]  /*13870*/  ULDC.64 UR38, c[0x0][0x198] ;  /* 0x0000660000267ab9 */ /* 0x000fe20000000a00 */
[----:B------:R-:W-:Y:S01]  /*13880*/  LOP3.LUT R36, R3, 0x200, R36, 0xf8, !PT ;  /* 0x0000020003247812 */ /* 0x000fe200078ef824 */
[----:B------:R-:W-:Y:S01]  /*13890*/  ULDC UR36, c[0x0][0xc] ;  /* 0x0000030000247ab9 */ /* 0x000fe20000000800 */
[----:B------:R-:W-:-:S04]  /*138a0*/  SHF.R.U32.HI R3, RZ, 0x3, R5 ;  /* 0x00000003ff037819 */ /* 0x000fc80000011605 */
[----:B------:R-:W-:Y:S02]  /*138b0*/  LOP3.LUT R3, R3, 0x70, R0, 0xf8, !PT ;  /* 0x0000007003037812 */ /* 0x000fe400078ef800 */
[C---:B------:R-:W-:Y:S01]  /*138c0*/  LOP3.LUT R0, R2.reuse, 0x40, RZ, 0xfc, !PT ;  /* 0x0000004002007812 */ /* 0x040fe200078efcff */
[----:B0-----:R-:W-:Y:S01]  /*138d0*/  ULEA UR4, UR5, UR4, 0x18 ;  /* 0x0000000405047291 */ /* 0x001fe2000f8ec03f */
[C---:B------:R-:W-:Y:S02]  /*138e0*/  LOP3.LUT R3, R2.reuse, 0xc0, RZ, 0xfc, !PT ;  /* 0x000000c002037812 */ /* 0x040fe400078efcff */
[C---:B------:R-:W-:Y:S02]  /*138f0*/  LOP3.LUT R0, R2.reuse, 0x100, RZ, 0xfc, !PT ;  /* 0x0000010002007812 */ /* 0x040fe400078efcff */
[C---:B------:R-:W-:Y:S01]  /*13900*/  LOP3.LUT R3, R2.reuse, 0x180, RZ, 0xfc, !PT ;  /* 0x0000018002037812 */ /* 0x040fe200078efcff */
[----:B------:R-:W-:Y:S01]  /*13910*/  IMAD.U32 R23, RZ, RZ, UR4 ;  /* 0x00000004ff177e24 */ /* 0x000fe2000f8e00ff */
[----:B------:R-:W-:-:S03]  /*13920*/  LOP3.LUT R0, R2, 0x1c0, RZ, 0xfc, !PT ;  /* 0x000001c002007812 */ /* 0x000fc600078efcff */
[----:B------:R-:W-:Y:S01]  /*13930*/  IMAD R26, R36, 0x2, R23 ;  /* 0x00000002241a7824 */ /* 0x000fe200078e0217 */
[----:B--2---:R-:W-:-:S05]  /*13940*/  LOP3.LUT R4, R4, 0x2, RZ, 0xfc, !PT ;  /* 0x0000000204047812 */ /* 0x004fca00078efcff */
[----:B------:R0:W-:Y:S04]  /*13950*/  STL [R1+0x50], R4 ;  /* 0x0000500401007387 */ /* 0x0001e80000100800 */
[----:B------:R1:W-:Y:S01]  /*13960*/  STL [R1+0x28], RZ ;  /* 0x000028ff01007387 */ /* 0x0003e20000100800 */
[C---:B0-----:R-:W-:Y:S02]  /*13970*/  LOP3.LUT R4, R2.reuse, 0x80, RZ, 0xfc, !PT ;  /* 0x0000008002047812 */ /* 0x041fe400078efcff */
[----:B-1----:R-:W-:-:S07]  /*13980*/  LOP3.LUT R4, R2, 0x140, RZ, 0xfc, !PT ;  /* 0x0000014002047812 */ /* 0x002fce00078efcff */
.L_x_1478:
[----:B0-----:R-:W0:Y:S02]  /*13990*/  LDC.64 R2, c[0x0][0xd88] ;  /* 0x00036200ff027b82 */ /* 0x001e240000000a00 */
[----:B0-----:R-:W-:-:S05]  /*139a0*/  IMAD.WIDE R2, R19, 0x4, R2 ;  /* 0x0000000413027825 */ /* 0x001fca00078e0202 */
[----:B--2---:R-:W2:Y:S01]  /*139b0*/  LDG.E R37, desc[UR40][R2.64] ;  /* 0x0000002802257981 */ /* 0x004ea2000c1e1900 */
[----:B------:R-:W-:Y:S05]  /*139c0*/  YIELD ;  /* 0x0000000000007946 */ /* 0x000fea0003800000 */
[----:B------:R-:W-:Y:S01]  /*139d0*/  ULDC.64 UR4, c[0x0][0xb20] ;  /* 0x0002c80000047ab9 */ /* 0x000fe20000000a00 */
[----:B------:R-:W-:Y:S01]  /*139e0*/  IMAD.MOV.U32 R34, RZ, RZ, RZ ;  /* 0x000000ffff227224 */ /* 0x000fe200078e00ff */
[----:B------:R-:W-:Y:S01]  /*139f0*/  ISETP.NE.U32.AND P0, PT, RZ, UR4, PT ;  /* 0x00000004ff007c0c */ /* 0x000fe2000bf05070 */
[----:B---3--:R-:W-:Y:S01]  /*13a00*/  IMAD.MOV.U32 R6, RZ, RZ, RZ ;  /* 0x000000ffff067224 */ /* 0x008fe200078e00ff */
[----:B------:R-:W-:Y:S01]  /*13a10*/  ULDC.64 UR8, c[0x0][0xb10] ;  /* 0x0002c40000087ab9 */ /* 0x000fe20000000a00 */
[----:B------:R-:W-:Y:S01]  /*13a20*/  ULDC.64 UR6, c[0x0][0xb08] ;  /* 0x0002c20000067ab9 */ /* 0x000fe20000000a00 */
[----:B------:R-:W-:-:S02]  /*13a30*/  ISETP.NE.AND.EX P0, PT, RZ, UR5, PT, P0 ;  /* 0x00000005ff007c0c */ /* 0x000fc4000bf05300 */
        /* <DEDUP_REMOVED lines=24> */
[----:B--2---:R0:W-:Y:S02]  /*13bc0*/  STL [R1], R6 ;  /* 0x0000000601007387 */ /* 0x0041e40000100800 */
        /* <DEDUP_REMOVED lines=10> */
[----:B0-----:R-:W-:Y:S02]  /*13c70*/  IMAD.U32 R6, RZ, RZ, UR5 ;  /* 0x00000005ff067e24 */ /* 0x001fe4000f8e00ff */
        /* <DEDUP_REMOVED lines=8> */
.L_x_1366:
        /* <DEDUP_REMOVED lines=9> */
.L_x_1367:
        /* <DEDUP_REMOVED lines=9> */
.L_x_1368:
        /* <DEDUP_REMOVED lines=9> */
[----:B------:R-:W-:Y:S01]  /*13eb0*/  LEA.HI R4, R3, R2, RZ, 0x6 ;  /* 0x0000000203047211 */ /* 0x000fe200078f30ff */
[----:B------:R-:W-:-:S03]  /*13ec0*/  IMAD.MOV R2, RZ, RZ, -R7 ;  /* 0x000000ffff027224 */ /* 0x000fc600078e0a07 */
        /* <DEDUP_REMOVED lines=21> */
.L_x_1523:
[----:B--2---:R-:W-:Y:S02]  /*14020*/  ISETP.NE.AND P0, PT, R14, RZ, PT ;  /* 0x000000ff0e00720c */ /* 0x004fe40003f05270 */
[----:B------:R-:W-:-:S11]  /*14030*/  PLOP3.LUT P6, PT, PT, PT, PT, 0x8, 0x0 ;  /* 0x000000000000781c */ /* 0x000fd60003fce170 */
[----:B------:R-:W-:Y:S05]  /*14040*/  @P0 BRA `(.L_x_1372) ;  /* 0x00000000000c0947 */ /* 0x000fea0003800000 */
[----:B------:R-:W-:-:S03]  /*14050*/  UMOV UR4, 0xffffffff ;  /* 0xffffffff00047882 */ /* 0x000fc60000000000 */
[----:B------:R-:W-:Y:S05]  /*14060*/  BRA.DIV UR4, `(.L_x_1373) ;  /* 0x0000007a041c7947 */ /* 0x000fea000b800000 */
[----:B------:R-:W-:-:S13]  /*14070*/  ELECT P6, URZ, PT ;  /* 0x00000000003f782f */ /* 0x000fda00038c0000 */
.L_x_1372:
        /* <DEDUP_REMOVED lines=9> */
.L_x_1526:
[----:B------:R-:W-:Y:S05]  /*14110*/  BSYNC B1 ;  /* 0x0000000000017941 */ /* 0x000fea0003800000 */
.L_x_1374:
        /* <DEDUP_REMOVED lines=10> */
.L_x_1527:
[----:B------:R-:W-:Y:S05]  /*141c0*/  BSYNC B2 ;  /* 0x0000000000027941 */ /* 0x000fea0003800000 */
.L_x_1378:
        /* <DEDUP_REMOVED lines=9> */
.L_x_1381:
[----:B------:R-:W-:Y:S05]  /*14260*/  BSYNC B2 ;  /* 0x0000000000027941 */ /* 0x000fea0003800000 */
.L_x_1380:
[----:B------:R-:W-:Y:S01]  /*14270*/  IMAD.MOV.U32 R12, RZ, RZ, RZ ;  /* 0x000000ffff0c7224 */ /* 0x000fe200078e00ff */
[----:B------:R-:W-:Y:S01]  /*14280*/  LEA R7, R2, R0, 0x6 ;  /* 0x0000000002077211 */ /* 0x000fe200078e30ff */
[----:B0-----:R-:W-:Y:S01]  /*14290*/  IMAD R8, R24, 0x2000, R23 ;  /* 0x0000200018087824 */ /* 0x001fe200078e0217 */
        /* <DEDUP_REMOVED lines=9> */
.L_x_1382:
        /* <DEDUP_REMOVED lines=13> */
.L_x_1528:
[----:B------:R-:W-:Y:S05]  /*14400*/  BSYNC B2 ;  /* 0x0000000000027941 */ /* 0x000fea0003800000 */
.L_x_1383:
        /* <DEDUP_REMOVED lines=11> */
.L_x_1386:
[----:B------:R-:W-:Y:S05]  /*144c0*/  BSYNC B2 ;  /* 0x0000000000027941 */ /* 0x000fea0003800000 */
.L_x_1385:
[----:B------:R-:W-:Y:S01]  /*144d0*/  R2UR UR10, R12 ;  /* 0x000000000c0a72ca */ /* 0x000fe200000e0000 */
[----:B01----:R-:W-:Y:S01]  /*144e0*/  IMAD R6, R24, 0x10000, R23 ;  /* 0x0001000018067824 */ /* 0x003fe200078e0217 */
[----:B------:R-:W-:Y:S01]  /*144f0*/  R2UR UR6, R10 ;  /* 0x000000000a0672ca */ /* 0x000fe200000e0000 */
[----:B------:R-:W-:Y:S01]  /*14500*/  UIADD3 UR4, UP0, UR38, 0x670, URZ ;  /* 0x0000067026047890 */ /* 0x000fe2000ff1e03f */
[----:B------:R-:W-:Y:S01]  /*14510*/  R2UR UR7, R11 ;  /* 0x000000000b0772ca */ /* 0x000fe200000e0000 */
[----:B------:R-:W-:Y:S01]  /*14520*/  VIADD R3, R3, 0x388b0 ;  /* 0x000388b003037836 */ /* 0x000fe20000000000 */
[----:B------:R-:W-:Y:S01]  /*14530*/  PLOP3.LUT P0, PT, PT, PT, PT, 0x80, 0x0 ;  /* 0x000000000000781c */ /* 0x000fe20003f0f070 */
[----:B------:R-:W-:Y:S01]  /*14540*/  VIADD R8, R6, 0x400 ;  /* 0x0000040006087836 */ /* 0x000fe20000000000 */
[----:B------:R-:W-:-:S12]  /*14550*/  UIADD3.X UR5, URZ, UR39, URZ, UP0, !UPT ;  /* 0x000000273f057290 */ /* 0x000fd800087fe43f */
.L_x_1387:
        /* <DEDUP_REMOVED lines=15> */
.L_x_1388:
        /* <DEDUP_REMOVED lines=15> */
.L_x_1389:
        /* <DEDUP_REMOVED lines=15> */
.L_x_1390:
        /* <DEDUP_REMOVED lines=15> */
.L_x_1391:
        /* <DEDUP_REMOVED lines=15> */
.L_x_1392:
        /* <DEDUP_REMOVED lines=15> */
.L_x_1393:
        /* <DEDUP_REMOVED lines=15> */
.L_x_1394:
        /* <DEDUP_REMOVED lines=10> */
.L_x_1377:
[----:B------:R-:W-:Y:S05]  /*14c90*/  BSYNC B1 ;  /* 0x0000000000017941 */ /* 0x000fea0003800000 */
.L_x_1376:
[----:B------:R-:W-:Y:S01]  /*14ca0*/  VIADD R9, R2, 0xfffffffe ;  /* 0xfffffffe02097836 */ /* 0x000fe20000000000 */
[----:B------:R-:W-:Y:S01]  /*14cb0*/  PLOP3.LUT P0, PT, PT, PT, PT, 0x8, 0x0 ;  /* 0x000000000000781c */ /* 0x000fe20003f0e170 */
[----:B------:R-:W-:-:S03]  /*14cc0*/  VIADD R24, R24, 0x1 ;  /* 0x0000000118187836 */ /* 0x000fc60000000000 */
[----:B------:R-:W-:Y:S02]  /*14cd0*/  ISETP.GE.AND P2, PT, R9, R5, PT ;  /* 0x000000050900720c */ /* 0x000fe40003f46270 */
[----:B------:R-:W-:-:S04]  /*14ce0*/  ISETP.NE.AND P1, PT, R24, 0x2, PT ;  /* 0x000000021800780c */ /* 0x000fc80003f25270 */
[----:B------:R-:W-:Y:S02]  /*14cf0*/  SEL R2, RZ, 0x1, P1 ;  /* 0x00000001ff027807 */ /* 0x000fe40000800000 */
[----:B------:R-:W-:Y:S02]  /*14d00*/  SEL R24, R24, RZ, P1 ;  /* 0x000000ff18187207 */ /* 0x000fe40000800000 */
[----:B------:R-:W-:-:S03]  /*14d10*/  LOP3.LUT R29, R29, R2, RZ, 0x3c, !PT ;  /* 0x000000021d1d7212 */ /* 0x000fc600078e3cff */
[----:B------:R-:W-:Y:S05]  /*14d20*/  @!P2 BRA `(.L_x_1370) ;  /* 0x0000000c0000a947 */ /* 0x000fea0003800000 */
.L_x_1414:
        /* <DEDUP_REMOVED lines=11> */
.L_x_1529:
[----:B------:R-:W-:Y:S05]  /*14de0*/  BSYNC B2 ;  /* 0x0000000000027941 */ /* 0x000fea0003800000 */
.L_x_1397:
        /* <DEDUP_REMOVED lines=9> */
.L_x_1400:
[----:B------:R-:W-:Y:S05]  /*14e80*/  BSYNC B2 ;  /* 0x0000000000027941 */ /* 0x000fea0003800000 */
.L_x_1399:
        /* <DEDUP_REMOVED lines=11> */
.L_x_1401:
        /* <DEDUP_REMOVED lines=13> */
.L_x_1530:
[----:B------:R-:W-:Y:S05]  /*15010*/  BSYNC B2 ;  /* 0x0000000000027941 */ /* 0x000fea0003800000 */
.L_x_1402:
[----:B------:R-:W-:Y:S01]  /*15020*/  BSSY B2, `(.L_x_1404) ;  /* 0x000000b000027945 */ /* 0x000fe20003800000 */
[----:B01----:R-:W-:Y:S01]  /*15030*/  MOV R2, 0x0 ;  /* 0x0000000000027802 */ /* 0x003fe20000000f00 */
[----:B------:R-:W-:Y:S02]  /*15040*/  IMAD.MOV.U32 R3, RZ, RZ, 0x12f00000 ;  /* 0x12f00000ff037424 */ /* 0x000fe400078e00ff */
        /* <DEDUP_REMOVED lines=8> */
.L_x_1405:
[----:B------:R-:W-:Y:S05]  /*150d0*/  BSYNC B2 ;  /* 0x0000000000027941 */ /* 0x000fea0003800000 */
.L_x_1404:
        /* <DEDUP_REMOVED lines=9> */
.L_x_1406:
        /* <DEDUP_REMOVED lines=15> */
.L_x_1407:
        /* <DEDUP_REMOVED lines=15> */
.L_x_1408:
        /* <DEDUP_REMOVED lines=15> */
.L_x_1409:
        /* <DEDUP_REMOVED lines=15> */
.L_x_1410:
        /* <DEDUP_REMOVED lines=15> */
.L_x_1411:
        /* <DEDUP_REMOVED lines=15> */
.L_x_1412:
        /* <DEDUP_REMOVED lines=15> */
.L_x_1413:
        /* <DEDUP_REMOVED lines=10> */
.L_x_1396:
[----:B------:R-:W-:Y:S05]  /*158a0*/  BSYNC B1 ;  /* 0x0000000000017941 */ /* 0x000fea0003800000 */
.L_x_1395:
        /* <DEDUP_REMOVED lines=8> */
.L_x_1370:
[----:B------:R-:W-:Y:S05]  /*15930*/  BSYNC B0 ;  /* 0x0000000000007941 */ /* 0x000fea0003800000 */
.L_x_1369:
        /* <DEDUP_REMOVED lines=23> */
.L_x_1416:
        /* <DEDUP_REMOVED lines=9> */
[----:B-1----:R-:W1:Y:S01]  /*15b40*/  LDC.64 R2, c[0x4][R2] ;  /* 0x0100000002027b82 */ /* 0x002e620000000a00 */
[----:B------:R-:W-:Y:S02]  /*15b50*/  IMAD.U32 R5, RZ, RZ, UR7 ;  /* 0x00000007ff057e24 */ /* 0x000fe4000f8e00ff */
[----:B------:R-:W-:Y:S02]  /*15b60*/  IMAD.U32 R6, RZ, RZ, UR8 ;  /* 0x00000008ff067e24 */ /* 0x000fe4000f8e00ff */
[----:B------:R-:W-:-:S02]  /*15b70*/  IMAD.U32 R7, RZ, RZ, UR9 ;  /* 0x00000009ff077e24 */ /* 0x000fc4000f8e00ff */
[----:B------:R-:W-:Y:S02]  /*15b80*/  IMAD.U32 R10, RZ, RZ, UR4 ;  /* 0x00000004ff0a7e24 */ /* 0x000fe4000f8e00ff */
[----:B------:R-:W-:Y:S02]  /*15b90*/  IMAD.U32 R11, RZ, RZ, UR5 ;  /* 0x00000005ff0b7e24 */ /* 0x000fe4000f8e00ff */
[----:B0-----:R-:W-:Y:S02]  /*15ba0*/  IMAD.MOV.U32 R8, RZ, RZ, 0x70 ;  /* 0x00000070ff087424 */ /* 0x001fe400078e00ff */
[----:B------:R-:W-:Y:S02]  /*15bb0*/  IMAD.MOV.U32 R12, RZ, RZ, 0x1 ;  /* 0x00000001ff0c7424 */ /* 0x000fe400078e00ff */
[----:B------:R-:W-:-:S07]  /*15bc0*/  IMAD.MOV.U32 R13, RZ, RZ, RZ ;  /* 0x000000ffff0d7224 */ /* 0x000fce00078e00ff */
[----:B------:R-:W-:-:S07]  /*15bd0*/  LEPC R20, `(.L_x_1419) ;  /* 0x000000001014794e */ /* 0x000fce0000000000 */
[----:B-1----:R-:W-:Y:S05]  /*15be0*/  CALL.ABS.NOINC R2 ;  /* 0x0000000002007343 */ /* 0x002fea0003c00000 */
.L_x_1419:
[----:B------:R-:W-:Y:S05]  /*15bf0*/  BSYNC B6 ;  /* 0x0000000000067941 */ /* 0x000fea0003800000 */
.L_x_1418:
        /* <DEDUP_REMOVED lines=20> */
.L_x_1422:
        /* <DEDUP_REMOVED lines=15> */
.L_x_1421:
[----:B------:R-:W-:Y:S05]  /*15e30*/  BSYNC B6 ;  /* 0x0000000000067941 */ /* 0x000fea0003800000 */
.L_x_1420:
[----:B------:R-:W-:Y:S01]  /*15e40*/  ULDC.64 UR4, c[0x0][0xaf0] ;  /* 0x0002bc0000047ab9 */ /* 0x000fe20000000a00 */
[----:B------:R-:W2:Y:S01]  /*15e50*/  S2R R20, SR_TID.X ;  /* 0x0000000000147919 */ /* 0x000ea20000002100 */
[----:B------:R-:W-:Y:S01]  /*15e60*/  ISETP.NE.U32.AND P0, PT, RZ, UR4, PT ;  /* 0x00000004ff007c0c */ /* 0x000fe2000bf05070 */
[----:B------:R-:W3:Y:S03]  /*15e70*/  LDC R10, c[0x0][0x430] ;  /* 0x00010c00ff0a7b82 */ /* 0x000ee60000000800 */
[----:B------:R-:W-:-:S13]  /*15e80*/  ISETP.NE.AND.EX P0, PT, RZ, UR5, PT, P0 ;  /* 0x00000005ff007c0c */ /* 0x000fda000bf05300 */
[----:B------:R-:W-:Y:S01]  /*15e90*/  @P0 IADD3 R2, P1, R27, UR4, RZ ;  /* 0x000000041b020c10 */ /* 0x000fe2000ff3e0ff */
[----:B------:R-:W4:Y:S01]  /*15ea0*/  S2R R11, SR_TID.X ;  /* 0x00000000000b7919 */ /* 0x000f220000002100 */
[----:B------:R-:W-:Y:S02]  /*15eb0*/  ULDC UR4, c[0x0][0x320] ;  /* 0x0000c80000047ab9 */ /* 0x000fe40000000800 */
[----:B-1----:R-:W-:-:S05]  /*15ec0*/  @P0 IADD3.X R3, R30, UR5, RZ, P1, !PT ;  /* 0x000000051e030c10 */ /* 0x002fca0008ffe4ff */
[----:B------:R1:W5:Y:S01]  /*15ed0*/  @P0 LDG.E R32, desc[UR40][R2.64] ;  /* 0x0000002802200981 */ /* 0x000362000c1e1900 */
[----:B--2---:R-:W-:-:S04]  /*15ee0*/  LOP3.LUT R20, R20, 0x7f, RZ, 0xc0, !PT ;  /* 0x0000007f14147812 */ /* 0x004fc800078ec0ff */
[----:B------:R-:W-:Y:S02]  /*15ef0*/  SHF.R.U32.HI R21, RZ, 0x3, R20 ;  /* 0x00000003ff157819 */ /* 0x000fe40000011614 */
[----:B------:R-:W2:Y:S02]  /*15f00*/  S2R R20, SR_TID.X ;  /* 0x0000000000147919 */ /* 0x000ea40000002100 */
[----:B--2---:R-:W-:-:S05]  /*15f10*/  IMAD.SHL.U32 R20, R20, 0x10, RZ ;  /* 0x0000001014147824 */ /* 0x004fca00078e00ff */
[----:B------:R-:W-:Y:S02]  /*15f20*/  LOP3.LUT R20, R21, 0x70, R20, 0xf8, !PT ;  /* 0x0000007015147812 */ /* 0x000fe400078ef814 */
[----:B------:R-:W2:Y:S01]  /*15f30*/  S2R R21, SR_TID.X ;  /* 0x0000000000157919 */ /* 0x000ea20000002100 */
[----:B---3--:R-:W-:Y:S01]  /*15f40*/  ISETP.NE.AND P1, PT, R10, 0x1, PT ;  /* 0x000000010a00780c */ /* 0x008fe20003f25270 */
[----:B------:R-:W-:-:S12]  /*15f50*/  VIADD R31, R31, 0xffffffc0 ;  /* 0xffffffc01f1f7836 */ /* 0x000fd80000000000 */
[----:B-1----:R-:W1:Y:S01]  /*15f60*/  @P1 LDC R3, c[0x0][0x434] ;  /* 0x00010d00ff031b82 */ /* 0x002e620000000800 */
[----:B--2---:R-:W-:-:S07]  /*15f70*/  IMAD.SHL.U32 R21, R21, 0x8, RZ ;  /* 0x0000000815157824 */ /* 0x004fce00078e00ff */
[----:B------:R-:W2:Y:S01]  /*15f80*/  @P1 LDC R2, c[0x0][0x438] ;  /* 0x00010e00ff021b82 */ /* 0x000ea20000000800 */
[----:B------:R-:W-:-:S04]  /*15f90*/  LOP3.LUT R21, R21, 0x38, RZ, 0xc0, !PT ;  /* 0x0000003815157812 */ /* 0x000fc800078ec0ff */
[----:B------:R-:W-:-:S04]  /*15fa0*/  LOP3.LUT R21, R21, 0x40, RZ, 0xfc, !PT ;  /* 0x0000004015157812 */ /* 0x000fc800078efcff */
[----:B------:R-:W-:Y:S02]  /*15fb0*/  ISETP.GE.AND P2, PT, R21, UR4, PT ;  /* 0x0000000415007c0c */ /* 0x000fe4000bf46270 */
[----:B------:R-:W3:Y:S01]  /*15fc0*/  S2R R21, SR_TID.X ;  /* 0x0000000000157919 */ /* 0x000ee20000002100 */
[----:B------:R-:W-:-:S05]  /*15fd0*/  IMAD.IADD R4, R20, 0x1, R31 ;  /* 0x0000000114047824 */ /* 0x000fca00078e021f */
[C---:B------:R-:W-:Y:S01]  /*15fe0*/  ISETP.GE.AND P0, PT, R4.reuse, R35, PT ;  /* 0x000000230400720c */ /* 0x040fe20003f06270 */
[----:B------:R-:W-:Y:S02]  /*15ff0*/  IMAD.IADD R0, R4, 0x1, R34 ;  /* 0x0000000104007824 */ /* 0x000fe400078e0222 */
[----:B----4-:R-:W-:Y:S01]  /*16000*/  IMAD.SHL.U32 R11, R11, 0x8, RZ ;  /* 0x000000080b0b7824 */ /* 0x010fe200078e00ff */
[----:B------:R-:W-:Y:S01]  /*16010*/  ISETP.GT.U32.OR P0, PT, R20, 0x3f, P0 ;  /* 0x0000003f1400780c */ /* 0x000fe20000704470 */
[----:B-1----:R-:W-:-:S03]  /*16020*/  @P1 IMAD.HI.U32 R3, R0, R3, RZ ;  /* 0x0000000300031227 */ /* 0x002fc600078e00ff */
[----:B------:R-:W-:Y:S01]  /*16030*/  LOP3.LUT R11, R11, 0x38, RZ, 0xc0, !PT ;  /* 0x000000380b0b7812 */ /* 0x000fe200078ec0ff */
[----:B0-----:R-:W-:Y:S01]  /*16040*/  IMAD.MOV.U32 R8, RZ, RZ, R0 ;  /* 0x000000ffff087224 */ /* 0x001fe200078e0000 */
[----:B--2---:R-:W-:Y:S02]  /*16050*/  @P1 SHF.R.U32.HI R8, RZ, R2, R3 ;  /* 0x00000002ff081219 */ /* 0x004fe40000011603 */
[----:B------:R-:W-:Y:S02]  /*16060*/  ISETP.GE.AND P1, PT, R11, UR4, PT ;  /* 0x000000040b007c0c */ /* 0x000fe4000bf26270 */
[----:B------:R-:W-:Y:S02]  /*16070*/  LOP3.LUT R22, R22, 0xffffffbf, RZ, 0xc0, !PT ;  /* 0xffffffbf16167812 */ /* 0x000fe400078ec0ff */
[----:B------:R-:W-:Y:S01]  /*16080*/  SEL R9, RZ, 0xffffffff, P2 ;  /* 0xffffffffff097807 */ /* 0x000fe20001000000 */
[----:B------:R-:W0:Y:S01]  /*16090*/  @!P0 LDC.64 R2, c[0x0][0x428] ;  /* 0x00010a00ff028b82 */ /* 0x000e220000000a00 */
[----:B------:R-:W-:Y:S01]  /*160a0*/  @P2 LOP3.LUT R22, R22, 0x40, RZ, 0xfc, !PT ;  /* 0x0000004016162812 */ /* 0x000fe200078efcff */
[----:B---3--:R-:W-:Y:S01]  /*160b0*/  IMAD.SHL.U32 R21, R21, 0x8, RZ ;  /* 0x0000000815157824 */ /* 0x008fe200078e00ff */
[----:B------:R-:W-:Y:S01]  /*160c0*/  SEL R4, RZ, 0x1, P1 ;  /* 0x00000001ff047807 */ /* 0x000fe20000800000 */
[----:B------:R-:W-:-:S03]  /*160d0*/  IMAD.SHL.U32 R9, R9, 0x2, RZ ;  /* 0x0000000209097824 */ /* 0x000fc600078e00ff */
[----:B------:R-:W-:Y:S02]  /*160e0*/  LOP3.LUT R21, R21, 0x38, RZ, 0xc0, !PT ;  /* 0x0000003815157812 */ /* 0x000fe400078ec0ff */
[----:B------:R-:W-:Y:S02]  /*160f0*/  LOP3.LUT R22, R22, 0xffffff7f, RZ, 0xc0, !PT ;  /* 0xffffff7f16167812 */ /* 0x000fe400078ec0ff */
[C---:B------:R-:W-:Y:S02]  /*16100*/  LOP3.LUT R33, R21.reuse, 0x80, RZ, 0xfc, !PT ;  /* 0x0000008015217812 */ /* 0x040fe400078efcff */
[----:B------:R-:W-:Y:S02]  /*16110*/  LOP3.LUT R21, R21, 0xc0, RZ, 0xfc, !PT ;  /* 0x000000c015157812 */ /* 0x000fe400078efcff */
[----:B------:R-:W-:Y:S02]  /*16120*/  @P1 LOP3.LUT R22, R22, 0x80, RZ, 0xfc, !PT ;  /* 0x0000008016161812 */ /* 0x000fe400078efcff */
[----:B------:R-:W-:-:S02]  /*16130*/  LOP3.LUT R9, R9, 0x2, R4, 0xe2, !PT ;  /* 0x0000000209097812 */ /* 0x000fc400078ee204 */
[----:B------:R-:W-:Y:S01]  /*16140*/  ISETP.GE.AND P2, PT, R33, UR4, PT ;  /* 0x0000000421007c0c */ /* 0x000fe2000bf46270 */
[----:B------:R-:W1:Y:S01]  /*16150*/  @!P0 LDC.64 R4, c[0x0][0x418] ;  /* 0x00010600ff048b82 */ /* 0x000e620000000a00 */
[----:B------:R-:W-:Y:S02]  /*16160*/  ISETP.GE.AND P1, PT, R21, UR4, PT ;  /* 0x0000000415007c0c */ /* 0x000fe4000bf26270 */
[----:B------:R-:W-:Y:S02]  /*16170*/  SEL R6, RZ, 0x4, P2 ;  /* 0x00000004ff067807 */ /* 0x000fe40001000000 */
[----:B------:R-:W-:-:S04]  /*16180*/  SEL R7, RZ, 0x8, P1 ;  /* 0x00000008ff077807 */ /* 0x000fc80000800000 */
[----:B------:R-:W-:Y:S01]  /*16190*/  LOP3.LUT R9, R7, R9, R6, 0xfe, !PT ;  /* 0x0000000907097212 */ /* 0x000fe200078efe06 */
[--C-:B------:R-:W-:Y:S01]  /*161a0*/  @!P0 IMAD.MOV.U32 R6, RZ, RZ, R8.reuse ;  /* 0x000000ffff068224 */ /* 0x100fe200078e0008 */
[----:B------:R-:W-:Y:S02]  /*161b0*/  @!P0 SHF.R.S32.HI R7, RZ, 0x1f, R8 ;  /* 0x0000001fff078819 */ /* 0x000fe40000011408 */
[----:B------:R-:W-:-:S04]  /*161c0*/  LOP3.LUT R22, R22, 0xffffffdf, RZ, 0xc0, !PT ;  /* 0xffffffdf16167812 */ /* 0x000fc800078ec0ff */
[----:B------:R-:W-:-:S04]  /*161d0*/  @P2 LOP3.LUT R22, R22, 0x20, RZ, 0xfc, !PT ;  /* 0x0000002016162812 */ /* 0x000fc800078efcff */
[----:B------:R-:W-:-:S04]  /*161e0*/  LOP3.LUT R22, R22, 0xffffffef, RZ, 0xc0, !PT ;  /* 0xffffffef16167812 */ /* 0x000fc800078ec0ff */
[----:B------:R-:W-:Y:S02]  /*161f0*/  @P1 LOP3.LUT R22, R22, 0x10, RZ, 0xfc, !PT ;  /* 0x0000001016161812 */ /* 0x000fe400078efcff */
[----:B-----5:R-:W-:Y:S01]  /*16200*/  SHF.R.S32.HI R35, RZ, 0x1f, R32 ;  /* 0x0000001fff237819 */ /* 0x020fe20000011420 */
[----:B0-----:R-:W-:-:S04]  /*16210*/  @!P0 IMAD.WIDE.U32 R6, R32, R2, R6 ;  /* 0x0000000220068225 */ /* 0x001fc800078e0006 */
[----:B------:R-:W-:-:S04]  /*16220*/  @!P0 IMAD R2, R35, R2, RZ ;  /* 0x0000000223028224 */ /* 0x000fc800078e02ff */
[----:B------:R-:W-:Y:S01]  /*16230*/  @!P0 IMAD R3, R32, R3, R2 ;  /* 0x0000000320038224 */ /* 0x000fe200078e0202 */
[----:B-1----:R-:W-:-:S03]  /*16240*/  @!P0 LEA R4, P1, R6, R4, 0x2 ;  /* 0x0000000406048211 */ /* 0x002fc600078210ff */
[----:B------:R-:W-:Y:S02]  /*16250*/  @!P0 IMAD.IADD R3, R7, 0x1, R3 ;  /* 0x0000000107038824 */ /* 0x000fe400078e0203 */
[----:B------:R-:W-:-:S03]  /*16260*/  IMAD.MOV.U32 R2, RZ, RZ, RZ ;  /* 0x000000ffff027224 */ /* 0x000fc600078e00ff */
[----:B------:R-:W-:-:S05]  /*16270*/  @!P0 LEA.HI.X R5, R6, R5, R3, 0x2, P1 ;  /* 0x0000000506058211 */ /* 0x000fca00008f1403 */
[----:B------:R0:W2:Y:S01]  /*16280*/  @!P0 LDG.E R2, desc[UR40][R4.64] ;  /* 0x0000002804028981 */ /* 0x0000a2000c1e1900 */
[----:B------:R-:W1:Y:S01]  /*16290*/  S2R R21, SR_TID.X ;  /* 0x0000000000157919 */ /* 0x000e620000002100 */
[----:B------:R-:W-:Y:S02]  /*162a0*/  LOP3.LUT R13, R11, 0x1c0, RZ, 0xfc, !PT ;  /* 0x000001c00b0d7812 */ /* 0x000fe400078efcff */
[----:B-1----:R-:W-:-:S04]  /*162b0*/  SHF.L.U32 R21, R21, 0x3, RZ ;  /* 0x0000000315157819 */ /* 0x002fc800000006ff */
[----:B------:R-:W-:-:S04]  /*162c0*/  LOP3.LUT R21, R21, 0x38, RZ, 0xc0, !PT ;  /* 0x0000003815157812 */ /* 0x000fc800078ec0ff */
[----:B------:R-:W-:-:S04]  /*162d0*/  LOP3.LUT R12, R21, 0x180, RZ, 0xfc, !PT ;  /* 0x00000180150c7812 */ /* 0x000fc800078efcff */
[----:B------:R-:W-:Y:S02]  /*162e0*/  ISETP.GE.AND P0, PT, R12, UR4, PT ;  /* 0x000000040c007c0c */ /* 0x000fe4000bf06270 */
[C---:B------:R-:W-:Y:S02]  /*162f0*/  LOP3.LUT R12, R11.reuse, 0x100, RZ, 0xfc, !PT ;  /* 0x000001000b0c7812 */ /* 0x040fe400078efcff */
[----:B------:R-:W-:Y:S02]  /*16300*/  LOP3.LUT R11, R11, 0x140, RZ, 0xfc, !PT ;  /* 0x000001400b0b7812 */ /* 0x000fe400078efcff */
[----:B------:R-:W-:Y:S02]  /*16310*/  ISETP.GE.AND P3, PT, R12, UR4, PT ;  /* 0x000000040c007c0c */ /* 0x000fe4000bf66270 */
[----:B------:R-:W-:Y:S02]  /*16320*/  ISETP.GE.AND P2, PT, R11, UR4, PT ;  /* 0x000000040b007c0c */ /* 0x000fe4000bf46270 */
[----:B------:R-:W-:-:S02]  /*16330*/  SEL R3, RZ, 0x10, P3 ;  /* 0x00000010ff037807 */ /* 0x000fc40001800000 */
[----:B0-----:R-:W-:-:S04]  /*16340*/  SEL R4, RZ, 0x20, P2 ;  /* 0x00000020ff047807 */ /* 0x001fc80001000000 */
[----:B------:R-:W-:Y:S02]  /*16350*/  LOP3.LUT R3, R4, R9, R3, 0xfe, !PT ;  /* 0x0000000904037212 */ /* 0x000fe400078efe03 */
[----:B------:R-:W-:-:S04]  /*16360*/  LOP3.LUT R22, R22, 0xfffffff7, RZ, 0xc0, !PT ;  /* 0xfffffff716167812 */ /* 0x000fc800078ec0ff */
[----:B------:R-:W-:-:S04]  /*16370*/  @P3 LOP3.LUT R22, R22, 0x8, RZ, 0xfc, !PT ;  /* 0x0000000816163812 */ /* 0x000fc800078efcff */
[----:B------:R-:W-:-:S04]  /*16380*/  LOP3.LUT R22, R22, 0xfffffffb, RZ, 0xc0, !PT ;  /* 0xfffffffb16167812 */ /* 0x000fc800078ec0ff */
[----:B------:R-:W-:Y:S01]  /*16390*/  @P2 LOP3.LUT R22, R22, 0x4, RZ, 0xfc, !PT ;  /* 0x0000000416162812 */ /* 0x000fe200078efcff */
[----:B--2---:R0:W-:Y:S02]  /*163a0*/  STL [R1+0x4], R2 ;  /* 0x0000040201007387 */ /* 0x0041e40000100800 */
[----:B0-----:R-:W-:-:S04]  /*163b0*/  SEL R2, RZ, 0x40, P0 ;  /* 0x00000040ff027807 */ /* 0x001fc80000000000 */
[----:B------:R-:W-:Y:S01]  /*163c0*/  LOP3.LUT R5, R3, R2, RZ, 0xfc, !PT ;  /* 0x0000000203057212 */ /* 0x000fe200078efcff */
[----:B------:R-:W-:-:S04]  /*163d0*/  IMAD.MOV R2, RZ, RZ, -R8 ;  /* 0x000000ffff027224 */ /* 0x000fc800078e0a08 */
[----:B------:R-:W-:Y:S01]  /*163e0*/  IMAD R0, R10, R2, R0 ;  /* 0x000000020a007224 */ /* 0x000fe200078e0200 */
[----:B------:R0:W-:Y:S04]  /*163f0*/  STL [R1+0x48], R5 ;  /* 0x0000480501007387 */ /* 0x0001e80000100800 */
[----:B------:R0:W-:Y:S01]  /*16400*/  STL [R1+0xc], R0 ;  /* 0x00000c0001007387 */ /* 0x0001e20000100800 */
[----:B------:R-:W-:Y:S01]  /*16410*/  ISETP.GE.AND P0, PT, R13, UR4, PT ;  /* 0x000000040d007c0c */ /* 0x000fe2000bf06270 */
[----:B------:R-:W-:-:S03]  /*16420*/  UMOV UR4, 0xffffffff ;  /* 0xffffffff00047882 */ /* 0x000fc60000000000 */
[----:B------:R-:W-:Y:S01]  /*16430*/  SEL R33, RZ, 0x80, P0 ;  /* 0x00000080ff217807 */ /* 0x000fe20000000000 */
[----:B------:R-:W-:Y:S08]  /*16440*/  BRA.DIV UR4, `(.L_x_1423) ;  /* 0x0000005604a87947 */ /* 0x000ff0000b800000 */
.L_x_1533:
[----:B0-----:R-:W2:Y:S01]  /*16450*/  LDL R0, [R1+0x50] ;  /* 0x0000500001007983 */ /* 0x001ea20000100800 */
[----:B------:R-:W-:Y:S02]  /*16460*/  ISETP.GT.U32.AND P1, PT, R20, 0x3f, PT ;  /* 0x0000003f1400780c */ /* 0x000fe40003f24070 */
[----:B------:R-:W-:Y:S02]  /*16470*/  LOP3.LUT R22, R22, 0xfffffeff, RZ, 0xc0, !PT ;  /* 0xfffffeff16167812 */ /* 0x000fe400078ec0ff */
[----:B------:R-:W-:Y:S02]  /*16480*/  LOP3.LUT R33, R5, R33, RZ, 0xfc, !PT ;  /* 0x0000002105217212 */ /* 0x000fe400078efcff */
[----:B------:R-:W-:Y:S02]  /*16490*/  LOP3.LUT R22, R22, 0xfffffffe, RZ, 0xc0, !PT ;  /* 0xfffffffe16167812 */ /* 0x000fe400078ec0ff */
[----:B------:R-:W-:-:S05]  /*164a0*/  SHF.R.S32.HI R30, RZ, 0x1f, R18 ;  /* 0x0000001fff1e7819 */ /* 0x000fca0000011412 */
[----:B------:R-:W-:Y:S02]  /*164b0*/  @P1 LOP3.LUT R22, R22, 0x1, RZ, 0xfc, !PT ;  /* 0x0000000116161812 */ /* 0x000fe400078efcff */
[----:B--2---:R-:W-:-:S13]  /*164c0*/  ISETP.NE.AND P0, PT, R0, 0x3, PT ;  /* 0x000000030000780c */ /* 0x004fda0003f05270 */
[----:B------:R-:W-:Y:S01]  /*164d0*/  @P0 LOP3.LUT R22, R22, 0x100, RZ, 0xfc, !PT ;  /* 0x0000010016160812 */ /* 0x000fe200078efcff */
[----:B------:R-:W-:Y:S06]  /*164e0*/  @!P0 BRA `(.L_x_1424) ;  /* 0x0000000000048947 */ /* 0x000fec0003800000 */
[----:B------:R-:W-:Y:S01]  /*164f0*/  BPT.TRAP 0x1 ;  /* 0x000000040000795c */ /* 0x000fe20000300000 */
.L_x_1424:
[----:B------:R-:W-:Y:S01]  /*16500*/  IMAD R27, R25, 0x8, R23 ;  /* 0x00000008191b7824 */ /* 0x000fe200078e0217 */
[----:B------:R-:W-:Y:S01]  /*16510*/  SHF.L.U32 R0, R28, 0x1f, RZ ;  /* 0x0000001f1c007819 */ /* 0x000fe200000006ff */
[----:B------:R-:W-:Y:S03]  /*16520*/  BSSY B0, `(.L_x_1425) ;  /* 0x0000003000007945 */ /* 0x000fe60003800000 */
[----:B------:R-:W0:Y:S02]  /*16530*/  SYNCS.PHASECHK.TRANS64.TRYWAIT P0, [R27+URZ+0x38840], R0 ;  /* 0x038840001b0075a7 */ /* 0x000e24000800017f */
[----:B0-----:R-:W-:Y:S05]  /*16540*/  @!P0 BRA `(.L_x_1426) ;  /* 0x00000054009c8947 */ /* 0x001fea0003800000 */
.L_x_1534:
[----:B------:R-:W-:Y:S05]  /*16550*/  BSYNC B0 ;  /* 0x0000000000007941 */ /* 0x000fea0003800000 */
.L_x_1425:
[----:B------:R-:W0:Y:S01]  /*16560*/  LDL R2, [R1+0xc] ;  /* 0x00000c0001027983 */ /* 0x000e220000100800 */
[----:B------:R-:W-:-:S03]  /*16570*/  ULDC.64 UR4, c[0x0][0x300] ;  /* 0x0000c00000047ab9 */ /* 0x000fc60000000a00 */
[----:B------:R-:W2:Y:S04]  /*16580*/  LDL R4, [R1+0x4] ;  /* 0x0000040001047983 */ /* 0x000ea80000100800 */
[----:B------:R-:W3:Y:S01]  /*16590*/  LDL R6, [R1+0x10] ;  /* 0x0000100001067983 */ /* 0x000ee20000100800 */
[----:B------:R-:W-:Y:S01]  /*165a0*/  LOP3.LUT R22, R22, 0xfffffffd, RZ, 0xc0, !PT ;  /* 0xfffffffd16167812 */ /* 0x000fe200078ec0ff */
[----:B------:R-:W1:Y:S02]  /*165b0*/  S2R R7, SR_TID.X ;  /* 0x0000000000077919 */ /* 0x000e640000002100 */
[----:B-1----:R-:W-:-:S05]  /*165c0*/  IMAD.SHL.U32 R7, R7, 0x8, RZ ;  /* 0x0000000807077824 */ /* 0x002fca00078e00ff */
[----:B------:R-:W-:Y:S02]  /*165d0*/  LOP3.LUT R7, R7, 0x38, RZ, 0xc0, !PT ;  /* 0x0000003807077812 */ /* 0x000fe400078ec0ff */
[----:B0-----:R-:W-:Y:S02]  /*165e0*/  SHF.R.S32.HI R0, RZ, 0x1f, R2 ;  /* 0x0000001fff007819 */ /* 0x001fe40000011402 */
[----:B--2---:R-:W-:-:S03]  /*165f0*/  SHF.R.S32.HI R5, RZ, 0x1f, R4 ;  /* 0x0000001fff057819 */ /* 0x004fc60000011404 */
        /* <DEDUP_REMOVED lines=10> */
[----:B------:R-:W-:Y:S01]  /*166a0*/  ULDC.64 UR4, c[0x0][0x308] ;  /* 0x0000c20000047ab9 */ /* 0x000fe20000000a00 */
[----:B------:R-:W0:Y:S02]  /*166b0*/  S2R R4, SR_TID.X ;  /* 0x0000000000047919 */ /* 0x000e240000002100 */
[----:B------:R-:W-:Y:S02]  /*166c0*/  IMAD.IADD R3, R3, 0x1, R0 ;  /* 0x0000000103037824 */ /* 0x000fe400078e0200 */
[----:B------:R-:W-:Y:S02]  /*166d0*/  IMAD R0, R30, UR4, RZ ;  /* 0x000000041e007c24 */ /* 0x000fe4000f8e02ff */
[----:B------:R-:W-:-:S04]  /*166e0*/  IMAD.WIDE.U32 R2, R18, UR4, R2 ;  /* 0x0000000412027c25 */ /* 0x000fc8000f8e0002 */
[----:B------:R-:W-:Y:S01]  /*166f0*/  IMAD R0, R18, UR5, R0 ;  /* 0x0000000512007c24 */ /* 0x000fe2000f8e0200 */
[----:B------:R-:W-:Y:S01]  /*16700*/  ULDC.64 UR4, c[0x0][0x2e8] ;  /* 0x0000ba0000047ab9 */ /* 0x000fe20000000a00 */
[----:B0-----:R-:W-:-:S04]  /*16710*/  LOP3.LUT R4, R4, 0x7f, RZ, 0xc0, !PT ;  /* 0x0000007f04047812 */ /* 0x001fc800078ec0ff */
[----:B-1----:R-:W-:Y:S01]  /*16720*/  SHF.R.U32.HI R5, RZ, 0x3, R4 ;  /* 0x00000003ff057819 */ /* 0x002fe20000011604 */
[----:B------:R-:W-:Y:S01]  /*16730*/  IMAD.IADD R4, R3, 0x1, R0 ;  /* 0x0000000103047824 */ /* 0x000fe200078e0200 */
[C---:B------:R-:W-:Y:S01]  /*16740*/  LEA R0, P0, R2.reuse, UR4, 0x1 ;  /* 0x0000000402007c11 */ /* 0x040fe2000f8008ff */
[----:B------:R-:W-:Y:S01]  /*16750*/  ULDC UR4, c[0x0][0x2f4] ;  /* 0x0000bd0000047ab9 */ /* 0x000fe20000000800 */
[----:B---3--:R-:W-:Y:S01]  /*16760*/  IADD3 R31, -R5, R6, -R31 ;  /* 0x00000006051f7210 */ /* 0x008fe20007ffe91f */
        /* <DEDUP_REMOVED lines=39> */
.L_x_1544:
        /* <DEDUP_REMOVED lines=10> */
.L_x_1428:
[----:B------:R-:W-:Y:S02]  /*16a80*/  PLOP3.LUT P1, PT, P1, P0, PT, 0xa2, 0x0 ;  /* 0x000000000000781c */ /* 0x000fe40000f21472 */
[----:B------:R-:W-:-:S08]  /*16a90*/  @P0 R2UR P1, UR4, R27 ;  /* 0x000000001b0402ca */ /* 0x000fd00000020000 */
[----:B------:R-:W-:-:S05]  /*16aa0*/  @P0 PLOP3.LUT P0, PT, P1, PT, PT, 0x80, 0x0 ;  /* 0x000000000000081c */ /* 0x000fca0000f0f070 */
[----:B------:R-:W-:Y:S01]  /*16ab0*/  @!P1 SYNCS.ARRIVE.TRANS64.RED.A0T1 RZ, [UR4+0x38830], RZ ;  /* 0x038830ffffff99a7 */ /* 0x000fe20008200404 */
[----:B------:R-:W-:Y:S07]  /*16ac0*/  @!P1 ARRIVES.LDGSTSBAR.64.TRANSCNT [UR4+0x38830] ;  /* 0x03883000ff0099b0 */ /* 0x000fee0008000a84 */
[----:B------:R-:W-:Y:S05]  /*16ad0*/  @P0 BRA.U.ANY `(.L_x_1428) ;  /* 0xfffffffd00e80947 */ /* 0x000fea000393ffff */
[----:B------:R-:W-:Y:S01]  /*16ae0*/  NOP ;  /* 0x0000000000007918 */ /* 0x000fe20000000000 */
[----:B------:R-:W2:Y:S02]  /*16af0*/  LDL R0, [R1+0x50] ;  /* 0x0000500001007983 */ /* 0x000ea40000100800 */
[----:B--2---:R-:W-:-:S13]  /*16b00*/  ISETP.NE.AND P2, PT, R0, 0x3, PT ;  /* 0x000000030000780c */ /* 0x004fda0003f45270 */
[----:B------:R-:W-:Y:S05]  /*16b10*/  @!P2 BRA `(.L_x_1429) ;  /* 0x000000000004a947 */ /* 0x000fea0003800000 */
[----:B------:R-:W-:Y:S01]  /*16b20*/  BPT.TRAP 0x1 ;  /* 0x000000040000795c */ /* 0x000fe20000300000 */
.L_x_1429:
[----:B------:R1:W5:Y:S01]  /*16b30*/  LDL.LU R0, [R1+0x20] ;  /* 0x0000200001007983 */ /* 0x0003620000300800 */
[----:B------:R1:W-:Y:S03]  /*16b40*/  SYNCS.ARRIVE.TRANS64.A1T0 RZ, [R27+URZ+0x38830], RZ ;  /* 0x038830ff1bff79a7 */ /* 0x0003e6000810003f */
[----:B0-----:R1:W5:Y:S02]  /*16b50*/  LDL R2, [R1] ;  /* 0x0000000001027983 */ /* 0x0013640000100800 */
[----:B------:R-:W-:Y:S05]  /*16b60*/  WARPSYNC.ALL ;  /* 0x0000000000007948 */ /* 0x000fea0003800000 */
[----:B------:R-:W-:Y:S01]  /*16b70*/  ULDC.64 UR4, c[0x0][0xaf8] ;  /* 0x0002be0000047ab9 */ /* 0x000fe20000000a00 */
[----:B------:R-:W-:Y:S01]  /*16b80*/  BSSY B6, `(.L_x_1430) ;  /* 0x000001d000067945 */ /* 0x000fe20003800000 */
[----:B------:R-:W-:Y:S01]  /*16b90*/  BAR.SYNC.DEFER_BLOCKING 0x8, 0x100 ;  /* 0x0204000000007b1d */ /* 0x000fe20000010000 */
[----:B------:R-:W-:-:S04]  /*16ba0*/  ISETP.NE.U32.AND P0, PT, RZ, UR4, PT ;  /* 0x00000004ff007c0c */ /* 0x000fc8000bf05070 */
[----:B------:R-:W-:-:S04]  /*16bb0*/  ISETP.NE.AND.EX P0, PT, RZ, UR5, PT, P0 ;  /* 0x00000005ff007c0c */ /* 0x000fc8000bf05300 */
[----:B------:R-:W-:-:S05]  /*16bc0*/  SEL R4, R37, RZ, !P0 ;  /* 0x000000ff25047207 */ /* 0x000fca0004000000 */
[----:B------:R0:W-:Y:S01]  /*16bd0*/  STL [R1+0x14], R4 ;  /* 0x0000140401007387 */ /* 0x0001e20000100800 */
[----:B-----5:R-:W-:Y:S01]  /*16be0*/  SEL R3, R0, RZ, !P0 ;  /* 0x000000ff00037207 */ /* 0x020fe20004000000 */
[----:B------:R-:W-:-:S04]  /*16bf0*/  VIADD R0, R23, 0x20400 ;  /* 0x0002040017007836 */ /* 0x000fc80000000000 */
[----:B------:R0:W-:Y:S01]  /*16c00*/  STL [R1+0x30], R3 ;  /* 0x0000300301007387 */ /* 0x0001e20000100800 */
[----:B------:R-:W-:Y:S02]  /*16c10*/  LOP3.LUT P0, RZ, R0, 0x3ff, RZ, 0xc0, !PT ;  /* 0x000003ff00ff7812 */ /* 0x000fe4000780c0ff */
[----:B------:R-:W-:-:S05]  /*16c20*/  SHF.R.S32.HI R0, RZ, 0x1f, R2 ;  /* 0x0000001fff007819 */ /* 0x000fca0000011402 */
[----:B------:R0:W-:Y:S06]  /*16c30*/  STL [R1+0x2c], R0 ;  /* 0x00002c0001007387 */ /* 0x0001ec0000100800 */
[----:B------:R-:W-:Y:S05]  /*16c40*/  @!P0 BRA `(.L_x_1431) ;  /* 0x0000000000408947 */ /* 0x000fea0003800000 */
[----:B------:R-:W-:Y:S01]  /*16c50*/  MOV R2, 0x0 ;  /* 0x0000000000027802 */ /* 0x000fe20000000f00 */
[----:B------:R-:W-:Y:S01]  /*16c60*/  ULDC.64 UR4, c[0x4][0x90] ;  /* 0x0100240000047ab9 */ /* 0x000fe20000000a00 */
[----:B------:R-:W-:Y:S01]  /*16c70*/  ULDC.64 UR6, c[0x4][0x98] ;  /* 0x0100260000067ab9 */ /* 0x000fe20000000a00 */
[----:B------:R-:W-:Y:S01]  /*16c80*/  ULDC.64 UR8, c[0x4][0x20] ;  /* 0x0100080000087ab9 */ /* 0x000fe20000000a00 */
[----:B0-----:R-:W-:Y:S01]  /*16c90*/  IMAD.U32 R4, RZ, RZ, UR4 ;  /* 0x00000004ff047e24 */ /* 0x001fe2000f8e00ff */
        /* <DEDUP_REMOVED lines=11> */
.L_x_1431:
[----:B------:R-:W-:Y:S05]  /*16d50*/  BSYNC B6 ;  /* 0x0000000000067941 */ /* 0x000fea0003800000 */
.L_x_1430:
[----:B------:R-:W2:Y:S01]  /*16d60*/  LDL R20, [R1+0x30] ;  /* 0x0000300001147983 */ /* 0x000ea20000100800 */
[----:B------:R-:W3:Y:S01]  /*16d70*/  LDC R6, c[0x0][0x448] ;  /* 0x00011200ff067b82 */ /* 0x000ee20000000800 */
[----:B------:R-:W-:Y:S02]  /*16d80*/  ULDC.64 UR4, c[0x0][0x298] ;  /* 0x0000a60000047ab9 */ /* 0x000fe40000000a00 */
[----:B0-----:R-:W4:Y:S04]  /*16d90*/  LDL R4, [R1+0x2c] ;  /* 0x00002c0001047983 */ /* 0x001f280000100800 */
[----:B------:R-:W4:Y:S04]  /*16da0*/  LDL R5, [R1] ;  /* 0x0000000001057983 */ /* 0x000f280000100800 */
[----:B------:R0:W5:Y:S01]  /*16db0*/  LDL R9, [R1+0x1c] ;  /* 0x00001c0001097983 */ /* 0x0001620000100800 */
[----:B------:R-:W1:Y:S01]  /*16dc0*/  S2R R2, SR_TID.X ;  /* 0x0000000000027919 */ /* 0x000e620000002100 */
[----:B------:R-:W0:Y:S01]  /*16dd0*/  S2R R0, SR_TID.X ;  /* 0x0000000000007919 */ /* 0x000e220000002100 */
[----:B---3--:R-:W-:-:S13]  /*16de0*/  ISETP.NE.AND P0, PT, R6, 0x1, PT ;  /* 0x000000010600780c */ /* 0x008fda0003f05270 */
[----:B------:R-:W3:Y:S01]  /*16df0*/  @P0 LDC R3, c[0x0][0x450] ;  /* 0x00011400ff030b82 */ /* 0x000ee20000000800 */
[----:B-1----:R-:W-:-:S04]  /*16e00*/  LOP3.LUT R2, R2, 0x7f, RZ, 0xc0, !PT ;  /* 0x0000007f02027812 */ /* 0x002fc800078ec0ff */
[----:B------:R-:W-:Y:S01]  /*16e10*/  SHF.R.U32.HI R2, RZ, 0x3, R2 ;  /* 0x00000003ff027819 */ /* 0x000fe20000011602 */
[----:B0-----:R-:W-:Y:S02]  /*16e20*/  IMAD.SHL.U32 R0, R0, 0x10, RZ ;  /* 0x0000001000007824 */ /* 0x001fe400078e00ff */
[----:B--2---:R-:W-:Y:S02]  /*16e30*/  IMAD.MOV.U32 R21, RZ, RZ, R20 ;  /* 0x000000ffff157224 */ /* 0x004fe400078e0014 */
[----:B------:R-:W2:Y:S01]  /*16e40*/  LDL R20, [R1+0x14] ;  /* 0x0000140001147983 */ /* 0x000ea20000100800 */
[----:B------:R-:W-:Y:S02]  /*16e50*/  LOP3.LUT R0, R2, 0x70, R0, 0xf8, !PT ;  /* 0x0000007002007812 */ /* 0x000fe400078ef800 */
[----:B------:R-:W0:Y:S03]  /*16e60*/  @P0 LDC R2, c[0x0][0x44c] ;  /* 0x00011300ff020b82 */ /* 0x000e260000000800 */
[----:B------:R-:W-:-:S02]  /*16e70*/  IMAD R37, R17, 0x40, R0 ;  /* 0x0000004011257824 */ /* 0x000fc400078e0200 */
[----:B----4-:R-:W-:Y:S02]  /*16e80*/  IMAD R4, R4, UR4, RZ ;  /* 0x0000000404047c24 */ /* 0x010fe4000f8e02ff */
[----:B------:R-:W-:Y:S02]  /*16e90*/  IMAD.MOV.U32 R0, RZ, RZ, R37 ;  /* 0x000000ffff007224 */ /* 0x000fe400078e0025 */
[----:B------:R-:W-:Y:S02]  /*16ea0*/  IMAD R4, R5, UR5, R4 ;  /* 0x0000000505047c24 */ /* 0x000fe4000f8e0204 */
[----:B0-----:R-:W-:-:S05]  /*16eb0*/  @P0 IMAD.HI.U32 R2, R37, R2, RZ ;  /* 0x0000000225020227 */ /* 0x001fca00078e00ff */
[----:B---3--:R-:W-:Y:S01]  /*16ec0*/  @P0 SHF.R.U32.HI R0, RZ, R3, R2 ;  /* 0x00000003ff000219 */ /* 0x008fe20000011602 */
        /* <DEDUP_REMOVED lines=8> */
[----:B------:R-:W-:Y:S01]  /*16f50*/  IMAD R4, R21, UR4, RZ ;  /* 0x0000000415047c24 */ /* 0x000fe2000f8e02ff */
[----:B------:R-:W0:Y:S02]  /*16f60*/  S2R R7, SR_TID.X ;  /* 0x0000000000077919 */ /* 0x000e240000002100 */
[----:B0-----:R-:W-:-:S05]  /*16f70*/  IMAD.SHL.U32 R7, R7, 0x8, RZ ;  /* 0x0000000807077824 */ /* 0x001fca00078e00ff */
[----:B------:R-:W-:Y:S01]  /*16f80*/  LOP3.LUT R7, R7, 0x38, RZ, 0xc0, !PT ;  /* 0x0000003807077812 */ /* 0x000fe200078ec0ff */
[C---:B--2---:R-:W-:Y:S02]  /*16f90*/  IMAD R4, R20.reuse, UR5, R4 ;  /* 0x0000000514047c24 */ /* 0x044fe4000f8e0204 */
[----:B------:R-:W-:Y:S01]  /*16fa0*/  IMAD.WIDE.U32 R2, R20, UR4, R2 ;  /* 0x0000000414027c25 */ /* 0x000fe2000f8e0002 */
[----:B------:R-:W-:-:S03]  /*16fb0*/  ULDC.64 UR4, c[0x0][0x2d0] ;  /* 0x0000b40000047ab9 */ /* 0x000fc60000000a00 */
[----:B------:R-:W-:Y:S01]  /*16fc0*/  IMAD.IADD R3, R3, 0x1, R4 ;  /* 0x0000000103037824 */ /* 0x000fe200078e0204 */
[----:B------:R-:W-:Y:S01]  /*16fd0*/  SHF.R.S32.HI R4, RZ, 0x1f, R0 ;  /* 0x0000001fff047819 */ /* 0x000fe20000011400 */
[----:B------:R-:W0:Y:S04]  /*16fe0*/  S2R R20, SR_TID.X ;  /* 0x0000000000147919 */ /* 0x000e280000002100 */
        /* <DEDUP_REMOVED lines=15> */
[----:B0-----:R-:W-:-:S03]  /*170e0*/  LOP3.LUT R20, R20, 0x7f, RZ, 0xc0, !PT ;  /* 0x0000007f14147812 */ /* 0x001fc600078ec0ff */
[----:B------:R-:W-:Y:S01]  /*170f0*/  LEA.HI.X R3, R2, UR5, R3, 0x1, P0 ;  /* 0x0000000502037c11 */ /* 0x000fe200080f0c03 */
[----:B------:R-:W-:Y:S01]  /*17100*/  UMOV UR5, 0xffffffff ;  /* 0xffffffff00057882 */ /* 0x000fe20000000000 */
[----:B------:R-:W-:Y:S02]  /*17110*/  ISETP.GE.AND P1, PT, R7, UR4, PT ;  /* 0x0000000407007c0c */ /* 0x000fe4000bf26270 */
[----:B------:R-:W-:Y:S01]  /*17120*/  SHF.R.U32.HI R8, RZ, 0x3, R20 ;  /* 0x00000003ff087819 */ /* 0x000fe20000011614 */
[----:B------:R-:W-:Y:S10]  /*17130*/  BRA.DIV UR5, `(.L_x_1432) ;  /* 0x0000005205047947 */ /* 0x000ff4000b800000 */
[----:B------:R-:W0:Y:S01]  /*17140*/  SHFL.IDX PT, R4, R0, RZ, 0x181f ;  /* 0x00181fff00047589 */ /* 0x000e2200000e0000 */
[----:B-----5:R-:W-:Y:S02]  /*17150*/  IMAD R2, R9, R6, RZ ;  /* 0x0000000609027224 */ /* 0x020fe400078e02ff */
[----:B------:R-:W-:Y:S01]  /*17160*/  IMAD R17, R17, 0x40, R8 ;  /* 0x0000004011117824 */ /* 0x000fe200078e0208 */
[----:B------:R-:W1:Y:S03]  /*17170*/  SHFL.IDX PT, R5, R3, RZ, 0x181f ;  /* 0x00181fff03057589 */ /* 0x000e6600000e0000 */
[C---:B------:R-:W-:Y:S01]  /*17180*/  VIADD R6, R17.reuse, 0x10 ;  /* 0x0000001011067836 */ /* 0x040fe20000000000 */
[C---:B------:R-:W-:Y:S01]  /*17190*/  ISETP.GE.AND P0, PT, R17.reuse, R2, PT ;  /* 0x000000021100720c */ /* 0x040fe20003f06270 */
[----:B------:R-:W-:-:S03]  /*171a0*/  VIADD R8, R17, 0x20 ;  /* 0x0000002011087836 */ /* 0x000fc60000000000 */
[----:B------:R-:W-:Y:S04]  /*171b0*/  STL [R1+0x20], R6 ;  /* 0x0000200601007387 */ /* 0x000fe80000100800 */
[----:B------:R-:W-:Y:S05]  /*171c0*/  STL [R1+0x24], R8 ;  /* 0x0000240801007387 */ /* 0x000fea0000100800 */
[----:B0-----:R-:W-:-:S05]  /*171d0*/  @!P0 LEA R4, P2, R7, R4, 0x1 ;  /* 0x0000000407048211 */ /* 0x001fca00078408ff */
[----:B-1----:R-:W-:-:S05]  /*171e0*/  @!P0 IMAD.X R5, RZ, RZ, R5, P2 ;  /* 0x000000ffff058224 */ /* 0x002fca00010e0605 */
[----:B------:R-:W-:Y:S01]  /*171f0*/  @!PT LDS RZ, [RZ] ;  /* 0x00000000fffff984 */ /* 0x000fe20000000800 */
[----:B------:R0:W-:Y:S01]  /*17200*/  @!P0 LDGSTS.E.BYPASS.LTC128B.128 [R26+0x20400], desc[UR40][R4.64], !P1 ;  /* 0x20400000041a8fae */ /* 0x0001e2000c901d68 */
[----:B------:R-:W-:-:S03]  /*17210*/  ISETP.GE.AND P0, PT, R6, R2, PT ;  /* 0x000000020600720c */ /* 0x000fc60003f06270 */
[----:B------:R-:W-:Y:S04]  /*17220*/  SHFL.IDX PT, R6, R3, 0x2, 0x181f ;  /* 0x00581f0003067f89 */ /* 0x000fe800000e0000 */
[----:B0-----:R-:W0:Y:S04]  /*17230*/  SHFL.IDX PT, R5, R0, 0x1, 0x181f ;  /* 0x00381f0000057f89 */ /* 0x001e2800000e0000 */
[----:B------:R-:W1:Y:S04]  /*17240*/  SHFL.IDX PT, R4, R3, 0x1, 0x181f ;  /* 0x00381f0003047f89 */ /* 0x000e6800000e0000 */
[----:B------:R-:W-:Y:S01]  /*17250*/  SHFL.IDX PT, R3, R3, 0x3, 0x181f ;  /* 0x00781f0003037f89 */ /* 0x000fe200000e0000 */
[----:B0-----:R-:W-:-:S05]  /*17260*/  @!P0 LEA R5, P2, R7, R5, 0x1 ;  /* 0x0000000507058211 */ /* 0x001fca00078408ff */
[----:B-1----:R-:W-:-:S05]  /*17270*/  @!P0 IMAD.X R4, RZ, RZ, R4, P2 ;  /* 0x000000ffff048224 */ /* 0x002fca00010e0604 */
[----:B------:R-:W-:-:S04]  /*17280*/  @!P0 LOP3.LUT R5, R5, R4, RZ, 0x3c, !PT ;  /* 0x0000000405058212 */ /* 0x000fc800078e3cff */
[----:B------:R-:W-:-:S04]  /*17290*/  @!P0 LOP3.LUT R4, R5, R4, RZ, 0x3c, !PT ;  /* 0x0000000405048212 */ /* 0x000fc800078e3cff */
[----:B------:R-:W-:-:S05]  /*172a0*/  @!P0 LOP3.LUT R5, R5, R4, RZ, 0x3c, !PT ;  /* 0x0000000405058212 */ /* 0x000fca00078e3cff */
[----:B------:R0:W-:Y:S01]  /*172b0*/  @!P0 LDGSTS.E.BYPASS.LTC128B.128 [R26+0x20c00], desc[UR40][R4.64], !P1 ;  /* 0x20c00000041a8fae */ /* 0x0001e2000c901d68 */
[----:B------:R-:W-:-:S03]  /*172c0*/  ISETP.GE.AND P0, PT, R8, R2, PT ;  /* 0x000000020800720c */ /* 0x000fc60003f06270 */
[----:B0-----:R-:W0:Y:S04]  /*172d0*/  SHFL.IDX PT, R4, R0, 0x2, 0x181f ;  /* 0x00581f0000047f89 */ /* 0x001e2800000e0000 */
[----:B------:R-:W1:Y:S06]  /*172e0*/  SHFL.IDX PT, R0, R0, 0x3, 0x181f ;  /* 0x00781f0000007f89 */ /* 0x000e6c00000e0000 */
[----:B0-----:R-:W-:-:S05]  /*172f0*/  @!P0 LEA R5, P2, R7, R4, 0x1 ;  /* 0x0000000407058211 */ /* 0x001fca00078408ff */
[----:B------:R-:W-:-:S05]  /*17300*/  @!P0 IMAD.X R4, RZ, RZ, R6, P2 ;  /* 0x000000ffff048224 */ /* 0x000fca00010e0606 */
[----:B------:R-:W-:-:S04]  /*17310*/  @!P0 LOP3.LUT R5, R5, R4, RZ, 0x3c, !PT ;  /* 0x0000000405058212 */ /* 0x000fc800078e3cff */
[----:B------:R-:W-:-:S04]  /*17320*/  @!P0 LOP3.LUT R4, R5, R4, RZ, 0x3c, !PT ;  /* 0x0000000405048212 */ /* 0x000fc800078e3cff */
[----:B------:R-:W-:-:S05]  /*17330*/  @!P0 LOP3.LUT R5, R5, R4, RZ, 0x3c, !PT ;  /* 0x0000000405058212 */ /* 0x000fca00078e3cff */
[----:B-1----:R2:W-:Y:S02]  /*17340*/  @!P0 LDGSTS.E.BYPASS.LTC128B.128 [R26+0x21400], desc[UR40][R4.64], !P1 ;  /* 0x21400000041a8fae */ /* 0x0025e4000c901d68 */
.L_x_1553:
[----:B0-2---:R-:W-:-:S05]  /*17350*/  VIADD R4, R17, 0x30 ;  /* 0x0000003011047836 */ /* 0x005fca0000000000 */
[----:B------:R-:W-:Y:S01]  /*17360*/  ISETP.GE.AND P0, PT, R4, R2, PT ;  /* 0x000000020400720c */ /* 0x000fe20003f06270 */
[----:B------:R0:W-:-:S12]  /*17370*/  STL [R1+0x34], R4 ;  /* 0x0000340401007387 */ /* 0x0001d80000100800 */
[----:B------:R-:W-:-:S05]  /*17380*/  @!P0 LEA R2, P2, R7, R0, 0x1 ;  /* 0x0000000007028211 */ /* 0x000fca00078408ff */
[----:B------:R-:W-:-:S05]  /*17390*/  @!P0 IMAD.X R3, RZ, RZ, R3, P2 ;  /* 0x000000ffff038224 */ /* 0x000fca00010e0603 */
[----:B------:R-:W-:Y:S01]  /*173a0*/  @!PT LDS RZ, [RZ] ;  /* 0x00000000fffff984 */ /* 0x000fe20000000800 */
[----:B------:R-:W-:Y:S01]  /*173b0*/  @!PT LDS RZ, [RZ] ;  /* 0x00000000fffff984 */ /* 0x000fe20000000800 */
[----:B------:R-:W-:Y:S01]  /*173c0*/  @!PT LDS RZ, [RZ] ;  /* 0x00000000fffff984 */ /* 0x000fe20000000800 */
[----:B------:R0:W-:Y:S01]  /*173d0*/  @!P0 LDGSTS.E.BYPASS.LTC128B.128 [R26+0x21c00], desc[UR40][R2.64], !P1 ;  /* 0x21c00000021a8fae */ /* 0x0001e2000c901d68 */
[----:B------:R-:W-:Y:S01]  /*173e0*/  PLOP3.LUT P0, PT, PT, PT, PT, 0x80, 0x0 ;  /* 0x000000000000781c */ /* 0x000fe20003f0f070 */
[----:B------:R-:W-:-:S12]  /*173f0*/  NOP ;  /* 0x0000000000007918 */ /* 0x000fd80000000000 */
.L_x_1433:
        /* <DEDUP_REMOVED lines=27> */
[----:B0-----:R-:W-:Y:S05]  /*175b0*/  CALL.ABS.NOINC R2 ;  /* 0x0000000002007343 */ /* 0x001fea0003c00000 */
.L_x_1435:
[----:B------:R-:W-:Y:S05]  /*175c0*/  BSYNC B6 ;  /* 0x0000000000067941 */ /* 0x000fea0003800000 */
.L_x_1434:
[----:B------:R-:W2:Y:S01]  /*175d0*/  LDL.LU R0, [R1+0x2c] ;  /* 0x00002c0001007983 */ /* 0x000ea20000300800 */
[----:B------:R-:W1:Y:S01]  /*175e0*/  LDC R6, c[0x0][0x448] ;  /* 0x00011200ff067b82 */ /* 0x000e620000000800 */
[----:B------:R-:W-:Y:S02]  /*175f0*/  ULDC.64 UR4, c[0x0][0x398] ;  /* 0x0000e60000047ab9 */ /* 0x000fe40000000a00 */
[----:B0-----:R-:W3:Y:S04]  /*17600*/  LDL.LU R2, [R1] ;  /* 0x0000000001027983 */ /* 0x001ee80000300800 */
[----:B------:R-:W4:Y:S04]  /*17610*/  LDL.LU R21, [R1+0x30] ;  /* 0x0000300001157983 */ /* 0x000f280000300800 */
[----:B------:R-:W5:Y:S01]  /*17620*/  LDL.LU R20, [R1+0x14] ;  /* 0x0000140001147983 */ /* 0x000f620000300800 */
[----:B------:R-:W-:Y:S01]  /*17630*/  IMAD.MOV.U32 R4, RZ, RZ, R37 ;  /* 0x000000ffff047224 */ /* 0x000fe200078e0025 */
[----:B------:R-:W-:Y:S01]  /*17640*/  LOP3.LUT R22, R22, 0xfffff7ff, RZ, 0xc0, !PT ;  /* 0xfffff7ff16167812 */ /* 0x000fe200078ec0ff */
[----:B------:R-:W0:Y:S01]  /*17650*/  S2R R8, SR_TID.X ;  /* 0x0000000000087919 */ /* 0x000e220000002100 */
[----:B-1----:R-:W-:-:S13]  /*17660*/  ISETP.NE.AND P0, PT, R6, 0x1, PT ;  /* 0x000000010600780c */ /* 0x002fda0003f05270 */
[----:B------:R-:W1:Y:S01]  /*17670*/  @P0 LDC R5, c[0x0][0x450] ;  /* 0x00011400ff050b82 */ /* 0x000e620000000800 */
[----:B0-----:R-:W-:-:S05]  /*17680*/  IMAD.SHL.U32 R8, R8, 0x8, RZ ;  /* 0x0000000808087824 */ /* 0x001fca00078e00ff */
[----:B------:R-:W-:-:S04]  /*17690*/  LOP3.LUT R8, R8, 0x38, RZ, 0xc0, !PT ;  /* 0x0000003808087812 */ /* 0x000fc800078ec0ff */
[----:B------:R-:W-:Y:S01]  /*176a0*/  LOP3.LUT R8, R8, 0xc0, RZ, 0xfc, !PT ;  /* 0x000000c008087812 */ /* 0x000fe200078efcff */
[----:B--2---:R-:W-:-:S04]  /*176b0*/  IMAD R0, R0, UR4, RZ ;  /* 0x0000000400007c24 */ /* 0x004fc8000f8e02ff */
[C---:B---3--:R-:W-:Y:S02]  /*176c0*/  IMAD R0, R2.reuse, UR5, R0 ;  /* 0x0000000502007c24 */ /* 0x048fe4000f8e0200 */
        /* <DEDUP_REMOVED lines=8> */
[----:B----4-:R-:W-:Y:S02]  /*17750*/  IMAD R0, R21, UR4, RZ ;  /* 0x0000000415007c24 */ /* 0x010fe4000f8e02ff */
[C---:B-----5:R-:W-:Y:S01]  /*17760*/  IMAD.WIDE.U32 R2, R20.reuse, UR4, R2 ;  /* 0x0000000414027c25 */ /* 0x060fe2000f8e0002 */
[----:B------:R-:W0:Y:S03]  /*17770*/  S2R R21, SR_TID.X ;  /* 0x0000000000157919 */ /* 0x000e260000002100 */
[----:B------:R-:W-:Y:S01]  /*17780*/  IMAD R0, R20, UR5, R0 ;  /* 0x0000000514007c24 */ /* 0x000fe2000f8e0200 */
[----:B------:R-:W-:Y:S01]  /*17790*/  ULDC.64 UR4, c[0x0][0x3d0] ;  /* 0x0000f40000047ab9 */ /* 0x000fe20000000a00 */
[----:B------:R-:W2:Y:S02]  /*177a0*/  S2R R20, SR_TID.X ;  /* 0x0000000000147919 */ /* 0x000ea40000002100 */
[----:B------:R-:W-:-:S02]  /*177b0*/  IMAD.IADD R3, R3, 0x1, R0 ;  /* 0x0000000103037824 */ /* 0x000fc400078e0200 */
[----:B------:R-:W3:Y:S01]  /*177c0*/  @P0 LDC R0, c[0x0][0x44c] ;  /* 0x00011300ff000b82 */ /* 0x000ee20000000800 */
[----:B0-----:R-:W-:Y:S02]  /*177d0*/  IMAD.SHL.U32 R21, R21, 0x8, RZ ;  /* 0x0000000815157824 */ /* 0x001fe400078e00ff */
[----:B---3--:R-:W-:-:S03]  /*177e0*/  @P0 IMAD.HI.U32 R0, R37, R0, RZ ;  /* 0x0000000025000227 */ /* 0x008fc600078e00ff */
[----:B------:R-:W-:Y:S01]  /*177f0*/  LOP3.LUT R21, R21, 0x38, RZ, 0xc0, !PT ;  /* 0x0000003815157812 */ /* 0x000fe200078ec0ff */
[----:B--2---:R-:W-:Y:S01]  /*17800*/  IMAD.SHL.U32 R20, R20, 0x8, RZ ;  /* 0x0000000814147824 */ /* 0x004fe200078e00ff */
[----:B-1----:R-:W-:Y:S02]  /*17810*/  @P0 SHF.R.U32.HI R4, RZ, R5, R0 ;  /* 0x00000005ff040219 */ /* 0x002fe40000011600 */
[----:B------:R-:W-:Y:S02]  /*17820*/  LOP3.LUT R7, R21, 0x80, RZ, 0xfc, !PT ;  /* 0x0000008015077812 */ /* 0x000fe400078efcff */
[--C-:B------:R-:W-:Y:S01]  /*17830*/  SHF.R.S32.HI R5, RZ, 0x1f, R4.reuse ;  /* 0x0000001fff057819 */ /* 0x100fe20000011404 */
[----:B------:R-:W-:Y:S01]  /*17840*/  IMAD.MOV R0, RZ, RZ, -R4 ;  /* 0x000000ffff007224 */ /* 0x000fe200078e0a04 */
[----:B------:R-:W0:Y:S01]  /*17850*/  S2R R21, SR_TID.X ;  /* 0x0000000000157919 */ /* 0x000e220000002100 */
[----:B------:R-:W-:Y:S01]  /*17860*/  IMAD.WIDE.U32 R2, R4, UR4, R2 ;  /* 0x0000000404027c25 */ /* 0x000fe2000f8e0002 */
[----:B------:R-:W-:-:S03]  /*17870*/  LOP3.LUT R20, R20, 0x38, RZ, 0xc0, !PT ;  /* 0x0000003814147812 */ /* 0x000fc600078ec0ff */
[----:B------:R-:W-:Y:S02]  /*17880*/  IMAD R0, R6, R0, R37 ;  /* 0x0000000006007224 */ /* 0x000fe400078e0225 */
        /* <DEDUP_REMOVED lines=11> */
[----:B------:R-:W-:Y:S02]  /*17940*/  ULDC UR4, c[0x0][0x3b8] ;  /* 0x0000ee0000047ab9 */ /* 0x000fe40000000800 */
[----:B------:R-:W-:Y:S02]  /*17950*/  ISETP.GE.AND P1, PT, R20, UR4, PT ;  /* 0x0000000414007c0c */ /* 0x000fe4000bf26270 */
[----:B------:R-:W-:Y:S01]  /*17960*/  LEA.HI.X R4, R2, UR5, R4, 0x1, P0 ;  /* 0x0000000502047c11 */ /* 0x000fe200080f0c04 */
[----:B0-----:R-:W-:Y:S01]  /*17970*/  IMAD.SHL.U32 R21, R21, 0x8, RZ ;  /* 0x0000000815157824 */ /* 0x001fe200078e00ff */
[----:B------:R-:W-:-:S02]  /*17980*/  ISETP.GE.AND P0, PT, R7, UR4, PT ;  /* 0x0000000407007c0c */ /* 0x000fc4000bf06270 */
[----:B------:R-:W0:Y:S01]  /*17990*/  S2R R7, SR_TID.X ;  /* 0x0000000000077919 */ /* 0x000e220000002100 */
[----:B------:R-:W-:Y:S02]  /*179a0*/  SEL R0, RZ, 0x1, P1 ;  /* 0x00000001ff007807 */ /* 0x000fe40000800000 */
[----:B------:R-:W-:Y:S02]  /*179b0*/  LOP3.LUT R21, R21, 0x38, RZ, 0xc0, !PT ;  /* 0x0000003815157812 */ /* 0x000fe400078ec0ff */
[----:B------:R-:W-:Y:S02]  /*179c0*/  SEL R2, RZ, 0x4, P0 ;  /* 0x00000004ff027807 */ /* 0x000fe40000000000 */
[----:B------:R-:W-:Y:S02]  /*179d0*/  @P1 LOP3.LUT R22, R22, 0x800, RZ, 0xfc, !PT ;  /* 0x0000080016161812 */ /* 0x000fe400078efcff */
[----:B------:R-:W-:Y:S02]  /*179e0*/  ISETP.GE.AND P5, PT, R8, UR4, PT ;  /* 0x0000000408007c0c */ /* 0x000fe4000bfa6270 */
[----:B------:R-:W-:-:S04]  /*179f0*/  LOP3.LUT R22, R22, 0xfffffdff, RZ, 0xc0, !PT ;  /* 0xfffffdff16167812 */ /* 0x000fc800078ec0ff */
[----:B------:R-:W-:-:S04]  /*17a00*/  @P0 LOP3.LUT R22, R22, 0x200, RZ, 0xfc, !PT ;  /* 0x0000020016160812 */ /* 0x000fc800078efcff */
[----:B------:R-:W-:Y:S01]  /*17a10*/  LOP3.LUT R22, R22, 0xfffffbff, RZ, 0xc0, !PT ;  /* 0xfffffbff16167812 */ /* 0x000fe200078ec0ff */
[----:B0-----:R-:W-:-:S05]  /*17a20*/  IMAD.SHL.U32 R7, R7, 0x8, RZ ;  /* 0x0000000807077824 */ /* 0x001fca00078e00ff */
[----:B------:R-:W-:-:S04]  /*17a30*/  LOP3.LUT R7, R7, 0x38, RZ, 0xc0, !PT ;  /* 0x0000003807077812 */ /* 0x000fc800078ec0ff */
[----:B------:R-:W-:-:S04]  /*17a40*/  LOP3.LUT R7, R7, 0x40, RZ, 0xfc, !PT ;  /* 0x0000004007077812 */ /* 0x000fc800078efcff */
[----:B------:R-:W-:Y:S02]  /*17a50*/  ISETP.GE.AND P0, PT, R7, UR4, PT ;  /* 0x0000000407007c0c */ /* 0x000fe4000bf06270 */
[----:B------:R-:W-:Y:S02]  /*17a60*/  LOP3.LUT R7, R21, 0x100, RZ, 0xfc, !PT ;  /* 0x0000010015077812 */ /* 0x000fe400078efcff */
[----:B------:R-:W0:Y:S01]  /*17a70*/  S2R R21, SR_TID.X ;  /* 0x0000000000157919 */ /* 0x000e220000002100 */
[----:B------:R-:W-:Y:S02]  /*17a80*/  SEL R3, RZ, 0x2, P0 ;  /* 0x00000002ff037807 */ /* 0x000fe40000000000 */
[----:B------:R-:W-:Y:S02]  /*17a90*/  ISETP.GE.AND P4, PT, R7, UR4, PT ;  /* 0x0000000407007c0c */ /* 0x000fe4000bf86270 */
[----:B------:R-:W1:Y:S01]  /*17aa0*/  S2R R7, SR_TID.X ;  /* 0x0000000000077919 */ /* 0x000e620000002100 */
[----:B------:R-:W-:-:S02]  /*17ab0*/  IADD3 R0, R2, R3, R0 ;  /* 0x0000000302007210 */ /* 0x000fc40007ffe000 */
[----:B------:R-:W-:Y:S02]  /*17ac0*/  SEL R2, RZ, 0x10, P4 ;  /* 0x00000010ff027807 */ /* 0x000fe40002000000 */
[----:B------:R-:W-:Y:S02]  /*17ad0*/  @P0 LOP3.LUT R22, R22, 0x400, RZ, 0xfc, !PT ;  /* 0x0000040016160812 */ /* 0x000fe400078efcff */
[----:B------:R-:W-:-:S04]  /*17ae0*/  SEL R3, RZ, 0x8, P5 ;  /* 0x00000008ff037807 */ /* 0x000fc80002800000 */
[----:B------:R-:W-:Y:S01]  /*17af0*/  IADD3 R0, R2, R0, R3 ;  /* 0x0000000002007210 */ /* 0x000fe20007ffe003 */
[----:B0-----:R-:W-:Y:S02]  /*17b00*/  IMAD.SHL.U32 R21, R21, 0x8, RZ ;  /* 0x0000000815157824 */ /* 0x001fe400078e00ff */
[----:B-1----:R-:W-:-:S03]  /*17b10*/  IMAD.SHL.U32 R7, R7, 0x8, RZ ;  /* 0x0000000807077824 */ /* 0x002fc600078e00ff */
[----:B------:R-:W-:Y:S02]  /*17b20*/  LOP3.LUT R21, R21, 0x38, RZ, 0xc0, !PT ;  /* 0x0000003815157812 */ /* 0x000fe400078ec0ff */
[----:B------:R-:W-:Y:S02]  /*17b30*/  LOP3.LUT R7, R7, 0x38, RZ, 0xc0, !PT ;  /* 0x0000003807077812 */ /* 0x000fe400078ec0ff */
[----:B------:R-:W-:Y:S02]  /*17b40*/  LOP3.LUT R8, R21, 0x140, RZ, 0xfc, !PT ;  /* 0x0000014015087812 */ /* 0x000fe400078efcff */
[----:B------:R-:W-:Y:S02]  /*17b50*/  LOP3.LUT R7, R7, 0x180, RZ, 0xfc, !PT ;  /* 0x0000018007077812 */ /* 0x000fe400078efcff */
[----:B------:R-:W-:Y:S02]  /*17b60*/  ISETP.GE.AND P3, PT, R8, UR4, PT ;  /* 0x0000000408007c0c */ /* 0x000fe4000bf66270 */
[----:B------:R-:W-:-:S02]  /*17b70*/  ISETP.GE.AND P0, PT, R7, UR4, PT ;  /* 0x0000000407007c0c */ /* 0x000fc4000bf06270 */
[----:B------:R-:W-:Y:S02]  /*17b80*/  LOP3.LUT R7, R21, 0x1c0, RZ, 0xfc, !PT ;  /* 0x000001c015077812 */ /* 0x000fe400078efcff */
[----:B------:R-:W-:Y:S02]  /*17b90*/  SEL R2, RZ, 0x40, P0 ;  /* 0x00000040ff027807 */ /* 0x000fe40000000000 */
[----:B------:R-:W-:Y:S02]  /*17ba0*/  SEL R3, RZ, 0x20, P3 ;  /* 0x00000020ff037807 */ /* 0x000fe40001800000 */
[----:B------:R-:W-:Y:S01]  /*17bb0*/  ISETP.GE.AND P0, PT, R7, UR4, PT ;  /* 0x0000000407007c0c */ /* 0x000fe2000bf06270 */
[----:B------:R-:W-:Y:S01]  /*17bc0*/  UMOV UR4, 0xffffffff ;  /* 0xffffffff00047882 */ /* 0x000fe20000000000 */
[----:B------:R-:W-:Y:S02]  /*17bd0*/  IADD3 R0, R2, R0, R3 ;  /* 0x0000000002007210 */ /* 0x000fe40007ffe003 */
[----:B------:R-:W-:-:S05]  /*17be0*/  SEL R7, RZ, 0x80, P0 ;  /* 0x00000080ff077807 */ /* 0x000fca0000000000 */
[----:B------:R-:W-:Y:S01]  /*17bf0*/  IMAD.IADD R7, R0, 0x1, R7 ;  /* 0x0000000100077824 */ /* 0x000fe200078e0207 */
[----:B------:R-:W-:Y:S06]  /*17c00*/  BRA.DIV UR4, `(.L_x_1436) ;  /* 0x0000004a04907947 */ /* 0x000fec000b800000 */
[----:B------:R-:W2:Y:S04]  /*17c10*/  LDL.LU R9, [R1+0x1c] ;  /* 0x00001c0001097983 */ /* 0x000ea80000300800 */
[----:B------:R-:W3:Y:S04]  /*17c20*/  LDL.LU R3, [R1+0x24] ;  /* 0x0000240001037983 */ /* 0x000ee80000300800 */
[----:B------:R-:W4:Y:S01]  /*17c30*/  LDL.LU R8, [R1+0x20] ;  /* 0x0000200001087983 */ /* 0x000f220000300800 */
[----:B------:R-:W-:-:S03]  /*17c40*/  LOP3.LUT R22, R22, 0xffbfffff, RZ, 0xc0, !PT ;  /* 0xffbfffff16167812 */ /* 0x000fc600078ec0ff */
[----:B------:R-:W-:Y:S01]  /*17c50*/  SHFL.IDX PT, R14, R5, 0x2, 0x181f ;  /* 0x00581f00050e7f89 */ /* 0x000fe200000e0000 */
[----:B------:R-:W-:-:S04]  /*17c60*/  @P4 LOP3.LUT R22, R22, 0x400000, RZ, 0xfc, !PT ;  /* 0x0040000016164812 */ /* 0x000fc800078efcff */
[C---:B------:R-:W-:Y:S02]  /*17c70*/  LOP3.LUT P4, RZ, R22.reuse, 0x800, RZ, 0xc0, !PT ;  /* 0x0000080016ff7812 */ /* 0x040fe4000788c0ff */
[----:B------:R-:W-:-:S04]  /*17c80*/  LOP3.LUT R22, R22, 0xffdfffff, RZ, 0xc0, !PT ;  /* 0xffdfffff16167812 */ /* 0x000fc800078ec0ff */
[----:B------:R-:W-:-:S04]  /*17c90*/  @P3 LOP3.LUT R22, R22, 0x200000, RZ, 0xfc, !PT ;  /* 0x0020000016163812 */ /* 0x000fc800078efcff */
[----:B------:R-:W-:Y:S01]  /*17ca0*/  LOP3.LUT P3, RZ, R22, 0x400, RZ, 0xc0, !PT ;  /* 0x0000040016ff7812 */ /* 0x000fe2000786c0ff */
[----:B--2---:R-:W-:Y:S02]  /*17cb0*/  IMAD R6, R9, R6, RZ ;  /* 0x0000000609067224 */ /* 0x004fe400078e02ff */
[----:B---3--:R-:W-:-:S03]  /*17cc0*/  IMAD.MOV.U32 R9, RZ, RZ, R3 ;  /* 0x000000ffff097224 */ /* 0x008fc600078e0003 */
[----:B------:R-:W-:Y:S01]  /*17cd0*/  ISETP.GE.AND P0, PT, R17, R6, PT ;  /* 0x000000061100720c */ /* 0x000fe20003f06270 */
[----:B------:R-:W0:-:S12]  /*17ce0*/  SHFL.IDX PT, R3, R5, RZ, 0x181f ;  /* 0x00181fff05037589 */ /* 0x000e1800000e0000 */
[----:B------:R-:W-:-:S04]  /*17cf0*/  @!P0 LOP3.LUT R2, R0, 0x40, RZ, 0xc0, !PT ;  /* 0x0000004000028812 */ /* 0x000fc800078ec0ff */
[----:B------:R-:W-:-:S04]  /*17d00*/  @!P0 SHF.R.U32.HI R2, RZ, 0x2, R2 ;  /* 0x00000002ff028819 */ /* 0x000fc80000011602 */
[----:B------:R-:W-:Y:S02]  /*17d10*/  @!P0 ISETP.NE.U32.AND P2, PT, R2, RZ, PT ;  /* 0x000000ff0200820c */ /* 0x000fe40003f45070 */
[----:B------:R-:W-:Y:S02]  /*17d20*/  @!P0 LOP3.LUT R2, R7, 0x80, RZ, 0xc0, !PT ;  /* 0x0000008007028812 */ /* 0x000fe400078ec0ff */
[----:B0-----:R-:W-:Y:S02]  /*17d30*/  @!P0 LEA R3, P6, R20, R3, 0x1 ;  /* 0x0000000314038211 */ /* 0x001fe400078c08ff */
[----:B------:R-:W-:-:S04]  /*17d40*/  @!P0 SHF.R.U32.HI R2, RZ, 0x3, R2 ;  /* 0x00000003ff028819 */ /* 0x000fc80000011602 */
[----:B------:R-:W-:Y:S02]  /*17d50*/  @!P0 ISETP.NE.U32.AND P1, PT, R2, RZ, PT ;  /* 0x000000ff0200820c */ /* 0x000fe40003f25070 */
[----:B------:R-:W0:Y:S02]  /*17d60*/  SHFL.IDX PT, R2, R4, RZ, 0x181f ;  /* 0x00181fff04027589 */ /* 0x000e2400000e0000 */
[----:B0-----:R-:W-:Y:S01]  /*17d70*/  @!P0 IMAD.X R2, RZ, RZ, R2, P6 ;  /* 0x000000ffff028224 */ /* 0x001fe200030e0602 */
[----:B------:R-:W-:-:S04]  /*17d80*/  LOP3.LUT P6, RZ, R22, 0x200, RZ, 0xc0, !PT ;  /* 0x0000020016ff7812 */ /* 0x000fc800078cc0ff */
[----:B------:R-:W-:-:S04]  /*17d90*/  @!P0 LOP3.LUT R3, R3, R2, RZ, 0x3c, !PT ;  /* 0x0000000203038212 */ /* 0x000fc800078e3cff */
[----:B------:R-:W-:-:S04]  /*17da0*/  @!P0 LOP3.LUT R2, R3, R2, RZ, 0x3c, !PT ;  /* 0x0000000203028212 */ /* 0x000fc800078e3cff */
[----:B------:R-:W-:-:S05]  /*17db0*/  @!P0 LOP3.LUT R3, R3, R2, RZ, 0x3c, !PT ;  /* 0x0000000203038212 */ /* 0x000fca00078e3cff */
[----:B------:R-:W-:Y:S01]  /*17dc0*/  @!P0 LDGSTS.E.BYPASS.LTC128B.128 [R26+0x26400], desc[UR40][R2.64], !P4 ;  /* 0x26400000021a8fae */ /* 0x000fe2000e101d68 */
[----:B------:R-:W-:-:S03]  /*17dd0*/  LOP3.LUT P4, RZ, R22, 0x400000, RZ, 0xc0, !PT ;  /* 0x0040000016ff7812 */ /* 0x000fc6000788c0ff */
[----:B------:R-:W-:Y:S01]  /*17de0*/  @!P0 LDGSTS.E.BYPASS.LTC128B.128 [R26+0x28400], desc[UR40][R2.64+0x80], !P3 ;  /* 0x28400080021a8fae */ /* 0x000fe2000d901d68 */
[C---:B------:R-:W-:Y:S02]  /*17df0*/  LOP3.LUT P3, RZ, R22.reuse, 0x200000, RZ, 0xc0, !PT ;  /* 0x0020000016ff7812 */ /* 0x040fe4000786c0ff */
[----:B------:R-:W-:Y:S01]  /*17e00*/  LOP3.LUT R22, R22, 0xffefffff, RZ, 0xc0, !PT ;  /* 0xffefffff16167812 */ /* 0x000fe200078ec0ff */
[----:B------:R-:W-:Y:S03]  /*17e10*/  @!P0 LDGSTS.E.BYPASS.LTC128B.128 [R26+0x2a400], desc[UR40][R2.64+0x100], !P6 ;  /* 0x2a400100021a8fae */ /* 0x000fe6000f101d68 */
[----:B------:R-:W-:Y:S01]  /*17e20*/  @P6 LOP3.LUT R22, R22, 0x100000, RZ, 0xfc, !PT ;  /* 0x0010000016166812 */ /* 0x000fe200078efcff */
[----:B------:R-:W-:Y:S03]  /*17e30*/  @!P0 LDGSTS.E.BYPASS.LTC128B.128 [R26+0x2c400], desc[UR40][R2.64+0x180], !P5 ;  /* 0x2c400180021a8fae */ /* 0x000fe6000e901d68 */
[C---:B------:R-:W-:Y:S01]  /*17e40*/  LOP3.LUT P6, RZ, R22.reuse, 0x800, RZ, 0xc0, !PT ;  /* 0x0000080016ff7812 */ /* 0x040fe200078cc0ff */
[----:B------:R-:W-:Y:S01]  /*17e50*/  @!P0 LDGSTS.E.BYPASS.LTC128B.128 [R26+0x2e400], desc[UR40][R2.64+0x200], !P4 ;  /* 0x2e400200021a8fae */ /* 0x000fe2000e101d68 */
[----:B------:R-:W-:-:S03]  /*17e60*/  LOP3.LUT R22, R22, 0xffff7fff, RZ, 0xc0, !PT ;  /* 0xffff7fff16167812 */ /* 0x000fc600078ec0ff */
[----:B------:R-:W-:Y:S04]  /*17e70*/  @!P0 LDGSTS.E.BYPASS.LTC128B.128 [R26+0x30400], desc[UR40][R2.64+0x280], !P3 ;  /* 0x30400280021a8fae */ /* 0x000fe8000d901d68 */
[----:B------:R-:W-:Y:S04]  /*17e80*/  @!P0 LDGSTS.E.BYPASS.LTC128B.128 [R26+0x32400], desc[UR40][R2.64+0x300], P2 ;  /* 0x32400300021a8fae */ /* 0x000fe80009101d68 */
[----:B------:R0:W-:Y:S01]  /*17e90*/  @!P0 LDGSTS.E.BYPASS.LTC128B.128 [R26+0x34400], desc[UR40][R2.64+0x380], P1 ;  /* 0x34400380021a8fae */ /* 0x0001e20008901d68 */
[----:B----4-:R-:W-:-:S03]  /*17ea0*/  ISETP.GE.AND P0, PT, R8, R6, PT ;  /* 0x000000060800720c */ /* 0x010fc60003f06270 */
[----:B------:R-:W-:Y:S10]  /*17eb0*/  SHFL.IDX PT, R8, R4, 0x2, 0x181f ;  /* 0x00581f0004087f89 */ /* 0x000ff400000e0000 */
[----:B0-----:R-:W-:-:S02]  /*17ec0*/  @!P0 LOP3.LUT R3, R0, 0x40, RZ, 0xc0, !PT ;  /* 0x0000004000038812 */ /* 0x001fc400078ec0ff */
[----:B------:R-:W-:Y:S02]  /*17ed0*/  @!P0 LOP3.LUT R2, R7, 0x80, RZ, 0xc0, !PT ;  /* 0x0000008007028812 */ /* 0x000fe400078ec0ff */
[----:B------:R-:W-:Y:S02]  /*17ee0*/  @!P0 SHF.R.U32.HI R3, RZ, 0x2, R3 ;  /* 0x00000002ff038819 */ /* 0x000fe40000011603 */
[----:B------:R-:W-:Y:S02]  /*17ef0*/  @!P0 SHF.R.U32.HI R2, RZ, 0x3, R2 ;  /* 0x00000003ff028819 */ /* 0x000fe40000011602 */
[----:B------:R-:W-:Y:S02]  /*17f00*/  @!P0 ISETP.NE.U32.AND P2, PT, R3, RZ, PT ;  /* 0x000000ff0300820c */ /* 0x000fe40003f45070 */
[----:B------:R-:W0:Y:S01]  /*17f10*/  SHFL.IDX PT, R3, R5, 0x1, 0x181f ;  /* 0x00381f0005037f89 */ /* 0x000e2200000e0000 */
[----:B------:R-:W-:-:S03]  /*17f20*/  @!P0 ISETP.NE.U32.AND P1, PT, R2, RZ, PT ;  /* 0x000000ff0200820c */ /* 0x000fc60003f25070 */
[----:B------:R-:W1:Y:S04]  /*17f30*/  SHFL.IDX PT, R2, R4, 0x1, 0x181f ;  /* 0x00381f0004027f89 */ /* 0x000e6800000e0000 */
[----:B------:R-:W2:Y:S03]  /*17f40*/  SHFL.IDX PT, R4, R4, 0x3, 0x181f ;  /* 0x00781f0004047f89 */ /* 0x000ea600000e0000 */
[----:B------:R-:W-:-:S04]  /*17f50*/  @P2 LOP3.LUT R22, R22, 0x8000, RZ, 0xfc, !PT ;  /* 0x0000800016162812 */ /* 0x000fc800078efcff */
[----:B------:R-:W-:-:S04]  /*17f60*/  LOP3.LUT R22, R22, 0xfff7ffff, RZ, 0xc0, !PT ;  /* 0xfff7ffff16167812 */ /* 0x000fc800078ec0ff */
[----:B------:R-:W-:-:S04]  /*17f70*/  @P1 LOP3.LUT R22, R22, 0x80000, RZ, 0xfc, !PT ;  /* 0x0008000016161812 */ /* 0x000fc800078efcff */
[----:B------:R-:W-:Y:S02]  /*17f80*/  LOP3.LUT P1, RZ, R22, 0x8000, RZ, 0xc0, !PT ;  /* 0x0000800016ff7812 */ /* 0x000fe4000782c0ff */
[----:B0-----:R-:W-:-:S05]  /*17f90*/  @!P0 LEA R3, P2, R20, R3, 0x1 ;  /* 0x0000000314038211 */ /* 0x001fca00078408ff */
[----:B-1----:R-:W-:Y:S01]  /*17fa0*/  @!P0 IMAD.X R2, RZ, RZ, R2, P2 ;  /* 0x000000ffff028224 */ /* 0x002fe200010e0602 */
[----:B------:R-:W-:-:S04]  /*17fb0*/  LOP3.LUT P2, RZ, R22, 0x400, RZ, 0xc0, !PT ;  /* 0x0000040016ff7812 */ /* 0x000fc8000784c0ff */
[----:B------:R-:W-:-:S04]  /*17fc0*/  @!P0 LOP3.LUT R3, R3, R2, RZ, 0x3c, !PT ;  /* 0x0000000203038212 */ /* 0x000fc800078e3cff */
[----:B------:R-:W-:-:S04]  /*17fd0*/  @!P0 LOP3.LUT R2, R3, R2, RZ, 0x3c, !PT ;  /* 0x0000000203028212 */ /* 0x000fc800078e3cff */
[----:B------:R-:W-:-:S05]  /*17fe0*/  @!P0 LOP3.LUT R3, R3, R2, RZ, 0x3c, !PT ;  /* 0x0000000203038212 */ /* 0x000fca00078e3cff */
[----:B------:R-:W-:Y:S01]  /*17ff0*/  @!P0 LDGSTS.E.BYPASS.LTC128B.128 [R26+0x26c00], desc[UR40][R2.64], !P6 ;  /* 0x26c00000021a8fae */ /* 0x000fe2000f101d68 */
[----:B------:R-:W-:-:S03]  /*18000*/  LOP3.LUT P6, RZ, R22, 0x100000, RZ, 0xc0, !PT ;  /* 0x0010000016ff7812 */ /* 0x000fc600078cc0ff */
[----:B------:R-:W-:Y:S10]  /*18010*/  @!P0 LDGSTS.E.BYPASS.LTC128B.128 [R26+0x28c00], desc[UR40][R2.64+0x80], !P2 ;  /* 0x28c00080021a8fae */ /* 0x000ff4000d101d68 */
[----:B------:R-:W-:Y:S04]  /*18020*/  @!P0 LDGSTS.E.BYPASS.LTC128B.128 [R26+0x2ac00], desc[UR40][R2.64+0x100], !P6 ;  /* 0x2ac00100021a8fae */ /* 0x000fe8000f101d68 */
[----:B------:R-:W-:Y:S04]  /*18030*/  @!P0 LDGSTS.E.BYPASS.LTC128B.128 [R26+0x2cc00], desc[UR40][R2.64+0x180], !P5 ;  /* 0x2cc00180021a8fae */ /* 0x000fe8000e901d68 */
[----:B------:R-:W-:Y:S04]  /*18040*/  @!P0 LDGSTS.E.BYPASS.LTC128B.128 [R26+0x2ec00], desc[UR40][R2.64+0x200], !P4 ;  /* 0x2ec00200021a8fae */ /* 0x000fe8000e101d68 */
[----:B------:R-:W-:Y:S04]  /*18050*/  @!P0 LDGSTS.E.BYPASS.LTC128B.128 [R26+0x30c00], desc[UR40][R2.64+0x280], !P3 ;  /* 0x30c00280021a8fae */ /* 0x000fe8000d901d68 */
[----:B------:R-:W-:Y:S01]  /*18060*/  @!P0 LDGSTS.E.BYPASS.LTC128B.128 [R26+0x32c00], desc[UR40][R2.64+0x300], P1 ;  /* 0x32c00300021a8fae */ /* 0x000fe20008901d68 */
[----:B------:R-:W-:-:S13]  /*18070*/  LOP3.LUT P1, RZ, R22, 0x80000, RZ, 0xc0, !PT ;  /* 0x0008000016ff7812 */ /* 0x000fda000782c0ff */
[----:B------:R0:W-:Y:S01]  /*18080*/  @!P0 LDGSTS.E.BYPASS.LTC128B.128 [R26+0x34c00], desc[UR40][R2.64+0x380], P1 ;  /* 0x34c00380021a8fae */ /* 0x0001e20008901d68 */
[----:B------:R-:W-:-:S13]  /*18090*/  ISETP.GE.AND P0, PT, R9, R6, PT ;  /* 0x000000060900720c */ /* 0x000fda0003f06270 */
[----:B------:R-:W-:-:S05]  /*180a0*/  @!P0 LEA R9, P1, R20, R14, 0x1 ;  /* 0x0000000e14098211 */ /* 0x000fca00078208ff */
[----:B------:R-:W-:Y:S01]  /*180b0*/  @!P0 IMAD.X R10, RZ, RZ, R8, P1 ;  /* 0x000000ffff0a8224 */ /* 0x000fe200008e0608 */
[----:B------:R-:W-:Y:S01]  /*180c0*/  LOP3.LUT P1, RZ, R22, 0x800, RZ, 0xc0, !PT ;  /* 0x0000080016ff7812 */ /* 0x000fe2000782c0ff */
[----:B0-----:R-:W-:Y:S01]  /*180d0*/  @!P0 IMAD.MOV.U32 R2, RZ, RZ, R9 ;  /* 0x000000ffff028224 */ /* 0x001fe200078e0009 */
[----:B------:R-:W-:Y:S01]  /*180e0*/  @!P0 LOP3.LUT R8, R0, 0x40, RZ, 0xc0, !PT ;  /* 0x0000004000088812 */ /* 0x000fe200078ec0ff */
[----:B------:R-:W-:-:S03]  /*180f0*/  @!P0 IMAD.MOV.U32 R3, RZ, RZ, R10 ;  /* 0x000000ffff038224 */ /* 0x000fc600078e000a */
        /* <DEDUP_REMOVED lines=11> */
[----:B------:R-:W-:-:S13]  /*181b0*/  @!P0 ISETP.NE.U32.AND P1, PT, R8, RZ, PT ;  /* 0x000000ff0800820c */ /* 0x000fda0003f25070 */
[----:B------:R0:W-:Y:S04]  /*181c0*/  @!P0 LDGSTS.E.BYPASS.LTC128B.128 [R26+0x35400], desc[UR40][R2.64+0x380], P1 ;  /* 0x35400380021a8fae */ /* 0x0001e80008901d68 */
[----:B0-2---:R0:W1:Y:S02]  /*181d0*/  SHFL.IDX PT, R2, R5, 0x3, 0x181f ;  /* 0x00781f0005027f89 */ /* 0x00506400000e0000 */
.L_x_1563:
[----:B------:R-:W2:Y:S01]  /*181e0*/  LDL.LU R3, [R1+0x34] ;  /* 0x0000340001037983 */ /* 0x000ea20000300800 */
[----:B------:R-:W-:Y:S01]  /*181f0*/  BSSY B0, `(.L_x_1437) ;  /* 0x0000019000007945 */ /* 0x000fe20003800000 */
[----:B--2---:R-:W-:-:S13]  /*18200*/  ISETP.GE.AND P0, PT, R3, R6, PT ;  /* 0x000000060300720c */ /* 0x004fda0003f06270 */
[----:B------:R-:W-:Y:S05]  /*18210*/  @P0 BRA `(.L_x_1438) ;  /* 0x0000000000580947 */ /* 0x000fea0003800000 */
[----:B------:R-:W-:Y:S02]  /*18220*/  LOP3.LUT R0, R0, 0x40, RZ, 0xc0, !PT ;  /* 0x0000004000007812 */ /* 0x000fe400078ec0ff */
[----:B------:R-:W-:Y:S02]  /*18230*/  LOP3.LUT P6, RZ, R22, 0x800, RZ, 0xc0, !PT ;  /* 0x0000080016ff7812 */ /* 0x000fe400078cc0ff */
[----:B-1----:R-:W-:Y:S02]  /*18240*/  LEA R2, P0, R20, R2, 0x1 ;  /* 0x0000000214027211 */ /* 0x002fe400078008ff */
[C---:B------:R-:W-:Y:S02]  /*18250*/  LOP3.LUT P2, RZ, R22.reuse, 0x400, RZ, 0xc0, !PT ;  /* 0x0000040016ff7812 */ /* 0x040fe4000784c0ff */
[----:B------:R-:W-:Y:S01]  /*18260*/  LOP3.LUT P1, RZ, R22, 0x200, RZ, 0xc0, !PT ;  /* 0x0000020016ff7812 */ /* 0x000fe2000782c0ff */
[----:B------:R-:W-:Y:S01]  /*18270*/  IMAD.X R3, RZ, RZ, R4, P0 ;  /* 0x000000ffff037224 */ /* 0x000fe200000e0604 */
[----:B------:R-:W-:-:S02]  /*18280*/  SHF.R.U32.HI R0, RZ, 0x2, R0 ;  /* 0x00000002ff007819 */ /* 0x000fc40000011600 */
[----:B------:R-:W-:Y:S02]  /*18290*/  LOP3.LUT R7, R7, 0x80, RZ, 0xc0, !PT ;  /* 0x0000008007077812 */ /* 0x000fe400078ec0ff */
[----:B------:R-:W-:Y:S01]  /*182a0*/  ISETP.NE.U32.AND P0, PT, R0, RZ, PT ;  /* 0x000000ff0000720c */ /* 0x000fe20003f05070 */
[----:B------:R-:W-:Y:S01]  /*182b0*/  @!PT LDS RZ, [RZ] ;  /* 0x00000000fffff984 */ /* 0x000fe20000000800 */
[----:B------:R-:W-:Y:S01]  /*182c0*/  @!PT LDS RZ, [RZ] ;  /* 0x00000000fffff984 */ /* 0x000fe20000000800 */
[----:B------:R-:W-:Y:S01]  /*182d0*/  @!PT LDS RZ, [RZ] ;  /* 0x00000000fffff984 */ /* 0x000fe20000000800 */
[----:B------:R2:W-:Y:S01]  /*182e0*/  LDGSTS.E.BYPASS.LTC128B.128 [R26+0x27c00], desc[UR40][R2.64], !P6 ;  /* 0x27c00000021a7fae */ /* 0x0005e2000f101d68 */
[----:B------:R-:W-:-:S03]  /*182f0*/  SHF.R.U32.HI R7, RZ, 0x3, R7 ;  /* 0x00000003ff077819 */ /* 0x000fc60000011607 */
        /* <DEDUP_REMOVED lines=8> */
.L_x_1438:
[----:B------:R-:W-:Y:S05]  /*18380*/  BSYNC B0 ;  /* 0x0000000000007941 */ /* 0x000fea0003800000 */
.L_x_1437:
[----:B------:R-:W-:Y:S01]  /*18390*/  NOP ;  /* 0x0000000000007918 */ /* 0x000fe20000000000 */
[----:B------:R-:W-:-:S13]  /*183a0*/  PLOP3.LUT P0, PT, PT, PT, PT, 0x80, 0x0 ;  /* 0x000000000000781c */ /* 0x000fda0003f0f070 */
.L_x_1439:
[----:B------:R-:W-:Y:S02]  /*183b0*/  PLOP3.LUT P1, PT, P1, P0, PT, 0xa2, 0x0 ;  /* 0x000000000000781c */ /* 0x000fe40000f21472 */
[----:B------:R-:W-:-:S08]  /*183c0*/  @P0 R2UR P1, UR4, R23 ;  /* 0x00000000170402ca */ /* 0x000fd00000020000 */
[----:B------:R-:W-:-:S05]  /*183d0*/  @P0 PLOP3.LUT P0, PT, P1, PT, PT, 0x80, 0x0 ;  /* 0x000000000000081c */ /* 0x000fca0000f0f070 */
[----:B------:R-:W-:Y:S01]  /*183e0*/  @!P1 SYNCS.ARRIVE.TRANS64.RED.A0T1 RZ, [UR4+0x38810], RZ ;  /* 0x038810ffffff99a7 */ /* 0x000fe20008200404 */
[----:B------:R-:W-:Y:S07]  /*183f0*/  @!P1 ARRIVES.LDGSTSBAR.64.TRANSCNT [UR4+0x38810] ;  /* 0x03881000ff0099b0 */ /* 0x000fee0008000a84 */
[----:B------:R-:W-:Y:S05]  /*18400*/  @P0 BRA.U.ANY `(.L_x_1439) ;  /* 0xfffffffd00e80947 */ /* 0x000fea000393ffff */
[----:B-12---:R-:W2:Y:S02]  /*18410*/  LDL.LU R2, [R1+0x28] ;  /* 0x0000280001027983 */ /* 0x006ea40000300800 */
[----:B--2---:R-:W-:-:S05]  /*18420*/  VIADD R2, R2, 0x1 ;  /* 0x0000000102027836 */ /* 0x004fca0000000000 */
[----:B------:R1:W-:Y:S01]  /*18430*/  STL [R1+0x28], R2 ;  /* 0x0000280201007387 */ /* 0x0003e20000100800 */
[----:B------:R-:W-:-:S04]  /*18440*/  LEA.HI R0, R2, R2, RZ, 0x1 ;  /* 0x0000000202007211 */ /* 0x000fc800078f08ff */
[----:B------:R-:W-:-:S04]  /*18450*/  LOP3.LUT R0, R0, 0xfffffffe, RZ, 0xc0, !PT ;  /* 0xfffffffe00007812 */ /* 0x000fc800078ec0ff */
[----:B------:R-:W-:-:S04]  /*18460*/  IADD3 R0, R2, -R0, RZ ;  /* 0x8000000002007210 */ /* 0x000fc80007ffe0ff */
[----:B------:R-:W-:Y:S01]  /*18470*/  SHF.L.U32 R0, R0, 0x1f, RZ ;  /* 0x0000001f00007819 */ /* 0x000fe200000006ff */
[----:B------:R-:W-:Y:S01]  /*18480*/  NOP ;  /* 0x0000000000007918 */ /* 0x000fe20000000000 */
[----:B------:R1:W-:Y:S01]  /*18490*/  SYNCS.ARRIVE.TRANS64.A1T0 RZ, [R23+URZ+0x38810], RZ ;  /* 0x038810ff17ff79a7 */ /* 0x0003e2000810003f */
[----:B------:R-:W-:Y:S01]  /*184a0*/  BSSY B0, `(.L_x_1440) ;  /* 0x0000003000007945 */ /* 0x000fe20003800000 */
[----:B------:R-:W2:Y:S03]  /*184b0*/  SYNCS.PHASECHK.TRANS64.TRYWAIT P0, [R23+URZ+0x38820], R0 ;  /* 0x03882000170075a7 */ /* 0x000ea6000800017f */
[----:B-12---:R-:W-:Y:S05]  /*184c0*/  @!P0 BRA `(.L_x_1441) ;  /* 0x0000004c00208947 */ /* 0x006fea0003800000 */
.L_x_1564:
[----:B------:R-:W-:Y:S05]  /*184d0*/  BSYNC B0 ;  /* 0x0000000000007941 */ /* 0x000fea0003800000 */
.L_x_1440:
[----:B------:R-:W2:Y:S02]  /*184e0*/  LDL R2, [R1+0x50] ;  /* 0x0000500001027983 */ /* 0x000ea40000100800 */
[----:B--2---:R-:W-:-:S13]  /*184f0*/  ISETP.NE.AND P0, PT, R2, 0x3, PT ;  /* 0x000000030200780c */ /* 0x004fda0003f05270 */
[----:B------:R-:W-:Y:S05]  /*18500*/  @!P0 BRA `(.L_x_1442) ;  /* 0x0000000000048947 */ /* 0x000fea0003800000 */
[----:B------:R-:W-:Y:S01]  /*18510*/  BPT.TRAP 0x1 ;  /* 0x000000040000795c */ /* 0x000fe20000300000 */
.L_x_1442:
[----:B-1----:R-:W-:Y:S01]  /*18520*/  SHF.L.U32 R0, R28, 0x1f, RZ ;  /* 0x0000001f1c007819 */ /* 0x002fe200000006ff */
[----:B------:R-:W-:Y:S03]  /*18530*/  BSSY B0, `(.L_x_1443) ;  /* 0x0000003000007945 */ /* 0x000fe60003800000 */
[----:B------:R-:W1:Y:S02]  /*18540*/  SYNCS.PHASECHK.TRANS64.TRYWAIT P0, [R27+URZ+0x38860], R0 ;  /* 0x038860001b0075a7 */ /* 0x000e64000800017f */
[----:B-1----:R-:W-:Y:S05]  /*18550*/  @!P0 BRA `(.L_x_1444) ;  /* 0x0000004c00108947 */ /* 0x002fea0003800000 */
.L_x_1565:
[----:B------:R-:W-:Y:S05]  /*18560*/  BSYNC B0 ;  /* 0x0000000000007941 */ /* 0x000fea0003800000 */
.L_x_1443:
[----:B------:R-:W1:Y:S01]  /*18570*/  LDL.LU R3, [R1+0x3c] ;  /* 0x00003c0001037983 */ /* 0x000e620000300800 */
[----:B------:R-:W-:-:S03]  /*18580*/  ULDC.64 UR4, c[0x0][0x328] ;  /* 0x0000ca0000047ab9 */ /* 0x000fc60000000a00 */
[----:B------:R-:W2:Y:S04]  /*18590*/  LDL.LU R2, [R1+0xc] ;  /* 0x00000c0001027983 */ /* 0x000ea80000300800 */
[----:B0-----:R-:W3:Y:S04]  /*185a0*/  LDL.LU R5, [R1+0x44] ;  /* 0x0000440001057983 */ /* 0x001ee80000300800 */
[----:B------:R-:W4:Y:S01]  /*185b0*/  LDL.LU R4, [R1+0x4] ;  /* 0x0000040001047983 */ /* 0x000f220000300800 */
[----:B-1----:R-:W-:-:S04]  /*185c0*/  IMAD R0, R3, UR4, RZ ;  /* 0x0000000403007c24 */ /* 0x002fc8000f8e02ff */
[C---:B--2---:R-:W-:Y:S02]  /*185d0*/  IMAD R0, R2.reuse, UR5, R0 ;  /* 0x0000000502007c24 */ /* 0x044fe4000f8e0200 */
[----:B------:R-:W-:Y:S01]  /*185e0*/  IMAD.WIDE.U32 R2, R2, UR4, RZ ;  /* 0x0000000402027c25 */ /* 0x000fe2000f8e00ff */
[----:B------:R-:W-:-:S03]  /*185f0*/  ULDC.64 UR4, c[0x0][0x338] ;  /* 0x0000ce0000047ab9 */ /* 0x000fc60000000a00 */
[----:B------:R-:W-:Y:S02]  /*18600*/  IMAD.IADD R3, R3, 0x1, R0 ;  /* 0x0000000103037824 */ /* 0x000fe400078e0200 */
[----:B---3--:R-:W-:Y:S02]  /*18610*/  IMAD R0, R5, UR4, RZ ;  /* 0x0000000405007c24 */ /* 0x008fe4000f8e02ff */
[----:B----4-:R-:W-:-:S04]  /*18620*/  IMAD.WIDE.U32 R2, R4, UR4, R2 ;  /* 0x0000000404027c25 */ /* 0x010fc8000f8e0002 */
        /* <DEDUP_REMOVED lines=18> */
[C---:B------:R-:W-:Y:S01]  /*18750*/  LOP3.LUT P3, RZ, R33.reuse, 0x8, RZ, 0xc0, !PT ;  /* 0x0000000821ff7812 */ /* 0x040fe2000786c0ff */
[----:B------:R-:W2:Y:S01]  /*18760*/  SHFL.IDX PT, R3, R6, RZ, 0x181f ;  /* 0x00181fff06037589 */ /* 0x000ea200000e0000 */
[----:B------:R-:W-:Y:S02]  /*18770*/  LOP3.LUT P2, RZ, R33, 0x10, RZ, 0xc0, !PT ;  /* 0x0000001021ff7812 */ /* 0x000fe4000784c0ff */
[----:B------:R-:W-:Y:S01]  /*18780*/  LOP3.LUT R22, R22, 0xfffffdff, RZ, 0xc0, !PT ;  /* 0xfffffdff16167812 */ /* 0x000fe200078ec0ff */
[----:B0-----:R-:W-:-:S05]  /*18790*/  IMAD.SHL.U32 R7, R7, 0x8, RZ ;  /* 0x0000000807077824 */ /* 0x001fca00078e00ff */
[----:B------:R-:W-:-:S05]  /*187a0*/  LOP3.LUT R7, R7, 0x38, RZ, 0xc0, !PT ;  /* 0x0000003807077812 */ /* 0x000fca00078ec0ff */
[----:B------:R-:W-:Y:S01]  /*187b0*/  IMAD.SHL.U32 R0, R7, 0x2, RZ ;  /* 0x0000000207007824 */ /* 0x000fe200078e00ff */
[----:B------:R-:W-:-:S04]  /*187c0*/  LOP3.LUT R7, R33, 0x1, RZ, 0xc0, !PT ;  /* 0x0000000121077812 */ /* 0x000fc800078ec0ff */
[----:B-1----:R-:W-:Y:S02]  /*187d0*/  IADD3 R2, P0, R2, R0, RZ ;  /* 0x0000000002027210 */ /* 0x002fe40007f1e0ff */
[----:B------:R-:W-:Y:S02]  /*187e0*/  ISETP.NE.U32.AND P1, PT, R7, 0x1, PT ;  /* 0x000000010700780c */ /* 0x000fe40003f25070 */
[----:B------:R-:W-:Y:S01]  /*187f0*/  PRMT R7, R33, 0x8880, RZ ;  /* 0x0000888021077816 */ /* 0x000fe200000000ff */
[----:B--2---:R-:W-:Y:S01]  /*18800*/  IMAD.X R3, RZ, RZ, R3, P0 ;  /* 0x000000ffff037224 */ /* 0x004fe200000e0603 */
[----:B------:R-:W-:-:S09]  /*18810*/  ISETP.LT.OR P0, PT, R31, 0x1, P1 ;  /* 0x000000011f00780c */ /* 0x000fd20000f01670 */
[----:B------:R-:W-:Y:S02]  /*18820*/  @P1 LOP3.LUT R22, R22, 0x200, RZ, 0xfc, !PT ;  /* 0x0000020016161812 */ /* 0x000fe400078efcff */
[----:B------:R-:W-:Y:S02]  /*18830*/  LOP3.LUT P1, RZ, R33, 0x20, RZ, 0xc0, !PT ;  /* 0x0000002021ff7812 */ /* 0x000fe4000782c0ff */
[----:B------:R-:W-:Y:S01]  /*18840*/  @!PT LDS RZ, [RZ] ;  /* 0x00000000fffff984 */ /* 0x000fe20000000800 */
[----:B------:R-:W-:Y:S01]  /*18850*/  LDGSTS.E.BYPASS.LTC128B.128 [R4+0x400], desc[UR40][R2.64], !P0 ;  /* 0x0040000002047fae */ /* 0x000fe2000c101d68 */
[----:B------:R-:W-:Y:S02]  /*18860*/  ISETP.LT.OR P0, PT, R31, 0x1, !P5 ;  /* 0x000000011f00780c */ /* 0x000fe40006f01670 */
[----:B------:R-:W-:-:S11]  /*18870*/  LOP3.LUT R22, R22, 0xfffffbff, RZ, 0xc0, !PT ;  /* 0xfffffbff16167812 */ /* 0x000fd600078ec0ff */
        /* <DEDUP_REMOVED lines=62> */
.L_x_1575:
        /* <DEDUP_REMOVED lines=34> */
.L_x_1446:
[----:B------:R-:W-:Y:S02]  /*18e80*/  PLOP3.LUT P1, PT, P1, P0, PT, 0xa2, 0x0 ;  /* 0x000000000000781c */ /* 0x000fe40000f21472 */
[----:B------:R-:W-:-:S08]  /*18e90*/  @P0 R2UR P1, UR4, R27 ;  /* 0x000000001b0402ca */ /* 0x000fd00000020000 */
[----:B------:R-:W-:-:S05]  /*18ea0*/  @P0 PLOP3.LUT P0, PT, P1, PT, PT, 0x80, 0x0 ;  /* 0x000000000000081c */ /* 0x000fca0000f0f070 */
[----:B------:R-:W-:Y:S01]  /*18eb0*/  @!P1 SYNCS.ARRIVE.TRANS64.RED.A0T1 RZ, [UR4+0x38850], RZ ;  /* 0x038850ffffff99a7 */ /* 0x000fe20008200404 */
[----:B------:R-:W-:Y:S07]  /*18ec0*/  @!P1 ARRIVES.LDGSTSBAR.64.TRANSCNT [UR4+0x38850] ;  /* 0x03885000ff0099b0 */ /* 0x000fee0008000a84 */
[----:B------:R-:W-:Y:S05]  /*18ed0*/  @P0 BRA.U.ANY `(.L_x_1446) ;  /* 0xfffffffd00e80947 */ /* 0x000fea000393ffff */
[----:B------:R-:W-:Y:S01]  /*18ee0*/  NOP ;  /* 0x0000000000007918 */ /* 0x000fe20000000000 */
[----:B-1----:R-:W2:Y:S02]  /*18ef0*/  LDL R2, [R1+0x50] ;  /* 0x0000500001027983 */ /* 0x002ea40000100800 */
[----:B--2---:R-:W-:-:S13]  /*18f00*/  ISETP.NE.AND P2, PT, R2, 0x3, PT ;  /* 0x000000030200780c */ /* 0x004fda0003f45270 */
[----:B------:R-:W-:Y:S05]  /*18f10*/  @!P2 BRA `(.L_x_1447) ;  /* 0x000000000004a947 */ /* 0x000fea0003800000 */
[----:B------:R-:W-:Y:S01]  /*18f20*/  BPT.TRAP 0x1 ;  /* 0x000000040000795c */ /* 0x000fe20000300000 */
.L_x_1447:
        /* <DEDUP_REMOVED lines=9> */
[----:B--2---:R-:W-:Y:S02]  /*18fc0*/  LOP3.LUT R2, R2, 0x40, RZ, 0xc0, !PT ;  /* 0x0000004002027812 */ /* 0x004fe400078ec0ff */
[----:B---3--:R-:W-:Y:S02]  /*18fd0*/  LEA.HI.SX32 R7, R3, 0xfffffffe, 0x1a ;  /* 0xfffffffe03077811 */ /* 0x008fe400078fd2ff */
[----:B------:R-:W-:-:S07]  /*18fe0*/  SHF.R.U32.HI R33, RZ, 0x2, R2 ;  /* 0x00000002ff217819 */ /* 0x000fce0000011602 */
.L_x_1462:
[----:B--2---:R-:W2:Y:S01]  /*18ff0*/  LDL R10, [R1+0x50] ;  /* 0x00005000010a7983 */ /* 0x004ea20000100800 */
[----:B0-----:R-:W0:Y:S01]  /*19000*/  LDC R5, c[0x0][0x430] ;  /* 0x00010c00ff057b82 */ /* 0x001e220000000800 */
[----:B-1----:R-:W1:Y:S01]  /*19010*/  S2R R2, SR_TID.X ;  /* 0x0000000000027919 */ /* 0x002e620000002100 */
[----:B---3--:R-:W3:Y:S01]  /*19020*/  S2R R8, SR_TID.X ;  /* 0x0000000000087919 */ /* 0x008ee20000002100 */
[----:B0-----:R-:W-:Y:S02]  /*19030*/  ISETP.NE.AND P0, PT, R5, 0x1, PT ;  /* 0x000000010500780c */ /* 0x001fe40003f05270 */
[----:B-1----:R-:W-:-:S11]  /*19040*/  LOP3.LUT R2, R2, 0x7f, RZ, 0xc0, !PT ;  /* 0x0000007f02027812 */ /* 0x002fd600078ec0ff */
[----:B------:R-:W0:Y:S01]  /*19050*/  @P0 LDC R6, c[0x0][0x434] ;  /* 0x00010d00ff060b82 */ /* 0x000e220000000800 */
[----:B---3--:R-:W-:Y:S01]  /*19060*/  IMAD.SHL.U32 R8, R8, 0x10, RZ ;  /* 0x0000001008087824 */ /* 0x008fe200078e00ff */
[----:B------:R-:W-:-:S04]  /*19070*/  SHF.R.U32.HI R2, RZ, 0x3, R2 ;  /* 0x00000003ff027819 */ /* 0x000fc80000011602 */
[----:B------:R-:W-:Y:S02]  /*19080*/  LOP3.LUT R8, R2, 0x70, R8, 0xf8, !PT ;  /* 0x0000007002087812 */ /* 0x000fe400078ef808 */
[----:B------:R-:W1:Y:S02]  /*19090*/  @P0 LDC R3, c[0x0][0x438] ;  /* 0x00010e00ff030b82 */ /* 0x000e640000000800 */
[----:B------:R-:W-:Y:S01]  /*190a0*/  ISETP.GT.U32.AND P1, PT, R8, 0x3f, PT ;  /* 0x0000003f0800780c */ /* 0x000fe20003f24070 */
[----:B------:R-:W-:-:S04]  /*190b0*/  IMAD R4, R7, 0x40, R34 ;  /* 0x0000004007047824 */ /* 0x000fc800078e0222 */
[----:B------:R-:W-:-:S08]  /*190c0*/  IMAD.IADD R4, R8, 0x1, R4 ;  /* 0x0000000108047824 */ /* 0x000fd000078e0204 */
[----:B------:R-:W3:Y:S01]  /*190d0*/  @!P1 LDC.64 R8, c[0x0][0x428] ;  /* 0x00010a00ff089b82 */ /* 0x000ee20000000a00 */
[----:B0-----:R-:W-:-:S04]  /*190e0*/  @P0 IMAD.HI.U32 R6, R4, R6, RZ ;  /* 0x0000000604060227 */ /* 0x001fc800078e00ff */
[----:B------:R-:W-:Y:S01]  /*190f0*/  IMAD.MOV.U32 R2, RZ, RZ, R4 ;  /* 0x000000ffff027224 */ /* 0x000fe200078e0004 */
[----:B-1----:R-:W-:-:S05]  /*19100*/  @P0 SHF.R.U32.HI R2, RZ, R3, R6 ;  /* 0x00000003ff020219 */ /* 0x002fca0000011606 */
[----:B------:R-:W-:-:S04]  /*19110*/  IMAD.MOV R3, RZ, RZ, -R2 ;  /* 0x000000ffff037224 */ /* 0x000fc800078e0a02 */
[----:B------:R-:W-:Y:S01]  /*19120*/  IMAD R5, R5, R3, R4 ;  /* 0x0000000305057224 */ /* 0x000fe200078e0204 */
[--C-:B------:R-:W-:Y:S01]  /*19130*/  @!P1 SHF.R.S32.HI R3, RZ, 0x1f, R2.reuse ;  /* 0x0000001fff039819 */ /* 0x100fe20000011402 */
[-C--:B---3--:R-:W-:Y:S02]  /*19140*/  @!P1 IMAD R4, R35, R8.reuse, RZ ;  /* 0x0000000823049224 */ /* 0x088fe400078e02ff */
[----:B------:R-:W-:-:S04]  /*19150*/  @!P1 IMAD.WIDE.U32 R2, R32, R8, R2 ;  /* 0x0000000820029225 */ /* 0x000fc800078e0002 */
[----:B------:R-:W-:Y:S02]  /*19160*/  @!P1 IMAD R4, R32, R9, R4 ;  /* 0x0000000920049224 */ /* 0x000fe400078e0204 */
[----:B------:R-:W0:Y:S02]  /*19170*/  @!P1 LDC.64 R8, c[0x0][0x418] ;  /* 0x00010600ff089b82 */ /* 0x000e240000000a00 */
[----:B------:R-:W-:Y:S02]  /*19180*/  @!P1 IMAD.IADD R3, R4, 0x1, R3 ;  /* 0x0000000104039824 */ /* 0x000fe400078e0203 */
[----:B------:R-:W-:Y:S02]  /*19190*/  IMAD.MOV.U32 R4, RZ, RZ, RZ ;  /* 0x000000ffff047224 */ /* 0x000fe400078e00ff */
[----:B------:R-:W-:Y:S01]  /*191a0*/  VIADD R25, R25, 0x1 ;  /* 0x0000000119197836 */ /* 0x000fe20000000000 */
[----:B0-----:R-:W-:-:S04]  /*191b0*/  @!P1 LEA R8, P0, R2, R8, 0x2 ;  /* 0x0000000802089211 */ /* 0x001fc800078010ff */
[----:B------:R-:W-:Y:S02]  /*191c0*/  @!P1 LEA.HI.X R9, R2, R9, R3, 0x2, P0 ;  /* 0x0000000902099211 */ /* 0x000fe400000f1403 */
[----:B------:R-:W-:-:S03]  /*191d0*/  ISETP.NE.AND P0, PT, R25, 0x2, PT ;  /* 0x000000021900780c */ /* 0x000fc60003f05270 */
[----:B------:R0:W5:Y:S01]  /*191e0*/  @!P1 LDG.E R4, desc[UR40][R8.64] ;  /* 0x0000002808049981 */ /* 0x000162000c1e1900 */
[----:B------:R-:W-:Y:S01]  /*191f0*/  SEL R2, RZ, 0x1, P0 ;  /* 0x00000001ff027807 */ /* 0x000fe20000000000 */
[----:B------:R-:W-:Y:S05]  /*19200*/  YIELD ;  /* 0x0000000000007946 */ /* 0x000fea0003800000 */
[----:B------:R-:W-:Y:S01]  /*19210*/  LOP3.LUT R28, R28, R2, RZ, 0x3c, !PT ;  /* 0x000000021c1c7212 */ /* 0x000fe200078e3cff */
[----:B------:R-:W-:Y:S01]  /*19220*/  IMAD.MOV.U32 R2, RZ, RZ, R7 ;  /* 0x000000ffff027224 */ /* 0x000fe200078e0007 */
[----:B------:R-:W-:Y:S01]  /*19230*/  SEL R25, R25, RZ, P0 ;  /* 0x000000ff19197207 */ /* 0x000fe20000000000 */
[----:B------:R-:W-:-:S03]  /*19240*/  VIADD R7, R7, 0xffffffff ;  /* 0xffffffff07077836 */ /* 0x000fc60000000000 */
[----:B------:R-:W-:Y:S02]  /*19250*/  ISETP.GT.AND P3, PT, R2, RZ, PT ;  /* 0x000000ff0200720c */ /* 0x000fe40003f64270 */
[----:B--2---:R-:W-:-:S13]  /*19260*/  ISETP.NE.AND P1, PT, R10, 0x3, PT ;  /* 0x000000030a00780c */ /* 0x004fda0003f25270 */
[----:B0-----:R-:W-:Y:S05]  /*19270*/  @!P1 BRA `(.L_x_1450) ;  /* 0x0000000000049947 */ /* 0x001fea0003800000 */
[----:B------:R-:W-:Y:S01]  /*19280*/  BPT.TRAP 0x1 ;  /* 0x000000040000795c */ /* 0x000fe20000300000 */
.L_x_1450:
[----:B------:R-:W-:Y:S01]  /*19290*/  IMAD R6, R25, 0x8, R23 ;  /* 0x0000000819067824 */ /* 0x000fe200078e0217 */
[----:B------:R-:W-:Y:S01]  /*192a0*/  SHF.L.U32 R21, R28, 0x1f, RZ ;  /* 0x0000001f1c157819 */ /* 0x000fe200000006ff */
[----:B------:R-:W-:Y:S01]  /*192b0*/  BSSY B1, `(.L_x_1451) ;  /* 0x0000004000017945 */ /* 0x000fe20003800000 */
[----:B------:R-:W-:Y:S02]  /*192c0*/  SHF.R.S32.HI R9, RZ, 0x1f, R5 ;  /* 0x0000001fff097819 */ /* 0x000fe40000011405 */
[----:B------:R-:W0:Y:S02]  /*192d0*/  SYNCS.PHASECHK.TRANS64.TRYWAIT P0, [R6+URZ+0x38840], R21 ;  /* 0x03884015060075a7 */ /* 0x000e24000800017f */
[----:B0-----:R-:W-:Y:S05]  /*192e0*/  @!P0 BRA `(.L_x_1452) ;  /* 0x0000004400e88947 */ /* 0x001fea0003800000 */
.L_x_1576:
[----:B------:R-:W-:Y:S05]  /*192f0*/  BSYNC B1 ;  /* 0x0000000000017941 */ /* 0x000fea0003800000 */
.L_x_1451:
        /* <DEDUP_REMOVED lines=20> */
[----:B------:R-:W-:Y:S02]  /*19440*/  LEA.HI.X R27, R2, UR5, R8, 0x1, P0 ;  /* 0x00000005021b7c11 */ /* 0x000fe400080f0c08 */
[----:B------:R-:W-:Y:S01]  /*19450*/  LEA R8, R25, R36, 0xc ;  /* 0x0000002419087211 */ /* 0x000fe200078e60ff */
        /* <DEDUP_REMOVED lines=20> */
.L_x_1586:
        /* <DEDUP_REMOVED lines=8> */
.L_x_1454:
[----:B------:R-:W-:Y:S02]  /*19620*/  PLOP3.LUT P1, PT, P1, P0, PT, 0xa2, 0x0 ;  /* 0x000000000000781c */ /* 0x000fe40000f21472 */
[----:B------:R-:W-:-:S08]  /*19630*/  @P0 R2UR P1, UR4, R6 ;  /* 0x00000000060402ca */ /* 0x000fd00000020000 */
[----:B------:R-:W-:-:S05]  /*19640*/  @P0 PLOP3.LUT P0, PT, P1, PT, PT, 0x80, 0x0 ;  /* 0x000000000000081c */ /* 0x000fca0000f0f070 */
[----:B------:R-:W-:Y:S01]  /*19650*/  @!P1 SYNCS.ARRIVE.TRANS64.RED.A0T1 RZ, [UR4+0x38830], RZ ;  /* 0x038830ffffff99a7 */ /* 0x000fe20008200404 */
[----:B------:R-:W-:Y:S07]  /*19660*/  @!P1 ARRIVES.LDGSTSBAR.64.TRANSCNT [UR4+0x38830] ;  /* 0x03883000ff0099b0 */ /* 0x000fee0008000a84 */
[----:B------:R-:W-:Y:S05]  /*19670*/  @P0 BRA.U.ANY `(.L_x_1454) ;  /* 0xfffffffd00e80947 */ /* 0x000fea000393ffff */
[----:B------:R-:W-:Y:S01]  /*19680*/  NOP ;  /* 0x0000000000007918 */ /* 0x000fe20000000000 */
[----:B--2---:R-:W2:Y:S02]  /*19690*/  LDL R2, [R1+0x50] ;  /* 0x0000500001027983 */ /* 0x004ea40000100800 */
[----:B--2---:R-:W-:-:S13]  /*196a0*/  ISETP.NE.AND P2, PT, R2, 0x3, PT ;  /* 0x000000030200780c */ /* 0x004fda0003f45270 */
[----:B------:R-:W-:Y:S05]  /*196b0*/  @!P2 BRA `(.L_x_1455) ;  /* 0x000000000004a947 */ /* 0x000fea0003800000 */
[----:B------:R-:W-:Y:S01]  /*196c0*/  BPT.TRAP 0x1 ;  /* 0x000000040000795c */ /* 0x000fe20000300000 */
.L_x_1455:
[----:B------:R2:W-:Y:S01]  /*196d0*/  SYNCS.ARRIVE.TRANS64.A1T0 RZ, [R6+URZ+0x38830], RZ ;  /* 0x038830ff06ff79a7 */ /* 0x0005e2000810003f */
[----:B------:R-:W-:Y:S05]  /*196e0*/  @!P2 BRA `(.L_x_1456) ;  /* 0x000000000004a947 */ /* 0x000fea0003800000 */
[----:B------:R-:W-:Y:S01]  /*196f0*/  BPT.TRAP 0x1 ;  /* 0x000000040000795c */ /* 0x000fe20000300000 */
.L_x_1456:
[----:B------:R-:W3:Y:S01]  /*19700*/  SYNCS.PHASECHK.TRANS64.TRYWAIT P0, [R6+URZ+0x38860], R21 ;  /* 0x03886015060075a7 */ /* 0x000ee2000800017f */
[----:B------:R-:W-:Y:S04]  /*19710*/  BSSY B1, `(.L_x_1457) ;  /* 0x0000002000017945 */ /* 0x000fe80003800000 */
[----:B---3--:R-:W-:Y:S05]  /*19720*/  @!P0 BRA `(.L_x_1458) ;  /* 0x0000004800088947 */ /* 0x008fea0003800000 */
.L_x_1587:
[----:B------:R-:W-:Y:S05]  /*19730*/  BSYNC B1 ;  /* 0x0000000000017941 */ /* 0x000fea0003800000 */
.L_x_1457:
[----:B------:R-:W-:Y:S01]  /*19740*/  ULDC.64 UR4, c[0x0][0x328] ;  /* 0x0000ca0000047ab9 */ /* 0x000fe20000000a00 */
[C---:B------:R-:W-:Y:S01]  /*19750*/  LOP3.LUT P5, RZ, R22.reuse, 0x8, RZ, 0xc0, !PT ;  /* 0x0000000816ff7812 */ /* 0x040fe200078ac0ff */
[----:B------:R-:W-:Y:S01]  /*19760*/  IMAD R9, R9, UR4, RZ ;  /* 0x0000000409097c24 */ /* 0x000fe2000f8e02ff */
[----:B------:R-:W-:Y:S01]  /*19770*/  LOP3.LUT P4, RZ, R22, 0x4, RZ, 0xc0, !PT ;  /* 0x0000000416ff7812 */ /* 0x000fe2000788c0ff */
[----:B------:R-:W-:-:S04]  /*19780*/  IMAD.WIDE.U32 R2, R5, UR4, RZ ;  /* 0x0000000405027c25 */ /* 0x000fc8000f8e00ff */
[----:B------:R-:W-:Y:S01]  /*19790*/  IMAD R9, R5, UR5, R9 ;  /* 0x0000000505097c24 */ /* 0x000fe2000f8e0209 */
[----:B------:R-:W-:Y:S01]  /*197a0*/  ULDC.64 UR4, c[0x0][0x338] ;  /* 0x0000ce0000047ab9 */ /* 0x000fe20000000a00 */
[----:B-1----:R-:W-:Y:S02]  /*197b0*/  IMAD R17, R25, 0x7000, R8 ;  /* 0x0000700019117824 */ /* 0x002fe400078e0208 */
        /* <DEDUP_REMOVED lines=15> */
[----:B------:R-:W1:Y:S01]  /*198b0*/  SHFL.IDX PT, R2, R9, RZ, 0x181f ;  /* 0x00181fff09027589 */ /* 0x000e6200000e0000 */
[C---:B------:R-:W-:Y:S01]  /*198c0*/  LOP3.LUT P1, RZ, R22.reuse, 0x80, RZ, 0xc0, !PT ;  /* 0x0000008016ff7812 */ /* 0x040fe2000782c0ff */
[----:B------:R-:W-:Y:S01]  /*198d0*/  IMAD R17, R17, 0x2, R23 ;  /* 0x0000000211117824 */ /* 0x000fe200078e0217 */
[C---:B------:R-:W-:Y:S01]  /*198e0*/  LOP3.LUT P2, RZ, R22.reuse, 0x40, RZ, 0xc0, !PT ;  /* 0x0000004016ff7812 */ /* 0x040fe2000784c0ff */
[----:B------:R-:W4:Y:S01]  /*198f0*/  SHFL.IDX PT, R3, R10, RZ, 0x181f ;  /* 0x00181fff0a037589 */ /* 0x000f2200000e0000 */
[----:B------:R-:W-:-:S03]  /*19900*/  LOP3.LUT R22, R22, 0xfff7ffff, RZ, 0xc0, !PT ;  /* 0xfff7ffff16167812 */ /* 0x000fc600078ec0ff */
[----:B------:R-:W5:Y:S01]  /*19910*/  SHFL.IDX PT, R14, R9, 0x1, 0x181f ;  /* 0x00381f00090e7f89 */ /* 0x000f6200000e0000 */
[----:B------:R-:W-:-:S03]  /*19920*/  @P3 LOP3.LUT R22, R22, 0x80000, RZ, 0xfc, !PT ;  /* 0x0008000016163812 */ /* 0x000fc600078efcff */
[----:B------:R-:W0:Y:S01]  /*19930*/  SHFL.IDX PT, R5, R10, 0x1, 0x181f ;  /* 0x00381f000a057f89 */ /* 0x000e2200000e0000 */
[C---:B------:R-:W-:Y:S02]  /*19940*/  LOP3.LUT P3, RZ, R22.reuse, 0x20, RZ, 0xc0, !PT ;  /* 0x0000002016ff7812 */ /* 0x040fe4000786c0ff */
[C---:B------:R-:W-:Y:S01]  /*19950*/  LOP3.LUT P6, RZ, R22.reuse, 0x10, RZ, 0xc0, !PT ;  /* 0x0000001016ff7812 */ /* 0x040fe200078cc0ff */
[----:B------:R-:W-:Y:S01]  /*19960*/  SHFL.IDX PT, R8, R10, 0x2, 0x181f ;  /* 0x00581f000a087f89 */ /* 0x000fe200000e0000 */
[----:B------:R-:W-:-:S03]  /*19970*/  LOP3.LUT R22, R22, 0xffdfffff, RZ, 0xc0, !PT ;  /* 0xffdfffff16167812 */ /* 0x000fc600078ec0ff */
[----:B------:R-:W-:Y:S01]  /*19980*/  SHFL.IDX PT, R10, R10, 0x3, 0x181f ;  /* 0x00781f000a0a7f89 */ /* 0x000fe200000e0000 */
[----:B-1----:R-:W-:-:S05]  /*19990*/  IADD3 R2, P0, R2, R0, RZ ;  /* 0x0000000002027210 */ /* 0x002fca0007f1e0ff */
[----:B------:R-:W-:Y:S01]  /*199a0*/  @P3 LOP3.LUT R22, R22, 0x200000, RZ, 0xfc, !PT ;  /* 0x0020000016163812 */ /* 0x000fe200078efcff */
[----:B----4-:R-:W-:Y:S01]  /*199b0*/  IMAD.X R3, RZ, RZ, R3, P0 ;  /* 0x000000ffff037224 */ /* 0x010fe200000e0603 */
[----:B------:R-:W-:-:S04]  /*199c0*/  ISETP.NE.U32.AND P0, PT, R33, RZ, PT ;  /* 0x000000ff2100720c */ /* 0x000fc80003f05070 */
[----:B------:R-:W-:Y:S01]  /*199d0*/  LDGSTS.E.BYPASS.LTC128B.128 [R17+0x400], desc[UR40][R2.64], !P1 ;  /* 0x0040000002117fae */ /* 0x000fe2000c901d68 */
[----:B------:R-:W-:-:S03]  /*199e0*/  ISETP.NE.U32.AND P1, PT, R31, RZ, PT ;  /* 0x000000ff1f00720c */ /* 0x000fc60003f25070 */
[----:B------:R-:W-:Y:S01]  /*199f0*/  LDGSTS.E.BYPASS.LTC128B.128 [R17+0x2400], desc[UR40][R2.64+0x80], !P2 ;  /* 0x0240008002117fae */ /* 0x000fe2000d101d68 */
[----:B-----5:R-:W-:-:S03]  /*19a00*/  IADD3 R4, P2, R14, R0, RZ ;  /* 0x000000000e047210 */ /* 0x020fc60007f5e0ff */
[----:B------:R-:W-:Y:S01]  /*19a10*/  LDGSTS.E.BYPASS.LTC128B.128 [R17+0x4400], desc[UR40][R2.64+0x100], !P3 ;  /* 0x0440010002117fae */ /* 0x000fe2000d901d68 */
[C---:B------:R-:W-:Y:S01]  /*19a20*/  LOP3.LUT P3, RZ, R22.reuse, 0x80, RZ, 0xc0, !PT ;  /* 0x0000008016ff7812 */ /* 0x040fe2000786c0ff */
[----:B0-----:R-:W-:Y:S01]  /*19a30*/  IMAD.X R5, RZ, RZ, R5, P2 ;  /* 0x000000ffff057224 */ /* 0x001fe200010e0605 */
        /* <DEDUP_REMOVED lines=33> */
.L_x_1597:
[----:B------:R-:W-:Y:S02]  /*19c50*/  LOP3.LUT R22, R22, 0xffefffff, RZ, 0xc0, !PT ;  /* 0xffefffff16167812 */ /* 0x000fe400078ec0ff */
[----:B-1----:R-:W-:Y:S02]  /*19c60*/  IADD3 R2, P2, R14, R0, RZ ;  /* 0x000000000e027210 */ /* 0x002fe40007f5e0ff */
        /* <DEDUP_REMOVED lines=23> */
.L_x_1460:
[----:B------:R-:W-:Y:S02]  /*19de0*/  PLOP3.LUT P1, PT, P1, P0, PT, 0xa2, 0x0 ;  /* 0x000000000000781c */ /* 0x000fe40000f21472 */
[----:B------:R-:W-:-:S08]  /*19df0*/  @P0 R2UR P1, UR4, R6 ;  /* 0x00000000060402ca */ /* 0x000fd00000020000 */
[----:B------:R-:W-:-:S05]  /*19e00*/  @P0 PLOP3.LUT P0, PT, P1, PT, PT, 0x80, 0x0 ;  /* 0x000000000000081c */ /* 0x000fca0000f0f070 */
[----:B------:R-:W-:Y:S01]  /*19e10*/  @!P1 SYNCS.ARRIVE.TRANS64.RED.A0T1 RZ, [UR4+0x38850], RZ ;  /* 0x038850ffffff99a7 */ /* 0x000fe20008200404 */
[----:B------:R-:W-:Y:S07]  /*19e20*/  @!P1 ARRIVES.LDGSTSBAR.64.TRANSCNT [UR4+0x38850] ;  /* 0x03885000ff0099b0 */ /* 0x000fee0008000a84 */
[----:B------:R-:W-:Y:S05]  /*19e30*/  @P0 BRA.U.ANY `(.L_x_1460) ;  /* 0xfffffffd00e80947 */ /* 0x000fea000393ffff */
[----:B------:R-:W-:Y:S01]  /*19e40*/  NOP ;  /* 0x0000000000007918 */ /* 0x000fe20000000000 */
[----:B0-----:R-:W4:Y:S02]  /*19e50*/  LDL R2, [R1+0x50] ;  /* 0x0000500001027983 */ /* 0x001f240000100800 */
[----:B----4-:R-:W-:-:S13]  /*19e60*/  ISETP.NE.AND P2, PT, R2, 0x3, PT ;  /* 0x000000030200780c */ /* 0x010fda0003f45270 */
[----:B------:R-:W-:Y:S05]  /*19e70*/  @!P2 BRA `(.L_x_1461) ;  /* 0x000000000004a947 */ /* 0x000fea0003800000 */
[----:B------:R-:W-:Y:S01]  /*19e80*/  BPT.TRAP 0x1 ;  /* 0x000000040000795c */ /* 0x000fe20000300000 */
.L_x_1461:
[----:B------:R1:W-:Y:S01]  /*19e90*/  SYNCS.ARRIVE.TRANS64.A1T0 RZ, [R6+URZ+0x38850], RZ ;  /* 0x038850ff06ff79a7 */ /* 0x0003e2000810003f */
[----:B------:R-:W-:Y:S05]  /*19ea0*/  @P3 BRA `(.L_x_1462) ;  /* 0xfffffff000503947 */ /* 0x000fea000383ffff */
.L_x_1449:
[----:B------:R-:W-:Y:S05]  /*19eb0*/  BSYNC B0 ;  /* 0x0000000000007941 */ /* 0x000fea0003800000 */
.L_x_1448:
        /* <DEDUP_REMOVED lines=21> */
.L_x_1464:
[----:B------:R-:W-:Y:S05]  /*1a010*/  BSYNC B0 ;  /* 0x0000000000007941 */ /* 0x000fea0003800000 */
.L_x_1463:
[----:B------:R-:W-:-:S07]  /*1a020*/  SEL R25, R25, RZ, P0 ;  /* 0x000000ff19197207 */ /* 0x000fce0000000000 */
.L_x_1417:
[----:B------:R-:W-:Y:S05]  /*1a030*/  BSYNC B7 ;  /* 0x0000000000077941 */ /* 0x000fea0003800000 */
.L_x_1415:
[----:B------:R-:W-:-:S13]  /*1a040*/  LOP3.LUT P0, RZ, R22, 0x40000, RZ, 0xc0, !PT ;  /* 0x0004000016ff7812 */ /* 0x000fda000780c0ff */
[----:B------:R-:W-:Y:S05]  /*1a050*/  @!P0 BRA `(.L_x_1465) ;  /* 0x0000000000248947 */ /* 0x000fea0003800000 */
[----:B------:R-:W-:Y:S05]  /*1a060*/  WARPSYNC.ALL ;  /* 0x0000000000007948 */ /* 0x000fea0003800000 */
[----:B------:R-:W4:Y:S08]  /*1a070*/  S2UR UR5, SR_CgaCtaId ;  /* 0x00000000000579c3 */ /* 0x000f300000008800 */
[----:B------:R-:W-:Y:S06]  /*1a080*/  BAR.SYNC.DEFER_BLOCKING 0x5, 0x180 ;  /* 0x0146000000007b1d */ /* 0x000fec0000010000 */
[----:B------:R-:W-:-:S02]  /*1a090*/  UMOV UR4, 0x400 ;  /* 0x0000040000047882 */ /* 0x000fc40000000000 */
[----:B----4-:R-:W-:-:S06]  /*1a0a0*/  ULEA UR4, UR5, UR4, 0x18 ;  /* 0x0000000405047291 */ /* 0x010fcc000f8ec03f */
[----:B-1----:R-:W-:-:S05]  /*1a0b0*/  IMAD.U32 R23, RZ, RZ, UR4 ;  /* 0x00000004ff177e24 */ /* 0x002fca000f8e00ff */
[----:B------:R1:W4:Y:S01]  /*1a0c0*/  LDS.128 R16, [R23+0x388d0] ;  /* 0x0388d00017107984 */ /* 0x0003220000000c00 */
[----:B------:R-:W-:Y:S06]  /*1a0d0*/  BAR.ARV 0x4, 0x180 ;  /* 0x0106000000007b1d */ /* 0x000fec0000002000 */
[----:B------:R-:W-:Y:S05]  /*1a0e0*/  BRA `(.L_x_1466) ;  /* 0x0000000800407947 */ /* 0x000fea0003800000 */
.L_x_1465:
        /* <DEDUP_REMOVED lines=35> */
[----:B------:R0:W1:Y:S02]  /*1a320*/  SHFL.IDX PT, R14, R3, 0x1f, 0x1f ;  /* 0x03e01f00030e7f89 */ /* 0x00006400000e0000 */
.L_x_1607:
[----:B------:R-:W-:Y:S02]  /*1a330*/  ULDC UR4, c[0x0][0xd38] ;  /* 0x00034e0000047ab9 */ /* 0x000fe40000000800 */
[----:B------:R-:W-:-:S04]  /*1a340*/  IMAD.U32 R16, RZ, RZ, UR4 ;  /* 0x00000004ff107e24 */ /* 0x000fc8000f8e00ff */
[----:B-1----:R-:W-:-:S04]  /*1a350*/  IMAD R5, R14, R16, RZ ;  /* 0x000000100e057224 */ /* 0x002fc800078e02ff */
[----:B------:R-:W-:-:S05]  /*1a360*/  IMAD.IADD R4, R4, 0x1, R5 ;  /* 0x0000000104047824 */ /* 0x000fca00078e0205 */
[----:B------:R-:W-:-:S13]  /*1a370*/  ISETP.GT.AND P6, PT, R4, R0, PT ;  /* 0x000000000400720c */ /* 0x000fda0003fc4270 */
[----:B------:R-:W-:Y:S05]  /*1a380*/  @P6 BRA `(.L_x_1468) ;  /* 0x00000000009c6947 */ /* 0x000fea0003800000 */
.L_x_1473:
[----:B------:R-:W1:Y:S01]  /*1a390*/  LDC R6, c[0x0][0xd3c] ;  /* 0x00034f00ff067b82 */ /* 0x000e620000000800 */
[----:B------:R-:W-:-:S04]  /*1a3a0*/  IADD3 R19, R19, 0x1f, RZ ;  /* 0x0000001f13137810 */ /* 0x000fc80007ffe0ff */
        /* <DEDUP_REMOVED lines=12> */
.L_x_1471:
[----:B------:R-:W-:Y:S05]  /*1a470*/  BSYNC B0 ;  /* 0x0000000000007941 */ /* 0x000fea0003800000 */
.L_x_1470:
        /* <DEDUP_REMOVED lines=18> */
.L_x_1615:
[----:B------:R-:W-:Y:S02]  /*1a5a0*/  ULDC UR4, c[0x0][0xd38] ;  /* 0x00034e0000047ab9 */ /* 0x000fe40000000800 */
[----:B------:R-:W-:-:S04]  /*1a5b0*/  IMAD.U32 R16, RZ, RZ, UR4 ;  /* 0x00000004ff107e24 */ /* 0x000fc8000f8e00ff */
[----:B-1----:R-:W-:-:S04]  /*1a5c0*/  IMAD R5, R14, R16, RZ ;  /* 0x000000100e057224 */ /* 0x002fc800078e02ff */
[----:B------:R-:W-:-:S05]  /*1a5d0*/  IMAD.IADD R4, R5, 0x1, R4 ;  /* 0x0000000105047824 */ /* 0x000fca00078e0204 */
[----:B------:R-:W-:-:S13]  /*1a5e0*/  ISETP.GT.AND P6, PT, R4, R0, PT ;  /* 0x000000000400720c */ /* 0x000fda0003fc4270 */
[----:B------:R-:W-:Y:S05]  /*1a5f0*/  @!P6 BRA `(.L_x_1473) ;  /* 0xfffffffc0064e947 */ /* 0x000fea000383ffff */
.L_x_1468:
        /* <DEDUP_REMOVED lines=8> */
.L_x_1619:
[----:B------:R-:W-:Y:S01]  /*1a680*/  ISETP.NE.AND P0, PT, R6, RZ, PT ;  /* 0x000000ff0600720c */ /* 0x000fe20003f05270 */
[----:B------:R-:W-:-:S12]  /*1a690*/  IMAD.MOV.U32 R14, RZ, RZ, RZ ;  /* 0x000000ffff0e7224 */ /* 0x000fd800078e00ff */
[----:B------:R-:W-:Y:S05]  /*1a6a0*/  @!P0 BRA `(.L_x_1475) ;  /* 0x0000000000108947 */ /* 0x000fea0003800000 */
[----:B------:R-:W-:Y:S01]  /*1a6b0*/  UMOV UR4, 0xffffffff ;  /* 0xffffffff00047882 */ /* 0x000fe20000000000 */
[----:B------:R-:W-:Y:S02]  /*1a6c0*/  VIADD R12, R4, 0xffffffff ;  /* 0xffffffff040c7836 */ /* 0x000fe40000000000 */
[----:B------:R-:W-:Y:S05]  /*1a6d0*/  BRA.DIV UR4, `(.L_x_1476) ;  /* 0x0000004a04347947 */ /* 0x000fea000b800000 */
[----:B------:R3:W4:Y:S02]  /*1a6e0*/  SHFL.IDX PT, R14, R3, R12, 0x1f ;  /* 0x00001f0c030e7589 */ /* 0x00072400000e0000 */
.L_x_1475:
[----:B--2---:R-:W-:Y:S01]  /*1a6f0*/  IABS R6, R17 ;  /* 0x0000001100067213 */ /* 0x004fe20000000000 */
[----:B----4-:R-:W-:Y:S02]  /*1a700*/  IMAD R16, R14, R16, R5 ;  /* 0x000000100e107224 */ /* 0x010fe400078e0205 */
[----:B------:R-:W-:Y:S01]  /*1a710*/  IMAD.IADD R19, R4, 0x1, R19 ;  /* 0x0000000104137824 */ /* 0x000fe200078e0213 */
[----:B------:R-:W2:Y:S01]  /*1a720*/  I2F.RP R7, R6 ;  /* 0x0000000600077306 */ /* 0x000ea20000209400 */
[----:B------:R-:W-:-:S07]  /*1a730*/  IMAD.IADD R0, R0, 0x1, -R16 ;  /* 0x0000000100007824 */ /* 0x000fce00078e0a10 */
[----:B--2---:R-:W1:Y:S02]  /*1a740*/  MUFU.RCP R7, R7 ;  /* 0x0000000700077308 */ /* 0x004e640000001000 */
[----:B-1----:R-:W-:-:S06]  /*1a750*/  VIADD R2, R7, 0xffffffe ;  /* 0x0ffffffe07027836 */ /* 0x002fcc0000000000 */
        /* <DEDUP_REMOVED lines=24> */
.L_x_1469:
[----:B------:R-:W-:Y:S01]  /*1a8e0*/  UMOV UR4, URZ ;  /* 0x0000003f00047c82 */ /* 0x000fe20008000000 */
[----:B------:R-:W-:Y:S01]  /*1a8f0*/  UMOV UR5, URZ ;  /* 0x0000003f00057c82 */ /* 0x000fe20008000000 */
[----:B------:R-:W-:Y:S01]  /*1a900*/  ULDC UR6, c[0x0][0xd3c] ;  /* 0x00034f0000067ab9 */ /* 0x000fe20000000800 */
[----:B------:R-:W-:Y:S01]  /*1a910*/  IMAD.MOV.U32 R16, RZ, RZ, R0 ;  /* 0x000000ffff107224 */ /* 0x000fe200078e0000 */
[----:B------:R-:W-:Y:S01]  /*1a920*/  MOV R17, UR4 ;  /* 0x0000000400117c02 */ /* 0x000fe20008000f00 */
[----:B------:R-:W-:Y:S02]  /*1a930*/  IMAD.U32 R18, RZ, RZ, UR5 ;  /* 0x00000005ff127e24 */ /* 0x000fe4000f8e00ff */
[----:B------:R-:W-:-:S07]  /*1a940*/  IMAD.U32 R19, RZ, RZ, UR6 ;  /* 0x00000006ff137e24 */ /* 0x000fce000f8e00ff */
.L_x_1477:
        /* <DEDUP_REMOVED lines=10> */
.L_x_1466:
[----:B------:R-:W-:Y:S02]  /*1a9f0*/  ULDC UR4, c[0x0][0xd3c] ;  /* 0x00034f0000047ab9 */ /* 0x000fe40000000800 */
[----:B----4-:R-:W-:-:S13]  /*1aa00*/  ISETP.GE.AND P0, PT, R19, UR4, PT ;  /* 0x0000000413007c0c */ /* 0x010fda000bf06270 */
[----:B------:R-:W-:Y:S05]  /*1aa10*/  @!P0 BRA `(.L_x_1478) ;  /* 0xffffff8c00dc8947 */ /* 0x000fea000383ffff */
[----:B------:R-:W-:Y:S05]  /*1aa20*/  BSYNC B8 ;  /* 0x0000000000087941 */ /* 0x000fea0003800000 */
.L_x_1365:
[----:B------:R-:W4:Y:S01]  /*1aa30*/  LDL.LU R0, [R1+0x28] ;  /* 0x0000280001007983 */ /* 0x000f220000300800 */
[----:B------:R-:W-:Y:S01]  /*1aa40*/  BSSY B0, `(.L_x_1479) ;  /* 0x000000b000007945 */ /* 0x000fe20003800000 */
[----:B0-----:R-:W0:Y:S01]  /*1aa50*/  S2R R5, SR_CgaCtaId ;  /* 0x0000000000057919 */ /* 0x001e220000008800 */
[----:B----4-:R-:W-:-:S05]  /*1aa60*/  VIADD R0, R0, 0x1 ;  /* 0x0000000100007836 */ /* 0x010fca0000000000 */
        /* <DEDUP_REMOVED lines=8> */
.L_x_1622:
[----:B------:R-:W-:Y:S05]  /*1aaf0*/  BSYNC B0 ;  /* 0x0000000000007941 */ /* 0x000fea0003800000 */
.L_x_1479:
[----:B------:R-:W-:-:S03]  /*1ab00*/  UMOV UR4, 0xffffffff ;  /* 0xffffffff00047882 */ /* 0x000fc60000000000 */
[----:B------:R-:W-:Y:S05]  /*1ab10*/  BRA.DIV UR4, `(.L_x_1481) ;  /* 0x00000046045c7947 */ /* 0x000fea000b800000 */
[----:B0-----:R-:W0:Y:S02]  /*1ab20*/  S2R R0, SR_TID.X ;  /* 0x0000000000007919 */ /* 0x001e240000002100 */
[----:B0-----:R-:W-:-:S04]  /*1ab30*/  SHF.R.U32.HI R0, RZ, 0x5, R0 ;  /* 0x00000005ff007819 */ /* 0x001fc80000011600 */
[----:B------:R-:W-:-:S05]  /*1ab40*/  LOP3.LUT R0, R0, 0x3, RZ, 0xc0, !PT ;  /* 0x0000000300007812 */ /* 0x000fca00078ec0ff */
[----:B------:R0:W1:Y:S02]  /*1ab50*/  SHFL.IDX PT, R14, R0, RZ, 0x1f ;  /* 0x00001fff000e7589 */ /* 0x00006400000e0000 */
.L_x_1625:
[----:B-1----:R-:W-:-:S13]  /*1ab60*/  ISETP.NE.AND P0, PT, R14, RZ, PT ;  /* 0x000000ff0e00720c */ /* 0x002fda0003f05270 */
[----:B------:R-:W-:Y:S05]  /*1ab70*/  @P0 BRA `(.L_x_1234) ;  /* 0x0000000000880947 */ /* 0x000fea0003800000 */
[----:B------:R-:W-:-:S03]  /*1ab80*/  UMOV UR4, 0xffffffff ;  /* 0xffffffff00047882 */ /* 0x000fc60000000000 */
[----:B------:R-:W-:Y:S05]  /*1ab90*/  BRA.DIV UR4, `(.L_x_1482) ;  /* 0x0000004604707947 */ /* 0x000fea000b800000 */
[----:B------:R-:W-:-:S13]  /*1aba0*/  ELECT P6, URZ, PT ;  /* 0x00000000003f782f */ /* 0x000fda00038c0000 */
.L_x_1628:
[----:B------:R-:W-:Y:S05]  /*1abb0*/  @!P6 BRA `(.L_x_1234) ;  /* 0x000000000078e947 */ /* 0x000fea0003800000 */
[----:B0-----:R-:W4:Y:S02]  /*1abc0*/  LDL.LU R0, [R1+0x8] ;  /* 0x0000080001007983 */ /* 0x001f240000300800 */
[----:B----4-:R-:W-:-:S04]  /*1abd0*/  LOP3.LUT R0, R0, 0x2, RZ, 0xfc, !PT ;  /* 0x0000000200007812 */ /* 0x010fc800078efcff */
[----:B------:R-:W-:-:S13]  /*1abe0*/  ISETP.NE.AND P0, PT, R0, 0x3, PT ;  /* 0x000000030000780c */ /* 0x000fda0003f05270 */
[----:B------:R-:W-:Y:S05]  /*1abf0*/  @!P0 BRA `(.L_x_1483) ;  /* 0x0000000000048947 */ /* 0x000fea0003800000 */
[----:B------:R-:W-:Y:S01]  /*1ac00*/  BPT.TRAP 0x1 ;  /* 0x000000040000795c */ /* 0x000fe20000300000 */
.L_x_1483:
[C---:B------:R-:W-:Y:S01]  /*1ac10*/  IMAD R5, R25.reuse, 0x8, R4 ;  /* 0x0000000819057824 */ /* 0x040fe200078e0204 */
[----:B------:R-:W-:Y:S01]  /*1ac20*/  SHF.L.U32 R0, R28, 0x1f, RZ ;  /* 0x0000001f1c007819 */ /* 0x000fe200000006ff */
[----:B------:R-:W-:-:S03]  /*1ac30*/  VIADD R25, R25, 0x1 ;  /* 0x0000000119197836 */ /* 0x000fc60000000000 */
[----:B------:R-:W0:Y:S02]  /*1ac40*/  SYNCS.PHASECHK.TRANS64.TRYWAIT P1, [R5+URZ+0x38840], R0 ;  /* 0x03884000050075a7 */ /* 0x000e24000802017f */
[----:B------:R-:W-:-:S04]  /*1ac50*/  ISETP.NE.AND P2, PT, R25, 0x2, PT ;  /* 0x000000021900780c */ /* 0x000fc80003f45270 */
[----:B------:R-:W-:Y:S01]  /*1ac60*/  SEL R3, RZ, 0x1, P2 ;  /* 0x00000001ff037807 */ /* 0x000fe20001000000 */
[----:B0-----:R-:W-:Y:S08]  /*1ac70*/  @!P1 BRA `(.L_x_1484) ;  /* 0x0000004400589947 */ /* 0x001ff00003800000 */
.L_x_1629:
[----:B------:R-:W-:Y:S02]  /*1ac80*/  SEL R25, R25, RZ, P2 ;  /* 0x000000ff19197207 */ /* 0x000fe40001000000 */
[----:B------:R-:W-:Y:S01]  /*1ac90*/  LOP3.LUT R2, R28, R3, RZ, 0x3c, !PT ;  /* 0x000000031c027212 */ /* 0x000fe200078e3cff */
[----:B------:R-:W-:Y:S06]  /*1aca0*/  @!P0 BRA `(.L_x_1485) ;  /* 0x0000000000048947 */ /* 0x000fec0003800000 */
[----:B------:R-:W-:Y:S01]  /*1acb0*/  BPT.TRAP 0x1 ;  /* 0x000000040000795c */ /* 0x000fe20000300000 */
.L_x_1485:
[----:B------:R-:W-:Y:S01]  /*1acc0*/  IMAD R25, R25, 0x8, R4 ;  /* 0x0000000819197824 */ /* 0x000fe200078e0204 */
[----:B------:R-:W-:-:S04]  /*1acd0*/  SHF.L.U32 R2, R2, 0x1f, RZ ;  /* 0x0000001f02027819 */ /* 0x000fc800000006ff */
[----:B------:R-:W1:Y:S02]  /*1ace0*/  SYNCS.PHASECHK.TRANS64.TRYWAIT P1, [R25+URZ+0x38840], R2 ;  /* 0x03884002190075a7 */ /* 0x000e64000802017f */
[----:B-1----:R-:W-:Y:S05]  /*1acf0*/  @!P1 BRA `(.L_x_1486) ;  /* 0x00000044004c9947 */ /* 0x002fea0003800000 */
.L_x_1630:
[----:B------:R-:W-:Y:S05]  /*1ad00*/  @!P0 BRA `(.L_x_1487) ;  /* 0x0000000000048947 */ /* 0x000fea0003800000 */
[----:B------:R-:W-:Y:S01]  /*1ad10*/  BPT.TRAP 0x1 ;  /* 0x000000040000795c */ /* 0x000fe20000300000 */
.L_x_1487:
[----:B------:R-:W4:Y:S02]  /*1ad20*/  SYNCS.PHASECHK.TRANS64.TRYWAIT P1, [R5+URZ+0x38860], R0 ;  /* 0x03886000050075a7 */ /* 0x000f24000802017f */
[----:B----4-:R-:W-:Y:S05]  /*1ad30*/  @!P1 BRA `(.L_x_1488) ;  /* 0x0000004400509947 */ /* 0x010fea0003800000 */
.L_x_1631:
[----:B------:R-:W-:Y:S05]  /*1ad40*/  @!P0 BRA `(.L_x_1489) ;  /* 0x0000000000048947 */ /* 0x000fea0003800000 */
[----:B------:R-:W-:Y:S01]  /*1ad50*/  BPT.TRAP 0x1 ;  /* 0x000000040000795c */ /* 0x000fe20000300000 */
.L_x_1489:
[----:B------:R0:W0:Y:S02]  /*1ad60*/  SYNCS.PHASECHK.TRANS64.TRYWAIT P0, [R25+URZ+0x38860], R2 ;  /* 0x03886002190075a7 */ /* 0x000024000800017f */
[----:B0-----:R-:W-:Y:S05]  /*1ad70*/  @!P0 NANOSLEEP.SYNCS 0x989680 ;  /* 0x009896800000895d */ /* 0x001fea0003900000 */
[----:B------:R-:W0:Y:S02]  /*1ad80*/  @!P0 SYNCS.PHASECHK.TRANS64 P0, [R25+URZ+0x38860], R2 ;  /* 0x03886002190085a7 */ /* 0x000e24000800007f */
[----:B0-----:R-:W-:Y:S05]  /*1ad90*/  @!P0 BRA `(.L_x_1489) ;  /* 0xfffffffc00f08947 */ /* 0x001fea000383ffff */
.L_x_1234:
[----:B------:R-:W-:Y:S05]  /*1ada0*/  BSYNC B9 ;  /* 0x0000000000097941 */ /* 0x000fea0003800000 */
.L_x_1231:
[----:B------:R-:W-:Y:S05]  /*1adb0*/  EXIT ;  /* 0x000000000000794d */ /* 0x000fea0003800000 */
.L_x_1250:
[----:B0-----:R0:W1:Y:S02]  /*1adc0*/  SYNCS.PHASECHK.TRANS64.TRYWAIT P6, [R63+URZ+0x38890], R74 ;  /* 0x0388904a3f0075a7 */ /* 0x00106400080c017f */
[----:B-1----:R-:W-:Y:S05]  /*1add0*/  @!P6 NANOSLEEP.SYNCS 0x989680 ;  /* 0x009896800000e95d */ /* 0x002fea0003900000 */
[----:B------:R-:W1:Y:S02]  /*1ade0*/  @!P6 SYNCS.PHASECHK.TRANS64 P6, [R63+URZ+0x38890], R74 ;  /* 0x0388904a3f00e5a7 */ /* 0x000e6400080c007f */
[----:B-1----:R-:W-:Y:S05]  /*1adf0*/  @!P6 BRA `(.L_x_1250) ;  /* 0xfffffffc00f0e947 */ /* 0x002fea000383ffff */
[----:B------:R-:W-:Y:S05]  /*1ae00*/  BRA `(.L_x_1490) ;  /* 0xfffffe7c001c7947 */ /* 0x000fea000383ffff */
.L_x_1251:
        /* <DEDUP_REMOVED lines=8> */
.L_x_1492:
[----:B------:R-:W-:Y:S05]  /*1ae90*/  BSYNC B1 ;  /* 0x0000000000017941 */ /* 0x000fea0003800000 */
.L_x_1491:
        /* <DEDUP_REMOVED lines=8> */
.L_x_1493:
[----:B------:R-:W-:Y:S05]  /*1af20*/  BRA `(.L_x_1494) ;  /* 0xfffffe7800e87947 */ /* 0x000fea000383ffff */
.L_x_1261:
[----:B0-----:R0:W1:Y:S02]  /*1af30*/  SYNCS.PHASECHK.TRANS64.TRYWAIT P6, [R63+URZ+0x38890], R74 ;  /* 0x0388904a3f0075a7 */ /* 0x00106400080c017f */
[----:B-1----:R-:W-:Y:S05]  /*1af40*/  @!P6 NANOSLEEP.SYNCS 0x989680 ;  /* 0x009896800000e95d */ /* 0x002fea0003900000 */
[----:B------:R-:W1:Y:S02]  /*1af50*/  @!P6 SYNCS.PHASECHK.TRANS64 P6, [R63+URZ+0x38890], R74 ;  /* 0x0388904a3f00e5a7 */ /* 0x000e6400080c007f */
[----:B-1----:R-:W-:Y:S05]  /*1af60*/  @!P6 BRA `(.L_x_1261) ;  /* 0xfffffffc00f0e947 */ /* 0x002fea000383ffff */
[----:B------:R-:W-:Y:S05]  /*1af70*/  BRA `(.L_x_1495) ;  /* 0xfffffe8400407947 */ /* 0x000fea000383ffff */
.L_x_1262:
        /* <DEDUP_REMOVED lines=8> */
.L_x_1497:
[----:B------:R-:W-:Y:S05]  /*1b000*/  BSYNC B1 ;  /* 0x0000000000017941 */ /* 0x000fea0003800000 */
.L_x_1496:
        /* <DEDUP_REMOVED lines=8> */
.L_x_1498:
[----:B------:R-:W-:Y:S01]  /*1b090*/  MOV R70, R14 ;  /* 0x0000000e00467202 */ /* 0x000fe20000000f00 */
[----:B------:R-:W-:Y:S06]  /*1b0a0*/  BRA `(.L_x_1499) ;  /* 0xfffffe8400087947 */ /* 0x000fec000383ffff */
.L_x_1267:
[----:B0-----:R0:W1:Y:S02]  /*1b0b0*/  SYNCS.PHASECHK.TRANS64.TRYWAIT P0, [R63+URZ+0x38890], R74 ;  /* 0x0388904a3f0075a7 */ /* 0x001064000800017f */
[----:B-1----:R-:W-:Y:S05]  /*1b0c0*/  @!P0 NANOSLEEP.SYNCS 0x989680 ;  /* 0x009896800000895d */ /* 0x002fea0003900000 */
[----:B------:R-:W1:Y:S02]  /*1b0d0*/  @!P0 SYNCS.PHASECHK.TRANS64 P0, [R63+URZ+0x38890], R74 ;  /* 0x0388904a3f0085a7 */ /* 0x000e64000800007f */
[----:B-1----:R-:W-:Y:S05]  /*1b0e0*/  @!P0 BRA `(.L_x_1267) ;  /* 0xfffffffc00f08947 */ /* 0x002fea000383ffff */
[----:B------:R-:W-:Y:S05]  /*1b0f0*/  BRA `(.L_x_1500) ;  /* 0xfffffe8800e07947 */ /* 0x000fea000383ffff */
.L_x_1268:
[----:B------:R-:W-:Y:S01]  /*1b100*/  BSSY B1, `(.L_x_1501) ;  /* 0x0000007000017945 */ /* 0x000fe20003800000 */
[----:B------:R-:W-:Y:S02]  /*1b110*/  IMAD.MOV.U32 R12, RZ, RZ, RZ ;  /* 0x000000ffff0c7224 */ /* 0x000fe400078e00ff */
[----:B------:R-:W-:Y:S02]  /*1b120*/  IMAD.MOV.U32 R11, RZ, RZ, 0x1c1f ;  /* 0x00001c1fff0b7424 */ /* 0x000fe400078e00ff */
[----:B------:R-:W-:-:S07]  /*1b130*/  IMAD.MOV.U32 R15, RZ, RZ, -0x1 ;  /* 0xffffffffff0f7424 */ /* 0x000fce00078e00ff */
[----:B0-----:R-:W-:Y:S05]  /*1b140*/  WARPSYNC.COLLECTIVE R15, `(.L_x_1502) ;  /* 0x000000000f087348 */ /* 0x001fea0003c00000 */
[----:B------:R1:W2:Y:S02]  /*1b150*/  SHFL.IDX P6, R14, R13, R12, R11 ;  /* 0x0000000c0d0e7389 */ /* 0x0002a400000c000b */
[----:B012---:R-:W-:Y:S01]  /*1b160*/  ENDCOLLECTIVE ;  /* 0x000000000000791b */ /* 0x007fe20003800000 */
.L_x_1502:
[----:B------:R-:W-:Y:S05]  /*1b170*/  BSYNC B1 ;  /* 0x0000000000017941 */ /* 0x000fea0003800000 */
.L_x_1501:
        /* <DEDUP_REMOVED lines=8> */
.L_x_1503:
[----:B------:R-:W-:Y:S05]  /*1b200*/  BRA `(.L_x_1504) ;  /* 0xfffffe8c00087947 */ /* 0x000fea000383ffff */
.L_x_1272:
[----:B--2---:R2:W3:Y:S02]  /*1b210*/  SYNCS.PHASECHK.TRANS64.TRYWAIT P5, [R63+URZ+0x388b0], R74 ;  /* 0x0388b04a3f0075a7 */ /* 0x0044e400080a017f */
[----:B---3--:R-:W-:Y:S05]  /*1b220*/  @!P5 NANOSLEEP.SYNCS 0x989680 ;  /* 0x009896800000d95d */ /* 0x008fea0003900000 */
[----:B------:R-:W3:Y:S02]  /*1b230*/  @!P5 SYNCS.PHASECHK.TRANS64 P5, [R63+URZ+0x388b0], R74 ;  /* 0x0388b04a3f00d5a7 */ /* 0x000ee400080a007f */
[----:B---3--:R-:W-:Y:S05]  /*1b240*/  @!P5 BRA `(.L_x_1272) ;  /* 0xfffffffc00f0d947 */ /* 0x008fea000383ffff */
[----:B------:R-:W-:Y:S05]  /*1b250*/  BRA `(.L_x_1505) ;  /* 0xfffffe8c00947947 */ /* 0x000fea000383ffff */
.L_x_1297:
        /* <DEDUP_REMOVED lines=8> */
.L_x_1507:
[----:B------:R-:W-:Y:S05]  /*1b2e0*/  BSYNC B1 ;  /* 0x0000000000017941 */ /* 0x000fea0003800000 */
.L_x_1506:
        /* <DEDUP_REMOVED lines=8> */
.L_x_1508:
[----:B------:R-:W-:Y:S02]  /*1b370*/  IMAD.MOV.U32 R13, RZ, RZ, R29 ;  /* 0x000000ffff0d7224 */ /* 0x000fe400078e001d */
[----:B------:R-:W-:-:S07]  /*1b380*/  IMAD.MOV.U32 R0, RZ, RZ, R14 ;  /* 0x000000ffff007224 */ /* 0x000fce00078e000e */
[----:B------:R-:W-:Y:S05]  /*1b390*/  WARPSYNC.COLLECTIVE R15, `(.L_x_1509) ;  /* 0x000000000f087348 */ /* 0x000fea0003c00000 */
[----:B------:R0:W1:Y:S02]  /*1b3a0*/  SHFL.IDX P6, R14, R13, R12, R11 ;  /* 0x0000000c0d0e7389 */ /* 0x00006400000c000b */
[----:B01----:R-:W-:Y:S01]  /*1b3b0*/  ENDCOLLECTIVE ;  /* 0x000000000000791b */ /* 0x003fe20003800000 */
.L_x_1509:
[----:B------:R-:W-:Y:S02]  /*1b3c0*/  IMAD.MOV.U32 R13, RZ, RZ, R28 ;  /* 0x000000ffff0d7224 */ /* 0x000fe400078e001c */
[----:B------:R-:W-:-:S07]  /*1b3d0*/  IMAD.MOV.U32 R5, RZ, RZ, R14 ;  /* 0x000000ffff057224 */ /* 0x000fce00078e000e */
[----:B------:R-:W-:Y:S05]  /*1b3e0*/  WARPSYNC.COLLECTIVE R15, `(.L_x_1510) ;  /* 0x000000000f087348 */ /* 0x000fea0003c00000 */
[----:B------:R0:W1:Y:S02]  /*1b3f0*/  SHFL.IDX P6, R14, R13, R12, R11 ;  /* 0x0000000c0d0e7389 */ /* 0x00006400000c000b */
[----:B01----:R-:W-:Y:S01]  /*1b400*/  ENDCOLLECTIVE ;  /* 0x000000000000791b */ /* 0x003fe20003800000 */
.L_x_1510:
[----:B------:R-:W-:Y:S05]  /*1b410*/  BRA `(.L_x_1511) ;  /* 0xfffffeb800bc7947 */ /* 0x000fea000383ffff */
.L_x_1301:
[----:B0-----:R0:W1:Y:S02]  /*1b420*/  SYNCS.PHASECHK.TRANS64.TRYWAIT P0, [R2+URZ+0x38800], R5 ;  /* 0x03880005020075a7 */ /* 0x001064000800017f */
[----:B-1----:R-:W-:Y:S05]  /*1b430*/  @!P0 NANOSLEEP.SYNCS 0x989680 ;  /* 0x009896800000895d */ /* 0x002fea0003900000 */
[----:B------:R-:W1:Y:S02]  /*1b440*/  @!P0 SYNCS.PHASECHK.TRANS64 P0, [R2+URZ+0x38800], R5 ;  /* 0x03880005020085a7 */ /* 0x000e64000800007f */
[----:B-1----:R-:W-:Y:S05]  /*1b450*/  @!P0 BRA `(.L_x_1301) ;  /* 0xfffffffc00f08947 */ /* 0x002fea000383ffff */
[----:B------:R-:W-:Y:S05]  /*1b460*/  BRA `(.L_x_1512) ;  /* 0xfffffebc00dc7947 */ /* 0x000fea000383ffff */
.L_x_1309:
        /* <DEDUP_REMOVED lines=8> */
.L_x_1514:
[----:B------:R-:W-:Y:S05]  /*1b4f0*/  BSYNC B1 ;  /* 0x0000000000017941 */ /* 0x000fea0003800000 */
.L_x_1513:
[----:B------:R-:W-:Y:S01]  /*1b500*/  IMAD.MOV.U32 R13, RZ, RZ, R26 ;  /* 0x000000ffff0d7224 */ /* 0x000fe200078e001a */
[----:B------:R-:W-:Y:S01]  /*1b510*/  MOV R0, R14 ;  /* 0x0000000e00007202 */ /* 0x000fe20000000f00 */
[----:B------:R-:W-:Y:S02]  /*1b520*/  IMAD.MOV.U32 R12, RZ, RZ, RZ ;  /* 0x000000ffff0c7224 */ /* 0x000fe400078e00ff */
[----:B------:R-:W-:Y:S02]  /*1b530*/  IMAD.MOV.U32 R11, RZ, RZ, 0x1c1f ;  /* 0x00001c1fff0b7424 */ /* 0x000fe400078e00ff */
[----:B------:R-:W-:-:S07]  /*1b540*/  IMAD.MOV.U32 R15, RZ, RZ, -0x1 ;  /* 0xffffffffff0f7424 */ /* 0x000fce00078e00ff */
[----:B------:R-:W-:Y:S05]  /*1b550*/  WARPSYNC.COLLECTIVE R15, `(.L_x_1515) ;  /* 0x000000000f087348 */ /* 0x000fea0003c00000 */
[----:B------:R0:W1:Y:S02]  /*1b560*/  SHFL.IDX P6, R14, R13, R12, R11 ;  /* 0x0000000c0d0e7389 */ /* 0x00006400000c000b */
[----:B01----:R-:W-:Y:S01]  /*1b570*/  ENDCOLLECTIVE ;  /* 0x000000000000791b */ /* 0x003fe20003800000 */
.L_x_1515:
[----:B------:R-:W-:Y:S02]  /*1b580*/  IMAD.MOV.U32 R13, RZ, RZ, R29 ;  /* 0x000000ffff0d7224 */ /* 0x000fe400078e001d */
[----:B------:R-:W-:-:S07]  /*1b590*/  IMAD.MOV.U32 R3, RZ, RZ, R14 ;  /* 0x000000ffff037224 */ /* 0x000fce00078e000e */
[----:B------:R-:W-:Y:S05]  /*1b5a0*/  WARPSYNC.COLLECTIVE R15, `(.L_x_1516) ;  /* 0x000000000f087348 */ /* 0x000fea0003c00000 */
[----:B------:R0:W1:Y:S02]  /*1b5b0*/  SHFL.IDX P6, R14, R13, R12, R11 ;  /* 0x0000000c0d0e7389 */ /* 0x00006400000c000b */
[----:B01----:R-:W-:Y:S01]  /*1b5c0*/  ENDCOLLECTIVE ;  /* 0x000000000000791b */ /* 0x003fe20003800000 */
.L_x_1516:
[----:B------:R-:W-:Y:S02]  /*1b5d0*/  IMAD.MOV.U32 R13, RZ, RZ, R28 ;  /* 0x000000ffff0d7224 */ /* 0x000fe400078e001c */
[----:B------:R-:W-:-:S07]  /*1b5e0*/  IMAD.MOV.U32 R20, RZ, RZ, R14 ;  /* 0x000000ffff147224 */ /* 0x000fce00078e000e */
[----:B------:R-:W-:Y:S05]  /*1b5f0*/  WARPSYNC.COLLECTIVE R15, `(.L_x_1517) ;  /* 0x000000000f087348 */ /* 0x000fea0003c00000 */
[----:B------:R0:W1:Y:S02]  /*1b600*/  SHFL.IDX P6, R14, R13, R12, R11 ;  /* 0x0000000c0d0e7389 */ /* 0x00006400000c000b */
[----:B01----:R-:W-:Y:S01]  /*1b610*/  ENDCOLLECTIVE ;  /* 0x000000000000791b */ /* 0x003fe20003800000 */
.L_x_1517:
[----:B------:R-:W-:Y:S05]  /*1b620*/  BRA `(.L_x_1518) ;  /* 0xfffffec800407947 */ /* 0x000fea000383ffff */
.L_x_1313:
[----:B0-----:R0:W1:Y:S02]  /*1b630*/  SYNCS.PHASECHK.TRANS64.TRYWAIT P1, [R2+URZ+0x38800], R21 ;  /* 0x03880015020075a7 */ /* 0x001064000802017f */
[----:B-1----:R-:W-:Y:S05]  /*1b640*/  @!P1 NANOSLEEP.SYNCS 0x989680 ;  /* 0x009896800000995d */ /* 0x002fea0003900000 */
[----:B------:R-:W1:Y:S02]  /*1b650*/  @!P1 SYNCS.PHASECHK.TRANS64 P1, [R2+URZ+0x38800], R21 ;  /* 0x03880015020095a7 */ /* 0x000e64000802007f */
[----:B-1----:R-:W-:Y:S05]  /*1b660*/  @!P1 BRA `(.L_x_1313) ;  /* 0xfffffffc00f09947 */ /* 0x002fea000383ffff */
[----:B------:R-:W-:Y:S05]  /*1b670*/  BRA `(.L_x_1519) ;  /* 0xfffffecc00247947 */ /* 0x000fea000383ffff */
.L_x_1319:
[----:B0-----:R0:W1:Y:S02]  /*1b680*/  SYNCS.PHASECHK.TRANS64.TRYWAIT P1, [R13+URZ+0x38830], R20 ;  /* 0x038830140d0075a7 */ /* 0x001064000802017f */
[----:B-1----:R-:W-:Y:S05]  /*1b690*/  @!P1 NANOSLEEP.SYNCS 0x989680 ;  /* 0x009896800000995d */ /* 0x002fea0003900000 */
[----:B------:R-:W1:Y:S02]  /*1b6a0*/  @!P1 SYNCS.PHASECHK.TRANS64 P1, [R13+URZ+0x38830], R20 ;  /* 0x038830140d0095a7 */ /* 0x000e64000802007f */
[----:B-1----:R-:W-:Y:S05]  /*1b6b0*/  @!P1 BRA `(.L_x_1319) ;  /* 0xfffffffc00f09947 */ /* 0x002fea000383ffff */
[----:B------:R-:W-:Y:S05]  /*1b6c0*/  BRA `(.L_x_1318) ;  /* 0xfffffed8004c7947 */ /* 0x000fea000383ffff */
.L_x_1321:
[----:B-1----:R1:W2:Y:S02]  /*1b6d0*/  SYNCS.PHASECHK.TRANS64.TRYWAIT P1, [R2+URZ+0x38810], R3 ;  /* 0x03881003020075a7 */ /* 0x0022a4000802017f */
[----:B--2---:R-:W-:Y:S05]  /*1b6e0*/  @!P1 NANOSLEEP.SYNCS 0x989680 ;  /* 0x009896800000995d */ /* 0x004fea0003900000 */
[----:B------:R-:W2:Y:S02]  /*1b6f0*/  @!P1 SYNCS.PHASECHK.TRANS64 P1, [R2+URZ+0x38810], R3 ;  /* 0x03881003020095a7 */ /* 0x000ea4000802007f */
[----:B--2---:R-:W-:Y:S05]  /*1b700*/  @!P1 BRA `(.L_x_1321) ;  /* 0xfffffffc00f09947 */ /* 0x004fea000383ffff */
[----:B------:R-:W-:Y:S05]  /*1b710*/  BRA `(.L_x_1520) ;  /* 0xfffffed800fc7947 */ /* 0x000fea000383ffff */
.L_x_1325:
[----:B-1----:R1:W3:Y:S02]  /*1b720*/  SYNCS.PHASECHK.TRANS64.TRYWAIT P1, [R13+URZ+0x38850], R20 ;  /* 0x038850140d0075a7 */ /* 0x0022e4000802017f */
[----:B---3--:R-:W-:Y:S05]  /*1b730*/  @!P1 NANOSLEEP.SYNCS 0x989680 ;  /* 0x009896800000995d */ /* 0x008fea0003900000 */
[----:B------:R-:W3:Y:S02]  /*1b740*/  @!P1 SYNCS.PHASECHK.TRANS64 P1, [R13+URZ+0x38850], R20 ;  /* 0x038850140d0095a7 */ /* 0x000ee4000802007f */
[----:B---3--:R-:W-:Y:S05]  /*1b750*/  @!P1 BRA `(.L_x_1325) ;  /* 0xfffffffc00f09947 */ /* 0x008fea000383ffff */
[----:B------:R-:W-:Y:S05]  /*1b760*/  BRA `(.L_x_1324) ;  /* 0xfffffedc00287947 */ /* 0x000fea000383ffff */
.L_x_1334:
[----:B-1----:R1:W2:Y:S02]  /*1b770*/  SYNCS.PHASECHK.TRANS64.TRYWAIT P2, [R14+URZ+0x38830], R3 ;  /* 0x038830030e0075a7 */ /* 0x0022a4000804017f */
[----:B--2---:R-:W-:Y:S05]  /*1b780*/  @!P2 NANOSLEEP.SYNCS 0x989680 ;  /* 0x009896800000a95d */ /* 0x004fea0003900000 */
[----:B------:R-:W2:Y:S02]  /*1b790*/  @!P2 SYNCS.PHASECHK.TRANS64 P2, [R14+URZ+0x38830], R3 ;  /* 0x038830030e00a5a7 */ /* 0x000ea4000804007f */
[----:B--2---:R-:W-:Y:S05]  /*1b7a0*/  @!P2 BRA `(.L_x_1334) ;  /* 0xfffffffc00f0a947 */ /* 0x004fea000383ffff */
[----:B------:R-:W-:Y:S05]  /*1b7b0*/  BRA `(.L_x_1333) ;  /* 0xffffff0400d07947 */ /* 0x000fea000383ffff */
.L_x_1339:
[----:B---3--:R3:W4:Y:S02]  /*1b7c0*/  SYNCS.PHASECHK.TRANS64.TRYWAIT P2, [R14+URZ+0x38850], R3 ;  /* 0x038850030e0075a7 */ /* 0x008724000804017f */
[----:B----4-:R-:W-:Y:S05]  /*1b7d0*/  @!P2 NANOSLEEP.SYNCS 0x989680 ;  /* 0x009896800000a95d */ /* 0x010fea0003900000 */
[----:B------:R-:W4:Y:S02]  /*1b7e0*/  @!P2 SYNCS.PHASECHK.TRANS64 P2, [R14+URZ+0x38850], R3 ;  /* 0x038850030e00a5a7 */ /* 0x000f24000804007f */
[----:B----4-:R-:W-:Y:S05]  /*1b7f0*/  @!P2 BRA `(.L_x_1339) ;  /* 0xfffffffc00f0a947 */ /* 0x010fea000383ffff */
[----:B------:R-:W-:Y:S05]  /*1b800*/  BRA `(.L_x_1338) ;  /* 0xffffff0800747947 */ /* 0x000fea000383ffff */
.L_x_1371:
        /* <DEDUP_REMOVED lines=11> */
.L_x_1522:
[----:B------:R-:W-:Y:S05]  /*1b8c0*/  BSYNC B1 ;  /* 0x0000000000017941 */ /* 0x000fea0003800000 */
.L_x_1521:
[----:B------:R-:W-:Y:S05]  /*1b8d0*/  BRA `(.L_x_1523) ;  /* 0xffffff8400d07947 */ /* 0x000fea000383ffff */
.L_x_1373:
[----:B------:R-:W-:Y:S01]  /*1b8e0*/  BSSY B1, `(.L_x_1524) ;  /* 0x0000006000017945 */ /* 0x000fe20003800000 */
[----:B------:R-:W-:-:S07]  /*1b8f0*/  IMAD.MOV.U32 R15, RZ, RZ, -0x1 ;  /* 0xffffffffff0f7424 */ /* 0x000fce00078e00ff */
[----:B01----:R-:W-:Y:S05]  /*1b900*/  WARPSYNC.COLLECTIVE R15, `(.L_x_1525) ;  /* 0x000000000f0c7348 */ /* 0x003fea0003c00000 */
[----:B------:R-:W-:Y:S02]  /*1b910*/  ELECT P6, UR62, PT ;  /* 0x00000000003e782f */ /* 0x000fe400038c0000 */
[----:B------:R-:W-:Y:S01]  /*1b920*/  MOV R14, UR62 ;  /* 0x0000003e000e7c02 */ /* 0x000fe20008000f00 */
[----:B01----:R-:W-:Y:S10]  /*1b930*/  ENDCOLLECTIVE ;  /* 0x000000000000791b */ /* 0x003ff40003800000 */
.L_x_1525:
[----:B------:R-:W-:Y:S05]  /*1b940*/  BSYNC B1 ;  /* 0x0000000000017941 */ /* 0x000fea0003800000 */
.L_x_1524:
[----:B------:R-:W-:Y:S05]  /*1b950*/  BRA `(.L_x_1372) ;  /* 0xffffff8400c87947 */ /* 0x000fea000383ffff */
.L_x_1375:
[----:B-1----:R1:W2:Y:S02]  /*1b960*/  SYNCS.PHASECHK.TRANS64.TRYWAIT P0, [R23+URZ+0x38820], R3 ;  /* 0x03882003170075a7 */ /* 0x0022a4000800017f */
[----:B--2---:R-:W-:Y:S05]  /*1b970*/  @!P0 NANOSLEEP.SYNCS 0x989680 ;  /* 0x009896800000895d */ /* 0x004fea0003900000 */
[----:B------:R-:W2:Y:S02]  /*1b980*/  @!P0 SYNCS.PHASECHK.TRANS64 P0, [R23+URZ+0x38820], R3 ;  /* 0x03882003170085a7 */ /* 0x000ea4000800007f */
[----:B--2---:R-:W-:Y:S05]  /*1b990*/  @!P0 BRA `(.L_x_1375) ;  /* 0xfffffffc00f08947 */ /* 0x004fea000383ffff */
[----:B------:R-:W-:Y:S05]  /*1b9a0*/  BRA `(.L_x_1526) ;  /* 0xffffff8400d87947 */ /* 0x000fea000383ffff */
.L_x_1379:
[----:B-1----:R1:W2:Y:S02]  /*1b9b0*/  SYNCS.PHASECHK.TRANS64.TRYWAIT P0, [R3+URZ+0x388a0], R6 ;  /* 0x0388a006030075a7 */ /* 0x0022a4000800017f */
[----:B--2---:R-:W-:Y:S05]  /*1b9c0*/  @!P0 NANOSLEEP.SYNCS 0x989680 ;  /* 0x009896800000895d */ /* 0x004fea0003900000 */
[----:B------:R-:W2:Y:S02]  /*1b9d0*/  @!P0 SYNCS.PHASECHK.TRANS64 P0, [R3+URZ+0x388a0], R6 ;  /* 0x0388a006030085a7 */ /* 0x000ea4000800007f */
[----:B--2---:R-:W-:Y:S05]  /*1b9e0*/  @!P0 BRA `(.L_x_1379) ;  /* 0xfffffffc00f08947 */ /* 0x004fea000383ffff */
[----:B------:R-:W-:Y:S05]  /*1b9f0*/  BRA `(.L_x_1527) ;  /* 0xffffff8400f07947 */ /* 0x000fea000383ffff */
.L_x_1384:
[----:B0-----:R0:W2:Y:S02]  /*1ba00*/  SYNCS.PHASECHK.TRANS64.TRYWAIT P0, [R3+URZ+0x388c0], R6 ;  /* 0x0388c006030075a7 */ /* 0x0010a4000800017f */
[----:B--2---:R-:W-:Y:S05]  /*1ba10*/  @!P0 NANOSLEEP.SYNCS 0x989680 ;  /* 0x009896800000895d */ /* 0x004fea0003900000 */
[----:B------:R-:W2:Y:S02]  /*1ba20*/  @!P0 SYNCS.PHASECHK.TRANS64 P0, [R3+URZ+0x388c0], R6 ;  /* 0x0388c006030085a7 */ /* 0x000ea4000800007f */
[----:B--2---:R-:W-:Y:S05]  /*1ba30*/  @!P0 BRA `(.L_x_1384) ;  /* 0xfffffffc00f08947 */ /* 0x004fea000383ffff */
[----:B------:R-:W-:Y:S05]  /*1ba40*/  BRA `(.L_x_1528) ;  /* 0xffffff88006c7947 */ /* 0x000fea000383ffff */
.L_x_1398:
[----:B-1----:R1:W2:Y:S02]  /*1ba50*/  SYNCS.PHASECHK.TRANS64.TRYWAIT P1, [R6+URZ+0x388a0], R2 ;  /* 0x0388a002060075a7 */ /* 0x0022a4000802017f */
[----:B--2---:R-:W-:Y:S05]  /*1ba60*/  @!P1 NANOSLEEP.SYNCS 0x989680 ;  /* 0x009896800000995d */ /* 0x004fea0003900000 */
[----:B------:R-:W2:Y:S02]  /*1ba70*/  @!P1 SYNCS.PHASECHK.TRANS64 P1, [R6+URZ+0x388a0], R2 ;  /* 0x0388a002060095a7 */ /* 0x000ea4000802007f */
[----:B--2---:R-:W-:Y:S05]  /*1ba80*/  @!P1 BRA `(.L_x_1398) ;  /* 0xfffffffc00f09947 */ /* 0x004fea000383ffff */
[----:B------:R-:W-:Y:S05]  /*1ba90*/  BRA `(.L_x_1529) ;  /* 0xffffff9000d07947 */ /* 0x000fea000383ffff */
.L_x_1403:
[----:B0-----:R0:W2:Y:S02]  /*1baa0*/  SYNCS.PHASECHK.TRANS64.TRYWAIT P1, [R6+URZ+0x388c0], R2 ;  /* 0x0388c002060075a7 */ /* 0x0010a4000802017f */
[----:B--2---:R-:W-:Y:S05]  /*1bab0*/  @!P1 NANOSLEEP.SYNCS 0x989680 ;  /* 0x009896800000995d */ /* 0x004fea0003900000 */
[----:B------:R-:W2:Y:S02]  /*1bac0*/  @!P1 SYNCS.PHASECHK.TRANS64 P1, [R6+URZ+0x388c0], R2 ;  /* 0x0388c002060095a7 */ /* 0x000ea4000802007f */
[----:B--2---:R-:W-:Y:S05]  /*1bad0*/  @!P1 BRA `(.L_x_1403) ;  /* 0xfffffffc00f09947 */ /* 0x004fea000383ffff */
[----:B------:R-:W-:Y:S05]  /*1bae0*/  BRA `(.L_x_1530) ;  /* 0xffffff9400487947 */ /* 0x000fea000383ffff */
.L_x_1423:
[----:B------:R-:W1:Y:S01]  /*1baf0*/  S2R R11, SR_TID.X ;  /* 0x00000000000b7919 */ /* 0x000e620000002100 */
[----:B------:R-:W-:Y:S01]  /*1bb00*/  BSSY B0, `(.L_x_1531) ;  /* 0x000000a000007945 */ /* 0x000fe20003800000 */
[----:B------:R-:W-:Y:S02]  /*1bb10*/  IMAD.MOV.U32 R12, RZ, RZ, RZ ;  /* 0x000000ffff0c7224 */ /* 0x000fe400078e00ff */
[----:B------:R-:W-:Y:S01]  /*1bb20*/  IMAD.MOV.U32 R15, RZ, RZ, -0x1 ;  /* 0xffffffffff0f7424 */ /* 0x000fe200078e00ff */
[----:B-1----:R-:W-:-:S04]  /*1bb30*/  SHF.R.U32.HI R11, RZ, 0x5, R11 ;  /* 0x00000005ff0b7819 */ /* 0x002fc8000001160b */
[----:B------:R-:W-:-:S05]  /*1bb40*/  LOP3.LUT R11, R11, 0x3, RZ, 0xc0, !PT ;  /* 0x000000030b0b7812 */ /* 0x000fca00078ec0ff */
[----:B------:R-:W-:Y:S02]  /*1bb50*/  IMAD.MOV.U32 R13, RZ, RZ, R11 ;  /* 0x000000ffff0d7224 */ /* 0x000fe400078e000b */
[----:B------:R-:W-:-:S07]  /*1bb60*/  IMAD.MOV.U32 R11, RZ, RZ, 0x1f ;  /* 0x0000001fff0b7424 */ /* 0x000fce00078e00ff */
[----:B0-----:R-:W-:Y:S05]  /*1bb70*/  WARPSYNC.COLLECTIVE R15, `(.L_x_1532) ;  /* 0x000000000f087348 */ /* 0x001fea0003c00000 */
[----:B------:R1:W2:Y:S02]  /*1bb80*/  SHFL.IDX P6, R14, R13, R12, R11 ;  /* 0x0000000c0d0e7389 */ /* 0x0002a400000c000b */
[----:B012---:R-:W-:Y:S01]  /*1bb90*/  ENDCOLLECTIVE ;  /* 0x000000000000791b */ /* 0x007fe20003800000 */
.L_x_1532:
[----:B------:R-:W-:Y:S05]  /*1bba0*/  BSYNC B0 ;  /* 0x0000000000007941 */ /* 0x000fea0003800000 */
.L_x_1531:
[----:B------:R-:W-:Y:S05]  /*1bbb0*/  BRA `(.L_x_1533) ;  /* 0xffffffa800247947 */ /* 0x000fea000383ffff */
.L_x_1426:
[----:B0-----:R0:W1:Y:S02]  /*1bbc0*/  SYNCS.PHASECHK.TRANS64.TRYWAIT P0, [R27+URZ+0x38840], R0 ;  /* 0x038840001b0075a7 */ /* 0x001064000800017f */
[----:B-1----:R-:W-:Y:S05]  /*1bbd0*/  @!P0 NANOSLEEP.SYNCS 0x989680 ;  /* 0x009896800000895d */ /* 0x002fea0003900000 */
[----:B------:R-:W1:Y:S02]  /*1bbe0*/  @!P0 SYNCS.PHASECHK.TRANS64 P0, [R27+URZ+0x38840], R0 ;  /* 0x038840001b0085a7 */ /* 0x000e64000800007f */
[----:B-1----:R-:W-:Y:S05]  /*1bbf0*/  @!P0 BRA `(.L_x_1426) ;  /* 0xfffffffc00f08947 */ /* 0x002fea000383ffff */
[----:B------:R-:W-:Y:S05]  /*1bc00*/  BRA `(.L_x_1534) ;  /* 0xffffffa800507947 */ /* 0x000fea000383ffff */
.L_x_1427:
        /* <DEDUP_REMOVED lines=8> */
.L_x_1536:
[----:B------:R-:W-:Y:S05]  /*1bc90*/  BSYNC B0 ;  /* 0x0000000000007941 */ /* 0x000fea0003800000 */
.L_x_1535:
[----:B------:R-:W-:Y:S01]  /*1bca0*/  IMAD.MOV.U32 R13, RZ, RZ, R0 ;  /* 0x000000ffff0d7224 */ /* 0x000fe200078e0000 */
[----:B------:R-:W-:Y:S01]  /*1bcb0*/  MOV R15, 0xffffffff ;  /* 0xffffffff000f7802 */ /* 0x000fe20000000f00 */
[----:B------:R-:W-:Y:S02]  /*1bcc0*/  IMAD.MOV.U32 R12, RZ, RZ, RZ ;  /* 0x000000ffff0c7224 */ /* 0x000fe400078e00ff */
[----:B------:R-:W-:Y:S02]  /*1bcd0*/  IMAD.MOV.U32 R11, RZ, RZ, 0x181f ;  /* 0x0000181fff0b7424 */ /* 0x000fe400078e00ff */
[----:B------:R-:W-:Y:S02]  /*1bce0*/  IMAD.MOV.U32 R2, RZ, RZ, R14 ;  /* 0x000000ffff027224 */ /* 0x000fe400078e000e */
[----:B------:R-:W-:-:S07]  /*1bcf0*/  @P0 IMAD R6, R5, 0x2, R23 ;  /* 0x0000000205060824 */ /* 0x000fce00078e0217 */
[----:B------:R-:W-:Y:S05]  /*1bd00*/  WARPSYNC.COLLECTIVE R15, `(.L_x_1537) ;  /* 0x000000000f087348 */ /* 0x000fea0003c00000 */
[----:B------:R0:W1:Y:S02]  /*1bd10*/  SHFL.IDX P6, R14, R13, R12, R11 ;  /* 0x0000000c0d0e7389 */ /* 0x00006400000c000b */
[----:B01----:R-:W-:Y:S01]  /*1bd20*/  ENDCOLLECTIVE ;  /* 0x000000000000791b */ /* 0x003fe20003800000 */
.L_x_1537:
[----:B------:R-:W-:Y:S02]  /*1bd30*/  IMAD.MOV.U32 R13, RZ, RZ, R4 ;  /* 0x000000ffff0d7224 */ /* 0x000fe400078e0004 */
[----:B------:R-:W-:Y:S02]  /*1bd40*/  IMAD.MOV.U32 R12, RZ, RZ, 0x1 ;  /* 0x00000001ff0c7424 */ /* 0x000fe400078e00ff */
[----:B------:R-:W-:-:S07]  /*1bd50*/  IMAD.MOV.U32 R3, RZ, RZ, R14 ;  /* 0x000000ffff037224 */ /* 0x000fce00078e000e */
[----:B------:R-:W-:Y:S05]  /*1bd60*/  WARPSYNC.COLLECTIVE R15, `(.L_x_1538) ;  /* 0x000000000f087348 */ /* 0x000fea0003c00000 */
[----:B------:R0:W1:Y:S02]  /*1bd70*/  SHFL.IDX P6, R14, R13, R12, R11 ;  /* 0x0000000c0d0e7389 */ /* 0x00006400000c000b */
[----:B01----:R-:W-:Y:S01]  /*1bd80*/  ENDCOLLECTIVE ;  /* 0x000000000000791b */ /* 0x003fe20003800000 */
.L_x_1538:
        /* <DEDUP_REMOVED lines=15> */
.L_x_1539:
[----:B------:R-:W-:Y:S02]  /*1be80*/  @P0 IMAD R6, R5, 0x2, R23 ;  /* 0x0000000205060824 */ /* 0x000fe400078e0217 */
[----:B------:R-:W-:Y:S02]  /*1be90*/  IMAD.MOV.U32 R13, RZ, RZ, R4 ;  /* 0x000000ffff0d7224 */ /* 0x000fe400078e0004 */
[----:B------:R-:W-:Y:S02]  /*1bea0*/  IMAD.MOV.U32 R12, RZ, RZ, 0x2 ;  /* 0x00000002ff0c7424 */ /* 0x000fe400078e00ff */
[----:B------:R-:W-:-:S07]  /*1beb0*/  IMAD.MOV.U32 R3, RZ, RZ, R14 ;  /* 0x000000ffff037224 */ /* 0x000fce00078e000e */
[----:B------:R-:W-:Y:S05]  /*1bec0*/  WARPSYNC.COLLECTIVE R15, `(.L_x_1540) ;  /* 0x000000000f087348 */ /* 0x000fea0003c00000 */
[----:B------:R0:W1:Y:S02]  /*1bed0*/  SHFL.IDX P6, R14, R13, R12, R11 ;  /* 0x0000000c0d0e7389 */ /* 0x00006400000c000b */
[----:B01----:R-:W-:Y:S01]  /*1bee0*/  ENDCOLLECTIVE ;  /* 0x000000000000791b */ /* 0x003fe20003800000 */
.L_x_1540:
        /* <DEDUP_REMOVED lines=15> */
.L_x_1541:
[----:B------:R-:W-:Y:S02]  /*1bfe0*/  @P0 IMAD R6, R5, 0x2, R23 ;  /* 0x0000000205060824 */ /* 0x000fe400078e0217 */
[----:B------:R-:W-:Y:S02]  /*1bff0*/  IMAD.MOV.U32 R13, RZ, RZ, R4 ;  /* 0x000000ffff0d7224 */ /* 0x000fe400078e0004 */
[----:B------:R-:W-:Y:S02]  /*1c000*/  IMAD.MOV.U32 R12, RZ, RZ, 0x3 ;  /* 0x00000003ff0c7424 */ /* 0x000fe400078e00ff */
[----:B------:R-:W-:-:S07]  /*1c010*/  IMAD.MOV.U32 R3, RZ, RZ, R14 ;  /* 0x000000ffff037224 */ /* 0x000fce00078e000e */
[----:B------:R-:W-:Y:S05]  /*1c020*/  WARPSYNC.COLLECTIVE R15, `(.L_x_1542) ;  /* 0x000000000f087348 */ /* 0x000fea0003c00000 */
[----:B------:R0:W1:Y:S02]  /*1c030*/  SHFL.IDX P6, R14, R13, R12, R11 ;  /* 0x0000000c0d0e7389 */ /* 0x00006400000c000b */
[----:B01----:R-:W-:Y:S01]  /*1c040*/  ENDCOLLECTIVE ;  /* 0x000000000000791b */ /* 0x003fe20003800000 */
.L_x_1542:
        /* <DEDUP_REMOVED lines=10> */
.L_x_1543:
[----:B------:R-:W-:Y:S01]  /*1c0f0*/  @!PT LDS RZ, [RZ] ;  /* 0x00000000fffff984 */ /* 0x000fe20000000800 */
[----:B------:R-:W-:Y:S01]  /*1c100*/  @!PT LDS RZ, [RZ] ;  /* 0x00000000fffff984 */ /* 0x000fe20000000800 */
[----:B------:R-:W-:Y:S01]  /*1c110*/  @!PT LDS RZ, [RZ] ;  /* 0x00000000fffff984 */ /* 0x000fe20000000800 */
[----:B------:R1:W-:Y:S01]  /*1c120*/  @P0 LDGSTS.E.BYPASS.LTC128B.128 [R6+0x23400], desc[UR40][R2.64], !P2 ;  /* 0x2340000002060fae */ /* 0x0003e2000d101d68 */
[----:B------:R-:W-:Y:S01]  /*1c130*/  IMAD.MOV.U32 R0, RZ, RZ, R14 ;  /* 0x000000ffff007224 */ /* 0x000fe200078e000e */
[----:B------:R-:W-:Y:S06]  /*1c140*/  BRA `(.L_x_1544) ;  /* 0xffffffa800247947 */ /* 0x000fec000383ffff */
.L_x_1432:
[----:B------:R-:W-:Y:S01]  /*1c150*/  IMAD.MOV.U32 R13, RZ, RZ, R3 ;  /* 0x000000ffff0d7224 */ /* 0x000fe200078e0003 */
[----:B------:R-:W-:Y:S01]  /*1c160*/  MOV R15, 0xffffffff ;  /* 0xffffffff000f7802 */ /* 0x000fe20000000f00 */
[----:B------:R-:W-:Y:S02]  /*1c170*/  IMAD.MOV.U32 R12, RZ, RZ, RZ ;  /* 0x000000ffff0c7224 */ /* 0x000fe400078e00ff */
[----:B------:R-:W-:Y:S02]  /*1c180*/  IMAD.MOV.U32 R11, RZ, RZ, 0x181f ;  /* 0x0000181fff0b7424 */ /* 0x000fe400078e00ff */
[----:B-----5:R-:W-:Y:S02]  /*1c190*/  IMAD R2, R9, R6, RZ ;  /* 0x0000000609027224 */ /* 0x020fe400078e02ff */
[----:B------:R-:W-:-:S07]  /*1c1a0*/  IMAD R17, R17, 0x40, R8 ;  /* 0x0000004011117824 */ /* 0x000fce00078e0208 */
[----:B------:R-:W-:Y:S05]  /*1c1b0*/  WARPSYNC.COLLECTIVE R15, `(.L_x_1545) ;  /* 0x000000000f087348 */ /* 0x000fea0003c00000 */
[----:B------:R0:W1:Y:S02]  /*1c1c0*/  SHFL.IDX P6, R14, R13, R12, R11 ;  /* 0x0000000c0d0e7389 */ /* 0x00006400000c000b */
[----:B01----:R-:W-:Y:S01]  /*1c1d0*/  ENDCOLLECTIVE ;  /* 0x000000000000791b */ /* 0x003fe20003800000 */
.L_x_1545:
[C---:B------:R-:W-:Y:S01]  /*1c1e0*/  VIADD R10, R17.reuse, 0x10 ;  /* 0x00000010110a7836 */ /* 0x040fe20000000000 */
[C---:B------:R-:W-:Y:S01]  /*1c1f0*/  ISETP.GE.AND P0, PT, R17.reuse, R2, PT ;  /* 0x000000021100720c */ /* 0x040fe20003f06270 */
[----:B------:R-:W-:-:S03]  /*1c200*/  VIADD R8, R17, 0x20 ;  /* 0x0000002011087836 */ /* 0x000fc60000000000 */
[----:B------:R0:W-:Y:S04]  /*1c210*/  STL [R1+0x20], R10 ;  /* 0x0000200a01007387 */ /* 0x0001e80000100800 */
[----:B------:R0:W-:Y:S01]  /*1c220*/  STL [R1+0x24], R8 ;  /* 0x0000240801007387 */ /* 0x0001e20000100800 */
[----:B------:R-:W-:Y:S02]  /*1c230*/  IMAD.MOV.U32 R13, RZ, RZ, R0 ;  /* 0x000000ffff0d7224 */ /* 0x000fe400078e0000 */
[----:B------:R-:W-:-:S07]  /*1c240*/  IMAD.MOV.U32 R5, RZ, RZ, R14 ;  /* 0x000000ffff057224 */ /* 0x000fce00078e000e */
[----:B0-----:R-:W-:Y:S05]  /*1c250*/  WARPSYNC.COLLECTIVE R15, `(.L_x_1546) ;  /* 0x000000000f087348 */ /* 0x001fea0003c00000 */
[----:B------:R1:W2:Y:S02]  /*1c260*/  SHFL.IDX P6, R14, R13, R12, R11 ;  /* 0x0000000c0d0e7389 */ /* 0x0002a400000c000b */
[----:B012---:R-:W-:Y:S01]  /*1c270*/  ENDCOLLECTIVE ;  /* 0x000000000000791b */ /* 0x007fe20003800000 */
.L_x_1546:
[----:B------:R-:W-:Y:S02]  /*1c280*/  IMAD.MOV.U32 R13, RZ, RZ, R3 ;  /* 0x000000ffff0d7224 */ /* 0x000fe400078e0003 */
[----:B------:R-:W-:Y:S02]  /*1c290*/  IMAD.MOV.U32 R12, RZ, RZ, 0x1 ;  /* 0x00000001ff0c7424 */ /* 0x000fe400078e00ff */
[----:B------:R-:W-:-:S07]  /*1c2a0*/  IMAD.MOV.U32 R4, RZ, RZ, R14 ;  /* 0x000000ffff047224 */ /* 0x000fce00078e000e */
[----:B------:R-:W-:Y:S05]  /*1c2b0*/  WARPSYNC.COLLECTIVE R15, `(.L_x_1547) ;  /* 0x000000000f087348 */ /* 0x000fea0003c00000 */
[----:B------:R0:W1:Y:S02]  /*1c2c0*/  SHFL.IDX P6, R14, R13, R12, R11 ;  /* 0x0000000c0d0e7389 */ /* 0x00006400000c000b */
[----:B01----:R-:W-:Y:S01]  /*1c2d0*/  ENDCOLLECTIVE ;  /* 0x000000000000791b */ /* 0x003fe20003800000 */
.L_x_1547:
[----:B------:R-:W-:-:S05]  /*1c2e0*/  @!P0 LEA R4, P2, R7, R4, 0x1 ;  /* 0x0000000407048211 */ /* 0x000fca00078408ff */
[----:B------:R-:W-:-:S05]  /*1c2f0*/  @!P0 IMAD.X R5, RZ, RZ, R5, P2 ;  /* 0x000000ffff058224 */ /* 0x000fca00010e0605 */
[----:B------:R-:W-:Y:S01]  /*1c300*/  @!PT LDS RZ, [RZ] ;  /* 0x00000000fffff984 */ /* 0x000fe20000000800 */
[----:B------:R-:W-:Y:S01]  /*1c310*/  @!PT LDS RZ, [RZ] ;  /* 0x00000000fffff984 */ /* 0x000fe20000000800 */
[----:B------:R-:W-:Y:S01]  /*1c320*/  @!PT LDS RZ, [RZ] ;  /* 0x00000000fffff984 */ /* 0x000fe20000000800 */
[----:B------:R0:W-:Y:S01]  /*1c330*/  @!P0 LDGSTS.E.BYPASS.LTC128B.128 [R26+0x20400], desc[UR40][R4.64], !P1 ;  /* 0x20400000041a8fae */ /* 0x0001e2000c901d68 */
[----:B------:R-:W-:Y:S01]  /*1c340*/  IMAD.MOV.U32 R13, RZ, RZ, R0 ;  /* 0x000000ffff0d7224 */ /* 0x000fe200078e0000 */
[----:B------:R-:W-:Y:S01]  /*1c350*/  ISETP.GE.AND P0, PT, R10, R2, PT ;  /* 0x000000020a00720c */ /* 0x000fe20003f06270 */
[----:B0-----:R-:W-:-:S12]  /*1c360*/  IMAD.MOV.U32 R4, RZ, RZ, R14 ;  /* 0x000000ffff047224 */ /* 0x001fd800078e000e */
[----:B------:R-:W-:Y:S05]  /*1c370*/  WARPSYNC.COLLECTIVE R15, `(.L_x_1548) ;  /* 0x000000000f087348 */ /* 0x000fea0003c00000 */
[----:B------:R0:W1:Y:S02]  /*1c380*/  SHFL.IDX P6, R14, R13, R12, R11 ;  /* 0x0000000c0d0e7389 */ /* 0x00006400000c000b */
[----:B01----:R-:W-:Y:S01]  /*1c390*/  ENDCOLLECTIVE ;  /* 0x000000000000791b */ /* 0x003fe20003800000 */
.L_x_1548:
[----:B------:R-:W-:Y:S02]  /*1c3a0*/  IMAD.MOV.U32 R13, RZ, RZ, R3 ;  /* 0x000000ffff0d7224 */ /* 0x000fe400078e0003 */
[----:B------:R-:W-:Y:S02]  /*1c3b0*/  IMAD.MOV.U32 R12, RZ, RZ, 0x2 ;  /* 0x00000002ff0c7424 */ /* 0x000fe400078e00ff */
[----:B------:R-:W-:-:S07]  /*1c3c0*/  IMAD.MOV.U32 R5, RZ, RZ, R14 ;  /* 0x000000ffff057224 */ /* 0x000fce00078e000e */
[----:B------:R-:W-:Y:S05]  /*1c3d0*/  WARPSYNC.COLLECTIVE R15, `(.L_x_1549) ;  /* 0x000000000f087348 */ /* 0x000fea0003c00000 */
[----:B------:R0:W1:Y:S02]  /*1c3e0*/  SHFL.IDX P6, R14, R13, R12, R11 ;  /* 0x0000000c0d0e7389 */ /* 0x00006400000c000b */
[----:B01----:R-:W-:Y:S01]  /*1c3f0*/  ENDCOLLECTIVE ;  /* 0x000000000000791b */ /* 0x003fe20003800000 */
.L_x_1549:
        /* <DEDUP_REMOVED lines=10> */
.L_x_1550:
[----:B------:R-:W-:Y:S01]  /*1c4a0*/  @!PT LDS RZ, [RZ] ;  /* 0x00000000fffff984 */ /* 0x000fe20000000800 */
[----:B------:R-:W-:Y:S01]  /*1c4b0*/  @!PT LDS RZ, [RZ] ;  /* 0x00000000fffff984 */ /* 0x000fe20000000800 */
[----:B------:R-:W-:Y:S01]  /*1c4c0*/  @!PT LDS RZ, [RZ] ;  /* 0x00000000fffff984 */ /* 0x000fe20000000800 */
[----:B------:R0:W-:Y:S01]  /*1c4d0*/  @!P0 LDGSTS.E.BYPASS.LTC128B.128 [R26+0x20c00], desc[UR40][R4.64], !P1 ;  /* 0x20c00000041a8fae */ /* 0x0001e2000c901d68 */
[----:B------:R-:W-:Y:S01]  /*1c4e0*/  ISETP.GE.AND P0, PT, R8, R2, PT ;  /* 0x000000020800720c */ /* 0x000fe20003f06270 */
[----:B------:R-:W-:Y:S02]  /*1c4f0*/  IMAD.MOV.U32 R13, RZ, RZ, R3 ;  /* 0x000000ffff0d7224 */ /* 0x000fe400078e0003 */
[----:B------:R-:W-:Y:S02]  /*1c500*/  IMAD.MOV.U32 R12, RZ, RZ, 0x3 ;  /* 0x00000003ff0c7424 */ /* 0x000fe400078e00ff */
[----:B0-----:R-:W-:-:S08]  /*1c510*/  IMAD.MOV.U32 R4, RZ, RZ, R14 ;  /* 0x000000ffff047224 */ /* 0x001fd000078e000e */
[----:B------:R-:W-:Y:S05]  /*1c520*/  WARPSYNC.COLLECTIVE R15, `(.L_x_1551) ;  /* 0x000000000f087348 */ /* 0x000fea0003c00000 */
[----:B------:R0:W1:Y:S02]  /*1c530*/  SHFL.IDX P6, R14, R13, R12, R11 ;  /* 0x0000000c0d0e7389 */ /* 0x00006400000c000b */
[----:B01----:R-:W-:Y:S01]  /*1c540*/  ENDCOLLECTIVE ;  /* 0x000000000000791b */ /* 0x003fe20003800000 */
.L_x_1551:
        /* <DEDUP_REMOVED lines=10> */
.L_x_1552:
[----:B------:R-:W-:Y:S01]  /*1c5f0*/  @!PT LDS RZ, [RZ] ;  /* 0x00000000fffff984 */ /* 0x000fe20000000800 */
[----:B------:R-:W-:Y:S01]  /*1c600*/  @!PT LDS RZ, [RZ] ;  /* 0x00000000fffff984 */ /* 0x000fe20000000800 */
[----:B------:R-:W-:Y:S01]  /*1c610*/  @!PT LDS RZ, [RZ] ;  /* 0x00000000fffff984 */ /* 0x000fe20000000800 */
[----:B------:R0:W-:Y:S01]  /*1c620*/  @!P0 LDGSTS.E.BYPASS.LTC128B.128 [R26+0x21400], desc[UR40][R4.64], !P1 ;  /* 0x21400000041a8fae */ /* 0x0001e2000c901d68 */
[----:B------:R-:W-:Y:S01]  /*1c630*/  IMAD.MOV.U32 R0, RZ, RZ, R14 ;  /* 0x000000ffff007224 */ /* 0x000fe200078e000e */
[----:B------:R-:W-:Y:S06]  /*1c640*/  BRA `(.L_x_1553) ;  /* 0xffffffac00407947 */ /* 0x000fec000383ffff */
.L_x_1436:
[----:B------:R-:W2:Y:S04]  /*1c650*/  LDL.LU R10, [R1+0x1c] ;  /* 0x00001c00010a7983 */ /* 0x000ea80000300800 */
[----:B------:R-:W3:Y:S04]  /*1c660*/  LDL.LU R9, [R1+0x20] ;  /* 0x0000200001097983 */ /* 0x000ee80000300800 */
[----:B------:R-:W4:Y:S01]  /*1c670*/  LDL.LU R8, [R1+0x24] ;  /* 0x0000240001087983 */ /* 0x000f220000300800 */
[----:B------:R-:W-:Y:S01]  /*1c680*/  LOP3.LUT R22, R22, 0xffffdfff, RZ, 0xc0, !PT ;  /* 0xffffdfff16167812 */ /* 0x000fe200078ec0ff */
[----:B------:R-:W-:Y:S01]  /*1c690*/  BSSY B0, `(.L_x_1554) ;  /* 0x0000029000007945 */ /* 0x000fe20003800000 */
[----:B------:R-:W-:Y:S01]  /*1c6a0*/  IMAD.MOV.U32 R13, RZ, RZ, R4 ;  /* 0x000000ffff0d7224 */ /* 0x000fe200078e0004 */
[----:B------:R-:W-:Y:S01]  /*1c6b0*/  MOV R12, RZ ;  /* 0x000000ff000c7202 */ /* 0x000fe20000000f00 */
[----:B------:R-:W-:-:S02]  /*1c6c0*/  IMAD.MOV.U32 R11, RZ, RZ, 0x181f ;  /* 0x0000181fff0b7424 */ /* 0x000fc400078e00ff */
[----:B------:R-:W-:Y:S02]  /*1c6d0*/  IMAD.MOV.U32 R15, RZ, RZ, -0x1 ;  /* 0xffffffffff0f7424 */ /* 0x000fe400078e00ff */
[----:B--2---:R-:W-:-:S05]  /*1c6e0*/  IMAD R6, R10, R6, RZ ;  /* 0x000000060a067224 */ /* 0x004fca00078e02ff */
[-C--:B------:R-:W-:Y:S02]  /*1c6f0*/  ISETP.GE.AND P2, PT, R17, R6.reuse, PT ;  /* 0x000000061100720c */ /* 0x080fe40003f46270 */
[-C--:B---3--:R-:W-:Y:S02]  /*1c700*/  ISETP.GE.AND P1, PT, R9, R6.reuse, PT ;  /* 0x000000060900720c */ /* 0x088fe40003f26270 */
[----:B----4-:R-:W-:-:S09]  /*1c710*/  ISETP.GE.AND P0, PT, R8, R6, PT ;  /* 0x000000060800720c */ /* 0x010fd20003f06270 */
[C---:B------:R-:W-:Y:S02]  /*1c720*/  @!P2 LOP3.LUT R2, R0.reuse, 0x40, RZ, 0xc0, !PT ;  /* 0x000000400002a812 */ /* 0x040fe400078ec0ff */
[----:B------:R-:W-:Y:S02]  /*1c730*/  @!P1 LOP3.LUT R3, R0, 0x40, RZ, 0xc0, !PT ;  /* 0x0000004000039812 */ /* 0x000fe400078ec0ff */
[----:B------:R-:W-:Y:S02]  /*1c740*/  @!P2 SHF.R.U32.HI R2, RZ, 0x2, R2 ;  /* 0x00000002ff02a819 */ /* 0x000fe40000011602 */
[----:B------:R-:W-:Y:S02]  /*1c750*/  @!P1 SHF.R.U32.HI R3, RZ, 0x2, R3 ;  /* 0x00000002ff039819 */ /* 0x000fe40000011603 */
[----:B------:R-:W-:Y:S02]  /*1c760*/  @!P2 ISETP.NE.U32.AND P6, PT, R2, RZ, PT ;  /* 0x000000ff0200a20c */ /* 0x000fe40003fc5070 */
[----:B------:R-:W-:-:S02]  /*1c770*/  @!P2 LOP3.LUT R2, R7, 0x80, RZ, 0xc0, !PT ;  /* 0x000000800702a812 */ /* 0x000fc400078ec0ff */
[----:B------:R-:W-:Y:S02]  /*1c780*/  @!P0 LOP3.LUT R8, R0, 0x40, RZ, 0xc0, !PT ;  /* 0x0000004000088812 */ /* 0x000fe400078ec0ff */
[----:B------:R-:W-:Y:S02]  /*1c790*/  @!P2 SHF.R.U32.HI R2, RZ, 0x3, R2 ;  /* 0x00000003ff02a819 */ /* 0x000fe40000011602 */
[----:B------:R-:W-:-:S05]  /*1c7a0*/  @!P0 SHF.R.U32.HI R8, RZ, 0x2, R8 ;  /* 0x00000002ff088819 */ /* 0x000fca0000011608 */
[----:B------:R-:W-:Y:S02]  /*1c7b0*/  @P6 LOP3.LUT R22, R22, 0x2000, RZ, 0xfc, !PT ;  /* 0x0000200016166812 */ /* 0x000fe400078efcff */
[----:B------:R-:W-:Y:S02]  /*1c7c0*/  @!P2 ISETP.NE.U32.AND P6, PT, R2, RZ, PT ;  /* 0x000000ff0200a20c */ /* 0x000fe40003fc5070 */
[----:B------:R-:W-:Y:S02]  /*1c7d0*/  LOP3.LUT R22, R22, 0xffffefff, RZ, 0xc0, !PT ;  /* 0xffffefff16167812 */ /* 0x000fe400078ec0ff */
[----:B------:R-:W-:-:S04]  /*1c7e0*/  @!P1 LOP3.LUT R2, R7, 0x80, RZ, 0xc0, !PT ;  /* 0x0000008007029812 */ /* 0x000fc800078ec0ff */
[----:B------:R-:W-:-:S05]  /*1c7f0*/  @!P1 SHF.R.U32.HI R2, RZ, 0x3, R2 ;  /* 0x00000003ff029819 */ /* 0x000fca0000011602 */
[----:B------:R-:W-:Y:S02]  /*1c800*/  @P6 LOP3.LUT R22, R22, 0x1000, RZ, 0xfc, !PT ;  /* 0x0000100016166812 */ /* 0x000fe400078efcff */
[----:B------:R-:W-:Y:S02]  /*1c810*/  @!P1 ISETP.NE.U32.AND P6, PT, R3, RZ, PT ;  /* 0x000000ff0300920c */ /* 0x000fe40003fc5070 */
[----:B------:R-:W-:-:S11]  /*1c820*/  LOP3.LUT R22, R22, 0xffff7fff, RZ, 0xc0, !PT ;  /* 0xffff7fff16167812 */ /* 0x000fd600078ec0ff */
[----:B------:R-:W-:Y:S02]  /*1c830*/  @P6 LOP3.LUT R22, R22, 0x8000, RZ, 0xfc, !PT ;  /* 0x0000800016166812 */ /* 0x000fe400078efcff */
[----:B------:R-:W-:Y:S02]  /*1c840*/  @!P1 ISETP.NE.U32.AND P6, PT, R2, RZ, PT ;  /* 0x000000ff0200920c */ /* 0x000fe40003fc5070 */
[----:B------:R-:W-:-:S11]  /*1c850*/  LOP3.LUT R22, R22, 0xffffbfff, RZ, 0xc0, !PT ;  /* 0xffffbfff16167812 */ /* 0x000fd600078ec0ff */
        /* <DEDUP_REMOVED lines=12> */
.L_x_1555:
[----:B------:R-:W-:Y:S05]  /*1c920*/  BSYNC B0 ;  /* 0x0000000000007941 */ /* 0x000fea0003800000 */
.L_x_1554:
        /* <DEDUP_REMOVED lines=11> */
.L_x_1556:
[----:B------:R-:W-:-:S04]  /*1c9e0*/  LOP3.LUT R22, R22, 0xfdffffff, RZ, 0xc0, !PT ;  /* 0xfdffffff16167812 */ /* 0x000fc800078ec0ff */
[----:B------:R-:W-:-:S04]  /*1c9f0*/  @P3 LOP3.LUT R22, R22, 0x2000000, RZ, 0xfc, !PT ;  /* 0x0200000016163812 */ /* 0x000fc800078efcff */
[C---:B------:R-:W-:Y:S02]  /*1ca00*/  LOP3.LUT P3, RZ, R22.reuse, 0x400, RZ, 0xc0, !PT ;  /* 0x0000040016ff7812 */ /* 0x040fe4000786c0ff */
[----:B------:R-:W-:Y:S01]  /*1ca10*/  LOP3.LUT R22, R22, 0xfeffffff, RZ, 0xc0, !PT ;  /* 0xfeffffff16167812 */ /* 0x000fe200078ec0ff */
[----:B------:R-:W-:-:S03]  /*1ca20*/  IMAD.MOV.U32 R13, RZ, RZ, R4 ;  /* 0x000000ffff0d7224 */ /* 0x000fc600078e0004 */
[----:B------:R-:W-:Y:S01]  /*1ca30*/  @P1 LOP3.LUT R22, R22, 0x1000000, RZ, 0xfc, !PT ;  /* 0x0100000016161812 */ /* 0x000fe200078efcff */
[----:B------:R-:W-:-:S03]  /*1ca40*/  IMAD.MOV.U32 R12, RZ, RZ, 0x1 ;  /* 0x00000001ff0c7424 */ /* 0x000fc600078e00ff */
[C---:B------:R-:W-:Y:S02]  /*1ca50*/  LOP3.LUT P1, RZ, R22.reuse, 0x200, RZ, 0xc0, !PT ;  /* 0x0000020016ff7812 */ /* 0x040fe4000782c0ff */
[----:B------:R-:W-:Y:S01]  /*1ca60*/  LOP3.LUT R22, R22, 0xffdfffff, RZ, 0xc0, !PT ;  /* 0xffdfffff16167812 */ /* 0x000fe200078ec0ff */
[----:B------:R-:W-:-:S03]  /*1ca70*/  IMAD.MOV.U32 R3, RZ, RZ, R14 ;  /* 0x000000ffff037224 */ /* 0x000fc600078e000e */
[----:B------:R-:W-:Y:S02]  /*1ca80*/  @P0 LOP3.LUT R22, R22, 0x200000, RZ, 0xfc, !PT ;  /* 0x0020000016160812 */ /* 0x000fe400078efcff */
[----:B------:R-:W-:Y:S02]  /*1ca90*/  @!P2 LEA R3, P6, R20, R3, 0x1 ;  /* 0x000000031403a211 */ /* 0x000fe400078c08ff */
[----:B------:R-:W-:-:S03]  /*1caa0*/  LOP3.LUT P0, RZ, R22, 0x2000, RZ, 0xc0, !PT ;  /* 0x0000200016ff7812 */ /* 0x000fc6000780c0ff */
        /* <DEDUP_REMOVED lines=9> */
[----:B------:R-:W-:-:S03]  /*1cb40*/  LOP3.LUT P4, RZ, R22, 0x4000000, RZ, 0xc0, !PT ;  /* 0x0400000016ff7812 */ /* 0x000fc6000788c0ff */
[----:B------:R0:W-:Y:S01]  /*1cb50*/  @!P2 LDGSTS.E.BYPASS.LTC128B.128 [R26+0x28400], desc[UR40][R2.64+0x80], !P3 ;  /* 0x28400080021aafae */ /* 0x0001e2000d901d68 */
[----:B------:R-:W-:-:S03]  /*1cb60*/  LOP3.LUT P3, RZ, R22, 0x2000000, RZ, 0xc0, !PT ;  /* 0x0200000016ff7812 */ /* 0x000fc6000786c0ff */
        /* <DEDUP_REMOVED lines=9> */
[----:B------:R0:W-:Y:S04]  /*1cc00*/  @!P2 LDGSTS.E.BYPASS.LTC128B.128 [R26+0x32400], desc[UR40][R2.64+0x300], P0 ;  /* 0x32400300021aafae */ /* 0x0001e80008101d68 */
[----:B------:R0:W-:Y:S04]  /*1cc10*/  @!P2 LDGSTS.E.BYPASS.LTC128B.128 [R26+0x34400], desc[UR40][R2.64+0x380], P6 ;  /* 0x34400380021aafae */ /* 0x0001e8000b101d68 */
[----:B0-----:R-:W-:Y:S05]  /*1cc20*/  WARPSYNC.COLLECTIVE R15, `(.L_x_1557) ;  /* 0x000000000f087348 */ /* 0x001fea0003c00000 */
[----:B------:R1:W2:Y:S02]  /*1cc30*/  SHFL.IDX P6, R14, R13, R12, R11 ;  /* 0x0000000c0d0e7389 */ /* 0x0002a400000c000b */
[----:B012---:R-:W-:Y:S01]  /*1cc40*/  ENDCOLLECTIVE ;  /* 0x000000000000791b */ /* 0x007fe20003800000 */
.L_x_1557:
[----:B------:R-:W-:-:S04]  /*1cc50*/  @P5 LOP3.LUT R22, R22, 0x800000, RZ, 0xfc, !PT ;  /* 0x0080000016165812 */ /* 0x000fc800078efcff */
[C---:B------:R-:W-:Y:S02]  /*1cc60*/  LOP3.LUT P5, RZ, R22.reuse, 0x800, RZ, 0xc0, !PT ;  /* 0x0000080016ff7812 */ /* 0x040fe400078ac0ff */
[----:B------:R-:W-:Y:S01]  /*1cc70*/  LOP3.LUT P0, RZ, R22, 0x8000, RZ, 0xc0, !PT ;  /* 0x0000800016ff7812 */ /* 0x000fe2000780c0ff */
[----:B------:R-:W-:Y:S02]  /*1cc80*/  IMAD.MOV.U32 R13, RZ, RZ, R5 ;  /* 0x000000ffff0d7224 */ /* 0x000fe400078e0005 */
[----:B------:R-:W-:-:S10]  /*1cc90*/  IMAD.MOV.U32 R2, RZ, RZ, R14 ;  /* 0x000000ffff027224 */ /* 0x000fd400078e000e */
[----:B------:R-:W-:Y:S05]  /*1cca0*/  WARPSYNC.COLLECTIVE R15, `(.L_x_1558) ;  /* 0x000000000f087348 */ /* 0x000fea0003c00000 */
[----:B------:R0:W1:Y:S02]  /*1ccb0*/  SHFL.IDX P6, R14, R13, R12, R11 ;  /* 0x0000000c0d0e7389 */ /* 0x00006400000c000b */
[----:B01----:R-:W-:Y:S01]  /*1ccc0*/  ENDCOLLECTIVE ;  /* 0x000000000000791b */ /* 0x003fe20003800000 */
.L_x_1558:
[----:B------:R-:W-:Y:S02]  /*1ccd0*/  IMAD.MOV.U32 R13, RZ, RZ, R4 ;  /* 0x000000ffff0d7224 */ /* 0x000fe400078e0004 */
[----:B------:R-:W-:Y:S02]  /*1cce0*/  IMAD.MOV.U32 R12, RZ, RZ, 0x2 ;  /* 0x00000002ff0c7424 */ /* 0x000fe400078e00ff */
[----:B------:R-:W-:Y:S01]  /*1ccf0*/  IMAD.MOV.U32 R3, RZ, RZ, R14 ;  /* 0x000000ffff037224 */ /* 0x000fe200078e000e */
[----:B------:R-:W-:-:S04]  /*1cd00*/  LOP3.LUT P6, RZ, R22, 0x4000, RZ, 0xc0, !PT ;  /* 0x0000400016ff7812 */ /* 0x000fc800078cc0ff */
[----:B------:R-:W-:-:S05]  /*1cd10*/  @!P1 LEA R3, P2, R20, R3, 0x1 ;  /* 0x0000000314039211 */ /* 0x000fca00078408ff */
[----:B------:R-:W-:Y:S01]  /*1cd20*/  @!P1 IMAD.X R2, RZ, RZ, R2, P2 ;  /* 0x000000ffff029224 */ /* 0x000fe200010e0602 */
[C---:B------:R-:W-:Y:S02]  /*1cd30*/  LOP3.LUT P2, RZ, R22.reuse, 0x10000, RZ, 0xc0, !PT ;  /* 0x0001000016ff7812 */ /* 0x040fe4000784c0ff */
[----:B------:R-:W-:Y:S02]  /*1cd40*/  LOP3.LUT R22, R22, 0xfff7ffff, RZ, 0xc0, !PT ;  /* 0xfff7ffff16167812 */ /* 0x000fe400078ec0ff */
[----:B------:R-:W-:-:S04]  /*1cd50*/  @!P1 LOP3.LUT R3, R3, R2, RZ, 0x3c, !PT ;  /* 0x0000000203039212 */ /* 0x000fc800078e3cff */
[----:B------:R-:W-:-:S04]  /*1cd60*/  @!P1 LOP3.LUT R2, R3, R2, RZ, 0x3c, !PT ;  /* 0x0000000203029212 */ /* 0x000fc800078e3cff */
[----:B------:R-:W-:Y:S02]  /*1cd70*/  @!P1 LOP3.LUT R3, R3, R2, RZ, 0x3c, !PT ;  /* 0x0000000203039212 */ /* 0x000fe400078e3cff */
[----:B------:R-:W-:-:S03]  /*1cd80*/  @P2 LOP3.LUT R22, R22, 0x80000, RZ, 0xfc, !PT ;  /* 0x0008000016162812 */ /* 0x000fc600078efcff */
[----:B------:R-:W-:Y:S01]  /*1cd90*/  @!PT LDS RZ, [RZ] ;  /* 0x00000000fffff984 */ /* 0x000fe20000000800 */
[----:B------:R-:W-:Y:S01]  /*1cda0*/  @!PT LDS RZ, [RZ] ;  /* 0x00000000fffff984 */ /* 0x000fe20000000800 */
[----:B------:R-:W-:Y:S01]  /*1cdb0*/  @!PT LDS RZ, [RZ] ;  /* 0x00000000fffff984 */ /* 0x000fe20000000800 */
[----:B------:R0:W-:Y:S01]  /*1cdc0*/  @!P1 LDGSTS.E.BYPASS.LTC128B.128 [R26+0x26c00], desc[UR40][R2.64], !P5 ;  /* 0x26c00000021a9fae */ /* 0x0001e2000e901d68 */
[C---:B------:R-:W-:Y:S02]  /*1cdd0*/  LOP3.LUT P2, RZ, R22.reuse, 0x400, RZ, 0xc0, !PT ;  /* 0x0000040016ff7812 */ /* 0x040fe4000784c0ff */
[C---:B------:R-:W-:Y:S02]  /*1cde0*/  LOP3.LUT P5, RZ, R22.reuse, 0x800000, RZ, 0xc0, !PT ;  /* 0x0080000016ff7812 */ /* 0x040fe400078ac0ff */
[----:B------:R-:W-:-:S09]  /*1cdf0*/  LOP3.LUT R22, R22, 0xffefffff, RZ, 0xc0, !PT ;  /* 0xffefffff16167812 */ /* 0x000fd200078ec0ff */
[----:B------:R-:W-:Y:S01]  /*1ce00*/  @P2 LOP3.LUT R22, R22, 0x100000, RZ, 0xfc, !PT ;  /* 0x0010000016162812 */ /* 0x000fe200078efcff */
[----:B------:R0:W-:Y:S03]  /*1ce10*/  @!P1 LDGSTS.E.BYPASS.LTC128B.128 [R26+0x28c00], desc[UR40][R2.64+0x80], !P2 ;  /* 0x28c00080021a9fae */ /* 0x0001e6000d101d68 */
[C---:B------:R-:W-:Y:S01]  /*1ce20*/  LOP3.LUT P2, RZ, R22.reuse, 0x800, RZ, 0xc0, !PT ;  /* 0x0000080016ff7812 */ /* 0x040fe2000784c0ff */
[----:B------:R0:W-:Y:S01]  /*1ce30*/  @!P1 LDGSTS.E.BYPASS.LTC128B.128 [R26+0x2ac00], desc[UR40][R2.64+0x100], !P5 ;  /* 0x2ac00100021a9fae */ /* 0x0001e2000e901d68 */
[----:B------:R-:W-:-:S13]  /*1ce40*/  LOP3.LUT P5, RZ, R22, 0x400000, RZ, 0xc0, !PT ;  /* 0x0040000016ff7812 */ /* 0x000fda00078ac0ff */
[----:B------:R0:W-:Y:S04]  /*1ce50*/  @!P1 LDGSTS.E.BYPASS.LTC128B.128 [R26+0x2cc00], desc[UR40][R2.64+0x180], !P5 ;  /* 0x2cc00180021a9fae */ /* 0x0001e8000e901d68 */
[----:B------:R0:W-:Y:S04]  /*1ce60*/  @!P1 LDGSTS.E.BYPASS.LTC128B.128 [R26+0x2ec00], desc[UR40][R2.64+0x200], !P4 ;  /* 0x2ec00200021a9fae */ /* 0x0001e8000e101d68 */
[----:B------:R0:W-:Y:S04]  /*1ce70*/  @!P1 LDGSTS.E.BYPASS.LTC128B.128 [R26+0x30c00], desc[UR40][R2.64+0x280], !P3 ;  /* 0x30c00280021a9fae */ /* 0x0001e8000d901d68 */
[----:B------:R0:W-:Y:S01]  /*1ce80*/  @!P1 LDGSTS.E.BYPASS.LTC128B.128 [R26+0x32c00], desc[UR40][R2.64+0x300], P0 ;  /* 0x32c00300021a9fae */ /* 0x0001e20008101d68 */
[----:B------:R-:W-:-:S03]  /*1ce90*/  LOP3.LUT P0, RZ, R22, 0x200000, RZ, 0xc0, !PT ;  /* 0x0020000016ff7812 */ /* 0x000fc6000780c0ff */
[----:B------:R0:W-:Y:S10]  /*1cea0*/  @!P1 LDGSTS.E.BYPASS.LTC128B.128 [R26+0x34c00], desc[UR40][R2.64+0x380], P6 ;  /* 0x34c00380021a9fae */ /* 0x0001f4000b101d68 */
[----:B0-----:R-:W-:Y:S05]  /*1ceb0*/  WARPSYNC.COLLECTIVE R15, `(.L_x_1559) ;  /* 0x000000000f087348 */ /* 0x001fea0003c00000 */
[----:B------:R1:W2:Y:S02]  /*1cec0*/  SHFL.IDX P6, R14, R13, R12, R11 ;  /* 0x0000000c0d0e7389 */ /* 0x0002a400000c000b */
[----:B012---:R-:W-:Y:S01]  /*1ced0*/  ENDCOLLECTIVE ;  /* 0x000000000000791b */ /* 0x007fe20003800000 */
.L_x_1559:
[----:B------:R-:W-:Y:S02]  /*1cee0*/  IMAD.MOV.U32 R13, RZ, RZ, R5 ;  /* 0x000000ffff0d7224 */ /* 0x000fe400078e0005 */
[----:B------:R-:W-:-:S07]  /*1cef0*/  IMAD.MOV.U32 R8, RZ, RZ, R14 ;  /* 0x000000ffff087224 */ /* 0x000fce00078e000e */
[----:B------:R-:W-:Y:S05]  /*1cf00*/  WARPSYNC.COLLECTIVE R15, `(.L_x_1560) ;  /* 0x000000000f087348 */ /* 0x000fea0003c00000 */
[----:B------:R0:W1:Y:S02]  /*1cf10*/  SHFL.IDX P6, R14, R13, R12, R11 ;  /* 0x0000000c0d0e7389 */ /* 0x00006400000c000b */
[----:B01----:R-:W-:Y:S01]  /*1cf20*/  ENDCOLLECTIVE ;  /* 0x000000000000791b */ /* 0x003fe20003800000 */
.L_x_1560:
[----:B------:R-:W-:Y:S02]  /*1cf30*/  IMAD.MOV.U32 R13, RZ, RZ, R4 ;  /* 0x000000ffff0d7224 */ /* 0x000fe400078e0004 */
[----:B------:R-:W-:Y:S01]  /*1cf40*/  IMAD.MOV.U32 R12, RZ, RZ, 0x3 ;  /* 0x00000003ff0c7424 */ /* 0x000fe200078e00ff */
[----:B------:R-:W-:Y:S02]  /*1cf50*/  @!P0 LEA R9, P1, R20, R14, 0x1 ;  /* 0x0000000e14098211 */ /* 0x000fe400078208ff */
[----:B------:R-:W-:-:S03]  /*1cf60*/  LOP3.LUT P6, RZ, R22, 0x20000, RZ, 0xc0, !PT ;  /* 0x0002000016ff7812 */ /* 0x000fc600078cc0ff */
[----:B------:R-:W-:Y:S01]  /*1cf70*/  @!P0 IMAD.X R10, RZ, RZ, R8, P1 ;  /* 0x000000ffff0a8224 */ /* 0x000fe200008e0608 */
[----:B------:R-:W-:Y:S01]  /*1cf80*/  LOP3.LUT P1, RZ, R22, 0x200, RZ, 0xc0, !PT ;  /* 0x0000020016ff7812 */ /* 0x000fe2000782c0ff */
[----:B------:R-:W-:Y:S02]  /*1cf90*/  @!P0 IMAD.MOV.U32 R2, RZ, RZ, R9 ;  /* 0x000000ffff028224 */ /* 0x000fe400078e0009 */
[----:B------:R-:W-:-:S05]  /*1cfa0*/  @!P0 IMAD.MOV.U32 R3, RZ, RZ, R10 ;  /* 0x000000ffff038224 */ /* 0x000fca00078e000a */
[----:B------:R-:W-:Y:S01]  /*1cfb0*/  @!PT LDS RZ, [RZ] ;  /* 0x00000000fffff984 */ /* 0x000fe20000000800 */
[----:B------:R-:W-:Y:S01]  /*1cfc0*/  @!PT LDS RZ, [RZ] ;  /* 0x00000000fffff984 */ /* 0x000fe20000000800 */
[----:B------:R-:W-:Y:S01]  /*1cfd0*/  @!PT LDS RZ, [RZ] ;  /* 0x00000000fffff984 */ /* 0x000fe20000000800 */
[----:B------:R0:W-:Y:S01]  /*1cfe0*/  @!P0 LDGSTS.E.BYPASS.LTC128B.128 [R26+0x27400], desc[UR40][R2.64], !P2 ;  /* 0x27400000021a8fae */ /* 0x0001e2000d101d68 */
[----:B------:R-:W-:-:S13]  /*1cff0*/  LOP3.LUT P2, RZ, R22, 0x100000, RZ, 0xc0, !PT ;  /* 0x0010000016ff7812 */ /* 0x000fda000784c0ff */
[----:B------:R0:W-:Y:S01]  /*1d000*/  @!P0 LDGSTS.E.BYPASS.LTC128B.128 [R26+0x29400], desc[UR40][R2.64+0x80], !P2 ;  /* 0x29400080021a8fae */ /* 0x0001e2000d101d68 */
[----:B------:R-:W-:-:S03]  /*1d010*/  LOP3.LUT P2, RZ, R22, 0x80000, RZ, 0xc0, !PT ;  /* 0x0008000016ff7812 */ /* 0x000fc6000784c0ff */
[----:B------:R0:W-:Y:S04]  /*1d020*/  @!P0 LDGSTS.E.BYPASS.LTC128B.128 [R26+0x2b400], desc[UR40][R2.64+0x100], !P1 ;  /* 0x2b400100021a8fae */ /* 0x0001e8000c901d68 */
[----:B------:R0:W-:Y:S04]  /*1d030*/  @!P0 LDGSTS.E.BYPASS.LTC128B.128 [R26+0x2d400], desc[UR40][R2.64+0x180], !P5 ;  /* 0x2d400180021a8fae */ /* 0x0001e8000e901d68 */
[----:B------:R0:W-:Y:S04]  /*1d040*/  @!P0 LDGSTS.E.BYPASS.LTC128B.128 [R26+0x2f400], desc[UR40][R2.64+0x200], !P4 ;  /* 0x2f400200021a8fae */ /* 0x0001e8000e101d68 */
[----:B------:R0:W-:Y:S04]  /*1d050*/  @!P0 LDGSTS.E.BYPASS.LTC128B.128 [R26+0x31400], desc[UR40][R2.64+0x280], !P3 ;  /* 0x31400280021a8fae */ /* 0x0001e8000d901d68 */
[----:B------:R0:W-:Y:S02]  /*1d060*/  @!P0 LDGSTS.E.BYPASS.LTC128B.128 [R26+0x33400], desc[UR40][R2.64+0x300], P6 ;  /* 0x33400300021a8fae */ /* 0x0001e4000b101d68 */
[----:B0-----:R-:W-:Y:S05]  /*1d070*/  WARPSYNC.COLLECTIVE R15, `(.L_x_1561) ;  /* 0x000000000f087348 */ /* 0x001fea0003c00000 */
[----:B------:R1:W2:Y:S02]  /*1d080*/  SHFL.IDX P6, R14, R13, R12, R11 ;  /* 0x0000000c0d0e7389 */ /* 0x0002a400000c000b */
[----:B012---:R-:W-:Y:S01]  /*1d090*/  ENDCOLLECTIVE ;  /* 0x000000000000791b */ /* 0x007fe20003800000 */
.L_x_1561:
[----:B------:R-:W-:Y:S01]  /*1d0a0*/  @!PT LDS RZ, [RZ] ;  /* 0x00000000fffff984 */ /* 0x000fe20000000800 */
[----:B------:R-:W-:Y:S01]  /*1d0b0*/  @!PT LDS RZ, [RZ] ;  /* 0x00000000fffff984 */ /* 0x000fe20000000800 */
[----:B------:R-:W-:Y:S01]  /*1d0c0*/  @!PT LDS RZ, [RZ] ;  /* 0x00000000fffff984 */ /* 0x000fe20000000800 */
[----:B------:R0:W-:Y:S01]  /*1d0d0*/  @!P0 LDGSTS.E.BYPASS.LTC128B.128 [R26+0x35400], desc[UR40][R2.64+0x380], P2 ;  /* 0x35400380021a8fae */ /* 0x0001e20009101d68 */
[----:B------:R-:W-:Y:S01]  /*1d0e0*/  MOV R13, R5 ;  /* 0x00000005000d7202 */ /* 0x000fe20000000f00 */
[----:B------:R-:W-:-:S07]  /*1d0f0*/  IMAD.MOV.U32 R4, RZ, RZ, R14 ;  /* 0x000000ffff047224 */ /* 0x000fce00078e000e */
[----:B0-----:R-:W-:Y:S05]  /*1d100*/  WARPSYNC.COLLECTIVE R15, `(.L_x_1562) ;  /* 0x000000000f087348 */ /* 0x001fea0003c00000 */
[----:B------:R1:W2:Y:S02]  /*1d110*/  SHFL.IDX P6, R14, R13, R12, R11 ;  /* 0x0000000c0d0e7389 */ /* 0x0002a400000c000b */
[----:B012---:R-:W-:Y:S01]  /*1d120*/  ENDCOLLECTIVE ;  /* 0x000000000000791b */ /* 0x007fe20003800000 */
.L_x_1562:
[----:B------:R-:W-:Y:S01]  /*1d130*/  IMAD.MOV.U32 R2, RZ, RZ, R14 ;  /* 0x000000ffff027224 */ /* 0x000fe200078e000e */
[----:B------:R-:W-:Y:S06]  /*1d140*/  BRA `(.L_x_1563) ;  /* 0xffffffb000247947 */ /* 0x000fec000383ffff */
.L_x_1441:
[----:B-1----:R1:W2:Y:S02]  /*1d150*/  SYNCS.PHASECHK.TRANS64.TRYWAIT P0, [R23+URZ+0x38820], R0 ;  /* 0x03882000170075a7 */ /* 0x0022a4000800017f */
[----:B--2---:R-:W-:Y:S05]  /*1d160*/  @!P0 NANOSLEEP.SYNCS 0x989680 ;  /* 0x009896800000895d */ /* 0x004fea0003900000 */
[----:B------:R-:W2:Y:S02]  /*1d170*/  @!P0 SYNCS.PHASECHK.TRANS64 P0, [R23+URZ+0x38820], R0 ;  /* 0x03882000170085a7 */ /* 0x000ea4000800007f */
[----:B--2---:R-:W-:Y:S05]  /*1d180*/  @!P0 BRA `(.L_x_1441) ;  /* 0xfffffffc00f08947 */ /* 0x004fea000383ffff */
[----:B------:R-:W-:Y:S05]  /*1d190*/  BRA `(.L_x_1564) ;  /* 0xffffffb000cc7947 */ /* 0x000fea000383ffff */
.L_x_1444:
[----:B-1----:R1:W2:Y:S02]  /*1d1a0*/  SYNCS.PHASECHK.TRANS64.TRYWAIT P0, [R27+URZ+0x38860], R0 ;  /* 0x038860001b0075a7 */ /* 0x0022a4000800017f */
[----:B--2---:R-:W-:Y:S05]  /*1d1b0*/  @!P0 NANOSLEEP.SYNCS 0x989680 ;  /* 0x009896800000895d */ /* 0x004fea0003900000 */
[----:B------:R-:W2:Y:S02]  /*1d1c0*/  @!P0 SYNCS.PHASECHK.TRANS64 P0, [R27+URZ+0x38860], R0 ;  /* 0x038860001b0085a7 */ /* 0x000ea4000800007f */
[----:B--2---:R-:W-:Y:S05]  /*1d1d0*/  @!P0 BRA `(.L_x_1444) ;  /* 0xfffffffc00f08947 */ /* 0x004fea000383ffff */
[----:B------:R-:W-:Y:S05]  /*1d1e0*/  BRA `(.L_x_1565) ;  /* 0xffffffb000dc7947 */ /* 0x000fea000383ffff */
.L_x_1445:
        /* <DEDUP_REMOVED lines=8> */
.L_x_1567:
[----:B------:R-:W-:Y:S05]  /*1d270*/  BSYNC B0 ;  /* 0x0000000000007941 */ /* 0x000fea0003800000 */
.L_x_1566:
        /* <DEDUP_REMOVED lines=15> */
.L_x_1568:
        /* <DEDUP_REMOVED lines=39> */
.L_x_1569:
[----:B------:R-:W-:Y:S02]  /*1d5e0*/  IMAD.MOV.U32 R13, RZ, RZ, R5 ;  /* 0x000000ffff0d7224 */ /* 0x000fe400078e0005 */
[----:B------:R-:W-:-:S07]  /*1d5f0*/  IMAD.MOV.U32 R3, RZ, RZ, R14 ;  /* 0x000000ffff037224 */ /* 0x000fce00078e000e */
[----:B------:R-:W-:Y:S05]  /*1d600*/  WARPSYNC.COLLECTIVE R15, `(.L_x_1570) ;  /* 0x000000000f087348 */ /* 0x000fea0003c00000 */
[----:B------:R0:W1:Y:S02]  /*1d610*/  SHFL.IDX P6, R14, R13, R12, R11 ;  /* 0x0000000c0d0e7389 */ /* 0x00006400000c000b */
[----:B01----:R-:W-:Y:S01]  /*1d620*/  ENDCOLLECTIVE ;  /* 0x000000000000791b */ /* 0x003fe20003800000 */
.L_x_1570:
        /* <DEDUP_REMOVED lines=29> */
.L_x_1571:
[----:B------:R-:W-:Y:S02]  /*1d800*/  IMAD.MOV.U32 R13, RZ, RZ, R5 ;  /* 0x000000ffff0d7224 */ /* 0x000fe400078e0005 */
[----:B------:R-:W-:-:S07]  /*1d810*/  IMAD.MOV.U32 R7, RZ, RZ, R14 ;  /* 0x000000ffff077224 */ /* 0x000fce00078e000e */
[----:B------:R-:W-:Y:S05]  /*1d820*/  WARPSYNC.COLLECTIVE R15, `(.L_x_1572) ;  /* 0x000000000f087348 */ /* 0x000fea0003c00000 */
[----:B------:R0:W1:Y:S02]  /*1d830*/  SHFL.IDX P6, R14, R13, R12, R11 ;  /* 0x0000000c0d0e7389 */ /* 0x00006400000c000b */
[----:B01----:R-:W-:Y:S01]  /*1d840*/  ENDCOLLECTIVE ;  /* 0x000000000000791b */ /* 0x003fe20003800000 */
.L_x_1572:
        /* <DEDUP_REMOVED lines=29> */
.L_x_1573:
[----:B------:R-:W-:Y:S02]  /*1da20*/  IMAD.MOV.U32 R13, RZ, RZ, R5 ;  /* 0x000000ffff0d7224 */ /* 0x000fe400078e0005 */
[----:B------:R-:W-:-:S07]  /*1da30*/  IMAD.MOV.U32 R6, RZ, RZ, R14 ;  /* 0x000000ffff067224 */ /* 0x000fce00078e000e */
[----:B------:R-:W-:Y:S05]  /*1da40*/  WARPSYNC.COLLECTIVE R15, `(.L_x_1574) ;  /* 0x000000000f087348 */ /* 0x000fea0003c00000 */
[----:B------:R0:W1:Y:S02]  /*1da50*/  SHFL.IDX P6, R14, R13, R12, R11 ;  /* 0x0000000c0d0e7389 */ /* 0x00006400000c000b */
[----:B01----:R-:W-:Y:S01]  /*1da60*/  ENDCOLLECTIVE ;  /* 0x000000000000791b */ /* 0x003fe20003800000 */
.L_x_1574:
[----:B------:R-:W-:Y:S01]  /*1da70*/  IMAD.MOV.U32 R2, RZ, RZ, R14 ;  /* 0x000000ffff027224 */ /* 0x000fe200078e000e */
[----:B------:R-:W-:Y:S06]  /*1da80*/  BRA `(.L_x_1575) ;  /* 0xffffffb000747947 */ /* 0x000fec000383ffff */
.L_x_1452:
[----:B0-----:R0:W1:Y:S02]  /*1da90*/  SYNCS.PHASECHK.TRANS64.TRYWAIT P0, [R6+URZ+0x38840], R21 ;  /* 0x03884015060075a7 */ /* 0x001064000800017f */
[----:B-1----:R-:W-:Y:S05]  /*1daa0*/  @!P0 NANOSLEEP.SYNCS 0x989680 ;  /* 0x009896800000895d */ /* 0x002fea0003900000 */
[----:B------:R-:W1:Y:S02]  /*1dab0*/  @!P0 SYNCS.PHASECHK.TRANS64 P0, [R6+URZ+0x38840], R21 ;  /* 0x03884015060085a7 */ /* 0x000e64000800007f */
[----:B-1----:R-:W-:Y:S05]  /*1dac0*/  @!P0 BRA `(.L_x_1452) ;  /* 0xfffffffc00f08947 */ /* 0x002fea000383ffff */
[----:B------:R-:W-:Y:S05]  /*1dad0*/  BRA `(.L_x_1576) ;  /* 0xffffffb800047947 */ /* 0x000fea000383ffff */
.L_x_1453:
        /* <DEDUP_REMOVED lines=8> */
.L_x_1578:
[----:B------:R-:W-:Y:S05]  /*1db60*/  BSYNC B1 ;  /* 0x0000000000017941 */ /* 0x000fea0003800000 */
.L_x_1577:
        /* <DEDUP_REMOVED lines=9> */
.L_x_1579:
[----:B------:R-:W-:Y:S02]  /*1dc00*/  IMAD.MOV.U32 R13, RZ, RZ, R27 ;  /* 0x000000ffff0d7224 */ /* 0x000fe400078e001b */
[----:B------:R-:W-:Y:S02]  /*1dc10*/  IMAD.MOV.U32 R12, RZ, RZ, 0x1 ;  /* 0x00000001ff0c7424 */ /* 0x000fe400078e00ff */
[----:B------:R-:W-:-:S07]  /*1dc20*/  IMAD.MOV.U32 R2, RZ, RZ, R14 ;  /* 0x000000ffff027224 */ /* 0x000fce00078e000e */
[----:B------:R-:W-:Y:S05]  /*1dc30*/  WARPSYNC.COLLECTIVE R15, `(.L_x_1580) ;  /* 0x000000000f087348 */ /* 0x000fea0003c00000 */
[----:B------:R0:W1:Y:S02]  /*1dc40*/  SHFL.IDX P6, R14, R13, R12, R11 ;  /* 0x0000000c0d0e7389 */ /* 0x00006400000c000b */
[----:B01----:R-:W-:Y:S01]  /*1dc50*/  ENDCOLLECTIVE ;  /* 0x000000000000791b */ /* 0x003fe20003800000 */
.L_x_1580:
        /* <DEDUP_REMOVED lines=11> */
.L_x_1581:
[----:B------:R-:W-:Y:S01]  /*1dd10*/  IMAD.MOV.U32 R13, RZ, RZ, R27 ;  /* 0x000000ffff0d7224 */ /* 0x000fe200078e001b */
[----:B------:R-:W-:Y:S01]  /*1dd20*/  MOV R12, 0x2 ;  /* 0x00000002000c7802 */ /* 0x000fe20000000f00 */
[----:B------:R-:W-:-:S07]  /*1dd30*/  IMAD.MOV.U32 R2, RZ, RZ, R14 ;  /* 0x000000ffff027224 */ /* 0x000fce00078e000e */
[----:B------:R-:W-:Y:S05]  /*1dd40*/  WARPSYNC.COLLECTIVE R15, `(.L_x_1582) ;  /* 0x000000000f087348 */ /* 0x000fea0003c00000 */
[----:B------:R0:W1:Y:S02]  /*1dd50*/  SHFL.IDX P6, R14, R13, R12, R11 ;  /* 0x0000000c0d0e7389 */ /* 0x00006400000c000b */
[----:B01----:R-:W-:Y:S01]  /*1dd60*/  ENDCOLLECTIVE ;  /* 0x000000000000791b */ /* 0x003fe20003800000 */
.L_x_1582:
        /* <DEDUP_REMOVED lines=11> */
.L_x_1583:
[----:B------:R-:W-:Y:S02]  /*1de20*/  IMAD.MOV.U32 R13, RZ, RZ, R27 ;  /* 0x000000ffff0d7224 */ /* 0x000fe400078e001b */
[----:B------:R-:W-:Y:S02]  /*1de30*/  IMAD.MOV.U32 R12, RZ, RZ, 0x3 ;  /* 0x00000003ff0c7424 */ /* 0x000fe400078e00ff */
[----:B------:R-:W-:-:S07]  /*1de40*/  IMAD.MOV.U32 R2, RZ, RZ, R14 ;  /* 0x000000ffff027224 */ /* 0x000fce00078e000e */
[----:B------:R-:W-:Y:S05]  /*1de50*/  WARPSYNC.COLLECTIVE R15, `(.L_x_1584) ;  /* 0x000000000f087348 */ /* 0x000fea0003c00000 */
[----:B------:R0:W1:Y:S02]  /*1de60*/  SHFL.IDX P6, R14, R13, R12, R11 ;  /* 0x0000000c0d0e7389 */ /* 0x00006400000c000b */
[----:B01----:R-:W-:Y:S01]  /*1de70*/  ENDCOLLECTIVE ;  /* 0x000000000000791b */ /* 0x003fe20003800000 */
.L_x_1584:
        /* <DEDUP_REMOVED lines=11> */
.L_x_1585:
[----:B------:R-:W-:Y:S01]  /*1df30*/  IMAD.MOV.U32 R2, RZ, RZ, R14 ;  /* 0x000000ffff027224 */ /* 0x000fe200078e000e */
[----:B------:R-:W-:Y:S06]  /*1df40*/  BRA `(.L_x_1586) ;  /* 0xffffffb400947947 */ /* 0x000fec000383ffff */
.L_x_1458:
[----:B---3--:R3:W4:Y:S02]  /*1df50*/  SYNCS.PHASECHK.TRANS64.TRYWAIT P0, [R6+URZ+0x38860], R21 ;  /* 0x03886015060075a7 */ /* 0x008724000800017f */
[----:B----4-:R-:W-:Y:S05]  /*1df60*/  @!P0 NANOSLEEP.SYNCS 0x989680 ;  /* 0x009896800000895d */ /* 0x010fea0003900000 */
[----:B------:R-:W4:Y:S02]  /*1df70*/  @!P0 SYNCS.PHASECHK.TRANS64 P0, [R6+URZ+0x38860], R21 ;  /* 0x03886015060085a7 */ /* 0x000f24000800007f */
[----:B----4-:R-:W-:Y:S05]  /*1df80*/  @!P0 BRA `(.L_x_1458) ;  /* 0xfffffffc00f08947 */ /* 0x010fea000383ffff */
[----:B------:R-:W-:Y:S05]  /*1df90*/  BRA `(.L_x_1587) ;  /* 0xffffffb400e47947 */ /* 0x000fea000383ffff */
.L_x_1459:
[----:B------:R-:W-:Y:S01]  /*1dfa0*/  BSSY B1, `(.L_x_1588) ;  /* 0x0000008000017945 */ /* 0x000fe20003800000 */
[----:B------:R-:W-:Y:S02]  /*1dfb0*/  IMAD.MOV.U32 R13, RZ, RZ, R10 ;  /* 0x000000ffff0d7224 */ /* 0x000fe400078e000a */
[----:B------:R-:W-:Y:S02]  /*1dfc0*/  IMAD.MOV.U32 R12, RZ, RZ, RZ ;  /* 0x000000ffff0c7224 */ /* 0x000fe400078e00ff */
[----:B------:R-:W-:Y:S02]  /*1dfd0*/  IMAD.MOV.U32 R11, RZ, RZ, 0x181f ;  /* 0x0000181fff0b7424 */ /* 0x000fe400078e00ff */
[----:B------:R-:W-:-:S07]  /*1dfe0*/  IMAD.MOV.U32 R15, RZ, RZ, -0x1 ;  /* 0xffffffffff0f7424 */ /* 0x000fce00078e00ff */
[----:B0-23--:R-:W-:Y:S05]  /*1dff0*/  WARPSYNC.COLLECTIVE R15, `(.L_x_1589) ;  /* 0x000000000f087348 */ /* 0x00dfea0003c00000 */
[----:B------:R1:W4:Y:S02]  /*1e000*/  SHFL.IDX P6, R14, R13, R12, R11 ;  /* 0x0000000c0d0e7389 */ /* 0x00032400000c000b */
[----:B01234-:R-:W-:Y:S01]  /*1e010*/  ENDCOLLECTIVE ;  /* 0x000000000000791b */ /* 0x01ffe20003800000 */
.L_x_1589:
[----:B------:R-:W-:Y:S05]  /*1e020*/  BSYNC B1 ;  /* 0x0000000000017941 */ /* 0x000fea0003800000 */
.L_x_1588:
[----:B------:R-:W-:Y:S01]  /*1e030*/  IMAD.MOV.U32 R13, RZ, RZ, R9 ;  /* 0x000000ffff0d7224 */ /* 0x000fe200078e0009 */
[C---:B------:R-:W-:Y:S01]  /*1e040*/  LOP3.LUT P2, RZ, R22.reuse, 0x40, RZ, 0xc0, !PT ;  /* 0x0000004016ff7812 */ /* 0x040fe2000784c0ff */
[----:B------:R-:W-:Y:S01]  /*1e050*/  IMAD.MOV.U32 R12, RZ, RZ, RZ ;  /* 0x000000ffff0c7224 */ /* 0x000fe200078e00ff */
[C---:B------:R-:W-:Y:S01]  /*1e060*/  LOP3.LUT P1, RZ, R22.reuse, 0x20, RZ, 0xc0, !PT ;  /* 0x0000002016ff7812 */ /* 0x040fe2000782c0ff */
[----:B------:R-:W-:Y:S01]  /*1e070*/  IMAD.MOV.U32 R11, RZ, RZ, 0x181f ;  /* 0x0000181fff0b7424 */ /* 0x000fe200078e00ff */
[----:B------:R-:W-:Y:S01]  /*1e080*/  LOP3.LUT R22, R22, 0xfff7ffff, RZ, 0xc0, !PT ;  /* 0xfff7ffff16167812 */ /* 0x000fe200078ec0ff */
[----:B------:R-:W-:Y:S02]  /*1e090*/  IMAD.MOV.U32 R15, RZ, RZ, -0x1 ;  /* 0xffffffffff0f7424 */ /* 0x000fe400078e00ff */
[----:B------:R-:W-:Y:S01]  /*1e0a0*/  IMAD.MOV.U32 R3, RZ, RZ, R14 ;  /* 0x000000ffff037224 */ /* 0x000fe200078e000e */
[----:B------:R-:W-:Y:S01]  /*1e0b0*/  @P3 LOP3.LUT R22, R22, 0x80000, RZ, 0xfc, !PT ;  /* 0x0008000016163812 */ /* 0x000fe200078efcff */
[----:B------:R-:W-:-:S07]  /*1e0c0*/  IMAD R17, R17, 0x2, R23 ;  /* 0x0000000211117824 */ /* 0x000fce00078e0217 */
[----:B------:R-:W-:Y:S05]  /*1e0d0*/  WARPSYNC.COLLECTIVE R15, `(.L_x_1590) ;  /* 0x000000000f087348 */ /* 0x000fea0003c00000 */
[----:B------:R0:W1:Y:S02]  /*1e0e0*/  SHFL.IDX P6, R14, R13, R12, R11 ;  /* 0x0000000c0d0e7389 */ /* 0x00006400000c000b */
[----:B01----:R-:W-:Y:S01]  /*1e0f0*/  ENDCOLLECTIVE ;  /* 0x000000000000791b */ /* 0x003fe20003800000 */
.L_x_1590:
        /* <DEDUP_REMOVED lines=17> */
.L_x_1591:
        /* <DEDUP_REMOVED lines=16> */
.L_x_1592:
[----:B------:R-:W-:Y:S01]  /*1e310*/  @!PT LDS RZ, [RZ] ;  /* 0x00000000fffff984 */ /* 0x000fe20000000800 */
[----:B------:R-:W-:Y:S01]  /*1e320*/  @!PT LDS RZ, [RZ] ;  /* 0x00000000fffff984 */ /* 0x000fe20000000800 */
[----:B------:R-:W-:Y:S01]  /*1e330*/  @!PT LDS RZ, [RZ] ;  /* 0x00000000fffff984 */ /* 0x000fe20000000800 */
[----:B------:R0:W-:Y:S01]  /*1e340*/  LDGSTS.E.BYPASS.LTC128B.128 [R17+0xe400], desc[UR40][R2.64+0x380], P1 ;  /* 0x0e40038002117fae */ /* 0x0001e20008901d68 */
[----:B------:R-:W-:Y:S02]  /*1e350*/  IMAD.MOV.U32 R13, RZ, RZ, R10 ;  /* 0x000000ffff0d7224 */ /* 0x000fe400078e000a */
[----:B------:R-:W-:Y:S01]  /*1e360*/  IMAD.MOV.U32 R12, RZ, RZ, 0x2 ;  /* 0x00000002ff0c7424 */ /* 0x000fe200078e00ff */
[----:B0-----:R-:W-:Y:S02]  /*1e370*/  IADD3 R2, P2, R14, R0, RZ ;  /* 0x000000000e027210 */ /* 0x001fe40007f5e0ff */
[C---:B------:R-:W-:Y:S02]  /*1e380*/  LOP3.LUT P6, RZ, R22.reuse, 0x20, RZ, 0xc0, !PT ;  /* 0x0000002016ff7812 */ /* 0x040fe400078cc0ff */
[----:B------:R-:W-:Y:S02]  /*1e390*/  IADD3.X R3, RZ, R5, RZ, P2, !PT ;  /* 0x00000005ff037210 */ /* 0x000fe400017fe4ff */
[----:B------:R-:W-:-:S03]  /*1e3a0*/  LOP3.LUT P2, RZ, R22, 0x40, RZ, 0xc0, !PT ;  /* 0x0000004016ff7812 */ /* 0x000fc6000784c0ff */
[----:B------:R0:W-:Y:S01]  /*1e3b0*/  LDGSTS.E.BYPASS.LTC128B.128 [R17+0xc00], desc[UR40][R2.64], !P3 ;  /* 0x00c0000002117fae */ /* 0x0001e2000d901d68 */
[C---:B------:R-:W-:Y:S02]  /*1e3c0*/  LOP3.LUT P3, RZ, R22.reuse, 0x200000, RZ, 0xc0, !PT ;  /* 0x0020000016ff7812 */ /* 0x040fe4000786c0ff */
[----:B------:R-:W-:-:S07]  /*1e3d0*/  LOP3.LUT R22, R22, 0xffefffff, RZ, 0xc0, !PT ;  /* 0xffefffff16167812 */ /* 0x000fce00078ec0ff */
[----:B------:R0:W-:Y:S04]  /*1e3e0*/  LDGSTS.E.BYPASS.LTC128B.128 [R17+0x2c00], desc[UR40][R2.64+0x80], !P2 ;  /* 0x02c0008002117fae */ /* 0x0001e8000d101d68 */
[----:B------:R0:W-:Y:S01]  /*1e3f0*/  LDGSTS.E.BYPASS.LTC128B.128 [R17+0x4c00], desc[UR40][R2.64+0x100], !P6 ;  /* 0x04c0010002117fae */ /* 0x0001e2000f101d68 */
[----:B------:R-:W-:-:S07]  /*1e400*/  @P3 LOP3.LUT R22, R22, 0x100000, RZ, 0xfc, !PT ;  /* 0x0010000016163812 */ /* 0x000fce00078efcff */
[----:B0-----:R-:W-:Y:S05]  /*1e410*/  WARPSYNC.COLLECTIVE R15, `(.L_x_1593) ;  /* 0x000000000f087348 */ /* 0x001fea0003c00000 */
[----:B------:R1:W2:Y:S02]  /*1e420*/  SHFL.IDX P6, R14, R13, R12, R11 ;  /* 0x0000000c0d0e7389 */ /* 0x0002a400000c000b */
[----:B012---:R-:W-:Y:S01]  /*1e430*/  ENDCOLLECTIVE ;  /* 0x000000000000791b */ /* 0x007fe20003800000 */
.L_x_1593:
        /* <DEDUP_REMOVED lines=14> */
.L_x_1594:
        /* <DEDUP_REMOVED lines=16> */
.L_x_1595:
        /* <DEDUP_REMOVED lines=14> */
.L_x_1596:
[----:B------:R-:W-:Y:S05]  /*1e700*/  BRA `(.L_x_1597) ;  /* 0xffffffb400507947 */ /* 0x000fea000383ffff */
.L_x_1467:
        /* <DEDUP_REMOVED lines=8> */
.L_x_1599:
[----:B------:R-:W-:Y:S05]  /*1e790*/  BSYNC B0 ;  /* 0x0000000000007941 */ /* 0x000fea0003800000 */
.L_x_1598:
        /* <DEDUP_REMOVED lines=9> */
.L_x_1600:
        /* <DEDUP_REMOVED lines=11> */
[----:B0-----:R-:W-:Y:S02]  /*1e8e0*/  IMAD.MOV.U32 R2, RZ, RZ, RZ ;  /* 0x000000ffff027224 */ /* 0x001fe400078e00ff */
[----:B--2---:R-:W-:Y:S01]  /*1e8f0*/  @!P1 IMAD.MOV.U32 R2, RZ, RZ, R3 ;  /* 0x000000ffff029224 */ /* 0x004fe200078e0003 */
[----:B------:R-:W-:-:S03]  /*1e900*/  ISETP.NE.AND P1, PT, R8, RZ, PT ;  /* 0x000000ff0800720c */ /* 0x000fc60003f25270 */
[----:B------:R-:W-:-:S10]  /*1e910*/  IMAD.MOV.U32 R13, RZ, RZ, R2 ;  /* 0x000000ffff0d7224 */ /* 0x000fd400078e0002 */
[----:B------:R-:W-:Y:S05]  /*1e920*/  WARPSYNC.COLLECTIVE R15, `(.L_x_1601) ;  /* 0x000000000f087348 */ /* 0x000fea0003c00000 */
[----:B------:R0:W1:Y:S02]  /*1e930*/  SHFL.UP P6, R14, R13, R12, R11 ;  /* 0x0400000c0d0e7389 */ /* 0x00006400000c000b */
[----:B01----:R-:W-:Y:S01]  /*1e940*/  ENDCOLLECTIVE ;  /* 0x000000000000791b */ /* 0x003fe20003800000 */
.L_x_1601:
[----:B------:R-:W-:Y:S01]  /*1e950*/  IMAD.MOV.U32 R12, RZ, RZ, 0x2 ;  /* 0x00000002ff0c7424 */ /* 0x000fe200078e00ff */
[----:B------:R-:W-:-:S05]  /*1e960*/  SEL R5, R14, RZ, P1 ;  /* 0x000000ff0e057207 */ /* 0x000fca0000800000 */
[----:B------:R-:W-:-:S05]  /*1e970*/  IMAD.IADD R5, R2, 0x1, R5 ;  /* 0x0000000102057824 */ /* 0x000fca00078e0205 */
[----:B------:R-:W-:-:S07]  /*1e980*/  MOV R13, R5 ;  /* 0x00000005000d7202 */ /* 0x000fce0000000f00 */
[----:B------:R-:W-:Y:S05]  /*1e990*/  WARPSYNC.COLLECTIVE R15, `(.L_x_1602) ;  /* 0x000000000f087348 */ /* 0x000fea0003c00000 */
[----:B------:R0:W1:Y:S02]  /*1e9a0*/  SHFL.UP P6, R14, R13, R12, R11 ;  /* 0x0400000c0d0e7389 */ /* 0x00006400000c000b */
[----:B01----:R-:W-:Y:S01]  /*1e9b0*/  ENDCOLLECTIVE ;  /* 0x000000000000791b */ /* 0x003fe20003800000 */
.L_x_1602:
[----:B------:R-:W-:Y:S01]  /*1e9c0*/  IMAD.MOV.U32 R12, RZ, RZ, 0x4 ;  /* 0x00000004ff0c7424 */ /* 0x000fe200078e00ff */
[----:B------:R-:W-:-:S05]  /*1e9d0*/  SEL R6, R14, RZ, P2 ;  /* 0x000000ff0e067207 */ /* 0x000fca0001000000 */
[----:B------:R-:W-:-:S04]  /*1e9e0*/  IMAD.IADD R6, R5, 0x1, R6 ;  /* 0x0000000105067824 */ /* 0x000fc800078e0206 */
[----:B------:R-:W-:-:S07]  /*1e9f0*/  IMAD.MOV.U32 R13, RZ, RZ, R6 ;  /* 0x000000ffff0d7224 */ /* 0x000fce00078e0006 */
[----:B------:R-:W-:Y:S05]  /*1ea00*/  WARPSYNC.COLLECTIVE R15, `(.L_x_1603) ;  /* 0x000000000f087348 */ /* 0x000fea0003c00000 */
[----:B------:R0:W1:Y:S02]  /*1ea10*/  SHFL.UP P6, R14, R13, R12, R11 ;  /* 0x0400000c0d0e7389 */ /* 0x00006400000c000b */
[----:B01----:R-:W-:Y:S01]  /*1ea20*/  ENDCOLLECTIVE ;  /* 0x000000000000791b */ /* 0x003fe20003800000 */
.L_x_1603:
[----:B------:R-:W-:Y:S01]  /*1ea30*/  IMAD.MOV.U32 R12, RZ, RZ, 0x8 ;  /* 0x00000008ff0c7424 */ /* 0x000fe200078e00ff */
[----:B------:R-:W-:-:S05]  /*1ea40*/  SEL R7, R14, RZ, P3 ;  /* 0x000000ff0e077207 */ /* 0x000fca0001800000 */
[----:B------:R-:W-:-:S04]  /*1ea50*/  IMAD.IADD R7, R6, 0x1, R7 ;  /* 0x0000000106077824 */ /* 0x000fc800078e0207 */
[----:B------:R-:W-:-:S07]  /*1ea60*/  IMAD.MOV.U32 R13, RZ, RZ, R7 ;  /* 0x000000ffff0d7224 */ /* 0x000fce00078e0007 */
[----:B------:R-:W-:Y:S05]  /*1ea70*/  WARPSYNC.COLLECTIVE R15, `(.L_x_1604) ;  /* 0x000000000f087348 */ /* 0x000fea0003c00000 */
[----:B------:R0:W1:Y:S02]  /*1ea80*/  SHFL.UP P6, R14, R13, R12, R11 ;  /* 0x0400000c0d0e7389 */ /* 0x00006400000c000b */
[----:B01----:R-:W-:Y:S01]  /*1ea90*/  ENDCOLLECTIVE ;  /* 0x000000000000791b */ /* 0x003fe20003800000 */
.L_x_1604:
[----:B------:R-:W-:Y:S01]  /*1eaa0*/  IMAD.MOV.U32 R12, RZ, RZ, 0x10 ;  /* 0x00000010ff0c7424 */ /* 0x000fe200078e00ff */
[----:B------:R-:W-:-:S05]  /*1eab0*/  SEL R14, R14, RZ, P4 ;  /* 0x000000ff0e0e7207 */ /* 0x000fca0002000000 */
[----:B------:R-:W-:-:S04]  /*1eac0*/  IMAD.IADD R5, R7, 0x1, R14 ;  /* 0x0000000107057824 */ /* 0x000fc800078e020e */
[----:B------:R-:W-:-:S07]  /*1ead0*/  IMAD.MOV.U32 R13, RZ, RZ, R5 ;  /* 0x000000ffff0d7224 */ /* 0x000fce00078e0005 */
[----:B------:R-:W-:Y:S05]  /*1eae0*/  WARPSYNC.COLLECTIVE R15, `(.L_x_1605) ;  /* 0x000000000f087348 */ /* 0x000fea0003c00000 */
[----:B------:R0:W1:Y:S02]  /*1eaf0*/  SHFL.UP P6, R14, R13, R12, R11 ;  /* 0x0400000c0d0e7389 */ /* 0x00006400000c000b */
[----:B01----:R-:W-:Y:S01]  /*1eb00*/  ENDCOLLECTIVE ;  /* 0x000000000000791b */ /* 0x003fe20003800000 */
.L_x_1605:
        /* <DEDUP_REMOVED lines=8> */
.L_x_1606:
[----:B------:R-:W-:Y:S05]  /*1eb90*/  BRA `(.L_x_1607) ;  /* 0xffffffb400e47947 */ /* 0x000fea000383ffff */
.L_x_1472:
        /* <DEDUP_REMOVED lines=8> */
.L_x_1609:
[----:B------:R-:W-:Y:S05]  /*1ec20*/  BSYNC B0 ;  /* 0x0000000000007941 */ /* 0x000fea0003800000 */
.L_x_1608:
        /* <DEDUP_REMOVED lines=8> */
.L_x_1610:
[----:B------:R-:W-:Y:S01]  /*1ecb0*/  IMAD.MOV.U32 R12, RZ, RZ, 0x4 ;  /* 0x00000004ff0c7424 */ /* 0x000fe200078e00ff */
[----:B------:R-:W-:-:S05]  /*1ecc0*/  SEL R14, R14, RZ, P2 ;  /* 0x000000ff0e0e7207 */ /* 0x000fca0001000000 */
[----:B------:R-:W-:-:S04]  /*1ecd0*/  IMAD.IADD R3, R13, 0x1, R14 ;  /* 0x000000010d037824 */ /* 0x000fc800078e020e */
[----:B------:R-:W-:-:S07]  /*1ece0*/  IMAD.MOV.U32 R13, RZ, RZ, R3 ;  /* 0x000000ffff0d7224 */ /* 0x000fce00078e0003 */
[----:B------:R-:W-:Y:S05]  /*1ecf0*/  WARPSYNC.COLLECTIVE R15, `(.L_x_1611) ;  /* 0x000000000f087348 */ /* 0x000fea0003c00000 */
[----:B------:R0:W1:Y:S02]  /*1ed00*/  SHFL.UP P6, R14, R13, R12, R11 ;  /* 0x0400000c0d0e7389 */ /* 0x00006400000c000b */
[----:B01----:R-:W-:Y:S01]  /*1ed10*/  ENDCOLLECTIVE ;  /* 0x000000000000791b */ /* 0x003fe20003800000 */
.L_x_1611:
[----:B------:R-:W-:Y:S01]  /*1ed20*/  IMAD.MOV.U32 R12, RZ, RZ, 0x8 ;  /* 0x00000008ff0c7424 */ /* 0x000fe200078e00ff */
[----:B------:R-:W-:-:S04]  /*1ed30*/  SEL R14, R14, RZ, P3 ;  /* 0x000000ff0e0e7207 */ /* 0x000fc80001800000 */
[----:B------:R-:W-:-:S05]  /*1ed40*/  IADD3 R5, R3, R14, RZ ;  /* 0x0000000e03057210 */ /* 0x000fca0007ffe0ff */
[----:B------:R-:W-:-:S07]  /*1ed50*/  IMAD.MOV.U32 R13, RZ, RZ, R5 ;  /* 0x000000ffff0d7224 */ /* 0x000fce00078e0005 */
[----:B------:R-:W-:Y:S05]  /*1ed60*/  WARPSYNC.COLLECTIVE R15, `(.L_x_1612) ;  /* 0x000000000f087348 */ /* 0x000fea0003c00000 */
[----:B------:R0:W1:Y:S02]  /*1ed70*/  SHFL.UP P6, R14, R13, R12, R11 ;  /* 0x0400000c0d0e7389 */ /* 0x00006400000c000b */
[----:B01----:R-:W-:Y:S01]  /*1ed80*/  ENDCOLLECTIVE ;  /* 0x000000000000791b */ /* 0x003fe20003800000 */
.L_x_1612:
[----:B------:R-:W-:Y:S01]  /*1ed90*/  IMAD.MOV.U32 R12, RZ, RZ, 0x10 ;  /* 0x00000010ff0c7424 */ /* 0x000fe200078e00ff */
[----:B------:R-:W-:-:S05]  /*1eda0*/  SEL R6, R14, RZ, P4 ;  /* 0x000000ff0e067207 */ /* 0x000fca0002000000 */
[----:B------:R-:W-:-:S04]  /*1edb0*/  IMAD.IADD R6, R5, 0x1, R6 ;  /* 0x0000000105067824 */ /* 0x000fc800078e0206 */
[----:B------:R-:W-:-:S07]  /*1edc0*/  IMAD.MOV.U32 R13, RZ, RZ, R6 ;  /* 0x000000ffff0d7224 */ /* 0x000fce00078e0006 */
[----:B------:R-:W-:Y:S05]  /*1edd0*/  WARPSYNC.COLLECTIVE R15, `(.L_x_1613) ;  /* 0x000000000f087348 */ /* 0x000fea0003c00000 */
[----:B------:R0:W1:Y:S02]  /*1ede0*/  SHFL.UP P6, R14, R13, R12, R11 ;  /* 0x0400000c0d0e7389 */ /* 0x00006400000c000b */
[----:B01----:R-:W-:Y:S01]  /*1edf0*/  ENDCOLLECTIVE ;  /* 0x000000000000791b */ /* 0x003fe20003800000 */
.L_x_1613:
        /* <DEDUP_REMOVED lines=8> */
.L_x_1614:
[----:B------:R-:W-:Y:S05]  /*1ee80*/  BRA `(.L_x_1615) ;  /* 0xffffffb400c47947 */ /* 0x000fea000383ffff */
.L_x_1474:
[----:B------:R-:W-:Y:S01]  /*1ee90*/  BSSY B0, `(.L_x_1616) ;  /* 0x0000006000007945 */ /* 0x000fe20003800000 */
[----:B------:R-:W-:Y:S01]  /*1eea0*/  PLOP3.LUT P6, PT, P6, PT, PT, 0x8, 0x0 ;  /* 0x000000000000781c */ /* 0x000fe200037ce170 */
[----:B------:R-:W-:-:S12]  /*1eeb0*/  IMAD.MOV.U32 R15, RZ, RZ, -0x1 ;  /* 0xffffffffff0f7424 */ /* 0x000fd800078e00ff */
[----:B0-----:R-:W-:Y:S05]  /*1eec0*/  WARPSYNC.COLLECTIVE R15, `(.L_x_1617) ;  /* 0x000000000f087348 */ /* 0x001fea0003c00000 */
[----:B------:R-:W-:Y:S01]  /*1eed0*/  VOTE.ANY R14, PT, P6 ;  /* 0x00000000000e7806 */ /* 0x000fe200030e0100 */
[----:B0-----:R-:W-:Y:S06]  /*1eee0*/  ENDCOLLECTIVE ;  /* 0x000000000000791b */ /* 0x001fec0003800000 */
.L_x_1617:
[----:B------:R-:W-:Y:S05]  /*1eef0*/  BSYNC B0 ;  /* 0x0000000000007941 */ /* 0x000fea0003800000 */
.L_x_1616:
        /* <DEDUP_REMOVED lines=9> */
.L_x_1618:
[----:B------:R-:W-:Y:S01]  /*1ef90*/  IMAD.MOV.U32 R17, RZ, RZ, R14 ;  /* 0x000000ffff117224 */ /* 0x000fe200078e000e */
[----:B------:R-:W-:Y:S06]  /*1efa0*/  BRA `(.L_x_1619) ;  /* 0xffffffb400b47947 */ /* 0x000fec000383ffff */
.L_x_1476:
[----:B------:R-:W-:Y:S01]  /*1efb0*/  BSSY B0, `(.L_x_1620) ;  /* 0x0000007000007945 */ /* 0x000fe20003800000 */
[----:B------:R-:W-:Y:S02]  /*1efc0*/  IMAD.MOV.U32 R13, RZ, RZ, R3 ;  /* 0x000000ffff0d7224 */ /* 0x000fe400078e0003 */
[----:B------:R-:W-:Y:S02]  /*1efd0*/  IMAD.MOV.U32 R11, RZ, RZ, 0x1f ;  /* 0x0000001fff0b7424 */ /* 0x000fe400078e00ff */
[----:B------:R-:W-:-:S07]  /*1efe0*/  IMAD.MOV.U32 R15, RZ, RZ, -0x1 ;  /* 0xffffffffff0f7424 */ /* 0x000fce00078e00ff */
[----:B012---:R-:W-:Y:S05]  /*1eff0*/  WARPSYNC.COLLECTIVE R15, `(.L_x_1621) ;  /* 0x000000000f087348 */ /* 0x007fea0003c00000 */
[----:B------:R3:W4:Y:S02]  /*1f000*/  SHFL.IDX P6, R14, R13, R12, R11 ;  /* 0x0000000c0d0e7389 */ /* 0x00072400000c000b */
[----:B01234-:R-:W-:Y:S01]  /*1f010*/  ENDCOLLECTIVE ;  /* 0x000000000000791b */ /* 0x01ffe20003800000 */
.L_x_1621:
[----:B------:R-:W-:Y:S05]  /*1f020*/  BSYNC B0 ;  /* 0x0000000000007941 */ /* 0x000fea0003800000 */
.L_x_1620:
[----:B------:R-:W-:Y:S05]  /*1f030*/  BRA `(.L_x_1475) ;  /* 0xffffffb400ac7947 */ /* 0x000fea000383ffff */
.L_x_1480:
[----:B0-----:R0:W1:Y:S02]  /*1f040*/  SYNCS.PHASECHK.TRANS64.TRYWAIT P0, [R4+URZ+0x38820], R0 ;  /* 0x03882000040075a7 */ /* 0x001064000800017f */
[----:B-1----:R-:W-:Y:S05]  /*1f050*/  @!P0 NANOSLEEP.SYNCS 0x989680 ;  /* 0x009896800000895d */ /* 0x002fea0003900000 */
[----:B------:R-:W1:Y:S02]  /*1f060*/  @!P0 SYNCS.PHASECHK.TRANS64 P0, [R4+URZ+0x38820], R0 ;  /* 0x03882000040085a7 */ /* 0x000e64000800007f */
[----:B-1----:R-:W-:Y:S05]  /*1f070*/  @!P0 BRA `(.L_x_1480) ;  /* 0xfffffffc00f08947 */ /* 0x002fea000383ffff */
[----:B------:R-:W-:Y:S05]  /*1f080*/  BRA `(.L_x_1622) ;  /* 0xffffffb800987947 */ /* 0x000fea000383ffff */
.L_x_1481:
        /* <DEDUP_REMOVED lines=11> */
.L_x_1624:
[----:B------:R-:W-:Y:S05]  /*1f140*/  BSYNC B0 ;  /* 0x0000000000007941 */ /* 0x000fea0003800000 */
.L_x_1623:
[----:B------:R-:W-:Y:S05]  /*1f150*/  BRA `(.L_x_1625) ;  /* 0xffffffb800807947 */ /* 0x000fea000383ffff */
.L_x_1482:
[----:B------:R-:W-:Y:S01]  /*1f160*/  BSSY B0, `(.L_x_1626) ;  /* 0x0000006000007945 */ /* 0x000fe20003800000 */
[----:B------:R-:W-:-:S07]  /*1f170*/  IMAD.MOV.U32 R15, RZ, RZ, -0x1 ;  /* 0xffffffffff0f7424 */ /* 0x000fce00078e00ff */
[----:B0-23--:R-:W-:Y:S05]  /*1f180*/  WARPSYNC.COLLECTIVE R15, `(.L_x_1627) ;  /* 0x000000000f0c7348 */ /* 0x00dfea0003c00000 */
[----:B------:R-:W-:Y:S02]  /*1f190*/  ELECT P6, UR62, PT ;  /* 0x00000000003e782f */ /* 0x000fe400038c0000 */
[----:B------:R-:W-:Y:S01]  /*1f1a0*/  MOV R14, UR62 ;  /* 0x0000003e000e7c02 */ /* 0x000fe20008000f00 */
[----:B0-23--:R-:W-:Y:S10]  /*1f1b0*/  ENDCOLLECTIVE ;  /* 0x000000000000791b */ /* 0x00dff40003800000 */
.L_x_1627:
[----:B------:R-:W-:Y:S05]  /*1f1c0*/  BSYNC B0 ;  /* 0x0000000000007941 */ /* 0x000fea0003800000 */
.L_x_1626:
[----:B------:R-:W-:Y:S05]  /*1f1d0*/  BRA `(.L_x_1628) ;  /* 0xffffffb800747947 */ /* 0x000fea000383ffff */
.L_x_1484:
[----:B0-----:R0:W1:Y:S02]  /*1f1e0*/  SYNCS.PHASECHK.TRANS64.TRYWAIT P1, [R5+URZ+0x38840], R0 ;  /* 0x03884000050075a7 */ /* 0x001064000802017f */
[----:B-1----:R-:W-:Y:S05]  /*1f1f0*/  @!P1 NANOSLEEP.SYNCS 0x989680 ;  /* 0x009896800000995d */ /* 0x002fea0003900000 */
[----:B------:R-:W1:Y:S02]  /*1f200*/  @!P1 SYNCS.PHASECHK.TRANS64 P1, [R5+URZ+0x38840], R0 ;  /* 0x03884000050095a7 */ /* 0x000e64000802007f */
[----:B-1----:R-:W-:Y:S05]  /*1f210*/  @!P1 BRA `(.L_x_1484) ;  /* 0xfffffffc00f09947 */ /* 0x002fea000383ffff */
[----:B------:R-:W-:Y:S05]  /*1f220*/  BRA `(.L_x_1629) ;  /* 0xffffffb800947947 */ /* 0x000fea000383ffff */
.L_x_1486:
[----:B-1----:R1:W4:Y:S02]  /*1f230*/  SYNCS.PHASECHK.TRANS64.TRYWAIT P1, [R25+URZ+0x38840], R2 ;  /* 0x03884002190075a7 */ /* 0x002324000802017f */
[----:B----4-:R-:W-:Y:S05]  /*1f240*/  @!P1 NANOSLEEP.SYNCS 0x989680 ;  /* 0x009896800000995d */ /* 0x010fea0003900000 */
[----:B------:R-:W4:Y:S02]  /*1f250*/  @!P1 SYNCS.PHASECHK.TRANS64 P1, [R25+URZ+0x38840], R2 ;  /* 0x03884002190095a7 */ /* 0x000f24000802007f */
[----:B----4-:R-:W-:Y:S05]  /*1f260*/  @!P1 BRA `(.L_x_1486) ;  /* 0xfffffffc00f09947 */ /* 0x010fea000383ffff */
[----:B------:R-:W-:Y:S05]  /*1f270*/  BRA `(.L_x_1630) ;  /* 0xffffffb800a07947 */ /* 0x000fea000383ffff */
.L_x_1488:
[----:B----4-:R4:W0:Y:S02]  /*1f280*/  SYNCS.PHASECHK.TRANS64.TRYWAIT P1, [R5+URZ+0x38860], R0 ;  /* 0x03886000050075a7 */ /* 0x010824000802017f */
[----:B0-----:R-:W-:Y:S05]  /*1f290*/  @!P1 NANOSLEEP.SYNCS 0x989680 ;  /* 0x009896800000995d */ /* 0x001fea0003900000 */
[----:B------:R-:W0:Y:S02]  /*1f2a0*/  @!P1 SYNCS.PHASECHK.TRANS64 P1, [R5+URZ+0x38860], R0 ;  /* 0x03886000050095a7 */ /* 0x000e24000802007f */
[----:B0-----:R-:W-:Y:S05]  /*1f2b0*/  @!P1 BRA `(.L_x_1488) ;  /* 0xfffffffc00f09947 */ /* 0x001fea000383ffff */
[----:B------:R-:W-:Y:S05]  /*1f2c0*/  BRA `(.L_x_1631) ;  /* 0xffffffb8009c7947 */ /* 0x000fea000383ffff */
.L_x_1632:
        /* <DEDUP_REMOVED lines=11> */
.L_x_5638:


//--------------------- .text._ZN7cutlass13device_kernelIN5flash11enable_sm90INS1_16FlashAttnFwdSm90INS1_25CollectiveMainloopFwdSm90ILi2EN4cute5tupleIJNS5_1CILi1EEES8_S8_EEENS6_IJNS7_ILi64EEESA_SA_EEELi512ENS_6half_tEfNS_4arch4Sm90ELb0ELb1ELb0ELb0ELb1ELb0ELb0ELb0ELb0ELb1ELb0ELb0EEENS1_21CollectiveEpilogueFwdINS6_IJSA_NS7_ILi512EEESA_EEES9_SC_SE_Li256ELb0ELb1ELb0ELb0EEENS1_30DynamicPersistentTileSchedulerILi256ELi128ELb0ELb1ELb1EEEEEEEEEvNT_6ParamsE --------------------------
	.section	.text._ZN7cutlass13device_kernelIN5flash11enable_sm90INS1_16FlashAttnFwdSm90INS1_25CollectiveMainloopFwdSm90ILi2EN4cute5tupleIJNS5_1CILi1EEES8_S8_EEENS6_IJNS7_ILi64EEESA_SA_EEELi512ENS_6half_tEfNS_4arch4Sm90ELb0ELb1ELb0ELb0ELb1ELb0ELb0ELb0ELb0ELb1ELb0ELb0EEENS1_21CollectiveEpilogueFwdINS6_IJSA_NS7_ILi512EEESA_EEES9_SC_SE_Li256ELb0ELb1ELb0ELb0EEENS1_30DynamicPersistentTileSchedulerILi256ELi128ELb0ELb1ELb1EEEEEEEEEvNT_6ParamsE,"ax",@progbits
	.align	128
.text._ZN7cutlass13device_kernelIN5flash11enable_sm90INS1_16FlashAttnFwdSm90INS1_25CollectiveMainloopFwdSm90ILi2EN4cute5tupleIJNS5_1CILi1EEES8_S8_EEENS6_IJNS7_ILi64EEESA_SA_EEELi512ENS_6half_tEfNS_4arch4Sm90ELb0ELb1ELb0ELb0ELb1ELb0ELb0ELb0ELb0ELb1ELb0ELb0EEENS1_21CollectiveEpilogueFwdINS6_IJSA_NS7_ILi512EEESA_EEES9_SC_SE_Li256ELb0ELb1ELb0ELb0EEENS1_30DynamicPersistentTileSchedulerILi256ELi128ELb0ELb1ELb1EEEEEEEEEvNT_6ParamsE:
        .type           _ZN7cutlass13device_kernelIN5flash11enable_sm90INS1_16FlashAttnFwdSm90INS1_25CollectiveMainloopFwdSm90ILi2EN4cute5tupleIJNS5_1CILi1EEES8_S8_EEENS6_IJNS7_ILi64EEESA_SA_EEELi512ENS_6half_tEfNS_4arch4Sm90ELb0ELb1ELb0ELb0ELb1ELb0ELb0ELb0ELb0ELb1ELb0ELb0EEENS1_21CollectiveEpilogueFwdINS6_IJSA_NS7_ILi512EEESA_EEES9_SC_SE_Li256ELb0ELb1ELb0ELb0EEENS1_30DynamicPersistentTileSchedulerILi256ELi128ELb0ELb1ELb1EEEEEEEEEvNT_6ParamsE,@function
        .size           _ZN7cutlass13device_kernelIN5flash11enable_sm90INS1_16FlashAttnFwdSm90INS1_25CollectiveMainloopFwdSm90ILi2EN4cute5tupleIJNS5_1CILi1EEES8_S8_EEENS6_IJNS7_ILi64EEESA_SA_EEELi512ENS_6half_tEfNS_4arch4Sm90ELb0ELb1ELb0ELb0ELb1ELb0ELb0ELb0ELb0ELb1ELb0ELb0EEENS1_21CollectiveEpilogueFwdINS6_IJSA_NS7_ILi512EEESA_EEES9_SC_SE_Li256ELb0ELb1ELb0ELb0EEENS1_30DynamicPersistentTileSchedulerILi256ELi128ELb0ELb1ELb1EEEEEEEEEvNT_6ParamsE,(.L_x_5639 - _ZN7cutlass13device_kernelIN5flash11enable_sm90INS1_16FlashAttnFwdSm90INS1_25CollectiveMainloopFwdSm90ILi2EN4cute5tupleIJNS5_1CILi1EEES8_S8_EEENS6_IJNS7_ILi64EEESA_SA_EEELi512ENS_6half_tEfNS_4arch4Sm90ELb0ELb1ELb0ELb0ELb1ELb0ELb0ELb0ELb0ELb1ELb0ELb0EEENS1_21CollectiveEpilogueFwdINS6_IJSA_NS7_ILi512EEESA_EEES9_SC_SE_Li256ELb0ELb1ELb0ELb0EEENS1_30DynamicPersistentTileSchedulerILi256ELi128ELb0ELb1ELb1EEEEEEEEEvNT_6ParamsE)
        .other          _ZN7cutlass13device_kernelIN5flash11enable_sm90INS1_16FlashAttnFwdSm90INS1_25CollectiveMainloopFwdSm90ILi2EN4cute5tupleIJNS5_1CILi1EEES8_S8_EEENS6_IJNS7_ILi64EEESA_SA_EEELi512ENS_6half_tEfNS_4arch4Sm90ELb0ELb1ELb0ELb0ELb1ELb0ELb0ELb0ELb0ELb1ELb0ELb0EEENS1_21CollectiveEpilogueFwdINS6_IJSA_NS7_ILi512EEESA_EEES9_SC_SE_Li256ELb0ELb1ELb0ELb0EEENS1_30DynamicPersistentTileSchedulerILi256ELi128ELb0ELb1ELb1EEEEEEEEEvNT_6ParamsE,@"STO_CUDA_ENTRY STV_DEFAULT"
_ZN7cutlass13device_kernelIN5flash11enable_sm90INS1_16FlashAttnFwdSm90INS1_25CollectiveMainloopFwdSm90ILi2EN4cute5tupleIJNS5_1CILi1EEES8_S8_EEENS6_IJNS7_ILi64EEESA_SA_EEELi512ENS_6half_tEfNS_4arch4Sm90ELb0ELb1ELb0ELb0ELb1ELb0ELb0ELb0ELb0ELb1ELb0ELb0EEENS1_21CollectiveEpilogueFwdINS6_IJSA_NS7_ILi512EEESA_EEES9_SC_SE_Li256ELb0ELb1ELb0ELb0EEENS1_30DynamicPersistentTileSchedulerILi256ELi128ELb0ELb1ELb1EEEEEEEEEvNT_6ParamsE:
        /* <DEDUP_REMOVED lines=41> */
.L_x_1633:
        /* <DEDUP_REMOVED lines=22> */
.L_x_1634:
        /* <DEDUP_REMOVED lines=18> */
.L_x_1635:
        /* <DEDUP_REMOVED lines=22> */
.L_x_1636:
        /* <DEDUP_REMOVED lines=23> */
.L_x_1637:
        /* <DEDUP_REMOVED lines=8> */
.L_x_1639:
[----:B------:R-:W-:-:S08]  /*0860*/  NOP ;  /* 0x0000000000007918 */ /* 0x000fd00000000000 */
[----:B------:R-:W0:Y:S02]  /*0870*/  USETMAXREG.TRY_ALLOC.CTAPOOL UP0, 0xe8 ;  /* 0x000000e8000079c8 */ /* 0x000e240008000600 */
[----:B0-----:R-:W-:-:S13]  /*0880*/  PLOP3.LUT P0, PT, PT, PT, UP0, 0x80, 0x0 ;  /* 0x000000000000781c */ /* 0x001fda0003f0f008 */
[----:B------:R-:W-:Y:S05]  /*0890*/  @!P0 BRA `(.L_x_1639) ;  /* 0xfffffffc00f08947 */ /* 0x000fea000383ffff */
[----:B------:R-:W-:Y:S01]  /*08a0*/  LOP3.LUT R2, R0, 0xffffff80, RZ, 0xc0, !PT ;  /* 0xffffff8000027812 */ /* 0x000fe200078ec0ff */
[----:B------:R-:W0:Y:S08]  /*08b0*/  S2UR UR4, SR_CTAID.X ;  /* 0x00000000000479c3 */ /* 0x000e300000002500 */
[----:B------:R-:W-:Y:S06]  /*08c0*/  BAR.ARV 0x4, 0x180 ;  /* 0x0106000000007b1d */ /* 0x000fec0000002000 */
[----:B------:R-:W-:-:S02]  /*08d0*/  ISETP.NE.AND P0, PT, R2, 0x80, PT ;  /* 0x000000800200780c */ /* 0x000fc40003f05270 */
[----:B------:R-:W0:Y:S11]  /*08e0*/  LDC R2, c[0x0][0xc38] ;  /* 0x00030e00ff027b82 */ /* 0x000e360000000800 */
        /* <DEDUP_REMOVED lines=17> */
[CC--:B------:R-:W-:Y:S02]  /*0a00*/  LEA.HI R6, R3.reuse, R0.reuse, RZ, 0x7 ;  /* 0x0000000003067211 */ /* 0x0c0fe400078f38ff */
[----:B------:R-:W-:Y:S02]  /*0a10*/  LEA.HI R212, R3, R0, RZ, 0x3 ;  /* 0x0000000003d47211 */ /* 0x000fe400078f18ff */
[----:B------:R-:W-:Y:S02]  /*0a20*/  LOP3.LUT R11, R7, 0xfffffffc, RZ, 0xc0, !PT ;  /* 0xfffffffc070b7812 */ /* 0x000fe400078ec0ff */
[----:B------:R-:W-:Y:S02]  /*0a30*/  SHF.R.S32.HI R7, RZ, 0x4, R2 ;  /* 0x00000004ff077819 */ /* 0x000fe40000011402 */
[----:B------:R-:W-:Y:S01]  /*0a40*/  LOP3.LUT R3, R2, 0xfffffff0, RZ, 0xc0, !PT ;  /* 0xfffffff002037812 */ /* 0x000fe200078ec0ff */
[----:B------:R-:W-:Y:S01]  /*0a50*/  IMAD.IADD R10, R0, 0x1, -R11 ;  /* 0x00000001000a7824 */ /* 0x000fe200078e0a0b */
[--C-:B------:R-:W-:Y:S01]  /*0a60*/  SHF.R.S32.HI R5, RZ, 0x5, R4.reuse ;  /* 0x00000005ff057819 */ /* 0x100fe20000011404 */
[----:B0-----:R-:W-:Y:S01]  /*0a70*/  ULEA UR42, UR40, UR42, 0x18 ;  /* 0x0000002a282a7291 */ /* 0x001fe2000f8ec03f */
[----:B------:R-:W-:-:S02]  /*0a80*/  SHF.R.S32.HI R8, RZ, 0x1f, R4 ;  /* 0x0000001fff087819 */ /* 0x000fc40000011404 */
[----:B------:R-:W-:Y:S02]  /*0a90*/  LOP3.LUT R9, R6, 0xffffff80, RZ, 0xc0, !PT ;  /* 0xffffff8006097812 */ /* 0x000fe400078ec0ff */
[----:B------:R-:W-:Y:S01]  /*0aa0*/  LEA.HI R4, R2, R7, RZ, 0x1 ;  /* 0x0000000702047211 */ /* 0x000fe200078f08ff */
[----:B------:R-:W-:Y:S01]  /*0ab0*/  IMAD.IADD R2, R0, 0x1, -R3 ;  /* 0x0000000100027824 */ /* 0x000fe200078e0a03 */
[----:B------:R-:W-:Y:S01]  /*0ac0*/  LOP3.LUT R211, R212, 0xfffffff8, RZ, 0xc0, !PT ;  /* 0xfffffff8d4d37812 */ /* 0x000fe200078ec0ff */
[----:B------:R-:W-:Y:S01]  /*0ad0*/  IMAD.IADD R9, R0, 0x1, -R9 ;  /* 0x0000000100097824 */ /* 0x000fe200078e0a09 */
[----:B------:R-:W-:Y:S02]  /*0ae0*/  LEA.HI R8, R8, R5, RZ, 0x2 ;  /* 0x0000000508087211 */ /* 0x000fe400078f10ff */
[----:B------:R-:W-:Y:S01]  /*0af0*/  LOP3.LUT R4, R4, 0x1ffffffe, RZ, 0xc0, !PT ;  /* 0x1ffffffe04047812 */ /* 0x000fe200078ec0ff */
[----:B------:R-:W-:Y:S01]  /*0b00*/  IMAD.IADD R211, R0, 0x1, -R211 ;  /* 0x0000000100d37824 */ /* 0x000fe200078e0ad3 */
[----:B------:R-:W-:-:S02]  /*0b10*/  SHF.R.S32.HI R3, RZ, 0x1f, R2 ;  /* 0x0000001fff037819 */ /* 0x000fc40000011402 */
[----:B------:R-:W-:Y:S01]  /*0b20*/  SHF.R.S32.HI R213, RZ, 0x7, R6 ;  /* 0x00000007ffd57819 */ /* 0x000fe20000011406 */
[----:B------:R-:W-:Y:S01]  /*0b30*/  IMAD.IADD R4, R7, 0x1, -R4 ;  /* 0x0000000107047824 */ /* 0x000fe200078e0a04 */
[----:B------:R-:W-:Y:S01]  /*0b40*/  LOP3.LUT R8, R8, 0x3ffffc, RZ, 0xc0, !PT ;  /* 0x003ffffc08087812 */ /* 0x000fe200078ec0ff */
[----:B------:R-:W-:Y:S01]  /*0b50*/  IMAD.SHL.U32 R184, R211, 0x8, RZ ;  /* 0x00000008d3b87824 */ /* 0x000fe200078e00ff */
[----:B------:R-:W-:Y:S01]  /*0b60*/  SHF.R.S32.HI R0, RZ, 0x1f, R9 ;  /* 0x0000001fff007819 */ /* 0x000fe20000011409 */
[----:B------:R-:W-:Y:S01]  /*0b70*/  IMAD R15, R213, 0x100, R2 ;  /* 0x00000100d50f7824 */ /* 0x000fe200078e0202 */
[----:B------:R-:W-:Y:S01]  /*0b80*/  LEA.HI R11, R10, R10, RZ, 0x1 ;  /* 0x0000000a0a0b7211 */ /* 0x000fe200078f08ff */
[----:B------:R-:W-:Y:S01]  /*0b90*/  IMAD.IADD R8, R5, 0x1, -R8 ;  /* 0x0000000105087824 */ /* 0x000fe200078e0a08 */
[----:B------:R-:W-:Y:S01]  /*0ba0*/  LEA.HI R7, R3, R2, RZ, 0x3 ;  /* 0x0000000203077211 */ /* 0x000fe200078f18ff */
[----:B------:R-:W-:Y:S01]  /*0bb0*/  IMAD.SHL.U32 R4, R4, 0x8, RZ ;  /* 0x0000000804047824 */ /* 0x000fe200078e00ff */
[-C--:B------:R-:W-:Y:S01]  /*0bc0*/  LEA.HI R3, R0, R9.reuse, RZ, 0x2 ;  /* 0x0000000900037211 */ /* 0x080fe200078f10ff */
[----:B------:R-:W-:Y:S01]  /*0bd0*/  IMAD R15, R8, 0x10, R15 ;  /* 0x00000010080f7824 */ /* 0x000fe200078e020f */
[----:B------:R-:W-:Y:S01]  /*0be0*/  LOP3.LUT R13, R11, 0x1ffffffe, RZ, 0xc0, !PT ;  /* 0x1ffffffe0b0d7812 */ /* 0x000fe200078ec0ff */
[C---:B------:R-:W-:Y:S01]  /*0bf0*/  VIADD R190, R184.reuse, 0x40 ;  /* 0x00000040b8be7836 */ /* 0x040fe20000000000 */
[----:B------:R-:W-:Y:S01]  /*0c00*/  LOP3.LUT R11, R7, 0xfffffff8, RZ, 0xc0, !PT ;  /* 0xfffffff8070b7812 */ /* 0x000fe200078ec0ff */
[----:B------:R-:W-:Y:S01]  /*0c10*/  VIADD R189, R184, 0x80 ;  /* 0x00000080b8bd7836 */ /* 0x000fe20000000000 */
[----:B------:R-:W-:Y:S01]  /*0c20*/  LOP3.LUT R8, R3, 0x7ffffffc, RZ, 0xc0, !PT ;  /* 0x7ffffffc03087812 */ /* 0x000fe200078ec0ff */
[----:B------:R-:W-:Y:S01]  /*0c30*/  IMAD.IADD R13, R10, 0x1, -R13 ;  /* 0x000000010a0d7824 */ /* 0x000fe200078e0a0d */
[----:B------:R-:W-:Y:S01]  /*0c40*/  LEA R216, R15, R4, 0x6 ;  /* 0x000000040fd87211 */ /* 0x000fe200078e30ff */
[----:B------:R-:W-:Y:S01]  /*0c50*/  IMAD.IADD R11, R2, 0x1, -R11 ;  /* 0x00000001020b7824 */ /* 0x000fe200078e0a0b */
[----:B------:R-:W-:Y:S01]  /*0c60*/  LEA.HI R2, R0, R9, RZ, 0x5 ;  /* 0x0000000900027211 */ /* 0x000fe200078f28ff */
[----:B------:R-:W-:Y:S01]  /*0c70*/  IMAD.IADD R10, R9, 0x1, -R8 ;  /* 0x00000001090a7824 */ /* 0x000fe200078e0a08 */
[--C-:B------:R-:W-:Y:S01]  /*0c80*/  SHF.R.S32.HI R0, RZ, 0x2, R3.reuse ;  /* 0x00000002ff007819 */ /* 0x100fe20000011403 */
[----:B------:R-:W-:Y:S01]  /*0c90*/  IMAD.SHL.U32 R8, R11, 0x40, RZ ;  /* 0x000000400b087824 */ /* 0x000fe200078e00ff */
[----:B------:R-:W-:Y:S01]  /*0ca0*/  SHF.R.S32.HI R3, RZ, 0x1f, R3 ;  /* 0x0000001fff037819 */ /* 0x000fe20000011403 */
[----:B------:R-:W-:Y:S01]  /*0cb0*/  IMAD.SHL.U32 R9, R7, 0x40, RZ ;  /* 0x0000004007097824 */ /* 0x000fe200078e00ff */
[----:B------:R-:W-:Y:S01]  /*0cc0*/  R2P PR, R11, 0x6 ;  /* 0x000000060b007804 */ /* 0x000fe20000000000 */
[----:B------:R-:W-:Y:S01]  /*0cd0*/  VIADD R188, R184, 0xc0 ;  /* 0x000000c0b8bc7836 */ /* 0x000fe20000000000 */
[----:B------:R-:W-:Y:S01]  /*0ce0*/  LOP3.LUT R7, R8, 0x1c0, RZ, 0xc0, !PT ;  /* 0x000001c008077812 */ /* 0x000fe200078ec0ff */
[C---:B------:R-:W-:Y:S01]  /*0cf0*/  VIADD R187, R184.reuse, 0x100 ;  /* 0x00000100b8bb7836 */ /* 0x040fe20000000000 */
[----:B------:R-:W-:Y:S01]  /*0d00*/  LOP3.LUT R8, R9, 0x7ffffe00, RZ, 0xc0, !PT ;  /* 0x7ffffe0009087812 */ /* 0x000fe200078ec0ff */
[C---:B------:R-:W-:Y:S01]  /*0d10*/  VIADD R186, R184.reuse, 0x140 ;  /* 0x00000140b8ba7836 */ /* 0x040fe20000000000 */
[----:B------:R-:W-:Y:S01]  /*0d20*/  LOP3.LUT R4, R7, 0x8, R4, 0xf8, !PT ;  /* 0x0000000807047812 */ /* 0x000fe200078ef804 */
[C---:B------:R-:W-:Y:S01]  /*0d30*/  VIADD R215, R184.reuse, 0x180 ;  /* 0x00000180b8d77836 */ /* 0x040fe20000000000 */
[----:B------:R-:W-:Y:S01]  /*0d40*/  SHF.R.U32.HI R7, RZ, 0x3, R7 ;  /* 0x00000003ff077819 */ /* 0x000fe20000011607 */
[----:B------:R-:W-:Y:S01]  /*0d50*/  IMAD R8, R5, 0x400, R8 ;  /* 0x0000040005087824 */ /* 0x000fe200078e0208 */
[----:B------:R-:W-:Y:S01]  /*0d60*/  LEA.HI R3, R3, R0, RZ, 0x3 ;  /* 0x0000000003037211 */ /* 0x000fe200078f18ff */
[----:B------:R-:W-:Y:S01]  /*0d70*/  VIADD R214, R184, 0x1c0 ;  /* 0x000001c0b8d67836 */ /* 0x000fe20000000000 */
[----:B------:R-:W-:-:S02]  /*0d80*/  LOP3.LUT R7, R4, R7, RZ, 0x3c, !PT ;  /* 0x0000000704077212 */ /* 0x000fc400078e3cff */
[----:B------:R-:W-:Y:S02]  /*0d90*/  LOP3.LUT R3, R3, 0xfffffff8, RZ, 0xc0, !PT ;  /* 0xfffffff803037812 */ /* 0x000fe400078ec0ff */
[----:B------:R-:W-:Y:S01]  /*0da0*/  LEA.HI R6, R6, R213, RZ, 0x1 ;  /* 0x000000d506067211 */ /* 0x000fe200078f08ff */
[----:B------:R-:W-:Y:S01]  /*0db0*/  IMAD.IADD R7, R8, 0x1, R7 ;  /* 0x0000000108077824 */ /* 0x000fe200078e0207 */
[----:B------:R-:W-:Y:S01]  /*0dc0*/  SHF.R.S32.HI R2, RZ, 0x5, R2 ;  /* 0x00000005ff027819 */ /* 0x000fe20000011402 */
[----:B------:R-:W-:Y:S01]  /*0dd0*/  IMAD.IADD R3, R0, 0x1, -R3 ;  /* 0x0000000100037824 */ /* 0x000fe200078e0a03 */
[----:B------:R-:W-:Y:S02]  /*0de0*/  LOP3.LUT R6, R6, 0xfffffe, RZ, 0xc0, !PT ;  /* 0x00fffffe06067812 */ /* 0x000fe400078ec0ff */
[----:B------:R-:W-:Y:S01]  /*0df0*/  LEA R18, R7, UR42, 0x1 ;  /* 0x0000002a07127c11 */ /* 0x000fe2000f8e08ff */
[----:B------:R-:W-:Y:S01]  /*0e00*/  IMAD R16, R2, 0x10, R3 ;  /* 0x0000001002107824 */ /* 0x000fe200078e0203 */
[----:B------:R-:W-:Y:S01]  /*0e10*/  SEL R22, R22, 0xffffffc0, !P2 ;  /* 0xffffffc016167807 */ /* 0x000fe20005000000 */
[----:B------:R-:W-:Y:S01]  /*0e20*/  IMAD.IADD R6, R213, 0x1, -R6 ;  /* 0x00000001d5067824 */ /* 0x000fe200078e0a06 */
[C---:B------:R-:W-:Y:S01]  /*0e30*/  IADD3 R23, R18.reuse, 0x26800, RZ ;  /* 0x0002680012177810 */ /* 0x040fe20007ffe0ff */
[----:B------:R-:W-:Y:S01]  /*0e40*/  VIADD R19, R18, 0x26820 ;  /* 0x0002682012137836 */ /* 0x000fe20000000000 */
[----:B------:R-:W-:Y:S01]  /*0e50*/  SHF.R.S32.HI R212, RZ, 0x3, R212 ;  /* 0x00000003ffd47819 */ /* 0x000fe200000114d4 */
[----:B------:R-:W-:Y:S01]  /*0e60*/  IMAD.SHL.U32 R17, R6, 0x100, RZ ;  /* 0x0000010006117824 */ /* 0x000fe200078e00ff */
        /* <DEDUP_REMOVED lines=9> */
[----:B------:R-:W-:Y:S01]  /*0f00*/  IMAD.IADD R22, R22, 0x1, R19 ;  /* 0x0000000116167824 */ /* 0x000fe200078e0213 */
[----:B------:R-:W-:-:S02]  /*0f10*/  SHF.R.S32.HI R218, RZ, 0x1f, R215 ;  /* 0x0000001fffda7819 */ /* 0x000fc400000114d7 */
[----:B------:R-:W-:-:S07]  /*0f20*/  SHF.R.S32.HI R217, RZ, 0x1f, R214 ;  /* 0x0000001fffd97819 */ /* 0x000fce00000114d6 */
.L_x_1754:
[----:B------:R-:W-:Y:S01]  /*0f30*/  ULDC UR5, c[0x0][0xc60] ;  /* 0x0003180000057ab9 */ /* 0x000fe20000000800 */
[----:B------:R-:W-:Y:S01]  /*0f40*/  UMOV UR8, UR4 ;  /* 0x0000000400087c82 */ /* 0x000fe20008000000 */
[----:B------:R-:W-:-:S11]  /*0f50*/  UISETP.NE.AND UP0, UPT, UR5, 0x1, UPT ;  /* 0x000000010500788c */ /* 0x000fd6000bf05270 */
[----:B------:R-:W-:Y:S01]  /*0f60*/  @UP0 ULDC UR6, c[0x0][0xc64] ;  /* 0x0003190000060ab9 */ /* 0x000fe20000000800 */
[----:B------:R-:W-:Y:S01]  /*0f70*/  @UP0 ULDC UR9, c[0x0][0xc68] ;  /* 0x00031a0000090ab9 */ /* 0x000fe20000000800 */
[----:B------:R-:W-:-:S04]  /*0f80*/  UIMAD.WIDE.U32 UR6, UR4, UR6, URZ ;  /* 0x00000006040672a5 */ /* 0x000fc8000f8e003f */
[----:B------:R-:W-:-:S03]  /*0f90*/  @UP0 USHF.R.U32.HI UR8, URZ, UR9, UR7 ;  /* 0x000000093f080299 */ /* 0x000fc60008011607 */
[----:B------:R-:W-:Y:S02]  /*0fa0*/  ULDC UR6, c[0x0][0xc78] ;  /* 0x00031e0000067ab9 */ /* 0x000fe40000000800 */
[----:B------:R-:W-:Y:S02]  /*0fb0*/  UISETP.GE.AND UP0, UPT, UR8, UR6, UPT ;  /* 0x000000060800728c */ /* 0x000fe4000bf06270 */
[----:B------:R-:W-:-:S04]  /*0fc0*/  UIADD3 UR6, -UR8, URZ, URZ ;  /* 0x0000003f08067290 */ /* 0x000fc8000fffe13f */
[----:B------:R-:W-:Y:S01]  /*0fd0*/  PLOP3.LUT P0, PT, PT, PT, UP0, 0x80, 0x0 ;  /* 0x000000000000781c */ /* 0x000fe20003f0f008 */
[----:B------:R-:W-:-:S12]  /*0fe0*/  UIMAD UR9, UR5, UR6, UR4 ;  /* 0x00000006050972a4 */ /* 0x000fd8000f8e0204 */
[----:B012345:R-:W-:Y:S05]  /*0ff0*/  @!P0 BRA `(.L_x_1640) ;  /* 0x0000000000208947 */ /* 0x03ffea0003800000 */
[----:B------:R-:W-:Y:S01]  /*1000*/  ULDC UR7, c[0x0][0xc6c] ;  /* 0x00031b0000077ab9 */ /* 0x000fe20000000800 */
[----:B------:R-:W-:Y:S01]  /*1010*/  UMOV UR6, UR9 ;  /* 0x0000000900067c82 */ /* 0x000fe20008000000 */
[----:B------:R-:W-:-:S11]  /*1020*/  UISETP.NE.AND UP0, UPT, UR7, 0x1, UPT ;  /* 0x000000010700788c */ /* 0x000fd6000bf05270 */
[----:B------:R-:W-:Y:S02]  /*1030*/  @UP0 ULDC.64 UR10, c[0x0][0xc70] ;  /* 0x00031c00000a0ab9 */ /* 0x000fe40000000a00 */
[----:B------:R-:W-:-:S04]  /*1040*/  UIMAD.WIDE.U32 UR4, UR9, UR10, URZ ;  /* 0x0000000a090472a5 */ /* 0x000fc8000f8e003f */
[----:B------:R-:W-:-:S04]  /*1050*/  @UP0 USHF.R.U32.HI UR6, URZ, UR11, UR5 ;  /* 0x0000000b3f060299 */ /* 0x000fc80008011605 */
[----:B------:R-:W-:Y:S01]  /*1060*/  UIMAD UR4, UR6, UR7, URZ ;  /* 0x00000007060472a4 */ /* 0x000fe2000f8e023f */
[----:B------:R-:W-:Y:S11]  /*1070*/  BRA `(.L_x_1641) ;  /* 0x00000000001c7947 */ /* 0x000ff60003800000 */
.L_x_1640:
[----:B------:R-:W-:Y:S01]  /*1080*/  ULDC UR7, c[0x0][0xc54] ;  /* 0x0003150000077ab9 */ /* 0x000fe20000000800 */
[----:B------:R-:W-:Y:S01]  /*1090*/  UMOV UR6, UR9 ;  /* 0x0000000900067c82 */ /* 0x000fe20008000000 */
[----:B------:R-:W-:-:S11]  /*10a0*/  UISETP.NE.AND UP0, UPT, UR7, 0x1, UPT ;  /* 0x000000010700788c */ /* 0x000fd6000bf05270 */
[----:B------:R-:W-:Y:S02]  /*10b0*/  @UP0 ULDC.64 UR10, c[0x0][0xc58] ;  /* 0x00031600000a0ab9 */ /* 0x000fe40000000a00 */
[----:B------:R-:W-:-:S04]  /*10c0*/  UIMAD.WIDE.U32 UR4, UR9, UR10, URZ ;  /* 0x0000000a090472a5 */ /* 0x000fc8000f8e003f */
[----:B------:R-:W-:-:S04]  /*10d0*/  @UP0 USHF.R.U32.HI UR6, URZ, UR11, UR5 ;  /* 0x0000000b3f060299 */ /* 0x000fc80008011605 */
[----:B------:R-:W-:-:S12]  /*10e0*/  UIMAD UR4, UR6, UR7, URZ ;  /* 0x00000007060472a4 */ /* 0x000fd8000f8e023f */
.L_x_1641:
[----:B------:R-:W-:Y:S01]  /*10f0*/  ULDC UR45, c[0x0][0xc48] ;  /* 0x00031200002d7ab9 */ /* 0x000fe20000000800 */
[----:B------:R-:W-:Y:S01]  /*1100*/  ULDC.64 UR10, c[0x0][0x418] ;  /* 0x00010600000a7ab9 */ /* 0x000fe20000000a00 */
[----:B------:R-:W-:Y:S02]  /*1110*/  UISETP.NE.AND UP1, UPT, UR45, 0x1, UPT ;  /* 0x000000012d00788c */ /* 0x000fe4000bf25270 */
[----:B------:R-:W-:Y:S02]  /*1120*/  UISETP.NE.U32.AND UP0, UPT, UR10, URZ, UPT ;  /* 0x0000003f0a00728c */ /* 0x000fe4000bf05070 */
[----:B------:R-:W-:Y:S02]  /*1130*/  UIADD3 UR4, UR9, -UR4, URZ ;  /* 0x8000000409047290 */ /* 0x000fe4000fffe03f */
[----:B------:R-:W-:Y:S01]  /*1140*/  UISETP.NE.AND.EX UP0, UPT, UR11, URZ, UPT, UP0 ;  /* 0x0000003f0b00728c */ /* 0x000fe2000bf05300 */
[----:B------:R-:W-:Y:S01]  /*1150*/  ULDC UR7, c[0x0][0xc54] ;  /* 0x0003150000077ab9 */ /* 0x000fe20000000800 */
[----:B------:R-:W-:Y:S01]  /*1160*/  ULDC UR49, c[0x0][0x424] ;  /* 0x0001090000317ab9 */ /* 0x000fe20000000800 */
[----:B------:R-:W-:-:S02]  /*1170*/  UISETP.NE.AND UP2, UPT, UR46, 0x1, UPT ;  /* 0x000000012e00788c */ /* 0x000fc4000bf45270 */
[----:B------:R-:W-:Y:S02]  /*1180*/  ULOP3.LUT UR5, URZ, UR6, URZ, 0x33, !UPT ;  /* 0x000000063f057292 */ /* 0x000fe4000f8e333f */
[----:B------:R-:W-:Y:S02]  /*1190*/  UIMAD UR8, UR8, UR7, UR4 ;  /* 0x00000007080872a4 */ /* 0x000fe4000f8e0204 */
[----:B------:R-:W-:Y:S01]  /*11a0*/  USEL UR49, UR49, 0x1, UP0 ;  /* 0x0000000131317887 */ /* 0x000fe20008000000 */
[----:B------:R-:W-:Y:S01]  /*11b0*/  PLOP3.LUT P0, PT, PT, PT, UP2, 0x80, 0x0 ;  /* 0x000000000000781c */ /* 0x000fe20003f0f028 */
[----:B------:R-:W-:Y:S01]  /*11c0*/  ULDC UR44, c[0x0][0xc3c] ;  /* 0x00030f00002c7ab9 */ /* 0x000fe20000000800 */
[----:B------:R-:W-:Y:S01]  /*11d0*/  ULDC UR6, c[0x0][0x2f0] ;  /* 0x0000bc0000067ab9 */ /* 0x000fe20000000800 */
[----:B------:R-:W-:Y:S01]  /*11e0*/  @UP1 ULDC UR4, c[0x0][0xc4c] ;  /* 0x0003130000041ab9 */ /* 0x000fe20000000800 */
[----:B------:R-:W-:Y:S02]  /*11f0*/  UIADD3 UR44, UR5, UR44, URZ ;  /* 0x0000002c052c7290 */ /* 0x000fe4000fffe03f */
[----:B------:R-:W-:-:S02]  /*1200*/  UIMAD.WIDE.U32 UR4, UR8, UR4, URZ ;  /* 0x00000004080472a5 */ /* 0x000fc4000f8e003f */
[----:B------:R-:W-:Y:S01]  /*1210*/  UIMAD UR7, UR49, UR6, 0x3f ;  /* 0x0000003f310774a4 */ /* 0x000fe2000f8e0206 */
[----:B------:R-:W-:Y:S01]  /*1220*/  @UP1 ULDC UR9, c[0x0][0xc50] ;  /* 0x0003140000091ab9 */ /* 0x000fe20000000800 */
[----:B------:R-:W-:Y:S01]  /*1230*/  UMOV UR43, UR8 ;  /* 0x00000008002b7c82 */ /* 0x000fe20008000000 */
[----:B------:R-:W-:Y:S02]  /*1240*/  @UP1 USHF.R.U32.HI UR43, URZ, UR9, UR5 ;  /* 0x000000093f2b1299 */ /* 0x000fe40008011605 */
[----:B------:R-:W-:Y:S02]  /*1250*/  USHF.R.S32.HI UR4, URZ, 0x1f, UR7 ;  /* 0x0000001f3f047899 */ /* 0x000fe40008011407 */
[----:B------:R-:W-:Y:S02]  /*1260*/  UIADD3 UR5, -UR43, URZ, URZ ;  /* 0x0000003f2b057290 */ /* 0x000fe4000fffe13f */
[----:B------:R-:W-:Y:S02]  /*1270*/  ULEA.HI UR7, UR4, UR7, URZ, 0x6 ;  /* 0x0000000704077291 */ /* 0x000fe4000f8f303f */
[----:B------:R-:W-:-:S02]  /*1280*/  USHF.L.U32 UR44, UR44, 0x6, URZ ;  /* 0x000000062c2c7899 */ /* 0x000fc4000800063f */
[----:B------:R-:W-:Y:S02]  /*1290*/  UIMAD UR45, UR45, UR5, UR8 ;  /* 0x000000052d2d72a4 */ /* 0x000fe4000f8e0208 */
[----:B------:R-:W-:Y:S01]  /*12a0*/  USHF.R.S32.HI UR7, URZ, 0x6, UR7 ;  /* 0x000000063f077899 */ /* 0x000fe20008011407 */
[----:B------:R-:W-:Y:S11]  /*12b0*/  @!P0 BRA `(.L_x_1642) ;  /* 0x0000002000388947 */ /* 0x000ff60003800000 */
[----:B------:R-:W0:Y:S01]  /*12c0*/  LDC R0, c[0x0][0x448] ;  /* 0x00011200ff007b82 */ /* 0x000e220000000800 */
[----:B------:R-:W-:Y:S01]  /*12d0*/  UIADD3 UR8, UR44, 0x3f, URZ ;  /* 0x0000003f2c087890 */ /* 0x000fe2000fffe03f */
[----:B------:R-:W-:Y:S02]  /*12e0*/  ULDC UR5, c[0x0][0x288] ;  /* 0x0000a20000057ab9 */ /* 0x000fe40000000800 */
[----:B------:R-:W-:-:S04]  /*12f0*/  UIADD3 UR4, -UR5, 0x1, URZ ;  /* 0x0000000105047890 */ /* 0x000fc8000fffe13f */
[----:B------:R-:W1:Y:S01]  /*1300*/  LDC.64 R6, c[0x0][0x9e0] ;  /* 0x00027800ff067b82 */ /* 0x000e620000000a00 */
[----:B------:R-:W-:Y:S01]  /*1310*/  UIMAD UR4, UR49, UR6, UR4 ;  /* 0x00000006310472a4 */ /* 0x000fe2000f8e0204 */
[----:B0-----:R-:W-:Y:S01]  /*1320*/  ISETP.NE.AND P1, PT, R0, 0x1, PT ;  /* 0x000000010000780c */ /* 0x001fe20003f25270 */
[----:B------:R-:W-:Y:S01]  /*1330*/  IMAD.U32 R0, RZ, RZ, UR8 ;  /* 0x00000008ff007e24 */ /* 0x000fe2000f8e00ff */
[----:B-1----:R-:W-:-:S11]  /*1340*/  ISETP.GE.AND P2, PT, R7, 0x1, PT ;  /* 0x000000010700780c */ /* 0x002fd60003f46270 */
[----:B------:R-:W0:Y:S08]  /*1350*/  @P1 LDC R3, c[0x0][0x44c] ;  /* 0x00011300ff031b82 */ /* 0x000e300000000800 */
[----:B------:R-:W1:Y:S01]  /*1360*/  @P1 LDC R4, c[0x0][0x450] ;  /* 0x00011400ff041b82 */ /* 0x000e620000000800 */
[----:B0-----:R-:W-:-:S05]  /*1370*/  @P1 IMAD.HI.U32 R3, R3, UR8, RZ ;  /* 0x0000000803031c27 */ /* 0x001fca000f8e00ff */
[----:B-1----:R-:W-:-:S05]  /*1380*/  @P1 SHF.R.U32.HI R0, RZ, R4, R3 ;  /* 0x00000004ff001219 */ /* 0x002fca0000011603 */
[----:B------:R-:W-:-:S04]  /*1390*/  VIADD R9, R0, UR4 ;  /* 0x0000000400097c36 */ /* 0x000fc80008000000 */
[----:B------:R-:W-:Y:S01]  /*13a0*/  IMAD.IADD R0, R9, 0x1, R6 ;  /* 0x0000000109007824 */ /* 0x000fe200078e0206 */
[----:B------:R-:W-:Y:S06]  /*13b0*/  @!P2 BRA `(.L_x_1643) ;  /* 0x000000000040a947 */ /* 0x000fec0003800000 */
[C---:B------:R-:W-:Y:S01]  /*13c0*/  ISETP.GT.AND P0, PT, R9.reuse, RZ, PT ;  /* 0x000000ff0900720c */ /* 0x040fe20003f04270 */
[----:B------:R-:W-:-:S12]  /*13d0*/  VIADD R3, R9, 0xffffffff ;  /* 0xffffffff09037836 */ /* 0x000fd80000000000 */
[----:B------:R-:W-:Y:S05]  /*13e0*/  @P0 BRA `(.L_x_1644) ;  /* 0x00000000001c0947 */ /* 0x000fea0003800000 */
[----:B------:R-:W-:Y:S01]  /*13f0*/  ISETP.NE.AND P0, PT, R7, 0x1, PT ;  /* 0x000000010700780c */ /* 0x000fe20003f05270 */
[----:B------:R-:W-:-:S12]  /*1400*/  IMAD.MOV R3, RZ, RZ, -R9 ;  /* 0x000000ffff037224 */ /* 0x000fd800078e0a09 */
[----:B------:R-:W0:Y:S02]  /*1410*/  @P0 LDC.64 R4, c[0x0][0x9e8] ;  /* 0x00027a00ff040b82 */ /* 0x000e240000000a00 */
[----:B0-----:R-:W-:-:S05]  /*1420*/  @P0 IMAD.HI.U32 R4, R3, R4, RZ ;  /* 0x0000000403040227 */ /* 0x001fca00078e00ff */
[----:B------:R-:W-:-:S04]  /*1430*/  @P0 SHF.R.U32.HI R3, RZ, R5, R4 ;  /* 0x00000005ff030219 */ /* 0x000fc80000011604 */
[----:B------:R-:W-:Y:S01]  /*1440*/  LOP3.LUT R3, RZ, R3, RZ, 0x33, !PT ;  /* 0x00000003ff037212 */ /* 0x000fe200078e33ff */
[----:B------:R-:W-:Y:S06]  /*1450*/  BRA `(.L_x_1645) ;  /* 0x0000000000107947 */ /* 0x000fec0003800000 */
.L_x_1644:
[----:B------:R-:W-:-:S13]  /*1460*/  ISETP.NE.AND P0, PT, R7, 0x1, PT ;  /* 0x000000010700780c */ /* 0x000fda0003f05270 */
[----:B------:R-:W0:Y:S02]  /*1470*/  @P0 LDC.64 R4, c[0x0][0x9e8] ;  /* 0x00027a00ff040b82 */ /* 0x000e240000000a00 */
[----:B0-----:R-:W-:-:S05]  /*1480*/  @P0 IMAD.HI.U32 R4, R3, R4, RZ ;  /* 0x0000000403040227 */ /* 0x001fca00078e00ff */
[----:B------:R-:W-:-:S07]  /*1490*/  @P0 SHF.R.U32.HI R3, RZ, R5, R4 ;  /* 0x00000005ff030219 */ /* 0x000fce0000011604 */
.L_x_1645:
[----:B------:R-:W-:-:S05]  /*14a0*/  IMAD R3, R3, R7, R7 ;  /* 0x0000000703037224 */ /* 0x000fca00078e0207 */
[----:B------:R-:W-:-:S07]  /*14b0*/  VIMNMX R0, R0, R3, PT ;  /* 0x0000000300007248 */ /* 0x000fce0003fe0100 */
.L_x_1643:
[----:B------:R-:W0:Y:S01]  /*14c0*/  @P1 LDC R5, c[0x0][0x44c] ;  /* 0x00011300ff051b82 */ /* 0x000e220000000800 */
[----:B------:R-:W-:Y:S01]  /*14d0*/  VIADD R0, R0, 0x3f ;  /* 0x0000003f00007836 */ /* 0x000fe20000000000 */
[----:B------:R-:W-:Y:S01]  /*14e0*/  UIMAD UR6, UR49, UR6, -UR5 ;  /* 0x00000006310672a4 */ /* 0x000fe2000f8e0a05 */
[----:B------:R-:W-:Y:S01]  /*14f0*/  IMAD.U32 R4, RZ, RZ, UR44 ;  /* 0x0000002cff047e24 */ /* 0x000fe2000f8e00ff */
[----:B------:R-:W-:Y:S02]  /*1500*/  ULDC UR4, c[0x0][0x9dc] ;  /* 0x0002770000047ab9 */ /* 0x000fe40000000800 */
[----:B------:R-:W-:Y:S02]  /*1510*/  SHF.R.S32.HI R3, RZ, 0x1f, R0 ;  /* 0x0000001fff037819 */ /* 0x000fe40000011400 */
[----:B------:R-:W1:Y:S02]  /*1520*/  @P1 LDC R6, c[0x0][0x450] ;  /* 0x00011400ff061b82 */ /* 0x000e640000000800 */
[----:B------:R-:W-:-:S04]  /*1530*/  LEA.HI R3, R3, R0, RZ, 0x6 ;  /* 0x0000000003037211 */ /* 0x000fc800078f30ff */
[----:B------:R-:W-:Y:S01]  /*1540*/  SHF.R.S32.HI R3, RZ, 0x6, R3 ;  /* 0x00000006ff037819 */ /* 0x000fe20000011403 */
[----:B0-----:R-:W-:-:S05]  /*1550*/  @P1 IMAD.HI.U32 R5, R5, UR44, RZ ;  /* 0x0000002c05051c27 */ /* 0x001fca000f8e00ff */
[----:B-1----:R-:W-:-:S05]  /*1560*/  @P1 SHF.R.U32.HI R4, RZ, R6, R5 ;  /* 0x00000006ff041219 */ /* 0x002fca0000011605 */
[----:B------:R-:W-:Y:S01]  /*1570*/  VIADD R0, R4, UR6 ;  /* 0x0000000604007c36 */ /* 0x000fe20008000000 */
[----:B------:R-:W-:-:S03]  /*1580*/  VIMNMX R4, R3, UR7, PT ;  /* 0x0000000703047c48 */ /* 0x000fc6000bfe0100 */
[----:B------:R-:W-:Y:S01]  /*1590*/  VIADD R3, R0, -UR4 ;  /* 0x8000000400037c36 */ /* 0x000fe20008000000 */
[----:B------:R-:W-:Y:S06]  /*15a0*/  @!P2 BRA `(.L_x_1646) ;  /* 0x00000000003ca947 */ /* 0x000fec0003800000 */
[----:B------:R-:W-:-:S13]  /*15b0*/  ISETP.GT.AND P0, PT, R0, -0x1, PT ;  /* 0xffffffff0000780c */ /* 0x000fda0003f04270 */
[----:B------:R-:W-:Y:S05]  /*15c0*/  @P0 BRA `(.L_x_1647) ;  /* 0x00000000001c0947 */ /* 0x000fea0003800000 */
[----:B------:R-:W-:Y:S02]  /*15d0*/  ISETP.NE.AND P0, PT, R7, 0x1, PT ;  /* 0x000000010700780c */ /* 0x000fe40003f05270 */
[----:B------:R-:W-:-:S11]  /*15e0*/  LOP3.LUT R5, RZ, R0, RZ, 0x33, !PT ;  /* 0x00000000ff057212 */ /* 0x000fd600078e33ff */
[----:B------:R-:W0:Y:S02]  /*15f0*/  @P0 LDC.64 R8, c[0x0][0x9e8] ;  /* 0x00027a00ff080b82 */ /* 0x000e240000000a00 */
[----:B0-----:R-:W-:-:S05]  /*1600*/  @P0 IMAD.HI.U32 R0, R5, R8, RZ ;  /* 0x0000000805000227 */ /* 0x001fca00078e00ff */
[----:B------:R-:W-:-:S04]  /*1610*/  @P0 SHF.R.U32.HI R5, RZ, R9, R0 ;  /* 0x00000009ff050219 */ /* 0x000fc80000011600 */
[----:B------:R-:W-:Y:S01]  /*1620*/  LOP3.LUT R0, RZ, R5, RZ, 0x33, !PT ;  /* 0x00000005ff007212 */ /* 0x000fe200078e33ff */
[----:B------:R-:W-:Y:S06]  /*1630*/  BRA `(.L_x_1648) ;  /* 0x0000000000107947 */ /* 0x000fec0003800000 */
.L_x_1647:
[----:B------:R-:W-:-:S13]  /*1640*/  ISETP.NE.AND P0, PT, R7, 0x1, PT ;  /* 0x000000010700780c */ /* 0x000fda0003f05270 */
[----:B------:R-:W0:Y:S02]  /*1650*/  @P0 LDC.64 R8, c[0x0][0x9e8] ;  /* 0x00027a00ff080b82 */ /* 0x000e240000000a00 */
[----:B0-----:R-:W-:-:S05]  /*1660*/  @P0 IMAD.HI.U32 R6, R0, R8, RZ ;  /* 0x0000000800060227 */ /* 0x001fca00078e00ff */
[----:B------:R-:W-:-:S07]  /*1670*/  @P0 SHF.R.U32.HI R0, RZ, R9, R6 ;  /* 0x00000009ff000219 */ /* 0x000fce0000011606 */
.L_x_1648:
[----:B------:R-:W-:-:S05]  /*1680*/  IMAD R0, R0, R7, RZ ;  /* 0x0000000700007224 */ /* 0x000fca00078e02ff */
[----:B------:R-:W-:-:S07]  /*1690*/  VIMNMX R3, R3, R0, !PT ;  /* 0x0000000003037248 */ /* 0x000fce0007fe0100 */
.L_x_1646:
[----:B------:R-:W-:Y:S02]  /*16a0*/  SHF.R.S32.HI R6, RZ, 0x1f, R3 ;  /* 0x0000001fff067819 */ /* 0x000fe40000011403 */
[----:B------:R-:W-:Y:S02]  /*16b0*/  CS2R R150, SRZ ;  /* 0x0000000000967805 */ /* 0x000fe4000001ff00 */
[----:B------:R-:W-:Y:S02]  /*16c0*/  PLOP3.LUT P0, PT, PT, PT, PT, 0x80, 0x0 ;  /* 0x000000000000781c */ /* 0x000fe40003f0f070 */
[----:B------:R-:W-:Y:S02]  /*16d0*/  CS2R R148, SRZ ;  /* 0x0000000000947805 */ /* 0x000fe4000001ff00 */
[----:B------:R-:W-:Y:S01]  /*16e0*/  LEA.HI R6, R6, R3, RZ, 0x6 ;  /* 0x0000000306067211 */ /* 0x000fe200078f30ff */
[----:B------:R-:W-:Y:S01]  /*16f0*/  IMAD.MOV.U32 R3, RZ, RZ, RZ ;  /* 0x000000ffff037224 */ /* 0x000fe200078e00ff */
[----:B------:R-:W-:-:S02]  /*1700*/  MOV R0, RZ ;  /* 0x000000ff00007202 */ /* 0x000fc40000000f00 */
[----:B------:R-:W-:Y:S02]  /*1710*/  CS2R R146, SRZ ;  /* 0x0000000000927805 */ /* 0x000fe4000001ff00 */
[----:B------:R-:W-:Y:S02]  /*1720*/  SHF.R.S32.HI R5, RZ, 0x6, R6 ;  /* 0x00000006ff057819 */ /* 0x000fe40000011406 */
[----:B------:R-:W-:Y:S02]  /*1730*/  CS2R R144, SRZ ;  /* 0x0000000000907805 */ /* 0x000fe4000001ff00 */
[----:B------:R-:W-:Y:S02]  /*1740*/  CS2R R164, SRZ ;  /* 0x0000000000a47805 */ /* 0x000fe4000001ff00 */
[----:B------:R-:W-:Y:S02]  /*1750*/  CS2R R140, SRZ ;  /* 0x00000000008c7805 */ /* 0x000fe4000001ff00 */
[----:B------:R-:W-:-:S02]  /*1760*/  VIMNMX R5, RZ, R5, !PT ;  /* 0x00000005ff057248 */ /* 0x000fc40007fe0100 */
[----:B------:R-:W-:Y:S02]  /*1770*/  CS2R R162, SRZ ;  /* 0x0000000000a27805 */ /* 0x000fe4000001ff00 */
[----:B------:R-:W-:Y:S02]  /*1780*/  CS2R R136, SRZ ;  /* 0x0000000000887805 */ /* 0x000fe4000001ff00 */
[----:B------:R-:W-:Y:S02]  /*1790*/  CS2R R160, SRZ ;  /* 0x0000000000a07805 */ /* 0x000fe4000001ff00 */
[----:B------:R-:W-:Y:S02]  /*17a0*/  ISETP.GT.AND P1, PT, R4, R5, PT ;  /* 0x000000050400720c */ /* 0x000fe40003f24270 */
        /* <DEDUP_REMOVED lines=53> */
[----:B------:R-:W-:Y:S01]  /*1b00*/  CS2R R30, SRZ ;  /* 0x00000000001e7805 */ /* 0x000fe2000001ff00 */
[----:B------:R-:W-:Y:S01]  /*1b10*/  IMAD.MOV.U32 R7, RZ, RZ, RZ ;  /* 0x000000ffff077224 */ /* 0x000fe200078e00ff */
[----:B------:R-:W-:Y:S01]  /*1b20*/  CS2R R26, SRZ ;  /* 0x00000000001a7805 */ /* 0x000fe2000001ff00 */
[----:B------:R-:W-:Y:S01]  /*1b30*/  IMAD.MOV.U32 R210, RZ, RZ, RZ ;  /* 0x000000ffffd27224 */ /* 0x000fe200078e00ff */
[----:B------:R-:W-:Y:S06]  /*1b40*/  @!P1 BRA `(.L_x_1649) ;  /* 0x000000b000c49947 */ /* 0x000fec0003800000 */
        /* <DEDUP_REMOVED lines=14> */
.L_x_1650:
[----:B------:R-:W-:Y:S01]  /*1c30*/  ULEA UR21, UR38, UR42, 0x3 ;  /* 0x0000002a26157291 */ /* 0x000fe2000f8e183f */
[----:B------:R-:W-:-:S05]  /*1c40*/  IMAD.U32 R0, RZ, RZ, UR37 ;  /* 0x00000025ff007e24 */ /* 0x000fca000f8e00ff */
[----:B------:R-:W-:-:S04]  /*1c50*/  SHF.L.U32 R0, R0, 0x1f, RZ ;  /* 0x0000001f00007819 */ /* 0x000fc800000006ff */
[----:B------:R-:W0:Y:S02]  /*1c60*/  SYNCS.PHASECHK.TRANS64.TRYWAIT P1, [UR21+0x28c50], R0 ;  /* 0x028c5000ff0075a7 */ /* 0x000e240008020155 */
[----:B0-----:R-:W-:Y:S05]  /*1c70*/  @!P1 BRA `(.L_x_1651) ;  /* 0x0000012000009947 */ /* 0x001fea0003800000 */
.L_x_1824:
[----:B------:R-:W-:Y:S01]  /*1c80*/  BAR.SYNC.DEFER_BLOCKING 0xe, 0x100 ;  /* 0x0384000000007b1d */ /* 0x000fe20000010000 */
[----:B------:R-:W-:Y:S02]  /*1c90*/  UIADD3 UR4, UR42, 0x26800, URZ ;  /* 0x000268002a047890 */ /* 0x000fe4000fffe03f */
[----:B------:R-:W-:Y:S02]  /*1ca0*/  ULEA UR18, UR38, UR20, 0xc ;  /* 0x0000001426127291 */ /* 0x000fe4000f8e603f */
[----:B------:R-:W-:Y:S01]  /*1cb0*/  USHF.R.U32.HI UR4, URZ, 0x4, UR4 ;  /* 0x000000043f047899 */ /* 0x000fe20008011604 */
[----:B------:R-:W-:Y:S01]  /*1cc0*/  UMOV UR19, 0x40000040 ;  /* 0x4000004000137882 */ /* 0x000fe20000000000 */
[----:B------:R-:W-:Y:S02]  /*1cd0*/  UMOV UR17, 0x40000040 ;  /* 0x4000004000117882 */ /* 0x000fe40000000000 */
[----:B------:R-:W-:Y:S02]  /*1ce0*/  ULOP3.LUT UR4, UR4, 0x3fff, URZ, 0xc0, !UPT ;  /* 0x00003fff04047892 */ /* 0x000fe4000f8ec03f */
[----:B------:R-:W-:-:S02]  /*1cf0*/  UIADD3 UR6, UR18, 0x80, URZ ;  /* 0x0000008012067890 */ /* 0x000fc4000fffe03f */
[----:B------:R-:W-:Y:S01]  /*1d00*/  ULOP3.LUT UR16, UR4, 0x10000, URZ, 0xfc, !UPT ;  /* 0x0001000004107892 */ /* 0x000fe2000f8efc3f */
[----:B------:R-:W-:Y:S01]  /*1d10*/  UMOV UR7, 0x40000040 ;  /* 0x4000004000077882 */ /* 0x000fe20000000000 */
[----:B------:R-:W-:Y:S02]  /*1d20*/  UMOV UR5, 0x40000040 ;  /* 0x4000004000057882 */ /* 0x000fe40000000000 */
[----:B------:R-:W-:Y:S02]  /*1d30*/  UIADD3 UR4, UR16, 0x2, URZ ;  /* 0x0000000210047890 */ /* 0x000fe4000fffe03f */
[----:B------:R-:W-:Y:S02]  /*1d40*/  UIADD3 UR10, UR18, 0x100, URZ ;  /* 0x00000100120a7890 */ /* 0x000fe4000fffe03f */
[----:B------:R-:W-:Y:S01]  /*1d50*/  UIADD3 UR8, UR16, 0x4, URZ ;  /* 0x0000000410087890 */ /* 0x000fe2000fffe03f */
[----:B------:R-:W-:Y:S01]  /*1d60*/  UMOV UR11, 0x40000040 ;  /* 0x40000040000b7882 */ /* 0x000fe20000000000 */
[----:B------:R-:W-:Y:S01]  /*1d70*/  WARPGROUP.ARRIVE ;  /* 0x00000000000079c5 */ /* 0x000fe20000000000 */
[----:B------:R-:W-:Y:S01]  /*1d80*/  UMOV UR9, 0x40000040 ;  /* 0x4000004000097882 */ /* 0x000fe20000000000 */
[----:B------:R-:W-:-:S02]  /*1d90*/  UIADD3 UR14, UR18, 0x180, URZ ;  /* 0x00000180120e7890 */ /* 0x000fc4000fffe03f */
[----:B------:R-:W-:Y:S02]  /*1da0*/  UIADD3 UR12, UR16, 0x6, URZ ;  /* 0x00000006100c7890 */ /* 0x000fe4000fffe03f */
[----:B------:R-:W-:Y:S01]  /*1db0*/  HGMMA.64x256x16.F32 R24, gdesc[UR16].tnspB, RZ, !UPT, gsb0 ;  /* 0x43e00000101879f0 */ /* 0x000fe2000c0008ff */
[----:B------:R-:W-:Y:S01]  /*1dc0*/  UMOV UR15, 0x40000040 ;  /* 0x40000040000f7882 */ /* 0x000fe20000000000 */
[----:B------:R-:W-:Y:S01]  /*1dd0*/  UMOV UR13, 0x40000040 ;  /* 0x40000040000d7882 */ /* 0x000fe20000000000 */
        /* <DEDUP_REMOVED lines=16> */
.L_x_1652:
[----:B------:R-:W-:Y:S01]  /*1ee0*/  VIADD R4, R4, 0xfffffffe ;  /* 0xfffffffe04047836 */ /* 0x000fe20000000000 */
[----:B------:R-:W-:-:S04]  /*1ef0*/  UIADD3 UR6, UR21, 0x28c60, URZ ;  /* 0x00028c6015067890 */ /* 0x000fc8000fffe03f */
[----:B------:R-:W-:Y:S01]  /*1f00*/  ISETP.GE.AND P1, PT, R4, R5, PT ;  /* 0x000000050400720c */ /* 0x000fe20003f26270 */
[----:B------:R-:W-:-:S09]  /*1f10*/  UPRMT UR6, UR40, 0x654, UR6 ;  /* 0x0000065428067896 */ /* 0x000fd20008000006 */
[----:B------:R-:W-:Y:S03]  /*1f20*/  SYNCS.ARRIVE.TRANS64.RED.A1T0 RZ, [UR6], RZ ;  /* 0x000000ffffff79a7 */ /* 0x000fe60008100406 */
[----:B------:R-:W-:Y:S05]  /*1f30*/  @!P1 BRA `(.L_x_1653) ;  /* 0x0000000800d89947 */ /* 0x000fea0003800000 */
.L_x_1659:
[----:B------:R-:W-:Y:S01]  /*1f40*/  BAR.SYNC.DEFER_BLOCKING 0xe, 0x100 ;  /* 0x0384000000007b1d */ /* 0x000fe20000010000 */
[----:B01----:R-:W-:Y:S01]  /*1f50*/  IMAD.U32 R3, RZ, RZ, UR38 ;  /* 0x00000026ff037e24 */ /* 0x003fe2000f8e00ff */
[----:B------:R-:W-:Y:S01]  /*1f60*/  UIADD3 UR38, UR38, 0x1, URZ ;  /* 0x0000000126267890 */ /* 0x000fe2000fffe03f */
[C---:B------:R-:W-:Y:S01]  /*1f70*/  ISETP.GT.AND P2, PT, R4.reuse, R5, PT ;  /* 0x000000050400720c */ /* 0x040fe20003f44270 */
[----:B------:R-:W-:Y:S02]  /*1f80*/  VIADD R4, R4, 0xffffffff ;  /* 0xffffffff04047836 */ /* 0x000fe40000000000 */
        /* <DEDUP_REMOVED lines=138> */
.L_x_1654:
[----:B------:R-:W-:Y:S01]  /*2830*/  ULEA UR21, UR38, UR42, 0x3 ;  /* 0x0000002a26157291 */ /* 0x000fe2000f8e183f */
[----:B------:R-:W-:-:S05]  /*2840*/  IMAD.U32 R0, RZ, RZ, UR37 ;  /* 0x00000025ff007e24 */ /* 0x000fca000f8e00ff */
[----:B------:R-:W-:-:S04]  /*2850*/  SHF.L.U32 R0, R0, 0x1f, RZ ;  /* 0x0000001f00007819 */ /* 0x000fc800000006ff */
[----:B------:R0:W1:Y:S01]  /*2860*/  SYNCS.PHASECHK.TRANS64.TRYWAIT P1, [UR21+0x28c50], R0 ;  /* 0x028c5000ff0075a7 */ /* 0x0000620008020155 */
[----:B------:R-:W-:Y:S05]  /*2870*/  @!P0 BRA `(.L_x_1655) ;  /* 0x0000000000048947 */ /* 0x000fea0003800000 */
[----:B------:R-:W-:Y:S01]  /*2880*/  BPT.TRAP 0x1 ;  /* 0x000000040000795c */ /* 0x000fe20000300000 */
.L_x_1655:
[----:B-1----:R-:W-:Y:S05]  /*2890*/  @P1 BRA `(.L_x_1656) ;  /* 0x0000000000081947 */ /* 0x002fea0003800000 */
[----:B------:R-:W1:Y:S02]  /*28a0*/  SYNCS.PHASECHK.TRANS64.TRYWAIT P1, [UR21+0x28c50], R0 ;  /* 0x028c5000ff0075a7 */ /* 0x000e640008020155 */
[----:B-1----:R-:W-:Y:S05]  /*28b0*/  @!P1 BRA `(.L_x_1657) ;  /* 0x0000011400089947 */ /* 0x002fea0003800000 */
.L_x_1656:
[----:B------:R-:W-:Y:S01]  /*28c0*/  ULEA UR18, UR38, UR20, 0xc ;  /* 0x0000001426127291 */ /* 0x000fe2000f8e603f */
[----:B------:R-:W-:Y:S01]  /*28d0*/  WARPGROUP.ARRIVE ;  /* 0x00000000000079c5 */ /* 0x000fe20000000000 */
[----:B------:R-:W-:Y:S01]  /*28e0*/  UMOV UR19, 0x40000040 ;  /* 0x4000004000137882 */ /* 0x000fe20000000000 */
[----:B------:R-:W-:Y:S01]  /*28f0*/  UMOV UR7, 0x40000040 ;  /* 0x4000004000077882 */ /* 0x000fe20000000000 */
[----:B------:R-:W-:Y:S02]  /*2900*/  UIADD3 UR6, UR18, 0x80, URZ ;  /* 0x0000008012067890 */ /* 0x000fe4000fffe03f */
[----:B------:R-:W-:Y:S01]  /*2910*/  UIADD3 UR10, UR18, 0x100, URZ ;  /* 0x00000100120a7890 */ /* 0x000fe2000fffe03f */
[----:B------:R-:W-:Y:S02]  /*2920*/  UMOV UR11, 0x40000040 ;  /* 0x40000040000b7882 */ /* 0x000fe40000000000 */
[----:B------:R-:W-:Y:S01]  /*2930*/  HGMMA.64x256x16.F32 R24, gdesc[UR16].tnspB, R24, gsb0 ;  /* 0x43e00000101879f0 */ /* 0x000fe20008000818 */
[----:B------:R-:W-:Y:S01]  /*2940*/  UIADD3 UR14, UR18, 0x180, URZ ;  /* 0x00000180120e7890 */ /* 0x000fe2000fffe03f */
[----:B------:R-:W-:Y:S01]  /*2950*/  UMOV UR15, 0x40000040 ;  /* 0x40000040000f7882 */ /* 0x000fe20000000000 */
[----:B------:R-:W-:-:S02]  /*2960*/  WARPGROUP.DEPBAR.LE gsb0, 0x0 ;  /* 0x00008000000079c5 */ /* 0x000fc40000010000 */
        /* <DEDUP_REMOVED lines=15> */
.L_x_1658:
[----:B------:R-:W-:-:S04]  /*2a60*/  UIADD3 UR6, UR21, 0x28c60, URZ ;  /* 0x00028c6015067890 */ /* 0x000fc8000fffe03f */
[----:B------:R-:W-:-:S09]  /*2a70*/  UPRMT UR6, UR40, 0x654, UR6 ;  /* 0x0000065428067896 */ /* 0x000fd20008000006 */
[----:B------:R-:W-:Y:S01]  /*2a80*/  SYNCS.ARRIVE.TRANS64.RED.A1T0 RZ, [UR6], RZ ;  /* 0x000000ffffff79a7 */ /* 0x000fe20008100406 */
[----:B------:R-:W-:Y:S05]  /*2a90*/  @P2 BRA `(.L_x_1659) ;  /* 0xfffffff400282947 */ /* 0x000fea000383ffff */
.L_x_1653:
[----:B------:R-:W-:Y:S01]  /*2aa0*/  BAR.SYNC.DEFER_BLOCKING 0xe, 0x100 ;  /* 0x0384000000007b1d */ /* 0x000fe20000010000 */
[----:B01----:R-:W-:Y:S01]  /*2ab0*/  IMAD.U32 R3, RZ, RZ, UR38 ;  /* 0x00000026ff037e24 */ /* 0x003fe2000f8e00ff */
[----:B------:R-:W-:Y:S01]  /*2ac0*/  UIADD3 UR38, UR38, 0x1, URZ ;  /* 0x0000000126267890 */ /* 0x000fe2000fffe03f */
[----:B------:R-:W-:Y:S02]  /*2ad0*/  PLOP3.LUT P0, PT, PT, PT, PT, 0x8, 0x0 ;  /* 0x000000000000781c */ /* 0x000fe40003f0e170 */
        /* <DEDUP_REMOVED lines=136> */
[----:B------:R-:W-:-:S02]  /*3360*/  IMAD.MOV.U32 R0, RZ, RZ, RZ ;  /* 0x000000ffff007224 */ /* 0x000fc400078e00ff */
[----:B------:R-:W-:Y:S01]  /*3370*/  IMAD.MOV.U32 R3, RZ, RZ, RZ ;  /* 0x000000ffff037224 */ /* 0x000fe200078e00ff */
[----:B------:R-:W-:Y:S06]  /*3380*/  BAR.ARV 0xf, 0x100 ;  /* 0x03c4000000007b1d */ /* 0x000fec0000002000 */
[----:B------:R-:W-:Y:S05]  /*3390*/  BRA `(.L_x_1649) ;  /* 0x0000009800b07947 */ /* 0x000fea0003800000 */
.L_x_1642:
[----:B------:R-:W-:Y:S01]  /*33a0*/  ULDC UR4, c[0x0][0x448] ;  /* 0x0001120000047ab9 */ /* 0x000fe20000000800 */
[----:B------:R-:W-:Y:S02]  /*33b0*/  UIADD3 UR10, UR44, 0x3f, URZ ;  /* 0x0000003f2c0a7890 */ /* 0x000fe4000fffe03f */
[----:B------:R-:W-:Y:S01]  /*33c0*/  UISETP.NE.AND UP0, UPT, UR4, 0x1, UPT ;  /* 0x000000010400788c */ /* 0x000fe2000bf05270 */
[----:B------:R-:W-:Y:S02]  /*33d0*/  ULDC UR11, c[0x0][0x288] ;  /* 0x0000a200000b7ab9 */ /* 0x000fe40000000800 */
[----:B------:R-:W-:Y:S01]  /*33e0*/  ULDC.64 UR4, c[0x0][0x9e0] ;  /* 0x0002780000047ab9 */ /* 0x000fe20000000a00 */
[----:B------:R-:W-:Y:S02]  /*33f0*/  UP2UR UR51, UPR, URZ, 0x1 ;  /* 0x000000013f337883 */ /* 0x000fe40008000000 */
[----:B------:R-:W-:-:S04]  /*3400*/  UIADD3 UR12, -UR11, 0x1, URZ ;  /* 0x000000010b0c7890 */ /* 0x000fc8000fffe13f */
[----:B------:R-:W-:Y:S01]  /*3410*/  UIMAD UR12, UR49, UR6, UR12 ;  /* 0x00000006310c72a4 */ /* 0x000fe2000f8e020c */
[----:B------:R-:W-:Y:S01]  /*3420*/  @UP0 ULDC UR8, c[0x0][0x44c] ;  /* 0x0001130000080ab9 */ /* 0x000fe20000000800 */
[----:B------:R-:W-:Y:S01]  /*3430*/  @UP0 ULDC UR13, c[0x0][0x450] ;  /* 0x00011400000d0ab9 */ /* 0x000fe20000000800 */
[----:B------:R-:W-:-:S04]  /*3440*/  UIMAD.WIDE.U32 UR8, UR10, UR8, URZ ;  /* 0x000000080a0872a5 */ /* 0x000fc8000f8e003f */
[----:B------:R-:W-:Y:S02]  /*3450*/  @UP0 USHF.R.U32.HI UR10, URZ, UR13, UR9 ;  /* 0x0000000d3f0a0299 */ /* 0x000fe40008011609 */
[----:B------:R-:W-:Y:S02]  /*3460*/  UISETP.GE.AND UP0, UPT, UR5, 0x1, UPT ;  /* 0x000000010500788c */ /* 0x000fe4000bf06270 */
[----:B------:R-:W-:Y:S02]  /*3470*/  UIADD3 UR10, UR12, UR10, URZ ;  /* 0x0000000a0c0a7290 */ /* 0x000fe4000fffe03f */
[----:B------:R-:W-:Y:S02]  /*3480*/  UP2UR UR50, UPR, URZ, 0x1 ;  /* 0x000000013f327883 */ /* 0x000fe40008000000 */
[----:B------:R-:W-:Y:S01]  /*3490*/  PLOP3.LUT P0, PT, PT, PT, UP0, 0x40, 0x0 ;  /* 0x000000000000781c */ /* 0x000fe20003f0e808 */
[----:B------:R-:W-:-:S06]  /*34a0*/  UIADD3 UR4, UR10, UR4, URZ ;  /* 0x000000040a047290 */ /* 0x000fcc000fffe03f */
[----:B------:R-:W-:-:S06]  /*34b0*/  MOV R0, UR4 ;  /* 0x0000000400007c02 */ /* 0x000fcc0008000f00 */
[----:B------:R-:W-:Y:S05]  /*34c0*/  @P0 BRA `(.L_x_1660) ;  /* 0x0000000000400947 */ /* 0x000fea0003800000 */
[----:B------:R-:W-:Y:S01]  /*34d0*/  ISETP.LT.AND P0, PT, RZ, UR10, PT ;  /* 0x0000000aff007c0c */ /* 0x000fe2000bf01270 */
[----:B------:R-:W-:-:S12]  /*34e0*/  UIADD3 UR4, UR10, -0x1, URZ ;  /* 0xffffffff0a047890 */ /* 0x000fd8000fffe03f */
[----:B------:R-:W-:Y:S05]  /*34f0*/  @P0 BRA `(.L_x_1661) ;  /* 0x00000000001c0947 */ /* 0x000fea0003800000 */
[----:B------:R-:W-:Y:S02]  /*3500*/  UISETP.NE.AND UP0, UPT, UR5, 0x1, UPT ;  /* 0x000000010500788c */ /* 0x000fe4000bf05270 */
[----:B------:R-:W-:-:S09]  /*3510*/  UIADD3 UR4, -UR10, URZ, URZ ;  /* 0x0000003f0a047290 */ /* 0x000fd2000fffe13f */
[----:B------:R-:W-:Y:S02]  /*3520*/  @UP0 ULDC.64 UR12, c[0x0][0x9e8] ;  /* 0x00027a00000c0ab9 */ /* 0x000fe40000000a00 */
[----:B------:R-:W-:-:S04]  /*3530*/  UIMAD.WIDE.U32 UR8, UR4, UR12, URZ ;  /* 0x0000000c040872a5 */ /* 0x000fc8000f8e003f */
[----:B------:R-:W-:-:S04]  /*3540*/  @UP0 USHF.R.U32.HI UR4, URZ, UR13, UR9 ;  /* 0x0000000d3f040299 */ /* 0x000fc80008011609 */
[----:B------:R-:W-:Y:S01]  /*3550*/  ULOP3.LUT UR4, URZ, UR4, URZ, 0x33, !UPT ;  /* 0x000000043f047292 */ /* 0x000fe2000f8e333f */
[----:B------:R-:W-:Y:S11]  /*3560*/  BRA `(.L_x_1662) ;  /* 0x0000000000107947 */ /* 0x000ff60003800000 */
.L_x_1661:
[----:B------:R-:W-:-:S11]  /*3570*/  UISETP.NE.AND UP0, UPT, UR5, 0x1, UPT ;  /* 0x000000010500788c */ /* 0x000fd6000bf05270 */
[----:B------:R-:W-:Y:S02]  /*3580*/  @UP0 ULDC.64 UR12, c[0x0][0x9e8] ;  /* 0x00027a00000c0ab9 */ /* 0x000fe40000000a00 */
[----:B------:R-:W-:-:S04]  /*3590*/  UIMAD.WIDE.U32 UR8, UR4, UR12, URZ ;  /* 0x0000000c040872a5 */ /* 0x000fc8000f8e003f */
[----:B------:R-:W-:-:S12]  /*35a0*/  @UP0 USHF.R.U32.HI UR4, URZ, UR13, UR9 ;  /* 0x0000000d3f040299 */ /* 0x000fd80008011609 */
.L_x_1662:
[----:B------:R-:W-:-:S06]  /*35b0*/  UIMAD UR4, UR4, UR5, UR5 ;  /* 0x00000005040472a4 */ /* 0x000fcc000f8e0205 */
[----:B------:R-:W-:-:S07]  /*35c0*/  VIMNMX R0, R0, UR4, PT ;  /* 0x0000000400007c48 */ /* 0x000fce000bfe0100 */
.L_x_1660:
[----:B------:R-:W-:Y:S01]  /*35d0*/  UISETP.NE.AND UP0, UPT, UR51, URZ, UPT ;  /* 0x0000003f3300728c */ /* 0x000fe2000bf05270 */
[----:B------:R-:W-:Y:S01]  /*35e0*/  VIADD R0, R0, 0x3f ;  /* 0x0000003f00007836 */ /* 0x000fe20000000000 */
[----:B------:R-:W-:Y:S01]  /*35f0*/  UMOV UR4, UR44 ;  /* 0x0000002c00047c82 */ /* 0x000fe20008000000 */
[----:B------:R-:W-:-:S03]  /*3600*/  UIMAD UR6, UR49, UR6, -UR11 ;  /* 0x00000006310672a4 */ /* 0x000fc6000f8e0a0b */
[----:B------:R-:W-:-:S04]  /*3610*/  SHF.R.S32.HI R3, RZ, 0x1f, R0 ;  /* 0x0000001fff037819 */ /* 0x000fc80000011400 */
[----:B------:R-:W-:Y:S01]  /*3620*/  LEA.HI R3, R3, R0, RZ, 0x6 ;  /* 0x0000000003037211 */ /* 0x000fe200078f30ff */
[----:B------:R-:W-:Y:S01]  /*3630*/  @UP0 ULDC UR8, c[0x0][0x44c] ;  /* 0x0001130000080ab9 */ /* 0x000fe20000000800 */
[----:B------:R-:W-:Y:S01]  /*3640*/  @UP0 ULDC UR10, c[0x0][0x450] ;  /* 0x00011400000a0ab9 */ /* 0x000fe20000000800 */
[----:B------:R-:W-:Y:S01]  /*3650*/  UIMAD.WIDE.U32 UR8, UR44, UR8, URZ ;  /* 0x000000082c0872a5 */ /* 0x000fe2000f8e003f */
[----:B------:R-:W-:-:S03]  /*3660*/  SHF.R.S32.HI R3, RZ, 0x6, R3 ;  /* 0x00000006ff037819 */ /* 0x000fc60000011403 */
[----:B------:R-:W-:Y:S01]  /*3670*/  @UP0 USHF.R.U32.HI UR4, URZ, UR10, UR9 ;  /* 0x0000000a3f040299 */ /* 0x000fe20008011609 */
[----:B------:R-:W-:Y:S01]  /*3680*/  VIMNMX R152, R3, UR7, PT ;  /* 0x0000000703987c48 */ /* 0x000fe2000bfe0100 */
[----:B------:R-:W-:Y:S02]  /*3690*/  UISETP.GE.AND UP0, UPT, UR5, 0x1, UPT ;  /* 0x000000010500788c */ /* 0x000fe4000bf06270 */
[----:B------:R-:W-:Y:S01]  /*36a0*/  UIADD3 UR4, UR6, UR4, URZ ;  /* 0x0000000406047290 */ /* 0x000fe2000fffe03f */
[----:B------:R-:W-:-:S03]  /*36b0*/  ULDC UR8, c[0x0][0x9dc] ;  /* 0x0002770000087ab9 */ /* 0x000fc60000000800 */
[----:B------:R-:W-:Y:S01]  /*36c0*/  PLOP3.LUT P0, PT, PT, PT, UP0, 0x40, 0x0 ;  /* 0x000000000000781c */ /* 0x000fe20003f0e808 */
[----:B------:R-:W-:-:S12]  /*36d0*/  UIADD3 UR8, UR4, -UR8, URZ ;  /* 0x8000000804087290 */ /* 0x000fd8000fffe03f */
[----:B------:R-:W-:Y:S05]  /*36e0*/  @P0 BRA `(.L_x_1663) ;  /* 0x0000000000440947 */ /* 0x000fea0003800000 */
[----:B------:R-:W-:-:S06]  /*36f0*/  UISETP.GT.AND UP0, UPT, UR4, -0x1, UPT ;  /* 0xffffffff0400788c */ /* 0x000fcc000bf04270 */
[----:B------:R-:W-:-:S13]  /*3700*/  PLOP3.LUT P0, PT, PT, PT, UP0, 0x80, 0x0 ;  /* 0x000000000000781c */ /* 0x000fda0003f0f008 */
[----:B------:R-:W-:Y:S05]  /*3710*/  @P0 BRA `(.L_x_1664) ;  /* 0x00000000001c0947 */ /* 0x000fea0003800000 */
[----:B------:R-:W-:Y:S02]  /*3720*/  UISETP.NE.AND UP0, UPT, UR5, 0x1, UPT ;  /* 0x000000010500788c */ /* 0x000fe4000bf05270 */
[----:B------:R-:W-:-:S09]  /*3730*/  ULOP3.LUT UR4, URZ, UR4, URZ, 0x33, !UPT ;  /* 0x000000043f047292 */ /* 0x000fd2000f8e333f */
[----:B------:R-:W-:Y:S02]  /*3740*/  @UP0 ULDC.64 UR10, c[0x0][0x9e8] ;  /* 0x00027a00000a0ab9 */ /* 0x000fe40000000a00 */
[----:B------:R-:W-:-:S04]  /*3750*/  UIMAD.WIDE.U32 UR6, UR4, UR10, URZ ;  /* 0x0000000a040672a5 */ /* 0x000fc8000f8e003f */
[----:B------:R-:W-:-:S04]  /*3760*/  @UP0 USHF.R.U32.HI UR4, URZ, UR11, UR7 ;  /* 0x0000000b3f040299 */ /* 0x000fc80008011607 */
[----:B------:R-:W-:Y:S01]  /*3770*/  ULOP3.LUT UR4, URZ, UR4, URZ, 0x33, !UPT ;  /* 0x000000043f047292 */ /* 0x000fe2000f8e333f */
[----:B------:R-:W-:Y:S11]  /*3780*/  BRA `(.L_x_1665) ;  /* 0x0000000000107947 */ /* 0x000ff60003800000 */
.L_x_1664:
[----:B------:R-:W-:-:S11]  /*3790*/  UISETP.NE.AND UP0, UPT, UR5, 0x1, UPT ;  /* 0x000000010500788c */ /* 0x000fd6000bf05270 */
[----:B------:R-:W-:Y:S02]  /*37a0*/  @UP0 ULDC.64 UR10, c[0x0][0x9e8] ;  /* 0x00027a00000a0ab9 */ /* 0x000fe40000000a00 */
[----:B------:R-:W-:-:S04]  /*37b0*/  UIMAD.WIDE.U32 UR6, UR4, UR10, URZ ;  /* 0x0000000a040672a5 */ /* 0x000fc8000f8e003f */
[----:B------:R-:W-:-:S12]  /*37c0*/  @UP0 USHF.R.U32.HI UR4, URZ, UR11, UR7 ;  /* 0x0000000b3f040299 */ /* 0x000fd80008011607 */
.L_x_1665:
[----:B------:R-:W-:-:S04]  /*37d0*/  UIMAD UR4, UR4, UR5, URZ ;  /* 0x00000005040472a4 */ /* 0x000fc8000f8e023f */
[----:B------:R-:W-:-:S04]  /*37e0*/  UISETP.LT.AND UP0, UPT, UR8, UR4, UPT ;  /* 0x000000040800728c */ /* 0x000fc8000bf01270 */
[----:B------:R-:W-:-:S12]  /*37f0*/  USEL UR8, UR8, UR4, !UP0 ;  /* 0x0000000408087287 */ /* 0x000fd8000c000000 */
.L_x_1663:
[----:B------:R-:W-:Y:S01]  /*3800*/  USHF.R.S32.HI UR4, URZ, 0x1f, UR8 ;  /* 0x0000001f3f047899 */ /* 0x000fe20008011408 */
[----:B------:R-:W-:Y:S01]  /*3810*/  PLOP3.LUT P0, PT, PT, PT, PT, 0x80, 0x0 ;  /* 0x000000000000781c */ /* 0x000fe20003f0f070 */
[----:B------:R-:W-:Y:S01]  /*3820*/  IMAD.MOV.U32 R0, RZ, RZ, RZ ;  /* 0x000000ffff007224 */ /* 0x000fe200078e00ff */
[----:B------:R-:W-:Y:S01]  /*3830*/  CS2R R150, SRZ ;  /* 0x0000000000967805 */ /* 0x000fe2000001ff00 */
[----:B------:R-:W-:Y:S01]  /*3840*/  ULEA.HI UR4, UR4, UR8, URZ, 0x6 ;  /* 0x0000000804047291 */ /* 0x000fe2000f8f303f */
[----:B------:R-:W-:Y:S01]  /*3850*/  IMAD.MOV.U32 R3, RZ, RZ, RZ ;  /* 0x000000ffff037224 */ /* 0x000fe200078e00ff */
[----:B------:R-:W-:Y:S02]  /*3860*/  CS2R R148, SRZ ;  /* 0x0000000000947805 */ /* 0x000fe4000001ff00 */
[----:B------:R-:W-:Y:S01]  /*3870*/  CS2R R146, SRZ ;  /* 0x0000000000927805 */ /* 0x000fe2000001ff00 */
[----:B------:R-:W-:Y:S01]  /*3880*/  USHF.R.S32.HI UR4, URZ, 0x6, UR4 ;  /* 0x000000063f047899 */ /* 0x000fe20008011404 */
[----:B------:R-:W-:-:S02]  /*3890*/  CS2R R144, SRZ ;  /* 0x0000000000907805 */ /* 0x000fc4000001ff00 */
[----:B------:R-:W-:Y:S02]  /*38a0*/  CS2R R164, SRZ ;  /* 0x0000000000a47805 */ /* 0x000fe4000001ff00 */
[----:B------:R-:W-:Y:S01]  /*38b0*/  CS2R R140, SRZ ;  /* 0x00000000008c7805 */ /* 0x000fe2000001ff00 */
[----:B------:R-:W-:Y:S01]  /*38c0*/  UISETP.LT.AND UP0, UPT, URZ, UR4, UPT ;  /* 0x000000043f00728c */ /* 0x000fe2000bf01270 */
[----:B------:R-:W-:Y:S02]  /*38d0*/  CS2R R162, SRZ ;  /* 0x0000000000a27805 */ /* 0x000fe4000001ff00 */
[----:B------:R-:W-:Y:S02]  /*38e0*/  CS2R R136, SRZ ;  /* 0x0000000000887805 */ /* 0x000fe4000001ff00 */
[----:B------:R-:W-:Y:S01]  /*38f0*/  CS2R R160, SRZ ;  /* 0x0000000000a07805 */ /* 0x000fe2000001ff00 */
[----:B------:R-:W-:Y:S01]  /*3900*/  USEL UR47, URZ, UR4, !UP0 ;  /* 0x000000043f2f7287 */ /* 0x000fe2000c000000 */
[----:B------:R-:W-:-:S02]  /*3910*/  CS2R R132, SRZ ;  /* 0x0000000000847805 */ /* 0x000fc4000001ff00 */
[----:B------:R-:W-:Y:S02]  /*3920*/  CS2R R158, SRZ ;  /* 0x00000000009e7805 */ /* 0x000fe4000001ff00 */
[----:B------:R-:W-:Y:S02]  /*3930*/  CS2R R156, SRZ ;  /* 0x00000000009c7805 */ /* 0x000fe4000001ff00 */
[----:B------:R-:W-:Y:S02]  /*3940*/  CS2R R128, SRZ ;  /* 0x0000000000807805 */ /* 0x000fe4000001ff00 */
[----:B------:R-:W-:Y:S02]  /*3950*/  CS2R R154, SRZ ;  /* 0x00000000009a7805 */ /* 0x000fe4000001ff00 */
[----:B------:R-:W-:Y:S01]  /*3960*/  ISETP.GT.AND P1, PT, R152, UR47, PT ;  /* 0x0000002f98007c0c */ /* 0x000fe2000bf24270 */
        /* <DEDUP_REMOVED lines=31> */
[----:B------:R-:W-:Y:S01]  /*3b60*/  CS2R R62, SRZ ;  /* 0x00000000003e7805 */ /* 0x000fe2000001ff00 */
        /* <DEDUP_REMOVED lines=18> */
[----:B------:R-:W-:Y:S01]  /*3c90*/  CS2R R26, SRZ ;  /* 0x00000000001a7805 */ /* 0x000fe2000001ff00 */
[----:B------:R-:W-:Y:S01]  /*3ca0*/  IMAD.MOV.U32 R210, RZ, RZ, RZ ;  /* 0x000000ffffd27224 */ /* 0x000fe200078e00ff */
[----:B------:R-:W-:Y:S06]  /*3cb0*/  @!P1 BRA `(.L_x_1649) ;  /* 0x0000009000689947 */ /* 0x000fec0003800000 */
        /* <DEDUP_REMOVED lines=11> */
[----:B------:R-:W-:-:S04]  /*3d70*/  ULOP3.LUT UR5, UR5, 0x3fff, URZ, 0xc0, !UPT ;  /* 0x00003fff05057892 */ /* 0x000fc8000f8ec03f */
[----:B------:R-:W-:-:S04]  /*3d80*/  ULOP3.LUT UR48, UR5, 0x2000000, URZ, 0xfc, !UPT ;  /* 0x0200000005307892 */ /* 0x000fc8000f8efc3f */
        /* <DEDUP_REMOVED lines=9> */
[----:B------:R-:W-:Y:S01]  /*3e20*/  MOV R13, RZ ;  /* 0x000000ff000d7202 */ /* 0x000fe20000000f00 */
[----:B------:R-:W-:Y:S02]  /*3e30*/  IMAD.U32 R6, RZ, RZ, UR4 ;  /* 0x00000004ff067e24 */ /* 0x000fe4000f8e00ff */
[----:B------:R-:W-:-:S02]  /*3e40*/  IMAD.U32 R7, RZ, RZ, UR5 ;  /* 0x00000005ff077e24 */ /* 0x000fc4000f8e00ff */
[----:B------:R-:W-:Y:S02]  /*3e50*/  IMAD.U32 R11, RZ, RZ, UR7 ;  /* 0x00000007ff0b7e24 */ /* 0x000fe4000f8e00ff */
[----:B------:R-:W-:Y:S02]  /*3e60*/  IMAD.MOV.U32 R8, RZ, RZ, 0x70 ;  /* 0x00000070ff087424 */ /* 0x000fe400078e00ff */
[----:B0-----:R-:W-:-:S07]  /*3e70*/  IMAD.MOV.U32 R12, RZ, RZ, 0x1 ;  /* 0x00000001ff0c7424 */ /* 0x001fce00078e00ff */
[----:B------:R-:W-:-:S07]  /*3e80*/  LEPC R20, `(.L_x_1666) ;  /* 0x000000001014794e */ /* 0x000fce0000000000 */
[----:B-1----:R-:W-:Y:S05]  /*3e90*/  CALL.ABS.NOINC R14 ;  /* 0x000000000e007343 */ /* 0x002fea0003c00000 */
.L_x_1666:
        /* <DEDUP_REMOVED lines=9> */
.L_x_1825:
[----:B------:R-:W-:Y:S05]  /*3f30*/  @!P0 BRA `(.L_x_1668) ;  /* 0x0000000000048947 */ /* 0x000fea0003800000 */
[----:B------:R-:W-:Y:S01]  /*3f40*/  BPT.TRAP 0x1 ;  /* 0x000000040000795c */ /* 0x000fe20000300000 */
.L_x_1668:
[----:B------:R-:W-:Y:S02]  /*3f50*/  IMAD.U32 R9, RZ, RZ, UR38 ;  /* 0x00000026ff097e24 */ /* 0x000fe4000f8e00ff */
[----:B------:R-:W-:-:S03]  /*3f60*/  IMAD.U32 R10, RZ, RZ, UR37 ;  /* 0x00000025ff0a7e24 */ /* 0x000fc6000f8e00ff */
[----:B------:R-:W-:Y:S02]  /*3f70*/  LEA R9, R9, UR42, 0x3 ;  /* 0x0000002a09097c11 */ /* 0x000fe4000f8e18ff */
[----:B------:R-:W-:-:S04]  /*3f80*/  SHF.L.U32 R10, R10, 0x1f, RZ ;  /* 0x0000001f0a0a7819 */ /* 0x000fc800000006ff */
[----:B------:R1:W2:Y:S01]  /*3f90*/  SYNCS.PHASECHK.TRANS64.TRYWAIT P1, [R9+URZ+0x28c30], R10 ;  /* 0x028c300a090075a7 */ /* 0x0002a2000802017f */
[----:B------:R-:W-:Y:S05]  /*3fa0*/  @!P0 BRA `(.L_x_1669) ;  /* 0x0000000000048947 */ /* 0x000fea0003800000 */
[----:B------:R-:W-:Y:S01]  /*3fb0*/  BPT.TRAP 0x1 ;  /* 0x000000040000795c */ /* 0x000fe20000300000 */
.L_x_1669:
[----:B--2---:R-:W-:Y:S05]  /*3fc0*/  @P1 BRA `(.L_x_1670) ;  /* 0x0000000000081947 */ /* 0x004fea0003800000 */
[----:B------:R-:W2:Y:S02]  /*3fd0*/  SYNCS.PHASECHK.TRANS64.TRYWAIT P1, [R9+URZ+0x28c30], R10 ;  /* 0x028c300a090075a7 */ /* 0x000ea4000802017f */
[----:B--2---:R-:W-:Y:S05]  /*3fe0*/  @!P1 BRA `(.L_x_1671) ;  /* 0x000000fc006c9947 */ /* 0x004fea0003800000 */
.L_x_1670:
        /* <DEDUP_REMOVED lines=40> */
.L_x_1672:
[----:B------:R-:W-:Y:S01]  /*4270*/  UISETP.NE.AND UP1, UPT, UR51, URZ, UPT ;  /* 0x0000003f3300728c */ /* 0x000fe2000bf25270 */
[----:B------:R-:W0:Y:S01]  /*4280*/  LDC R7, c[0x0][0x2f0] ;  /* 0x0000bc00ff077b82 */ /* 0x000e220000000800 */
[----:B------:R-:W-:Y:S01]  /*4290*/  VIADD R3, R185, UR44 ;  /* 0x0000002cb9037c36 */ /* 0x000fe20008000000 */
[----:B------:R-:W-:Y:S01]  /*42a0*/  R2UR UR6, R9 ;  /* 0x00000000090672ca */ /* 0x000fe200000e0000 */
[----:B------:R-:W-:Y:S01]  /*42b0*/  UISETP.NE.AND UP0, UPT, UR50, URZ, UPT ;  /* 0x0000003f3200728c */ /* 0x000fe2000bf05270 */
[----:B------:R-:W-:Y:S01]  /*42c0*/  LEA R12, R152, 0xffffffc0, 0x6 ;  /* 0xffffffc0980c7811 */ /* 0x000fe200078e30ff */
[----:B------:R-:W-:Y:S01]  /*42d0*/  IMAD.MOV.U32 R4, RZ, RZ, R3 ;  /* 0x000000ffff047224 */ /* 0x000fe200078e0003 */
[----:B------:R-:W-:Y:S01]  /*42e0*/  PLOP3.LUT P1, PT, PT, PT, UP1, 0x80, 0x0 ;  /* 0x000000000000781c */ /* 0x000fe20003f2f018 */
[----:B------:R-:W-:Y:S01]  /*42f0*/  ULDC UR11, c[0x0][0x9dc] ;  /* 0x00027700000b7ab9 */ /* 0x000fe20000000800 */
[----:B------:R-:W-:Y:S01]  /*4300*/  PLOP3.LUT P2, PT, PT, PT, UP1, 0x80, 0x0 ;  /* 0x000000000000781c */ /* 0x000fe20003f4f018 */
[----:B------:R-:W3:Y:S01]  /*4310*/  LDC R8, c[0x0][0x288] ;  /* 0x0000a200ff087b82 */ /* 0x000ee20000000800 */
[----:B------:R-:W-:Y:S01]  /*4320*/  @UP1 ULDC UR7, c[0x0][0x44c] ;  /* 0x0001130000071ab9 */ /* 0x000fe20000000800 */
[----:B------:R-:W-:-:S04]  /*4330*/  ULDC UR18, c[0x0][0x9e0] ;  /* 0x0002780000127ab9 */ /* 0x000fc80000000800 */
[----:B------:R-:W-:-:S04]  /*4340*/  UIADD3 UR6, UR6, 0x28c40, URZ ;  /* 0x00028c4006067890 */ /* 0x000fc8000fffe03f */
[----:B------:R-:W-:Y:S01]  /*4350*/  @P1 IMAD.HI.U32 R5, R3, UR7, RZ ;  /* 0x0000000703051c27 */ /* 0x000fe2000f8e00ff */
[----:B------:R-:W-:Y:S01]  /*4360*/  @UP1 ULDC UR7, c[0x0][0x450] ;  /* 0x0001140000071ab9 */ /* 0x000fe20000000800 */
[----:B------:R-:W-:Y:S01]  /*4370*/  UPRMT UR6, UR40, 0x654, UR6 ;  /* 0x0000065428067896 */ /* 0x000fe20008000006 */
[----:B------:R-:W-:Y:S01]  /*4380*/  PLOP3.LUT P1, PT, PT, PT, UP0, 0x40, 0x0 ;  /* 0x000000000000781c */ /* 0x000fe20003f2e808 */
[----:B------:R-:W-:Y:S01]  /*4390*/  IMAD.MOV.U32 R3, RZ, RZ, -0x40 ;  /* 0xffffffc0ff037424 */ /* 0x000fe200078e00ff */
[----:B------:R-:W-:-:S03]  /*43a0*/  @P2 SHF.R.U32.HI R4, RZ, UR7, R5 ;  /* 0x00000007ff042c19 */ /* 0x000fc60008011605 */
[----:B------:R-:W-:Y:S02]  /*43b0*/  IMAD R6, R152, R3, 0x41 ;  /* 0x0000004198067424 */ /* 0x000fe400078e0203 */
[----:B------:R-:W4:Y:S01]  /*43c0*/  SHFL.IDX PT, R56, R4, RZ, 0x1c1f ;  /* 0x001c1fff04387589 */ /* 0x000f2200000e0000 */
[----:B------:R-:W-:Y:S01]  /*43d0*/  SYNCS.ARRIVE.TRANS64.RED.A1T0 RZ, [UR6], RZ ;  /* 0x000000ffffff79a7 */ /* 0x000fe20008100406 */
[C---:B0-----:R-:W-:Y:S01]  /*43e0*/  IMAD R5, R7.reuse, UR49, R6 ;  /* 0x0000003107057c24 */ /* 0x041fe2000f8e0206 */
[----:B------:R-:W-:Y:S01]  /*43f0*/  ULOP3.LUT UR6, URZ, UR11, URZ, 0x33, !UPT ;  /* 0x0000000b3f067292 */ /* 0x000fe2000f8e333f */
[----:B------:R-:W-:Y:S02]  /*4400*/  IMAD R3, R7, UR49, -R12 ;  /* 0x0000003107037c24 */ /* 0x000fe4000f8e0a0c */
[----:B------:R-:W-:Y:S01]  /*4410*/  VIADD R20, R6, 0xffffffff ;  /* 0xffffffff06147836 */ /* 0x000fe20000000000 */
[--C-:B---3--:R-:W-:Y:S01]  /*4420*/  IADD3 R5, R5, -R8, -R2.reuse ;  /* 0x8000000805057210 */ /* 0x108fe20007ffe802 */
[----:B------:R-:W-:-:S04]  /*4430*/  IMAD.IADD R13, R3, 0x1, -R2 ;  /* 0x00000001030d7824 */ /* 0x000fc800078e0a02 */
[C---:B------:R-:W-:Y:S02]  /*4440*/  VIADD R14, R5.reuse, UR18 ;  /* 0x00000012050e7c36 */ /* 0x040fe40008000000 */
[----:B------:R-:W-:-:S03]  /*4450*/  VIADD R15, R5, UR6 ;  /* 0x00000006050f7c36 */ /* 0x000fc60008000000 */
[----:B----4-:R-:W-:Y:S01]  /*4460*/  VIADDMNMX R3, R56, R14, R13, PT ;  /* 0x0000000e38037246 */ /* 0x010fe2000380010d */
[----:B------:R-:W-:Y:S01]  /*4470*/  IMAD.IADD R5, R15, 0x1, R56 ;  /* 0x000000010f057824 */ /* 0x000fe200078e0238 */
[----:B------:R-:W-:Y:S06]  /*4480*/  @P1 BRA `(.L_x_1673) ;  /* 0x0000000000641947 */ /* 0x000fec0003800000 */
[----:B------:R-:W-:Y:S01]  /*4490*/  IMAD R11, R7, UR49, R56 ;  /* 0x00000031070b7c24 */ /* 0x000fe2000f8e0238 */
[----:B------:R-:W-:Y:S03]  /*44a0*/  BSSY B0, `(.L_x_1674) ;  /* 0x0000013000007945 */ /* 0x000fe60003800000 */
[----:B------:R-:W-:-:S05]  /*44b0*/  IMAD.IADD R11, R11, 0x1, -R8 ;  /* 0x000000010b0b7824 */ /* 0x000fca00078e0a08 */
[----:B------:R-:W-:-:S13]  /*44c0*/  ISETP.GT.AND P1, PT, R11, -0x1, PT ;  /* 0xffffffff0b00780c */ /* 0x000fda0003f24270 */
[----:B------:R-:W-:Y:S05]  /*44d0*/  @P1 BRA `(.L_x_1675) ;  /* 0x0000000000241947 */ /* 0x000fea0003800000 */
[----:B------:R-:W-:Y:S01]  /*44e0*/  ULDC UR6, c[0x0][0x9e4] ;  /* 0x0002790000067ab9 */ /* 0x000fe20000000800 */
[----:B------:R-:W-:Y:S01]  /*44f0*/  LOP3.LUT R11, RZ, R11, RZ, 0x33, !PT ;  /* 0x0000000bff0b7212 */ /* 0x000fe200078e33ff */
[----:B------:R-:W-:-:S05]  /*4500*/  IMAD.U32 R21, RZ, RZ, UR6 ;  /* 0x00000006ff157e24 */ /* 0x000fca000f8e00ff */
[----:B------:R-:W-:-:S13]  /*4510*/  ISETP.NE.AND P1, PT, R21, 0x1, PT ;  /* 0x000000011500780c */ /* 0x000fda0003f25270 */
[----:B------:R-:W0:Y:S02]  /*4520*/  @P1 LDC.64 R56, c[0x0][0x9e8] ;  /* 0x00027a00ff381b82 */ /* 0x000e240000000a00 */
[----:B0-----:R-:W-:-:S05]  /*4530*/  @P1 IMAD.HI.U32 R6, R11, R56, RZ ;  /* 0x000000380b061227 */ /* 0x001fca00078e00ff */
[----:B------:R-:W-:-:S04]  /*4540*/  @P1 SHF.R.U32.HI R11, RZ, R57, R6 ;  /* 0x00000039ff0b1219 */ /* 0x000fc80000011606 */
[----:B------:R-:W-:Y:S01]  /*4550*/  LOP3.LUT R11, RZ, R11, RZ, 0x33, !PT ;  /* 0x0000000bff0b7212 */ /* 0x000fe200078e33ff */
[----:B------:R-:W-:Y:S06]  /*4560*/  BRA `(.L_x_1676) ;  /* 0x0000000000187947 */ /* 0x000fec0003800000 */
.L_x_1675:
[----:B------:R-:W-:Y:S02]  /*4570*/  ULDC UR6, c[0x0][0x9e4] ;  /* 0x0002790000067ab9 */ /* 0x000fe40000000800 */
[----:B------:R-:W-:-:S04]  /*4580*/  MOV R21, UR6 ;  /* 0x0000000600157c02 */ /* 0x000fc80008000f00 */
[----:B------:R-:W-:-:S13]  /*4590*/  ISETP.NE.AND P1, PT, R21, 0x1, PT ;  /* 0x000000011500780c */ /* 0x000fda0003f25270 */
[----:B------:R-:W0:Y:S02]  /*45a0*/  @P1 LDC.64 R56, c[0x0][0x9e8] ;  /* 0x00027a00ff381b82 */ /* 0x000e240000000a00 */
[----:B0-----:R-:W-:-:S05]  /*45b0*/  @P1 IMAD.HI.U32 R6, R11, R56, RZ ;  /* 0x000000380b061227 */ /* 0x001fca00078e00ff */
[----:B------:R-:W-:-:S07]  /*45c0*/  @P1 SHF.R.U32.HI R11, RZ, R57, R6 ;  /* 0x00000039ff0b1219 */ /* 0x000fce0000011606 */
.L_x_1676:
[----:B------:R-:W-:Y:S05]  /*45d0*/  BSYNC B0 ;  /* 0x0000000000007941 */ /* 0x000fea0003800000 */
.L_x_1674:
[----:B------:R-:W-:-:S04]  /*45e0*/  IMAD R11, R11, R21, -R12 ;  /* 0x000000150b0b7224 */ /* 0x000fc800078e0a0c */
[----:B------:R-:W-:-:S05]  /*45f0*/  IMAD.IADD R6, R11, 0x1, -R2 ;  /* 0x000000010b067824 */ /* 0x000fca00078e0a02 */
[----:B------:R-:W-:Y:S02]  /*4600*/  VIADDMNMX R3, R6, R21, R3, PT ;  /* 0x0000001506037246 */ /* 0x000fe40003800103 */
[----:B------:R-:W-:-:S07]  /*4610*/  VIMNMX R5, R5, R6, !PT ;  /* 0x0000000605057248 */ /* 0x000fce0007fe0100 */
.L_x_1673:
[C---:B------:R-:W-:Y:S01]  /*4620*/  ISETP.GE.AND P2, PT, R20.reuse, 0x9, PT ;  /* 0x000000091400780c */ /* 0x040fe20003f46270 */
[----:B------:R-:W0:Y:S01]  /*4630*/  SHFL.IDX PT, R4, R4, 0x1, 0x1c1f ;  /* 0x003c1f0004047f89 */ /* 0x000e2200000e0000 */
[C---:B------:R-:W-:Y:S01]  /*4640*/  ISETP.GE.AND P1, PT, R20.reuse, 0x2, PT ;  /* 0x000000021400780c */ /* 0x040fe20003f26270 */
[----:B------:R-:W-:Y:S01]  /*4650*/  UISETP.NE.AND UP0, UPT, UR50, URZ, UPT ;  /* 0x0000003f3200728c */ /* 0x000fe2000bf05270 */
[C---:B------:R-:W-:Y:S02]  /*4660*/  ISETP.GT.AND P3, PT, R5.reuse, 0x8, !P2 ;  /* 0x000000080500780c */ /* 0x040fe40005764270 */
[----:B------:R-:W-:Y:S02]  /*4670*/  ISETP.GT.AND P4, PT, R5, 0x1, !P1 ;  /* 0x000000010500780c */ /* 0x000fe40004f84270 */
[----:B------:R-:W-:Y:S02]  /*4680*/  ISETP.LT.OR P3, PT, R3, 0x9, P3 ;  /* 0x000000090300780c */ /* 0x000fe40001f61670 */
[----:B------:R-:W-:-:S02]  /*4690*/  ISETP.GE.AND P5, PT, R20, 0x11, PT ;  /* 0x000000111400780c */ /* 0x000fc40003fa6270 */
[----:B------:R-:W-:Y:S02]  /*46a0*/  FSEL R57, R28, -INF , !P3 ;  /* 0xff8000001c397808 */ /* 0x000fe40005800000 */
[----:B------:R-:W-:Y:S02]  /*46b0*/  ISETP.LT.OR P4, PT, R3, 0x2, P4 ;  /* 0x000000020300780c */ /* 0x000fe40002781670 */
[----:B------:R-:W-:Y:S02]  /*46c0*/  ISETP.GT.AND P3, PT, R5, 0x10, !P5 ;  /* 0x000000100500780c */ /* 0x000fe40006f64270 */
[----:B------:R-:W-:Y:S02]  /*46d0*/  ISETP.GE.AND P6, PT, R20, 0xa, PT ;  /* 0x0000000a1400780c */ /* 0x000fe40003fc6270 */
[----:B------:R-:W-:Y:S02]  /*46e0*/  FSEL R25, R25, -INF , !P4 ;  /* 0xff80000019197808 */ /* 0x000fe40006000000 */
[----:B------:R-:W-:-:S02]  /*46f0*/  P2R R58, PR, RZ, 0x20 ;  /* 0x00000020ff3a7803 */ /* 0x000fc40000000000 */
[----:B------:R-:W-:Y:S01]  /*4700*/  ISETP.LT.OR P3, PT, R3, 0x11, P3 ;  /* 0x000000110300780c */ /* 0x000fe20001f61670 */
[----:B0-----:R-:W-:Y:S01]  /*4710*/  IMAD.IADD R6, R15, 0x1, R4 ;  /* 0x000000010f067824 */ /* 0x001fe200078e0204 */
[----:B------:R-:W-:Y:S02]  /*4720*/  ISETP.GT.AND P4, PT, R5, 0x9, !P6 ;  /* 0x000000090500780c */ /* 0x000fe40007784270 */
[----:B------:R-:W-:Y:S02]  /*4730*/  ISETP.GE.AND P5, PT, R20, 0x12, PT ;  /* 0x000000121400780c */ /* 0x000fe40003fa6270 */
[----:B------:R-:W-:Y:S02]  /*4740*/  FSEL R59, R32, -INF , !P3 ;  /* 0xff800000203b7808 */ /* 0x000fe40005800000 */
[----:B------:R-:W-:Y:S02]  /*4750*/  ISETP.LT.OR P4, PT, R3, 0xa, P4 ;  /* 0x0000000a0300780c */ /* 0x000fe40002781670 */
[----:B------:R-:W-:-:S02]  /*4760*/  ISETP.GT.AND P3, PT, R5, 0x11, !P5 ;  /* 0x000000110500780c */ /* 0x000fc40006f64270 */
[----:B------:R-:W-:Y:S02]  /*4770*/  FSEL R29, R29, -INF , !P4 ;  /* 0xff8000001d1d7808 */ /* 0x000fe40006000000 */
[----:B------:R-:W-:Y:S02]  /*4780*/  ISETP.LT.OR P3, PT, R3, 0x12, P3 ;  /* 0x000000120300780c */ /* 0x000fe40001f61670 */
[----:B------:R-:W-:Y:S02]  /*4790*/  ISETP.GE.AND P4, PT, R20, 0x19, PT ;  /* 0x000000191400780c */ /* 0x000fe40003f86270 */
[----:B------:R-:W-:Y:S02]  /*47a0*/  FSEL R33, R33, -INF , !P3 ;  /* 0xff80000021217808 */ /* 0x000fe40005800000 */
[----:B------:R-:W-:Y:S02]  /*47b0*/  ISETP.GT.AND P3, PT, R5, 0x18, !P4 ;  /* 0x000000180500780c */ /* 0x000fe40006764270 */
[----:B------:R-:W-:-:S02]  /*47c0*/  P2R R32, PR, RZ, 0x10 ;  /* 0x00000010ff207803 */ /* 0x000fc40000000000 */
[----:B------:R-:W-:Y:S02]  /*47d0*/  ISETP.LT.OR P3, PT, R3, 0x19, P3 ;  /* 0x000000190300780c */ /* 0x000fe40001f61670 */
[----:B------:R-:W-:Y:S02]  /*47e0*/  ISETP.GE.AND P4, PT, R20, 0x1a, PT ;  /* 0x0000001a1400780c */ /* 0x000fe40003f86270 */
[----:B------:R-:W-:Y:S02]  /*47f0*/  FSEL R61, R36, -INF , !P3 ;  /* 0xff800000243d7808 */ /* 0x000fe40005800000 */
[----:B------:R-:W-:Y:S02]  /*4800*/  ISETP.GT.AND P3, PT, R5, 0x19, !P4 ;  /* 0x000000190500780c */ /* 0x000fe40006764270 */
[----:B------:R-:W-:Y:S02]  /*4810*/  P2R R36, PR, RZ, 0x10 ;  /* 0x00000010ff247803 */ /* 0x000fe40000000000 */
[----:B------:R-:W-:-:S02]  /*4820*/  ISETP.LT.OR P3, PT, R3, 0x1a, P3 ;  /* 0x0000001a0300780c */ /* 0x000fc40001f61670 */
[C---:B------:R-:W-:Y:S02]  /*4830*/  ISETP.GE.AND P4, PT, R20.reuse, 0x21, PT ;  /* 0x000000211400780c */ /* 0x040fe40003f86270 */
[----:B------:R-:W-:Y:S02]  /*4840*/  FSEL R37, R37, -INF , !P3 ;  /* 0xff80000025257808 */ /* 0x000fe40005800000 */
[----:B------:R-:W-:Y:S02]  /*4850*/  ISETP.GT.AND P3, PT, R5, 0x20, !P4 ;  /* 0x000000200500780c */ /* 0x000fe40006764270 */
[----:B------:R-:W-:Y:S02]  /*4860*/  P2R R60, PR, RZ, 0x10 ;  /* 0x00000010ff3c7803 */ /* 0x000fe40000000000 */
[----:B------:R-:W-:Y:S02]  /*4870*/  ISETP.LT.OR P3, PT, R3, 0x21, P3 ;  /* 0x000000210300780c */ /* 0x000fe40001f61670 */
[----:B------:R-:W-:-:S02]  /*4880*/  ISETP.GE.AND P4, PT, R20, 0x22, PT ;  /* 0x000000221400780c */ /* 0x000fc40003f86270 */
[----:B------:R-:W-:Y:S02]  /*4890*/  FSEL R63, R40, -INF , !P3 ;  /* 0xff800000283f7808 */ /* 0x000fe40005800000 */
[----:B------:R-:W-:Y:S02]  /*48a0*/  ISETP.GT.AND P3, PT, R5, 0x21, !P4 ;  /* 0x000000210500780c */ /* 0x000fe40006764270 */
[----:B------:R-:W-:Y:S02]  /*48b0*/  P2R R40, PR, RZ, 0x10 ;  /* 0x00000010ff287803 */ /* 0x000fe40000000000 */
[----:B------:R-:W-:Y:S02]  /*48c0*/  ISETP.LT.OR P3, PT, R3, 0x22, P3 ;  /* 0x000000220300780c */ /* 0x000fe40001f61670 */
[----:B------:R-:W-:Y:S02]  /*48d0*/  ISETP.GE.AND P4, PT, R20, 0x29, PT ;  /* 0x000000291400780c */ /* 0x000fe40003f86270 */
[----:B------:R-:W-:-:S02]  /*48e0*/  FSEL R41, R41, -INF , !P3 ;  /* 0xff80000029297808 */ /* 0x000fc40005800000 */
[----:B------:R-:W-:Y:S02]  /*48f0*/  ISETP.GT.AND P3, PT, R5, 0x28, !P4 ;  /* 0x000000280500780c */ /* 0x000fe40006764270 */
[----:B------:R-:W-:Y:S02]  /*4900*/  P2R R62, PR, RZ, 0x10 ;  /* 0x00000010ff3e7803 */ /* 0x000fe40000000000 */
[----:B------:R-:W-:Y:S02]  /*4910*/  ISETP.LT.OR P3, PT, R3, 0x29, P3 ;  /* 0x000000290300780c */ /* 0x000fe40001f61670 */
[----:B------:R-:W-:Y:S02]  /*4920*/  ISETP.GE.AND P4, PT, R20, 0x2a, PT ;  /* 0x0000002a1400780c */ /* 0x000fe40003f86270 */
[----:B------:R-:W-:Y:S02]  /*4930*/  FSEL R65, R44, -INF , !P3 ;  /* 0xff8000002c417808 */ /* 0x000fe40005800000 */
[----:B------:R-:W-:-:S02]  /*4940*/  ISETP.GT.AND P3, PT, R5, 0x29, !P4 ;  /* 0x000000290500780c */ /* 0x000fc40006764270 */
[----:B------:R-:W-:Y:S02]  /*4950*/  P2R R44, PR, RZ, 0x10 ;  /* 0x00000010ff2c7803 */ /* 0x000fe40000000000 */
[----:B------:R-:W-:Y:S02]  /*4960*/  ISETP.LT.OR P3, PT, R3, 0x2a, P3 ;  /* 0x0000002a0300780c */ /* 0x000fe40001f61670 */
[----:B------:R-:W-:Y:S02]  /*4970*/  P2R R28, PR, RZ, 0x20 ;  /* 0x00000020ff1c7803 */ /* 0x000fe40000000000 */
[----:B------:R-:W-:Y:S02]  /*4980*/  FSEL R45, R45, -INF , !P3 ;  /* 0xff8000002d2d7808 */ /* 0x000fe40005800000 */
[----:B------:R-:W-:Y:S02]  /*4990*/  ISETP.GE.AND P3, PT, R20, 0x31, PT ;  /* 0x000000311400780c */ /* 0x000fe40003f66270 */
[----:B------:R-:W-:-:S02]  /*49a0*/  P2R R56, PR, RZ, 0x40 ;  /* 0x00000040ff387803 */ /* 0x000fc40000000000 */
[----:B------:R-:W-:-:S04]  /*49b0*/  ISETP.GT.AND P4, PT, R5, 0x30, !P3 ;  /* 0x000000300500780c */ /* 0x000fc80005f84270 */
[----:B------:R-:W-:-:S04]  /*49c0*/  ISETP.LT.OR P4, PT, R3, 0x31, P4 ;  /* 0x000000310300780c */ /* 0x000fc80002781670 */
[----:B------:R-:W-:Y:S02]  /*49d0*/  FSEL R67, R48, -INF , !P4 ;  /* 0xff80000030437808 */ /* 0x000fe40006000000 */
[----:B------:R-:W-:-:S04]  /*49e0*/  ISETP.GE.AND P4, PT, R20, 0x32, PT ;  /* 0x000000321400780c */ /* 0x000fc80003f86270 */
        /* <DEDUP_REMOVED lines=8> */
[----:B------:R-:W-:Y:S02]  /*4a70*/  P2R R11, PR, RZ, 0x40 ;  /* 0x00000040ff0b7803 */ /* 0x000fe40000000000 */
[----:B------:R-:W-:-:S04]  /*4a80*/  ISETP.GT.AND P6, PT, R5, RZ, !P6 ;  /* 0x000000ff0500720c */ /* 0x000fc800077c4270 */
[----:B------:R-:W-:-:S04]  /*4a90*/  ISETP.LT.OR P6, PT, R3, 0x1, P6 ;  /* 0x000000010300780c */ /* 0x000fc800037c1670 */
[----:B------:R-:W-:Y:S02]  /*4aa0*/  FSEL R21, R24, -INF , !P6 ;  /* 0xff80000018157808 */ /* 0x000fe40007000000 */
[----:B------:R-:W-:-:S04]  /*4ab0*/  ISETP.GE.AND P6, PT, R20, 0x3a, PT ;  /* 0x0000003a1400780c */ /* 0x000fc80003fc6270 */
[----:B------:R-:W-:Y:S02]  /*4ac0*/  P2R R20, PR, RZ, 0x40 ;  /* 0x00000040ff147803 */ /* 0x000fe40000000000 */
[----:B------:R-:W-:-:S04]  /*4ad0*/  ISETP.GT.AND P6, PT, R5, 0x39, !P6 ;  /* 0x000000390500780c */ /* 0x000fc800077c4270 */
[----:B------:R-:W-:Y:S02]  /*4ae0*/  ISETP.LT.OR P6, PT, R3, 0x3a, P6 ;  /* 0x0000003a0300780c */ /* 0x000fe400037c1670 */
[----:B------:R-:W-:Y:S02]  /*4af0*/  VIADDMNMX R3, R4, R14, R13, PT ;  /* 0x0000000e04037246 */ /* 0x000fe4000380010d */
[----:B------:R-:W-:Y:S02]  /*4b00*/  FSEL R53, R53, -INF , !P6 ;  /* 0xff80000035357808 */ /* 0x000fe40007000000 */
[----:B------:R-:W-:-:S13]  /*4b10*/  PLOP3.LUT P6, PT, PT, PT, UP0, 0x40, 0x0 ;  /* 0x000000000000781c */ /* 0x000fda0003fce808 */
[----:B------:R-:W-:Y:S05]  /*4b20*/  @P6 BRA `(.L_x_1677) ;  /* 0x0000000000646947 */ /* 0x000fea0003800000 */
        /* <DEDUP_REMOVED lines=14> */
.L_x_1679:
[----:B------:R-:W-:Y:S02]  /*4c10*/  ULDC UR6, c[0x0][0x9e4] ;  /* 0x0002790000067ab9 */ /* 0x000fe40000000800 */
[----:B------:R-:W-:-:S05]  /*4c20*/  IMAD.U32 R14, RZ, RZ, UR6 ;  /* 0x00000006ff0e7e24 */ /* 0x000fca000f8e00ff */
[----:B------:R-:W-:-:S13]  /*4c30*/  ISETP.NE.AND P6, PT, R14, 0x1, PT ;  /* 0x000000010e00780c */ /* 0x000fda0003fc5270 */
[----:B------:R-:W0:Y:S02]  /*4c40*/  @P6 LDC.64 R70, c[0x0][0x9e8] ;  /* 0x00027a00ff466b82 */ /* 0x000e240000000a00 */
[----:B0-----:R-:W-:-:S05]  /*4c50*/  @P6 IMAD.HI.U32 R4, R5, R70, RZ ;  /* 0x0000004605046227 */ /* 0x001fca00078e00ff */
[----:B------:R-:W-:-:S07]  /*4c60*/  @P6 SHF.R.U32.HI R5, RZ, R71, R4 ;  /* 0x00000047ff056219 */ /* 0x000fce0000011604 */
.L_x_1680:
[----:B------:R-:W-:Y:S05]  /*4c70*/  BSYNC B0 ;  /* 0x0000000000007941 */ /* 0x000fea0003800000 */
.L_x_1678:
[----:B------:R-:W-:-:S04]  /*4c80*/  IMAD R5, R5, R14, -R12 ;  /* 0x0000000e05057224 */ /* 0x000fc800078e0a0c */
[----:B------:R-:W-:-:S05]  /*4c90*/  IMAD.IADD R5, R5, 0x1, -R2 ;  /* 0x0000000105057824 */ /* 0x000fca00078e0a02 */
[----:B------:R-:W-:Y:S02]  /*4ca0*/  VIADDMNMX R3, R5, R14, R3, PT ;  /* 0x0000000e05037246 */ /* 0x000fe40003800103 */
[----:B------:R-:W-:-:S07]  /*4cb0*/  VIMNMX R6, R6, R5, !PT ;  /* 0x0000000506067248 */ /* 0x000fce0007fe0100 */
.L_x_1677:
[----:B------:R-:W-:Y:S01]  /*4cc0*/  ISETP.GT.AND P1, PT, R6, 0x1, !P1 ;  /* 0x000000010600780c */ /* 0x000fe20004f24270 */
[----:B------:R-:W-:Y:S01]  /*4cd0*/  ULDC UR10, c[0x0][0x988] ;  /* 0x00026200000a7ab9 */ /* 0x000fe20000000800 */
[----:B------:R-:W-:Y:S01]  /*4ce0*/  FMNMX.FTZ R4, R21, R25, !PT ;  /* 0x0000001915047209 */ /* 0x000fe20007810000 */
[----:B------:R-:W-:Y:S01]  /*4cf0*/  BAR.SYNC.DEFER_BLOCKING 0xf, 0x100 ;  /* 0x03c4000000007b1d */ /* 0x000fe20000010000 */
[----:B------:R-:W-:Y:S02]  /*4d00*/  ISETP.LT.OR P1, PT, R3, 0x2, P1 ;  /* 0x000000020300780c */ /* 0x000fe40000f21670 */
[----:B------:R-:W-:Y:S02]  /*4d10*/  FMNMX.FTZ R4, R57, R4, !PT ;  /* 0x0000000439047209 */ /* 0x000fe40007810000 */
[----:B------:R-:W-:Y:S02]  /*4d20*/  FSEL R27, R27, -INF , !P1 ;  /* 0xff8000001b1b7808 */ /* 0x000fe40004800000 */
[----:B------:R-:W-:-:S02]  /*4d30*/  ISETP.NE.AND P1, PT, R56, RZ, PT ;  /* 0x000000ff3800720c */ /* 0x000fc40003f25270 */
[----:B------:R-:W-:Y:S02]  /*4d40*/  FMNMX.FTZ R4, R29, R4, !PT ;  /* 0x000000041d047209 */ /* 0x000fe40007810000 */
[----:B------:R-:W-:Y:S02]  /*4d50*/  ISETP.GT.AND P1, PT, R6, 0x9, !P1 ;  /* 0x000000090600780c */ /* 0x000fe40004f24270 */
[----:B------:R-:W-:Y:S02]  /*4d60*/  FMNMX.FTZ R4, R59, R4, !PT ;  /* 0x000000043b047209 */ /* 0x000fe40007810000 */
[----:B------:R-:W-:Y:S02]  /*4d70*/  ISETP.LT.OR P1, PT, R3, 0xa, P1 ;  /* 0x0000000a0300780c */ /* 0x000fe40000f21670 */
[----:B------:R-:W-:Y:S02]  /*4d80*/  FMNMX.FTZ R4, R33, R4, !PT ;  /* 0x0000000421047209 */ /* 0x000fe40007810000 */
[----:B------:R-:W-:-:S02]  /*4d90*/  FSEL R31, R31, -INF , !P1 ;  /* 0xff8000001f1f7808 */ /* 0x000fc40004800000 */
[----:B------:R-:W-:Y:S02]  /*4da0*/  ISETP.NE.AND P1, PT, R58, RZ, PT ;  /* 0x000000ff3a00720c */ /* 0x000fe40003f25270 */
[----:B------:R-:W-:Y:S02]  /*4db0*/  FMNMX.FTZ R4, R61, R4, !PT ;  /* 0x000000043d047209 */ /* 0x000fe40007810000 */
[----:B------:R-:W-:Y:S02]  /*4dc0*/  ISETP.GT.AND P1, PT, R6, 0x10, !P1 ;  /* 0x000000100600780c */ /* 0x000fe40004f24270 */
[----:B------:R-:W-:Y:S02]  /*4dd0*/  FMNMX.FTZ R4, R37, R4, !PT ;  /* 0x0000000425047209 */ /* 0x000fe40007810000 */
[----:B------:R-:W-:Y:S02]  /*4de0*/  ISETP.LT.OR P1, PT, R3, 0x11, P1 ;  /* 0x000000110300780c */ /* 0x000fe40000f21670 */
[----:B------:R-:W-:-:S02]  /*4df0*/  FMNMX.FTZ R4, R63, R4, !PT ;  /* 0x000000043f047209 */ /* 0x000fc40007810000 */
[----:B------:R-:W-:Y:S02]  /*4e00*/  FSEL R34, R34, -INF , !P1 ;  /* 0xff80000022227808 */ /* 0x000fe40004800000 */
[----:B------:R-:W-:Y:S02]  /*4e10*/  ISETP.NE.AND P1, PT, R28, RZ, PT ;  /* 0x000000ff1c00720c */ /* 0x000fe40003f25270 */
[----:B------:R-:W-:Y:S02]  /*4e20*/  FMNMX.FTZ R4, R41, R4, !PT ;  /* 0x0000000429047209 */ /* 0x000fe40007810000 */
[----:B------:R-:W-:Y:S02]  /*4e30*/  ISETP.GT.AND P1, PT, R6, 0x11, !P1 ;  /* 0x000000110600780c */ /* 0x000fe40004f24270 */
[----:B------:R-:W-:Y:S02]  /*4e40*/  FMNMX.FTZ R4, R65, R4, !PT ;  /* 0x0000000441047209 */ /* 0x000fe40007810000 */
[----:B------:R-:W-:-:S02]  /*4e50*/  ISETP.LT.OR P1, PT, R3, 0x12, P1 ;  /* 0x000000120300780c */ /* 0x000fc40000f21670 */
[----:B------:R-:W-:Y:S02]  /*4e60*/  FMNMX.FTZ R4, R45, R4, !PT ;  /* 0x000000042d047209 */ /* 0x000fe40007810000 */
[----:B------:R-:W-:Y:S02]  /*4e70*/  FSEL R35, R35, -INF , !P1 ;  /* 0xff80000023237808 */ /* 0x000fe40004800000 */
[----:B------:R-:W-:Y:S02]  /*4e80*/  ISETP.NE.AND P1, PT, R32, RZ, PT ;  /* 0x000000ff2000720c */ /* 0x000fe40003f25270 */
[----:B------:R-:W-:Y:S02]  /*4e90*/  FMNMX.FTZ R4, R67, R4, !PT ;  /* 0x0000000443047209 */ /* 0x000fe40007810000 */
[----:B------:R-:W-:Y:S02]  /*4ea0*/  ISETP.GT.AND P1, PT, R6, 0x18, !P1 ;  /* 0x000000180600780c */ /* 0x000fe40004f24270 */
[----:B------:R-:W-:-:S02]  /*4eb0*/  FMNMX.FTZ R4, R49, R4, !PT ;  /* 0x0000000431047209 */ /* 0x000fc40007810000 */
[----:B------:R-:W-:Y:S02]  /*4ec0*/  ISETP.LT.OR P1, PT, R3, 0x19, P1 ;  /* 0x000000190300780c */ /* 0x000fe40000f21670 */
[----:B------:R-:W-:Y:S02]  /*4ed0*/  ISETP.GT.AND P2, PT, R6, 0x8, !P2 ;  /* 0x000000080600780c */ /* 0x000fe40005744270 */
[----:B------:R-:W-:Y:S02]  /*4ee0*/  FSEL R38, R38, -INF , !P1 ;  /* 0xff80000026267808 */ /* 0x000fe40004800000 */
[----:B------:R-:W-:Y:S02]  /*4ef0*/  ISETP.NE.AND P1, PT, R36, RZ, PT ;  /* 0x000000ff2400720c */ /* 0x000fe40003f25270 */
[----:B------:R-:W-:Y:S02]  /*4f00*/  FMNMX.FTZ R4, R69, R4, !PT ;  /* 0x0000000445047209 */ /* 0x000fe40007810000 */
[----:B------:R-:W-:-:S02]  /*4f10*/  ISETP.GT.AND P1, PT, R6, 0x19, !P1 ;  /* 0x000000190600780c */ /* 0x000fc40004f24270 */
[C---:B------:R-:W-:Y:S02]  /*4f20*/  ISETP.LT.OR P2, PT, R3.reuse, 0x9, P2 ;  /* 0x000000090300780c */ /* 0x040fe40001741670 */
[----:B------:R-:W-:Y:S02]  /*4f30*/  ISETP.LT.OR P1, PT, R3, 0x1a, P1 ;  /* 0x0000001a0300780c */ /* 0x000fe40000f21670 */
[----:B------:R-:W-:Y:S02]  /*4f40*/  FMNMX.FTZ R12, R53, R4, !PT ;  /* 0x00000004350c7209 */ /* 0x000fe40007810000 */
[----:B------:R-:W-:Y:S02]  /*4f50*/  FSEL R39, R39, -INF , !P1 ;  /* 0xff80000027277808 */ /* 0x000fe40004800000 */
[----:B------:R-:W-:Y:S01]  /*4f60*/  ISETP.NE.AND P1, PT, R60, RZ, PT ;  /* 0x000000ff3c00720c */ /* 0x000fe20003f25270 */
[----:B------:R-:W0:Y:S01]  /*4f70*/  SHFL.BFLY PT, R5, R12, 0x2, 0x1f ;  /* 0x0c401f000c057f89 */ /* 0x000e2200000e0000 */
[----:B------:R-:W-:-:S02]  /*4f80*/  FSEL R30, R30, -INF , !P2 ;  /* 0xff8000001e1e7808 */ /* 0x000fc40005000000 */
[----:B------:R-:W-:Y:S02]  /*4f90*/  ISETP.GT.AND P1, PT, R6, 0x20, !P1 ;  /* 0x000000200600780c */ /* 0x000fe40004f24270 */
[----:B------:R-:W-:Y:S02]  /*4fa0*/  ISETP.NE.AND P2, PT, R40, RZ, PT ;  /* 0x000000ff2800720c */ /* 0x000fe40003f45270 */
[----:B------:R-:W-:Y:S02]  /*4fb0*/  ISETP.LT.OR P1, PT, R3, 0x21, P1 ;  /* 0x000000210300780c */ /* 0x000fe40000f21670 */
[----:B------:R-:W-:Y:S02]  /*4fc0*/  ISETP.NE.AND P6, PT, R11, RZ, PT ;  /* 0x000000ff0b00720c */ /* 0x000fe40003fc5270 */
[----:B------:R-:W-:Y:S02]  /*4fd0*/  FSEL R42, R42, -INF , !P1 ;  /* 0xff8000002a2a7808 */ /* 0x000fe40004800000 */
[----:B------:R-:W-:-:S02]  /*4fe0*/  ISETP.GT.AND P1, PT, R6, 0x21, !P2 ;  /* 0x000000210600780c */ /* 0x000fc40005724270 */
[----:B------:R-:W-:Y:S02]  /*4ff0*/  ISETP.NE.AND P2, PT, R44, RZ, PT ;  /* 0x000000ff2c00720c */ /* 0x000fe40003f45270 */
[----:B------:R-:W-:Y:S02]  /*5000*/  ISETP.LT.OR P1, PT, R3, 0x22, P1 ;  /* 0x000000220300780c */ /* 0x000fe40000f21670 */
[C---:B------:R-:W-:Y:S02]  /*5010*/  ISETP.GT.AND P2, PT, R6.reuse, 0x29, !P2 ;  /* 0x000000290600780c */ /* 0x040fe40005744270 */
[----:B------:R-:W-:Y:S02]  /*5020*/  FSEL R43, R43, -INF , !P1 ;  /* 0xff8000002b2b7808 */ /* 0x000fe40004800000 */
[----:B------:R-:W-:Y:S02]  /*5030*/  ISETP.GT.AND P1, PT, R6, RZ, !P6 ;  /* 0x000000ff0600720c */ /* 0x000fe40007724270 */
[----:B0-----:R-:W-:-:S02]  /*5040*/  FMNMX.FTZ R13, R12, R5, !PT ;  /* 0x000000050c0d7209 */ /* 0x001fc40007810000 */
[----:B------:R-:W-:Y:S02]  /*5050*/  ISETP.LT.OR P1, PT, R3, 0x1, P1 ;  /* 0x000000010300780c */ /* 0x000fe40000f21670 */
[----:B------:R-:W-:Y:S01]  /*5060*/  ISETP.GT.AND P3, PT, R6, 0x30, !P3 ;  /* 0x000000300600780c */ /* 0x000fe20005f64270 */
[----:B------:R-:W0:Y:S01]  /*5070*/  SHFL.BFLY PT, R14, R13, 0x1, 0x1f ;  /* 0x0c201f000d0e7f89 */ /* 0x000e2200000e0000 */
[----:B------:R-:W-:Y:S02]  /*5080*/  FSEL R26, R26, -INF , !P1 ;  /* 0xff8000001a1a7808 */ /* 0x000fe40004800000 */
[----:B------:R-:W-:Y:S02]  /*5090*/  ISETP.NE.AND P1, PT, R62, RZ, PT ;  /* 0x000000ff3e00720c */ /* 0x000fe40003f25270 */
[----:B------:R-:W-:Y:S02]  /*50a0*/  FMNMX.FTZ R5, R26, R27, !PT ;  /* 0x0000001b1a057209 */ /* 0x000fe40007810000 */
[----:B------:R-:W-:-:S02]  /*50b0*/  ISETP.GT.AND P1, PT, R6, 0x28, !P1 ;  /* 0x000000280600780c */ /* 0x000fc40004f24270 */
[----:B------:R-:W-:Y:S02]  /*50c0*/  FMNMX.FTZ R4, R30, R5, !PT ;  /* 0x000000051e047209 */ /* 0x000fe40007810000 */
[----:B------:R-:W-:Y:S02]  /*50d0*/  ISETP.LT.OR P1, PT, R3, 0x29, P1 ;  /* 0x000000290300780c */ /* 0x000fe40000f21670 */
[----:B------:R-:W-:Y:S02]  /*50e0*/  FMNMX.FTZ R5, R31, R4, !PT ;  /* 0x000000041f057209 */ /* 0x000fe40007810000 */
[----:B------:R-:W-:Y:S02]  /*50f0*/  FSEL R46, R46, -INF , !P1 ;  /* 0xff8000002e2e7808 */ /* 0x000fe40004800000 */
[----:B------:R-:W-:Y:S02]  /*5100*/  FMNMX.FTZ R4, R34, R5, !PT ;  /* 0x0000000522047209 */ /* 0x000fe40007810000 */
[----:B------:R-:W-:-:S02]  /*5110*/  ISETP.LT.OR P2, PT, R3, 0x2a, P2 ;  /* 0x0000002a0300780c */ /* 0x000fc40001741670 */
[----:B------:R-:W-:Y:S02]  /*5120*/  FMNMX.FTZ R11, R35, R4, !PT ;  /* 0x00000004230b7209 */ /* 0x000fe40007810000 */
[----:B------:R-:W-:Y:S02]  /*5130*/  ISETP.GT.AND P4, PT, R6, 0x31, !P4 ;  /* 0x000000310600780c */ /* 0x000fe40006784270 */
[----:B------:R-:W-:Y:S02]  /*5140*/  FMNMX.FTZ R4, R38, R11, !PT ;  /* 0x0000000b26047209 */ /* 0x000fe40007810000 */
[----:B0-----:R-:W-:Y:S02]  /*5150*/  FMNMX.FTZ R5, R13, R14, !PT ;  /* 0x0000000e0d057209 */ /* 0x001fe40007810000 */
[----:B------:R-:W-:Y:S02]  /*5160*/  FMNMX.FTZ R11, R39, R4, !PT ;  /* 0x00000004270b7209 */ /* 0x000fe40007810000 */
[----:B------:R-:W-:Y:S01]  /*5170*/  ISETP.LT.OR P3, PT, R3, 0x31, P3 ;  /* 0x000000310300780c */ /* 0x000fe20001f61670 */
[----:B------:R-:W-:Y:S01]  /*5180*/  FMUL.FTZ R12, R5, UR10 ;  /* 0x0000000a050c7c20 */ /* 0x000fe20008410000 */
[----:B------:R-:W-:-:S02]  /*5190*/  FMNMX.FTZ R4, R42, R11, !PT ;  /* 0x0000000b2a047209 */ /* 0x000fc40007810000 */
[----:B------:R-:W-:Y:S02]  /*51a0*/  FSEL R47, R47, -INF , !P2 ;  /* 0xff8000002f2f7808 */ /* 0x000fe40005000000 */
[----:B------:R-:W-:Y:S02]  /*51b0*/  FMNMX.FTZ R11, R43, R4, !PT ;  /* 0x000000042b0b7209 */ /* 0x000fe40007810000 */
[----:B------:R-:W-:Y:S02]  /*51c0*/  FSETP.NEU.FTZ.AND P1, PT, R5, -INF , PT ;  /* 0xff8000000500780b */ /* 0x000fe40003f3d000 */
[----:B------:R-:W-:Y:S02]  /*51d0*/  FMNMX.FTZ R4, R46, R11, !PT ;  /* 0x0000000b2e047209 */ /* 0x000fe40007810000 */
[----:B------:R-:W-:Y:S02]  /*51e0*/  ISETP.NE.AND P6, PT, R20, RZ, PT ;  /* 0x000000ff1400720c */ /* 0x000fe40003fc5270 */
[----:B------:R-:W-:-:S02]  /*51f0*/  ISETP.GT.AND P5, PT, R6, 0x38, !P5 ;  /* 0x000000380600780c */ /* 0x000fc40006fa4270 */
[----:B------:R-:W-:Y:S02]  /*5200*/  ISETP.LT.OR P4, PT, R3, 0x32, P4 ;  /* 0x000000320300780c */ /* 0x000fe40002781670 */
[----:B------:R-:W-:Y:S02]  /*5210*/  FSEL R50, R50, -INF , !P3 ;  /* 0xff80000032327808 */ /* 0x000fe40005800000 */
[----:B------:R-:W-:Y:S02]  /*5220*/  FMNMX.FTZ R11, R47, R4, !PT ;  /* 0x000000042f0b7209 */ /* 0x000fe40007810000 */
[----:B------:R-:W-:Y:S02]  /*5230*/  FSEL R12, R12, RZ, P1 ;  /* 0x000000ff0c0c7208 */ /* 0x000fe40000800000 */
[----:B------:R-:W-:Y:S02]  /*5240*/  ISETP.GT.AND P1, PT, R6, 0x39, !P6 ;  /* 0x000000390600780c */ /* 0x000fe40007724270 */
[----:B------:R-:W-:Y:S01]  /*5250*/  ISETP.LT.OR P5, PT, R3, 0x39, P5 ;  /* 0x000000390300780c */ /* 0x000fe20002fa1670 */
[--C-:B------:R-:W-:Y:S01]  /*5260*/  FFMA.FTZ R6, R21, UR10, -R12.reuse ;  /* 0x0000000a15067c23 */ /* 0x100fe2000801080c */
[----:B------:R-:W-:Y:S01]  /*5270*/  FSEL R51, R51, -INF , !P4 ;  /* 0xff80000033337808 */ /* 0x000fe20006000000 */
[--C-:B------:R-:W-:Y:S01]  /*5280*/  FFMA.FTZ R13, R25, UR10, -R12.reuse ;  /* 0x0000000a190d7c23 */ /* 0x100fe2000801080c */
[----:B------:R-:W-:Y:S01]  /*5290*/  FMNMX.FTZ R4, R50, R11, !PT ;  /* 0x0000000b32047209 */ /* 0x000fe20007810000 */
[----:B------:R0:W-:Y:S01]  /*52a0*/  MUFU.EX2 R156, R6 ;  /* 0x00000006009c7308 */ /* 0x0001e20000000800 */
[----:B------:R-:W-:Y:S01]  /*52b0*/  ISETP.LT.OR P1, PT, R3, 0x3a, P1 ;  /* 0x0000003a0300780c */ /* 0x000fe20000f21670 */
[--C-:B------:R-:W-:Y:S01]  /*52c0*/  FFMA.FTZ R11, R29, UR10, -R12.reuse ;  /* 0x0000000a1d0b7c23 */ /* 0x100fe2000801080c */
[----:B------:R-:W-:Y:S01]  /*52d0*/  FSEL R54, R54, -INF , !P5 ;  /* 0xff80000036367808 */ /* 0x000fe20006800000 */
[--C-:B------:R-:W-:Y:S01]  /*52e0*/  FFMA.FTZ R14, R59, UR10, -R12.reuse ;  /* 0x0000000a3b0e7c23 */ /* 0x100fe2000801080c */
[----:B------:R-:W-:Y:S01]  /*52f0*/  FMNMX.FTZ R3, R51, R4, !PT ;  /* 0x0000000433037209 */ /* 0x000fe20007810000 */
[--C-:B------:R-:W-:Y:S01]  /*5300*/  FFMA.FTZ R15, R33, UR10, -R12.reuse ;  /* 0x0000000a210f7c23 */ /* 0x100fe2000801080c */
[----:B------:R-:W-:Y:S01]  /*5310*/  FSEL R55, R55, -INF , !P1 ;  /* 0xff80000037377808 */ /* 0x000fe20004800000 */
[----:B------:R-:W3:Y:S01]  /*5320*/  MUFU.EX2 R13, R13 ;  /* 0x0000000d000d7308 */ /* 0x000ee20000000800 */
[----:B------:R-:W-:Y:S01]  /*5330*/  FMNMX.FTZ R4, R54, R3, !PT ;  /* 0x0000000336047209 */ /* 0x000fe20007810000 */
[--C-:B0-----:R-:W-:Y:S01]  /*5340*/  FFMA.FTZ R6, R57, UR10, -R12.reuse ;  /* 0x0000000a39067c23 */ /* 0x101fe2000801080c */
[--C-:B------:R-:W-:Y:S01]  /*5350*/  FFMA.FTZ R21, R37, UR10, -R12.reuse ;  /* 0x0000000a25157c23 */ /* 0x100fe2000801080c */
[--C-:B------:R-:W-:Y:S01]  /*5360*/  FFMA.FTZ R20, R61, UR10, -R12.reuse ;  /* 0x0000000a3d147c23 */ /* 0x100fe2000801080c */
[----:B------:R-:W-:Y:S01]  /*5370*/  FMNMX.FTZ R4, R55, R4, !PT ;  /* 0x0000000437047209 */ /* 0x000fe20007810000 */
[--C-:B------:R-:W-:Y:S01]  /*5380*/  FFMA.FTZ R24, R63, UR10, -R12.reuse ;  /* 0x0000000a3f187c23 */ /* 0x100fe2000801080c */
[--C-:B------:R-:W-:Y:S01]  /*5390*/  FFMA.FTZ R28, R65, UR10, -R12.reuse ;  /* 0x0000000a411c7c23 */ /* 0x100fe2000801080c */
[----:B------:R-:W0:Y:S01]  /*53a0*/  MUFU.EX2 R158, R6 ;  /* 0x00000006009e7308 */ /* 0x000e220000000800 */
[--C-:B------:R-:W-:Y:S01]  /*53b0*/  FFMA.FTZ R29, R45, UR10, -R12.reuse ;  /* 0x0000000a2d1d7c23 */ /* 0x100fe2000801080c */
[----:B------:R-:W4:Y:S01]  /*53c0*/  SHFL.BFLY PT, R3, R4, 0x2, 0x1f ;  /* 0x0c401f0004037f89 */ /* 0x000f2200000e0000 */
[--C-:B------:R-:W-:Y:S01]  /*53d0*/  FFMA.FTZ R32, R67, UR10, -R12.reuse ;  /* 0x0000000a43207c23 */ /* 0x100fe2000801080c */
[----:B------:R-:W-:-:S04]  /*53e0*/  FFMA.FTZ R33, R49, UR10, -R12 ;  /* 0x0000000a31217c23 */ /* 0x000fc8000801080c */
[----:B------:R-:W5:Y:S01]  /*53f0*/  MUFU.EX2 R11, R11 ;  /* 0x0000000b000b7308 */ /* 0x000f620000000800 */
[----:B---3--:R-:W-:Y:S01]  /*5400*/  FADD.FTZ R37, R156, R13 ;  /* 0x0000000d9c257221 */ /* 0x008fe20000010000 */
[----:B------:R-:W-:-:S06]  /*5410*/  F2FP.F16.F32.PACK_AB R156, R13, R156 ;  /* 0x0000009c0d9c723e */ /* 0x000fcc00000000ff */
[----:B------:R-:W3:Y:S01]  /*5420*/  MUFU.EX2 R14, R14 ;  /* 0x0000000e000e7308 */ /* 0x000ee20000000800 */
[----:B0-----:R-:W-:-:S07]  /*5430*/  FADD.FTZ R36, R158, R37 ;  /* 0x000000259e247221 */ /* 0x001fce0000010000 */
[----:B------:R-:W0:Y:S01]  /*5440*/  MUFU.EX2 R15, R15 ;  /* 0x0000000f000f7308 */ /* 0x000e220000000800 */
[----:B-----5:R-:W-:Y:S02]  /*5450*/  F2FP.F16.F32.PACK_AB R158, R11, R158 ;  /* 0x0000009e0b9e723e */ /* 0x020fe400000000ff */
[----:B----4-:R-:W-:Y:S01]  /*5460*/  FMNMX.FTZ R3, R4, R3, !PT ;  /* 0x0000000304037209 */ /* 0x010fe20007810000 */
[----:B------:R-:W-:Y:S01]  /*5470*/  FFMA.FTZ R4, R41, UR10, -R12 ;  /* 0x0000000a29047c23 */ /* 0x000fe2000801080c */
[----:B------:R-:W-:-:S03]  /*5480*/  FADD.FTZ R41, R11, R36 ;  /* 0x000000240b297221 */ /* 0x000fc60000010000 */
[----:B------:R-:W4:Y:S01]  /*5490*/  SHFL.BFLY PT, R6, R3, 0x1, 0x1f ;  /* 0x0c201f0003067f89 */ /* 0x000f2200000e0000 */
[----:B------:R-:W-:Y:S01]  /*54a0*/  MUFU.EX2 R25, R4 ;  /* 0x0000000400197308 */ /* 0x000fe20000000800 */
[----:B---3--:R-:W-:-:S07]  /*54b0*/  FADD.FTZ R40, R14, R41 ;  /* 0x000000290e287221 */ /* 0x008fce0000010000 */
[----:B------:R-:W3:Y:S01]  /*54c0*/  MUFU.EX2 R20, R20 ;  /* 0x0000001400147308 */ /* 0x000ee20000000800 */
[C---:B0-----:R-:W-:Y:S01]  /*54d0*/  FADD.FTZ R41, R15.reuse, R40 ;  /* 0x000000280f297221 */ /* 0x041fe20000010000 */
[----:B------:R-:W-:-:S06]  /*54e0*/  F2FP.F16.F32.PACK_AB R160, R15, R14 ;  /* 0x0000000e0fa0723e */ /* 0x000fcc00000000ff */
[----:B------:R-:W0:Y:S01]  /*54f0*/  MUFU.EX2 R21, R21 ;  /* 0x0000001500157308 */ /* 0x000e220000000800 */
[----:B----4-:R-:W-:-:S07]  /*5500*/  FMNMX.FTZ R6, R3, R6, !PT ;  /* 0x0000000603067209 */ /* 0x010fce0007810000 */
[----:B------:R-:W4:Y:S01]  /*5510*/  MUFU.EX2 R24, R24 ;  /* 0x0000001800187308 */ /* 0x000f220000000800 */
[----:B---3--:R-:W-:Y:S01]  /*5520*/  FADD.FTZ R40, R20, R41 ;  /* 0x0000002914287221 */ /* 0x008fe20000010000 */
[--C-:B------:R-:W-:Y:S01]  /*5530*/  FFMA.FTZ R3, R69, UR10, -R12.reuse ;  /* 0x0000000a45037c23 */ /* 0x100fe2000801080c */
[C---:B------:R-:W-:Y:S01]  /*5540*/  FSETP.NEU.FTZ.AND P1, PT, R6.reuse, -INF , PT ;  /* 0xff8000000600780b */ /* 0x040fe20003f3d000 */
[----:B------:R-:W-:Y:S01]  /*5550*/  FMUL.FTZ R4, R6, UR10 ;  /* 0x0000000a06047c20 */ /* 0x000fe20008410000 */
[----:B------:R-:W-:-:S03]  /*5560*/  FFMA.FTZ R12, R53, UR10, -R12 ;  /* 0x0000000a350c7c23 */ /* 0x000fc6000801080c */
[----:B------:R-:W-:Y:S01]  /*5570*/  MUFU.EX2 R28, R28 ;  /* 0x0000001c001c7308 */ /* 0x000fe20000000800 */
[----:B------:R-:W-:Y:S02]  /*5580*/  FSEL R4, R4, RZ, P1 ;  /* 0x000000ff04047208 */ /* 0x000fe40000800000 */
[----:B0-----:R-:W-:-:S03]  /*5590*/  F2FP.F16.F32.PACK_AB R162, R21, R20 ;  /* 0x0000001415a2723e */ /* 0x001fc600000000ff */
        /* <DEDUP_REMOVED lines=14> */
[----:B------:R-:W0:Y:S01]  /*5680*/  MUFU.EX2 R27, R27 ;  /* 0x0000001b001b7308 */ /* 0x000e220000000800 */
[--C-:B------:R-:W-:Y:S01]  /*5690*/  FFMA.FTZ R51, R51, UR10, -R4.reuse ;  /* 0x0000000a33337c23 */ /* 0x100fe20008010804 */
[--C-:B------:R-:W-:Y:S01]  /*56a0*/  FFMA.FTZ R54, R54, UR10, -R4.reuse ;  /* 0x0000000a36367c23 */ /* 0x100fe20008010804 */
[----:B------:R-:W-:Y:S01]  /*56b0*/  FFMA.FTZ R4, R55, UR10, -R4 ;  /* 0x0000000a37047c23 */ /* 0x000fe20008010804 */
[----:B----4-:R-:W-:-:S04]  /*56c0*/  F2FP.F16.F32.PACK_AB R164, R25, R24 ;  /* 0x0000001819a4723e */ /* 0x010fc800000000ff */
[----:B------:R-:W3:Y:S08]  /*56d0*/  MUFU.EX2 R30, R30 ;  /* 0x0000001e001e7308 */ /* 0x000ef00000000800 */
[----:B------:R-:W4:Y:S01]  /*56e0*/  MUFU.EX2 R31, R31 ;  /* 0x0000001f001f7308 */ /* 0x000f220000000800 */
[----:B0-----:R-:W-:Y:S01]  /*56f0*/  FADD.FTZ R37, R26, R27 ;  /* 0x0000001b1a257221 */ /* 0x001fe20000010000 */
[----:B------:R-:W-:-:S06]  /*5700*/  F2FP.F16.F32.PACK_AB R157, R27, R26 ;  /* 0x0000001a1b9d723e */ /* 0x000fcc00000000ff */
[----:B------:R-:W0:Y:S01]  /*5710*/  MUFU.EX2 R34, R34 ;  /* 0x0000002200227308 */ /* 0x000e220000000800 */
[----:B---3--:R-:W-:-:S07]  /*5720*/  FADD.FTZ R36, R30, R37 ;  /* 0x000000251e247221 */ /* 0x008fce0000010000 */
[----:B------:R-:W3:Y:S01]  /*5730*/  MUFU.EX2 R35, R35 ;  /* 0x0000002300237308 */ /* 0x000ee20000000800 */
[C---:B----4-:R-:W-:Y:S01]  /*5740*/  FADD.FTZ R37, R31.reuse, R36 ;  /* 0x000000241f257221 */ /* 0x050fe20000010000 */
[----:B------:R-:W-:-:S05]  /*5750*/  F2FP.F16.F32.PACK_AB R159, R31, R30 ;  /* 0x0000001e1f9f723e */ /* 0x000fca00000000ff */
[----:B------:R4:W-:Y:S01]  /*5760*/  STSM.16.M88.4 [R18+0x26800], R156 ;  /* 0x0268009c12007844 */ /* 0x0009e20000000200 */
[----:B------:R-:W5:Y:S01]  /*5770*/  MUFU.EX2 R38, R38 ;  /* 0x0000002600267308 */ /* 0x000f620000000800 */
[----:B0-----:R-:W-:Y:S01]  /*5780*/  FADD.FTZ R36, R34, R37 ;  /* 0x0000002522247221 */ /* 0x001fe20000010000 */
[----:B------:R-:W-:-:S06]  /*5790*/  FADD.FTZ R37, R21, R40 ;  /* 0x0000002815257221 */ /* 0x000fcc0000010000 */
[----:B------:R-:W0:Y:S01]  /*57a0*/  MUFU.EX2 R39, R39 ;  /* 0x0000002700277308 */ /* 0x000e220000000800 */
[C---:B---3--:R-:W-:Y:S01]  /*57b0*/  FADD.FTZ R13, R35.reuse, R36 ;  /* 0x00000024230d7221 */ /* 0x048fe20000010000 */
[----:B------:R-:W-:Y:S01]  /*57c0*/  FADD.FTZ R36, R24, R37 ;  /* 0x0000002518247221 */ /* 0x000fe20000010000 */
[----:B------:R-:W-:-:S03]  /*57d0*/  F2FP.F16.F32.PACK_AB R161, R35, R34 ;  /* 0x0000002223a1723e */ /* 0x000fc600000000ff */
[----:B------:R-:W-:Y:S02]  /*57e0*/  FADD.FTZ R15, R25, R36 ;  /* 0x00000024190f7221 */ /* 0x000fe40000010000 */
[----:B------:R-:W3:Y:S01]  /*57f0*/  MUFU.EX2 R42, R42 ;  /* 0x0000002a002a7308 */ /* 0x000ee20000000800 */
[----:B-----5:R-:W-:-:S07]  /*5800*/  FADD.FTZ R14, R38, R13 ;  /* 0x0000000d260e7221 */ /* 0x020fce0000010000 */
[----:B------:R-:W5:Y:S01]  /*5810*/  MUFU.EX2 R43, R43 ;  /* 0x0000002b002b7308 */ /* 0x000f620000000800 */
[C---:B0-----:R-:W-:Y:S01]  /*5820*/  FADD.FTZ R13, R39.reuse, R14 ;  /* 0x0000000e270d7221 */ /* 0x041fe20000010000 */
[----:B------:R-:W-:-:S05]  /*5830*/  F2FP.F16.F32.PACK_AB R163, R39, R38 ;  /* 0x0000002627a3723e */ /* 0x000fca00000000ff */
[----:B------:R4:W-:Y:S01]  /*5840*/  STSM.16.M88.4 [R19], R160 ;  /* 0x000000a013007844 */ /* 0x0009e20000000200 */
[----:B------:R-:W0:Y:S01]  /*5850*/  MUFU.EX2 R46, R46 ;  /* 0x0000002e002e7308 */ /* 0x000e220000000800 */
[----:B---3--:R-:W-:-:S07]  /*5860*/  FADD.FTZ R14, R42, R13 ;  /* 0x0000000d2a0e7221 */ /* 0x008fce0000010000 */
[----:B------:R-:W3:Y:S01]  /*5870*/  MUFU.EX2 R29, R29 ;  /* 0x0000001d001d7308 */ /* 0x000ee20000000800 */
[C---:B-----5:R-:W-:Y:S01]  /*5880*/  FADD.FTZ R13, R43.reuse, R14 ;  /* 0x0000000e2b0d7221 */ /* 0x060fe20000010000 */
[----:B------:R-:W-:-:S06]  /*5890*/  F2FP.F16.F32.PACK_AB R165, R43, R42 ;  /* 0x0000002a2ba5723e */ /* 0x000fcc00000000ff */
[----:B------:R-:W5:Y:S01]  /*58a0*/  MUFU.EX2 R47, R47 ;  /* 0x0000002f002f7308 */ /* 0x000f620000000800 */
[----:B0-----:R-:W-:-:S07]  /*58b0*/  FADD.FTZ R14, R46, R13 ;  /* 0x0000000d2e0e7221 */ /* 0x001fce0000010000 */
[----:B------:R-:W-:Y:S01]  /*58c0*/  MUFU.EX2 R32, R32 ;  /* 0x0000002000207308 */ /* 0x000fe20000000800 */
[----:B---3--:R-:W-:-:S07]  /*58d0*/  F2FP.F16.F32.PACK_AB R166, R29, R28 ;  /* 0x0000001c1da6723e */ /* 0x008fce00000000ff */
[----:B------:R-:W0:Y:S01]  /*58e0*/  MUFU.EX2 R33, R33 ;  /* 0x0000002100217308 */ /* 0x000e220000000800 */
[C---:B-----5:R-:W-:Y:S01]  /*58f0*/  F2FP.F16.F32.PACK_AB R167, R47.reuse, R46 ;  /* 0x0000002e2fa7723e */ /* 0x060fe200000000ff */
[----:B------:R-:W-:-:S04]  /*5900*/  FADD.FTZ R47, R47, R14 ;  /* 0x0000000e2f2f7221 */ /* 0x000fc80000010000 */
[----:B------:R4:W-:Y:S02]  /*5910*/  STSM.16.M88.4 [R23], R164 ;  /* 0x000000a417007844 */ /* 0x0009e40000000200 */
[----:B------:R-:W-:Y:S08]  /*5920*/  MUFU.EX2 R50, R50 ;  /* 0x0000003200327308 */ /* 0x000ff00000000800 */
[----:B------:R-:W3:Y:S01]  /*5930*/  MUFU.EX2 R51, R51 ;  /* 0x0000003300337308 */ /* 0x000ee20000000800 */
[----:B0-----:R-:W-:-:S07]  /*5940*/  F2FP.F16.F32.PACK_AB R168, R33, R32 ;  /* 0x0000002021a8723e */ /* 0x001fce00000000ff */
[----:B------:R-:W-:Y:S08]  /*5950*/  MUFU.EX2 R3, R3 ;  /* 0x0000000300037308 */ /* 0x000ff00000000800 */
[----:B------:R-:W0:Y:S01]  /*5960*/  MUFU.EX2 R12, R12 ;  /* 0x0000000c000c7308 */ /* 0x000e220000000800 */
[----:B---3--:R-:W-:Y:S01]  /*5970*/  F2FP.F16.F32.PACK_AB R169, R51, R50 ;  /* 0x0000003233a9723e */ /* 0x008fe200000000ff */
[----:B------:R-:W-:-:S04]  /*5980*/  FADD.FTZ R50, R50, R47 ;  /* 0x0000002f32327221 */ /* 0x000fc80000010000 */
[----:B------:R-:W-:Y:S02]  /*5990*/  FADD.FTZ R51, R51, R50 ;  /* 0x0000003233337221 */ /* 0x000fe40000010000 */
[----:B------:R-:W3:Y:S08]  /*59a0*/  MUFU.EX2 R54, R54 ;  /* 0x0000003600367308 */ /* 0x000ef00000000800 */
[----:B------:R5:W1:Y:S01]  /*59b0*/  MUFU.EX2 R11, R4 ;  /* 0x00000004000b7308 */ /* 0x000a620000000800 */
[----:B0-----:R-:W-:Y:S01]  /*59c0*/  F2FP.F16.F32.PACK_AB R170, R12, R3 ;  /* 0x000000030caa723e */ /* 0x001fe200000000ff */
[----:B-----5:R-:W-:-:S04]  /*59d0*/  FADD.FTZ R4, R28, R15 ;  /* 0x0000000f1c047221 */ /* 0x020fc80000010000 */
[----:B------:R-:W-:Y:S01]  /*59e0*/  FADD.FTZ R29, R29, R4 ;  /* 0x000000041d1d7221 */ /* 0x000fe20000010000 */
[----:B---3--:R-:W-:-:S03]  /*59f0*/  FADD.FTZ R4, R54, R51 ;  /* 0x0000003336047221 */ /* 0x008fc60000010000 */
[----:B------:R-:W-:Y:S01]  /*5a00*/  FADD.FTZ R32, R32, R29 ;  /* 0x0000001d20207221 */ /* 0x000fe20000010000 */
[C---:B-1----:R-:W-:Y:S01]  /*5a10*/  F2FP.F16.F32.PACK_AB R171, R11.reuse, R54 ;  /* 0x000000360bab723e */ /* 0x042fe200000000ff */
[----:B------:R-:W-:Y:S02]  /*5a20*/  FADD.FTZ R4, R11, R4 ;  /* 0x000000040b047221 */ /* 0x000fe40000010000 */
[----:B------:R-:W-:Y:S02]  /*5a30*/  FADD.FTZ R32, R33, R32 ;  /* 0x0000002021207221 */ /* 0x000fe40000010000 */
[----:B------:R4:W-:Y:S02]  /*5a40*/  STSM.16.M88.4 [R22], R168 ;  /* 0x000000a816007844 */ /* 0x0009e40000000200 */
[----:B------:R-:W-:-:S04]  /*5a50*/  FADD.FTZ R3, R3, R32 ;  /* 0x0000002003037221 */ /* 0x000fc80000010000 */
[----:B------:R-:W-:Y:S01]  /*5a60*/  FADD.FTZ R3, R12, R3 ;  /* 0x000000030c037221 */ /* 0x000fe20000010000 */
[----:B------:R-:W-:Y:S06]  /*5a70*/  @!P0 BRA `(.L_x_1681) ;  /* 0x0000000000048947 */ /* 0x000fec0003800000 */
[----:B------:R-:W-:Y:S01]  /*5a80*/  BPT.TRAP 0x1 ;  /* 0x000000040000795c */ /* 0x000fe20000300000 */
.L_x_1681:
[----:B------:R0:W1:Y:S01]  /*5a90*/  SYNCS.PHASECHK.TRANS64.TRYWAIT P1, [R9+URZ+0x28c50], R10 ;  /* 0x028c500a090075a7 */ /* 0x000062000802017f */
[----:B------:R-:W-:Y:S05]  /*5aa0*/  @!P0 BRA `(.L_x_1682) ;  /* 0x0000000000048947 */ /* 0x000fea0003800000 */
[----:B------:R-:W-:Y:S01]  /*5ab0*/  BPT.TRAP 0x1 ;  /* 0x000000040000795c */ /* 0x000fe20000300000 */
.L_x_1682:
[----:B-1----:R-:W-:Y:S05]  /*5ac0*/  @P1 BRA `(.L_x_1683) ;  /* 0x0000000000081947 */ /* 0x002fea0003800000 */
[----:B------:R-:W1:Y:S02]  /*5ad0*/  SYNCS.PHASECHK.TRANS64.TRYWAIT P1, [R9+URZ+0x28c50], R10 ;  /* 0x028c500a090075a7 */ /* 0x000e64000802017f */
[----:B-1----:R-:W-:Y:S05]  /*5ae0*/  @!P1 BRA `(.L_x_1684) ;  /* 0x000000e000c09947 */ /* 0x002fea0003800000 */
.L_x_1683:
        /* <DEDUP_REMOVED lines=34> */
.L_x_1685:
[----:B------:R-:W-:Y:S01]  /*5d10*/  UISETP.NE.AND UP1, UPT, UR51, URZ, UPT ;  /* 0x0000003f3300728c */ /* 0x000fe2000bf25270 */
[----:B------:R-:W-:Y:S01]  /*5d20*/  R2UR UR14, R9 ;  /* 0x00000000090e72ca */ /* 0x000fe200000e0000 */
[----:B------:R-:W-:Y:S01]  /*5d30*/  UISETP.NE.AND UP0, UPT, UR50, URZ, UPT ;  /* 0x0000003f3200728c */ /* 0x000fe2000bf05270 */
[----:B012---:R-:W-:Y:S01]  /*5d40*/  IMAD R9, R7, UR49, -R8 ;  /* 0x0000003107097c24 */ /* 0x007fe2000f8e0a08 */
[----:B------:R-:W-:Y:S01]  /*5d50*/  UMOV UR15, UR44 ;  /* 0x0000002c000f7c82 */ /* 0x000fe20008000000 */
[----:B------:R-:W-:-:S03]  /*5d60*/  VIADD R12, R152, 0xfffffffe ;  /* 0xfffffffe980c7836 */ /* 0x000fc60000000000 */
[----:B------:R-:W-:-:S03]  /*5d70*/  PLOP3.LUT P1, PT, PT, PT, UP0, 0x40, 0x0 ;  /* 0x000000000000781c */ /* 0x000fc60003f2e808 */
[----:B------:R-:W-:Y:S01]  /*5d80*/  @UP1 ULDC UR6, c[0x0][0x44c] ;  /* 0x0001130000061ab9 */ /* 0x000fe20000000800 */
[----:B------:R-:W-:Y:S01]  /*5d90*/  @UP1 ULDC UR19, c[0x0][0x450] ;  /* 0x0001140000131ab9 */ /* 0x000fe20000000800 */
[----:B------:R-:W-:Y:S02]  /*5da0*/  UIMAD.WIDE.U32 UR6, UR44, UR6, URZ ;  /* 0x000000062c0672a5 */ /* 0x000fe4000f8e003f */
[----:B------:R-:W-:Y:S02]  /*5db0*/  UIADD3 UR14, UR14, 0x28c60, URZ ;  /* 0x00028c600e0e7890 */ /* 0x000fe4000fffe03f */
[----:B------:R-:W-:Y:S02]  /*5dc0*/  @UP1 USHF.R.U32.HI UR15, URZ, UR19, UR7 ;  /* 0x000000133f0f1299 */ /* 0x000fe40008011607 */
[----:B------:R-:W-:-:S04]  /*5dd0*/  UPRMT UR14, UR40, 0x654, UR14 ;  /* 0x00000654280e7896 */ /* 0x000fc8000800000e */
[----:B------:R-:W-:-:S04]  /*5de0*/  VIADD R9, R9, UR15 ;  /* 0x0000000f09097c36 */ /* 0x000fc80008000000 */
[----:B------:R-:W-:Y:S01]  /*5df0*/  VIADD R10, R9, UR18 ;  /* 0x00000012090a7c36 */ /* 0x000fe20008000000 */
[----:B------:R-:W-:Y:S04]  /*5e00*/  SYNCS.ARRIVE.TRANS64.RED.A1T0 RZ, [UR14], RZ ;  /* 0x000000ffffff79a7 */ /* 0x000fe8000810040e */
[----:B------:R-:W-:Y:S01]  /*5e10*/  R2UR UR14, R10 ;  /* 0x000000000a0e72ca */ /* 0x000fe200000e0000 */
[----:B------:R-:W-:-:S14]  /*5e20*/  @P1 BRA `(.L_x_1686) ;  /* 0x0000000000541947 */ /* 0x000fdc0003800000 */
[C---:B------:R-:W-:Y:S01]  /*5e30*/  ISETP.GT.AND P1, PT, R9.reuse, RZ, PT ;  /* 0x000000ff0900720c */ /* 0x040fe20003f24270 */
[----:B------:R-:W-:-:S05]  /*5e40*/  VIADD R10, R9, 0xffffffff ;  /* 0xffffffff090a7836 */ /* 0x000fca0000000000 */
[----:B------:R-:W-:-:S07]  /*5e50*/  R2UR UR15, R10 ;  /* 0x000000000a0f72ca */ /* 0x000fce00000e0000 */
[----:B------:R-:W-:Y:S08]  /*5e60*/  @P1 BRA `(.L_x_1687) ;  /* 0x0000000000241947 */ /* 0x000ff00003800000 */
[----:B------:R-:W-:Y:S01]  /*5e70*/  R2UR UR15, R9 ;  /* 0x00000000090f72ca */ /* 0x000fe200000e0000 */
[----:B------:R-:W-:Y:S02]  /*5e80*/  ULDC UR18, c[0x0][0x9e4] ;  /* 0x0002790000127ab9 */ /* 0x000fe40000000800 */
[----:B------:R-:W-:-:S10]  /*5e90*/  UISETP.NE.AND UP0, UPT, UR18, 0x1, UPT ;  /* 0x000000011200788c */ /* 0x000fd4000bf05270 */
[----:B------:R-:W-:Y:S01]  /*5ea0*/  UIADD3 UR15, -UR15, URZ, URZ ;  /* 0x0000003f0f0f7290 */ /* 0x000fe2000fffe13f */
[----:B------:R-:W-:-:S03]  /*5eb0*/  @UP0 ULDC.64 UR20, c[0x0][0x9e8] ;  /* 0x00027a0000140ab9 */ /* 0x000fc60000000a00 */
[----:B------:R-:W-:-:S04]  /*5ec0*/  UIMAD.WIDE.U32 UR6, UR15, UR20, URZ ;  /* 0x000000140f0672a5 */ /* 0x000fc8000f8e003f */
[----:B------:R-:W-:-:S04]  /*5ed0*/  @UP0 USHF.R.U32.HI UR15, URZ, UR21, UR7 ;  /* 0x000000153f0f0299 */ /* 0x000fc80008011607 */
[----:B------:R-:W-:Y:S01]  /*5ee0*/  ULOP3.LUT UR15, URZ, UR15, URZ, 0x33, !UPT ;  /* 0x0000000f3f0f7292 */ /* 0x000fe2000f8e333f */
[----:B------:R-:W-:Y:S11]  /*5ef0*/  BRA `(.L_x_1688) ;  /* 0x0000000000147947 */ /* 0x000ff60003800000 */
.L_x_1687:
[----:B------:R-:W-:Y:S02]  /*5f00*/  ULDC UR18, c[0x0][0x9e4] ;  /* 0x0002790000127ab9 */ /* 0x000fe40000000800 */
[----:B------:R-:W-:-:S11]  /*5f10*/  UISETP.NE.AND UP0, UPT, UR18, 0x1, UPT ;  /* 0x000000011200788c */ /* 0x000fd6000bf05270 */
[----:B------:R-:W-:Y:S02]  /*5f20*/  @UP0 ULDC.64 UR20, c[0x0][0x9e8] ;  /* 0x00027a0000140ab9 */ /* 0x000fe40000000a00 */
[----:B------:R-:W-:-:S04]  /*5f30*/  UIMAD.WIDE.U32 UR6, UR15, UR20, URZ ;  /* 0x000000140f0672a5 */ /* 0x000fc8000f8e003f */
[----:B------:R-:W-:-:S12]  /*5f40*/  @UP0 USHF.R.U32.HI UR15, URZ, UR21, UR7 ;  /* 0x000000153f0f0299 */ /* 0x000fd80008011607 */
.L_x_1688:
[----:B------:R-:W-:-:S04]  /*5f50*/  UIMAD UR15, UR15, UR18, UR18 ;  /* 0x000000120f0f72a4 */ /* 0x000fc8000f8e0212 */
[----:B------:R-:W-:-:S04]  /*5f60*/  UISETP.LT.AND UP0, UPT, UR14, UR15, UPT ;  /* 0x0000000f0e00728c */ /* 0x000fc8000bf01270 */
[----:B------:R-:W-:-:S12]  /*5f70*/  USEL UR14, UR14, UR15, UP0 ;  /* 0x0000000f0e0e7287 */ /* 0x000fd80008000000 */
.L_x_1686:
[----:B------:R-:W-:-:S04]  /*5f80*/  USHF.R.S32.HI UR6, URZ, 0x1f, UR14 ;  /* 0x0000001f3f067899 */ /* 0x000fc8000801140e */
[----:B------:R-:W-:-:S04]  /*5f90*/  ULEA.HI UR6, UR6, UR14, URZ, 0x6 ;  /* 0x0000000e06067291 */ /* 0x000fc8000f8f303f */
[----:B------:R-:W-:-:S04]  /*5fa0*/  USHF.R.S32.HI UR6, URZ, 0x6, UR6 ;  /* 0x000000063f067899 */ /* 0x000fc80008011406 */
[----:B------:R-:W-:-:S04]  /*5fb0*/  UISETP.LT.AND UP0, UPT, UR47, UR6, UPT ;  /* 0x000000062f00728c */ /* 0x000fc8000bf01270 */
[----:B------:R-:W-:-:S06]  /*5fc0*/  USEL UR20, UR47, UR6, !UP0 ;  /* 0x000000062f147287 */ /* 0x000fcc000c000000 */
[----:B------:R-:W-:-:S13]  /*5fd0*/  ISETP.GE.AND P1, PT, R12, UR20, PT ;  /* 0x000000140c007c0c */ /* 0x000fda000bf26270 */
[----:B------:R-:W-:Y:S05]  /*5fe0*/  @!P1 BRA `(.L_x_1689) ;  /* 0x0000002400109947 */ /* 0x000fea0003800000 */
[----:B------:R-:W-:Y:S01]  /*5ff0*/  IMAD.MOV.U32 R13, RZ, RZ, R6 ;  /* 0x000000ffff0d7224 */ /* 0x000fe200078e0006 */
[----:B------:R-:W-:Y:S01]  /*6000*/  UMOV UR26, UR38 ;  /* 0x00000026001a7c82 */ /* 0x000fe20008000000 */
[----:B------:R-:W-:Y:S01]  /*6010*/  IMAD.MOV.U32 R14, RZ, RZ, R5 ;  /* 0x000000ffff0e7224 */ /* 0x000fe200078e0005 */
[----:B------:R-:W-:Y:S01]  /*6020*/  ULDC UR24, c[0x0][0x9e4] ;  /* 0x0002790000187ab9 */ /* 0x000fe20000000800 */
[----:B------:R-:W-:Y:S01]  /*6030*/  ULDC UR22, c[0x0][0x9dc] ;  /* 0x0002770000167ab9 */ /* 0x000fe20000000800 */
[----:B------:R-:W-:Y:S01]  /*6040*/  ULDC UR23, c[0x0][0x988] ;  /* 0x0002620000177ab9 */ /* 0x000fe20000000800 */
[----:B------:R-:W-:-:S05]  /*6050*/  ULDC UR25, c[0x0][0x9e0] ;  /* 0x0002780000197ab9 */ /* 0x000fca0000000800 */
.L_x_1708:
[----:B------:R-:W-:-:S04]  /*6060*/  UIADD3 UR38, UR26, 0x1, URZ ;  /* 0x000000011a267890 */ /* 0x000fc8000fffe03f */
[----:B------:R-:W-:-:S04]  /*6070*/  UISETP.NE.AND UP0, UPT, UR38, 0x2, UPT ;  /* 0x000000022600788c */ /* 0x000fc8000bf05270 */
[----:B------:R-:W-:Y:S02]  /*6080*/  USEL UR6, URZ, 0x1, UP0 ;  /* 0x000000013f067887 */ /* 0x000fe40008000000 */
[----:B------:R-:W-:Y:S02]  /*6090*/  USEL UR38, UR38, URZ, UP0 ;  /* 0x0000003f26267287 */ /* 0x000fe40008000000 */
[----:B------:R-:W-:Y:S01]  /*60a0*/  ULOP3.LUT UR37, UR37, UR6, URZ, 0x3c, !UPT ;  /* 0x0000000625257292 */ /* 0x000fe2000f8e3c3f */
[----:B012---:R-:W-:Y:S11]  /*60b0*/  @!P0 BRA `(.L_x_1690) ;  /* 0x0000000000048947 */ /* 0x007ff60003800000 */
[----:B------:R-:W-:Y:S01]  /*60c0*/  BPT.TRAP 0x1 ;  /* 0x000000040000795c */ /* 0x000fe20000300000 */
.L_x_1690:
[----:B------:R-:W-:Y:S01]  /*60d0*/  ULEA UR21, UR38, UR42, 0x3 ;  /* 0x0000002a26157291 */ /* 0x000fe2000f8e183f */
[----:B------:R-:W-:-:S05]  /*60e0*/  IMAD.U32 R9, RZ, RZ, UR37 ;  /* 0x00000025ff097e24 */ /* 0x000fca000f8e00ff */
[----:B------:R-:W-:-:S04]  /*60f0*/  SHF.L.U32 R9, R9, 0x1f, RZ ;  /* 0x0000001f09097819 */ /* 0x000fc800000006ff */
[----:B------:R0:W1:Y:S01]  /*6100*/  SYNCS.PHASECHK.TRANS64.TRYWAIT P1, [UR21+0x28c30], R9 ;  /* 0x028c3009ff0075a7 */ /* 0x0000620008020155 */
[----:B------:R-:W-:Y:S05]  /*6110*/  @!P0 BRA `(.L_x_1691) ;  /* 0x0000000000048947 */ /* 0x000fea0003800000 */
[----:B------:R-:W-:Y:S01]  /*6120*/  BPT.TRAP 0x1 ;  /* 0x000000040000795c */ /* 0x000fe20000300000 */
.L_x_1691:
[----:B-1----:R-:W-:Y:S05]  /*6130*/  @P1 BRA `(.L_x_1692) ;  /* 0x0000000000081947 */ /* 0x002fea0003800000 */
[----:B------:R-:W1:Y:S02]  /*6140*/  SYNCS.PHASECHK.TRANS64.TRYWAIT P1, [UR21+0x28c30], R9 ;  /* 0x028c3009ff0075a7 */ /* 0x000e640008020155 */
[----:B-1----:R-:W-:Y:S05]  /*6150*/  @!P1 BRA `(.L_x_1693) ;  /* 0x000000dc00389947 */ /* 0x002fea0003800000 */
.L_x_1692:
[----:B------:R-:W-:Y:S01]  /*6160*/  R2UR UR18, R0 ;  /* 0x00000000001272ca */ /* 0x000fe200000e0000 */
[----:B----4-:R-:W-:Y:S01]  /*6170*/  WARPGROUP.ARRIVE ;  /* 0x00000000000079c5 */ /* 0x010fe20000000000 */
[----:B------:R-:W-:Y:S01]  /*6180*/  UMOV UR19, 0x40000040 ;  /* 0x4000004000137882 */ /* 0x000fe20000000000 */
[----:B------:R-:W-:Y:S01]  /*6190*/  UMOV UR7, 0x40000040 ;  /* 0x4000004000077882 */ /* 0x000fe20000000000 */
[----:B------:R-:W-:Y:S01]  /*61a0*/  UMOV UR11, 0x40000040 ;  /* 0x40000040000b7882 */ /* 0x000fe20000000000 */
[----:B------:R-:W-:-:S08]  /*61b0*/  UMOV UR15, 0x40000040 ;  /* 0x40000040000f7882 */ /* 0x000fd00000000000 */
[----:B------:R-:W-:-:S04]  /*61c0*/  ULEA UR18, UR38, UR18, 0x9 ;  /* 0x0000001226127291 */ /* 0x000fc8000f8e483f */
[----:B------:R-:W-:Y:S02]  /*61d0*/  UIADD3 UR6, UR18, 0x2, URZ ;  /* 0x0000000212067890 */ /* 0x000fe4000fffe03f */
[----:B------:R-:W-:Y:S02]  /*61e0*/  UIADD3 UR10, UR18, 0x4, URZ ;  /* 0x00000004120a7890 */ /* 0x000fe4000fffe03f */
[----:B------:R-:W-:Y:S02]  /*61f0*/  UIADD3 UR14, UR18, 0x6, URZ ;  /* 0x00000006120e7890 */ /* 0x000fe4000fffe03f */
        /* <DEDUP_REMOVED lines=13> */
.L_x_1694:
[----:B------:R-:W-:Y:S01]  /*62d0*/  UISETP.NE.AND UP1, UPT, UR51, URZ, UPT ;  /* 0x0000003f3300728c */ /* 0x000fe2000bf25270 */
[----:B-1----:R-:W-:Y:S01]  /*62e0*/  VIADD R6, R185, UR44 ;  /* 0x0000002cb9067c36 */ /* 0x002fe20008000000 */
[----:B------:R-:W1:Y:S01]  /*62f0*/  LDC R7, c[0x0][0x2f0] ;  /* 0x0000bc00ff077b82 */ /* 0x000e620000000800 */
[----:B------:R-:W-:Y:S01]  /*6300*/  UISETP.NE.AND UP0, UPT, UR50, URZ, UPT ;  /* 0x0000003f3200728c */ /* 0x000fe2000bf05270 */
[----:B------:R-:W-:Y:S02]  /*6310*/  UMOV UR11, UR22 ;  /* 0x00000016000b7c82 */ /* 0x000fe40008000000 */
[----:B------:R-:W-:Y:S02]  /*6320*/  PLOP3.LUT P1, PT, PT, PT, UP1, 0x80, 0x0 ;  /* 0x000000000000781c */ /* 0x000fe40003f2f018 */
[----:B------:R-:W-:Y:S02]  /*6330*/  PLOP3.LUT P2, PT, PT, PT, UP1, 0x80, 0x0 ;  /* 0x000000000000781c */ /* 0x000fe40003f4f018 */
[----:B------:R-:W2:Y:S01]  /*6340*/  LDC R8, c[0x0][0x288] ;  /* 0x0000a200ff087b82 */ /* 0x000ea20000000800 */
[----:B------:R-:W-:-:S08]  /*6350*/  @UP1 ULDC UR6, c[0x0][0x44c] ;  /* 0x0001130000061ab9 */ /* 0x000fd00000000800 */
[----:B------:R-:W-:Y:S01]  /*6360*/  @P1 IMAD.HI.U32 R5, R6, UR6, RZ ;  /* 0x0000000606051c27 */ /* 0x000fe2000f8e00ff */
[----:B------:R-:W-:Y:S01]  /*6370*/  @UP1 ULDC UR6, c[0x0][0x450] ;  /* 0x0001140000061ab9 */ /* 0x000fe20000000800 */
[----:B------:R-:W-:-:S03]  /*6380*/  PLOP3.LUT P1, PT, PT, PT, UP0, 0x40, 0x0 ;  /* 0x000000000000781c */ /* 0x000fc60003f2e808 */
[----:B------:R-:W-:Y:S01]  /*6390*/  @P2 SHF.R.U32.HI R6, RZ, UR6, R5 ;  /* 0x00000006ff062c19 */ /* 0x000fe20008011605 */
[----:B------:R-:W-:Y:S01]  /*63a0*/  UIADD3 UR6, UR21, 0x28c40, URZ ;  /* 0x00028c4015067890 */ /* 0x000fe2000fffe03f */
[----:B------:R-:W-:-:S03]  /*63b0*/  IMAD.SHL.U32 R5, R12, 0x40, RZ ;  /* 0x000000400c057824 */ /* 0x000fc600078e00ff */
[----:B------:R-:W3:Y:S01]  /*63c0*/  SHFL.IDX PT, R192, R6, RZ, 0x1c1f ;  /* 0x001c1fff06c07589 */ /* 0x000ee200000e0000 */
[----:B------:R-:W-:Y:S01]  /*63d0*/  UPRMT UR6, UR40, 0x654, UR6 ;  /* 0x0000065428067896 */ /* 0x000fe20008000006 */
[----:B------:R-:W-:-:S05]  /*63e0*/  IADD3 R10, -R2, 0x1, -R5 ;  /* 0x00000001020a7810 */ /* 0x000fca0007ffe905 */
[----:B-1----:R-:W-:-:S03]  /*63f0*/  IMAD R11, R7, UR49, R10 ;  /* 0x00000031070b7c24 */ /* 0x002fc6000f8e020a */
[----:B------:R-:W-:Y:S01]  /*6400*/  SYNCS.ARRIVE.TRANS64.RED.A1T0 RZ, [UR6], RZ ;  /* 0x000000ffffff79a7 */ /* 0x000fe20008100406 */
[----:B------:R-:W-:Y:S01]  /*6410*/  ULOP3.LUT UR6, URZ, UR11, URZ, 0x33, !UPT ;  /* 0x0000000b3f067292 */ /* 0x000fe2000f8e333f */
[----:B--2---:R-:W-:-:S05]  /*6420*/  IADD3 R11, R11, -R8, RZ ;  /* 0x800000080b0b7210 */ /* 0x004fca0007ffe0ff */
[C---:B------:R-:W-:Y:S02]  /*6430*/  VIADD R191, R11.reuse, UR25 ;  /* 0x000000190bbf7c36 */ /* 0x040fe40008000000 */
[----:B------:R-:W-:Y:S02]  /*6440*/  VIADD R193, R11, UR6 ;  /* 0x000000060bc17c36 */ /* 0x000fe40008000000 */
[----:B---3--:R-:W-:Y:S02]  /*6450*/  IMAD.IADD R20, R191, 0x1, R192 ;  /* 0x00000001bf147824 */ /* 0x008fe400078e02c0 */
[----:B------:R-:W-:Y:S01]  /*6460*/  IMAD.IADD R21, R192, 0x1, R193 ;  /* 0x00000001c0157824 */ /* 0x000fe200078e02c1 */
[----:B------:R-:W-:Y:S06]  /*6470*/  @P1 BRA `(.L_x_1695) ;  /* 0x00000000005c1947 */ /* 0x000fec0003800000 */
[----:B------:R-:W-:Y:S01]  /*6480*/  IMAD R11, R7, UR49, R192 ;  /* 0x00000031070b7c24 */ /* 0x000fe2000f8e02c0 */
[----:B------:R-:W-:Y:S03]  /*6490*/  BSSY B0, `(.L_x_1696) ;  /* 0x0000011000007945 */ /* 0x000fe60003800000 */
[----:B------:R-:W-:-:S05]  /*64a0*/  IMAD.IADD R15, R11, 0x1, -R8 ;  /* 0x000000010b0f7824 */ /* 0x000fca00078e0a08 */
[----:B------:R-:W-:-:S13]  /*64b0*/  ISETP.GT.AND P1, PT, R15, -0x1, PT ;  /* 0xffffffff0f00780c */ /* 0x000fda0003f24270 */
[----:B------:R-:W-:Y:S05]  /*64c0*/  @P1 BRA `(.L_x_1697) ;  /* 0x0000000000201947 */ /* 0x000fea0003800000 */
[----:B------:R-:W-:Y:S01]  /*64d0*/  IMAD.U32 R192, RZ, RZ, UR24 ;  /* 0x00000018ffc07e24 */ /* 0x000fe2000f8e00ff */
[----:B------:R-:W-:-:S04]  /*64e0*/  LOP3.LUT R15, RZ, R15, RZ, 0x33, !PT ;  /* 0x0000000fff0f7212 */ /* 0x000fc800078e33ff */
[----:B------:R-:W-:-:S13]  /*64f0*/  ISETP.NE.AND P1, PT, R192, 0x1, PT ;  /* 0x00000001c000780c */ /* 0x000fda0003f25270 */
[----:B------:R-:W1:Y:S02]  /*6500*/  @P1 LDC.64 R10, c[0x0][0x9e8] ;  /* 0x00027a00ff0a1b82 */ /* 0x000e640000000a00 */
[----:B-1----:R-:W-:-:S05]  /*6510*/  @P1 IMAD.HI.U32 R10, R15, R10, RZ ;  /* 0x0000000a0f0a1227 */ /* 0x002fca00078e00ff */
[----:B------:R-:W-:-:S04]  /*6520*/  @P1 SHF.R.U32.HI R15, RZ, R11, R10 ;  /* 0x0000000bff0f1219 */ /* 0x000fc8000001160a */
[----:B------:R-:W-:Y:S01]  /*6530*/  LOP3.LUT R15, RZ, R15, RZ, 0x33, !PT ;  /* 0x0000000fff0f7212 */ /* 0x000fe200078e33ff */
[----:B------:R-:W-:Y:S06]  /*6540*/  BRA `(.L_x_1698) ;  /* 0x0000000000147947 */ /* 0x000fec0003800000 */
.L_x_1697:
[----:B------:R-:W-:-:S05]  /*6550*/  IMAD.U32 R192, RZ, RZ, UR24 ;  /* 0x00000018ffc07e24 */ /* 0x000fca000f8e00ff */
[----:B------:R-:W-:-:S13]  /*6560*/  ISETP.NE.AND P1, PT, R192, 0x1, PT ;  /* 0x00000001c000780c */ /* 0x000fda0003f25270 */
[----:B------:R-:W1:Y:S02]  /*6570*/  @P1 LDC.64 R10, c[0x0][0x9e8] ;  /* 0x00027a00ff0a1b82 */ /* 0x000e640000000a00 */
[----:B-1----:R-:W-:-:S05]  /*6580*/  @P1 IMAD.HI.U32 R10, R15, R10, RZ ;  /* 0x0000000a0f0a1227 */ /* 0x002fca00078e00ff */
[----:B------:R-:W-:-:S07]  /*6590*/  @P1 SHF.R.U32.HI R15, RZ, R11, R10 ;  /* 0x0000000bff0f1219 */ /* 0x000fce000001160a */
.L_x_1698:
[----:B------:R-:W-:Y:S05]  /*65a0*/  BSYNC B0 ;  /* 0x0000000000007941 */ /* 0x000fea0003800000 */
.L_x_1696:
[----:B------:R-:W-:-:S04]  /*65b0*/  IMAD R15, R15, R192, -R5 ;  /* 0x000000c00f0f7224 */ /* 0x000fc800078e0a05 */
[----:B------:R-:W-:-:S05]  /*65c0*/  IMAD.IADD R15, R15, 0x1, -R2 ;  /* 0x000000010f0f7824 */ /* 0x000fca00078e0a02 */
[----:B------:R-:W-:Y:S02]  /*65d0*/  VIADDMNMX R20, R15, R192, R20, PT ;  /* 0x000000c00f147246 */ /* 0x000fe40003800114 */
[----:B------:R-:W-:-:S07]  /*65e0*/  VIMNMX R21, R21, R15, !PT ;  /* 0x0000000f15157248 */ /* 0x000fce0007fe0100 */
.L_x_1695:
[----:B------:R-:W-:Y:S01]  /*65f0*/  ISETP.GT.AND P1, PT, R12, -0x1, PT ;  /* 0xffffffff0c00780c */ /* 0x000fe20003f24270 */
[----:B------:R-:W1:Y:S01]  /*6600*/  SHFL.IDX PT, R10, R6, 0x1, 0x1c1f ;  /* 0x003c1f00060a7f89 */ /* 0x000e6200000e0000 */
[----:B------:R-:W-:Y:S02]  /*6610*/  UISETP.NE.AND UP0, UPT, UR50, URZ, UPT ;  /* 0x0000003f3200728c */ /* 0x000fe4000bf05270 */
[C---:B------:R-:W-:Y:S02]  /*6620*/  ISETP.GT.AND P4, PT, R21.reuse, 0x1, P1 ;  /* 0x000000011500780c */ /* 0x040fe40000f84270 */
[----:B------:R-:W-:Y:S02]  /*6630*/  ISETP.GT.AND P5, PT, R21, RZ, P1 ;  /* 0x000000ff1500720c */ /* 0x000fe40000fa4270 */
[C---:B------:R-:W-:Y:S02]  /*6640*/  ISETP.LT.OR P4, PT, R20.reuse, 0x2, P4 ;  /* 0x000000021400780c */ /* 0x040fe40002781670 */
[----:B------:R-:W-:-:S02]  /*6650*/  ISETP.LT.OR P5, PT, R20, 0x1, P5 ;  /* 0x000000011400780c */ /* 0x000fc40002fa1670 */
[----:B------:R-:W-:Y:S02]  /*6660*/  FSEL R153, R153, -INF , !P4 ;  /* 0xff80000099997808 */ /* 0x000fe40006000000 */
[C---:B------:R-:W-:Y:S02]  /*6670*/  ISETP.GT.AND P4, PT, R21.reuse, 0x18, P1 ;  /* 0x000000181500780c */ /* 0x040fe40000f84270 */
[----:B------:R-:W-:Y:S02]  /*6680*/  FSEL R15, R152, -INF , !P5 ;  /* 0xff800000980f7808 */ /* 0x000fe40006800000 */
[----:B------:R-:W-:Y:S02]  /*6690*/  ISETP.LT.OR P4, PT, R20, 0x19, P4 ;  /* 0x000000191400780c */ /* 0x000fe40002781670 */
[C---:B------:R-:W-:Y:S02]  /*66a0*/  ISETP.GT.AND P6, PT, R21.reuse, 0x8, P1 ;  /* 0x000000081500780c */ /* 0x040fe40000fc4270 */
[----:B------:R-:W-:-:S02]  /*66b0*/  ISETP.GT.AND P2, PT, R21, 0x9, P1 ;  /* 0x000000091500780c */ /* 0x000fc40000f44270 */
[----:B------:R-:W-:Y:S01]  /*66c0*/  ISETP.GT.AND P3, PT, R21, 0x10, P1 ;  /* 0x000000101500780c */ /* 0x000fe20000f64270 */
[----:B-1----:R-:W-:Y:S01]  /*66d0*/  IMAD.IADD R6, R191, 0x1, R10 ;  /* 0x00000001bf067824 */ /* 0x002fe200078e020a */
[C---:B------:R-:W-:Y:S02]  /*66e0*/  ISETP.GT.AND P5, PT, R21.reuse, 0x11, P1 ;  /* 0x000000111500780c */ /* 0x040fe40000fa4270 */
[----:B------:R-:W-:Y:S02]  /*66f0*/  FSEL R164, R164, -INF , !P4 ;  /* 0xff800000a4a47808 */ /* 0x000fe40006000000 */
[----:B------:R-:W-:Y:S02]  /*6700*/  ISETP.GT.AND P4, PT, R21, 0x29, P1 ;  /* 0x000000291500780c */ /* 0x000fe40000f84270 */
[C---:B------:R-:W-:Y:S02]  /*6710*/  ISETP.LT.OR P6, PT, R20.reuse, 0x9, P6 ;  /* 0x000000091400780c */ /* 0x040fe400037c1670 */
[----:B------:R-:W-:-:S02]  /*6720*/  ISETP.LT.OR P2, PT, R20, 0xa, P2 ;  /* 0x0000000a1400780c */ /* 0x000fc40001741670 */
[C---:B------:R-:W-:Y:S02]  /*6730*/  ISETP.LT.OR P3, PT, R20.reuse, 0x11, P3 ;  /* 0x000000111400780c */ /* 0x040fe40001f61670 */
[C---:B------:R-:W-:Y:S02]  /*6740*/  ISETP.LT.OR P5, PT, R20.reuse, 0x12, P5 ;  /* 0x000000121400780c */ /* 0x040fe40002fa1670 */
[----:B------:R-:W-:Y:S02]  /*6750*/  ISETP.LT.OR P4, PT, R20, 0x2a, P4 ;  /* 0x0000002a1400780c */ /* 0x000fe40002781670 */
[----:B------:R-:W-:Y:S02]  /*6760*/  FSEL R156, R156, -INF , !P6 ;  /* 0xff8000009c9c7808 */ /* 0x000fe40007000000 */
[----:B------:R-:W-:Y:S02]  /*6770*/  FSEL R157, R157, -INF , !P2 ;  /* 0xff8000009d9d7808 */ /* 0x000fe40005000000 */
[----:B------:R-:W-:-:S02]  /*6780*/  FSEL R160, R160, -INF , !P3 ;  /* 0xff800000a0a07808 */ /* 0x000fc40005800000 */
[----:B------:R-:W-:Y:S02]  /*6790*/  FSEL R161, R161, -INF , !P5 ;  /* 0xff800000a1a17808 */ /* 0x000fe40006800000 */
[C---:B------:R-:W-:Y:S02]  /*67a0*/  ISETP.GT.AND P6, PT, R21.reuse, 0x19, P1 ;  /* 0x000000191500780c */ /* 0x040fe40000fc4270 */
[C---:B------:R-:W-:Y:S02]  /*67b0*/  ISETP.GT.AND P2, PT, R21.reuse, 0x20, P1 ;  /* 0x000000201500780c */ /* 0x040fe40000f44270 */
[C---:B------:R-:W-:Y:S02]  /*67c0*/  ISETP.GT.AND P3, PT, R21.reuse, 0x21, P1 ;  /* 0x000000211500780c */ /* 0x040fe40000f64270 */
[----:B------:R-:W-:Y:S02]  /*67d0*/  ISETP.GT.AND P5, PT, R21, 0x28, P1 ;  /* 0x000000281500780c */ /* 0x000fe40000fa4270 */
[----:B------:R-:W-:-:S02]  /*67e0*/  FSEL R173, R173, -INF , !P4 ;  /* 0xff800000adad7808 */ /* 0x000fc40006000000 */
[----:B------:R-:W-:Y:S02]  /*67f0*/  PLOP3.LUT P4, PT, PT, PT, UP0, 0x40, 0x0 ;  /* 0x000000000000781c */ /* 0x000fe40003f8e808 */
[C---:B------:R-:W-:Y:S02]  /*6800*/  ISETP.LT.OR P6, PT, R20.reuse, 0x1a, P6 ;  /* 0x0000001a1400780c */ /* 0x040fe400037c1670 */
[C---:B------:R-:W-:Y:S02]  /*6810*/  ISETP.LT.OR P2, PT, R20.reuse, 0x21, P2 ;  /* 0x000000211400780c */ /* 0x040fe40001741670 */
[C---:B------:R-:W-:Y:S02]  /*6820*/  ISETP.LT.OR P3, PT, R20.reuse, 0x22, P3 ;  /* 0x000000221400780c */ /* 0x040fe40001f61670 */
[----:B------:R-:W-:Y:S02]  /*6830*/  ISETP.LT.OR P5, PT, R20, 0x29, P5 ;  /* 0x000000291400780c */ /* 0x000fe40002fa1670 */
[----:B------:R-:W-:-:S02]  /*6840*/  FSEL R165, R165, -INF , !P6 ;  /* 0xff800000a5a57808 */ /* 0x000fc40007000000 */
[----:B------:R-:W-:Y:S02]  /*6850*/  FSEL R168, R168, -INF , !P2 ;  /* 0xff800000a8a87808 */ /* 0x000fe40005000000 */
[----:B------:R-:W-:Y:S02]  /*6860*/  FSEL R169, R169, -INF , !P3 ;  /* 0xff800000a9a97808 */ /* 0x000fe40005800000 */
[----:B------:R-:W-:Y:S02]  /*6870*/  FSEL R172, R172, -INF , !P5 ;  /* 0xff800000acac7808 */ /* 0x000fe40006800000 */
[C---:B------:R-:W-:Y:S02]  /*6880*/  ISETP.GT.AND P6, PT, R21.reuse, 0x30, P1 ;  /* 0x000000301500780c */ /* 0x040fe40000fc4270 */
[C---:B------:R-:W-:Y:S02]  /*6890*/  ISETP.GT.AND P2, PT, R21.reuse, 0x31, P1 ;  /* 0x000000311500780c */ /* 0x040fe40000f44270 */
[----:B------:R-:W-:-:S02]  /*68a0*/  ISETP.GT.AND P3, PT, R21, 0x38, P1 ;  /* 0x000000381500780c */ /* 0x000fc40000f64270 */
[----:B------:R-:W-:Y:S02]  /*68b0*/  ISETP.GT.AND P5, PT, R21, 0x39, P1 ;  /* 0x000000391500780c */ /* 0x000fe40000fa4270 */
[C---:B------:R-:W-:Y:S02]  /*68c0*/  ISETP.LT.OR P6, PT, R20.reuse, 0x31, P6 ;  /* 0x000000311400780c */ /* 0x040fe400037c1670 */
[C---:B------:R-:W-:Y:S02]  /*68d0*/  ISETP.LT.OR P2, PT, R20.reuse, 0x32, P2 ;  /* 0x000000321400780c */ /* 0x040fe40001741670 */
[C---:B------:R-:W-:Y:S02]  /*68e0*/  ISETP.LT.OR P3, PT, R20.reuse, 0x39, P3 ;  /* 0x000000391400780c */ /* 0x040fe40001f61670 */
[----:B------:R-:W-:Y:S01]  /*68f0*/  ISETP.LT.OR P5, PT, R20, 0x3a, P5 ;  /* 0x0000003a1400780c */ /* 0x000fe20002fa1670 */
[----:B------:R-:W-:Y:S01]  /*6900*/  IMAD.IADD R20, R193, 0x1, R10 ;  /* 0x00000001c1147824 */ /* 0x000fe200078e020a */
[----:B------:R-:W-:-:S02]  /*6910*/  FSEL R176, R176, -INF , !P6 ;  /* 0xff800000b0b07808 */ /* 0x000fc40007000000 */
[----:B------:R-:W-:Y:S02]  /*6920*/  FSEL R177, R177, -INF , !P2 ;  /* 0xff800000b1b17808 */ /* 0x000fe40005000000 */
[----:B------:R-:W-:Y:S02]  /*6930*/  FSEL R180, R180, -INF , !P3 ;  /* 0xff800000b4b47808 */ /* 0x000fe40005800000 */
[----:B------:R-:W-:Y:S01]  /*6940*/  FSEL R181, R181, -INF , !P5 ;  /* 0xff800000b5b57808 */ /* 0x000fe20006800000 */
        /* <DEDUP_REMOVED lines=14> */
.L_x_1701:
[----:B------:R-:W-:-:S05]  /*6a30*/  IMAD.U32 R152, RZ, RZ, UR24 ;  /* 0x00000018ff987e24 */ /* 0x000fca000f8e00ff */
[----:B------:R-:W-:-:S13]  /*6a40*/  ISETP.NE.AND P2, PT, R152, 0x1, PT ;  /* 0x000000019800780c */ /* 0x000fda0003f45270 */
[----:B------:R-:W1:Y:S02]  /*6a50*/  @P2 LDC.64 R10, c[0x0][0x9e8] ;  /* 0x00027a00ff0a2b82 */ /* 0x000e640000000a00 */
[----:B-1----:R-:W-:-:S05]  /*6a60*/  @P2 IMAD.HI.U32 R10, R21, R10, RZ ;  /* 0x0000000a150a2227 */ /* 0x002fca00078e00ff */
[----:B------:R-:W-:-:S07]  /*6a70*/  @P2 SHF.R.U32.HI R21, RZ, R11, R10 ;  /* 0x0000000bff152219 */ /* 0x000fce000001160a */
.L_x_1702:
[----:B------:R-:W-:Y:S05]  /*6a80*/  BSYNC B0 ;  /* 0x0000000000007941 */ /* 0x000fea0003800000 */
.L_x_1700:
[----:B------:R-:W-:-:S04]  /*6a90*/  IMAD R5, R21, R152, -R5 ;  /* 0x0000009815057224 */ /* 0x000fc800078e0a05 */
[----:B------:R-:W-:-:S05]  /*6aa0*/  IMAD.IADD R5, R5, 0x1, -R2 ;  /* 0x0000000105057824 */ /* 0x000fca00078e0a02 */
[----:B------:R-:W-:Y:S02]  /*6ab0*/  VIADDMNMX R6, R5, R152, R6, PT ;  /* 0x0000009805067246 */ /* 0x000fe40003800106 */
[----:B------:R-:W-:-:S07]  /*6ac0*/  VIMNMX R20, R20, R5, !PT ;  /* 0x0000000514147248 */ /* 0x000fce0007fe0100 */
.L_x_1699:
[----:B------:R-:W-:Y:S01]  /*6ad0*/  FMNMX.FTZ R10, R15, R14, !PT ;  /* 0x0000000e0f0a7209 */ /* 0x000fe20007810000 */
[----:B------:R-:W-:Y:S01]  /*6ae0*/  UMOV UR10, UR23 ;  /* 0x00000017000a7c82 */ /* 0x000fe20008000000 */
[C---:B------:R-:W-:Y:S02]  /*6af0*/  ISETP.GT.AND P3, PT, R20.reuse, RZ, P1 ;  /* 0x000000ff1400720c */ /* 0x040fe40000f64270 */
[----:B------:R-:W-:Y:S02]  /*6b00*/  FMNMX.FTZ R5, R153, R10, !PT ;  /* 0x0000000a99057209 */ /* 0x000fe40007810000 */
[----:B------:R-:W-:Y:S02]  /*6b10*/  ISETP.GT.AND P4, PT, R20, 0x1, P1 ;  /* 0x000000011400780c */ /* 0x000fe40000f84270 */
[----:B------:R-:W-:Y:S02]  /*6b20*/  FMNMX.FTZ R10, R156, R5, !PT ;  /* 0x000000059c0a7209 */ /* 0x000fe40007810000 */
[----:B------:R-:W-:-:S02]  /*6b30*/  ISETP.LT.OR P3, PT, R6, 0x1, P3 ;  /* 0x000000010600780c */ /* 0x000fc40001f61670 */
[----:B------:R-:W-:Y:S02]  /*6b40*/  FMNMX.FTZ R5, R157, R10, !PT ;  /* 0x0000000a9d057209 */ /* 0x000fe40007810000 */
[----:B------:R-:W-:Y:S02]  /*6b50*/  ISETP.GT.AND P6, PT, R20, 0x8, P1 ;  /* 0x000000081400780c */ /* 0x000fe40000fc4270 */
[----:B------:R-:W-:Y:S02]  /*6b60*/  FMNMX.FTZ R10, R160, R5, !PT ;  /* 0x00000005a00a7209 */ /* 0x000fe40007810000 */
[----:B------:R-:W-:Y:S02]  /*6b70*/  ISETP.LT.OR P4, PT, R6, 0x2, P4 ;  /* 0x000000020600780c */ /* 0x000fe40002781670 */
[----:B------:R-:W-:Y:S02]  /*6b80*/  FMNMX.FTZ R5, R161, R10, !PT ;  /* 0x0000000aa1057209 */ /* 0x000fe40007810000 */
[----:B------:R-:W-:-:S02]  /*6b90*/  FSEL R154, R154, -INF , !P3 ;  /* 0xff8000009a9a7808 */ /* 0x000fc40005800000 */
        /* <DEDUP_REMOVED lines=15> */
[----:B------:R-:W-:Y:S02]  /*6c90*/  FSEL R159, R159, -INF , !P2 ;  /* 0xff8000009f9f7808 */ /* 0x000fe40005000000 */
[----:B------:R-:W-:Y:S02]  /*6ca0*/  FMNMX.FTZ R10, R180, R5, !PT ;  /* 0x00000005b40a7209 */ /* 0x000fe40007810000 */
[----:B------:R-:W-:-:S02]  /*6cb0*/  ISETP.LT.OR P5, PT, R6, 0x11, P5 ;  /* 0x000000110600780c */ /* 0x000fc40002fa1670 */
[----:B------:R-:W-:Y:S02]  /*6cc0*/  FMNMX.FTZ R10, R181, R10, !PT ;  /* 0x0000000ab50a7209 */ /* 0x000fe40007810000 */
[----:B------:R-:W-:Y:S02]  /*6cd0*/  ISETP.GT.AND P6, PT, R20, 0x18, P1 ;  /* 0x000000181400780c */ /* 0x000fe40000fc4270 */
[----:B------:R-:W-:Y:S01]  /*6ce0*/  ISETP.LT.OR P4, PT, R6, 0x12, P4 ;  /* 0x000000120600780c */ /* 0x000fe20002781670 */
[----:B------:R-:W1:Y:S01]  /*6cf0*/  SHFL.BFLY PT, R5, R10, 0x2, 0x1f ;  /* 0x0c401f000a057f89 */ /* 0x000e6200000e0000 */
[----:B------:R-:W-:Y:S02]  /*6d00*/  FSEL R162, R162, -INF , !P5 ;  /* 0xff800000a2a27808 */ /* 0x000fe40006800000 */
[----:B------:R-:W-:Y:S02]  /*6d10*/  ISETP.GT.AND P2, PT, R20, 0x19, P1 ;  /* 0x000000191400780c */ /* 0x000fe40000f44270 */
[----:B------:R-:W-:-:S02]  /*6d20*/  ISETP.LT.OR P6, PT, R6, 0x19, P6 ;  /* 0x000000190600780c */ /* 0x000fc400037c1670 */
[----:B------:R-:W-:Y:S02]  /*6d30*/  FSEL R163, R163, -INF , !P4 ;  /* 0xff800000a3a37808 */ /* 0x000fe40006000000 */
[----:B------:R-:W-:Y:S02]  /*6d40*/  ISETP.GT.AND P3, PT, R20, 0x20, P1 ;  /* 0x000000201400780c */ /* 0x000fe40000f64270 */
[----:B------:R-:W-:Y:S02]  /*6d50*/  FSEL R166, R166, -INF , !P6 ;  /* 0xff800000a6a67808 */ /* 0x000fe40007000000 */
[C---:B------:R-:W-:Y:S02]  /*6d60*/  ISETP.LT.OR P2, PT, R6.reuse, 0x1a, P2 ;  /* 0x0000001a0600780c */ /* 0x040fe40001741670 */
[----:B------:R-:W-:Y:S02]  /*6d70*/  ISETP.LT.OR P3, PT, R6, 0x21, P3 ;  /* 0x000000210600780c */ /* 0x000fe40001f61670 */
[----:B------:R-:W-:-:S02]  /*6d80*/  ISETP.GT.AND P5, PT, R20, 0x21, P1 ;  /* 0x000000211400780c */ /* 0x000fc40000fa4270 */
[----:B------:R-:W-:Y:S02]  /*6d90*/  FSEL R167, R167, -INF , !P2 ;  /* 0xff800000a7a77808 */ /* 0x000fe40005000000 */
[----:B------:R-:W-:Y:S02]  /*6da0*/  FSEL R170, R170, -INF , !P3 ;  /* 0xff800000aaaa7808 */ /* 0x000fe40005800000 */
[----:B------:R-:W-:Y:S02]  /*6db0*/  ISETP.GT.AND P4, PT, R20, 0x28, P1 ;  /* 0x000000281400780c */ /* 0x000fe40000f84270 */
[----:B-1----:R-:W-:Y:S02]  /*6dc0*/  FMNMX.FTZ R11, R10, R5, !PT ;  /* 0x000000050a0b7209 */ /* 0x002fe40007810000 */
[----:B------:R-:W-:Y:S02]  /*6dd0*/  FMNMX.FTZ R10, R154, R13, !PT ;  /* 0x0000000d9a0a7209 */ /* 0x000fe40007810000 */
[----:B------:R-:W-:Y:S01]  /*6de0*/  ISETP.LT.OR P5, PT, R6, 0x22, P5 ;  /* 0x000000220600780c */ /* 0x000fe20002fa1670 */
[----:B------:R-:W1:Y:S01]  /*6df0*/  SHFL.BFLY PT, R152, R11, 0x1, 0x1f ;  /* 0x0c201f000b987f89 */ /* 0x000e6200000e0000 */
[----:B------:R-:W-:-:S02]  /*6e00*/  ISETP.GT.AND P6, PT, R20, 0x29, P1 ;  /* 0x000000291400780c */ /* 0x000fc40000fc4270 */
[----:B------:R-:W-:Y:S02]  /*6e10*/  ISETP.LT.OR P4, PT, R6, 0x29, P4 ;  /* 0x000000290600780c */ /* 0x000fe40002781670 */
[----:B------:R-:W-:Y:S02]  /*6e20*/  FSEL R171, R171, -INF , !P5 ;  /* 0xff800000abab7808 */ /* 0x000fe40006800000 */
[----:B------:R-:W-:Y:S02]  /*6e30*/  ISETP.GT.AND P2, PT, R20, 0x30, P1 ;  /* 0x000000301400780c */ /* 0x000fe40000f44270 */
[----:B------:R-:W-:Y:S02]  /*6e40*/  FSEL R174, R174, -INF , !P4 ;  /* 0xff800000aeae7808 */ /* 0x000fe40006000000 */
[----:B------:R-:W-:Y:S02]  /*6e50*/  ISETP.LT.OR P6, PT, R6, 0x2a, P6 ;  /* 0x0000002a0600780c */ /* 0x000fe400037c1670 */
[----:B------:R-:W-:-:S02]  /*6e60*/  ISETP.GT.AND P5, PT, R20, 0x31, P1 ;  /* 0x000000311400780c */ /* 0x000fc40000fa4270 */
[C---:B------:R-:W-:Y:S02]  /*6e70*/  ISETP.GT.AND P4, PT, R20.reuse, 0x38, P1 ;  /* 0x000000381400780c */ /* 0x040fe40000f84270 */
[----:B------:R-:W-:Y:S02]  /*6e80*/  ISETP.GT.AND P1, PT, R20, 0x39, P1 ;  /* 0x000000391400780c */ /* 0x000fe40000f24270 */
[C---:B------:R-:W-:Y:S02]  /*6e90*/  ISETP.LT.OR P2, PT, R6.reuse, 0x31, P2 ;  /* 0x000000310600780c */ /* 0x040fe40001741670 */
[----:B------:R-:W-:Y:S02]  /*6ea0*/  FSEL R175, R175, -INF , !P6 ;  /* 0xff800000afaf7808 */ /* 0x000fe40007000000 */
[----:B------:R-:W-:Y:S02]  /*6eb0*/  ISETP.LT.OR P5, PT, R6, 0x32, P5 ;  /* 0x000000320600780c */ /* 0x000fe40002fa1670 */
[----:B-1----:R-:W-:-:S02]  /*6ec0*/  FMNMX.FTZ R5, R11, R152, !PT ;  /* 0x000000980b057209 */ /* 0x002fc40007810000 */
[----:B------:R-:W-:Y:S02]  /*6ed0*/  FMNMX.FTZ R11, R155, R10, !PT ;  /* 0x0000000a9b0b7209 */ /* 0x000fe40007810000 */
[C---:B------:R-:W-:Y:S01]  /*6ee0*/  FSETP.NEU.FTZ.AND P3, PT, R5.reuse, -INF , PT ;  /* 0xff8000000500780b */ /* 0x040fe20003f7d000 */
[----:B------:R-:W-:Y:S01]  /*6ef0*/  FMUL.FTZ R21, R5, UR10 ;  /* 0x0000000a05157c20 */ /* 0x000fe20008410000 */
[----:B------:R-:W-:Y:S02]  /*6f00*/  FMNMX.FTZ R10, R158, R11, !PT ;  /* 0x0000000b9e0a7209 */ /* 0x000fe40007810000 */
[----:B------:R-:W-:Y:S02]  /*6f10*/  FSEL R178, R178, -INF , !P2 ;  /* 0xff800000b2b27808 */ /* 0x000fe40005000000 */
[----:B------:R-:W-:Y:S02]  /*6f20*/  FMNMX.FTZ R11, R159, R10, !PT ;  /* 0x0000000a9f0b7209 */ /* 0x000fe40007810000 */
[----:B------:R-:W-:-:S02]  /*6f30*/  ISETP.LT.OR P4, PT, R6, 0x39, P4 ;  /* 0x000000390600780c */ /* 0x000fc40002781670 */
[----:B------:R-:W-:Y:S02]  /*6f40*/  FMNMX.FTZ R10, R162, R11, !PT ;  /* 0x0000000ba20a7209 */ /* 0x000fe40007810000 */
[----:B------:R-:W-:Y:S02]  /*6f50*/  FSEL R179, R179, -INF , !P5 ;  /* 0xff800000b3b37808 */ /* 0x000fe40006800000 */
[----:B------:R-:W-:Y:S02]  /*6f60*/  FMNMX.FTZ R11, R163, R10, !PT ;  /* 0x0000000aa30b7209 */ /* 0x000fe40007810000 */
[----:B------:R-:W-:Y:S02]  /*6f70*/  FSEL R10, R21, RZ, P3 ;  /* 0x000000ff150a7208 */ /* 0x000fe40001800000 */
[----:B------:R-:W-:Y:S02]  /*6f80*/  FMNMX.FTZ R152, R166, R11, !PT ;  /* 0x0000000ba6987209 */ /* 0x000fe40007810000 */
[----:B------:R-:W-:Y:S01]  /*6f90*/  ISETP.LT.OR P1, PT, R6, 0x3a, P1 ;  /* 0x0000003a0600780c */ /* 0x000fe20000f21670 */
[--C-:B------:R-:W-:Y:S01]  /*6fa0*/  FFMA.FTZ R21, R15, UR10, -R10.reuse ;  /* 0x0000000a0f157c23 */ /* 0x100fe2000801080a */
[----:B------:R-:W-:Y:S01]  /*6fb0*/  FMNMX.FTZ R11, R167, R152, !PT ;  /* 0x00000098a70b7209 */ /* 0x000fe20007810000 */
[--C-:B------:R-:W-:Y:S01]  /*6fc0*/  FFMA.FTZ R157, R157, UR10, -R10.reuse ;  /* 0x0000000a9d9d7c23 */ /* 0x100fe2000801080a */
[----:B------:R-:W-:Y:S01]  /*6fd0*/  FSEL R182, R182, -INF , !P4 ;  /* 0xff800000b6b67808 */ /* 0x000fe20006000000 */
[----:B------:R1:W-:Y:S01]  /*6fe0*/  MUFU.EX2 R152, R21 ;  /* 0x0000001500987308 */ /* 0x0003e20000000800 */
[----:B------:R-:W-:Y:S01]  /*6ff0*/  FMNMX.FTZ R192, R170, R11, !PT ;  /* 0x0000000baac07209 */ /* 0x000fe20007810000 */
[--C-:B------:R-:W-:Y:S01]  /*7000*/  FFMA.FTZ R11, R153, UR10, -R10.reuse ;  /* 0x0000000a990b7c23 */ /* 0x100fe2000801080a */
[----:B------:R-:W-:Y:S01]  /*7010*/  FSEL R183, R183, -INF , !P1 ;  /* 0xff800000b7b77808 */ /* 0x000fe20004800000 */
[--C-:B------:R-:W-:Y:S01]  /*7020*/  FFMA.FTZ R153, R164, UR10, -R10.reuse ;  /* 0x0000000aa4997c23 */ /* 0x100fe2000801080a */
[----:B------:R-:W-:Y:S01]  /*7030*/  FMNMX.FTZ R15, R171, R192, !PT ;  /* 0x000000c0ab0f7209 */ /* 0x000fe20007810000 */
[--C-:B------:R-:W-:Y:S01]  /*7040*/  FFMA.FTZ R164, R169, UR10, -R10.reuse ;  /* 0x0000000aa9a47c23 */ /* 0x100fe2000801080a */
[--C-:B------:R-:W-:Y:S01]  /*7050*/  FFMA.FTZ R169, R177, UR10, -R10.reuse ;  /* 0x0000000ab1a97c23 */ /* 0x100fe2000801080a */
[----:B------:R-:W-:Y:S01]  /*7060*/  MUFU.EX2 R11, R11 ;  /* 0x0000000b000b7308 */ /* 0x000fe20000000800 */
[----:B------:R-:W-:Y:S01]  /*7070*/  FMNMX.FTZ R20, R174, R15, !PT ;  /* 0x0000000fae147209 */ /* 0x000fe20007810000 */
[--C-:B------:R-:W-:Y:S01]  /*7080*/  FFMA.FTZ R15, R156, UR10, -R10.reuse ;  /* 0x0000000a9c0f7c23 */ /* 0x100fe2000801080a */
[--C-:B------:R-:W-:Y:S01]  /*7090*/  FFMA.FTZ R156, R160, UR10, -R10.reuse ;  /* 0x0000000aa09c7c23 */ /* 0x100fe2000801080a */
[--C-:B------:R-:W-:Y:S01]  /*70a0*/  FFMA.FTZ R160, R165, UR10, -R10.reuse ;  /* 0x0000000aa5a07c23 */ /* 0x100fe2000801080a */
[----:B-1----:R-:W-:Y:S01]  /*70b0*/  FMNMX.FTZ R21, R175, R20, !PT ;  /* 0x00000014af157209 */ /* 0x002fe20007810000 */
[----:B------:R-:W-:Y:S01]  /*70c0*/  IMAD.MOV R177, RZ, RZ, -R17 ;  /* 0x000000ffffb17224 */ /* 0x000fe200078e0a11 */
[----:B------:R-:W-:Y:S01]  /*70d0*/  FSEL R165, R5, RZ, P3 ;  /* 0x000000ff05a57208 */ /* 0x000fe20001800000 */
[----:B------:R-:W-:Y:S01]  /*70e0*/  MUFU.EX2 R15, R15 ;  /* 0x0000000f000f7308 */ /* 0x000fe20000000800 */
[----:B------:R-:W-:Y:S01]  /*70f0*/  FMNMX.FTZ R20, R178, R21, !PT ;  /* 0x00000015b2147209 */ /* 0x000fe20007810000 */
[----:B------:R-:W-:Y:S01]  /*7100*/  FFMA.FTZ R173, R173, UR10, -R10 ;  /* 0x0000000aadad7c23 */ /* 0x000fe2000801080a */
[----:B------:R-:W-:Y:S01]  /*7110*/  ISETP.NE.AND P1, PT, R2, R177, PT ;  /* 0x000000b10200720c */ /* 0x000fe20003f25270 */
[----:B------:R-:W-:Y:S01]  /*7120*/  FADD.FTZ R165, -R165, R14 ;  /* 0x0000000ea5a57221 */ /* 0x000fe20000010100 */
[----:B------:R-:W-:Y:S01]  /*7130*/  FMNMX.FTZ R21, R179, R20, !PT ;  /* 0x00000014b3157209 */ /* 0x000fe20007810000 */
[----:B------:R-:W-:-:S02]  /*7140*/  FFMA.FTZ R177, R181, UR10, -R10 ;  /* 0x0000000ab5b17c23 */ /* 0x000fc4000801080a */
[----:B------:R-:W-:Y:S01]  /*7150*/  FMUL.FTZ R165, R165, UR10 ;  /* 0x0000000aa5a57c20 */ /* 0x000fe20008410000 */
[----:B------:R-:W-:Y:S01]  /*7160*/  FMNMX.FTZ R6, R182, R21, !PT ;  /* 0x00000015b6067209 */ /* 0x000fe20007810000 */
[----:B------:R-:W-:Y:S01]  /*7170*/  FFMA.FTZ R21, R161, UR10, -R10 ;  /* 0x0000000aa1157c23 */ /* 0x000fe2000801080a */
[----:B------:R1:W-:Y:S02]  /*7180*/  MUFU.EX2 R20, R157 ;  /* 0x0000009d00147308 */ /* 0x0003e40000000800 */
[----:B------:R-:W-:-:S05]  /*7190*/  FMNMX.FTZ R6, R183, R6, !PT ;  /* 0x00000006b7067209 */ /* 0x000fca0007810000 */
[----:B------:R-:W2:Y:S01]  /*71a0*/  SHFL.BFLY PT, R161, R6, 0x2, 0x1f ;  /* 0x0c401f0006a17f89 */ /* 0x000ea200000e0000 */
[----:B------:R-:W3:Y:S01]  /*71b0*/  MUFU.EX2 R165, R165 ;  /* 0x000000a500a57308 */ /* 0x000ee20000000800 */
[--C-:B-1----:R-:W-:Y:S01]  /*71c0*/  FFMA.FTZ R157, R168, UR10, -R10.reuse ;  /* 0x0000000aa89d7c23 */ /* 0x102fe2000801080a */
[----:B------:R-:W-:-:S06]  /*71d0*/  FFMA.FTZ R168, R176, UR10, -R10 ;  /* 0x0000000ab0a87c23 */ /* 0x000fcc000801080a */
[----:B------:R-:W1:Y:S08]  /*71e0*/  MUFU.EX2 R156, R156 ;  /* 0x0000009c009c7308 */ /* 0x000e700000000800 */
[----:B------:R-:W4:Y:S01]  /*71f0*/  MUFU.EX2 R21, R21 ;  /* 0x0000001500157308 */ /* 0x000f220000000800 */
[----:B---3--:R-:W-:Y:S01]  /*7200*/  FFMA.FTZ R176, R165, R3, R152 ;  /* 0x00000003a5b07223 */ /* 0x008fe20000010098 */
[----:B------:R-:W-:Y:S01]  /*7210*/  F2FP.F16.F32.PACK_AB R152, R11, R152 ;  /* 0x000000980b98723e */ /* 0x000fe200000000ff */
[-C--:B------:R-:W-:Y:S01]  /*7220*/  FMUL.FTZ R24, R24, R165.reuse ;  /* 0x000000a518187220 */ /* 0x080fe20000410000 */
[-C--:B------:R-:W-:Y:S01]  /*7230*/  FMUL.FTZ R25, R25, R165.reuse ;  /* 0x000000a519197220 */ /* 0x080fe20000410000 */
[----:B------:R-:W-:Y:S01]  /*7240*/  FADD.FTZ R176, R11, R176 ;  /* 0x000000b00bb07221 */ /* 0x000fe20000010000 */
[----:B------:R-:W-:Y:S01]  /*7250*/  FMUL.FTZ R28, R28, R165 ;  /* 0x000000a51c1c7220 */ /* 0x000fe20000410000 */
[----:B--2---:R-:W-:Y:S01]  /*7260*/  FMNMX.FTZ R191, R6, R161, !PT ;  /* 0x000000a106bf7209 */ /* 0x004fe20007810000 */
[----:B------:R-:W2:Y:S01]  /*7270*/  MUFU.EX2 R153, R153 ;  /* 0x0000009900997308 */ /* 0x000ea20000000800 */
[----:B------:R-:W-:Y:S01]  /*7280*/  FADD.FTZ R181, R15, R176 ;  /* 0x000000b00fb57221 */ /* 0x000fe20000010000 */
[--C-:B------:R-:W-:Y:S01]  /*7290*/  FFMA.FTZ R161, R172, UR10, -R10.reuse ;  /* 0x0000000aaca17c23 */ /* 0x100fe2000801080a */
[----:B------:R-:W-:Y:S01]  /*72a0*/  FFMA.FTZ R172, R180, UR10, -R10 ;  /* 0x0000000ab4ac7c23 */ /* 0x000fe2000801080a */
[----:B------:R-:W3:Y:S01]  /*72b0*/  SHFL.BFLY PT, R6, R191, 0x1, 0x1f ;  /* 0x0c201f00bf067f89 */ /* 0x000ee200000e0000 */
[----:B------:R-:W-:Y:S01]  /*72c0*/  FADD.FTZ R181, R20, R181 ;  /* 0x000000b514b57221 */ /* 0x000fe20000010000 */
[-C--:B------:R-:W-:Y:S01]  /*72d0*/  FMUL.FTZ R29, R29, R165.reuse ;  /* 0x000000a51d1d7220 */ /* 0x080fe20000410000 */
[-C--:B------:R-:W-:Y:S01]  /*72e0*/  FMUL.FTZ R32, R32, R165.reuse ;  /* 0x000000a520207220 */ /* 0x080fe20000410000 */
[----:B------:R-:W5:Y:S01]  /*72f0*/  MUFU.EX2 R160, R160 ;  /* 0x000000a000a07308 */ /* 0x000f620000000800 */
[----:B-1----:R-:W-:Y:S01]  /*7300*/  FADD.FTZ R180, R156, R181 ;  /* 0x000000b59cb47221 */ /* 0x002fe20000010000 */
[----:B----4-:R-:W-:Y:S01]  /*7310*/  F2FP.F16.F32.PACK_AB R156, R21, R156 ;  /* 0x0000009c159c723e */ /* 0x010fe200000000ff */
[-C--:B------:R-:W-:Y:S01]  /*7320*/  FMUL.FTZ R33, R33, R165.reuse ;  /* 0x000000a521217220 */ /* 0x080fe20000410000 */
[-C--:B------:R-:W-:Y:S01]  /*7330*/  FMUL.FTZ R36, R36, R165.reuse ;  /* 0x000000a524247220 */ /* 0x080fe20000410000 */
[----:B------:R-:W-:Y:S01]  /*7340*/  FADD.FTZ R180, R21, R180 ;  /* 0x000000b415b47221 */ /* 0x000fe20000010000 */
[-C--:B------:R-:W-:Y:S01]  /*7350*/  FMUL.FTZ R37, R37, R165.reuse ;  /* 0x000000a525257220 */ /* 0x080fe20000410000 */
[-C--:B------:R-:W-:Y:S01]  /*7360*/  FMUL.FTZ R40, R40, R165.reuse ;  /* 0x000000a528287220 */ /* 0x080fe20000410000 */
[----:B------:R-:W1:Y:S01]  /*7370*/  MUFU.EX2 R157, R157 ;  /* 0x0000009d009d7308 */ /* 0x000e620000000800 */
        /* <DEDUP_REMOVED lines=8> */
[-C--:B------:R-:W-:Y:S01]  /*7400*/  FMUL.FTZ R53, R53, R165.reuse ;  /* 0x000000a535357220 */ /* 0x080fe20000410000 */
[-C--:B------:R-:W-:Y:S01]  /*7410*/  FMUL.FTZ R56, R56, R165.reuse ;  /* 0x000000a538387220 */ /* 0x080fe20000410000 */
[-C--:B------:R-:W-:Y:S01]  /*7420*/  FMUL.FTZ R57, R57, R165.reuse ;  /* 0x000000a539397220 */ /* 0x080fe20000410000 */
[----:B---3--:R-:W-:Y:S01]  /*7430*/  FMNMX.FTZ R6, R191, R6, !PT ;  /* 0x00000006bf067209 */ /* 0x008fe20007810000 */
[-C--:B------:R-:W-:Y:S01]  /*7440*/  FMUL.FTZ R60, R60, R165.reuse ;  /* 0x000000a53c3c7220 */ /* 0x080fe20000410000 */
[----:B------:R-:W-:Y:S01]  /*7450*/  MOV R191, UR26 ;  /* 0x0000001a00bf7c02 */ /* 0x000fe20008000f00 */
[-C--:B------:R-:W-:Y:S01]  /*7460*/  FMUL.FTZ R61, R61, R165.reuse ;  /* 0x000000a53d3d7220 */ /* 0x080fe20000410000 */
[C---:B------:R-:W-:Y:S01]  /*7470*/  FSETP.NEU.FTZ.AND P2, PT, R6.reuse, -INF , PT ;  /* 0xff8000000600780b */ /* 0x040fe20003f5d000 */
[----:B------:R-:W-:Y:S01]  /*7480*/  FMUL.FTZ R3, R6, UR10 ;  /* 0x0000000a06037c20 */ /* 0x000fe20008410000 */
[----:B------:R3:W-:Y:S01]  /*7490*/  MUFU.EX2 R14, R173 ;  /* 0x000000ad000e7308 */ /* 0x0007e20000000800 */
[-C--:B------:R-:W-:Y:S01]  /*74a0*/  FMUL.FTZ R64, R64, R165.reuse ;  /* 0x000000a540407220 */ /* 0x080fe20000410000 */
[----:B------:R-:W-:Y:S01]  /*74b0*/  FSEL R10, R6, RZ, P2 ;  /* 0x000000ff060a7208 */ /* 0x000fe20001000000 */
[-C--:B------:R-:W-:Y:S01]  /*74c0*/  FMUL.FTZ R65, R65, R165.reuse ;  /* 0x000000a541417220 */ /* 0x080fe20000410000 */
[----:B------:R-:W-:Y:S01]  /*74d0*/  FSEL R3, R3, RZ, P2 ;  /* 0x000000ff03037208 */ /* 0x000fe20001000000 */
[-C--:B------:R-:W-:Y:S01]  /*74e0*/  FMUL.FTZ R68, R68, R165.reuse ;  /* 0x000000a544447220 */ /* 0x080fe20000410000 */
[----:B------:R-:W-:Y:S01]  /*74f0*/  FMUL.FTZ R69, R69, R165 ;  /* 0x000000a545457220 */ /* 0x000fe20000410000 */
[----:B------:R-:W-:Y:S01]  /*7500*/  FADD.FTZ R10, -R10, R13 ;  /* 0x0000000d0a0a7221 */ /* 0x000fe20000010100 */
[----:B------:R-:W4:Y:S01]  /*7510*/  MUFU.EX2 R161, R161 ;  /* 0x000000a100a17308 */ /* 0x000f220000000800 */
[----:B---3--:R-:W-:Y:S01]  /*7520*/  FFMA.FTZ R173, R154, UR10, -R3 ;  /* 0x0000000a9aad7c23 */ /* 0x008fe20008010803 */
[----:B------:R-:W-:-:S02]  /*7530*/  @!P1 IMAD R154, R191, 0x40, R16 ;  /* 0x00000040bf9a9824 */ /* 0x000fc400078e0210 */
[----:B------:R-:W-:Y:S01]  /*7540*/  FMUL.FTZ R10, R10, UR10 ;  /* 0x0000000a0a0a7c20 */ /* 0x000fe20008410000 */
[--C-:B------:R-:W-:Y:S01]  /*7550*/  FFMA.FTZ R176, R155, UR10, -R3.reuse ;  /* 0x0000000a9bb07c23 */ /* 0x100fe20008010803 */
[--C-:B------:R-:W-:Y:S01]  /*7560*/  FFMA.FTZ R155, R158, UR10, -R3.reuse ;  /* 0x0000000a9e9b7c23 */ /* 0x100fe20008010803 */
[----:B------:R-:W-:Y:S01]  /*7570*/  FFMA.FTZ R159, R159, UR10, -R3 ;  /* 0x0000000a9f9f7c23 */ /* 0x000fe20008010803 */
[----:B------:R-:W-:Y:S01]  /*7580*/  @!P1 LEA R13, R154, UR42, 0x2 ;  /* 0x0000002a9a0d9c11 */ /* 0x000fe2000f8e10ff */
[----:B-----5:R-:W-:Y:S01]  /*7590*/  FADD.FTZ R154, R160, R181 ;  /* 0x000000b5a09a7221 */ /* 0x020fe20000010000 */
[----:B------:R-:W3:Y:S01]  /*75a0*/  MUFU.EX2 R168, R168 ;  /* 0x000000a800a87308 */ /* 0x000ee20000000800 */
[--C-:B------:R-:W-:Y:S01]  /*75b0*/  FFMA.FTZ R180, R162, UR10, -R3.reuse ;  /* 0x0000000aa2b47c23 */ /* 0x100fe20008010803 */
[--C-:B------:R-:W-:Y:S01]  /*75c0*/  FFMA.FTZ R191, R170, UR10, -R3.reuse ;  /* 0x0000000aaabf7c23 */ /* 0x100fe20008010803 */
[----:B-1----:R-:W-:Y:S01]  /*75d0*/  FADD.FTZ R193, R157, R154 ;  /* 0x0000009a9dc17221 */ /* 0x002fe20000010000 */
[--C-:B------:R-:W-:Y:S01]  /*75e0*/  FFMA.FTZ R163, R163, UR10, -R3.reuse ;  /* 0x0000000aa3a37c23 */ /* 0x100fe20008010803 */
[--C-:B------:R-:W-:Y:S01]  /*75f0*/  FFMA.FTZ R181, R166, UR10, -R3.reuse ;  /* 0x0000000aa6b57c23 */ /* 0x100fe20008010803 */
[----:B------:R-:W-:Y:S01]  /*7600*/  FFMA.FTZ R167, R167, UR10, -R3 ;  /* 0x0000000aa7a77c23 */ /* 0x000fe20008010803 */
[----:B--2---:R-:W-:Y:S01]  /*7610*/  FADD.FTZ R154, R164, R193 ;  /* 0x000000c1a49a7221 */ /* 0x004fe20000010000 */
[----:B------:R-:W1:Y:S01]  /*7620*/  MUFU.EX2 R169, R169 ;  /* 0x000000a900a97308 */ /* 0x000e620000000800 */
[--C-:B------:R-:W-:Y:S01]  /*7630*/  FFMA.FTZ R171, R171, UR10, -R3.reuse ;  /* 0x0000000aabab7c23 */ /* 0x100fe20008010803 */
[--C-:B------:R-:W-:Y:S01]  /*7640*/  FFMA.FTZ R174, R174, UR10, -R3.reuse ;  /* 0x0000000aaeae7c23 */ /* 0x100fe20008010803 */
[----:B----4-:R-:W-:Y:S01]  /*7650*/  FADD.FTZ R193, R161, R154 ;  /* 0x0000009aa1c17221 */ /* 0x010fe20000010000 */
[--C-:B------:R-:W-:Y:S01]  /*7660*/  FFMA.FTZ R175, R175, UR10, -R3.reuse ;  /* 0x0000000aafaf7c23 */ /* 0x100fe20008010803 */
[--C-:B------:R-:W-:Y:S01]  /*7670*/  FFMA.FTZ R178, R178, UR10, -R3.reuse ;  /* 0x0000000ab2b27c23 */ /* 0x100fe20008010803 */
[----:B------:R-:W-:Y:S01]  /*7680*/  FFMA.FTZ R179, R179, UR10, -R3 ;  /* 0x0000000ab3b37c23 */ /* 0x000fe20008010803 */
[----:B------:R-:W-:Y:S01]  /*7690*/  FADD.FTZ R193, R14, R193 ;  /* 0x000000c10ec17221 */ /* 0x000fe20000010000 */
[----:B------:R-:W-:Y:S01]  /*76a0*/  MUFU.EX2 R173, R173 ;  /* 0x000000ad00ad7308 */ /* 0x000fe20000000800 */
[--C-:B------:R-:W-:Y:S01]  /*76b0*/  FFMA.FTZ R182, R182, UR10, -R3.reuse ;  /* 0x0000000ab6b67c23 */ /* 0x100fe20008010803 */
[----:B------:R-:W-:Y:S01]  /*76c0*/  FFMA.FTZ R183, R183, UR10, -R3 ;  /* 0x0000000ab7b77c23 */ /* 0x000fe20008010803 */
[----:B---3--:R-:W-:Y:S01]  /*76d0*/  FADD.FTZ R158, R168, R193 ;  /* 0x000000c1a89e7221 */ /* 0x008fe20000010000 */
[----:B------:R-:W-:Y:S01]  /*76e0*/  F2FP.F16.F32.PACK_AB R162, R14, R161 ;  /* 0x000000a10ea2723e */ /* 0x000fe200000000ff */
[----:B------:R2:W-:Y:S01]  /*76f0*/  @!P1 STS [R13+0x28800], R165 ;  /* 0x028800a50d009388 */ /* 0x0005e20000000800 */
[----:B------:R-:W-:Y:S01]  /*7700*/  F2FP.F16.F32.PACK_AB R154, R20, R15 ;  /* 0x0000000f149a723e */ /* 0x000fe200000000ff */
[----:B------:R-:W-:Y:S01]  /*7710*/  FMUL.FTZ R72, R72, R165 ;  /* 0x000000a548487220 */ /* 0x000fe20000410000 */
[----:B------:R-:W3:Y:S01]  /*7720*/  MUFU.EX2 R10, R10 ;  /* 0x0000000a000a7308 */ /* 0x000ee20000000800 */
[----:B-1----:R-:W-:Y:S01]  /*7730*/  FADD.FTZ R3, R169, R158 ;  /* 0x0000009ea9037221 */ /* 0x002fe20000010000 */
[----:B------:R-:W-:Y:S01]  /*7740*/  F2FP.F16.F32.PACK_AB R158, R160, R153 ;  /* 0x00000099a09e723e */ /* 0x000fe200000000ff */
[----:B------:R-:W-:Y:S01]  /*7750*/  FMUL.FTZ R73, R73, R165 ;  /* 0x000000a549497220 */ /* 0x000fe20000410000 */
[----:B------:R-:W-:Y:S01]  /*7760*/  F2FP.F16.F32.PACK_AB R160, R164, R157 ;  /* 0x0000009da4a0723e */ /* 0x000fe200000000ff */
[-C--:B------:R-:W-:Y:S01]  /*7770*/  FMUL.FTZ R76, R76, R165.reuse ;  /* 0x000000a54c4c7220 */ /* 0x080fe20000410000 */
[----:B------:R-:W-:Y:S01]  /*7780*/  F2FP.F16.F32.PACK_AB R164, R169, R168 ;  /* 0x000000a8a9a4723e */ /* 0x000fe200000000ff */
        /* <DEDUP_REMOVED lines=9> */
[----:B------:R-:W4:Y:S01]  /*7820*/  MUFU.EX2 R155, R155 ;  /* 0x0000009b009b7308 */ /* 0x000f220000000800 */
[----:B---3--:R-:W-:Y:S01]  /*7830*/  FFMA.FTZ R11, R10, R4, R173 ;  /* 0x000000040a0b7223 */ /* 0x008fe200000100ad */
[----:B------:R3:W-:Y:S01]  /*7840*/  @!P1 STS [R13+0x28820], R10 ;  /* 0x0288200a0d009388 */ /* 0x0007e20000000800 */
[-C--:B------:R-:W-:Y:S01]  /*7850*/  FMUL.FTZ R93, R93, R165.reuse ;  /* 0x000000a55d5d7220 */ /* 0x080fe20000410000 */
[-C--:B------:R-:W-:Y:S01]  /*7860*/  FMUL.FTZ R96, R96, R165.reuse ;  /* 0x000000a560607220 */ /* 0x080fe20000410000 */
[-C--:B------:R-:W-:Y:S01]  /*7870*/  FMUL.FTZ R97, R97, R165.reuse ;  /* 0x000000a561617220 */ /* 0x080fe20000410000 */
[-C--:B------:R-:W-:Y:S01]  /*7880*/  FMUL.FTZ R100, R100, R165.reuse ;  /* 0x000000a564647220 */ /* 0x080fe20000410000 */
[----:B------:R-:W-:Y:S01]  /*7890*/  FMUL.FTZ R101, R101, R165 ;  /* 0x000000a565657220 */ /* 0x000fe20000410000 */
[----:B------:R-:W5:Y:S01]  /*78a0*/  MUFU.EX2 R170, R159 ;  /* 0x0000009f00aa7308 */ /* 0x000f620000000800 */
[C---:B-1----:R-:W-:Y:S01]  /*78b0*/  FADD.FTZ R4, R176.reuse, R11 ;  /* 0x0000000bb0047221 */ /* 0x042fe20000010000 */
[----:B------:R-:W-:Y:S01]  /*78c0*/  F2FP.F16.F32.PACK_AB R153, R176, R173 ;  /* 0x000000adb099723e */ /* 0x000fe200000000ff */
[-C--:B------:R-:W-:Y:S01]  /*78d0*/  FMUL.FTZ R104, R104, R165.reuse ;  /* 0x000000a568687220 */ /* 0x080fe20000410000 */
[-C--:B------:R-:W-:Y:S01]  /*78e0*/  FMUL.FTZ R105, R105, R165.reuse ;  /* 0x000000a569697220 */ /* 0x080fe20000410000 */
[-C--:B------:R-:W-:Y:S01]  /*78f0*/  FMUL.FTZ R108, R108, R165.reuse ;  /* 0x000000a56c6c7220 */ /* 0x080fe20000410000 */
[-C--:B------:R-:W-:Y:S01]  /*7900*/  FMUL.FTZ R109, R109, R165.reuse ;  /* 0x000000a56d6d7220 */ /* 0x080fe20000410000 */
[-C--:B------:R-:W-:Y:S01]  /*7910*/  FMUL.FTZ R112, R112, R165.reuse ;  /* 0x000000a570707220 */ /* 0x080fe20000410000 */
[----:B------:R-:W1:Y:S01]  /*7920*/  MUFU.EX2 R172, R172 ;  /* 0x000000ac00ac7308 */ /* 0x000e620000000800 */
        /* <DEDUP_REMOVED lines=10> */
[----:B------:R-:W-:Y:S01]  /*79d0*/  BAR.SYNC.DEFER_BLOCKING 0xf, 0x100 ;  /* 0x03c4000000007b1d */ /* 0x000fe20000010000 */
[-C--:B------:R-:W-:Y:S01]  /*79e0*/  FMUL.FTZ R125, R125, R165.reuse ;  /* 0x000000a57d7d7220 */ /* 0x080fe20000410000 */
[-C--:B------:R-:W-:Y:S01]  /*79f0*/  FMUL.FTZ R128, R128, R165.reuse ;  /* 0x000000a580807220 */ /* 0x080fe20000410000 */
[-C--:B------:R-:W-:Y:S01]  /*7a00*/  FMUL.FTZ R129, R129, R165.reuse ;  /* 0x000000a581817220 */ /* 0x080fe20000410000 */
[-C--:B------:R-:W-:Y:S01]  /*7a10*/  FMUL.FTZ R132, R132, R165.reuse ;  /* 0x000000a584847220 */ /* 0x080fe20000410000 */
[-C--:B------:R-:W-:Y:S01]  /*7a20*/  FMUL.FTZ R133, R133, R165.reuse ;  /* 0x000000a585857220 */ /* 0x080fe20000410000 */
[----:B------:R-:W5:Y:S01]  /*7a30*/  MUFU.EX2 R177, R177 ;  /* 0x000000b100b17308 */ /* 0x000f620000000800 */
[----:B-1----:R-:W-:Y:S01]  /*7a40*/  FADD.FTZ R20, R172, R3 ;  /* 0x00000003ac147221 */ /* 0x002fe20000010000 */
[-C--:B------:R-:W-:Y:S01]  /*7a50*/  FMUL.FTZ R136, R136, R165.reuse ;  /* 0x000000a588887220 */ /* 0x080fe20000410000 */
        /* <DEDUP_REMOVED lines=8> */
[----:B------:R-:W-:Y:S01]  /*7ae0*/  FMUL.FTZ R149, R149, R165 ;  /* 0x000000a595957220 */ /* 0x000fe20000410000 */
[-C--:B------:R-:W-:Y:S01]  /*7af0*/  FMUL.FTZ R26, R26, R10.reuse ;  /* 0x0000000a1a1a7220 */ /* 0x080fe20000410000 */
[-C--:B------:R-:W-:Y:S01]  /*7b00*/  FMUL.FTZ R27, R27, R10.reuse ;  /* 0x0000000a1b1b7220 */ /* 0x080fe20000410000 */
[-C--:B------:R-:W-:Y:S01]  /*7b10*/  FMUL.FTZ R30, R30, R10.reuse ;  /* 0x0000000a1e1e7220 */ /* 0x080fe20000410000 */
[----:B------:R-:W-:Y:S01]  /*7b20*/  FMUL.FTZ R31, R31, R10 ;  /* 0x0000000a1f1f7220 */ /* 0x000fe20000410000 */
[----:B------:R-:W4:Y:S01]  /*7b30*/  MUFU.EX2 R159, R181 ;  /* 0x000000b5009f7308 */ /* 0x000f220000000800 */
[C---:B-----5:R-:W-:Y:S01]  /*7b40*/  FADD.FTZ R3, R177.reuse, R20 ;  /* 0x00000014b1037221 */ /* 0x060fe20000010000 */
[----:B------:R-:W-:Y:S01]  /*7b50*/  F2FP.F16.F32.PACK_AB R166, R177, R172 ;  /* 0x000000acb1a6723e */ /* 0x000fe200000000ff */
[----:B------:R3:W-:Y:S01]  /*7b60*/  STSM.16.M88.4 [R18+0x26800], R152 ;  /* 0x0268009812007844 */ /* 0x0007e20000000200 */
        /* <DEDUP_REMOVED lines=19> */
[-C--:B------:R-:W-:Y:S01]  /*7ca0*/  FMUL.FTZ R62, R62, R10.reuse ;  /* 0x0000000a3e3e7220 */ /* 0x080fe20000410000 */
[----:B------:R-:W4:Y:S01]  /*7cb0*/  MUFU.EX2 R20, R171 ;  /* 0x000000ab00147308 */ /* 0x000f220000000800 */
[C---:B-----5:R-:W-:Y:S01]  /*7cc0*/  FADD.FTZ R168, R14.reuse, R11 ;  /* 0x0000000b0ea87221 */ /* 0x060fe20000010000 */
[----:B------:R-:W-:Y:S01]  /*7cd0*/  F2FP.F16.F32.PACK_AB R159, R14, R159 ;  /* 0x0000009f0e9f723e */ /* 0x000fe200000000ff */
[-C--:B------:R-:W-:Y:S01]  /*7ce0*/  FMUL.FTZ R63, R63, R10.reuse ;  /* 0x0000000a3f3f7220 */ /* 0x080fe20000410000 */
[-C--:B------:R-:W-:Y:S01]  /*7cf0*/  FMUL.FTZ R66, R66, R10.reuse ;  /* 0x0000000a42427220 */ /* 0x080fe20000410000 */
[-C--:B------:R-:W-:Y:S01]  /*7d00*/  FMUL.FTZ R67, R67, R10.reuse ;  /* 0x0000000a43437220 */ /* 0x080fe20000410000 */
[-C--:B------:R-:W-:Y:S01]  /*7d10*/  FMUL.FTZ R70, R70, R10.reuse ;  /* 0x0000000a46467220 */ /* 0x080fe20000410000 */
[----:B------:R3:W-:Y:S01]  /*7d20*/  STSM.16.M88.4 [R19], R156 ;  /* 0x0000009c13007844 */ /* 0x0007e20000000200 */
        /* <DEDUP_REMOVED lines=17> */
[----:B-----5:R-:W-:Y:S01]  /*7e40*/  FADD.FTZ R11, R163, R168 ;  /* 0x000000a8a30b7221 */ /* 0x020fe20000010000 */
[-C--:B------:R-:W-:Y:S01]  /*7e50*/  FMUL.FTZ R94, R94, R10.reuse ;  /* 0x0000000a5e5e7220 */ /* 0x080fe20000410000 */
[-C--:B------:R-:W-:Y:S01]  /*7e60*/  FMUL.FTZ R95, R95, R10.reuse ;  /* 0x0000000a5f5f7220 */ /* 0x080fe20000410000 */
[-C--:B------:R-:W-:Y:S01]  /*7e70*/  FMUL.FTZ R98, R98, R10.reuse ;  /* 0x0000000a62627220 */ /* 0x080fe20000410000 */
[-C--:B------:R-:W-:Y:S01]  /*7e80*/  FMUL.FTZ R99, R99, R10.reuse ;  /* 0x0000000a63637220 */ /* 0x080fe20000410000 */
[-C--:B------:R-:W-:Y:S01]  /*7e90*/  FMUL.FTZ R102, R102, R10.reuse ;  /* 0x0000000a66667220 */ /* 0x080fe20000410000 */
[-C--:B------:R-:W-:Y:S01]  /*7ea0*/  FMUL.FTZ R103, R103, R10.reuse ;  /* 0x0000000a67677220 */ /* 0x080fe20000410000 */
[----:B------:R-:W5:Y:S01]  /*7eb0*/  MUFU.EX2 R179, R179 ;  /* 0x000000b300b37308 */ /* 0x000f620000000800 */
[C---:B-1----:R-:W-:Y:S01]  /*7ec0*/  FADD.FTZ R11, R4.reuse, R11 ;  /* 0x0000000b040b7221 */ /* 0x042fe20000010000 */
[----:B------:R-:W-:Y:S01]  /*7ed0*/  F2FP.F16.F32.PACK_AB R163, R4, R163 ;  /* 0x000000a304a3723e */ /* 0x000fe200000000ff */
[-C--:B------:R-:W-:Y:S01]  /*7ee0*/  FMUL.FTZ R106, R106, R10.reuse ;  /* 0x0000000a6a6a7220 */ /* 0x080fe20000410000 */
[-C--:B------:R-:W-:Y:S01]  /*7ef0*/  FMUL.FTZ R107, R107, R10.reuse ;  /* 0x0000000a6b6b7220 */ /* 0x080fe20000410000 */
[-C--:B------:R-:W-:Y:S01]  /*7f00*/  FMUL.FTZ R110, R110, R10.reuse ;  /* 0x0000000a6e6e7220 */ /* 0x080fe20000410000 */
[-C--:B------:R-:W-:Y:S01]  /*7f10*/  FMUL.FTZ R111, R111, R10.reuse ;  /* 0x0000000a6f6f7220 */ /* 0x080fe20000410000 */
[----:B------:R3:W-:Y:S01]  /*7f20*/  STSM.16.M88.4 [R23], R160 ;  /* 0x000000a017007844 */ /* 0x0007e20000000200 */
        /* <DEDUP_REMOVED lines=10> */
[----:B--2---:R-:W-:Y:S01]  /*7fd0*/  F2FP.F16.F32.PACK_AB R165, R179, R178 ;  /* 0x000000b2b3a5723e */ /* 0x004fe200000000ff */
        /* <DEDUP_REMOVED lines=14> */
[C---:B----4-:R-:W-:Y:S01]  /*80c0*/  F2FP.F16.F32.PACK_AB R167, R168.reuse, R167 ;  /* 0x000000a7a8a7723e */ /* 0x050fe200000000ff */
[----:B------:R-:W-:Y:S01]  /*80d0*/  FADD.FTZ R4, R168, R11 ;  /* 0x0000000ba8047221 */ /* 0x000fe20000010000 */
[----:B------:R-:W-:-:S03]  /*80e0*/  FMUL.FTZ R151, R151, R10 ;  /* 0x0000000a97977220 */ /* 0x000fc60000410000 */
[----:B------:R3:W-:Y:S01]  /*80f0*/  STSM.16.M88.4 [R22], R164 ;  /* 0x000000a416007844 */ /* 0x0007e20000000200 */
[----:B------:R-:W-:Y:S05]  /*8100*/  @!P0 BRA `(.L_x_1703) ;  /* 0x0000000000048947 */ /* 0x000fea0003800000 */
[----:B------:R-:W-:Y:S01]  /*8110*/  BPT.TRAP 0x1 ;  /* 0x000000040000795c */ /* 0x000fe20000300000 */
.L_x_1703:
[----:B------:R1:W2:Y:S01]  /*8120*/  SYNCS.PHASECHK.TRANS64.TRYWAIT P1, [UR21+0x28c50], R9 ;  /* 0x028c5009ff0075a7 */ /* 0x0002a20008020155 */
[----:B------:R-:W-:Y:S05]  /*8130*/  @!P0 BRA `(.L_x_1704) ;  /* 0x0000000000048947 */ /* 0x000fea0003800000 */
[----:B------:R-:W-:Y:S01]  /*8140*/  BPT.TRAP 0x1 ;  /* 0x000000040000795c */ /* 0x000fe20000300000 */
.L_x_1704:
[----:B--2---:R-:W-:Y:S05]  /*8150*/  @P1 BRA `(.L_x_1705) ;  /* 0x0000000000081947 */ /* 0x004fea0003800000 */
[----:B------:R-:W2:Y:S02]  /*8160*/  SYNCS.PHASECHK.TRANS64.TRYWAIT P1, [UR21+0x28c50], R9 ;  /* 0x028c5009ff0075a7 */ /* 0x000ea40008020155 */
[----:B--2---:R-:W-:Y:S05]  /*8170*/  @!P1 BRA `(.L_x_1706) ;  /* 0x000000bc00489947 */ /* 0x004fea0003800000 */
.L_x_1705:
        /* <DEDUP_REMOVED lines=34> */
.L_x_1707:
[----:B------:R-:W-:Y:S01]  /*83a0*/  UIADD3 UR21, UR21, 0x28c60, URZ ;  /* 0x00028c6015157890 */ /* 0x000fe2000fffe03f */
[C---:B------:R-:W-:Y:S01]  /*83b0*/  ISETP.GT.AND P1, PT, R12.reuse, UR20, PT ;  /* 0x000000140c007c0c */ /* 0x040fe2000bf24270 */
[----:B------:R-:W-:Y:S01]  /*83c0*/  UMOV UR26, UR38 ;  /* 0x00000026001a7c82 */ /* 0x000fe20008000000 */
[----:B------:R-:W-:Y:S01]  /*83d0*/  VIADD R12, R12, 0xffffffff ;  /* 0xffffffff0c0c7836 */ /* 0x000fe20000000000 */
[----:B------:R-:W-:Y:S01]  /*83e0*/  UPRMT UR21, UR40, 0x654, UR21 ;  /* 0x0000065428157896 */ /* 0x000fe20008000015 */
[----:B---3--:R-:W-:Y:S02]  /*83f0*/  IMAD.MOV.U32 R13, RZ, RZ, R6 ;  /* 0x000000ffff0d7224 */ /* 0x008fe400078e0006 */
[----:B------:R-:W-:-:S06]  /*8400*/  IMAD.MOV.U32 R14, RZ, RZ, R5 ;  /* 0x000000ffff0e7224 */ /* 0x000fcc00078e0005 */
[----:B------:R-:W-:Y:S01]  /*8410*/  SYNCS.ARRIVE.TRANS64.RED.A1T0 RZ, [UR21], RZ ;  /* 0x000000ffffff79a7 */ /* 0x000fe20008100415 */
[----:B------:R-:W-:Y:S05]  /*8420*/  @P1 BRA `(.L_x_1708) ;  /* 0xffffffdc000c1947 */ /* 0x000fea000383ffff */
.L_x_1689:
[----:B------:R-:W-:Y:S01]  /*8430*/  UISETP.NE.AND UP1, UPT, UR51, URZ, UPT ;  /* 0x0000003f3300728c */ /* 0x000fe2000bf25270 */
[----:B------:R-:W-:Y:S01]  /*8440*/  IADD3 R8, -R8, 0x1, RZ ;  /* 0x0000000108087810 */ /* 0x000fe20007ffe1ff */
[----:B------:R-:W-:Y:S02]  /*8450*/  UISETP.NE.AND UP0, UPT, UR50, URZ, UPT ;  /* 0x0000003f3200728c */ /* 0x000fe4000bf05270 */
[----:B------:R-:W-:Y:S02]  /*8460*/  UIADD3 UR14, UR44, 0x3f, URZ ;  /* 0x0000003f2c0e7890 */ /* 0x000fe4000fffe03f */
[----:B------:R-:W-:Y:S02]  /*8470*/  IMAD R7, R7, UR49, R8 ;  /* 0x0000003107077c24 */ /* 0x000fe4000f8e0208 */
[----:B------:R-:W-:-:S03]  /*8480*/  PLOP3.LUT P1, PT, PT, PT, UP0, 0x40, 0x0 ;  /* 0x000000000000781c */ /* 0x000fc60003f2e808 */
[----:B------:R-:W-:Y:S01]  /*8490*/  @UP1 ULDC UR6, c[0x0][0x44c] ;  /* 0x0001130000061ab9 */ /* 0x000fe20000000800 */
[----:B------:R-:W-:Y:S01]  /*84a0*/  @UP1 ULDC UR15, c[0x0][0x450] ;  /* 0x00011400000f1ab9 */ /* 0x000fe20000000800 */
[----:B------:R-:W-:-:S04]  /*84b0*/  UIMAD.WIDE.U32 UR6, UR14, UR6, URZ ;  /* 0x000000060e0672a5 */ /* 0x000fc8000f8e003f */
[----:B------:R-:W-:-:S06]  /*84c0*/  @UP1 USHF.R.U32.HI UR14, URZ, UR15, UR7 ;  /* 0x0000000f3f0e1299 */ /* 0x000fcc0008011607 */
[----:B------:R-:W-:-:S04]  /*84d0*/  VIADD R7, R7, UR14 ;  /* 0x0000000e07077c36 */ /* 0x000fc80008000000 */
[----:B------:R-:W-:Y:S01]  /*84e0*/  VIADD R8, R7, -UR11 ;  /* 0x8000000b07087c36 */ /* 0x000fe20008000000 */
[----:B------:R-:W-:Y:S06]  /*84f0*/  @P1 BRA `(.L_x_1709) ;  /* 0x0000000000441947 */ /* 0x000fec0003800000 */
[----:B------:R-:W-:-:S13]  /*8500*/  ISETP.GT.AND P1, PT, R7, -0x1, PT ;  /* 0xffffffff0700780c */ /* 0x000fda0003f24270 */
[----:B------:R-:W-:Y:S05]  /*8510*/  @P1 BRA `(.L_x_1710) ;  /* 0x0000000000201947 */ /* 0x000fea0003800000 */
[----:B------:R-:W3:Y:S01]  /*8520*/  LDC R14, c[0x0][0x9e4] ;  /* 0x00027900ff0e7b82 */ /* 0x000ee20000000800 */
[----:B------:R-:W-:Y:S02]  /*8530*/  LOP3.LUT R7, RZ, R7, RZ, 0x33, !PT ;  /* 0x00000007ff077212 */ /* 0x000fe400078e33ff */
[----:B---3--:R-:W-:-:S13]  /*8540*/  ISETP.NE.AND P1, PT, R14, 0x1, PT ;  /* 0x000000010e00780c */ /* 0x008fda0003f25270 */
[----:B--2---:R-:W2:Y:S02]  /*8550*/  @P1 LDC.64 R10, c[0x0][0x9e8] ;  /* 0x00027a00ff0a1b82 */ /* 0x004ea40000000a00 */
[----:B--2---:R-:W-:-:S05]  /*8560*/  @P1 IMAD.HI.U32 R10, R7, R10, RZ ;  /* 0x0000000a070a1227 */ /* 0x004fca00078e00ff */
[----:B------:R-:W-:-:S04]  /*8570*/  @P1 SHF.R.U32.HI R7, RZ, R11, R10 ;  /* 0x0000000bff071219 */ /* 0x000fc8000001160a */
[----:B------:R-:W-:Y:S01]  /*8580*/  LOP3.LUT R7, RZ, R7, RZ, 0x33, !PT ;  /* 0x00000007ff077212 */ /* 0x000fe200078e33ff */
[----:B------:R-:W-:Y:S06]  /*8590*/  BRA `(.L_x_1711) ;  /* 0x0000000000147947 */ /* 0x000fec0003800000 */
.L_x_1710:
[----:B------:R-:W3:Y:S02]  /*85a0*/  LDC R14, c[0x0][0x9e4] ;  /* 0x00027900ff0e7b82 */ /* 0x000ee40000000800 */
[----:B---3--:R-:W-:-:S13]  /*85b0*/  ISETP.NE.AND P1, PT, R14, 0x1, PT ;  /* 0x000000010e00780c */ /* 0x008fda0003f25270 */
[----:B--2---:R-:W2:Y:S02]  /*85c0*/  @P1 LDC.64 R10, c[0x0][0x9e8] ;  /* 0x00027a00ff0a1b82 */ /* 0x004ea40000000a00 */
[----:B--2---:R-:W-:-:S05]  /*85d0*/  @P1 IMAD.HI.U32 R10, R7, R10, RZ ;  /* 0x0000000a070a1227 */ /* 0x004fca00078e00ff */
[----:B------:R-:W-:-:S07]  /*85e0*/  @P1 SHF.R.U32.HI R7, RZ, R11, R10 ;  /* 0x0000000bff071219 */ /* 0x000fce000001160a */
.L_x_1711:
[----:B------:R-:W-:-:S05]  /*85f0*/  IMAD R7, R7, R14, RZ ;  /* 0x0000000e07077224 */ /* 0x000fca00078e02ff */
[----:B------:R-:W-:-:S07]  /*8600*/  VIMNMX R8, R8, R7, !PT ;  /* 0x0000000708087248 */ /* 0x000fce0007fe0100 */
.L_x_1709:
[----:B------:R-:W-:-:S05]  /*8610*/  VIADD R8, R8, 0x3f ;  /* 0x0000003f08087836 */ /* 0x000fca0000000000 */
[----:B------:R-:W-:-:S04]  /*8620*/  SHF.R.S32.HI R7, RZ, 0x1f, R8 ;  /* 0x0000001fff077819 */ /* 0x000fc80000011408 */
[----:B------:R-:W-:-:S04]  /*8630*/  LEA.HI R7, R7, R8, RZ, 0x6 ;  /* 0x0000000807077211 */ /* 0x000fc800078f30ff */
[----:B------:R-:W-:-:S04]  /*8640*/  SHF.R.S32.HI R7, RZ, 0x6, R7 ;  /* 0x00000006ff077819 */ /* 0x000fc80000011407 */
[----:B------:R-:W-:-:S04]  /*8650*/  VIMNMX R7, R7, UR47, !PT ;  /* 0x0000002f07077c48 */ /* 0x000fc8000ffe0100 */
[----:B------:R-:W-:-:S13]  /*8660*/  ISETP.GE.AND P1, PT, R12, R7, PT ;  /* 0x000000070c00720c */ /* 0x000fda0003f26270 */
[----:B------:R-:W-:Y:S05]  /*8670*/  @!P1 BRA `(.L_x_1712) ;  /* 0x0000001800389947 */ /* 0x000fea0003800000 */
[----:B------:R-:W-:Y:S01]  /*8680*/  IMAD.MOV.U32 R11, RZ, RZ, R6 ;  /* 0x000000ffff0b7224 */ /* 0x000fe200078e0006 */
[----:B------:R-:W-:Y:S01]  /*8690*/  UMOV UR22, UR38 ;  /* 0x0000002600167c82 */ /* 0x000fe20008000000 */
[----:B------:R-:W-:Y:S01]  /*86a0*/  IMAD.MOV.U32 R8, RZ, RZ, R5 ;  /* 0x000000ffff087224 */ /* 0x000fe200078e0005 */
[----:B------:R-:W-:-:S06]  /*86b0*/  ULDC UR20, c[0x0][0x988] ;  /* 0x0002620000147ab9 */ /* 0x000fcc0000000800 */
.L_x_1723:
[----:B------:R-:W-:Y:S01]  /*86c0*/  UIADD3 UR38, UR22, 0x1, URZ ;  /* 0x0000000116267890 */ /* 0x000fe2000fffe03f */
[C---:B------:R-:W-:Y:S01]  /*86d0*/  ISETP.GT.AND P1, PT, R12.reuse, R7, PT ;  /* 0x000000070c00720c */ /* 0x040fe20003f24270 */
[----:B------:R-:W-:Y:S02]  /*86e0*/  VIADD R12, R12, 0xffffffff ;  /* 0xffffffff0c0c7836 */ /* 0x000fe40000000000 */
[----:B------:R-:W-:-:S04]  /*86f0*/  UISETP.NE.AND UP0, UPT, UR38, 0x2, UPT ;  /* 0x000000022600788c */ /* 0x000fc8000bf05270 */
[----:B------:R-:W-:Y:S02]  /*8700*/  USEL UR6, URZ, 0x1, UP0 ;  /* 0x000000013f067887 */ /* 0x000fe40008000000 */
[----:B------:R-:W-:Y:S02]  /*8710*/  USEL UR38, UR38, URZ, UP0 ;  /* 0x0000003f26267287 */ /* 0x000fe40008000000 */
[----:B------:R-:W-:Y:S01]  /*8720*/  ULOP3.LUT UR37, UR37, UR6, URZ, 0x3c, !UPT ;  /* 0x0000000625257292 */ /* 0x000fe2000f8e3c3f */
[----:B---3--:R-:W-:Y:S11]  /*8730*/  @!P0 BRA `(.L_x_1713) ;  /* 0x0000000000048947 */ /* 0x008ff60003800000 */
[----:B------:R-:W-:Y:S01]  /*8740*/  BPT.TRAP 0x1 ;  /* 0x000000040000795c */ /* 0x000fe20000300000 */
.L_x_1713:
[----:B------:R-:W-:Y:S01]  /*8750*/  ULEA UR21, UR38, UR42, 0x3 ;  /* 0x0000002a26157291 */ /* 0x000fe2000f8e183f */
[----:B012---:R-:W-:-:S05]  /*8760*/  IMAD.U32 R9, RZ, RZ, UR37 ;  /* 0x00000025ff097e24 */ /* 0x007fca000f8e00ff */
[----:B------:R-:W-:-:S04]  /*8770*/  SHF.L.U32 R9, R9, 0x1f, RZ ;  /* 0x0000001f09097819 */ /* 0x000fc800000006ff */
[----:B------:R0:W1:Y:S01]  /*8780*/  SYNCS.PHASECHK.TRANS64.TRYWAIT P2, [UR21+0x28c30], R9 ;  /* 0x028c3009ff0075a7 */ /* 0x0000620008040155 */
[----:B------:R-:W-:Y:S05]  /*8790*/  @!P0 BRA `(.L_x_1714) ;  /* 0x0000000000048947 */ /* 0x000fea0003800000 */
[----:B------:R-:W-:Y:S01]  /*87a0*/  BPT.TRAP 0x1 ;  /* 0x000000040000795c */ /* 0x000fe20000300000 */
.L_x_1714:
[----:B-1----:R-:W-:Y:S05]  /*87b0*/  @P2 BRA `(.L_x_1715) ;  /* 0x0000000000082947 */ /* 0x002fea0003800000 */
[----:B------:R-:W1:Y:S02]  /*87c0*/  SYNCS.PHASECHK.TRANS64.TRYWAIT P2, [UR21+0x28c30], R9 ;  /* 0x028c3009ff0075a7 */ /* 0x000e640008040155 */
[----:B-1----:R-:W-:Y:S05]  /*87d0*/  @!P2 BRA `(.L_x_1716) ;  /* 0x000000b400c8a947 */ /* 0x002fea0003800000 */
.L_x_1715:
        /* <DEDUP_REMOVED lines=23> */
.L_x_1717:
[----:B-1----:R-:W-:Y:S01]  /*8950*/  FMNMX.FTZ R6, R152, R8, !PT ;  /* 0x0000000898067209 */ /* 0x002fe20007810000 */
[----:B------:R-:W-:Y:S01]  /*8960*/  UMOV UR10, UR20 ;  /* 0x00000014000a7c82 */ /* 0x000fe20008000000 */
[----:B------:R-:W-:Y:S02]  /*8970*/  UIADD3 UR6, UR21, 0x28c40, URZ ;  /* 0x00028c4015067890 */ /* 0x000fe4000fffe03f */
[----:B------:R-:W-:Y:S02]  /*8980*/  FMNMX.FTZ R5, R153, R6, !PT ;  /* 0x0000000699057209 */ /* 0x000fe40007810000 */
[----:B------:R-:W-:Y:S02]  /*8990*/  UPRMT UR6, UR40, 0x654, UR6 ;  /* 0x0000065428067896 */ /* 0x000fe40008000006 */
[----:B------:R-:W-:-:S04]  /*89a0*/  FMNMX.FTZ R6, R156, R5, !PT ;  /* 0x000000059c067209 */ /* 0x000fc80007810000 */
[----:B------:R-:W-:-:S03]  /*89b0*/  FMNMX.FTZ R5, R157, R6, !PT ;  /* 0x000000069d057209 */ /* 0x000fc60007810000 */
[----:B------:R-:W-:Y:S01]  /*89c0*/  SYNCS.ARRIVE.TRANS64.RED.A1T0 RZ, [UR6], RZ ;  /* 0x000000ffffff79a7 */ /* 0x000fe20008100406 */
        /* <DEDUP_REMOVED lines=13> */
[----:B------:R-:W1:Y:S02]  /*8aa0*/  SHFL.BFLY PT, R5, R10, 0x2, 0x1f ;  /* 0x0c401f000a057f89 */ /* 0x000e6400000e0000 */
[----:B-1----:R-:W-:Y:S02]  /*8ab0*/  FMNMX.FTZ R14, R10, R5, !PT ;  /* 0x000000050a0e7209 */ /* 0x002fe40007810000 */
[----:B------:R-:W-:-:S03]  /*8ac0*/  FMNMX.FTZ R5, R155, R6, !PT ;  /* 0x000000069b057209 */ /* 0x000fc60007810000 */
[----:B------:R-:W1:Y:S01]  /*8ad0*/  SHFL.BFLY PT, R13, R14, 0x1, 0x1f ;  /* 0x0c201f000e0d7f89 */ /* 0x000e6200000e0000 */
[----:B------:R-:W-:-:S04]  /*8ae0*/  FMNMX.FTZ R6, R158, R5, !PT ;  /* 0x000000059e067209 */ /* 0x000fc80007810000 */
[----:B------:R-:W-:-:S04]  /*8af0*/  FMNMX.FTZ R5, R159, R6, !PT ;  /* 0x000000069f057209 */ /* 0x000fc80007810000 */
[----:B------:R-:W-:Y:S02]  /*8b00*/  FMNMX.FTZ R6, R162, R5, !PT ;  /* 0x00000005a2067209 */ /* 0x000fe40007810000 */
[----:B-1----:R-:W-:Y:S02]  /*8b10*/  FMNMX.FTZ R5, R14, R13, !PT ;  /* 0x0000000d0e057209 */ /* 0x002fe40007810000 */
[----:B------:R-:W-:-:S03]  /*8b20*/  FMNMX.FTZ R13, R163, R6, !PT ;  /* 0x00000006a30d7209 */ /* 0x000fc60007810000 */
[C---:B------:R-:W-:Y:S01]  /*8b30*/  FMUL.FTZ R191, R5.reuse, UR10 ;  /* 0x0000000a05bf7c20 */ /* 0x040fe20008410000 */
[----:B------:R-:W-:Y:S01]  /*8b40*/  FMNMX.FTZ R6, R166, R13, !PT ;  /* 0x0000000da6067209 */ /* 0x000fe20007810000 */
[----:B------:R-:W-:Y:S02]  /*8b50*/  FADD.FTZ R8, -R5, R8 ;  /* 0x0000000805087221 */ /* 0x000fe40000010100 */
[--C-:B------:R-:W-:Y:S01]  /*8b60*/  FFMA.FTZ R21, R165, UR10, -R191.reuse ;  /* 0x0000000aa5157c23 */ /* 0x100fe200080108bf */
[----:B------:R-:W-:Y:S01]  /*8b70*/  FMNMX.FTZ R13, R167, R6, !PT ;  /* 0x00000006a70d7209 */ /* 0x000fe20007810000 */
[--C-:B------:R-:W-:Y:S01]  /*8b80*/  FFMA.FTZ R165, R173, UR10, -R191.reuse ;  /* 0x0000000aada57c23 */ /* 0x100fe200080108bf */
[----:B------:R-:W-:Y:S01]  /*8b90*/  FMUL.FTZ R8, R8, UR10 ;  /* 0x0000000a08087c20 */ /* 0x000fe20008410000 */
        /* <DEDUP_REMOVED lines=8> */
[----:B------:R-:W1:Y:S01]  /*8c20*/  MUFU.EX2 R8, R8 ;  /* 0x0000000800087308 */ /* 0x000e620000000800 */
[----:B------:R-:W-:Y:S01]  /*8c30*/  FMNMX.FTZ R6, R174, R15, !PT ;  /* 0x0000000fae067209 */ /* 0x000fe20007810000 */
[--C-:B------:R-:W-:Y:S01]  /*8c40*/  FFMA.FTZ R10, R156, UR10, -R191.reuse ;  /* 0x0000000a9c0a7c23 */ /* 0x100fe200080108bf */
[--C-:B------:R-:W-:Y:S01]  /*8c50*/  FFMA.FTZ R156, R160, UR10, -R191.reuse ;  /* 0x0000000aa09c7c23 */ /* 0x100fe200080108bf */
[--C-:B------:R-:W-:Y:S01]  /*8c60*/  FFMA.FTZ R160, R168, UR10, -R191.reuse ;  /* 0x0000000aa8a07c23 */ /* 0x100fe200080108bf */
[----:B------:R-:W-:Y:S01]  /*8c70*/  FMNMX.FTZ R15, R175, R6, !PT ;  /* 0x00000006af0f7209 */ /* 0x000fe20007810000 */
[--C-:B------:R-:W-:Y:S01]  /*8c80*/  FFMA.FTZ R168, R180, UR10, -R191.reuse ;  /* 0x0000000ab4a87c23 */ /* 0x100fe200080108bf */
[----:B------:R-:W-:Y:S01]  /*8c90*/  FFMA.FTZ R181, R181, UR10, -R191 ;  /* 0x0000000ab5b57c23 */ /* 0x000fe200080108bf */
[----:B------:R-:W2:Y:S01]  /*8ca0*/  MUFU.EX2 R13, R13 ;  /* 0x0000000d000d7308 */ /* 0x000ea20000000800 */
[----:B------:R-:W-:-:S04]  /*8cb0*/  FMNMX.FTZ R6, R178, R15, !PT ;  /* 0x0000000fb2067209 */ /* 0x000fc80007810000 */
[----:B------:R-:W-:-:S03]  /*8cc0*/  FMNMX.FTZ R15, R179, R6, !PT ;  /* 0x00000006b30f7209 */ /* 0x000fc60007810000 */
[----:B------:R-:W3:Y:S01]  /*8cd0*/  MUFU.EX2 R152, R152 ;  /* 0x0000009800987308 */ /* 0x000ee20000000800 */
[----:B------:R-:W-:Y:S01]  /*8ce0*/  FMNMX.FTZ R6, R182, R15, !PT ;  /* 0x0000000fb6067209 */ /* 0x000fe20007810000 */
[--C-:B------:R-:W-:Y:S01]  /*8cf0*/  FFMA.FTZ R15, R161, UR10, -R191.reuse ;  /* 0x0000000aa10f7c23 */ /* 0x100fe200080108bf */
[--C-:B------:R-:W-:Y:S01]  /*8d00*/  FFMA.FTZ R161, R169, UR10, -R191.reuse ;  /* 0x0000000aa9a17c23 */ /* 0x100fe200080108bf */
[----:B------:R-:W-:Y:S01]  /*8d10*/  FFMA.FTZ R169, R177, UR10, -R191 ;  /* 0x0000000ab1a97c23 */ /* 0x000fe200080108bf */
[----:B------:R-:W-:Y:S01]  /*8d20*/  FMNMX.FTZ R6, R183, R6, !PT ;  /* 0x00000006b7067209 */ /* 0x000fe20007810000 */
[-C--:B-1----:R-:W-:Y:S01]  /*8d30*/  FMUL.FTZ R24, R24, R8.reuse ;  /* 0x0000000818187220 */ /* 0x082fe20000410000 */
[-C--:B------:R-:W-:Y:S01]  /*8d40*/  FMUL.FTZ R25, R25, R8.reuse ;  /* 0x0000000819197220 */ /* 0x080fe20000410000 */
[----:B------:R-:W-:Y:S01]  /*8d50*/  MUFU.EX2 R10, R10 ;  /* 0x0000000a000a7308 */ /* 0x000fe20000000800 */
[-C--:B------:R-:W-:Y:S01]  /*8d60*/  FMUL.FTZ R28, R28, R8.reuse ;  /* 0x000000081c1c7220 */ /* 0x080fe20000410000 */
[----:B------:R-:W1:Y:S01]  /*8d70*/  SHFL.BFLY PT, R157, R6, 0x2, 0x1f ;  /* 0x0c401f00069d7f89 */ /* 0x000e6200000e0000 */
        /* <DEDUP_REMOVED lines=23> */
[----:B-1----:R-:W-:Y:S01]  /*8ef0*/  FMNMX.FTZ R157, R6, R157, !PT ;  /* 0x0000009d069d7209 */ /* 0x002fe20007810000 */
[-C--:B------:R-:W-:Y:S01]  /*8f00*/  FMUL.FTZ R69, R69, R8.reuse ;  /* 0x0000000845457220 */ /* 0x080fe20000410000 */
[-C--:B------:R-:W-:Y:S01]  /*8f10*/  FMUL.FTZ R72, R72, R8.reuse ;  /* 0x0000000848487220 */ /* 0x080fe20000410000 */
[-C--:B------:R-:W-:Y:S01]  /*8f20*/  FMUL.FTZ R73, R73, R8.reuse ;  /* 0x0000000849497220 */ /* 0x080fe20000410000 */
[-C--:B------:R-:W-:Y:S01]  /*8f30*/  FMUL.FTZ R76, R76, R8.reuse ;  /* 0x000000084c4c7220 */ /* 0x080fe20000410000 */
[----:B------:R-:W1:Y:S01]  /*8f40*/  SHFL.BFLY PT, R6, R157, 0x1, 0x1f ;  /* 0x0c201f009d067f89 */ /* 0x000e6200000e0000 */
        /* <DEDUP_REMOVED lines=23> */
[----:B-1----:R-:W-:Y:S01]  /*90c0*/  FMNMX.FTZ R6, R157, R6, !PT ;  /* 0x000000069d067209 */ /* 0x002fe20007810000 */
[----:B------:R-:W-:Y:S01]  /*90d0*/  MUFU.EX2 R161, R161 ;  /* 0x000000a100a17308 */ /* 0x000fe20000000800 */
[-C--:B------:R-:W-:Y:S01]  /*90e0*/  FMUL.FTZ R117, R117, R8.reuse ;  /* 0x0000000875757220 */ /* 0x080fe20000410000 */
[-C--:B------:R-:W-:Y:S01]  /*90f0*/  FMUL.FTZ R120, R120, R8.reuse ;  /* 0x0000000878787220 */ /* 0x080fe20000410000 */
[-C--:B------:R-:W-:Y:S01]  /*9100*/  FMUL.FTZ R121, R121, R8.reuse ;  /* 0x0000000879797220 */ /* 0x080fe20000410000 */
[----:B------:R-:W-:Y:S01]  /*9110*/  FADD.FTZ R157, -R6, R11 ;  /* 0x0000000b069d7221 */ /* 0x000fe20000010100 */
[-C--:B------:R-:W-:Y:S01]  /*9120*/  FMUL.FTZ R124, R124, R8.reuse ;  /* 0x000000087c7c7220 */ /* 0x080fe20000410000 */
[-C--:B------:R-:W-:Y:S01]  /*9130*/  FMUL.FTZ R125, R125, R8.reuse ;  /* 0x000000087d7d7220 */ /* 0x080fe20000410000 */
[-C--:B------:R-:W-:Y:S01]  /*9140*/  FMUL.FTZ R128, R128, R8.reuse ;  /* 0x0000000880807220 */ /* 0x080fe20000410000 */
[----:B------:R-:W-:Y:S01]  /*9150*/  FMUL.FTZ R173, R157, UR10 ;  /* 0x0000000a9dad7c20 */ /* 0x000fe20008410000 */
[----:B------:R-:W-:Y:S01]  /*9160*/  FMUL.FTZ R157, R6, UR10 ;  /* 0x0000000a069d7c20 */ /* 0x000fe20008410000 */
[----:B------:R-:W-:Y:S01]  /*9170*/  MUFU.EX2 R20, R20 ;  /* 0x0000001400147308 */ /* 0x000fe20000000800 */
[-C--:B------:R-:W-:Y:S01]  /*9180*/  FMUL.FTZ R129, R129, R8.reuse ;  /* 0x0000000881817220 */ /* 0x080fe20000410000 */
[----:B------:R-:W-:Y:S01]  /*9190*/  FMUL.FTZ R132, R132, R8 ;  /* 0x0000000884847220 */ /* 0x000fe20000410000 */
[--C-:B------:R-:W-:Y:S01]  /*91a0*/  FFMA.FTZ R172, R154, UR10, -R157.reuse ;  /* 0x0000000a9aac7c23 */ /* 0x100fe2000801089d */
[--C-:B------:R-:W-:Y:S01]  /*91b0*/  FFMA.FTZ R176, R163, UR10, -R157.reuse ;  /* 0x0000000aa3b07c23 */ /* 0x100fe2000801089d */
[----:B------:R-:W-:Y:S01]  /*91c0*/  FFMA.FTZ R163, R167, UR10, -R157 ;  /* 0x0000000aa7a37c23 */ /* 0x000fe2000801089d */
[----:B------:R-:W-:-:S02]  /*91d0*/  IMAD.MOV R167, RZ, RZ, -R17 ;  /* 0x000000ffffa77224 */ /* 0x000fc400078e0a11 */
[--C-:B------:R-:W-:Y:S01]  /*91e0*/  FFMA.FTZ R155, R155, UR10, -R157.reuse ;  /* 0x0000000a9b9b7c23 */ /* 0x100fe2000801089d */
[----:B------:R-:W-:Y:S01]  /*91f0*/  MUFU.EX2 R173, R173 ;  /* 0x000000ad00ad7308 */ /* 0x000fe20000000800 */
[--C-:B------:R-:W-:Y:S01]  /*9200*/  FFMA.FTZ R158, R158, UR10, -R157.reuse ;  /* 0x0000000a9e9e7c23 */ /* 0x100fe2000801089d */
[--C-:B------:R-:W-:Y:S01]  /*9210*/  FFMA.FTZ R177, R159, UR10, -R157.reuse ;  /* 0x0000000a9fb17c23 */ /* 0x100fe2000801089d */
[----:B------:R-:W-:Y:S01]  /*9220*/  ISETP.NE.AND P2, PT, R2, R167, PT ;  /* 0x000000a70200720c */ /* 0x000fe20003f45270 */
[--C-:B------:R-:W-:Y:S01]  /*9230*/  FFMA.FTZ R159, R162, UR10, -R157.reuse ;  /* 0x0000000aa29f7c23 */ /* 0x100fe2000801089d */
[--C-:B------:R-:W-:Y:S01]  /*9240*/  FFMA.FTZ R167, R171, UR10, -R157.reuse ;  /* 0x0000000aaba77c23 */ /* 0x100fe2000801089d */
[----:B------:R-:W-:Y:S02]  /*9250*/  IMAD.U32 R171, RZ, RZ, UR22 ;  /* 0x00000016ffab7e24 */ /* 0x000fe4000f8e00ff */
[--C-:B------:R-:W-:Y:S01]  /*9260*/  FFMA.FTZ R162, R166, UR10, -R157.reuse ;  /* 0x0000000aa6a27c23 */ /* 0x100fe2000801089d */
[----:B------:R-:W1:Y:S01]  /*9270*/  MUFU.EX2 R172, R172 ;  /* 0x000000ac00ac7308 */ /* 0x000e620000000800 */
[--C-:B------:R-:W-:Y:S01]  /*9280*/  FFMA.FTZ R166, R170, UR10, -R157.reuse ;  /* 0x0000000aaaa67c23 */ /* 0x100fe2000801089d */
[--C-:B------:R-:W-:Y:S01]  /*9290*/  FFMA.FTZ R179, R179, UR10, -R157.reuse ;  /* 0x0000000ab3b37c23 */ /* 0x100fe2000801089d */
[--C-:B------:R-:W-:Y:S01]  /*92a0*/  FFMA.FTZ R182, R182, UR10, -R157.reuse ;  /* 0x0000000ab6b67c23 */ /* 0x100fe2000801089d */
[----:B------:R-:W-:Y:S01]  /*92b0*/  FFMA.FTZ R183, R183, UR10, -R157 ;  /* 0x0000000ab7b77c23 */ /* 0x000fe2000801089d */
[-C--:B------:R-:W-:Y:S01]  /*92c0*/  FMUL.FTZ R133, R133, R8.reuse ;  /* 0x0000000885857220 */ /* 0x080fe20000410000 */
[-C--:B------:R-:W-:Y:S01]  /*92d0*/  FMUL.FTZ R136, R136, R8.reuse ;  /* 0x0000000888887220 */ /* 0x080fe20000410000 */
[----:B------:R-:W-:Y:S01]  /*92e0*/  FMUL.FTZ R137, R137, R8 ;  /* 0x0000000889897220 */ /* 0x000fe20000410000 */
[----:B------:R-:W4:Y:S01]  /*92f0*/  MUFU.EX2 R155, R155 ;  /* 0x0000009b009b7308 */ /* 0x000f220000000800 */
[----:B------:R-:W-:-:S02]  /*9300*/  @!P2 IMAD R154, R171, 0x40, R16 ;  /* 0x00000040ab9aa824 */ /* 0x000fc400078e0210 */
[----:B--2---:R-:W-:Y:S01]  /*9310*/  FFMA.FTZ R171, R8, R3, R13 ;  /* 0x0000000308ab7223 */ /* 0x004fe2000001000d */
[----:B------:R-:W-:Y:S01]  /*9320*/  FFMA.FTZ R3, R174, UR10, -R157 ;  /* 0x0000000aae037c23 */ /* 0x000fe2000801089d */
[-C--:B------:R-:W-:Y:S01]  /*9330*/  FMUL.FTZ R140, R140, R8.reuse ;  /* 0x000000088c8c7220 */ /* 0x080fe20000410000 */
[----:B------:R-:W-:Y:S01]  /*9340*/  FMUL.FTZ R141, R141, R8 ;  /* 0x000000088d8d7220 */ /* 0x000fe20000410000 */
[C---:B---3--:R-:W-:Y:S01]  /*9350*/  FADD.FTZ R171, R152.reuse, R171 ;  /* 0x000000ab98ab7221 */ /* 0x048fe20000010000 */
[----:B------:R-:W-:Y:S01]  /*9360*/  F2FP.F16.F32.PACK_AB R152, R152, R13 ;  /* 0x0000000d9898723e */ /* 0x000fe200000000ff */
[----:B------:R-:W2:Y:S01]  /*9370*/  MUFU.EX2 R158, R158 ;  /* 0x0000009e009e7308 */ /* 0x000ea20000000800 */
[----:B-1----:R-:W-:Y:S01]  /*9380*/  FFMA.FTZ R170, R173, R4, R172 ;  /* 0x00000004adaa7223 */ /* 0x002fe200000100ac */
[----:B------:R-:W-:Y:S01]  /*9390*/  FFMA.FTZ R4, R175, UR10, -R157 ;  /* 0x0000000aaf047c23 */ /* 0x000fe2000801089d */
[----:B------:R-:W-:Y:S01]  /*93a0*/  FADD.FTZ R174, R10, R171 ;  /* 0x000000ab0aae7221 */ /* 0x000fe20000010000 */
[-C--:B------:R-:W-:Y:S01]  /*93b0*/  FMUL.FTZ R144, R144, R8.reuse ;  /* 0x0000000890907220 */ /* 0x080fe20000410000 */
[-C--:B------:R-:W-:Y:S01]  /*93c0*/  FMUL.FTZ R145, R145, R8.reuse ;  /* 0x0000000891917220 */ /* 0x080fe20000410000 */
[-C--:B------:R-:W-:Y:S01]  /*93d0*/  FMUL.FTZ R148, R148, R8.reuse ;  /* 0x0000000894947220 */ /* 0x080fe20000410000 */
[----:B------:R-:W-:Y:S01]  /*93e0*/  FADD.FTZ R171, R153, R174 ;  /* 0x000000ae99ab7221 */ /* 0x000fe20000010000 */
[----:B------:R-:W1:Y:S01]  /*93f0*/  MUFU.EX2 R177, R177 ;  /* 0x000000b100b17308 */ /* 0x000e620000000800 */
[----:B----4-:R-:W-:Y:S01]  /*9400*/  FADD.FTZ R175, R155, R170 ;  /* 0x000000aa9baf7221 */ /* 0x010fe20000010000 */
[----:B------:R-:W-:Y:S01]  /*9410*/  FFMA.FTZ R170, R178, UR10, -R157 ;  /* 0x0000000ab2aa7c23 */ /* 0x000fe2000801089d */
[----:B------:R-:W-:Y:S01]  /*9420*/  FADD.FTZ R174, R156, R171 ;  /* 0x000000ab9cae7221 */ /* 0x000fe20000010000 */
[----:B------:R-:W-:Y:S01]  /*9430*/  @!P2 LEA R157, R154, UR42, 0x2 ;  /* 0x0000002a9a9dac11 */ /* 0x000fe2000f8e10ff */
[----:B------:R-:W-:Y:S01]  /*9440*/  FMUL.FTZ R149, R149, R8 ;  /* 0x0000000895957220 */ /* 0x000fe20000410000 */
[C---:B------:R-:W-:Y:S01]  /*9450*/  F2FP.F16.F32.PACK_AB R156, R15.reuse, R156 ;  /* 0x0000009c0f9c723e */ /* 0x040fe200000000ff */
[-C--:B------:R-:W-:Y:S01]  /*9460*/  FMUL.FTZ R26, R26, R173.reuse ;  /* 0x000000ad1a1a7220 */ /* 0x080fe20000410000 */
[----:B------:R-:W3:Y:S01]  /*9470*/  MUFU.EX2 R159, R159 ;  /* 0x0000009f009f7308 */ /* 0x000ee20000000800 */
[----:B--2---:R-:W-:Y:S01]  /*9480*/  FADD.FTZ R178, R158, R175 ;  /* 0x000000af9eb27221 */ /* 0x004fe20000010000 */
[----:B------:R-:W-:Y:S01]  /*9490*/  FADD.FTZ R175, R15, R174 ;  /* 0x000000ae0faf7221 */ /* 0x000fe20000010000 */
[----:B------:R-:W-:Y:S01]  /*94a0*/  @!P2 STS [R157+0x28800], R8 ;  /* 0x028800089d00a388 */ /* 0x000fe20000000800 */
[-C--:B------:R-:W-:Y:S01]  /*94b0*/  FMUL.FTZ R27, R27, R173.reuse ;  /* 0x000000ad1b1b7220 */ /* 0x080fe20000410000 */
[-C--:B------:R-:W-:Y:S01]  /*94c0*/  FMUL.FTZ R30, R30, R173.reuse ;  /* 0x000000ad1e1e7220 */ /* 0x080fe20000410000 */
[----:B------:R-:W-:Y:S01]  /*94d0*/  FADD.FTZ R154, R14, R175 ;  /* 0x000000af0e9a7221 */ /* 0x000fe20000010000 */
[----:B------:R2:W-:Y:S01]  /*94e0*/  @!P2 STS [R157+0x28820], R173 ;  /* 0x028820ad9d00a388 */ /* 0x0005e20000000800 */
[----:B------:R-:W4:Y:S01]  /*94f0*/  MUFU.EX2 R176, R176 ;  /* 0x000000b000b07308 */ /* 0x000f220000000800 */
[----:B-1----:R-:W-:Y:S01]  /*9500*/  FADD.FTZ R178, R177, R178 ;  /* 0x000000b2b1b27221 */ /* 0x002fe20000010000 */
[----:B------:R-:W-:Y:S01]  /*9510*/  FADD.FTZ R13, R21, R154 ;  /* 0x0000009a150d7221 */ /* 0x000fe20000010000 */
[----:B------:R-:W-:Y:S01]  /*9520*/  F2FP.F16.F32.PACK_AB R154, R153, R10 ;  /* 0x0000000a999a723e */ /* 0x000fe200000000ff */
[-C--:B------:R-:W-:Y:S01]  /*9530*/  FMUL.FTZ R31, R31, R173.reuse ;  /* 0x000000ad1f1f7220 */ /* 0x080fe20000410000 */
[----:B------:R-:W-:Y:S01]  /*9540*/  F2FP.F16.F32.PACK_AB R153, R155, R172 ;  /* 0x000000ac9b99723e */ /* 0x000fe200000000ff */
[----:B------:R-:W-:Y:S01]  /*9550*/  FADD.FTZ R10, R160, R13 ;  /* 0x0000000da00a7221 */ /* 0x000fe20000010000 */
[----:B------:R-:W-:Y:S01]  /*9560*/  F2FP.F16.F32.PACK_AB R155, R177, R158 ;  /* 0x0000009eb19b723e */ /* 0x000fe200000000ff */
[----:B------:R-:W1:Y:S01]  /*9570*/  MUFU.EX2 R162, R162 ;  /* 0x000000a200a27308 */ /* 0x000e620000000800 */
[----:B---3--:R-:W-:Y:S01]  /*9580*/  FADD.FTZ R171, R159, R178 ;  /* 0x000000b29fab7221 */ /* 0x008fe20000010000 */
[----:B------:R-:W-:Y:S01]  /*9590*/  BAR.SYNC.DEFER_BLOCKING 0xf, 0x100 ;  /* 0x03c4000000007b1d */ /* 0x000fe20000010000 */
[----:B------:R-:W-:Y:S01]  /*95a0*/  FADD.FTZ R13, R161, R10 ;  /* 0x0000000aa10d7221 */ /* 0x000fe20000010000 */
[----:B------:R-:W-:Y:S01]  /*95b0*/  F2FP.F16.F32.PACK_AB R158, R21, R14 ;  /* 0x0000000e159e723e */ /* 0x000fe200000000ff */
[----:B------:R-:W-:Y:S01]  /*95c0*/  FMUL.FTZ R34, R34, R173 ;  /* 0x000000ad22227220 */ /* 0x000fe20000410000 */
[----:B------:R-:W-:Y:S01]  /*95d0*/  F2FP.F16.F32.PACK_AB R160, R161, R160 ;  /* 0x000000a0a1a0723e */ /* 0x000fe200000000ff */
[----:B------:R-:W-:Y:S01]  /*95e0*/  FADD.FTZ R10, R20, R13 ;  /* 0x0000000d140a7221 */ /* 0x000fe20000010000 */
[----:B------:R-:W3:Y:S01]  /*95f0*/  MUFU.EX2 R163, R163 ;  /* 0x000000a300a37308 */ /* 0x000ee20000000800 */
[C---:B----4-:R-:W-:Y:S01]  /*9600*/  FADD.FTZ R171, R176.reuse, R171 ;  /* 0x000000abb0ab7221 */ /* 0x050fe20000010000 */
[----:B--2---:R-:W-:Y:S01]  /*9610*/  F2FP.F16.F32.PACK_AB R157, R176, R159 ;  /* 0x0000009fb09d723e */ /* 0x004fe200000000ff */
[-C--:B------:R-:W-:Y:S01]  /*9620*/  FMUL.FTZ R35, R35, R173.reuse ;  /* 0x000000ad23237220 */ /* 0x080fe20000410000 */
[-C--:B------:R-:W-:Y:S01]  /*9630*/  FMUL.FTZ R38, R38, R173.reuse ;  /* 0x000000ad26267220 */ /* 0x080fe20000410000 */
[-C--:B------:R-:W-:Y:S01]  /*9640*/  FMUL.FTZ R39, R39, R173.reuse ;  /* 0x000000ad27277220 */ /* 0x080fe20000410000 */
[-C--:B------:R-:W-:Y:S01]  /*9650*/  FMUL.FTZ R42, R42, R173.reuse ;  /* 0x000000ad2a2a7220 */ /* 0x080fe20000410000 */
[-C--:B------:R-:W-:Y:S01]  /*9660*/  FMUL.FTZ R43, R43, R173.reuse ;  /* 0x000000ad2b2b7220 */ /* 0x080fe20000410000 */
[----:B------:R-:W2:Y:S01]  /*9670*/  MUFU.EX2 R166, R166 ;  /* 0x000000a600a67308 */ /* 0x000ea20000000800 */
        /* <DEDUP_REMOVED lines=40> */
[C---:B--2---:R-:W-:Y:S01]  /*9900*/  FADD.FTZ R15, R165.reuse, R10 ;  /* 0x0000000aa50f7221 */ /* 0x044fe20000010000 */
[----:B------:R-:W-:Y:S01]  /*9910*/  F2FP.F16.F32.PACK_AB R162, R165, R20 ;  /* 0x00000014a5a2723e */ /* 0x000fe200000000ff */
[-C--:B------:R-:W-:Y:S01]  /*9920*/  FMUL.FTZ R98, R98, R173.reuse ;  /* 0x000000ad62627220 */ /* 0x080fe20000410000 */
[-C--:B------:R-:W-:Y:S01]  /*9930*/  FMUL.FTZ R99, R99, R173.reuse ;  /* 0x000000ad63637220 */ /* 0x080fe20000410000 */
[-C--:B------:R-:W-:Y:S01]  /*9940*/  FMUL.FTZ R102, R102, R173.reuse ;  /* 0x000000ad66667220 */ /* 0x080fe20000410000 */
[-C--:B------:R-:W-:Y:S01]  /*9950*/  FMUL.FTZ R103, R103, R173.reuse ;  /* 0x000000ad67677220 */ /* 0x080fe20000410000 */
[----:B------:R-:W-:Y:S01]  /*9960*/  FMUL.FTZ R106, R106, R173 ;  /* 0x000000ad6a6a7220 */ /* 0x000fe20000410000 */
[----:B------:R-:W2:Y:S01]  /*9970*/  MUFU.EX2 R170, R170 ;  /* 0x000000aa00aa7308 */ /* 0x000ea20000000800 */
        /* <DEDUP_REMOVED lines=34> */
[----:B------:R-:W-:-:S05]  /*9ba0*/  FMUL.FTZ R151, R151, R173 ;  /* 0x000000ad97977220 */ /* 0x000fca0000410000 */
[----:B------:R-:W4:Y:S01]  /*9bb0*/  MUFU.EX2 R182, R182 ;  /* 0x000000b600b67308 */ /* 0x000f220000000800 */
[C---:B--2---:R-:W-:Y:S01]  /*9bc0*/  F2FP.F16.F32.PACK_AB R166, R11.reuse, R168 ;  /* 0x000000a80ba6723e */ /* 0x044fe200000000ff */
[----:B------:R-:W-:-:S06]  /*9bd0*/  FADD.FTZ R3, R11, R4 ;  /* 0x000000040b037221 */ /* 0x000fcc0000010000 */
[----:B------:R-:W2:Y:S01]  /*9be0*/  MUFU.EX2 R183, R183 ;  /* 0x000000b700b77308 */ /* 0x000ea20000000800 */
[C---:B-1----:R-:W-:Y:S01]  /*9bf0*/  FADD.FTZ R15, R179.reuse, R14 ;  /* 0x0000000eb30f7221 */ /* 0x042fe20000010000 */
[----:B------:R-:W-:-:S03]  /*9c00*/  F2FP.F16.F32.PACK_AB R165, R179, R170 ;  /* 0x000000aab3a5723e */ /* 0x000fc600000000ff */
[----:B----4-:R-:W-:Y:S01]  /*9c10*/  FADD.FTZ R10, R182, R15 ;  /* 0x0000000fb60a7221 */ /* 0x010fe20000010000 */
[----:B--2---:R-:W-:-:S03]  /*9c20*/  F2FP.F16.F32.PACK_AB R167, R183, R182 ;  /* 0x000000b6b7a7723e */ /* 0x004fc600000000ff */
[----:B------:R-:W-:Y:S02]  /*9c30*/  FADD.FTZ R4, R183, R10 ;  /* 0x0000000ab7047221 */ /* 0x000fe40000010000 */
[----:B------:R3:W-:Y:S01]  /*9c40*/  STSM.16.M88.4 [R22], R164 ;  /* 0x000000a416007844 */ /* 0x0007e20000000200 */
[----:B------:R-:W-:Y:S05]  /*9c50*/  @!P0 BRA `(.L_x_1718) ;  /* 0x0000000000048947 */ /* 0x000fea0003800000 */
[----:B------:R-:W-:Y:S01]  /*9c60*/  BPT.TRAP 0x1 ;  /* 0x000000040000795c */ /* 0x000fe20000300000 */
.L_x_1718:
[----:B------:R1:W2:Y:S01]  /*9c70*/  SYNCS.PHASECHK.TRANS64.TRYWAIT P2, [UR21+0x28c50], R9 ;  /* 0x028c5009ff0075a7 */ /* 0x0002a20008040155 */
[----:B------:R-:W-:Y:S05]  /*9c80*/  @!P0 BRA `(.L_x_1719) ;  /* 0x0000000000048947 */ /* 0x000fea0003800000 */
[----:B------:R-:W-:Y:S01]  /*9c90*/  BPT.TRAP 0x1 ;  /* 0x000000040000795c */ /* 0x000fe20000300000 */
.L_x_1719:
[----:B--2---:R-:W-:Y:S05]  /*9ca0*/  @P2 BRA `(.L_x_1720) ;  /* 0x0000000000082947 */ /* 0x004fea0003800000 */
[----:B------:R-:W2:Y:S02]  /*9cb0*/  SYNCS.PHASECHK.TRANS64.TRYWAIT P2, [UR21+0x28c50], R9 ;  /* 0x028c5009ff0075a7 */ /* 0x000ea40008040155 */
[----:B--2---:R-:W-:Y:S05]  /*9cc0*/  @!P2 BRA `(.L_x_1721) ;  /* 0x000000a000a4a947 */ /* 0x004fea0003800000 */
.L_x_1720:
        /* <DEDUP_REMOVED lines=34> */
.L_x_1722:
[----:B------:R-:W-:Y:S01]  /*9ef0*/  UIADD3 UR21, UR21, 0x28c60, URZ ;  /* 0x00028c6015157890 */ /* 0x000fe2000fffe03f */
[----:B------:R-:W-:Y:S01]  /*9f00*/  IMAD.MOV.U32 R11, RZ, RZ, R6 ;  /* 0x000000ffff0b7224 */ /* 0x000fe200078e0006 */
[----:B------:R-:W-:Y:S01]  /*9f10*/  UMOV UR22, UR38 ;  /* 0x0000002600167c82 */ /* 0x000fe20008000000 */
[----:B--2---:R-:W-:Y:S01]  /*9f20*/  MOV R8, R5 ;  /* 0x0000000500087202 */ /* 0x004fe20000000f00 */
[----:B------:R-:W-:-:S09]  /*9f30*/  UPRMT UR21, UR40, 0x654, UR21 ;  /* 0x0000065428157896 */ /* 0x000fd20008000015 */
[----:B------:R-:W-:Y:S01]  /*9f40*/  SYNCS.ARRIVE.TRANS64.RED.A1T0 RZ, [UR21], RZ ;  /* 0x000000ffffff79a7 */ /* 0x000fe20008100415 */
[----:B------:R-:W-:Y:S05]  /*9f50*/  @P1 BRA `(.L_x_1723) ;  /* 0xffffffe400d81947 */ /* 0x000fea000383ffff */
.L_x_1712:
[----:B------:R-:W-:-:S13]  /*9f60*/  ISETP.GE.AND P1, PT, R12, UR47, PT ;  /* 0x0000002f0c007c0c */ /* 0x000fda000bf26270 */
[----:B------:R-:W-:Y:S05]  /*9f70*/  @!P1 BRA `(.L_x_1724) ;  /* 0x00000024000c9947 */ /* 0x000fea0003800000 */
[----:B012---:R-:W-:Y:S01]  /*9f80*/  IMAD.MOV.U32 R9, RZ, RZ, R6 ;  /* 0x000000ffff097224 */ /* 0x007fe200078e0006 */
[----:B------:R-:W-:Y:S01]  /*9f90*/  UMOV UR22, UR38 ;  /* 0x0000002600167c82 */ /* 0x000fe20008000000 */
[----:B------:R-:W-:Y:S01]  /*9fa0*/  IMAD.MOV.U32 R10, RZ, RZ, R5 ;  /* 0x000000ffff0a7224 */ /* 0x000fe200078e0005 */
[----:B------:R-:W-:Y:S01]  /*9fb0*/  ULDC UR24, c[0x0][0x9e4] ;  /* 0x0002790000187ab9 */ /* 0x000fe20000000800 */
[----:B------:R-:W-:Y:S01]  /*9fc0*/  ULDC UR25, c[0x0][0x9dc] ;  /* 0x0002770000197ab9 */ /* 0x000fe20000000800 */
[----:B------:R-:W-:Y:S01]  /*9fd0*/  ULDC UR26, c[0x0][0x288] ;  /* 0x0000a200001a7ab9 */ /* 0x000fe20000000800 */
[----:B------:R-:W-:Y:S01]  /*9fe0*/  ULDC UR20, c[0x0][0x988] ;  /* 0x0002620000147ab9 */ /* 0x000fe20000000800 */
[----:B------:R-:W-:-:S05]  /*9ff0*/  ULDC UR23, c[0x0][0x9e0] ;  /* 0x0002780000177ab9 */ /* 0x000fca0000000800 */
.L_x_1743:
[----:B------:R-:W-:-:S04]  /*a000*/  UIADD3 UR38, UR22, 0x1, URZ ;  /* 0x0000000116267890 */ /* 0x000fc8000fffe03f */
[----:B------:R-:W-:-:S04]  /*a010*/  UISETP.NE.AND UP0, UPT, UR38, 0x2, UPT ;  /* 0x000000022600788c */ /* 0x000fc8000bf05270 */
[----:B------:R-:W-:Y:S02]  /*a020*/  USEL UR6, URZ, 0x1, UP0 ;  /* 0x000000013f067887 */ /* 0x000fe40008000000 */
[----:B------:R-:W-:Y:S02]  /*a030*/  USEL UR38, UR38, URZ, UP0 ;  /* 0x0000003f26267287 */ /* 0x000fe40008000000 */
[----:B------:R-:W-:Y:S01]  /*a040*/  ULOP3.LUT UR37, UR37, UR6, URZ, 0x3c, !UPT ;  /* 0x0000000625257292 */ /* 0x000fe2000f8e3c3f */
[----:B-12---:R-:W-:Y:S11]  /*a050*/  @!P0 BRA `(.L_x_1725) ;  /* 0x0000000000048947 */ /* 0x006ff60003800000 */
[----:B------:R-:W-:Y:S01]  /*a060*/  BPT.TRAP 0x1 ;  /* 0x000000040000795c */ /* 0x000fe20000300000 */
.L_x_1725:
[----:B------:R-:W-:Y:S01]  /*a070*/  ULEA UR21, UR38, UR42, 0x3 ;  /* 0x0000002a26157291 */ /* 0x000fe2000f8e183f */
[----:B------:R-:W-:-:S05]  /*a080*/  IMAD.U32 R8, RZ, RZ, UR37 ;  /* 0x00000025ff087e24 */ /* 0x000fca000f8e00ff */
[----:B------:R-:W-:-:S04]  /*a090*/  SHF.L.U32 R8, R8, 0x1f, RZ ;  /* 0x0000001f08087819 */ /* 0x000fc800000006ff */
[----:B------:R0:W1:Y:S01]  /*a0a0*/  SYNCS.PHASECHK.TRANS64.TRYWAIT P1, [UR21+0x28c30], R8 ;  /* 0x028c3008ff0075a7 */ /* 0x0000620008020155 */
[----:B------:R-:W-:Y:S05]  /*a0b0*/  @!P0 BRA `(.L_x_1726) ;  /* 0x0000000000048947 */ /* 0x000fea0003800000 */
[----:B------:R-:W-:Y:S01]  /*a0c0*/  BPT.TRAP 0x1 ;  /* 0x000000040000795c */ /* 0x000fe20000300000 */
.L_x_1726:
[----:B-1----:R-:W-:Y:S05]  /*a0d0*/  @P1 BRA `(.L_x_1727) ;  /* 0x0000000000081947 */ /* 0x002fea0003800000 */
[----:B------:R-:W1:Y:S02]  /*a0e0*/  SYNCS.PHASECHK.TRANS64.TRYWAIT P1, [UR21+0x28c30], R8 ;  /* 0x028c3008ff0075a7 */ /* 0x000e640008020155 */
[----:B-1----:R-:W-:Y:S05]  /*a0f0*/  @!P1 BRA `(.L_x_1728) ;  /* 0x0000009c00b09947 */ /* 0x002fea0003800000 */
.L_x_1727:
[----:B------:R-:W-:Y:S01]  /*a100*/  R2UR UR18, R0 ;  /* 0x00000000001272ca */ /* 0x000fe200000e0000 */
[----:B---34-:R-:W-:Y:S01]  /*a110*/  WARPGROUP.ARRIVE ;  /* 0x00000000000079c5 */ /* 0x018fe20000000000 */
        /* <DEDUP_REMOVED lines=21> */
.L_x_1729:
[----:B------:R-:W-:Y:S01]  /*a270*/  UISETP.NE.AND UP1, UPT, UR51, URZ, UPT ;  /* 0x0000003f3300728c */ /* 0x000fe2000bf25270 */
[----:B------:R-:W-:Y:S01]  /*a280*/  VIADD R14, R185, UR44 ;  /* 0x0000002cb90e7c36 */ /* 0x000fe20008000000 */
[----:B------:R-:W2:Y:S01]  /*a290*/  LDC R13, c[0x0][0x2f0] ;  /* 0x0000bc00ff0d7b82 */ /* 0x000ea20000000800 */
[----:B------:R-:W-:-:S03]  /*a2a0*/  UISETP.NE.AND UP0, UPT, UR50, URZ, UPT ;  /* 0x0000003f3200728c */ /* 0x000fc6000bf05270 */
[----:B------:R-:W-:Y:S02]  /*a2b0*/  PLOP3.LUT P1, PT, PT, PT, UP1, 0x80, 0x0 ;  /* 0x000000000000781c */ /* 0x000fe40003f2f018 */
[----:B------:R-:W-:-:S03]  /*a2c0*/  PLOP3.LUT P2, PT, PT, PT, UP1, 0x80, 0x0 ;  /* 0x000000000000781c */ /* 0x000fc60003f4f018 */
[----:B------:R-:W-:Y:S01]  /*a2d0*/  @UP1 ULDC UR6, c[0x0][0x44c] ;  /* 0x0001130000061ab9 */ /* 0x000fe20000000800 */
[----:B------:R-:W-:-:S07]  /*a2e0*/  @UP1 ULDC UR7, c[0x0][0x450] ;  /* 0x0001140000071ab9 */ /* 0x000fce0000000800 */
[----:B-1----:R-:W-:Y:S01]  /*a2f0*/  @P1 IMAD.HI.U32 R5, R14, UR6, RZ ;  /* 0x000000060e051c27 */ /* 0x002fe2000f8e00ff */
[----:B------:R-:W-:Y:S01]  /*a300*/  UIADD3 UR6, UR21, 0x28c40, URZ ;  /* 0x00028c4015067890 */ /* 0x000fe2000fffe03f */
[----:B------:R-:W-:-:S03]  /*a310*/  PLOP3.LUT P1, PT, PT, PT, UP0, 0x40, 0x0 ;  /* 0x000000000000781c */ /* 0x000fc60003f2e808 */
[----:B------:R-:W-:Y:S01]  /*a320*/  @P2 SHF.R.U32.HI R14, RZ, UR7, R5 ;  /* 0x00000007ff0e2c19 */ /* 0x000fe20008011605 */
[----:B------:R-:W-:Y:S01]  /*a330*/  IMAD.SHL.U32 R5, R12, 0x40, RZ ;  /* 0x000000400c057824 */ /* 0x000fe200078e00ff */
[----:B------:R-:W-:-:S03]  /*a340*/  UPRMT UR6, UR40, 0x654, UR6 ;  /* 0x0000065428067896 */ /* 0x000fc60008000006 */
[----:B------:R-:W1:Y:S01]  /*a350*/  SHFL.IDX PT, R192, R14, RZ, 0x1c1f ;  /* 0x001c1fff0ec07589 */ /* 0x000e6200000e0000 */
[----:B------:R-:W-:-:S05]  /*a360*/  IADD3 R6, -R2, 0x1, -R5 ;  /* 0x0000000102067810 */ /* 0x000fca0007ffe905 */
[----:B--2---:R-:W-:Y:S01]  /*a370*/  IMAD R6, R13, UR49, R6 ;  /* 0x000000310d067c24 */ /* 0x004fe2000f8e0206 */
[----:B------:R-:W-:Y:S01]  /*a380*/  SYNCS.ARRIVE.TRANS64.RED.A1T0 RZ, [UR6], RZ ;  /* 0x000000ffffff79a7 */ /* 0x000fe20008100406 */
[----:B------:R-:W-:Y:S02]  /*a390*/  ULOP3.LUT UR6, URZ, UR25, URZ, 0x33, !UPT ;  /* 0x000000193f067292 */ /* 0x000fe4000f8e333f */
[----:B------:R-:W-:-:S04]  /*a3a0*/  VIADD R6, R6, -UR26 ;  /* 0x8000001a06067c36 */ /* 0x000fc80008000000 */
[C---:B------:R-:W-:Y:S02]  /*a3b0*/  VIADD R21, R6.reuse, UR23 ;  /* 0x0000001706157c36 */ /* 0x040fe40008000000 */
[----:B------:R-:W-:Y:S02]  /*a3c0*/  VIADD R191, R6, UR6 ;  /* 0x0000000606bf7c36 */ /* 0x000fe40008000000 */
[--C-:B-1----:R-:W-:Y:S02]  /*a3d0*/  IMAD.IADD R15, R21, 0x1, R192.reuse ;  /* 0x00000001150f7824 */ /* 0x102fe400078e02c0 */
[----:B------:R-:W-:Y:S01]  /*a3e0*/  IMAD.IADD R20, R191, 0x1, R192 ;  /* 0x00000001bf147824 */ /* 0x000fe200078e02c0 */
[----:B------:R-:W-:Y:S06]  /*a3f0*/  @P1 BRA `(.L_x_1730) ;  /* 0x00000000005c1947 */ /* 0x000fec0003800000 */
[----:B------:R-:W-:Y:S01]  /*a400*/  IMAD R6, R13, UR49, R192 ;  /* 0x000000310d067c24 */ /* 0x000fe2000f8e02c0 */
[----:B------:R-:W-:Y:S03]  /*a410*/  BSSY B0, `(.L_x_1731) ;  /* 0x0000011000007945 */ /* 0x000fe60003800000 */
[----:B------:R-:W-:-:S05]  /*a420*/  VIADD R11, R6, -UR26 ;  /* 0x8000001a060b7c36 */ /* 0x000fca0008000000 */
        /* <DEDUP_REMOVED lines=10> */
.L_x_1732:
[----:B------:R-:W-:-:S05]  /*a4d0*/  IMAD.U32 R192, RZ, RZ, UR24 ;  /* 0x00000018ffc07e24 */ /* 0x000fca000f8e00ff */
[----:B------:R-:W-:-:S13]  /*a4e0*/  ISETP.NE.AND P1, PT, R192, 0x1, PT ;  /* 0x00000001c000780c */ /* 0x000fda0003f25270 */
[----:B------:R-:W1:Y:S02]  /*a4f0*/  @P1 LDC.64 R6, c[0x0][0x9e8] ;  /* 0x00027a00ff061b82 */ /* 0x000e640000000a00 */
[----:B-1----:R-:W-:-:S05]  /*a500*/  @P1 IMAD.HI.U32 R6, R11, R6, RZ ;  /* 0x000000060b061227 */ /* 0x002fca00078e00ff */
[----:B------:R-:W-:-:S07]  /*a510*/  @P1 SHF.R.U32.HI R11, RZ, R7, R6 ;  /* 0x00000007ff0b1219 */ /* 0x000fce0000011606 */
.L_x_1733:
[----:B------:R-:W-:Y:S05]  /*a520*/  BSYNC B0 ;  /* 0x0000000000007941 */ /* 0x000fea0003800000 */
.L_x_1731:
[----:B------:R-:W-:-:S04]  /*a530*/  IMAD R11, R11, R192, -R5 ;  /* 0x000000c00b0b7224 */ /* 0x000fc800078e0a05 */
[----:B------:R-:W-:-:S05]  /*a540*/  IMAD.IADD R11, R11, 0x1, -R2 ;  /* 0x000000010b0b7824 */ /* 0x000fca00078e0a02 */
[----:B------:R-:W-:Y:S02]  /*a550*/  VIADDMNMX R15, R11, R192, R15, PT ;  /* 0x000000c00b0f7246 */ /* 0x000fe4000380010f */
[----:B------:R-:W-:-:S07]  /*a560*/  VIMNMX R20, R20, R11, !PT ;  /* 0x0000000b14147248 */ /* 0x000fce0007fe0100 */
.L_x_1730:
        /* <DEDUP_REMOVED lines=8> */
[----:B------:R-:W-:Y:S02]  /*a5f0*/  ISETP.GT.AND P4, PT, R20, 0x18, P1 ;  /* 0x000000181400780c */ /* 0x000fe40000f84270 */
[----:B------:R-:W-:Y:S02]  /*a600*/  FSEL R11, R152, -INF , !P5 ;  /* 0xff800000980b7808 */ /* 0x000fe40006800000 */
[----:B------:R-:W-:Y:S02]  /*a610*/  ISETP.LT.OR P4, PT, R15, 0x19, P4 ;  /* 0x000000190f00780c */ /* 0x000fe40002781670 */
[C---:B------:R-:W-:Y:S02]  /*a620*/  ISETP.GT.AND P6, PT, R20.reuse, 0x8, P1 ;  /* 0x000000081400780c */ /* 0x040fe40000fc4270 */
[----:B------:R-:W-:-:S02]  /*a630*/  ISETP.GT.AND P2, PT, R20, 0x9, P1 ;  /* 0x000000091400780c */ /* 0x000fc40000f44270 */
[C---:B------:R-:W-:Y:S01]  /*a640*/  ISETP.GT.AND P3, PT, R20.reuse, 0x10, P1 ;  /* 0x000000101400780c */ /* 0x040fe20000f64270 */
[----:B-1----:R-:W-:Y:S01]  /*a650*/  IMAD.IADD R14, R21, 0x1, R6 ;  /* 0x00000001150e7824 */ /* 0x002fe200078e0206 */
[----:B------:R-:W-:Y:S02]  /*a660*/  ISETP.GT.AND P5, PT, R20, 0x11, P1 ;  /* 0x000000111400780c */ /* 0x000fe40000fa4270 */
        /* <DEDUP_REMOVED lines=32> */
[----:B------:R-:W-:Y:S02]  /*a870*/  ISETP.LT.OR P5, PT, R15, 0x3a, P5 ;  /* 0x0000003a0f00780c */ /* 0x000fe40002fa1670 */
[----:B------:R-:W-:-:S02]  /*a880*/  IADD3 R15, R191, R6, RZ ;  /* 0x00000006bf0f7210 */ /* 0x000fc40007ffe0ff */
[----:B------:R-:W-:Y:S02]  /*a890*/  FSEL R176, R176, -INF , !P6 ;  /* 0xff800000b0b07808 */ /* 0x000fe40007000000 */
[----:B------:R-:W-:Y:S02]  /*a8a0*/  FSEL R177, R177, -INF , !P2 ;  /* 0xff800000b1b17808 */ /* 0x000fe40005000000 */
[----:B------:R-:W-:Y:S02]  /*a8b0*/  FSEL R180, R180, -INF , !P3 ;  /* 0xff800000b4b47808 */ /* 0x000fe40005800000 */
[----:B------:R-:W-:Y:S01]  /*a8c0*/  FSEL R181, R181, -INF , !P5 ;  /* 0xff800000b5b57808 */ /* 0x000fe20006800000 */
        /* <DEDUP_REMOVED lines=14> */
.L_x_1736:
[----:B------:R-:W-:-:S05]  /*a9b0*/  IMAD.U32 R20, RZ, RZ, UR24 ;  /* 0x00000018ff147e24 */ /* 0x000fca000f8e00ff */
[----:B------:R-:W-:-:S13]  /*a9c0*/  ISETP.NE.AND P2, PT, R20, 0x1, PT ;  /* 0x000000011400780c */ /* 0x000fda0003f45270 */
[----:B------:R-:W1:Y:S02]  /*a9d0*/  @P2 LDC.64 R6, c[0x0][0x9e8] ;  /* 0x00027a00ff062b82 */ /* 0x000e640000000a00 */
[----:B-1----:R-:W-:-:S05]  /*a9e0*/  @P2 IMAD.HI.U32 R6, R13, R6, RZ ;  /* 0x000000060d062227 */ /* 0x002fca00078e00ff */
[----:B------:R-:W-:-:S07]  /*a9f0*/  @P2 SHF.R.U32.HI R13, RZ, R7, R6 ;  /* 0x00000007ff0d2219 */ /* 0x000fce0000011606 */
.L_x_1737:
[----:B------:R-:W-:Y:S05]  /*aa00*/  BSYNC B0 ;  /* 0x0000000000007941 */ /* 0x000fea0003800000 */
.L_x_1735:
[----:B------:R-:W-:-:S04]  /*aa10*/  IMAD R5, R13, R20, -R5 ;  /* 0x000000140d057224 */ /* 0x000fc800078e0a05 */
[----:B------:R-:W-:-:S05]  /*aa20*/  IMAD.IADD R5, R5, 0x1, -R2 ;  /* 0x0000000105057824 */ /* 0x000fca00078e0a02 */
[----:B------:R-:W-:Y:S02]  /*aa30*/  VIADDMNMX R14, R5, R20, R14, PT ;  /* 0x00000014050e7246 */ /* 0x000fe4000380010e */
[----:B------:R-:W-:-:S07]  /*aa40*/  VIMNMX R15, R15, R5, !PT ;  /* 0x000000050f0f7248 */ /* 0x000fce0007fe0100 */
.L_x_1734:
[----:B------:R-:W-:Y:S01]  /*aa50*/  FMNMX.FTZ R6, R11, R10, !PT ;  /* 0x0000000a0b067209 */ /* 0x000fe20007810000 */
[----:B------:R-:W-:Y:S01]  /*aa60*/  UMOV UR10, UR20 ;  /* 0x00000014000a7c82 */ /* 0x000fe20008000000 */
[----:B------:R-:W-:Y:S02]  /*aa70*/  ISETP.GT.AND P3, PT, R15, RZ, P1 ;  /* 0x000000ff0f00720c */ /* 0x000fe40000f64270 */
        /* <DEDUP_REMOVED lines=29> */
[C---:B------:R-:W-:Y:S02]  /*ac50*/  ISETP.GT.AND P6, PT, R15.reuse, 0x18, P1 ;  /* 0x000000180f00780c */ /* 0x040fe40000fc4270 */
[----:B------:R-:W-:Y:S01]  /*ac60*/  ISETP.LT.OR P4, PT, R14, 0x12, P4 ;  /* 0x000000120e00780c */ /* 0x000fe20002781670 */
[----:B------:R-:W1:Y:S01]  /*ac70*/  SHFL.BFLY PT, R5, R6, 0x2, 0x1f ;  /* 0x0c401f0006057f89 */ /* 0x000e6200000e0000 */
[----:B------:R-:W-:Y:S02]  /*ac80*/  FSEL R162, R162, -INF , !P5 ;  /* 0xff800000a2a27808 */ /* 0x000fe40006800000 */
[----:B------:R-:W-:Y:S02]  /*ac90*/  ISETP.GT.AND P2, PT, R15, 0x19, P1 ;  /* 0x000000190f00780c */ /* 0x000fe40000f44270 */
[----:B------:R-:W-:-:S02]  /*aca0*/  ISETP.LT.OR P6, PT, R14, 0x19, P6 ;  /* 0x000000190e00780c */ /* 0x000fc400037c1670 */
[----:B------:R-:W-:Y:S02]  /*acb0*/  FSEL R163, R163, -INF , !P4 ;  /* 0xff800000a3a37808 */ /* 0x000fe40006000000 */
[C---:B------:R-:W-:Y:S02]  /*acc0*/  ISETP.GT.AND P3, PT, R15.reuse, 0x20, P1 ;  /* 0x000000200f00780c */ /* 0x040fe40000f64270 */
[----:B------:R-:W-:Y:S02]  /*acd0*/  FSEL R166, R166, -INF , !P6 ;  /* 0xff800000a6a67808 */ /* 0x000fe40007000000 */
[C---:B------:R-:W-:Y:S02]  /*ace0*/  ISETP.LT.OR P2, PT, R14.reuse, 0x1a, P2 ;  /* 0x0000001a0e00780c */ /* 0x040fe40001741670 */
[----:B------:R-:W-:Y:S02]  /*acf0*/  ISETP.LT.OR P3, PT, R14, 0x21, P3 ;  /* 0x000000210e00780c */ /* 0x000fe40001f61670 */
[----:B------:R-:W-:-:S02]  /*ad00*/  ISETP.GT.AND P5, PT, R15, 0x21, P1 ;  /* 0x000000210f00780c */ /* 0x000fc40000fa4270 */
[----:B------:R-:W-:Y:S02]  /*ad10*/  FSEL R167, R167, -INF , !P2 ;  /* 0xff800000a7a77808 */ /* 0x000fe40005000000 */
[----:B------:R-:W-:Y:S02]  /*ad20*/  FSEL R170, R170, -INF , !P3 ;  /* 0xff800000aaaa7808 */ /* 0x000fe40005800000 */
[C---:B------:R-:W-:Y:S02]  /*ad30*/  ISETP.GT.AND P4, PT, R15.reuse, 0x28, P1 ;  /* 0x000000280f00780c */ /* 0x040fe40000f84270 */
[----:B-1----:R-:W-:Y:S02]  /*ad40*/  FMNMX.FTZ R7, R6, R5, !PT ;  /* 0x0000000506077209 */ /* 0x002fe40007810000 */
[----:B------:R-:W-:Y:S02]  /*ad50*/  FMNMX.FTZ R6, R154, R9, !PT ;  /* 0x000000099a067209 */ /* 0x000fe40007810000 */
[----:B------:R-:W-:Y:S01]  /*ad60*/  ISETP.LT.OR P5, PT, R14, 0x22, P5 ;  /* 0x000000220e00780c */ /* 0x000fe20002fa1670 */
[----:B------:R-:W1:Y:S01]  /*ad70*/  SHFL.BFLY PT, R20, R7, 0x1, 0x1f ;  /* 0x0c201f0007147f89 */ /* 0x000e6200000e0000 */
[----:B------:R-:W-:-:S02]  /*ad80*/  ISETP.GT.AND P6, PT, R15, 0x29, P1 ;  /* 0x000000290f00780c */ /* 0x000fc40000fc4270 */
[----:B------:R-:W-:Y:S02]  /*ad90*/  ISETP.LT.OR P4, PT, R14, 0x29, P4 ;  /* 0x000000290e00780c */ /* 0x000fe40002781670 */
[----:B------:R-:W-:Y:S02]  /*ada0*/  FSEL R171, R171, -INF , !P5 ;  /* 0xff800000abab7808 */ /* 0x000fe40006800000 */
[C---:B------:R-:W-:Y:S02]  /*adb0*/  ISETP.GT.AND P2, PT, R15.reuse, 0x30, P1 ;  /* 0x000000300f00780c */ /* 0x040fe40000f44270 */
[----:B------:R-:W-:Y:S02]  /*adc0*/  FSEL R174, R174, -INF , !P4 ;  /* 0xff800000aeae7808 */ /* 0x000fe40006000000 */
[----:B------:R-:W-:Y:S02]  /*add0*/  ISETP.LT.OR P6, PT, R14, 0x2a, P6 ;  /* 0x0000002a0e00780c */ /* 0x000fe400037c1670 */
[----:B------:R-:W-:-:S02]  /*ade0*/  ISETP.GT.AND P5, PT, R15, 0x31, P1 ;  /* 0x000000310f00780c */ /* 0x000fc40000fa4270 */
[C---:B------:R-:W-:Y:S02]  /*adf0*/  ISETP.LT.OR P2, PT, R14.reuse, 0x31, P2 ;  /* 0x000000310e00780c */ /* 0x040fe40001741670 */
[----:B------:R-:W-:Y:S02]  /*ae00*/  FSEL R175, R175, -INF , !P6 ;  /* 0xff800000afaf7808 */ /* 0x000fe40007000000 */
[----:B------:R-:W-:Y:S02]  /*ae10*/  ISETP.GT.AND P4, PT, R15, 0x38, P1 ;  /* 0x000000380f00780c */ /* 0x000fe40000f84270 */
[----:B------:R-:W-:Y:S02]  /*ae20*/  ISETP.LT.OR P5, PT, R14, 0x32, P5 ;  /* 0x000000320e00780c */ /* 0x000fe40002fa1670 */
[----:B------:R-:W-:Y:S02]  /*ae30*/  FSEL R178, R178, -INF , !P2 ;  /* 0xff800000b2b27808 */ /* 0x000fe40005000000 */
[----:B-1----:R-:W-:-:S02]  /*ae40*/  FMNMX.FTZ R5, R7, R20, !PT ;  /* 0x0000001407057209 */ /* 0x002fc40007810000 */
[----:B------:R-:W-:Y:S02]  /*ae50*/  FMNMX.FTZ R7, R155, R6, !PT ;  /* 0x000000069b077209 */ /* 0x000fe40007810000 */
[C---:B------:R-:W-:Y:S01]  /*ae60*/  FSETP.NEU.FTZ.AND P3, PT, R5.reuse, -INF , PT ;  /* 0xff8000000500780b */ /* 0x040fe20003f7d000 */
[----:B------:R-:W-:Y:S01]  /*ae70*/  FMUL.FTZ R20, R5, UR10 ;  /* 0x0000000a05147c20 */ /* 0x000fe20008410000 */
[----:B------:R-:W-:Y:S02]  /*ae80*/  FMNMX.FTZ R6, R158, R7, !PT ;  /* 0x000000079e067209 */ /* 0x000fe40007810000 */
[----:B------:R-:W-:Y:S02]  /*ae90*/  ISETP.GT.AND P1, PT, R15, 0x39, P1 ;  /* 0x000000390f00780c */ /* 0x000fe40000f24270 */
[----:B------:R-:W-:Y:S02]  /*aea0*/  FMNMX.FTZ R7, R159, R6, !PT ;  /* 0x000000069f077209 */ /* 0x000fe40007810000 */
[----:B------:R-:W-:-:S02]  /*aeb0*/  FSEL R20, R20, RZ, P3 ;  /* 0x000000ff14147208 */ /* 0x000fc40001800000 */
[----:B------:R-:W-:Y:S02]  /*aec0*/  FMNMX.FTZ R6, R162, R7, !PT ;  /* 0x00000007a2067209 */ /* 0x000fe40007810000 */
[----:B------:R-:W-:Y:S01]  /*aed0*/  ISETP.LT.OR P4, PT, R14, 0x39, P4 ;  /* 0x000000390e00780c */ /* 0x000fe20002781670 */
[--C-:B------:R-:W-:Y:S01]  /*aee0*/  FFMA.FTZ R152, R11, UR10, -R20.reuse ;  /* 0x0000000a0b987c23 */ /* 0x100fe20008010814 */
[----:B------:R-:W-:Y:S01]  /*aef0*/  FMNMX.FTZ R7, R163, R6, !PT ;  /* 0x00000006a3077209 */ /* 0x000fe20007810000 */
[--C-:B------:R-:W-:Y:S01]  /*af00*/  FFMA.FTZ R15, R164, UR10, -R20.reuse ;  /* 0x0000000aa40f7c23 */ /* 0x100fe20008010814 */
[----:B------:R-:W-:Y:S01]  /*af10*/  FSEL R179, R179, -INF , !P5 ;  /* 0xff800000b3b37808 */ /* 0x000fe20006800000 */
[--C-:B------:R-:W-:Y:S01]  /*af20*/  FFMA.FTZ R164, R169, UR10, -R20.reuse ;  /* 0x0000000aa9a47c23 */ /* 0x100fe20008010814 */
[----:B------:R-:W-:Y:S01]  /*af30*/  FMNMX.FTZ R6, R166, R7, !PT ;  /* 0x00000007a6067209 */ /* 0x000fe20007810000 */
[----:B------:R-:W-:Y:S01]  /*af40*/  MUFU.EX2 R152, R152 ;  /* 0x0000009800987308 */ /* 0x000fe20000000800 */
[----:B------:R-:W-:Y:S01]  /*af50*/  ISETP.LT.OR P1, PT, R14, 0x3a, P1 ;  /* 0x0000003a0e00780c */ /* 0x000fe20000f21670 */
[--C-:B------:R-:W-:Y:S01]  /*af60*/  FFMA.FTZ R14, R157, UR10, -R20.reuse ;  /* 0x0000000a9d0e7c23 */ /* 0x100fe20008010814 */
[----:B------:R-:W-:Y:S01]  /*af70*/  FMNMX.FTZ R7, R167, R6, !PT ;  /* 0x00000006a7077209 */ /* 0x000fe20007810000 */
[--C-:B------:R-:W-:Y:S01]  /*af80*/  FFMA.FTZ R173, R173, UR10, -R20.reuse ;  /* 0x0000000aadad7c23 */ /* 0x100fe20008010814 */
[----:B------:R-:W-:Y:S01]  /*af90*/  FSEL R182, R182, -INF , !P4 ;  /* 0xff800000b6b67808 */ /* 0x000fe20006000000 */
[----:B------:R-:W-:Y:S01]  /*afa0*/  IMAD.MOV R169, RZ, RZ, -R17 ;  /* 0x000000ffffa97224 */ /* 0x000fe200078e0a11 */
[----:B------:R-:W-:Y:S01]  /*afb0*/  FMNMX.FTZ R6, R170, R7, !PT ;  /* 0x00000007aa067209 */ /* 0x000fe20007810000 */
[--C-:B------:R-:W-:Y:S01]  /*afc0*/  FFMA.FTZ R7, R153, UR10, -R20.reuse ;  /* 0x0000000a99077c23 */ /* 0x100fe20008010814 */
[----:B------:R-:W-:Y:S01]  /*afd0*/  FSEL R183, R183, -INF , !P1 ;  /* 0xff800000b7b77808 */ /* 0x000fe20004800000 */
[----:B------:R-:W-:Y:S01]  /*afe0*/  MUFU.EX2 R14, R14 ;  /* 0x0000000e000e7308 */ /* 0x000fe20000000800 */
[----:B------:R-:W-:Y:S01]  /*aff0*/  FMNMX.FTZ R11, R171, R6, !PT ;  /* 0x00000006ab0b7209 */ /* 0x000fe20007810000 */
[--C-:B------:R-:W-:Y:S01]  /*b000*/  FFMA.FTZ R21, R168, UR10, -R20.reuse ;  /* 0x0000000aa8157c23 */ /* 0x100fe20008010814 */
[----:B------:R-:W-:Y:S01]  /*b010*/  FSEL R157, R5, RZ, P3 ;  /* 0x000000ff059d7208 */ /* 0x000fe20001800000 */
[--C-:B------:R-:W-:Y:S01]  /*b020*/  FFMA.FTZ R180, R180, UR10, -R20.reuse ;  /* 0x0000000ab4b47c23 */ /* 0x100fe20008010814 */
[----:B------:R-:W-:Y:S01]  /*b030*/  FMNMX.FTZ R6, R174, R11, !PT ;  /* 0x0000000bae067209 */ /* 0x000fe20007810000 */
[--C-:B------:R-:W-:Y:S01]  /*b040*/  FFMA.FTZ R11, R156, UR10, -R20.reuse ;  /* 0x0000000a9c0b7c23 */ /* 0x100fe20008010814 */
[----:B------:R-:W-:Y:S01]  /*b050*/  FFMA.FTZ R156, R160, UR10, -R20 ;  /* 0x0000000aa09c7c23 */ /* 0x000fe20008010814 */
[----:B------:R-:W-:Y:S01]  /*b060*/  FADD.FTZ R157, -R157, R10 ;  /* 0x0000000a9d9d7221 */ /* 0x000fe20000010100 */
[----:B------:R-:W-:Y:S01]  /*b070*/  FMNMX.FTZ R13, R175, R6, !PT ;  /* 0x00000006af0d7209 */ /* 0x000fe20007810000 */
[--C-:B------:R-:W-:Y:S01]  /*b080*/  FFMA.FTZ R160, R165, UR10, -R20.reuse ;  /* 0x0000000aa5a07c23 */ /* 0x100fe20008010814 */
[----:B------:R-:W-:Y:S01]  /*b090*/  MUFU.EX2 R7, R7 ;  /* 0x0000000700077308 */ /* 0x000fe20000000800 */
[----:B------:R-:W-:Y:S01]  /*b0a0*/  FMUL.FTZ R157, R157, UR10 ;  /* 0x0000000a9d9d7c20 */ /* 0x000fe20008410000 */
[----:B------:R-:W-:Y:S01]  /*b0b0*/  FMNMX.FTZ R6, R178, R13, !PT ;  /* 0x0000000db2067209 */ /* 0x000fe20007810000 */
[----:B------:R-:W-:Y:S01]  /*b0c0*/  FFMA.FTZ R168, R177, UR10, -R20 ;  /* 0x0000000ab1a87c23 */ /* 0x000fe20008010814 */
[----:B------:R-:W-:Y:S01]  /*b0d0*/  ISETP.NE.AND P2, PT, R2, R169, PT ;  /* 0x000000a90200720c */ /* 0x000fe20003f45270 */
[----:B------:R-:W-:Y:S01]  /*b0e0*/  IMAD.U32 R177, RZ, RZ, UR22 ;  /* 0x00000016ffb17e24 */ /* 0x000fe2000f8e00ff */
[----:B------:R-:W-:-:S02]  /*b0f0*/  FMNMX.FTZ R13, R179, R6, !PT ;  /* 0x00000006b30d7209 */ /* 0x000fc40007810000 */
[----:B------:R-:W1:Y:S02]  /*b100*/  MUFU.EX2 R157, R157 ;  /* 0x0000009d009d7308 */ /* 0x000e640000000800 */
[----:B------:R-:W-:Y:S01]  /*b110*/  FMNMX.FTZ R6, R182, R13, !PT ;  /* 0x0000000db6067209 */ /* 0x000fe20007810000 */
[--C-:B------:R-:W-:Y:S01]  /*b120*/  FFMA.FTZ R13, R161, UR10, -R20.reuse ;  /* 0x0000000aa10d7c23 */ /* 0x100fe20008010814 */
[----:B------:R-:W-:Y:S02]  /*b130*/  FFMA.FTZ R161, R176, UR10, -R20 ;  /* 0x0000000ab0a17c23 */ /* 0x000fe40008010814 */
[----:B------:R-:W-:Y:S02]  /*b140*/  FMNMX.FTZ R6, R183, R6, !PT ;  /* 0x00000006b7067209 */ /* 0x000fe40007810000 */
[----:B------:R-:W2:Y:S03]  /*b150*/  MUFU.EX2 R11, R11 ;  /* 0x0000000b000b7308 */ /* 0x000ea60000000800 */
[----:B------:R-:W3:Y:S05]  /*b160*/  SHFL.BFLY PT, R153, R6, 0x2, 0x1f ;  /* 0x0c401f0006997f89 */ /* 0x000eea00000e0000 */
[----:B------:R-:W4:Y:S01]  /*b170*/  MUFU.EX2 R156, R156 ;  /* 0x0000009c009c7308 */ /* 0x000f220000000800 */
[----:B-1----:R-:W-:Y:S01]  /*b180*/  FFMA.FTZ R176, R157, R3, R152 ;  /* 0x000000039db07223 */ /* 0x002fe20000010098 */
[----:B------:R-:W-:Y:S01]  /*b190*/  F2FP.F16.F32.PACK_AB R152, R7, R152 ;  /* 0x000000980798723e */ /* 0x000fe200000000ff */
[-C--:B------:R-:W-:Y:S01]  /*b1a0*/  FMUL.FTZ R24, R24, R157.reuse ;  /* 0x0000009d18187220 */ /* 0x080fe20000410000 */
[-C--:B------:R-:W-:Y:S01]  /*b1b0*/  FMUL.FTZ R25, R25, R157.reuse ;  /* 0x0000009d19197220 */ /* 0x080fe20000410000 */
[----:B------:R-:W-:Y:S01]  /*b1c0*/  FADD.FTZ R176, R7, R176 ;  /* 0x000000b007b07221 */ /* 0x000fe20000010000 */
        /* <DEDUP_REMOVED lines=10> */
[----:B------:R-:W5:Y:S01]  /*b270*/  MUFU.EX2 R15, R15 ;  /* 0x0000000f000f7308 */ /* 0x000f620000000800 */
[-C--:B------:R-:W-:Y:S01]  /*b280*/  FMUL.FTZ R45, R45, R157.reuse ;  /* 0x0000009d2d2d7220 */ /* 0x080fe20000410000 */
[----:B------:R-:W-:Y:S01]  /*b290*/  FMUL.FTZ R48, R48, R157 ;  /* 0x0000009d30307220 */ /* 0x000fe20000410000 */
[----:B---3--:R-:W-:Y:S01]  /*b2a0*/  FMNMX.FTZ R165, R6, R153, !PT ;  /* 0x0000009906a57209 */ /* 0x008fe20007810000 */
[--C-:B------:R-:W-:Y:S01]  /*b2b0*/  FFMA.FTZ R153, R172, UR10, -R20.reuse ;  /* 0x0000000aac997c23 */ /* 0x100fe20008010814 */
[----:B------:R-:W-:Y:S01]  /*b2c0*/  FFMA.FTZ R172, R181, UR10, -R20 ;  /* 0x0000000ab5ac7c23 */ /* 0x000fe20008010814 */
[-C--:B------:R-:W-:Y:S01]  /*b2d0*/  FMUL.FTZ R49, R49, R157.reuse ;  /* 0x0000009d31317220 */ /* 0x080fe20000410000 */
[-C--:B------:R-:W-:Y:S01]  /*b2e0*/  FMUL.FTZ R52, R52, R157.reuse ;  /* 0x0000009d34347220 */ /* 0x080fe20000410000 */
[----:B------:R-:W3:Y:S01]  /*b2f0*/  SHFL.BFLY PT, R6, R165, 0x1, 0x1f ;  /* 0x0c201f00a5067f89 */ /* 0x000ee200000e0000 */
[----:B------:R2:W-:Y:S01]  /*b300*/  MUFU.EX2 R10, R173 ;  /* 0x000000ad000a7308 */ /* 0x0005e20000000800 */
        /* <DEDUP_REMOVED lines=8> */
[----:B--2---:R-:W-:Y:S01]  /*b390*/  FADD.FTZ R173, R11, R176 ;  /* 0x000000b00bad7221 */ /* 0x004fe20000010000 */
[-C--:B------:R-:W-:Y:S01]  /*b3a0*/  FMUL.FTZ R68, R68, R157.reuse ;  /* 0x0000009d44447220 */ /* 0x080fe20000410000 */
[-C--:B------:R-:W-:Y:S01]  /*b3b0*/  FMUL.FTZ R69, R69, R157.reuse ;  /* 0x0000009d45457220 */ /* 0x080fe20000410000 */
[-C--:B------:R-:W-:Y:S01]  /*b3c0*/  FMUL.FTZ R72, R72, R157.reuse ;  /* 0x0000009d48487220 */ /* 0x080fe20000410000 */
[----:B------:R-:W-:Y:S01]  /*b3d0*/  FADD.FTZ R173, R14, R173 ;  /* 0x000000ad0ead7221 */ /* 0x000fe20000010000 */
[-C--:B------:R-:W-:Y:S01]  /*b3e0*/  FMUL.FTZ R73, R73, R157.reuse ;  /* 0x0000009d49497220 */ /* 0x080fe20000410000 */
[-C--:B------:R-:W-:Y:S01]  /*b3f0*/  FMUL.FTZ R76, R76, R157.reuse ;  /* 0x0000009d4c4c7220 */ /* 0x080fe20000410000 */
[----:B------:R-:W2:Y:S01]  /*b400*/  MUFU.EX2 R21, R21 ;  /* 0x0000001500157308 */ /* 0x000ea20000000800 */
[-C--:B------:R-:W-:Y:S01]  /*b410*/  FMUL.FTZ R77, R77, R157.reuse ;  /* 0x0000009d4d4d7220 */ /* 0x080fe20000410000 */
[-C--:B------:R-:W-:Y:S01]  /*b420*/  FMUL.FTZ R80, R80, R157.reuse ;  /* 0x0000009d50507220 */ /* 0x080fe20000410000 */
[-C--:B------:R-:W-:Y:S01]  /*b430*/  FMUL.FTZ R81, R81, R157.reuse ;  /* 0x0000009d51517220 */ /* 0x080fe20000410000 */
[-C--:B------:R-:W-:Y:S01]  /*b440*/  FMUL.FTZ R84, R84, R157.reuse ;  /* 0x0000009d54547220 */ /* 0x080fe20000410000 */
[-C--:B------:R-:W-:Y:S01]  /*b450*/  FMUL.FTZ R85, R85, R157.reuse ;  /* 0x0000009d55557220 */ /* 0x080fe20000410000 */
[-C--:B------:R-:W-:Y:S01]  /*b460*/  FMUL.FTZ R88, R88, R157.reuse ;  /* 0x0000009d58587220 */ /* 0x080fe20000410000 */
[----:B---3--:R-:W-:Y:S01]  /*b470*/  FMNMX.FTZ R6, R165, R6, !PT ;  /* 0x00000006a5067209 */ /* 0x008fe20007810000 */
[----:B------:R-:W3:Y:S01]  /*b480*/  MUFU.EX2 R164, R164 ;  /* 0x000000a400a47308 */ /* 0x000ee20000000800 */
[-C--:B------:R-:W-:Y:S01]  /*b490*/  FMUL.FTZ R89, R89, R157.reuse ;  /* 0x0000009d59597220 */ /* 0x080fe20000410000 */
[-C--:B------:R-:W-:Y:S01]  /*b4a0*/  FMUL.FTZ R92, R92, R157.reuse ;  /* 0x0000009d5c5c7220 */ /* 0x080fe20000410000 */
[C---:B------:R-:W-:Y:S01]  /*b4b0*/  FSETP.NEU.FTZ.AND P1, PT, R6.reuse, -INF , PT ;  /* 0xff8000000600780b */ /* 0x040fe20003f3d000 */
[----:B------:R-:W-:Y:S01]  /*b4c0*/  FMUL.FTZ R3, R6, UR10 ;  /* 0x0000000a06037c20 */ /* 0x000fe20008410000 */
[-C--:B------:R-:W-:Y:S01]  /*b4d0*/  FMUL.FTZ R93, R93, R157.reuse ;  /* 0x0000009d5d5d7220 */ /* 0x080fe20000410000 */
[-C--:B------:R-:W-:Y:S01]  /*b4e0*/  FMUL.FTZ R96, R96, R157.reuse ;  /* 0x0000009d60607220 */ /* 0x080fe20000410000 */
[----:B------:R-:W-:Y:S01]  /*b4f0*/  FSEL R20, R6, RZ, P1 ;  /* 0x000000ff06147208 */ /* 0x000fe20000800000 */
[----:B------:R4:W-:Y:S01]  /*b500*/  MUFU.EX2 R165, R180 ;  /* 0x000000b400a57308 */ /* 0x0009e20000000800 */
[----:B------:R-:W-:Y:S01]  /*b510*/  FSEL R3, R3, RZ, P1 ;  /* 0x000000ff03037208 */ /* 0x000fe20000800000 */
[-C--:B------:R-:W-:Y:S01]  /*b520*/  FMUL.FTZ R97, R97, R157.reuse ;  /* 0x0000009d61617220 */ /* 0x080fe20000410000 */
[-C--:B------:R-:W-:Y:S01]  /*b530*/  FMUL.FTZ R100, R100, R157.reuse ;  /* 0x0000009d64647220 */ /* 0x080fe20000410000 */
[----:B------:R-:W-:Y:S01]  /*b540*/  FADD.FTZ R20, -R20, R9 ;  /* 0x0000000914147221 */ /* 0x000fe20000010100 */
[----:B------:R-:W-:Y:S01]  /*b550*/  FMUL.FTZ R101, R101, R157 ;  /* 0x0000009d65657220 */ /* 0x000fe20000410000 */
[----:B------:R-:W-:Y:S01]  /*b560*/  FFMA.FTZ R169, R154, UR10, -R3 ;  /* 0x0000000a9aa97c23 */ /* 0x000fe20008010803 */
[----:B------:R-:W-:Y:S01]  /*b570*/  @!P2 IMAD R154, R177, 0x40, R16 ;  /* 0x00000040b19aa824 */ /* 0x000fe200078e0210 */
[----:B------:R-:W3:Y:S01]  /*b580*/  MUFU.EX2 R153, R153 ;  /* 0x0000009900997308 */ /* 0x000ee20000000800 */
[----:B----4-:R-:W-:Y:S01]  /*b590*/  FADD.FTZ R180, R156, R173 ;  /* 0x000000ad9cb47221 */ /* 0x010fe20000010000 */
[----:B------:R-:W-:Y:S01]  /*b5a0*/  FMUL.FTZ R20, R20, UR10 ;  /* 0x0000000a14147c20 */ /* 0x000fe20008410000 */
[--C-:B------:R-:W-:Y:S01]  /*b5b0*/  FFMA.FTZ R176, R155, UR10, -R3.reuse ;  /* 0x0000000a9bb07c23 */ /* 0x100fe20008010803 */
[----:B------:R-:W-:Y:S01]  /*b5c0*/  @!P2 LEA R9, R154, UR42, 0x2 ;  /* 0x0000002a9a09ac11 */ /* 0x000fe2000f8e10ff */
[----:B-1----:R-:W-:Y:S01]  /*b5d0*/  FADD.FTZ R180, R13, R180 ;  /* 0x000000b40db47221 */ /* 0x002fe20000010000 */
[--C-:B------:R-:W-:Y:S01]  /*b5e0*/  FFMA.FTZ R155, R158, UR10, -R3.reuse ;  /* 0x0000000a9e9b7c23 */ /* 0x100fe20008010803 */
[--C-:B------:R-:W-:Y:S01]  /*b5f0*/  FFMA.FTZ R159, R159, UR10, -R3.reuse ;  /* 0x0000000a9f9f7c23 */ /* 0x100fe20008010803 */
[----:B------:R-:W1:Y:S01]  /*b600*/  MUFU.EX2 R161, R161 ;  /* 0x000000a100a17308 */ /* 0x000e620000000800 */
[----:B-----5:R-:W-:Y:S01]  /*b610*/  FADD.FTZ R177, R15, R180 ;  /* 0x000000b40fb17221 */ /* 0x020fe20000010000 */
[--C-:B------:R-:W-:Y:S01]  /*b620*/  FFMA.FTZ R173, R162, UR10, -R3.reuse ;  /* 0x0000000aa2ad7c23 */ /* 0x100fe20008010803 */
[--C-:B------:R-:W-:Y:S01]  /*b630*/  FFMA.FTZ R180, R170, UR10, -R3.reuse ;  /* 0x0000000aaab47c23 */ /* 0x100fe20008010803 */
[----:B------:R-:W-:Y:S01]  /*b640*/  FFMA.FTZ R163, R163, UR10, -R3 ;  /* 0x0000000aa3a37c23 */ /* 0x000fe20008010803 */
[----:B0-----:R-:W-:Y:S01]  /*b650*/  FADD.FTZ R154, R160, R177 ;  /* 0x000000b1a09a7221 */ /* 0x001fe20000010000 */
[--C-:B------:R-:W-:Y:S01]  /*b660*/  FFMA.FTZ R177, R166, UR10, -R3.reuse ;  /* 0x0000000aa6b17c23 */ /* 0x100fe20008010803 */
[--C-:B------:R-:W-:Y:S01]  /*b670*/  FFMA.FTZ R167, R167, UR10, -R3.reuse ;  /* 0x0000000aa7a77c23 */ /* 0x100fe20008010803 */
[----:B------:R-:W-:Y:S01]  /*b680*/  MUFU.EX2 R169, R169 ;  /* 0x000000a900a97308 */ /* 0x000fe20000000800 */
[----:B--2---:R-:W-:Y:S01]  /*b690*/  FADD.FTZ R181, R21, R154 ;  /* 0x0000009a15b57221 */ /* 0x004fe20000010000 */
[--C-:B------:R-:W-:Y:S01]  /*b6a0*/  FFMA.FTZ R171, R171, UR10, -R3.reuse ;  /* 0x0000000aabab7c23 */ /* 0x100fe20008010803 */
[--C-:B------:R-:W-:Y:S01]  /*b6b0*/  FFMA.FTZ R174, R174, UR10, -R3.reuse ;  /* 0x0000000aaeae7c23 */ /* 0x100fe20008010803 */
[----:B------:R-:W-:Y:S01]  /*b6c0*/  FFMA.FTZ R175, R175, UR10, -R3 ;  /* 0x0000000aafaf7c23 */ /* 0x000fe20008010803 */
[----:B---3--:R-:W-:Y:S01]  /*b6d0*/  FADD.FTZ R154, R164, R181 ;  /* 0x000000b5a49a7221 */ /* 0x008fe20000010000 */
[--C-:B------:R-:W-:Y:S01]  /*b6e0*/  FFMA.FTZ R178, R178, UR10, -R3.reuse ;  /* 0x0000000ab2b27c23 */ /* 0x100fe20008010803 */
[--C-:B------:R-:W-:Y:S01]  /*b6f0*/  FFMA.FTZ R179, R179, UR10, -R3.reuse ;  /* 0x0000000ab3b37c23 */ /* 0x100fe20008010803 */
[----:B------:R-:W0:Y:S01]  /*b700*/  MUFU.EX2 R20, R20 ;  /* 0x0000001400147308 */ /* 0x000e220000000800 */
[----:B------:R-:W-:Y:S01]  /*b710*/  FADD.FTZ R181, R153, R154 ;  /* 0x0000009a99b57221 */ /* 0x000fe20000010000 */
[--C-:B------:R-:W-:Y:S01]  /*b720*/  FFMA.FTZ R182, R182, UR10, -R3.reuse ;  /* 0x0000000ab6b67c23 */ /* 0x100fe20008010803 */
[----:B------:R-:W-:Y:S01]  /*b730*/  FFMA.FTZ R183, R183, UR10, -R3 ;  /* 0x0000000ab7b77c23 */ /* 0x000fe20008010803 */
[C---:B------:R-:W-:Y:S01]  /*b740*/  F2FP.F16.F32.PACK_AB R162, R10.reuse, R153 ;  /* 0x000000990aa2723e */ /* 0x040fe200000000ff */
[----:B------:R-:W-:Y:S01]  /*b750*/  FADD.FTZ R154, R10, R181 ;  /* 0x000000b50a9a7221 */ /* 0x000fe20000010000 */
[----:B------:R-:W-:Y:S01]  /*b760*/  F2FP.F16.F32.PACK_AB R158, R160, R15 ;  /* 0x0000000fa09e723e */ /* 0x000fe200000000ff */
[----:B------:R2:W-:Y:S01]  /*b770*/  @!P2 STS [R9+0x28800], R157 ;  /* 0x0288009d0900a388 */ /* 0x0005e20000000800 */
[----:B------:R-:W3:Y:S01]  /*b780*/  MUFU.EX2 R168, R168 ;  /* 0x000000a800a87308 */ /* 0x000ee20000000800 */
[----:B-1----:R-:W-:Y:S01]  /*b790*/  FADD.FTZ R3, R161, R154 ;  /* 0x0000009aa1037221 */ /* 0x002fe20000010000 */
[----:B------:R-:W-:Y:S01]  /*b7a0*/  F2FP.F16.F32.PACK_AB R154, R14, R11 ;  /* 0x0000000b0e9a723e */ /* 0x000fe200000000ff */
[----:B------:R-:W-:Y:S01]  /*b7b0*/  FMUL.FTZ R104, R104, R157 ;  /* 0x0000009d68687220 */ /* 0x000fe20000410000 */
[----:B------:R-:W-:Y:S01]  /*b7c0*/  F2FP.F16.F32.PACK_AB R160, R164, R21 ;  /* 0x00000015a4a0723e */ /* 0x000fe200000000ff */
[-C--:B------:R-:W-:Y:S01]  /*b7d0*/  FMUL.FTZ R105, R105, R157.reuse ;  /* 0x0000009d69697220 */ /* 0x080fe20000410000 */
[-C--:B------:R-:W-:Y:S01]  /*b7e0*/  FMUL.FTZ R108, R108, R157.reuse ;  /* 0x0000009d6c6c7220 */ /* 0x080fe20000410000 */
[-C--:B------:R-:W-:Y:S01]  /*b7f0*/  FMUL.FTZ R109, R109, R157.reuse ;  /* 0x0000009d6d6d7220 */ /* 0x080fe20000410000 */
[----:B------:R-:W1:Y:S01]  /*b800*/  MUFU.EX2 R176, R176 ;  /* 0x000000b000b07308 */ /* 0x000e620000000800 */
[----:B0-----:R-:W-:Y:S01]  /*b810*/  FFMA.FTZ R7, R20, R4, R169 ;  /* 0x0000000414077223 */ /* 0x001fe200000100a9 */
[----:B------:R0:W-:Y:S01]  /*b820*/  @!P2 STS [R9+0x28820], R20 ;  /* 0x028820140900a388 */ /* 0x0001e20000000800 */
[-C--:B------:R-:W-:Y:S01]  /*b830*/  FMUL.FTZ R112, R112, R157.reuse ;  /* 0x0000009d70707220 */ /* 0x080fe20000410000 */
[-C--:B------:R-:W-:Y:S01]  /*b840*/  FMUL.FTZ R113, R113, R157.reuse ;  /* 0x0000009d71717220 */ /* 0x080fe20000410000 */
[-C--:B------:R-:W-:Y:S01]  /*b850*/  FMUL.FTZ R116, R116, R157.reuse ;  /* 0x0000009d74747220 */ /* 0x080fe20000410000 */
[-C--:B------:R-:W-:Y:S01]  /*b860*/  FMUL.FTZ R117, R117, R157.reuse ;  /* 0x0000009d75757220 */ /* 0x080fe20000410000 */
[----:B------:R-:W-:Y:S01]  /*b870*/  FMUL.FTZ R120, R120, R157 ;  /* 0x0000009d78787220 */ /* 0x000fe20000410000 */
[----:B------:R-:W4:Y:S01]  /*b880*/  MUFU.EX2 R155, R155 ;  /* 0x0000009b009b7308 */ /* 0x000f220000000800 */
[C---:B---3--:R-:W-:Y:S01]  /*b890*/  FADD.FTZ R14, R168.reuse, R3 ;  /* 0x00000003a80e7221 */ /* 0x048fe20000010000 */
[----:B------:R-:W-:Y:S01]  /*b8a0*/  F2FP.F16.F32.PACK_AB R164, R168, R161 ;  /* 0x000000a1a8a4723e */ /* 0x000fe200000000ff */
[-C--:B------:R-:W-:Y:S01]  /*b8b0*/  FMUL.FTZ R121, R121, R157.reuse ;  /* 0x0000009d79797220 */ /* 0x080fe20000410000 */
[-C--:B------:R-:W-:Y:S01]  /*b8c0*/  FMUL.FTZ R124, R124, R157.reuse ;  /* 0x0000009d7c7c7220 */ /* 0x080fe20000410000 */
[----:B------:R-:W-:Y:S01]  /*b8d0*/  FADD.FTZ R3, R165, R14 ;  /* 0x0000000ea5037221 */ /* 0x000fe20000010000 */
[-C--:B------:R-:W-:Y:S01]  /*b8e0*/  FMUL.FTZ R125, R125, R157.reuse ;  /* 0x0000009d7d7d7220 */ /* 0x080fe20000410000 */
[----:B------:R-:W-:Y:S01]  /*b8f0*/  FMUL.FTZ R128, R128, R157 ;  /* 0x0000009d80807220 */ /* 0x000fe20000410000 */
[----:B------:R-:W3:Y:S01]  /*b900*/  MUFU.EX2 R172, R172 ;  /* 0x000000ac00ac7308 */ /* 0x000ee20000000800 */
        /* <DEDUP_REMOVED lines=18> */
[----:B------:R-:W-:Y:S01]  /*ba30*/  FMUL.FTZ R26, R26, R20 ;  /* 0x000000141a1a7220 */ /* 0x000fe20000410000 */
[----:B------:R-:W-:Y:S01]  /*ba40*/  F2FP.F16.F32.PACK_AB R156, R13, R156 ;  /* 0x0000009c0d9c723e */ /* 0x000fe200000000ff */
[-C--:B------:R-:W-:Y:S01]  /*ba50*/  FMUL.FTZ R27, R27, R20.reuse ;  /* 0x000000141b1b7220 */ /* 0x080fe20000410000 */
[-C--:B------:R-:W-:Y:S01]  /*ba60*/  FMUL.FTZ R30, R30, R20.reuse ;  /* 0x000000141e1e7220 */ /* 0x080fe20000410000 */
[-C--:B------:R-:W-:Y:S01]  /*ba70*/  FMUL.FTZ R31, R31, R20.reuse ;  /* 0x000000141f1f7220 */ /* 0x080fe20000410000 */
[----:B------:R-:W3:Y:S01]  /*ba80*/  MUFU.EX2 R10, R163 ;  /* 0x000000a3000a7308 */ /* 0x000ee20000000800 */
[C---:B-1----:R-:W-:Y:S01]  /*ba90*/  FADD.FTZ R172, R170.reuse, R7 ;  /* 0x00000007aaac7221 */ /* 0x042fe20000010000 */
[----:B------:R-:W-:Y:S01]  /*baa0*/  F2FP.F16.F32.PACK_AB R155, R170, R155 ;  /* 0x0000009baa9b723e */ /* 0x000fe200000000ff */
[----:B------:R-:W-:Y:S01]  /*bab0*/  BAR.SYNC.DEFER_BLOCKING 0xf, 0x100 ;  /* 0x03c4000000007b1d */ /* 0x000fe20000010000 */
        /* <DEDUP_REMOVED lines=14> */
[C---:B---3--:R-:W-:Y:S01]  /*bba0*/  FADD.FTZ R172, R10.reuse, R7 ;  /* 0x000000070aac7221 */ /* 0x048fe20000010000 */
        /* <DEDUP_REMOVED lines=8> */
[----:B------:R0:W-:Y:S01]  /*bc30*/  STSM.16.M88.4 [R18+0x26800], R152 ;  /* 0x0268009812007844 */ /* 0x0001e20000000200 */
[-C--:B------:R-:W-:Y:S01]  /*bc40*/  FMUL.FTZ R66, R66, R20.reuse ;  /* 0x0000001442427220 */ /* 0x080fe20000410000 */
[-C--:B------:R-:W-:Y:S01]  /*bc50*/  FMUL.FTZ R67, R67, R20.reuse ;  /* 0x0000001443437220 */ /* 0x080fe20000410000 */
[-C--:B------:R-:W-:Y:S01]  /*bc60*/  FMUL.FTZ R70, R70, R20.reuse ;  /* 0x0000001446467220 */ /* 0x080fe20000410000 */
[-C--:B------:R-:W-:Y:S01]  /*bc70*/  FMUL.FTZ R71, R71, R20.reuse ;  /* 0x0000001447477220 */ /* 0x080fe20000410000 */
[-C--:B------:R-:W-:Y:S01]  /*bc80*/  FMUL.FTZ R74, R74, R20.reuse ;  /* 0x000000144a4a7220 */ /* 0x080fe20000410000 */
[----:B------:R-:W1:Y:S01]  /*bc90*/  MUFU.EX2 R168, R171 ;  /* 0x000000ab00a87308 */ /* 0x000e620000000800 */
[----:B----4-:R-:W-:Y:S01]  /*bca0*/  F2FP.F16.F32.PACK_AB R159, R14, R159 ;  /* 0x0000009f0e9f723e */ /* 0x010fe200000000ff */
[-C--:B------:R-:W-:Y:S01]  /*bcb0*/  FMUL.FTZ R75, R75, R20.reuse ;  /* 0x000000144b4b7220 */ /* 0x080fe20000410000 */
[-C--:B------:R-:W-:Y:S01]  /*bcc0*/  FMUL.FTZ R78, R78, R20.reuse ;  /* 0x000000144e4e7220 */ /* 0x080fe20000410000 */
[-C--:B------:R-:W-:Y:S01]  /*bcd0*/  FMUL.FTZ R79, R79, R20.reuse ;  /* 0x000000144f4f7220 */ /* 0x080fe20000410000 */
[-C--:B------:R-:W-:Y:S01]  /*bce0*/  FMUL.FTZ R82, R82, R20.reuse ;  /* 0x0000001452527220 */ /* 0x080fe20000410000 */
[----:B------:R0:W-:Y:S01]  /*bcf0*/  STSM.16.M88.4 [R19], R156 ;  /* 0x0000009c13007844 */ /* 0x0001e20000000200 */
[-C--:B------:R-:W-:Y:S01]  /*bd00*/  FMUL.FTZ R83, R83, R20.reuse ;  /* 0x0000001453537220 */ /* 0x080fe20000410000 */
[----:B------:R3:W4:Y:S01]  /*bd10*/  MUFU.EX2 R163, R174 ;  /* 0x000000ae00a37308 */ /* 0x0007220000000800 */
        /* <DEDUP_REMOVED lines=8> */
[----:B---3--:R-:W-:Y:S01]  /*bda0*/  FADD.FTZ R174, R14, R7 ;  /* 0x000000070eae7221 */ /* 0x008fe20000010000 */
[-C--:B------:R-:W-:Y:S01]  /*bdb0*/  FMUL.FTZ R99, R99, R20.reuse ;  /* 0x0000001463637220 */ /* 0x080fe20000410000 */
[-C--:B------:R-:W-:Y:S01]  /*bdc0*/  FMUL.FTZ R102, R102, R20.reuse ;  /* 0x0000001466667220 */ /* 0x080fe20000410000 */
[-C--:B------:R-:W-:Y:S01]  /*bdd0*/  FMUL.FTZ R103, R103, R20.reuse ;  /* 0x0000001467677220 */ /* 0x080fe20000410000 */
[----:B--2---:R-:W-:Y:S01]  /*bde0*/  FADD.FTZ R7, R161, R174 ;  /* 0x000000aea1077221 */ /* 0x004fe20000010000 */
[----:B-1----:R-:W-:Y:S01]  /*bdf0*/  F2FP.F16.F32.PACK_AB R161, R168, R161 ;  /* 0x000000a1a8a1723e */ /* 0x002fe200000000ff */
[-C--:B------:R-:W-:Y:S01]  /*be00*/  FMUL.FTZ R106, R106, R20.reuse ;  /* 0x000000146a6a7220 */ /* 0x080fe20000410000 */
[----:B------:R5:W1:Y:S01]  /*be10*/  MUFU.EX2 R165, R178 ;  /* 0x000000b200a57308 */ /* 0x000a620000000800 */
[----:B------:R-:W-:Y:S01]  /*be20*/  FADD.FTZ R174, R168, R7 ;  /* 0x00000007a8ae7221 */ /* 0x000fe20000010000 */
[-C--:B------:R-:W-:Y:S01]  /*be30*/  FMUL.FTZ R107, R107, R20.reuse ;  /* 0x000000146b6b7220 */ /* 0x080fe20000410000 */
[-C--:B------:R-:W-:Y:S01]  /*be40*/  FMUL.FTZ R110, R110, R20.reuse ;  /* 0x000000146e6e7220 */ /* 0x080fe20000410000 */
[-C--:B------:R-:W-:Y:S01]  /*be50*/  FMUL.FTZ R111, R111, R20.reuse ;  /* 0x000000146f6f7220 */ /* 0x080fe20000410000 */
[----:B----4-:R-:W-:Y:S01]  /*be60*/  FADD.FTZ R7, R163, R174 ;  /* 0x000000aea3077221 */ /* 0x010fe20000010000 */
[-C--:B------:R-:W-:Y:S01]  /*be70*/  FMUL.FTZ R114, R114, R20.reuse ;  /* 0x0000001472727220 */ /* 0x080fe20000410000 */
[-C--:B------:R-:W-:Y:S01]  /*be80*/  FMUL.FTZ R115, R115, R20.reuse ;  /* 0x0000001473737220 */ /* 0x080fe20000410000 */
[----:B------:R-:W2:Y:S01]  /*be90*/  MUFU.EX2 R172, R179 ;  /* 0x000000b300ac7308 */ /* 0x000ea20000000800 */
[C---:B-----5:R-:W-:Y:S01]  /*bea0*/  FADD.FTZ R178, R4.reuse, R7 ;  /* 0x0000000704b27221 */ /* 0x060fe20000010000 */
[----:B------:R-:W-:Y:S01]  /*beb0*/  F2FP.F16.F32.PACK_AB R163, R4, R163 ;  /* 0x000000a304a3723e */ /* 0x000fe200000000ff */
[-C--:B------:R-:W-:Y:S01]  /*bec0*/  FMUL.FTZ R118, R118, R20.reuse ;  /* 0x0000001476767220 */ /* 0x080fe20000410000 */
[-C--:B------:R-:W-:Y:S01]  /*bed0*/  FMUL.FTZ R119, R119, R20.reuse ;  /* 0x0000001477777220 */ /* 0x080fe20000410000 */
[-C--:B------:R-:W-:Y:S01]  /*bee0*/  FMUL.FTZ R122, R122, R20.reuse ;  /* 0x000000147a7a7220 */ /* 0x080fe20000410000 */
[-C--:B------:R-:W-:Y:S01]  /*bef0*/  FMUL.FTZ R123, R123, R20.reuse ;  /* 0x000000147b7b7220 */ /* 0x080fe20000410000 */
[----:B------:R0:W-:Y:S01]  /*bf00*/  STSM.16.M88.4 [R23], R160 ;  /* 0x000000a017007844 */ /* 0x0001e20000000200 */
[----:B------:R-:W3:Y:S01]  /*bf10*/  MUFU.EX2 R167, R182 ;  /* 0x000000b600a77308 */ /* 0x000ee20000000800 */
        /* <DEDUP_REMOVED lines=8> */
[C---:B--2---:R-:W-:Y:S01]  /*bfa0*/  FADD.FTZ R176, R172.reuse, R7 ;  /* 0x00000007acb07221 */ /* 0x044fe20000010000 */
[----:B------:R-:W-:Y:S01]  /*bfb0*/  F2FP.F16.F32.PACK_AB R165, R172, R165 ;  /* 0x000000a5aca5723e */ /* 0x000fe200000000ff */
[-C--:B------:R-:W-:Y:S01]  /*bfc0*/  FMUL.FTZ R138, R138, R20.reuse ;  /* 0x000000148a8a7220 */ /* 0x080fe20000410000 */
[-C--:B------:R-:W-:Y:S01]  /*bfd0*/  FMUL.FTZ R139, R139, R20.reuse ;  /* 0x000000148b8b7220 */ /* 0x080fe20000410000 */
[-C--:B------:R-:W-:Y:S01]  /*bfe0*/  FMUL.FTZ R142, R142, R20.reuse ;  /* 0x000000148e8e7220 */ /* 0x080fe20000410000 */
[-C--:B------:R-:W-:Y:S01]  /*bff0*/  FMUL.FTZ R143, R143, R20.reuse ;  /* 0x000000148f8f7220 */ /* 0x080fe20000410000 */
[-C--:B------:R-:W-:Y:S01]  /*c000*/  FMUL.FTZ R146, R146, R20.reuse ;  /* 0x0000001492927220 */ /* 0x080fe20000410000 */
[-C--:B------:R-:W-:Y:S01]  /*c010*/  FMUL.FTZ R147, R147, R20.reuse ;  /* 0x0000001493937220 */ /* 0x080fe20000410000 */
[----:B---3--:R-:W-:Y:S01]  /*c020*/  FADD.FTZ R7, R167, R176 ;  /* 0x000000b0a7077221 */ /* 0x008fe20000010000 */
[-C--:B------:R-:W-:Y:S01]  /*c030*/  FMUL.FTZ R150, R150, R20.reuse ;  /* 0x0000001496967220 */ /* 0x080fe20000410000 */
[----:B------:R-:W-:Y:S01]  /*c040*/  FMUL.FTZ R151, R151, R20 ;  /* 0x0000001497977220 */ /* 0x000fe20000410000 */
[C---:B-1----:R-:W-:Y:S01]  /*c050*/  F2FP.F16.F32.PACK_AB R167, R174.reuse, R167 ;  /* 0x000000a7aea7723e */ /* 0x042fe200000000ff */
[----:B------:R-:W-:-:S04]  /*c060*/  FADD.FTZ R4, R174, R7 ;  /* 0x00000007ae047221 */ /* 0x000fc80000010000 */
[----:B------:R0:W-:Y:S01]  /*c070*/  STSM.16.M88.4 [R22], R164 ;  /* 0x000000a416007844 */ /* 0x0001e20000000200 */
[----:B------:R-:W-:Y:S05]  /*c080*/  @!P0 BRA `(.L_x_1738) ;  /* 0x0000000000048947 */ /* 0x000fea0003800000 */
[----:B------:R-:W-:Y:S01]  /*c090*/  BPT.TRAP 0x1 ;  /* 0x000000040000795c */ /* 0x000fe20000300000 */
.L_x_1738:
[----:B------:R1:W2:Y:S01]  /*c0a0*/  SYNCS.PHASECHK.TRANS64.TRYWAIT P1, [UR21+0x28c50], R8 ;  /* 0x028c5008ff0075a7 */ /* 0x0002a20008020155 */
[----:B------:R-:W-:Y:S05]  /*c0b0*/  @!P0 BRA `(.L_x_1739) ;  /* 0x0000000000048947 */ /* 0x000fea0003800000 */
[----:B------:R-:W-:Y:S01]  /*c0c0*/  BPT.TRAP 0x1 ;  /* 0x000000040000795c */ /* 0x000fe20000300000 */
.L_x_1739:
[----:B--2---:R-:W-:Y:S05]  /*c0d0*/  @P1 BRA `(.L_x_1740) ;  /* 0x0000000000081947 */ /* 0x004fea0003800000 */
[----:B------:R-:W2:Y:S02]  /*c0e0*/  SYNCS.PHASECHK.TRANS64.TRYWAIT P1, [UR21+0x28c50], R8 ;  /* 0x028c5008ff0075a7 */ /* 0x000ea40008020155 */
[----:B--2---:R-:W-:Y:S05]  /*c0f0*/  @!P1 BRA `(.L_x_1741) ;  /* 0x0000007c00c89947 */ /* 0x004fea0003800000 */
.L_x_1740:
        /* <DEDUP_REMOVED lines=34> */
.L_x_1742:
[----:B------:R-:W-:Y:S01]  /*c320*/  UIADD3 UR21, UR21, 0x28c60, URZ ;  /* 0x00028c6015157890 */ /* 0x000fe2000fffe03f */
[C---:B------:R-:W-:Y:S01]  /*c330*/  ISETP.GT.AND P1, PT, R12.reuse, UR47, PT ;  /* 0x0000002f0c007c0c */ /* 0x040fe2000bf24270 */
[----:B------:R-:W-:Y:S01]  /*c340*/  UMOV UR22, UR38 ;  /* 0x0000002600167c82 */ /* 0x000fe20008000000 */
[----:B------:R-:W-:Y:S01]  /*c350*/  VIADD R12, R12, 0xffffffff ;  /* 0xffffffff0c0c7836 */ /* 0x000fe20000000000 */
[----:B------:R-:W-:Y:S01]  /*c360*/  UPRMT UR21, UR40, 0x654, UR21 ;  /* 0x0000065428157896 */ /* 0x000fe20008000015 */
[----:B0-----:R-:W-:Y:S02]  /*c370*/  IMAD.MOV.U32 R9, RZ, RZ, R6 ;  /* 0x000000ffff097224 */ /* 0x001fe400078e0006 */
[----:B------:R-:W-:-:S06]  /*c380*/  IMAD.MOV.U32 R10, RZ, RZ, R5 ;  /* 0x000000ffff0a7224 */ /* 0x000fcc00078e0005 */
[----:B------:R-:W-:Y:S01]  /*c390*/  SYNCS.ARRIVE.TRANS64.RED.A1T0 RZ, [UR21], RZ ;  /* 0x000000ffffff79a7 */ /* 0x000fe20008100415 */
[----:B------:R-:W-:Y:S05]  /*c3a0*/  @P1 BRA `(.L_x_1743) ;  /* 0xffffffdc00141947 */ /* 0x000fea000383ffff */
.L_x_1724:
[----:B------:R-:W5:Y:S01]  /*c3b0*/  SHFL.BFLY PT, R0, R3, 0x2, 0x1f ;  /* 0x0c401f0003007f89 */ /* 0x000f6200000e0000 */
[----:B------:R-:W-:Y:S01]  /*c3c0*/  IMAD.MOV R13, RZ, RZ, -R17 ;  /* 0x000000ffff0d7224 */ /* 0x000fe200078e0a11 */
[----:B-12---:R-:W-:Y:S01]  /*c3d0*/  MOV R8, UR10 ;  /* 0x0000000a00087c02 */ /* 0x006fe20008000f00 */
[----:B------:R-:W-:Y:S01]  /*c3e0*/  IMAD.U32 R12, RZ, RZ, UR10 ;  /* 0x0000000aff0c7e24 */ /* 0x000fe2000f8e00ff */
[----:B0-----:R-:W0:Y:S01]  /*c3f0*/  SHFL.BFLY PT, R9, R4, 0x2, 0x1f ;  /* 0x0c401f0004097f89 */ /* 0x001e2200000e0000 */
[----:B------:R-:W-:Y:S01]  /*c400*/  UIADD3 UR36, UR36, 0x1, URZ ;  /* 0x0000000124247890 */ /* 0x000fe2000fffe03f */
[----:B------:R-:W-:Y:S08]  /*c410*/  BAR.ARV 0x8, 0x100 ;  /* 0x0204000000007b1d */ /* 0x000ff00000002000 */
[----:B------:R-:W-:Y:S01]  /*c420*/  BAR.SYNC.DEFER_BLOCKING 0xf, 0x100 ;  /* 0x03c4000000007b1d */ /* 0x000fe20000010000 */
[----:B------:R-:W-:Y:S01]  /*c430*/  ISETP.NE.AND P0, PT, R2, R13, PT ;  /* 0x0000000d0200720c */ /* 0x000fe20003f05270 */
[----:B-----5:R-:W-:Y:S01]  /*c440*/  FADD.FTZ R7, R0, R3 ;  /* 0x0000000300077221 */ /* 0x020fe20000010000 */
[----:B------:R-:W-:Y:S01]  /*c450*/  IMAD.U32 R3, RZ, RZ, UR38 ;  /* 0x00000026ff037e24 */ /* 0x000fe2000f8e00ff */
[----:B------:R-:W-:Y:S01]  /*c460*/  UIADD3 UR38, UR38, 0x1, URZ ;  /* 0x0000000126267890 */ /* 0x000fe2000fffe03f */
[----:B0-----:R-:W-:-:S02]  /*c470*/  FADD.FTZ R9, R9, R4 ;  /* 0x0000000409097221 */ /* 0x001fc40000010000 */
[----:B------:R-:W0:Y:S01]  /*c480*/  SHFL.BFLY PT, R0, R7, 0x1, 0x1f ;  /* 0x0c201f0007007f89 */ /* 0x000e2200000e0000 */
[----:B------:R-:W-:Y:S01]  /*c490*/  IMAD.MOV.U32 R4, RZ, RZ, RZ ;  /* 0x000000ffff047224 */ /* 0x000fe200078e00ff */
[----:B------:R-:W-:-:S05]  /*c4a0*/  UISETP.NE.AND UP0, UPT, UR38, 0x2, UPT ;  /* 0x000000022600788c */ /* 0x000fca000bf05270 */
[----:B------:R-:W-:Y:S01]  /*c4b0*/  @!P0 IMAD R3, R3, 0x40, R16 ;  /* 0x0000004003038824 */ /* 0x000fe200078e0210 */
[----:B------:R-:W1:Y:S01]  /*c4c0*/  SHFL.BFLY PT, R10, R9, 0x1, 0x1f ;  /* 0x0c201f00090a7f89 */ /* 0x000e6200000e0000 */
[----:B------:R-:W-:Y:S02]  /*c4d0*/  USEL UR4, URZ, 0x1, UP0 ;  /* 0x000000013f047887 */ /* 0x000fe40008000000 */
[----:B------:R-:W-:Y:S02]  /*c4e0*/  USEL UR38, UR38, URZ, UP0 ;  /* 0x0000003f26267287 */ /* 0x000fe40008000000 */
[----:B------:R-:W-:Y:S01]  /*c4f0*/  ULOP3.LUT UR37, UR37, UR4, URZ, 0x3c, !UPT ;  /* 0x0000000425257292 */ /* 0x000fe2000f8e3c3f */
[----:B0-----:R-:W-:Y:S01]  /*c500*/  FADD.FTZ R11, R7, R0 ;  /* 0x00000000070b7221 */ /* 0x001fe20000010000 */
[----:B------:R-:W-:Y:S02]  /*c510*/  IMAD.MOV.U32 R0, RZ, RZ, RZ ;  /* 0x000000ffff007224 */ /* 0x000fe400078e00ff */
[----:B-1----:R-:W-:-:S02]  /*c520*/  FADD.FTZ R10, R9, R10 ;  /* 0x0000000a090a7221 */ /* 0x002fc40000010000 */
[----:B------:R-:W-:Y:S02]  /*c530*/  FSETP.NE.FTZ.AND P1, PT, R11, RZ, PT ;  /* 0x000000ff0b00720b */ /* 0x000fe40003f35000 */
[----:B------:R-:W-:Y:S01]  /*c540*/  @!P0 LEA R9, R3, UR42, 0x2 ;  /* 0x0000002a03098c11 */ /* 0x000fe2000f8e10ff */
[----:B------:R-:W-:Y:S01]  /*c550*/  IMAD.MOV.U32 R3, RZ, RZ, -0x800000 ;  /* 0xff800000ff037424 */ /* 0x000fe200078e00ff */
[----:B------:R-:W-:-:S09]  /*c560*/  FSETP.NE.FTZ.AND P2, PT, R10, RZ, PT ;  /* 0x000000ff0a00720b */ /* 0x000fd20003f55000 */
[----:B------:R-:W0:Y:S01]  /*c570*/  @P1 MUFU.RCP R0, R11 ;  /* 0x0000000b00001308 */ /* 0x000e220000001000 */
[----:B------:R-:W-:-:S07]  /*c580*/  @P1 FMUL.FTZ R8, R8, 0.69314718246459960938 ;  /* 0x3f31721808081820 */ /* 0x000fce0000410000 */
        /* <DEDUP_REMOVED lines=18> */
[----:B--2---:R-:W-:Y:S01]  /*c6b0*/  @P1 FMUL.FTZ R11, R11, 0.69314718246459960938 ;  /* 0x3f3172180b0b1820 */ /* 0x004fe20000410000 */
[-C--:B------:R-:W-:Y:S01]  /*c6c0*/  FMUL.FTZ R197, R49, R0.reuse ;  /* 0x0000000031c57220 */ /* 0x080fe20000410000 */
[----:B-1----:R-:W-:Y:S01]  /*c6d0*/  @P2 FMUL.FTZ R9, R12, 0.69314718246459960938 ;  /* 0x3f3172180c092820 */ /* 0x002fe20000410000 */
[-C--:B------:R-:W-:Y:S01]  /*c6e0*/  FMUL.FTZ R198, R52, R0.reuse ;  /* 0x0000000034c67220 */ /* 0x080fe20000410000 */
[-C--:B------:R-:W-:Y:S01]  /*c6f0*/  FMUL.FTZ R195, R53, R0.reuse ;  /* 0x0000000035c37220 */ /* 0x080fe20000410000 */
[-C--:B------:R-:W-:Y:S01]  /*c700*/  FMUL.FTZ R196, R56, R0.reuse ;  /* 0x0000000038c47220 */ /* 0x080fe20000410000 */
[-C--:B------:R-:W-:Y:S01]  /*c710*/  FMUL.FTZ R193, R57, R0.reuse ;  /* 0x0000000039c17220 */ /* 0x080fe20000410000 */
[-C--:B------:R-:W-:Y:S01]  /*c720*/  FMUL.FTZ R194, R60, R0.reuse ;  /* 0x000000003cc27220 */ /* 0x080fe20000410000 */
[----:B0-----:R-:W-:Y:S01]  /*c730*/  @P2 FMUL.FTZ R10, R10, 0.69314718246459960938 ;  /* 0x3f3172180a0a2820 */ /* 0x001fe20000410000 */
        /* <DEDUP_REMOVED lines=14> */
[-C--:B----4-:R-:W-:Y:S01]  /*c820*/  FMUL.FTZ R170, R89, R0.reuse ;  /* 0x0000000059aa7220 */ /* 0x090fe20000410000 */
[-C--:B------:R-:W-:Y:S01]  /*c830*/  FMUL.FTZ R171, R92, R0.reuse ;  /* 0x000000005cab7220 */ /* 0x080fe20000410000 */
[-C--:B------:R-:W-:Y:S01]  /*c840*/  FMUL.FTZ R168, R93, R0.reuse ;  /* 0x000000005da87220 */ /* 0x080fe20000410000 */
[-C--:B------:R-:W-:Y:S01]  /*c850*/  FMUL.FTZ R169, R96, R0.reuse ;  /* 0x0000000060a97220 */ /* 0x080fe20000410000 */
        /* <DEDUP_REMOVED lines=27> */
[----:B------:R-:W-:Y:S01]  /*ca10*/  IMAD.MOV.U32 R0, RZ, RZ, -0x800000 ;  /* 0xff800000ff007424 */ /* 0x000fe200078e00ff */
[----:B------:R-:W-:Y:S01]  /*ca20*/  PLOP3.LUT P0, PT, PT, PT, PT, 0x8, 0x0 ;  /* 0x000000000000781c */ /* 0x000fe20003f0e170 */
        /* <DEDUP_REMOVED lines=67> */
.L_x_1649:
[----:B------:R-:W0:Y:S08]  /*ce60*/  S2UR UR40, SR_CgaCtaId ;  /* 0x00000000002879c3 */ /* 0x000e300000008800 */
[----:B------:R-:W-:Y:S06]  /*ce70*/  BAR.SYNC.DEFER_BLOCKING 0x5, 0x180 ;  /* 0x0146000000007b1d */ /* 0x000fec0000010000 */
[----:B------:R-:W-:Y:S01]  /*ce80*/  UMOV UR42, 0x400 ;  /* 0x00000400002a7882 */ /* 0x000fe20000000000 */
[----:B------:R-:W-:Y:S01]  /*ce90*/  BSSY B0, `(.L_x_1744) ;  /* 0x00002a9000007945 */ /* 0x000fe20003800000 */
[----:B0-----:R-:W-:-:S09]  /*cea0*/  ULEA UR42, UR40, UR42, 0x18 ;  /* 0x0000002a282a7291 */ /* 0x001fd2000f8ec03f */
[----:B------:R-:W0:Y:S02]  /*ceb0*/  LDS R4, [UR42+0x28cd0] ;  /* 0x028cd02aff047984 */ /* 0x000e240008000800 */
[----:B0-----:R-:W-:Y:S01]  /*cec0*/  R2UR UR4, R4 ;  /* 0x00000000040472ca */ /* 0x001fe200000e0000 */
[----:B------:R-:W-:Y:S06]  /*ced0*/  BAR.ARV 0x4, 0x180 ;  /* 0x0106000000007b1d */ /* 0x000fec0000002000 */
[----:B------:R-:W-:Y:S08]  /*cee0*/  @P0 BRA `(.L_x_1745) ;  /* 0x0000001c00900947 */ /* 0x000ff00003800000 */
[----:B------:R-:W0:Y:S01]  /*cef0*/  S2UR UR5, SR_SWINHI ;  /* 0x00000000000579c3 */ /* 0x000e220000002f00 */
[----:B------:R-:W-:-:S07]  /*cf00*/  IMAD R9, R212, 0x40, R184 ;  /* 0x00000040d4097824 */ /* 0x000fce00078e02b8 */
[----:B------:R-:W-:Y:S01]  /*cf10*/  BAR.SYNC.DEFER_BLOCKING 0x1, 0x100 ;  /* 0x0044000000007b1d */ /* 0x000fe20000010000 */
[----:B------:R-:W-:Y:S01]  /*cf20*/  F2FP.F16.F32.PACK_AB R6, R7, R208 ;  /* 0x000000d00706723e */ /* 0x000fe200000000ff */
[----:B------:R-:W-:Y:S01]  /*cf30*/  USHF.R.S32.HI UR12, URZ, 0x1f, UR45 ;  /* 0x0000001f3f0c7899 */ /* 0x000fe2000801142d */
[----:B------:R-:W-:Y:S01]  /*cf40*/  F2FP.F16.F32.PACK_AB R7, R31, R30 ;  /* 0x0000001e1f07723e */ /* 0x000fe200000000ff */
[----:B------:R-:W-:Y:S01]  /*cf50*/  USHF.R.S32.HI UR13, URZ, 0x1f, UR43 ;  /* 0x0000001f3f0d7899 */ /* 0x000fe2000801142b */
        /* <DEDUP_REMOVED lines=15> */
[----:B------:R-:W-:-:S02]  /*d050*/  F2FP.F16.F32.PACK_AB R145, R147, R146 ;  /* 0x000000929391723e */ /* 0x000fc400000000ff */
[----:B------:R-:W-:Y:S01]  /*d060*/  F2FP.F16.F32.PACK_AB R146, R149, R148 ;  /* 0x000000949592723e */ /* 0x000fe200000000ff */
[----:B------:R-:W-:Y:S01]  /*d070*/  IMAD.WIDE R4, R216, 0x2, R96 ;  /* 0x00000002d8047825 */ /* 0x000fe200078e0260 */
[----:B------:R-:W-:-:S03]  /*d080*/  F2FP.F16.F32.PACK_AB R147, R151, R150 ;  /* 0x000000969793723e */ /* 0x000fc600000000ff */
[----:B------:R-:W-:Y:S01]  /*d090*/  IMAD.WIDE R96, R9, 0x2, R96 ;  /* 0x0000000209607825 */ /* 0x000fe200078e0260 */
[C---:B------:R-:W-:Y:S02]  /*d0a0*/  IADD3 R25, P2, R4.reuse, 0x60, RZ ;  /* 0x0000006004197810 */ /* 0x040fe40007f5e0ff */
[----:B------:R-:W-:Y:S02]  /*d0b0*/  IADD3 R29, P1, R4, 0x2000, RZ ;  /* 0x00002000041d7810 */ /* 0x000fe40007f3e0ff */
[----:B------:R-:W-:Y:S02]  /*d0c0*/  LOP3.LUT R24, R25, 0x380, RZ, 0xc0, !PT ;  /* 0x0000038019187812 */ /* 0x000fe400078ec0ff */
[----:B------:R-:W-:Y:S02]  /*d0d0*/  LOP3.LUT R28, R29, 0x380, RZ, 0xc0, !PT ;  /* 0x000003801d1c7812 */ /* 0x000fe400078ec0ff */
[----:B------:R-:W-:Y:S02]  /*d0e0*/  SHF.R.U64 R24, R24, 0x3, RZ ;  /* 0x0000000318187819 */ /* 0x000fe400000012ff */
[----:B------:R-:W-:-:S02]  /*d0f0*/  SHF.R.U64 R28, R28, 0x3, RZ ;  /* 0x000000031c1c7819 */ /* 0x000fc400000012ff */
[----:B------:R-:W-:Y:S01]  /*d100*/  LOP3.LUT R24, R24, R25, RZ, 0x3c, !PT ;  /* 0x0000001918187212 */ /* 0x000fe200078e3cff */
[----:B------:R-:W-:Y:S01]  /*d110*/  IMAD.X R25, RZ, RZ, R5, P2 ;  /* 0x000000ffff197224 */ /* 0x000fe200010e0605 */
[C---:B------:R-:W-:Y:S02]  /*d120*/  IADD3 R131, P2, R4.reuse, 0x4040, RZ ;  /* 0x0000404004837810 */ /* 0x040fe40007f5e0ff */
[C---:B------:R-:W-:Y:S02]  /*d130*/  IADD3 R13, P4, R4.reuse, 0x20, RZ ;  /* 0x00000020040d7810 */ /* 0x040fe40007f9e0ff */
[----:B------:R-:W-:Y:S02]  /*d140*/  LOP3.LUT R130, R131, 0x380, RZ, 0xc0, !PT ;  /* 0x0000038083827812 */ /* 0x000fe400078ec0ff */
[----:B------:R-:W-:Y:S02]  /*d150*/  IADD3 R15, P3, R4, 0x40, RZ ;  /* 0x00000040040f7810 */ /* 0x000fe40007f7e0ff */
[----:B------:R-:W-:-:S02]  /*d160*/  SHF.R.U64 R130, R130, 0x3, RZ ;  /* 0x0000000382827819 */ /* 0x000fc400000012ff */
[----:B------:R-:W-:Y:S01]  /*d170*/  LOP3.LUT R28, R28, R29, RZ, 0x3c, !PT ;  /* 0x0000001d1c1c7212 */ /* 0x000fe200078e3cff */
[----:B------:R-:W-:Y:S01]  /*d180*/  IMAD.X R29, RZ, RZ, R5, P1 ;  /* 0x000000ffff1d7224 */ /* 0x000fe200008e0605 */
[----:B------:R-:W-:Y:S02]  /*d190*/  LOP3.LUT R130, R130, R131, RZ, 0x3c, !PT ;  /* 0x0000008382827212 */ /* 0x000fe400078e3cff */
[----:B------:R-:W-:Y:S02]  /*d1a0*/  LOP3.LUT R12, R13, 0x380, RZ, 0xc0, !PT ;  /* 0x000003800d0c7812 */ /* 0x000fe400078ec0ff */
[----:B------:R-:W-:Y:S02]  /*d1b0*/  LOP3.LUT R14, R15, 0x380, RZ, 0xc0, !PT ;  /* 0x000003800f0e7812 */ /* 0x000fe400078ec0ff */
[----:B------:R-:W-:Y:S02]  /*d1c0*/  IADD3 R135, P1, R4, 0x4060, RZ ;  /* 0x0000406004877810 */ /* 0x000fe40007f3e0ff */
[----:B------:R-:W-:-:S02]  /*d1d0*/  IADD3.X R131, RZ, R5, RZ, P2, !PT ;  /* 0x00000005ff837210 */ /* 0x000fc400017fe4ff */
[----:B------:R-:W-:Y:S02]  /*d1e0*/  IADD3 R33, P2, R96, 0x2000, RZ ;  /* 0x0000200060217810 */ /* 0x000fe40007f5e0ff */
[----:B------:R-:W-:Y:S02]  /*d1f0*/  SHF.R.U64 R12, R12, 0x3, RZ ;  /* 0x000000030c0c7819 */ /* 0x000fe400000012ff */
[----:B------:R-:W-:Y:S02]  /*d200*/  SHF.R.U64 R14, R14, 0x3, RZ ;  /* 0x000000030e0e7819 */ /* 0x000fe400000012ff */
[----:B------:R-:W-:Y:S02]  /*d210*/  LOP3.LUT R134, R135, 0x380, RZ, 0xc0, !PT ;  /* 0x0000038087867812 */ /* 0x000fe400078ec0ff */
[----:B------:R-:W-:Y:S02]  /*d220*/  LOP3.LUT R32, R33, 0x380, RZ, 0xc0, !PT ;  /* 0x0000038021207812 */ /* 0x000fe400078ec0ff */
[----:B------:R-:W-:Y:S01]  /*d230*/  LOP3.LUT R12, R12, R13, RZ, 0x3c, !PT ;  /* 0x0000000d0c0c7212 */ /* 0x000fe200078e3cff */
[--C-:B------:R-:W-:Y:S01]  /*d240*/  IMAD.X R13, RZ, RZ, R5.reuse, P4 ;  /* 0x000000ffff0d7224 */ /* 0x100fe200020e0605 */
[----:B------:R-:W-:Y:S01]  /*d250*/  LOP3.LUT R14, R14, R15, RZ, 0x3c, !PT ;  /* 0x0000000f0e0e7212 */ /* 0x000fe200078e3cff */
[----:B------:R-:W-:Y:S01]  /*d260*/  IMAD.X R15, RZ, RZ, R5, P3 ;  /* 0x000000ffff0f7224 */ /* 0x000fe200018e0605 */
[----:B------:R-:W-:-:S02]  /*d270*/  SHF.R.U64 R134, R134, 0x3, RZ ;  /* 0x0000000386867819 */ /* 0x000fc400000012ff */
[----:B------:R-:W-:Y:S02]  /*d280*/  SHF.R.U64 R32, R32, 0x3, RZ ;  /* 0x0000000320207819 */ /* 0x000fe400000012ff */
[C---:B------:R-:W-:Y:S02]  /*d290*/  IADD3 R49, P0, R4.reuse, 0x2020, RZ ;  /* 0x0000202004317810 */ /* 0x040fe40007f1e0ff */
[C---:B------:R-:W-:Y:S02]  /*d2a0*/  IADD3 R65, P6, R4.reuse, 0x2040, RZ ;  /* 0x0000204004417810 */ /* 0x040fe40007fde0ff */
[C---:B------:R-:W-:Y:S02]  /*d2b0*/  IADD3 R101, P5, R4.reuse, 0x2060, RZ ;  /* 0x0000206004657810 */ /* 0x040fe40007fbe0ff */
[C---:B------:R-:W-:Y:S02]  /*d2c0*/  IADD3 R123, P4, R4.reuse, 0x4000, RZ ;  /* 0x00004000047b7810 */ /* 0x040fe40007f9e0ff */
[----:B------:R-:W-:-:S02]  /*d2d0*/  IADD3 R127, P3, R4, 0x4020, RZ ;  /* 0x00004020047f7810 */ /* 0x000fc40007f7e0ff */
[----:B------:R-:W-:Y:S01]  /*d2e0*/  LOP3.LUT R134, R134, R135, RZ, 0x3c, !PT ;  /* 0x0000008786867212 */ /* 0x000fe200078e3cff */
[----:B------:R-:W-:Y:S01]  /*d2f0*/  IMAD.X R135, RZ, RZ, R5, P1 ;  /* 0x000000ffff877224 */ /* 0x000fe200008e0605 */
[----:B------:R-:W-:Y:S01]  /*d300*/  LOP3.LUT R32, R32, R33, RZ, 0x3c, !PT ;  /* 0x0000002120207212 */ /* 0x000fe200078e3cff */
[----:B------:R-:W-:Y:S01]  /*d310*/  IMAD.X R33, RZ, RZ, R97, P2 ;  /* 0x000000ffff217224 */ /* 0x000fe200010e0661 */
[----:B------:R-:W-:Y:S02]  /*d320*/  LOP3.LUT R48, R49, 0x380, RZ, 0xc0, !PT ;  /* 0x0000038031307812 */ /* 0x000fe400078ec0ff */
[----:B------:R-:W-:Y:S02]  /*d330*/  LOP3.LUT R64, R65, 0x380, RZ, 0xc0, !PT ;  /* 0x0000038041407812 */ /* 0x000fe400078ec0ff */
[----:B------:R-:W-:Y:S02]  /*d340*/  LOP3.LUT R100, R101, 0x380, RZ, 0xc0, !PT ;  /* 0x0000038065647812 */ /* 0x000fe400078ec0ff */
[----:B------:R-:W-:-:S02]  /*d350*/  LOP3.LUT R122, R123, 0x380, RZ, 0xc0, !PT ;  /* 0x000003807b7a7812 */ /* 0x000fc400078ec0ff */
[----:B------:R-:W-:Y:S02]  /*d360*/  LOP3.LUT R126, R127, 0x380, RZ, 0xc0, !PT ;  /* 0x000003807f7e7812 */ /* 0x000fe400078ec0ff */
[C---:B------:R-:W-:Y:S02]  /*d370*/  IADD3 R37, P1, R96.reuse, 0x3000, RZ ;  /* 0x0000300060257810 */ /* 0x040fe40007f3e0ff */
[----:B------:R-:W-:Y:S02]  /*d380*/  IADD3 R69, P2, R96, 0x9000, RZ ;  /* 0x0000900060457810 */ /* 0x000fe40007f5e0ff */
[----:B------:R-:W-:Y:S02]  /*d390*/  SHF.R.U64 R48, R48, 0x3, RZ ;  /* 0x0000000330307819 */ /* 0x000fe400000012ff */
[----:B------:R-:W-:Y:S02]  /*d3a0*/  SHF.R.U64 R64, R64, 0x3, RZ ;  /* 0x0000000340407819 */ /* 0x000fe400000012ff */
[----:B------:R-:W-:-:S02]  /*d3b0*/  SHF.R.U64 R100, R100, 0x3, RZ ;  /* 0x0000000364647819 */ /* 0x000fc400000012ff */
[----:B------:R-:W-:Y:S02]  /*d3c0*/  SHF.R.U64 R122, R122, 0x3, RZ ;  /* 0x000000037a7a7819 */ /* 0x000fe400000012ff */
[----:B------:R-:W-:Y:S02]  /*d3d0*/  SHF.R.U64 R126, R126, 0x3, RZ ;  /* 0x000000037e7e7819 */ /* 0x000fe400000012ff */
[----:B------:R-:W-:Y:S02]  /*d3e0*/  LOP3.LUT R36, R37, 0x380, RZ, 0xc0, !PT ;  /* 0x0000038025247812 */ /* 0x000fe400078ec0ff */
[----:B------:R-:W-:Y:S02]  /*d3f0*/  LOP3.LUT R68, R69, 0x380, RZ, 0xc0, !PT ;  /* 0x0000038045447812 */ /* 0x000fe400078ec0ff */
        /* <DEDUP_REMOVED lines=15> */
[----:B------:R-:W-:Y:S02]  /*d4f0*/  IADD3 R11, P4, R4, 0x6060, RZ ;  /* 0x00006060040b7810 */ /* 0x000fe40007f9e0ff */
[----:B------:R-:W-:-:S02]  /*d500*/  IADD3 R21, P3, R96, 0x1000, RZ ;  /* 0x0000100060157810 */ /* 0x000fc40007f7e0ff */
[----:B------:R-:W-:Y:S01]  /*d510*/  LOP3.LUT R36, R36, R37, RZ, 0x3c, !PT ;  /* 0x0000002524247212 */ /* 0x000fe200078e3cff */
[----:B------:R-:W-:Y:S01]  /*d520*/  IMAD.X R37, RZ, RZ, R97, P1 ;  /* 0x000000ffff257224 */ /* 0x000fe200008e0661 */
[----:B------:R-:W-:Y:S02]  /*d530*/  LOP3.LUT R68, R68, R69, RZ, 0x3c, !PT ;  /* 0x0000004544447212 */ /* 0x000fe400078e3cff */
[----:B------:R-:W-:Y:S02]  /*d540*/  LOP3.LUT R138, R139, 0x380, RZ, 0xc0, !PT ;  /* 0x000003808b8a7812 */ /* 0x000fe400078ec0ff */
[----:B------:R-:W-:Y:S02]  /*d550*/  LOP3.LUT R142, R143, 0x380, RZ, 0xc0, !PT ;  /* 0x000003808f8e7812 */ /* 0x000fe400078ec0ff */
[----:B------:R-:W-:Y:S02]  /*d560*/  LOP3.LUT R8, R9, 0x380, RZ, 0xc0, !PT ;  /* 0x0000038009087812 */ /* 0x000fe400078ec0ff */
[----:B------:R-:W-:-:S02]  /*d570*/  LOP3.LUT R10, R11, 0x380, RZ, 0xc0, !PT ;  /* 0x000003800b0a7812 */ /* 0x000fc400078ec0ff */
[----:B------:R-:W-:Y:S02]  /*d580*/  LOP3.LUT R20, R21, 0x380, RZ, 0xc0, !PT ;  /* 0x0000038015147812 */ /* 0x000fe400078ec0ff */
[----:B------:R-:W-:Y:S02]  /*d590*/  IADD3 R73, P1, R96, 0xa000, RZ ;  /* 0x0000a00060497810 */ /* 0x000fe40007f3e0ff */
[----:B------:R-:W-:Y:S02]  /*d5a0*/  LOP3.LUT R69, R4, 0x380, RZ, 0xc0, !PT ;  /* 0x0000038004457812 */ /* 0x000fe400078ec0ff */
[----:B------:R-:W-:Y:S02]  /*d5b0*/  SHF.R.U64 R138, R138, 0x3, RZ ;  /* 0x000000038a8a7819 */ /* 0x000fe400000012ff */
[----:B------:R-:W-:Y:S02]  /*d5c0*/  SHF.R.U64 R142, R142, 0x3, RZ ;  /* 0x000000038e8e7819 */ /* 0x000fe400000012ff */
[----:B------:R-:W-:-:S02]  /*d5d0*/  SHF.R.U64 R8, R8, 0x3, RZ ;  /* 0x0000000308087819 */ /* 0x000fc400000012ff */
[----:B------:R-:W-:Y:S02]  /*d5e0*/  SHF.R.U64 R10, R10, 0x3, RZ ;  /* 0x000000030a0a7819 */ /* 0x000fe400000012ff */
[----:B------:R-:W-:Y:S02]  /*d5f0*/  SHF.R.U64 R20, R20, 0x3, RZ ;  /* 0x0000000314147819 */ /* 0x000fe400000012ff */
[----:B------:R-:W-:Y:S02]  /*d600*/  LOP3.LUT R72, R73, 0x380, RZ, 0xc0, !PT ;  /* 0x0000038049487812 */ /* 0x000fe400078ec0ff */
        /* <DEDUP_REMOVED lines=9> */
[----:B------:R-:W-:Y:S01]  /*d6a0*/  LOP3.LUT R20, R20, R21, RZ, 0x3c, !PT ;  /* 0x0000001514147212 */ /* 0x000fe200078e3cff */
[----:B------:R-:W-:Y:S01]  /*d6b0*/  IMAD.X R21, RZ, RZ, R97, P3 ;  /* 0x000000ffff157224 */ /* 0x000fe200018e0661 */
[----:B------:R-:W-:-:S02]  /*d6c0*/  SHF.R.U64 R72, R72, 0x3, RZ ;  /* 0x0000000348487819 */ /* 0x000fc400000012ff */
[----:B------:R-:W-:Y:S01]  /*d6d0*/  LOP3.LUT R4, R69, R4, RZ, 0x3c, !PT ;  /* 0x0000000445047212 */ /* 0x000fe200078e3cff */
[----:B------:R-:W-:Y:S01]  /*d6e0*/  IMAD.X R69, RZ, RZ, R97, P2 ;  /* 0x000000ffff457224 */ /* 0x000fe200010e0661 */
[C---:B------:R-:W-:Y:S02]  /*d6f0*/  IADD3 R41, P0, R96.reuse, 0x4000, RZ ;  /* 0x0000400060297810 */ /* 0x040fe40007f1e0ff */
[C---:B------:R-:W-:Y:S02]  /*d700*/  IADD3 R45, P6, R96.reuse, 0x5000, RZ ;  /* 0x00005000602d7810 */ /* 0x040fe40007fde0ff */
[C---:B------:R-:W-:Y:S02]  /*d710*/  IADD3 R53, P5, R96.reuse, 0x6000, RZ ;  /* 0x0000600060357810 */ /* 0x040fe40007fbe0ff */
[C---:B------:R-:W-:Y:S02]  /*d720*/  IADD3 R57, P4, R96.reuse, 0x7000, RZ ;  /* 0x0000700060397810 */ /* 0x040fe40007f9e0ff */
[----:B------:R-:W-:-:S02]  /*d730*/  IADD3 R61, P3, R96, 0x8000, RZ ;  /* 0x00008000603d7810 */ /* 0x000fc40007f7e0ff */
[----:B------:R-:W-:Y:S02]  /*d740*/  LOP3.LUT R72, R72, R73, RZ, 0x3c, !PT ;  /* 0x0000004948487212 */ /* 0x000fe400078e3cff */
[----:B------:R-:W-:Y:S01]  /*d750*/  MOV R224, R4 ;  /* 0x0000000400e07202 */ /* 0x000fe20000000f00 */
[----:B------:R-:W0:Y:S01]  /*d760*/  SHFL.IDX PT, R73, R213, RZ, 0x1f ;  /* 0x00001fffd5497589 */ /* 0x000e2200000e0000 */
[----:B------:R-:W-:Y:S02]  /*d770*/  F2FP.F16.F32.PACK_AB R4, R207, R210 ;  /* 0x000000d2cf04723e */ /* 0x000fe400000000ff */
[----:B------:R-:W-:Y:S02]  /*d780*/  F2FP.F16.F32.PACK_AB R5, R27, R26 ;  /* 0x0000001a1b05723e */ /* 0x000fe400000000ff */
[----:B------:R-:W-:Y:S02]  /*d790*/  LOP3.LUT R40, R41, 0x380, RZ, 0xc0, !PT ;  /* 0x0000038029287812 */ /* 0x000fe400078ec0ff */
[----:B------:R-:W-:Y:S01]  /*d7a0*/  LOP3.LUT R44, R45, 0x380, RZ, 0xc0, !PT ;  /* 0x000003802d2c7812 */ /* 0x000fe200078ec0ff */
[----:B------:R1:W-:Y:S01]  /*d7b0*/  STSM.16.M88.4 [R224], R4 ;  /* 0x00000004e0007844 */ /* 0x0003e20000000200 */
        /* <DEDUP_REMOVED lines=9> */
[----:B------:R-:W-:Y:S02]  /*d850*/  MOV R26, R12 ;  /* 0x0000000c001a7202 */ /* 0x000fe40000000f00 */
[----:B-1----:R-:W-:Y:S02]  /*d860*/  F2FP.F16.F32.PACK_AB R4, R205, R209 ;  /* 0x000000d1cd04723e */ /* 0x002fe400000000ff */
[----:B------:R-:W-:Y:S02]  /*d870*/  F2FP.F16.F32.PACK_AB R5, R35, R34 ;  /* 0x000000222305723e */ /* 0x000fe400000000ff */
[----:B------:R-:W-:-:S02]  /*d880*/  F2FP.F16.F32.PACK_AB R6, R203, R206 ;  /* 0x000000cecb06723e */ /* 0x000fc400000000ff */
[----:B------:R-:W-:Y:S02]  /*d890*/  F2FP.F16.F32.PACK_AB R7, R39, R38 ;  /* 0x000000262707723e */ /* 0x000fe400000000ff */
        /* <DEDUP_REMOVED lines=11> */
[----:B------:R-:W-:Y:S01]  /*d950*/  MOV R34, R8 ;  /* 0x0000000800227202 */ /* 0x000fe20000000f00 */
[----:B------:R1:W-:Y:S01]  /*d960*/  STSM.16.M88.4 [R26], R4 ;  /* 0x000000041a007844 */ /* 0x0003e20000000200 */
[----:B------:R-:W-:-:S02]  /*d970*/  MOV R35, R10 ;  /* 0x0000000a00237202 */ /* 0x000fc40000000f00 */
[----:B------:R-:W-:Y:S02]  /*d980*/  MOV R152, R14 ;  /* 0x0000000e00987202 */ /* 0x000fe40000000f00 */
[----:B------:R-:W-:Y:S02]  /*d990*/  F2FP.F16.F32.PACK_AB R8, R201, R204 ;  /* 0x000000ccc908723e */ /* 0x000fe400000000ff */
[----:B------:R-:W-:Y:S02]  /*d9a0*/  F2FP.F16.F32.PACK_AB R9, R43, R42 ;  /* 0x0000002a2b09723e */ /* 0x000fe400000000ff */
[----:B------:R-:W-:Y:S02]  /*d9b0*/  F2FP.F16.F32.PACK_AB R10, R199, R202 ;  /* 0x000000cac70a723e */ /* 0x000fe400000000ff */
[----:B------:R-:W-:Y:S02]  /*d9c0*/  F2FP.F16.F32.PACK_AB R11, R47, R46 ;  /* 0x0000002e2f0b723e */ /* 0x000fe400000000ff */
[----:B------:R-:W-:-:S02]  /*d9d0*/  IADD3 R77, P0, R96, 0xb000, RZ ;  /* 0x0000b000604d7810 */ /* 0x000fc40007f1e0ff */
[C---:B------:R-:W-:Y:S01]  /*d9e0*/  IADD3 R81, P6, R96.reuse, 0xc000, RZ ;  /* 0x0000c00060517810 */ /* 0x040fe20007fde0ff */
[----:B------:R-:W-:Y:S01]  /*d9f0*/  STSM.16.M88.4 [R152], R8 ;  /* 0x0000000898007844 */ /* 0x000fe20000000200 */
[C---:B------:R-:W-:Y:S02]  /*da00*/  IADD3 R85, P5, R96.reuse, 0xd000, RZ ;  /* 0x0000d00060557810 */ /* 0x040fe40007fbe0ff */
[C---:B------:R-:W-:Y:S02]  /*da10*/  IADD3 R89, P4, R96.reuse, 0xe000, RZ ;  /* 0x0000e00060597810 */ /* 0x040fe40007f9e0ff */
[----:B------:R-:W-:Y:S02]  /*da20*/  IADD3 R92, P3, R96, 0xf000, RZ ;  /* 0x0000f000605c7810 */ /* 0x000fe40007f7e0ff */
[----:B------:R-:W-:Y:S02]  /*da30*/  MOV R207, R24 ;  /* 0x0000001800cf7202 */ /* 0x000fe40000000f00 */
[----:B------:R-:W-:-:S02]  /*da40*/  F2FP.F16.F32.PACK_AB R12, R197, R200 ;  /* 0x000000c8c50c723e */ /* 0x000fc400000000ff */
[----:B------:R-:W-:Y:S02]  /*da50*/  F2FP.F16.F32.PACK_AB R13, R51, R50 ;  /* 0x00000032330d723e */ /* 0x000fe400000000ff */
[----:B------:R-:W-:Y:S02]  /*da60*/  F2FP.F16.F32.PACK_AB R14, R195, R198 ;  /* 0x000000c6c30e723e */ /* 0x000fe400000000ff */
[----:B------:R-:W-:Y:S02]  /*da70*/  F2FP.F16.F32.PACK_AB R15, R55, R54 ;  /* 0x00000036370f723e */ /* 0x000fe400000000ff */
[----:B------:R-:W-:Y:S02]  /*da80*/  LOP3.LUT R96, R27, R96, RZ, 0x3c, !PT ;  /* 0x000000601b607212 */ /* 0x000fe400078e3cff */
[----:B------:R-:W-:Y:S01]  /*da90*/  MOV R208, R28 ;  /* 0x0000001c00d07202 */ /* 0x000fe20000000f00 */
[----:B------:R-:W-:Y:S01]  /*daa0*/  STSM.16.M88.4 [R207], R12 ;  /* 0x0000000ccf007844 */ /* 0x000fe20000000200 */
[----:B-1----:R-:W-:-:S02]  /*dab0*/  F2FP.F16.F32.PACK_AB R4, R193, R196 ;  /* 0x000000c4c104723e */ /* 0x002fc400000000ff */
[----:B------:R-:W-:Y:S02]  /*dac0*/  F2FP.F16.F32.PACK_AB R5, R59, R58 ;  /* 0x0000003a3b05723e */ /* 0x000fe400000000ff */
[----:B------:R-:W-:Y:S02]  /*dad0*/  F2FP.F16.F32.PACK_AB R6, R191, R194 ;  /* 0x000000c2bf06723e */ /* 0x000fe400000000ff */
[----:B------:R-:W-:Y:S02]  /*dae0*/  F2FP.F16.F32.PACK_AB R7, R63, R62 ;  /* 0x0000003e3f07723e */ /* 0x000fe400000000ff */
[----:B------:R-:W-:Y:S02]  /*daf0*/  MOV R48, R48 ;  /* 0x0000003000307202 */ /* 0x000fe40000000f00 */
[----:B------:R-:W-:Y:S01]  /*db00*/  F2FP.F16.F32.PACK_AB R24, R182, R192 ;  /* 0x000000c0b618723e */ /* 0x000fe200000000ff */
[----:B------:R-:W-:Y:S01]  /*db10*/  STSM.16.M88.4 [R208], R4 ;  /* 0x00000004d0007844 */ /* 0x000fe20000000200 */
[----:B------:R-:W-:-:S02]  /*db20*/  F2FP.F16.F32.PACK_AB R25, R67, R66 ;  /* 0x000000424319723e */ /* 0x000fc400000000ff */
[----:B------:R-:W-:Y:S02]  /*db30*/  F2FP.F16.F32.PACK_AB R26, R180, R183 ;  /* 0x000000b7b41a723e */ /* 0x000fe400000000ff */
[----:B------:R-:W-:Y:S02]  /*db40*/  F2FP.F16.F32.PACK_AB R27, R71, R70 ;  /* 0x00000046471b723e */ /* 0x000fe400000000ff */
[----:B------:R-:W-:Y:S02]  /*db50*/  MOV R64, R64 ;  /* 0x0000004000407202 */ /* 0x000fe40000000f00 */
[----:B------:R-:W-:Y:S01]  /*db60*/  F2FP.F16.F32.PACK_AB R28, R178, R181 ;  /* 0x000000b5b21c723e */ /* 0x000fe200000000ff */
[----:B------:R1:W-:Y:S01]  /*db70*/  STSM.16.M88.4 [R48], R24 ;  /* 0x0000001830007844 */ /* 0x0003e20000000200 */
[----:B------:R-:W-:Y:S02]  /*db80*/  F2FP.F16.F32.PACK_AB R29, R75, R74 ;  /* 0x0000004a4b1d723e */ /* 0x000fe400000000ff */
[----:B------:R-:W-:-:S02]  /*db90*/  MOV R100, R100 ;  /* 0x0000006400647202 */ /* 0x000fc40000000f00 */
[----:B------:R-:W-:Y:S01]  /*dba0*/  F2FP.F16.F32.PACK_AB R49, R83, R82 ;  /* 0x000000525331723e */ /* 0x000fe200000000ff */
[----:B------:R2:W-:Y:S01]  /*dbb0*/  STSM.16.M88.4 [R64], R28 ;  /* 0x0000001c40007844 */ /* 0x0005e20000000200 */
[----:B------:R-:W-:Y:S02]  /*dbc0*/  F2FP.F16.F32.PACK_AB R50, R172, R175 ;  /* 0x000000afac32723e */ /* 0x000fe400000000ff */
[----:B------:R-:W-:Y:S02]  /*dbd0*/  F2FP.F16.F32.PACK_AB R51, R87, R86 ;  /* 0x000000565733723e */ /* 0x000fe400000000ff */
[----:B------:R-:W-:Y:S02]  /*dbe0*/  MOV R122, R122 ;  /* 0x0000007a007a7202 */ /* 0x000fe40000000f00 */
[----:B------:R-:W-:Y:S02]  /*dbf0*/  F2FP.F16.F32.PACK_AB R65, R91, R90 ;  /* 0x0000005a5b41723e */ /* 0x000fe400000000ff */
[----:B------:R-:W-:-:S02]  /*dc00*/  F2FP.F16.F32.PACK_AB R66, R168, R171 ;  /* 0x000000aba842723e */ /* 0x000fc400000000ff */
[----:B-1----:R-:W-:Y:S02]  /*dc10*/  F2FP.F16.F32.PACK_AB R48, R174, R177 ;  /* 0x000000b1ae30723e */ /* 0x002fe400000000ff */
[----:B------:R-:W-:Y:S02]  /*dc20*/  F2FP.F16.F32.PACK_AB R67, R95, R94 ;  /* 0x0000005e5f43723e */ /* 0x000fe400000000ff */
[----:B------:R-:W-:Y:S01]  /*dc30*/  MOV R126, R126 ;  /* 0x0000007e007e7202 */ /* 0x000fe20000000f00 */
[----:B------:R-:W-:Y:S01]  /*dc40*/  STSM.16.M88.4 [R100], R48 ;  /* 0x0000003064007844 */ /* 0x000fe20000000200 */
[----:B--2---:R-:W-:Y:S02]  /*dc50*/  F2FP.F16.F32.PACK_AB R64, R170, R173 ;  /* 0x000000adaa40723e */ /* 0x004fe400000000ff */
[----:B------:R-:W-:Y:S02]  /*dc60*/  F2FP.F16.F32.PACK_AB R4, R166, R169 ;  /* 0x000000a9a604723e */ /* 0x000fe400000000ff */
[----:B------:R-:W-:Y:S01]  /*dc70*/  F2FP.F16.F32.PACK_AB R5, R99, R98 ;  /* 0x000000626305723e */ /* 0x000fe200000000ff */
[----:B------:R1:W-:Y:S01]  /*dc80*/  STSM.16.M88.4 [R122], R64 ;  /* 0x000000407a007844 */ /* 0x0003e20000000200 */
        /* <DEDUP_REMOVED lines=8> */
[----:B0-----:R-:W-:Y:S01]  /*dd10*/  ISETP.NE.AND P2, PT, R73, RZ, PT ;  /* 0x000000ff4900720c */ /* 0x001fe20003f45270 */
[----:B------:R-:W-:Y:S01]  /*dd20*/  IMAD.X R73, RZ, RZ, R97, P1 ;  /* 0x000000ffff497224 */ /* 0x000fe200008e0661 */
[----:B------:R-:W-:Y:S01]  /*dd30*/  MOV R134, R134 ;  /* 0x0000008600867202 */ /* 0x000fe20000000f00 */
[----:B------:R0:W-:Y:S01]  /*dd40*/  STSM.16.M88.4 [R130], R8 ;  /* 0x0000000882007844 */ /* 0x0001e20000000200 */
[----:B------:R-:W-:Y:S02]  /*dd50*/  MOV R138, R138 ;  /* 0x0000008a008a7202 */ /* 0x000fe40000000f00 */
[----:B-1----:R-:W-:Y:S01]  /*dd60*/  F2FP.F16.F32.PACK_AB R122, R125, R124 ;  /* 0x0000007c7d7a723e */ /* 0x002fe200000000ff */
[----:B------:R1:W-:Y:S01]  /*dd70*/  STSM.16.M88.4 [R134], R112 ;  /* 0x0000007086007844 */ /* 0x0003e20000000200 */
[----:B------:R-:W-:Y:S02]  /*dd80*/  F2FP.F16.F32.PACK_AB R123, R155, R153 ;  /* 0x000000999b7b723e */ /* 0x000fe400000000ff */
[----:B------:R-:W-:-:S02]  /*dd90*/  MOV R142, R142 ;  /* 0x0000008e008e7202 */ /* 0x000fc40000000f00 */
[----:B------:R-:W-:Y:S01]  /*dda0*/  F2FP.F16.F32.PACK_AB R131, R161, R160 ;  /* 0x000000a0a183723e */ /* 0x000fe200000000ff */
[----:B------:R1:W-:Y:S01]  /*ddb0*/  STSM.16.M88.4 [R138], R120 ;  /* 0x000000788a007844 */ /* 0x0003e20000000200 */
[----:B--2---:R-:W-:Y:S02]  /*ddc0*/  F2FP.F16.F32.PACK_AB R4, R137, R136 ;  /* 0x000000888904723e */ /* 0x004fe400000000ff */
[----:B------:R-:W-:Y:S02]  /*ddd0*/  F2FP.F16.F32.PACK_AB R5, R163, R162 ;  /* 0x000000a2a305723e */ /* 0x000fe400000000ff */
[----:B------:R-:W-:Y:S02]  /*dde0*/  F2FP.F16.F32.PACK_AB R6, R141, R140 ;  /* 0x0000008c8d06723e */ /* 0x000fe400000000ff */
[----:B0-----:R-:W-:Y:S02]  /*ddf0*/  F2FP.F16.F32.PACK_AB R130, R133, R132 ;  /* 0x000000848582723e */ /* 0x001fe400000000ff */
[----:B------:R-:W-:-:S02]  /*de00*/  F2FP.F16.F32.PACK_AB R7, R165, R164 ;  /* 0x000000a4a507723e */ /* 0x000fc400000000ff */
[----:B------:R-:W-:Y:S01]  /*de10*/  LOP3.LUT R76, R77, 0x380, RZ, 0xc0, !PT ;  /* 0x000003804d4c7812 */ /* 0x000fe200078ec0ff */
[----:B------:R1:W-:Y:S01]  /*de20*/  STSM.16.M88.4 [R142], R128 ;  /* 0x000000808e007844 */ /* 0x0003e20000000200 */
[----:B------:R-:W-:Y:S02]  /*de30*/  LOP3.LUT R80, R81, 0x380, RZ, 0xc0, !PT ;  /* 0x0000038051507812 */ /* 0x000fe400078ec0ff */
[----:B------:R-:W-:Y:S01]  /*de40*/  LOP3.LUT R84, R85, 0x380, RZ, 0xc0, !PT ;  /* 0x0000038055547812 */ /* 0x000fe200078ec0ff */
[----:B------:R1:W-:Y:S01]  /*de50*/  STSM.16.M88.4 [R34], R4 ;  /* 0x0000000422007844 */ /* 0x0003e20000000200 */
[----:B------:R-:W-:Y:S02]  /*de60*/  LOP3.LUT R88, R89, 0x380, RZ, 0xc0, !PT ;  /* 0x0000038059587812 */ /* 0x000fe400078ec0ff */
[----:B------:R-:W-:Y:S01]  /*de70*/  LOP3.LUT R93, R92, 0x380, RZ, 0xc0, !PT ;  /* 0x000003805c5d7812 */ /* 0x000fe200078ec0ff */
[----:B------:R1:W-:Y:S01]  /*de80*/  STSM.16.M88.4 [R35], R144 ;  /* 0x0000009023007844 */ /* 0x0003e20000000200 */
[----:B------:R-:W-:-:S02]  /*de90*/  SHF.R.U64 R76, R76, 0x3, RZ ;  /* 0x000000034c4c7819 */ /* 0x000fc400000012ff */
[----:B------:R-:W-:Y:S02]  /*dea0*/  SHF.R.U64 R80, R80, 0x3, RZ ;  /* 0x0000000350507819 */ /* 0x000fe400000012ff */
        /* <DEDUP_REMOVED lines=16> */
[----:B------:R-:W-:Y:S01]  /*dfb0*/  VIADD R10, R185, UR44 ;  /* 0x0000002cb90a7c36 */ /* 0x000fe20008000000 */
[----:B------:R-:W-:Y:S01]  /*dfc0*/  ULDC.64 UR8, c[0x0][0xb90] ;  /* 0x0002e40000087ab9 */ /* 0x000fe20000000a00 */
[----:B------:R-:W-:Y:S01]  /*dfd0*/  ULDC.64 UR10, c[0x0][0xb98] ;  /* 0x0002e600000a7ab9 */ /* 0x000fe20000000a00 */
[----:B------:R-:W-:Y:S01]  /*dfe0*/  UIMAD UR5, UR12, UR8, URZ ;  /* 0x000000080c0572a4 */ /* 0x000fe2000f8e023f */
[----:B------:R-:W-:Y:S01]  /*dff0*/  IMAD.MOV.U32 R4, RZ, RZ, R10 ;  /* 0x000000ffff047224 */ /* 0x000fe200078e000a */
[----:B------:R-:W-:Y:S01]  /*e000*/  UIMAD.WIDE.U32 UR6, UR45, UR8, URZ ;  /* 0x000000082d0672a5 */ /* 0x000fe2000f8e003f */
[----:B------:R-:W-:Y:S01]  /*e010*/  IMAD.MOV R9, RZ, RZ, -R17 ;  /* 0x000000ffff097224 */ /* 0x000fe200078e0a11 */
[----:B------:R-:W-:Y:S01]  /*e020*/  UIMAD UR5, UR45, UR9, UR5 ;  /* 0x000000092d0572a4 */ /* 0x000fe2000f8e0205 */
[----:B------:R-:W-:Y:S01]  /*e030*/  VIADD R13, R16, UR44 ;  /* 0x0000002c100d7c36 */ /* 0x000fe20008000000 */
[----:B------:R-:W-:-:S02]  /*e040*/  UIMAD UR8, UR13, UR10, URZ ;  /* 0x0000000a0d0872a4 */ /* 0x000fc4000f8e023f */
[----:B------:R-:W-:Y:S02]  /*e050*/  UIADD3 UR7, UR7, UR5, URZ ;  /* 0x0000000507077290 */ /* 0x000fe4000fffe03f */
[----:B------:R-:W-:Y:S02]  /*e060*/  UIMAD UR8, UR43, UR11, UR8 ;  /* 0x0000000b2b0872a4 */ /* 0x000fe4000f8e0208 */
[----:B------:R-:W-:Y:S01]  /*e070*/  UIMAD.WIDE.U32 UR6, UR43, UR10, UR6 ;  /* 0x0000000a2b0672a5 */ /* 0x000fe2000f8e0006 */
[----:B------:R-:W-:Y:S01]  /*e080*/  ULDC UR5, c[0x0][0xa88] ;  /* 0x0002a20000057ab9 */ /* 0x000fe20000000800 */
[----:B0-----:R-:W-:-:S13]  /*e090*/  ISETP.NE.AND P0, PT, R8, 0x1, PT ;  /* 0x000000010800780c */ /* 0x001fda0003f05270 */
[----:B------:R-:W0:Y:S08]  /*e0a0*/  @P0 LDC R5, c[0x0][0xbec] ;  /* 0x0002fb00ff050b82 */ /* 0x000e300000000800 */
[----:B------:R-:W1:Y:S01]  /*e0b0*/  @P0 LDC R6, c[0x0][0xbf0] ;  /* 0x0002fc00ff060b82 */ /* 0x000e620000000800 */
[----:B0-----:R-:W-:-:S05]  /*e0c0*/  @P0 IMAD.HI.U32 R5, R10, R5, RZ ;  /* 0x000000050a050227 */ /* 0x001fca00078e00ff */
[----:B-1----:R-:W-:-:S04]  /*e0d0*/  @P0 SHF.R.U32.HI R4, RZ, R6, R5 ;  /* 0x00000006ff040219 */ /* 0x002fc80000011605 */
[--C-:B------:R-:W-:Y:S01]  /*e0e0*/  SHF.R.S32.HI R5, RZ, 0x1f, R4.reuse ;  /* 0x0000001fff057819 */ /* 0x100fe20000011404 */
[----:B------:R-:W-:Y:S01]  /*e0f0*/  IMAD.MOV R7, RZ, RZ, -R4 ;  /* 0x000000ffff077224 */ /* 0x000fe200078e0a04 */
[----:B------:R-:W-:-:S03]  /*e100*/  IADD3 R4, P0, R4, UR6, RZ ;  /* 0x0000000604047c10 */ /* 0x000fc6000ff1e0ff */
[C---:B------:R-:W-:Y:S02]  /*e110*/  IMAD R7, R8.reuse, R7, R10 ;  /* 0x0000000708077224 */ /* 0x040fe400078e020a */
[----:B------:R-:W-:Y:S02]  /*e120*/  IMAD.U32 R10, RZ, RZ, UR8 ;  /* 0x00000008ff0a7e24 */ /* 0x000fe4000f8e00ff */
[----:B------:R-:W-:Y:S01]  /*e130*/  IMAD R8, R8, UR5, RZ ;  /* 0x0000000508087c24 */ /* 0x000fe2000f8e02ff */
[----:B------:R-:W-:Y:S02]  /*e140*/  SHF.R.S32.HI R6, RZ, 0x1f, R7 ;  /* 0x0000001fff067819 */ /* 0x000fe40000011407 */
[----:B------:R-:W-:Y:S01]  /*e150*/  IADD3.X R5, R5, UR7, R10, P0, !PT ;  /* 0x0000000705057c10 */ /* 0x000fe200087fe40a */
[----:B------:R-:W-:Y:S02]  /*e160*/  ULDC.64 UR6, c[0x0][0xb88] ;  /* 0x0002e20000067ab9 */ /* 0x000fe40000000a00 */
[----:B------:R-:W-:-:S02]  /*e170*/  IMAD R6, R6, UR6, RZ ;  /* 0x0000000606067c24 */ /* 0x000fc4000f8e02ff */
[----:B------:R-:W-:-:S04]  /*e180*/  IMAD.WIDE.U32 R4, R7, UR6, R4 ;  /* 0x0000000607047c25 */ /* 0x000fc8000f8e0004 */
        /* <DEDUP_REMOVED lines=15> */
.L_x_1746:
[----:B------:R-:W1:Y:S01]  /*e280*/  LDC R15, c[0x0][0xbe8] ;  /* 0x0002fa00ff0f7b82 */ /* 0x000e620000000800 */
[----:B------:R-:W-:Y:S01]  /*e290*/  ULDC UR10, c[0x0][0xac8] ;  /* 0x0002b200000a7ab9 */ /* 0x000fe20000000800 */
[----:B------:R-:W-:Y:S01]  /*e2a0*/  ULDC.64 UR8, c[0x0][0xae8] ;  /* 0x0002ba0000087ab9 */ /* 0x000fe20000000a00 */
[----:B------:R-:W-:Y:S01]  /*e2b0*/  ISETP.GE.AND P0, PT, R190, UR10, PT ;  /* 0x0000000abe007c0c */ /* 0x000fe2000bf06270 */
[----:B------:R-:W5:Y:S01]  /*e2c0*/  LD.E.128 R96, desc[UR52][R96.64] ;  /* 0x0000003460607980 */ /* 0x000f62000c101d00 */
[----:B------:R-:W-:Y:S02]  /*e2d0*/  ISETP.GE.AND P1, PT, R184, UR10, PT ;  /* 0x0000000ab8007c0c */ /* 0x000fe4000bf26270 */
[----:B0-----:R-:W-:Y:S01]  /*e2e0*/  SEL R3, RZ, 0xffffffff, P0 ;  /* 0xffffffffff037807 */ /* 0x001fe20000000000 */
[----:B------:R0:W5:Y:S01]  /*e2f0*/  LD.E.128 R4, desc[UR52][R20.64] ;  /* 0x0000003414047980 */ /* 0x000162000c101d00 */
[----:B------:R-:W-:Y:S02]  /*e300*/  ISETP.GE.AND P0, PT, R189, UR10, PT ;  /* 0x0000000abd007c0c */ /* 0x000fe4000bf06270 */
[----:B------:R-:W-:Y:S01]  /*e310*/  SEL R0, RZ, 0x1, P1 ;  /* 0x00000001ff007807 */ /* 0x000fe20000800000 */
[----:B------:R-:W-:Y:S01]  /*e320*/  IMAD.SHL.U32 R11, R3, 0x2, RZ ;  /* 0x00000002030b7824 */ /* 0x000fe200078e00ff */
[----:B------:R-:W5:Y:S04]  /*e330*/  LD.E.128 R32, desc[UR52][R32.64] ;  /* 0x0000003420207980 */ /* 0x000f68000c101d00 */
[----:B------:R-:W5:Y:S04]  /*e340*/  LD.E.128 R36, desc[UR52][R36.64] ;  /* 0x0000003424247980 */ /* 0x000f68000c101d00 */
[----:B------:R-:W5:Y:S01]  /*e350*/  LD.E.128 R40, desc[UR52][R40.64] ;  /* 0x0000003428287980 */ /* 0x000f62000c101d00 */
[----:B-1----:R-:W-:-:S03]  /*e360*/  ISETP.NE.AND P2, PT, R15, 0x1, PT ;  /* 0x000000010f00780c */ /* 0x002fc60003f45270 */
[----:B------:R-:W5:Y:S01]  /*e370*/  LD.E.128 R44, desc[UR52][R44.64] ;  /* 0x000000342c2c7980 */ /* 0x000f62000c101d00 */
[----:B------:R-:W-:Y:S02]  /*e380*/  SEL R3, RZ, 0xffffffff, P0 ;  /* 0xffffffffff037807 */ /* 0x000fe40000000000 */
[----:B------:R-:W-:Y:S01]  /*e390*/  LOP3.LUT R0, R11, 0x2, R0, 0xe2, !PT ;  /* 0x000000020b007812 */ /* 0x000fe200078ee200 */
[----:B------:R-:W5:Y:S04]  /*e3a0*/  LD.E.128 R52, desc[UR52][R52.64] ;  /* 0x0000003434347980 */ /* 0x000f68000c101d00 */
[----:B------:R-:W5:Y:S02]  /*e3b0*/  LD.E.128 R56, desc[UR52][R56.64] ;  /* 0x0000003438387980 */ /* 0x000f64000c101d00 */
[----:B------:R-:W1:Y:S01]  /*e3c0*/  @P2 LDC R9, c[0x0][0xbec] ;  /* 0x0002fb00ff092b82 */ /* 0x000e620000000800 */
[----:B------:R-:W-:Y:S01]  /*e3d0*/  IMAD.SHL.U32 R3, R3, 0x4, RZ ;  /* 0x0000000403037824 */ /* 0x000fe200078e00ff */
[----:B------:R-:W-:Y:S01]  /*e3e0*/  ISETP.GE.AND P0, PT, R188, UR10, PT ;  /* 0x0000000abc007c0c */ /* 0x000fe2000bf06270 */
[----:B------:R-:W5:Y:S04]  /*e3f0*/  LD.E.128 R60, desc[UR52][R60.64] ;  /* 0x000000343c3c7980 */ /* 0x000f68000c101d00 */
[----:B------:R-:W5:Y:S01]  /*e400*/  LD.E.128 R68, desc[UR52][R68.64] ;  /* 0x0000003444447980 */ /* 0x000f62000c101d00 */
[----:B------:R-:W2:Y:S01]  /*e410*/  @P2 LDC R11, c[0x0][0xbf0] ;  /* 0x0002fc00ff0b2b82 */ /* 0x000ea20000000800 */
[----:B------:R-:W-:Y:S01]  /*e420*/  LOP3.LUT R3, R3, 0x4, R0, 0xe2, !PT ;  /* 0x0000000403037812 */ /* 0x000fe200078ee200 */
[----:B------:R-:W-:Y:S01]  /*e430*/  IMAD R0, R211, 0x20, R212 ;  /* 0x00000020d3007824 */ /* 0x000fe200078e02d4 */
[----:B------:R-:W-:Y:S01]  /*e440*/  SEL R8, RZ, 0xffffffff, P0 ;  /* 0xffffffffff087807 */ /* 0x000fe20000000000 */
[----:B------:R-:W5:Y:S01]  /*e450*/  LD.E.128 R72, desc[UR52][R72.64] ;  /* 0x0000003448487980 */ /* 0x000f62000c101d00 */
[----:B------:R-:W-:Y:S01]  /*e460*/  ISETP.GE.AND P0, PT, R187, UR10, PT ;  /* 0x0000000abb007c0c */ /* 0x000fe2000bf06270 */
[----:B------:R-:W-:Y:S01]  /*e470*/  UIMAD UR5, UR12, UR8, URZ ;  /* 0x000000080c0572a4 */ /* 0x000fe2000f8e023f */
[----:B------:R-:W-:Y:S01]  /*e480*/  VIADD R14, R0, UR44 ;  /* 0x0000002c000e7c36 */ /* 0x000fe20008000000 */
[----:B------:R-:W5:Y:S01]  /*e490*/  LD.E.128 R76, desc[UR52][R76.64] ;  /* 0x000000344c4c7980 */ /* 0x000f62000c101d00 */
[----:B------:R-:W-:Y:S01]  /*e4a0*/  SEL R0, RZ, 0xffffffff, P0 ;  /* 0xffffffffff007807 */ /* 0x000fe20000000000 */
[----:B------:R-:W-:-:S02]  /*e4b0*/  UIMAD.WIDE.U32 UR6, UR45, UR8, URZ ;  /* 0x000000082d0672a5 */ /* 0x000fc4000f8e003f */
[----:B------:R-:W-:Y:S01]  /*e4c0*/  UIMAD UR5, UR45, UR9, UR5 ;  /* 0x000000092d0572a4 */ /* 0x000fe2000f8e0205 */
[----:B------:R-:W-:Y:S01]  /*e4d0*/  SHF.L.U32 R8, R8, 0x3, RZ ;  /* 0x0000000308087819 */ /* 0x000fe200000006ff */
[----:B------:R-:W-:Y:S01]  /*e4e0*/  IMAD.SHL.U32 R13, R0, 0x10, RZ ;  /* 0x00000010000d7824 */ /* 0x000fe200078e00ff */
[----:B------:R-:W-:Y:S01]  /*e4f0*/  ULDC.64 UR8, c[0x0][0xaf0] ;  /* 0x0002bc0000087ab9 */ /* 0x000fe20000000a00 */
[----:B-1----:R-:W-:Y:S01]  /*e500*/  @P2 IMAD.HI.U32 R0, R14, R9, RZ ;  /* 0x000000090e002227 */ /* 0x002fe200078e00ff */
[----:B------:R-:W-:Y:S01]  /*e510*/  UIADD3 UR7, UR7, UR5, URZ ;  /* 0x0000000507077290 */ /* 0x000fe2000fffe03f */
[----:B------:R-:W-:Y:S01]  /*e520*/  LOP3.LUT R8, R8, 0x8, R3, 0xe2, !PT ;  /* 0x0000000808087812 */ /* 0x000fe200078ee203 */
[----:B------:R-:W-:Y:S01]  /*e530*/  UIMAD UR5, UR13, UR8, URZ ;  /* 0x000000080d0572a4 */ /* 0x000fe2000f8e023f */
[----:B------:R-:W-:Y:S01]  /*e540*/  IMAD.MOV.U32 R3, RZ, RZ, R14 ;  /* 0x000000ffff037224 */ /* 0x000fe200078e000e */
[----:B------:R-:W-:Y:S01]  /*e550*/  UIMAD.WIDE.U32 UR6, UR43, UR8, UR6 ;  /* 0x000000082b0672a5 */ /* 0x000fe2000f8e0006 */
[----:B------:R-:W5:Y:S01]  /*e560*/  LD.E.128 R80, desc[UR52][R80.64] ;  /* 0x0000003450507980 */ /* 0x000f62000c101d00 */
[----:B--2---:R-:W-:Y:S01]  /*e570*/  @P2 SHF.R.U32.HI R3, RZ, R11, R0 ;  /* 0x0000000bff032219 */ /* 0x004fe20000011600 */
[----:B------:R-:W-:Y:S01]  /*e580*/  UIMAD UR5, UR43, UR9, UR5 ;  /* 0x000000092b0572a4 */ /* 0x000fe2000f8e0205 */
[----:B------:R-:W-:Y:S01]  /*e590*/  LOP3.LUT R10, R13, 0x10, R8, 0xe2, !PT ;  /* 0x000000100d0a7812 */ /* 0x000fe200078ee208 */
[----:B------:R-:W5:Y:S01]  /*e5a0*/  LD.E.128 R84, desc[UR52][R84.64] ;  /* 0x0000003454547980 */ /* 0x000f62000c101d00 */
[--C-:B------:R-:W-:Y:S01]  /*e5b0*/  SHF.R.S32.HI R11, RZ, 0x1f, R3.reuse ;  /* 0x0000001fff0b7819 */ /* 0x100fe20000011403 */
[----:B------:R-:W-:Y:S01]  /*e5c0*/  UIADD3 UR5, UR7, UR5, URZ ;  /* 0x0000000507057290 */ /* 0x000fe2000fffe03f */
[----:B------:R-:W-:Y:S01]  /*e5d0*/  ISETP.GE.AND P0, PT, R186, UR10, PT ;  /* 0x0000000aba007c0c */ /* 0x000fe2000bf06270 */
[----:B------:R-:W-:Y:S01]  /*e5e0*/  IMAD.U32 R8, RZ, RZ, UR6 ;  /* 0x00000006ff087e24 */ /* 0x000fe2000f8e00ff */
[----:B------:R-:W5:Y:S01]  /*e5f0*/  LD.E.128 R88, desc[UR52][R88.64] ;  /* 0x0000003458587980 */ /* 0x000f62000c101d00 */
[----:B------:R-:W-:Y:S01]  /*e600*/  IMAD.U32 R9, RZ, RZ, UR7 ;  /* 0x00000007ff097e24 */ /* 0x000fe2000f8e00ff */
[----:B------:R-:W-:Y:S01]  /*e610*/  ULDC.64 UR6, c[0x0][0xae0] ;  /* 0x0002b80000067ab9 */ /* 0x000fe20000000a00 */
[----:B------:R-:W-:Y:S01]  /*e620*/  IMAD.MOV R13, RZ, RZ, -R3 ;  /* 0x000000ffff0d7224 */ /* 0x000fe200078e0a03 */
[----:B------:R-:W-:Y:S01]  /*e630*/  SEL R0, RZ, 0xffffffff, P0 ;  /* 0xffffffffff007807 */ /* 0x000fe20000000000 */
[----:B------:R-:W-:Y:S01]  /*e640*/  IMAD R12, R11, UR6, RZ ;  /* 0x000000060b0c7c24 */ /* 0x000fe2000f8e02ff */
[----:B------:R-:W5:Y:S01]  /*e650*/  LD.E.128 R92, desc[UR52][R92.64] ;  /* 0x000000345c5c7980 */ /* 0x000f62000c101d00 */
[----:B------:R-:W-:Y:S01]  /*e660*/  IMAD R11, R15, R13, R14 ;  /* 0x0000000d0f0b7224 */ /* 0x000fe200078e020e */
[----:B------:R-:W-:Y:S01]  /*e670*/  ISETP.GE.AND P0, PT, R215, UR10, PT ;  /* 0x0000000ad7007c0c */ /* 0x000fe2000bf06270 */
[----:B------:R-:W-:Y:S01]  /*e680*/  IMAD.U32 R9, RZ, RZ, UR5 ;  /* 0x00000005ff097e24 */ /* 0x000fe2000f8e00ff */
[----:B------:R-:W-:Y:S01]  /*e690*/  @!PT LDS RZ, [RZ] ;  /* 0x00000000fffff984 */ /* 0x000fe20000000800 */
[----:B------:R-:W-:Y:S01]  /*e6a0*/  @!PT LDS RZ, [RZ] ;  /* 0x00000000fffff984 */ /* 0x000fe20000000800 */
[----:B------:R-:W-:Y:S01]  /*e6b0*/  @!PT LDS RZ, [RZ] ;  /* 0x00000000fffff984 */ /* 0x000fe20000000800 */
[----:B------:R-:W-:Y:S01]  /*e6c0*/  @!PT LDS RZ, [RZ] ;  /* 0x00000000fffff984 */ /* 0x000fe20000000800 */
[----:B------:R1:W-:Y:S06]  /*e6d0*/  MEMBAR.ALL.CTA ;  /* 0x0000000000007992 */ /* 0x0003ec0000008000 */
[----:B-1----:R-:W1:Y:S01]  /*e6e0*/  FENCE.VIEW.ASYNC.S ;  /* 0x00000000000073c6 */ /* 0x002e620000000000 */
[----:B0-----:R-:W-:Y:S01]  /*e6f0*/  IMAD.SHL.U32 R21, R0, 0x20, RZ ;  /* 0x0000002000157824 */ /* 0x001fe200078e00ff */
[----:B------:R-:W-:Y:S01]  /*e700*/  SHF.R.S32.HI R0, RZ, 0x1f, R11 ;  /* 0x0000001fff007819 */ /* 0x000fe2000001140b */
[C---:B------:R-:W-:Y:S01]  /*e710*/  IMAD R13, R3.reuse, UR7, R12 ;  /* 0x00000007030d7c24 */ /* 0x040fe2000f8e020c */
[----:B------:R-:W-:Y:S01]  /*e720*/  ULDC UR8, c[0x0][0xa88] ;  /* 0x0002a20000087ab9 */ /* 0x000fe20000000800 */
[----:B------:R-:W-:Y:S01]  /*e730*/  IMAD.WIDE.U32 R8, R3, UR6, R8 ;  /* 0x0000000603087c25 */ /* 0x000fe2000f8e0008 */
[----:B------:R-:W-:Y:S01]  /*e740*/  ULDC.64 UR6, c[0x0][0xad8] ;  /* 0x0002b60000067ab9 */ /* 0x000fe20000000a00 */
[----:B------:R-:W-:Y:S01]  /*e750*/  SEL R3, RZ, 0x40, P0 ;  /* 0x00000040ff037807 */ /* 0x000fe20000000000 */
[----:B------:R-:W-:Y:S01]  /*e760*/  UIADD3 UR5, UR42, 0x28c20, URZ ;  /* 0x00028c202a057890 */ /* 0x000fe2000fffe03f */
[----:B------:R-:W-:Y:S01]  /*e770*/  IMAD.IADD R9, R9, 0x1, R13 ;  /* 0x0000000109097824 */ /* 0x000fe200078e020d */
[----:B------:R-:W-:Y:S01]  /*e780*/  ISETP.GE.AND P0, PT, R214, UR10, PT ;  /* 0x0000000ad6007c0c */ /* 0x000fe2000bf06270 */
[----:B------:R-:W-:Y:S01]  /*e790*/  IMAD R0, R0, UR6, RZ ;  /* 0x0000000600007c24 */ /* 0x000fe2000f8e02ff */
[----:B------:R-:W-:Y:S01]  /*e7a0*/  UPRMT UR5, URZ, 0x654, UR5 ;  /* 0x000006543f057896 */ /* 0x000fe20008000005 */
[----:B------:R-:W-:Y:S01]  /*e7b0*/  VIADD R28, R212, UR44 ;  /* 0x0000002cd41c7c36 */ /* 0x000fe20008000000 */
[----:B------:R-:W-:Y:S01]  /*e7c0*/  LOP3.LUT R10, R21, 0x20, R10, 0xe2, !PT ;  /* 0x00000020150a7812 */ /* 0x000fe200078ee20a */
[----:B------:R-:W-:Y:S01]  /*e7d0*/  IMAD R29, R15, UR8, RZ ;  /* 0x000000080f1d7c24 */ /* 0x000fe2000f8e02ff */
[----:B------:R-:W-:Y:S01]  /*e7e0*/  BSSY B1, `(.L_x_1747) ;  /* 0x000002e000017945 */ /* 0x000fe20003800000 */
[C---:B------:R-:W-:Y:S01]  /*e7f0*/  IMAD R13, R11.reuse, UR7, R0 ;  /* 0x000000070b0d7c24 */ /* 0x040fe2000f8e0200 */
[----:B------:R-:W-:Y:S01]  /*e800*/  SEL R0, RZ, 0x80, P0 ;  /* 0x00000080ff007807 */ /* 0x000fe20000000000 */
[----:B------:R-:W-:Y:S01]  /*e810*/  IMAD.WIDE.U32 R8, R11, UR6, R8 ;  /* 0x000000060b087c25 */ /* 0x000fe2000f8e0008 */
[----:B------:R-:W-:Y:S01]  /*e820*/  ISETP.GE.AND P0, PT, R28, R29, PT ;  /* 0x0000001d1c00720c */ /* 0x000fe20003f06270 */
[----:B------:R-:W-:Y:S01]  /*e830*/  ULDC.64 UR6, c[0x0][0xa80] ;  /* 0x0002a00000067ab9 */ /* 0x000fe20000000a00 */
[----:B------:R-:W-:Y:S01]  /*e840*/  LOP3.LUT R3, R10, R3, RZ, 0xfc, !PT ;  /* 0x000000030a037212 */ /* 0x000fe200078efcff */
[----:B------:R-:W-:Y:S01]  /*e850*/  IMAD.IADD R9, R9, 0x1, R13 ;  /* 0x0000000109097824 */ /* 0x000fe200078e020d */
[----:B------:R-:W-:Y:S01]  /*e860*/  LEA R26, P1, R8, UR6, 0x1 ;  /* 0x00000006081a7c11 */ /* 0x000fe2000f8208ff */
[----:B-1----:R-:W-:Y:S01]  /*e870*/  SYNCS.ARRIVE.TRANS64.RED.A1T0 RZ, [UR5], RZ ;  /* 0x000000ffffff79a7 */ /* 0x002fe20008100405 */
[----:B------:R-:W-:-:S02]  /*e880*/  LOP3.LUT R0, R3, R0, RZ, 0xfc, !PT ;  /* 0x0000000003007212 */ /* 0x000fc400078efcff */
[----:B------:R-:W-:Y:S01]  /*e890*/  LEA.HI.X R27, R8, UR7, R9, 0x1, P1 ;  /* 0x00000007081b7c11 */ /* 0x000fe200088f0c09 */
[----:B------:R0:W1:Y:S04]  /*e8a0*/  SHFL.IDX PT, R10, R26, RZ, 0x181f ;  /* 0x00181fff1a0a7589 */ /* 0x00006800000e0000 */
        /* <DEDUP_REMOVED lines=22> */
[-C--:B------:R-:W-:Y:S02]  /*ea10*/  @P0 LEA R24, P3, R215, R10.reuse, 0x1 ;  /* 0x0000000ad7180211 */ /* 0x080fe400078608ff */
[-C--:B--2---:R-:W-:Y:S02]  /*ea20*/  @!P1 LEA R12, P6, R186, R10.reuse, 0x1 ;  /* 0x0000000aba0c9211 */ /* 0x084fe400078c08ff */
        /* <DEDUP_REMOVED lines=9> */
.L_x_1748:
[----:B------:R-:W-:Y:S05]  /*eac0*/  BSYNC B1 ;  /* 0x0000000000017941 */ /* 0x000fea0003800000 */
.L_x_1747:
[----:B---3--:R-:W-:Y:S01]  /*ead0*/  VIADD R8, R28, 0x20 ;  /* 0x000000201c087836 */ /* 0x008fe20000000000 */
[----:B--2---:R4:W2:Y:S04]  /*eae0*/  SHFL.IDX PT, R11, R27, 0x1, 0x181f ;  /* 0x00381f001b0b7f89 */ /* 0x0048a800000e0000 */
[----:B------:R-:W-:Y:S01]  /*eaf0*/  ISETP.GE.AND P0, PT, R8, R29, PT ;  /* 0x0000001d0800720c */ /* 0x000fe20003f06270 */
[----:B-1----:R4:W1:-:S12]  /*eb00*/  SHFL.IDX PT, R10, R26, 0x1, 0x181f ;  /* 0x00381f001a0a7f89 */ /* 0x00285800000e0000 */
[----:B----4-:R-:W-:Y:S05]  /*eb10*/  @P0 BRA `(.L_x_1749) ;  /* 0x0000000c00800947 */ /* 0x010fea0003800000 */
[----:B------:R-:W-:Y:S02]  /*eb20*/  ISETP.GE.AND P0, PT, R184, UR10, PT ;  /* 0x0000000ab8007c0c */ /* 0x000fe4000bf06270 */
[----:B------:R-:W-:Y:S02]  /*eb30*/  ISETP.GE.AND P5, PT, R190, UR10, PT ;  /* 0x0000000abe007c0c */ /* 0x000fe4000bfa6270 */
[----:B------:R-:W-:Y:S02]  /*eb40*/  ISETP.GE.AND P3, PT, R189, UR10, PT ;  /* 0x0000000abd007c0c */ /* 0x000fe4000bf66270 */
[----:B------:R-:W-:Y:S02]  /*eb50*/  ISETP.GE.AND P2, PT, R188, UR10, PT ;  /* 0x0000000abc007c0c */ /* 0x000fe4000bf46270 */
[----:B------:R-:W-:-:S05]  /*eb60*/  ISETP.GE.AND P1, PT, R187, UR10, PT ;  /* 0x0000000abb007c0c */ /* 0x000fca000bf26270 */
[----:B-12---:R-:W-:Y:S02]  /*eb70*/  @!P0 IMAD.WIDE R8, R184, 0x2, R10 ;  /* 0x00000002b8088825 */ /* 0x006fe400078e020a */
[-C--:B------:R-:W-:Y:S02]  /*eb80*/  @!P5 LEA R12, P4, R190, R10.reuse, 0x1 ;  /* 0x0000000abe0cd211 */ /* 0x080fe400078808ff */
[----:B------:R-:W-:Y:S01]  /*eb90*/  @!P3 LEA R14, P6, R189, R10, 0x1 ;  /* 0x0000000abd0eb211 */ /* 0x000fe200078c08ff */
[----:B-----5:R1:W-:Y:S01]  /*eba0*/  @!P0 ST.E.128 desc[UR52][R8.64], R4 ;  /* 0x0000000408008985 */ /* 0x0203e2000c101d34 */
        /* <DEDUP_REMOVED lines=8> */
[----:B-1----:R-:W-:-:S03]  /*ec30*/  @!P1 LEA R4, P6, R187, R10, 0x1 ;  /* 0x0000000abb049211 */ /* 0x002fc600078c08ff */
        /* <DEDUP_REMOVED lines=15> */
.L_x_1745:
[----:B------:R-:W0:Y:S01]  /*ed30*/  LDC R10, c[0x0][0xbe8] ;  /* 0x0002fa00ff0a7b82 */ /* 0x000e220000000800 */
[----:B------:R-:W1:Y:S01]  /*ed40*/  S2R R6, SR_TID.X ;  /* 0x0000000000067919 */ /* 0x000e620000002100 */
[----:B------:R-:W-:Y:S01]  /*ed50*/  ULDC UR12, c[0x0][0xac8] ;  /* 0x0002b200000c7ab9 */ /* 0x000fe20000000800 */
[----:B------:R-:W-:Y:S01]  /*ed60*/  USHF.R.S32.HI UR8, URZ, 0x1f, UR45 ;  /* 0x0000001f3f087899 */ /* 0x000fe2000801142d */
[----:B------:R-:W-:Y:S01]  /*ed70*/  BSSY B1, `(.L_x_1750) ;  /* 0x0000031000017945 */ /* 0x000fe20003800000 */
[----:B------:R-:W-:Y:S01]  /*ed80*/  USHF.R.S32.HI UR9, URZ, 0x1f, UR43 ;  /* 0x0000001f3f097899 */ /* 0x000fe2000801142b */
[----:B------:R-:W-:Y:S01]  /*ed90*/  ISETP.GE.AND P1, PT, R190, UR12, PT ;  /* 0x0000000cbe007c0c */ /* 0x000fe2000bf26270 */
[----:B------:R-:W-:Y:S01]  /*eda0*/  IMAD R8, R211, 0x20, R212 ;  /* 0x00000020d3087824 */ /* 0x000fe200078e02d4 */
[----:B0-----:R-:W-:Y:S01]  /*edb0*/  ISETP.NE.AND P0, PT, R10, 0x1, PT ;  /* 0x000000010a00780c */ /* 0x001fe20003f05270 */
[----:B-1----:R-:W-:-:S12]  /*edc0*/  VIADD R0, R6, 0xffffff80 ;  /* 0xffffff8006007836 */ /* 0x002fd80000000000 */
[----:B------:R-:W0:Y:S01]  /*edd0*/  @P0 LDC R9, c[0x0][0xbec] ;  /* 0x0002fb00ff090b82 */ /* 0x000e220000000800 */
[----:B------:R-:W-:-:S07]  /*ede0*/  ISETP.GE.AND P2, PT, R0, 0x40, PT ;  /* 0x000000400000780c */ /* 0x000fce0003f46270 */
[----:B------:R-:W1:Y:S06]  /*edf0*/  @P0 LDC R11, c[0x0][0xbf0] ;  /* 0x0002fc00ff0b0b82 */ /* 0x000e6c0000000800 */
[----:B------:R-:W-:Y:S05]  /*ee00*/  @P2 BRA `(.L_x_1751) ;  /* 0x00000000009c2947 */ /* 0x000fea0003800000 */
[----:B------:R-:W2:Y:S01]  /*ee10*/  LDC R5, c[0x0][0xbe8] ;  /* 0x0002fa00ff057b82 */ /* 0x000ea20000000800 */
[----:B------:R-:W-:Y:S01]  /*ee20*/  IMAD.U32 R7, RZ, RZ, UR44 ;  /* 0x0000002cff077e24 */ /* 0x000fe2000f8e00ff */
[----:B------:R-:W-:-:S04]  /*ee30*/  ULDC UR5, c[0x0][0xa88] ;  /* 0x0002a20000057ab9 */ /* 0x000fc80000000800 */
[----:B------:R-:W-:Y:S01]  /*ee40*/  IADD3 R6, R7, -0x80, R6 ;  /* 0xffffff8007067810 */ /* 0x000fe20007ffe006 */
[----:B--2---:R-:W-:-:S05]  /*ee50*/  IMAD R3, R5, UR5, RZ ;  /* 0x0000000505037c24 */ /* 0x004fca000f8e02ff */
[----:B------:R-:W-:-:S13]  /*ee60*/  ISETP.GE.AND P2, PT, R6, R3, PT ;  /* 0x000000030600720c */ /* 0x000fda0003f46270 */
[----:B------:R-:W-:Y:S05]  /*ee70*/  @P2 BRA `(.L_x_1751) ;  /* 0x0000000000802947 */ /* 0x000fea0003800000 */
[----:B------:R-:W-:Y:S01]  /*ee80*/  ISETP.NE.AND P2, PT, R5, 0x1, PT ;  /* 0x000000010500780c */ /* 0x000fe20003f45270 */
[----:B------:R-:W-:Y:S01]  /*ee90*/  ULDC.64 UR10, c[0x0][0xb90] ;  /* 0x0002e400000a7ab9 */ /* 0x000fe20000000a00 */
[----:B------:R-:W-:Y:S01]  /*eea0*/  MOV R4, R6 ;  /* 0x0000000600047202 */ /* 0x000fe20000000f00 */
[----:B------:R-:W-:Y:S02]  /*eeb0*/  UIMAD UR5, UR8, UR10, URZ ;  /* 0x0000000a080572a4 */ /* 0x000fe4000f8e023f */
[----:B------:R-:W-:Y:S02]  /*eec0*/  UIMAD.WIDE.U32 UR6, UR45, UR10, URZ ;  /* 0x0000000a2d0672a5 */ /* 0x000fe4000f8e003f */
[----:B------:R-:W-:-:S03]  /*eed0*/  UIMAD UR5, UR45, UR11, UR5 ;  /* 0x0000000b2d0572a4 */ /* 0x000fc6000f8e0205 */
[----:B------:R-:W-:Y:S01]  /*eee0*/  ULDC.64 UR10, c[0x0][0xb98] ;  /* 0x0002e600000a7ab9 */ /* 0x000fe20000000a00 */
[----:B------:R-:W-:Y:S02]  /*eef0*/  UIADD3 UR7, UR7, UR5, URZ ;  /* 0x0000000507077290 */ /* 0x000fe4000fffe03f */
[----:B------:R-:W2:Y:S01]  /*ef00*/  @P2 LDC R3, c[0x0][0xbec] ;  /* 0x0002fb00ff032b82 */ /* 0x000ea20000000800 */
[----:B------:R-:W-:Y:S02]  /*ef10*/  UIMAD UR5, UR9, UR10, URZ ;  /* 0x0000000a090572a4 */ /* 0x000fe4000f8e023f */
[----:B------:R-:W-:Y:S02]  /*ef20*/  UIMAD.WIDE.U32 UR6, UR43, UR10, UR6 ;  /* 0x0000000a2b0672a5 */ /* 0x000fe4000f8e0006 */
[----:B------:R-:W-:-:S03]  /*ef30*/  UIMAD UR5, UR43, UR11, UR5 ;  /* 0x0000000b2b0572a4 */ /* 0x000fc6000f8e0205 */
[----:B------:R-:W3:Y:S01]  /*ef40*/  @P2 LDC R7, c[0x0][0xbf0] ;  /* 0x0002fc00ff072b82 */ /* 0x000ee20000000800 */
[----:B------:R-:W-:Y:S01]  /*ef50*/  ULDC.64 UR10, c[0x0][0xb88] ;  /* 0x0002e200000a7ab9 */ /* 0x000fe20000000a00 */
[----:B--2---:R-:W-:-:S05]  /*ef60*/  @P2 IMAD.HI.U32 R0, R6, R3, RZ ;  /* 0x0000000306002227 */ /* 0x004fca00078e00ff */
[----:B---3--:R-:W-:-:S05]  /*ef70*/  @P2 SHF.R.U32.HI R4, RZ, R7, R0 ;  /* 0x00000007ff042219 */ /* 0x008fca0000011600 */
[----:B------:R-:W-:-:S04]  /*ef80*/  IMAD.MOV R3, RZ, RZ, -R4 ;  /* 0x000000ffff037224 */ /* 0x000fc800078e0a04 */
[----:B------:R-:W-:Y:S01]  /*ef90*/  IMAD R3, R5, R3, R6 ;  /* 0x0000000305037224 */ /* 0x000fe200078e0206 */
[----:B------:R-:W-:Y:S01]  /*efa0*/  SHF.R.S32.HI R5, RZ, 0x1f, R4 ;  /* 0x0000001fff057819 */ /* 0x000fe20000011404 */
[----:B------:R-:W-:Y:S01]  /*efb0*/  IMAD.U32 R6, RZ, RZ, UR5 ;  /* 0x00000005ff067e24 */ /* 0x000fe2000f8e00ff */
        /* <DEDUP_REMOVED lines=12> */
.L_x_1751:
[----:B------:R-:W-:Y:S05]  /*f080*/  BSYNC B1 ;  /* 0x0000000000017941 */ /* 0x000fea0003800000 */
.L_x_1750:
[----:B--2---:R-:W-:Y:S01]  /*f090*/  SEL R3, RZ, 0xffffffff, P1 ;  /* 0xffffffffff037807 */ /* 0x004fe20000800000 */
[----:B------:R-:W-:Y:S01]  /*f0a0*/  ULDC.64 UR10, c[0x0][0xae8] ;  /* 0x0002ba00000a7ab9 */ /* 0x000fe20000000a00 */
[----:B------:R-:W-:Y:S01]  /*f0b0*/  ISETP.GE.AND P2, PT, R184, UR12, PT ;  /* 0x0000000cb8007c0c */ /* 0x000fe2000bf46270 */
[----:B------:R-:W-:Y:S01]  /*f0c0*/  VIADD R8, R8, UR44 ;  /* 0x0000002c08087c36 */ /* 0x000fe20008000000 */
[----:B------:R-:W-:Y:S01]  /*f0d0*/  ISETP.GE.AND P1, PT, R189, UR12, PT ;  /* 0x0000000cbd007c0c */ /* 0x000fe2000bf26270 */
[----:B------:R-:W-:Y:S01]  /*f0e0*/  IMAD.SHL.U32 R3, R3, 0x2, RZ ;  /* 0x0000000203037824 */ /* 0x000fe200078e00ff */
[----:B------:R-:W-:Y:S01]  /*f0f0*/  SEL R0, RZ, 0x1, P2 ;  /* 0x00000001ff007807 */ /* 0x000fe20001000000 */
[----:B------:R-:W-:Y:S01]  /*f100*/  UIMAD UR5, UR8, UR10, URZ ;  /* 0x0000000a080572a4 */ /* 0x000fe2000f8e023f */
[----:B------:R-:W-:Y:S01]  /*f110*/  SEL R5, RZ, 0xffffffff, P1 ;  /* 0xffffffffff057807 */ /* 0x000fe20000800000 */
[----:B------:R-:W-:Y:S01]  /*f120*/  UIMAD.WIDE.U32 UR6, UR45, UR10, URZ ;  /* 0x0000000a2d0672a5 */ /* 0x000fe2000f8e003f */
[----:B------:R-:W-:Y:S01]  /*f130*/  LOP3.LUT R4, R3, 0x2, R0, 0xe2, !PT ;  /* 0x0000000203047812 */ /* 0x000fe200078ee200 */
[----:B0-----:R-:W-:Y:S01]  /*f140*/  @P0 IMAD.HI.U32 R0, R8, R9, RZ ;  /* 0x0000000908000227 */ /* 0x001fe200078e00ff */
[----:B------:R-:W-:Y:S01]  /*f150*/  UIMAD UR5, UR45, UR11, UR5 ;  /* 0x0000000b2d0572a4 */ /* 0x000fe2000f8e0205 */
[----:B------:R-:W-:Y:S01]  /*f160*/  ISETP.GE.AND P1, PT, R188, UR12, PT ;  /* 0x0000000cbc007c0c */ /* 0x000fe2000bf26270 */
[----:B------:R-:W-:Y:S01]  /*f170*/  BSSY B1, `(.L_x_1752) ;  /* 0x0000056000017945 */ /* 0x000fe20003800000 */
[----:B------:R-:W-:Y:S01]  /*f180*/  IMAD.MOV.U32 R3, RZ, RZ, R8 ;  /* 0x000000ffff037224 */ /* 0x000fe200078e0008 */
[----:B------:R-:W-:Y:S01]  /*f190*/  ULDC.64 UR10, c[0x0][0xaf0] ;  /* 0x0002bc00000a7ab9 */ /* 0x000fe20000000a00 */
[----:B------:R-:W-:Y:S01]  /*f1a0*/  UIADD3 UR7, UR7, UR5, URZ ;  /* 0x0000000507077290 */ /* 0x000fe2000fffe03f */
[----:B-1----:R-:W-:Y:S01]  /*f1b0*/  @P0 SHF.R.U32.HI R3, RZ, R11, R0 ;  /* 0x0000000bff030219 */ /* 0x002fe20000011600 */
[----:B------:R-:W-:Y:S01]  /*f1c0*/  UIMAD UR5, UR9, UR10, URZ ;  /* 0x0000000a090572a4 */ /* 0x000fe2000f8e023f */
[----:B------:R-:W-:Y:S01]  /*f1d0*/  SEL R0, RZ, 0xffffffff, P1 ;  /* 0xffffffffff007807 */ /* 0x000fe20000800000 */
[----:B------:R-:W-:Y:S01]  /*f1e0*/  IMAD.SHL.U32 R5, R5, 0x4, RZ ;  /* 0x0000000405057824 */ /* 0x000fe200078e00ff */
[----:B------:R-:W-:Y:S01]  /*f1f0*/  UIMAD.WIDE.U32 UR6, UR43, UR10, UR6 ;  /* 0x0000000a2b0672a5 */ /* 0x000fe2000f8e0006 */
[--C-:B------:R-:W-:Y:S01]  /*f200*/  IMAD.MOV R7, RZ, RZ, -R3.reuse ;  /* 0x000000ffff077224 */ /* 0x100fe200078e0a03 */
[----:B------:R-:W-:Y:S01]  /*f210*/  UIMAD UR5, UR43, UR11, UR5 ;  /* 0x0000000b2b0572a4 */ /* 0x000fe2000f8e0205 */
[----:B------:R-:W-:Y:S01]  /*f220*/  IMAD.SHL.U32 R11, R0, 0x8, RZ ;  /* 0x00000008000b7824 */ /* 0x000fe200078e00ff */
[----:B------:R-:W-:Y:S01]  /*f230*/  LOP3.LUT R4, R5, 0x4, R4, 0xe2, !PT ;  /* 0x0000000405047812 */ /* 0x000fe200078ee204 */
[----:B------:R-:W-:Y:S01]  /*f240*/  IMAD R7, R10, R7, R8 ;  /* 0x000000070a077224 */ /* 0x000fe200078e0208 */
[----:B------:R-:W-:Y:S01]  /*f250*/  UIADD3 UR5, UR7, UR5, URZ ;  /* 0x0000000507057290 */ /* 0x000fe2000fffe03f */
[----:B------:R-:W-:Y:S01]  /*f260*/  SHF.R.S32.HI R0, RZ, 0x1f, R3 ;  /* 0x0000001fff007819 */ /* 0x000fe20000011403 */
[----:B------:R-:W-:Y:S01]  /*f270*/  IMAD.U32 R5, RZ, RZ, UR7 ;  /* 0x00000007ff057e24 */ /* 0x000fe2000f8e00ff */
[----:B------:R-:W-:Y:S01]  /*f280*/  LOP3.LUT R11, R11, 0x8, R4, 0xe2, !PT ;  /* 0x000000080b0b7812 */ /* 0x000fe200078ee204 */
[----:B------:R-:W-:Y:S01]  /*f290*/  IMAD.U32 R4, RZ, RZ, UR6 ;  /* 0x00000006ff047e24 */ /* 0x000fe2000f8e00ff */
[----:B------:R-:W-:Y:S01]  /*f2a0*/  ULDC.64 UR6, c[0x0][0xae0] ;  /* 0x0002b80000067ab9 */ /* 0x000fe20000000a00 */
[----:B------:R-:W-:Y:S01]  /*f2b0*/  IMAD.U32 R5, RZ, RZ, UR5 ;  /* 0x00000005ff057e24 */ /* 0x000fe2000f8e00ff */
[----:B------:R-:W-:Y:S01]  /*f2c0*/  ISETP.GE.AND P1, PT, R187, UR12, PT ;  /* 0x0000000cbb007c0c */ /* 0x000fe2000bf26270 */
[----:B------:R-:W-:Y:S01]  /*f2d0*/  IMAD R6, R0, UR6, RZ ;  /* 0x0000000600067c24 */ /* 0x000fe2000f8e02ff */
[----:B------:R-:W-:Y:S01]  /*f2e0*/  SHF.R.S32.HI R0, RZ, 0x1f, R7 ;  /* 0x0000001fff007819 */ /* 0x000fe20000011407 */
[C---:B------:R-:W-:Y:S01]  /*f2f0*/  IMAD.WIDE.U32 R4, R3.reuse, UR6, R4 ;  /* 0x0000000603047c25 */ /* 0x040fe2000f8e0004 */
[----:B------:R-:W-:Y:S01]  /*f300*/  ISETP.GE.AND P0, PT, R186, UR12, PT ;  /* 0x0000000cba007c0c */ /* 0x000fe2000bf06270 */
[----:B------:R-:W-:Y:S01]  /*f310*/  ULDC UR5, c[0x0][0xa88] ;  /* 0x0002a20000057ab9 */ /* 0x000fe20000000800 */
[----:B------:R-:W-:Y:S01]  /*f320*/  SEL R8, RZ, 0xffffffff, P1 ;  /* 0xffffffffff087807 */ /* 0x000fe20000800000 */
[----:B------:R-:W-:Y:S01]  /*f330*/  IMAD R9, R3, UR7, R6 ;  /* 0x0000000703097c24 */ /* 0x000fe2000f8e0206 */
[----:B------:R-:W-:Y:S01]  /*f340*/  ULDC.64 UR6, c[0x0][0xad8] ;  /* 0x0002b60000067ab9 */ /* 0x000fe20000000a00 */
[----:B------:R-:W-:Y:S01]  /*f350*/  SEL R12, RZ, 0xffffffff, P0 ;  /* 0xffffffffff0c7807 */ /* 0x000fe20000000000 */
[----:B------:R-:W-:Y:S01]  /*f360*/  IMAD R0, R0, UR6, RZ ;  /* 0x0000000600007c24 */ /* 0x000fe2000f8e02ff */
[----:B------:R-:W-:Y:S01]  /*f370*/  ISETP.GE.AND P0, PT, R215, UR12, PT ;  /* 0x0000000cd7007c0c */ /* 0x000fe2000bf06270 */
[----:B------:R-:W-:Y:S01]  /*f380*/  VIADD R26, R212, UR44 ;  /* 0x0000002cd41a7c36 */ /* 0x000fe20008000000 */
[----:B------:R-:W-:Y:S01]  /*f390*/  IADD3 R5, R5, R9, RZ ;  /* 0x0000000905057210 */ /* 0x000fe20007ffe0ff */
[----:B------:R-:W-:Y:S01]  /*f3a0*/  IMAD R25, R10, UR5, RZ ;  /* 0x000000050a197c24 */ /* 0x000fe2000f8e02ff */
[----:B------:R-:W-:Y:S01]  /*f3b0*/  ISETP.GE.AND P2, PT, R214, UR12, PT ;  /* 0x0000000cd6007c0c */ /* 0x000fe2000bf46270 */
[----:B------:R-:W-:-:S02]  /*f3c0*/  IMAD.SHL.U32 R8, R8, 0x10, RZ ;  /* 0x0000001008087824 */ /* 0x000fc400078e00ff */
        /* <DEDUP_REMOVED lines=8> */
[----:B------:R-:W-:-:S03]  /*f450*/  IMAD.IADD R3, R5, 0x1, R3 ;  /* 0x0000000105037824 */ /* 0x000fc600078e0203 */
[----:B------:R-:W-:Y:S01]  /*f460*/  LOP3.LUT R11, R12, 0x20, R11, 0xe2, !PT ;  /* 0x000000200c0b7812 */ /* 0x000fe200078ee20b */
[----:B------:R0:W1:Y:S01]  /*f470*/  SHFL.IDX PT, R6, R20, RZ, 0x181f ;  /* 0x00181fff14067589 */ /* 0x00006200000e0000 */
[----:B------:R-:W-:Y:S02]  /*f480*/  LEA.HI.X R3, R4, UR7, R3, 0x1, P1 ;  /* 0x0000000704037c11 */ /* 0x000fe400088f0c03 */
[----:B------:R-:W-:Y:S02]  /*f490*/  LOP3.LUT R21, R11, R0, RZ, 0xfc, !PT ;  /* 0x000000000b157212 */ /* 0x000fe400078efcff */
[----:B------:R-:W-:Y:S01]  /*f4a0*/  SEL R0, RZ, 0x80, P2 ;  /* 0x00000080ff007807 */ /* 0x000fe20001000000 */
[----:B------:R0:W2:Y:S03]  /*f4b0*/  SHFL.IDX PT, R7, R3, RZ, 0x181f ;  /* 0x00181fff03077589 */ /* 0x0000a600000e0000 */
        /* <DEDUP_REMOVED lines=33> */
.L_x_1753:
[----:B------:R-:W-:Y:S05]  /*f6d0*/  BSYNC B1 ;  /* 0x0000000000017941 */ /* 0x000fea0003800000 */
.L_x_1752:
        /* <DEDUP_REMOVED lines=36> */
.L_x_1749:
[----:B------:R-:W-:Y:S05]  /*f920*/  BSYNC B0 ;  /* 0x0000000000007941 */ /* 0x000fea0003800000 */
.L_x_1744:
[----:B------:R-:W-:Y:S02]  /*f930*/  ULDC UR5, c[0x0][0xc38] ;  /* 0x00030e0000057ab9 */ /* 0x000fe40000000800 */
[----:B------:R-:W-:-:S06]  /*f940*/  UISETP.GE.AND UP0, UPT, UR4, UR5, UPT ;  /* 0x000000050400728c */ /* 0x000fcc000bf06270 */
[----:B------:R-:W-:-:S13]  /*f950*/  PLOP3.LUT P0, PT, PT, PT, UP0, 0x80, 0x0 ;  /* 0x000000000000781c */ /* 0x000fda0003f0f008 */
[----:B------:R-:W-:Y:S05]  /*f960*/  @!P0 BRA `(.L_x_1754) ;  /* 0xffffff1400708947 */ /* 0x000fea000383ffff */
[----:B------:R-:W-:Y:S05]  /*f970*/  EXIT ;  /* 0x000000000000794d */ /* 0x000fea0003800000 */
.L_x_1638:
[----:B------:R-:W-:-:S08]  /*f980*/  NOP ;  /* 0x0000000000007918 */ /* 0x000fd00000000000 */
[----:B------:R-:W0:-:S00]  /*f990*/  USETMAXREG.DEALLOC.CTAPOOL 0x28 ;  /* 0x00000028000079c8 */ /* 0x000e0000080e0500 */
[----:B0-----:R-:W-:-:S06]  /*f9a0*/  LOP3.LUT R2, R2, 0x3, RZ, 0xc0, !PT ;  /* 0x0000000302027812 */ /* 0x001fcc00078ec0ff */
[----:B------:R-:W0:Y:S01]  /*f9b0*/  S2UR UR10, SR_CTAID.X ;  /* 0x00000000000a79c3 */ /* 0x000e220000002500 */
[----:B------:R-:W-:Y:S01]  /*f9c0*/  LOP3.LUT R16, R16, 0xffffdfff, RZ, 0xc0, !PT ;  /* 0xffffdfff10107812 */ /* 0x000fe200078ec0ff */
[----:B------:R-:W-:Y:S01]  /*f9d0*/  STL [R1+0x4], RZ ;  /* 0x000004ff01007387 */ /* 0x000fe20000100800 */
[----:B------:R-:W-:Y:S02]  /*f9e0*/  IMAD.MOV.U32 R18, RZ, RZ, RZ ;  /* 0x000000ffff127224 */ /* 0x000fe400078e00ff */
[----:B------:R-:W-:Y:S01]  /*f9f0*/  IMAD.MOV.U32 R22, RZ, RZ, 0x1 ;  /* 0x00000001ff167424 */ /* 0x000fe200078e00ff */
[----:B------:R1:W2:Y:S02]  /*fa00*/  SHFL.IDX PT, R3, R2, RZ, 0x1f ;  /* 0x00001fff02037589 */ /* 0x0002a400000e0000 */
[----:B-1----:R-:W0:Y:S01]  /*fa10*/  LDC R2, c[0x0][0xc38] ;  /* 0x00030e00ff027b82 */ /* 0x002e220000000800 */
[----:B--2---:R-:W-:-:S13]  /*fa20*/  ISETP.NE.AND P0, PT, R3, RZ, PT ;  /* 0x000000ff0300720c */ /* 0x004fda0003f05270 */
[----:B------:R-:W-:Y:S01]  /*fa30*/  @P0 LOP3.LUT R16, R16, 0x2000, RZ, 0xfc, !PT ;  /* 0x0000200010100812 */ /* 0x000fe200078efcff */
[----:B------:R-:W-:Y:S06]  /*fa40*/  @P0 BAR.ARV 0x4, 0x180 ;  /* 0x0106000000000b1d */ /* 0x000fec0000002000 */
[----:B0-----:R-:W-:-:S13]  /*fa50*/  ISETP.LE.AND P0, PT, R2, UR10, PT ;  /* 0x0000000a02007c0c */ /* 0x001fda000bf03270 */
[----:B------:R-:W-:Y:S05]  /*fa60*/  @P0 BRA `(.L_x_1755) ;  /* 0x0000003c009c0947 */ /* 0x000fea0003800000 */
[----:B------:R-:W-:Y:S01]  /*fa70*/  IMAD.SHL.U32 R31, R0, 0x8, RZ ;  /* 0x00000008001f7824 */ /* 0x000fe200078e00ff */
[----:B------:R-:W-:Y:S01]  /*fa80*/  ULDC UR4, c[0x0][0x320] ;  /* 0x0000c80000047ab9 */ /* 0x000fe20000000800 */
[----:B------:R-:W-:Y:S01]  /*fa90*/  LOP3.LUT R16, R16, 0xffffffbf, RZ, 0xc0, !PT ;  /* 0xffffffbf10107812 */ /* 0x000fe200078ec0ff */
[----:B------:R-:W0:Y:S01]  /*faa0*/  S2UR UR8, SR_CgaCtaId ;  /* 0x00000000000879c3 */ /* 0x000e220000008800 */
[----:B------:R-:W-:Y:S01]  /*fab0*/  LOP3.LUT R10, R0, 0x7f, RZ, 0xc0, !PT ;  /* 0x0000007f000a7812 */ /* 0x000fe200078ec0ff */
[----:B------:R-:W-:Y:S01]  /*fac0*/  ULDC.64 UR6, c[0x0][0x2f0] ;  /* 0x0000bc0000067ab9 */ /* 0x000fe20000000a00 */
[----:B------:R-:W-:Y:S01]  /*fad0*/  LOP3.LUT R8, R31, 0x38, RZ, 0xc0, !PT ;  /* 0x000000381f087812 */ /* 0x000fe200078ec0ff */
[----:B------:R1:W-:Y:S01]  /*fae0*/  STL [R1+0x4], RZ ;  /* 0x000004ff01007387 */ /* 0x0003e20000100800 */
[----:B------:R-:W-:Y:S01]  /*faf0*/  SHF.R.U32.HI R36, RZ, 0x3, R10 ;  /* 0x00000003ff247819 */ /* 0x000fe2000001160a */
[----:B------:R-:W-:Y:S01]  /*fb00*/  ULDC UR9, c[0x0][0x2b8] ;  /* 0x0000ae0000097ab9 */ /* 0x000fe20000000800 */
[C---:B------:R-:W-:Y:S01]  /*fb10*/  LOP3.LUT R2, R8.reuse, 0x40, RZ, 0xfc, !PT ;  /* 0x0000004008027812 */ /* 0x040fe200078efcff */
[----:B------:R-:W-:Y:S01]  /*fb20*/  ULDC UR38, c[0x0][0x288] ;  /* 0x0000a20000267ab9 */ /* 0x000fe20000000800 */
[----:B------:R-:W-:Y:S01]  /*fb30*/  ISETP.GE.AND P0, PT, R8, UR4, PT ;  /* 0x0000000408007c0c */ /* 0x000fe2000bf06270 */
[----:B------:R-:W-:Y:S01]  /*fb40*/  ULDC UR36, c[0x0][0x448] ;  /* 0x0001120000247ab9 */ /* 0x000fe20000000800 */
[----:B------:R-:W-:Y:S01]  /*fb50*/  ISETP.GE.AND P1, PT, R2, UR4, PT ;  /* 0x0000000402007c0c */ /* 0x000fe2000bf26270 */
[----:B------:R-:W-:Y:S01]  /*fb60*/  IMAD.U32 R33, RZ, RZ, UR10 ;  /* 0x0000000aff217e24 */ /* 0x000fe2000f8e00ff */
[C---:B------:R-:W-:Y:S01]  /*fb70*/  LOP3.LUT R3, R8.reuse, 0x80, RZ, 0xfc, !PT ;  /* 0x0000008008037812 */ /* 0x040fe200078efcff */
[----:B------:R-:W-:Y:S01]  /*fb80*/  IMAD.MOV.U32 R22, RZ, RZ, 0x1 ;  /* 0x00000001ff167424 */ /* 0x000fe200078e00ff */
[----:B------:R-:W-:Y:S01]  /*fb90*/  LOP3.LUT R4, R8, 0xc0, RZ, 0xfc, !PT ;  /* 0x000000c008047812 */ /* 0x000fe200078efcff */
[----:B------:R-:W-:Y:S01]  /*fba0*/  IMAD.MOV.U32 R18, RZ, RZ, RZ ;  /* 0x000000ffff127224 */ /* 0x000fe200078e00ff */
[----:B------:R-:W-:Y:S01]  /*fbb0*/  ISETP.GE.AND P3, PT, R3, UR4, PT ;  /* 0x0000000403007c0c */ /* 0x000fe2000bf66270 */
[----:B------:R-:W-:Y:S01]  /*fbc0*/  UIMAD UR36, UR36, UR38, URZ ;  /* 0x00000026242472a4 */ /* 0x000fe2000f8e023f */
[----:B------:R-:W-:Y:S01]  /*fbd0*/  ISETP.GE.AND P2, PT, R4, UR4, PT ;  /* 0x0000000404007c0c */ /* 0x000fe2000bf46270 */
[----:B------:R-:W-:Y:S01]  /*fbe0*/  ULDC UR46, c[0x0][0xc] ;  /* 0x00000300002e7ab9 */ /* 0x000fe20000000800 */
[----:B------:R-:W-:Y:S01]  /*fbf0*/  SEL R3, RZ, 0xffffffff, P1 ;  /* 0xffffffffff037807 */ /* 0x000fe20000800000 */
[----:B------:R-:W-:Y:S01]  /*fc00*/  ULOP3.LUT UR47, UR39, 0x2, URZ, 0xfc, !UPT ;  /* 0x00000002272f7892 */ /* 0x000fe2000f8efc3f */
[----:B------:R-:W-:-:S02]  /*fc10*/  LOP3.LUT R5, R8, 0x180, RZ, 0xfc, !PT ;  /* 0x0000018008057812 */ /* 0x000fc400078efcff */
[----:B------:R-:W-:Y:S01]  /*fc20*/  @P1 LOP3.LUT R16, R16, 0x40, RZ, 0xfc, !PT ;  /* 0x0000004010101812 */ /* 0x000fe200078efcff */
[----:B------:R-:W-:Y:S01]  /*fc30*/  IMAD.SHL.U32 R3, R3, 0x2, RZ ;  /* 0x0000000203037824 */ /* 0x000fe200078e00ff */
[----:B------:R-:W-:Y:S02]  /*fc40*/  LOP3.LUT R6, R8, 0x1c0, RZ, 0xfc, !PT ;  /* 0x000001c008067812 */ /* 0x000fe400078efcff */
[----:B------:R-:W-:Y:S02]  /*fc50*/  LOP3.LUT R16, R16, 0xffffff7f, RZ, 0xc0, !PT ;  /* 0xffffff7f10107812 */ /* 0x000fe400078ec0ff */
[----:B------:R-:W-:Y:S02]  /*fc60*/  SEL R2, RZ, 0x1, P0 ;  /* 0x00000001ff027807 */ /* 0x000fe40000000000 */
[----:B------:R-:W-:Y:S02]  /*fc70*/  @P0 LOP3.LUT R16, R16, 0x80, RZ, 0xfc, !PT ;  /* 0x0000008010100812 */ /* 0x000fe400078efcff */
[----:B------:R-:W-:-:S02]  /*fc80*/  ISETP.GE.AND P1, PT, R5, UR4, PT ;  /* 0x0000000405007c0c */ /* 0x000fc4000bf26270 */
[----:B------:R-:W-:Y:S02]  /*fc90*/  LOP3.LUT R16, R16, 0xffffffdf, RZ, 0xc0, !PT ;  /* 0xffffffdf10107812 */ /* 0x000fe400078ec0ff */
[----:B------:R-:W-:Y:S02]  /*fca0*/  ISETP.GE.AND P0, PT, R6, UR4, PT ;  /* 0x0000000406007c0c */ /* 0x000fe4000bf06270 */
[----:B------:R-:W-:Y:S02]  /*fcb0*/  @P3 LOP3.LUT R16, R16, 0x20, RZ, 0xfc, !PT ;  /* 0x0000002010103812 */ /* 0x000fe400078efcff */
[----:B------:R-:W-:Y:S02]  /*fcc0*/  LOP3.LUT R5, R8, 0x100, RZ, 0xfc, !PT ;  /* 0x0000010008057812 */ /* 0x000fe400078efcff */
[----:B------:R-:W-:Y:S02]  /*fcd0*/  LOP3.LUT R16, R16, 0xffffffef, RZ, 0xc0, !PT ;  /* 0xffffffef10107812 */ /* 0x000fe400078ec0ff */
[----:B------:R-:W-:-:S02]  /*fce0*/  LOP3.LUT R6, R8, 0x140, RZ, 0xfc, !PT ;  /* 0x0000014008067812 */ /* 0x000fc400078efcff */
[----:B------:R-:W-:Y:S02]  /*fcf0*/  LOP3.LUT R2, R3, 0x2, R2, 0xe2, !PT ;  /* 0x0000000203027812 */ /* 0x000fe400078ee202 */
[----:B------:R-:W-:Y:S02]  /*fd00*/  @P2 LOP3.LUT R16, R16, 0x10, RZ, 0xfc, !PT ;  /* 0x0000001010102812 */ /* 0x000fe400078efcff */
[----:B------:R-:W-:Y:S02]  /*fd10*/  SEL R3, RZ, 0x4, P3 ;  /* 0x00000004ff037807 */ /* 0x000fe40001800000 */
[----:B------:R-:W-:Y:S02]  /*fd20*/  SEL R4, RZ, 0x8, P2 ;  /* 0x00000008ff047807 */ /* 0x000fe40001000000 */
[----:B------:R-:W-:Y:S02]  /*fd30*/  ISETP.GE.AND P3, PT, R5, UR4, PT ;  /* 0x0000000405007c0c */ /* 0x000fe4000bf66270 */
[----:B------:R-:W-:Y:S01]  /*fd40*/  ISETP.GE.AND P2, PT, R6, UR4, PT ;  /* 0x0000000406007c0c */ /* 0x000fe2000bf46270 */
[----:B------:R-:W-:Y:S01]  /*fd50*/  ULDC.64 UR4, c[0x0][0x418] ;  /* 0x0001060000047ab9 */ /* 0x000fe20000000a00 */
[----:B------:R-:W-:Y:S01]  /*fd60*/  LOP3.LUT R4, R4, R2, R3, 0xfe, !PT ;  /* 0x0000000204047212 */ /* 0x000fe200078efe03 */
[----:B------:R-:W-:Y:S01]  /*fd70*/  UISETP.NE.U32.AND UP0, UPT, UR4, URZ, UPT ;  /* 0x0000003f0400728c */ /* 0x000fe2000bf05070 */
[----:B------:R-:W-:-:S02]  /*fd80*/  LOP3.LUT R3, R31, 0x1f8, RZ, 0xc0, !PT ;  /* 0x000001f81f037812 */ /* 0x000fc400078ec0ff */
[----:B------:R-:W-:Y:S01]  /*fd90*/  LOP3.LUT R16, R16, 0xfffffff7, RZ, 0xc0, !PT ;  /* 0xfffffff710107812 */ /* 0x000fe200078ec0ff */
[----:B------:R-:W-:Y:S01]  /*fda0*/  UISETP.NE.AND.EX UP0, UPT, UR5, URZ, UPT, UP0 ;  /* 0x0000003f0500728c */ /* 0x000fe2000bf05300 */
[----:B------:R-:W-:Y:S01]  /*fdb0*/  LOP3.LUT R2, R3, 0x38, R0, 0x78, !PT ;  /* 0x0000003803027812 */ /* 0x000fe200078e7800 */
[----:B------:R-:W-:Y:S01]  /*fdc0*/  IMAD.SHL.U32 R3, R0, 0x10, RZ ;  /* 0x0000001000037824 */ /* 0x000fe200078e00ff */
[----:B------:R-:W-:Y:S01]  /*fdd0*/  UMOV UR5, 0x400 ;  /* 0x0000040000057882 */ /* 0x000fe20000000000 */
[----:B------:R-:W-:Y:S01]  /*fde0*/  @P3 LOP3.LUT R16, R16, 0x8, RZ, 0xfc, !PT ;  /* 0x0000000810103812 */ /* 0x000fe200078efcff */
[----:B0-----:R-:W-:Y:S01]  /*fdf0*/  ULEA UR8, UR8, UR5, 0x18 ;  /* 0x0000000508087291 */ /* 0x001fe2000f8ec03f */
[----:B------:R-:W-:Y:S01]  /*fe00*/  LOP3.LUT R31, R2, 0x200, R31, 0xf8, !PT ;  /* 0x00000200021f7812 */ /* 0x000fe200078ef81f */
[----:B------:R-:W-:Y:S01]  /*fe10*/  ULDC UR4, c[0x0][0x424] ;  /* 0x0001090000047ab9 */ /* 0x000fe20000000800 */
[----:B------:R-:W-:Y:S01]  /*fe20*/  LOP3.LUT R0, R36, 0x70, R3, 0xf8, !PT ;  /* 0x0000007024007812 */ /* 0x000fe200078ef803 */
[----:B------:R-:W-:Y:S01]  /*fe30*/  USEL UR4, UR4, 0x1, UP0 ;  /* 0x0000000104047887 */ /* 0x000fe20008000000 */
[----:B------:R-:W-:Y:S01]  /*fe40*/  SEL R7, RZ, 0x40, P1 ;  /* 0x00000040ff077807 */ /* 0x000fe20000800000 */
[----:B------:R-:W-:Y:S01]  /*fe50*/  IMAD.U32 R17, RZ, RZ, UR8 ;  /* 0x00000008ff117e24 */ /* 0x000fe2000f8e00ff */
[----:B------:R-:W-:Y:S01]  /*fe60*/  ISETP.GE.AND P1, PT, R8, UR7, PT ;  /* 0x0000000708007c0c */ /* 0x000fe2000bf26270 */
[----:B------:R-:W-:Y:S01]  /*fe70*/  UIMAD UR37, UR4, UR6, URZ ;  /* 0x00000006042572a4 */ /* 0x000fe2000f8e023f */
[----:B------:R-:W-:Y:S01]  /*fe80*/  LOP3.LUT R16, R16, 0xfffffffb, RZ, 0xc0, !PT ;  /* 0xfffffffb10107812 */ /* 0x000fe200078ec0ff */
[----:B------:R-:W-:Y:S01]  /*fe90*/  IMAD R0, R31, 0x2, R17 ;  /* 0x000000021f007824 */ /* 0x000fe200078e0211 */
[----:B------:R-:W-:Y:S01]  /*fea0*/  SEL R5, RZ, 0x10, P3 ;  /* 0x00000010ff057807 */ /* 0x000fe20001800000 */
[----:B------:R-:W-:Y:S01]  /*feb0*/  UIADD3 UR4, UR37, 0x3f, URZ ;  /* 0x0000003f25047890 */ /* 0x000fe2000fffe03f */
[----:B------:R-:W-:Y:S01]  /*fec0*/  SEL R6, RZ, 0x20, P2 ;  /* 0x00000020ff067807 */ /* 0x000fe20001000000 */
[----:B------:R-:W-:Y:S01]  /*fed0*/  UIADD3 UR48, UR37, 0x1, -UR38 ;  /* 0x0000000125307890 */ /* 0x000fe2000fffe826 */
[----:B------:R1:W-:Y:S01]  /*fee0*/  STL [R1+0x8], R0 ;  /* 0x0000080001007387 */ /* 0x0003e20000100800 */
[----:B------:R-:W-:Y:S01]  /*fef0*/  @P2 LOP3.LUT R16, R16, 0x4, RZ, 0xfc, !PT ;  /* 0x0000000410102812 */ /* 0x000fe200078efcff */
[----:B------:R-:W-:Y:S01]  /*ff00*/  USHF.R.S32.HI UR5, URZ, 0x1f, UR4 ;  /* 0x0000001f3f057899 */ /* 0x000fe20008011404 */
[----:B------:R-:W-:Y:S01]  /*ff10*/  LOP3.LUT R4, R6, R4, R5, 0xfe, !PT ;  /* 0x0000000406047212 */ /* 0x000fe200078efe05 */
[----:B------:R-:W-:Y:S01]  /*ff20*/  UIADD3 UR38, UR37, -UR38, URZ ;  /* 0x8000002625267290 */ /* 0x000fe2000fffe03f */
[----:B------:R-:W-:Y:S01]  /*ff30*/  SEL R9, RZ, 0x80, P0 ;  /* 0x00000080ff097807 */ /* 0x000fe20000000000 */
[----:B------:R-:W-:Y:S01]  /*ff40*/  ULEA.HI UR5, UR5, UR4, URZ, 0x6 ;  /* 0x0000000405057291 */ /* 0x000fe2000f8f303f */
[----:B------:R-:W-:-:S02]  /*ff50*/  ISETP.GE.AND P0, PT, R8, UR9, PT ;  /* 0x0000000908007c0c */ /* 0x000fc4000bf06270 */
[----:B------:R-:W-:Y:S01]  /*ff60*/  LOP3.LUT R4, R4, R7, RZ, 0xfc, !PT ;  /* 0x0000000704047212 */ /* 0x000fe200078efcff */
[----:B------:R-:W-:Y:S01]  /*ff70*/  USHF.R.S32.HI UR40, URZ, 0x6, UR5 ;  /* 0x000000063f287899 */ /* 0x000fe20008011405 */
[----:B------:R-:W-:Y:S02]  /*ff80*/  LOP3.LUT R16, R16, 0xfffffffd, RZ, 0xc0, !PT ;  /* 0xfffffffd10107812 */ /* 0x000fe400078ec0ff */
[----:B------:R-:W-:Y:S02]  /*ff90*/  LOP3.LUT R32, R4, R9, RZ, 0xfc, !PT ;  /* 0x0000000904207212 */ /* 0x000fe400078efcff */
[----:B------:R-:W-:Y:S02]  /*ffa0*/  @P1 LOP3.LUT R16, R16, 0x2, RZ, 0xfc, !PT ;  /* 0x0000000210101812 */ /* 0x000fe400078efcff */
[----:B------:R-:W-:Y:S02]  /*ffb0*/  LOP3.LUT R28, R4, 0x40, RZ, 0xc0, !PT ;  /* 0x00000040041c7812 */ /* 0x000fe400078ec0ff */
[----:B------:R-:W-:-:S02]  /*ffc0*/  LOP3.LUT R26, R32, 0x80, RZ, 0xc0, !PT ;  /* 0x00000080201a7812 */ /* 0x000fc400078ec0ff */
[----:B------:R-:W-:Y:S02]  /*ffd0*/  LOP3.LUT R16, R16, 0xffffefff, RZ, 0xc0, !PT ;  /* 0xffffefff10107812 */ /* 0x000fe400078ec0ff */
[----:B------:R-:W-:Y:S02]  /*ffe0*/  SHF.R.U32.HI R28, RZ, 0x2, R28 ;  /* 0x00000002ff1c7819 */ /* 0x000fe4000001161c */
[----:B------:R-:W-:Y:S02]  /*fff0*/  SHF.R.U32.HI R26, RZ, 0x3, R26 ;  /* 0x00000003ff1a7819 */ /* 0x000fe4000001161a */
[----:B-1----:R-:W-:-:S07]  /*10000*/  @P0 LOP3.LUT R16, R16, 0x1000, RZ, 0xfc, !PT ;  /* 0x0000100010100812 */ /* 0x002fce00078efcff */
.L_x_1810:
[----:B------:R-:W-:Y:S01]  /*10010*/  ULDC UR7, c[0x0][0xc60] ;  /* 0x0003180000077ab9 */ /* 0x000fe20000000800 */
[C---:B------:R-:W-:Y:S01]  /*10020*/  R2UR UR41, R33.reuse ;  /* 0x00000000212972ca */ /* 0x040fe200000e0000 */
[----:B------:R-:W-:Y:S01]  /*10030*/  UISETP.NE.AND UP0, UPT, UR7, 0x1, UPT ;  /* 0x000000010700788c */ /* 0x000fe2000bf05270 */
[----:B------:R-:W-:-:S10]  /*10040*/  R2UR UR6, R33 ;  /* 0x00000000210672ca */ /* 0x000fd400000e0000 */
        /* <DEDUP_REMOVED lines=9> */
[----:B012--5:R-:W-:Y:S05]  /*100e0*/  @P0 BRA `(.L_x_1756) ;  /* 0x0000000000200947 */ /* 0x027fea0003800000 */
        /* <DEDUP_REMOVED lines=8> */
.L_x_1756:
[----:B------:R-:W-:Y:S01]  /*10170*/  ULDC UR8, c[0x0][0xc54] ;  /* 0x0003150000087ab9 */ /* 0x000fe20000000800 */
[----:B------:R-:W-:Y:S01]  /*10180*/  UMOV UR6, UR7 ;  /* 0x0000000700067c82 */ /* 0x000fe20008000000 */
[----:B------:R-:W-:-:S11]  /*10190*/  UISETP.NE.AND UP0, UPT, UR8, 0x1, UPT ;  /* 0x000000010800788c */ /* 0x000fd6000bf05270 */
[----:B------:R-:W-:Y:S02]  /*101a0*/  @UP0 ULDC.64 UR10, c[0x0][0xc58] ;  /* 0x00031600000a0ab9 */ /* 0x000fe40000000a00 */
[----:B------:R-:W-:-:S04]  /*101b0*/  UIMAD.WIDE.U32 UR4, UR7, UR10, URZ ;  /* 0x0000000a070472a5 */ /* 0x000fc8000f8e003f */
[----:B------:R-:W-:-:S04]  /*101c0*/  @UP0 USHF.R.U32.HI UR6, URZ, UR11, UR5 ;  /* 0x0000000b3f060299 */ /* 0x000fc80008011605 */
[----:B------:R-:W-:-:S12]  /*101d0*/  UIMAD UR4, UR6, UR8, URZ ;  /* 0x00000008060472a4 */ /* 0x000fd8000f8e023f */
.L_x_1757:
[----:B------:R-:W-:Y:S01]  /*101e0*/  ULDC UR5, c[0x0][0xc48] ;  /* 0x0003120000057ab9 */ /* 0x000fe20000000800 */
[----:B------:R-:W-:Y:S01]  /*101f0*/  ULDC.64 UR8, c[0x0][0xa28] ;  /* 0x00028a0000087ab9 */ /* 0x000fe20000000a00 */
[----:B------:R-:W-:Y:S01]  /*10200*/  UISETP.NE.AND UP1, UPT, UR5, 0x1, UPT ;  /* 0x000000010500788c */ /* 0x000fe2000bf25270 */
[----:B------:R-:W-:Y:S01]  /*10210*/  IMAD.MOV.U32 R30, RZ, RZ, RZ ;  /* 0x000000ffff1e7224 */ /* 0x000fe200078e00ff */
[----:B------:R-:W-:Y:S02]  /*10220*/  UIADD3 UR4, UR7, -UR4, URZ ;  /* 0x8000000407047290 */ /* 0x000fe4000fffe03f */
[----:B------:R-:W-:Y:S01]  /*10230*/  UISETP.NE.U32.AND UP0, UPT, UR8, URZ, UPT ;  /* 0x0000003f0800728c */ /* 0x000fe2000bf05070 */
[----:B------:R-:W-:Y:S02]  /*10240*/  ULDC UR5, c[0x0][0xc54] ;  /* 0x0003150000057ab9 */ /* 0x000fe40000000800 */
[----:B------:R-:W-:Y:S02]  /*10250*/  UIMAD UR41, UR41, UR5, UR4 ;  /* 0x00000005292972a4 */ /* 0x000fe4000f8e0204 */
[----:B------:R-:W-:-:S02]  /*10260*/  UISETP.NE.AND.EX UP0, UPT, UR9, URZ, UPT, UP0 ;  /* 0x0000003f0900728c */ /* 0x000fc4000bf05300 */
[----:B------:R-:W-:Y:S01]  /*10270*/  @UP1 ULDC UR4, c[0x0][0xc4c] ;  /* 0x0003130000041ab9 */ /* 0x000fe20000000800 */
[----:B------:R-:W-:Y:S01]  /*10280*/  @UP1 ULDC UR7, c[0x0][0xc50] ;  /* 0x0003140000071ab9 */ /* 0x000fe20000000800 */
[----:B------:R-:W-:Y:S02]  /*10290*/  UIMAD.WIDE.U32 UR4, UR41, UR4, URZ ;  /* 0x00000004290472a5 */ /* 0x000fe4000f8e003f */
[----:B------:R-:W-:Y:S01]  /*102a0*/  UMOV UR42, UR41 ;  /* 0x00000029002a7c82 */ /* 0x000fe20008000000 */
[----:B------:R-:W-:Y:S01]  /*102b0*/  ULOP3.LUT UR6, UR6, 0x3ffffff, URZ, 0x3c, !UPT ;  /* 0x03ffffff06067892 */ /* 0x000fe2000f8e3c3f */
[----:B------:R-:W-:Y:S01]  /*102c0*/  PLOP3.LUT P0, PT, PT, PT, UP0, 0x80, 0x0 ;  /* 0x000000000000781c */ /* 0x000fe20003f0f008 */
[----:B------:R-:W-:-:S03]  /*102d0*/  @UP1 USHF.R.U32.HI UR42, URZ, UR7, UR5 ;  /* 0x000000073f2a1299 */ /* 0x000fc60008011605 */
[----:B------:R-:W-:Y:S02]  /*102e0*/  @UP0 ULDC.64 UR4, c[0x0][0xa28] ;  /* 0x00028a0000040ab9 */ /* 0x000fe40000000a00 */
[----:B------:R-:W-:-:S06]  /*102f0*/  @UP0 UIMAD.WIDE UR4, UR42, 0x4, UR4 ;  /* 0x000000042a0408a5 */ /* 0x000fcc000f8e0204 */
[----:B------:R-:W-:Y:S01]  /*10300*/  MOV R3, UR5 ;  /* 0x0000000500037c02 */ /* 0x000fe20008000f00 */
[----:B------:R-:W-:Y:S01]  /*10310*/  IMAD.U32 R2, RZ, RZ, UR4 ;  /* 0x00000004ff027e24 */ /* 0x000fe2000f8e00ff */
[----:B------:R-:W-:Y:S01]  /*10320*/  ULDC UR5, c[0x0][0x448] ;  /* 0x0001120000057ab9 */ /* 0x000fe20000000800 */
[----:B------:R-:W-:Y:S01]  /*10330*/  ULDC UR4, c[0x0][0xc3c] ;  /* 0x00030f0000047ab9 */ /* 0x000fe20000000800 */
[----:B------:R-:W-:Y:S02]  /*10340*/  UISETP.NE.AND UP2, UPT, UR5, 0x1, UPT ;  /* 0x000000010500788c */ /* 0x000fe4000bf45270 */
[----:B------:R-:W-:Y:S01]  /*10350*/  UIADD3 UR6, UR6, UR4, URZ ;  /* 0x0000000406067290 */ /* 0x000fe2000fffe03f */
[----:B------:R0:W5:Y:S01]  /*10360*/  @P0 LDG.E R30, desc[UR52][R2.64] ;  /* 0x00000034021e0981 */ /* 0x000162000c1e1900 */
[----:B------:R-:W-:Y:S02]  /*10370*/  UP2UR UR49, UPR, URZ, 0x4 ;  /* 0x000000043f317883 */ /* 0x000fe40008000000 */
[----:B------:R-:W-:-:S04]  /*10380*/  USHF.L.U32 UR43, UR6, 0x6, URZ ;  /* 0x00000006062b7899 */ /* 0x000fc8000800063f */
[----:B------:R-:W-:Y:S01]  /*10390*/  UIADD3 UR6, UR43, 0x3f, URZ ;  /* 0x0000003f2b067890 */ /* 0x000fe2000fffe03f */
[----:B------:R-:W-:Y:S01]  /*103a0*/  @UP2 ULDC UR4, c[0x0][0x44c] ;  /* 0x0001130000042ab9 */ /* 0x000fe20000000800 */
[----:B------:R-:W-:Y:S02]  /*103b0*/  @UP2 ULDC UR7, c[0x0][0x450] ;  /* 0x0001140000072ab9 */ /* 0x000fe40000000800 */
[----:B------:R-:W-:-:S04]  /*103c0*/  UIMAD.WIDE.U32 UR4, UR6, UR4, URZ ;  /* 0x00000004060472a5 */ /* 0x000fc8000f8e003f */
[----:B------:R-:W-:-:S03]  /*103d0*/  @UP2 USHF.R.U32.HI UR6, URZ, UR7, UR5 ;  /* 0x000000073f062299 */ /* 0x000fc60008011605 */
[----:B------:R-:W-:Y:S01]  /*103e0*/  ULDC.64 UR4, c[0x0][0x9e0] ;  /* 0x0002780000047ab9 */ /* 0x000fe20000000a00 */
[----:B------:R-:W-:Y:S02]  /*103f0*/  UIADD3 UR6, UR48, UR6, URZ ;  /* 0x0000000630067290 */ /* 0x000fe4000fffe03f */
[----:B------:R-:W-:Y:S02]  /*10400*/  UISETP.GE.AND UP0, UPT, UR5, 0x1, UPT ;  /* 0x000000010500788c */ /* 0x000fe4000bf06270 */
[----:B------:R-:W-:-:S04]  /*10410*/  UIADD3 UR4, UR6, UR4, URZ ;  /* 0x0000000406047290 */ /* 0x000fc8000fffe03f */
[----:B------:R-:W-:-:S13]  /*10420*/  PLOP3.LUT P0, PT, PT, PT, UP0, 0x40, 0x0 ;  /* 0x000000000000781c */ /* 0x000fda0003f0e808 */
[----:B0-----:R-:W-:Y:S05]  /*10430*/  @P0 BRA `(.L_x_1758) ;  /* 0x0000000000440947 */ /* 0x001fea0003800000 */
        /* <DEDUP_REMOVED lines=10> */
.L_x_1759:
[----:B------:R-:W-:-:S11]  /*104e0*/  UISETP.NE.AND UP1, UPT, UR5, 0x1, UPT ;  /* 0x000000010500788c */ /* 0x000fd6000bf25270 */
[----:B------:R-:W-:Y:S02]  /*104f0*/  @UP1 ULDC.64 UR10, c[0x0][0x9e8] ;  /* 0x00027a00000a1ab9 */ /* 0x000fe40000000a00 */
[----:B------:R-:W-:-:S04]  /*10500*/  UIMAD.WIDE.U32 UR6, UR8, UR10, URZ ;  /* 0x0000000a080672a5 */ /* 0x000fc8000f8e003f */
[----:B------:R-:W-:-:S12]  /*10510*/  @UP1 USHF.R.U32.HI UR8, URZ, UR11, UR7 ;  /* 0x0000000b3f081299 */ /* 0x000fd80008011607 */
.L_x_1760:
[----:B------:R-:W-:-:S04]  /*10520*/  UIMAD UR8, UR8, UR5, UR5 ;  /* 0x00000005080872a4 */ /* 0x000fc8000f8e0205 */
[----:B------:R-:W-:-:S04]  /*10530*/  UISETP.LT.AND UP1, UPT, UR4, UR8, UPT ;  /* 0x000000080400728c */ /* 0x000fc8000bf21270 */
[----:B------:R-:W-:-:S12]  /*10540*/  USEL UR4, UR4, UR8, UP1 ;  /* 0x0000000804047287 */ /* 0x000fd80008800000 */
.L_x_1758:
[----:B------:R-:W-:Y:S01]  /*10550*/  UISETP.NE.AND UP1, UPT, UR49, URZ, UPT ;  /* 0x0000003f3100728c */ /* 0x000fe2000bf25270 */
[----:B------:R-:W-:Y:S01]  /*10560*/  PLOP3.LUT P0, PT, PT, PT, UP0, 0x40, 0x0 ;  /* 0x000000000000781c */ /* 0x000fe20003f0e808 */
[----:B------:R-:W-:-:S04]  /*10570*/  UIADD3 UR4, UR4, 0x3f, URZ ;  /* 0x0000003f04047890 */ /* 0x000fc8000fffe03f */
[----:B------:R-:W-:-:S04]  /*10580*/  USHF.R.S32.HI UR8, URZ, 0x1f, UR4 ;  /* 0x0000001f3f087899 */ /* 0x000fc80008011404 */
[----:B------:R-:W-:Y:S01]  /*10590*/  ULEA.HI UR8, UR8, UR4, URZ, 0x6 ;  /* 0x0000000408087291 */ /* 0x000fe2000f8f303f */
[----:B------:R-:W-:Y:S01]  /*105a0*/  @UP1 ULDC UR6, c[0x0][0x44c] ;  /* 0x0001130000061ab9 */ /* 0x000fe20000000800 */
[----:B------:R-:W-:Y:S01]  /*105b0*/  @UP1 ULDC UR9, c[0x0][0x450] ;  /* 0x0001140000091ab9 */ /* 0x000fe20000000800 */
[----:B------:R-:W-:Y:S02]  /*105c0*/  UIMAD.WIDE.U32 UR6, UR43, UR6, URZ ;  /* 0x000000062b0672a5 */ /* 0x000fe4000f8e003f */
[----:B------:R-:W-:Y:S01]  /*105d0*/  UMOV UR4, UR43 ;  /* 0x0000002b00047c82 */ /* 0x000fe20008000000 */
[----:B------:R-:W-:Y:S02]  /*105e0*/  USHF.R.S32.HI UR8, URZ, 0x6, UR8 ;  /* 0x000000063f087899 */ /* 0x000fe40008011408 */
[----:B------:R-:W-:Y:S02]  /*105f0*/  @UP1 USHF.R.U32.HI UR4, URZ, UR9, UR7 ;  /* 0x000000093f041299 */ /* 0x000fe40008011607 */
[----:B------:R-:W-:-:S02]  /*10600*/  UISETP.LT.AND UP1, UPT, UR40, UR8, UPT ;  /* 0x000000082800728c */ /* 0x000fc4000bf21270 */
[----:B------:R-:W-:Y:S01]  /*10610*/  UIADD3 UR4, UR38, UR4, URZ ;  /* 0x0000000426047290 */ /* 0x000fe2000fffe03f */
[----:B------:R-:W-:Y:S01]  /*10620*/  ULDC UR6, c[0x0][0x9dc] ;  /* 0x0002770000067ab9 */ /* 0x000fe20000000800 */
[----:B------:R-:W-:Y:S02]  /*10630*/  USEL UR44, UR40, UR8, UP1 ;  /* 0x00000008282c7287 */ /* 0x000fe40008800000 */
[----:B------:R-:W-:Y:S01]  /*10640*/  UIADD3 UR8, UR4, -UR6, URZ ;  /* 0x8000000604087290 */ /* 0x000fe2000fffe03f */
[----:B------:R-:W-:Y:S11]  /*10650*/  @P0 BRA `(.L_x_1761) ;  /* 0x0000000000440947 */ /* 0x000ff60003800000 */
        /* <DEDUP_REMOVED lines=10> */
.L_x_1762:
[----:B------:R-:W-:-:S11]  /*10700*/  UISETP.NE.AND UP0, UPT, UR5, 0x1, UPT ;  /* 0x000000010500788c */ /* 0x000fd6000bf05270 */
[----:B------:R-:W-:Y:S02]  /*10710*/  @UP0 ULDC.64 UR10, c[0x0][0x9e8] ;  /* 0x00027a00000a0ab9 */ /* 0x000fe40000000a00 */
[----:B------:R-:W-:-:S04]  /*10720*/  UIMAD.WIDE.U32 UR6, UR4, UR10, URZ ;  /* 0x0000000a040672a5 */ /* 0x000fc8000f8e003f */
[----:B------:R-:W-:-:S12]  /*10730*/  @UP0 USHF.R.U32.HI UR4, URZ, UR11, UR7 ;  /* 0x0000000b3f040299 */ /* 0x000fd80008011607 */
.L_x_1763:
[----:B------:R-:W-:-:S04]  /*10740*/  UIMAD UR4, UR4, UR5, URZ ;  /* 0x00000005040472a4 */ /* 0x000fc8000f8e023f */
[----:B------:R-:W-:-:S04]  /*10750*/  UISETP.LT.AND UP0, UPT, UR8, UR4, UPT ;  /* 0x000000040800728c */ /* 0x000fc8000bf01270 */
[----:B------:R-:W-:-:S12]  /*10760*/  USEL UR8, UR8, UR4, !UP0 ;  /* 0x0000000408087287 */ /* 0x000fd8000c000000 */
.L_x_1761:
[----:B------:R-:W-:Y:S01]  /*10770*/  USHF.R.S32.HI UR4, URZ, 0x1f, UR8 ;  /* 0x0000001f3f047899 */ /* 0x000fe20008011408 */
[----:B------:R-:W-:Y:S03]  /*10780*/  BSSY B7, `(.L_x_1764) ;  /* 0x00002fc000077945 */ /* 0x000fe60003800000 */
[----:B------:R-:W-:-:S04]  /*10790*/  ULEA.HI UR4, UR4, UR8, URZ, 0x6 ;  /* 0x0000000804047291 */ /* 0x000fc8000f8f303f */
[----:B------:R-:W-:-:S04]  /*107a0*/  USHF.R.S32.HI UR4, URZ, 0x6, UR4 ;  /* 0x000000063f047899 */ /* 0x000fc80008011404 */
[----:B------:R-:W-:-:S04]  /*107b0*/  UISETP.LT.AND UP0, UPT, URZ, UR4, UPT ;  /* 0x000000043f00728c */ /* 0x000fc8000bf01270 */
[----:B------:R-:W-:-:S04]  /*107c0*/  USEL UR45, URZ, UR4, !UP0 ;  /* 0x000000043f2d7287 */ /* 0x000fc8000c000000 */
[----:B------:R-:W-:-:S06]  /*107d0*/  UISETP.GT.AND UP0, UPT, UR44, UR45, UPT ;  /* 0x0000002d2c00728c */ /* 0x000fcc000bf04270 */
[----:B------:R-:W-:-:S13]  /*107e0*/  PLOP3.LUT P0, PT, PT, PT, UP0, 0x80, 0x0 ;  /* 0x000000000000781c */ /* 0x000fda0003f0f008 */
[----:B------:R-:W-:Y:S05]  /*107f0*/  @P0 BRA `(.L_x_1765) ;  /* 0x0000000000440947 */ /* 0x000fea0003800000 */
[----:B------:R-:W0:Y:S02]  /*10800*/  S2R R0, SR_TID.X ;  /* 0x0000000000007919 */ /* 0x000e240000002100 */
[----:B0-----:R-:W-:-:S04]  /*10810*/  LOP3.LUT R0, R0, 0x7f, RZ, 0xc0, !PT ;  /* 0x0000007f00007812 */ /* 0x001fc800078ec0ff */
[----:B------:R-:W-:-:S13]  /*10820*/  ISETP.NE.AND P1, PT, R0, RZ, PT ;  /* 0x000000ff0000720c */ /* 0x000fda0003f25270 */
[----:B------:R-:W-:Y:S05]  /*10830*/  @P1 BRA `(.L_x_1766) ;  /* 0x0000002c00c01947 */ /* 0x000fea0003800000 */
[----:B------:R-:W0:Y:S01]  /*10840*/  S2R R7, SR_LANEID ;  /* 0x0000000000077919 */ /* 0x000e220000000000 */
[----:B------:R-:W-:Y:S01]  /*10850*/  VOTEU.ANY UR4, UPT, PT ;  /* 0x0000000000047886 */ /* 0x000fe200038e0100 */
[----:B------:R-:W1:Y:S01]  /*10860*/  LDC.64 R2, c[0x0][0xc80] ;  /* 0x00032000ff027b82 */ /* 0x000e620000000a00 */
[----:B------:R-:W0:Y:S08]  /*10870*/  FLO.U32 R0, UR4 ;  /* 0x0000000400007d00 */ /* 0x000e3000080e0000 */
[----:B------:R-:W1:Y:S01]  /*10880*/  POPC R5, UR4 ;  /* 0x0000000400057d09 */ /* 0x000e620008000000 */
[----:B0-----:R-:W-:-:S13]  /*10890*/  ISETP.EQ.U32.AND P0, PT, R0, R7, PT ;  /* 0x000000070000720c */ /* 0x001fda0003f02070 */
[----:B-1----:R-:W2:Y:S01]  /*108a0*/  @P0 ATOMG.E.ADD.STRONG.GPU PT, R3, desc[UR52][R2.64], R5 ;  /* 0x00000005020309a8 */ /* 0x002ea200081ee1f4 */
[----:B------:R-:W0:Y:S02]  /*108b0*/  S2R R4, SR_LTMASK ;  /* 0x0000000000047919 */ /* 0x000e240000003900 */
[----:B0-----:R-:W-:-:S04]  /*108c0*/  LOP3.LUT R4, R4, UR4, RZ, 0xc0, !PT ;  /* 0x0000000404047c12 */ /* 0x001fc8000f8ec0ff */
[----:B------:R-:W0:Y:S01]  /*108d0*/  POPC R33, R4 ;  /* 0x0000000400217309 */ /* 0x000e220000000000 */
[----:B--2---:R-:W0:Y:S02]  /*108e0*/  SHFL.IDX PT, R0, R3, R0, 0x1f ;  /* 0x00001f0003007589 */ /* 0x004e2400000e0000 */
[----:B0-----:R-:W-:Y:S01]  /*108f0*/  IADD3 R33, R0, UR46, R33 ;  /* 0x0000002e00217c10 */ /* 0x001fe2000fffe021 */
[----:B------:R-:W-:Y:S06]  /*10900*/  BRA `(.L_x_1766) ;  /* 0x0000002c008c7947 */ /* 0x000fec0003800000 */
.L_x_1765:
        /* <DEDUP_REMOVED lines=20> */
.L_x_1768:
[----:B------:R-:W-:Y:S05]  /*10a50*/  BSYNC B6 ;  /* 0x0000000000067941 */ /* 0x000fea0003800000 */
.L_x_1767:
        /* <DEDUP_REMOVED lines=20> */
.L_x_1771:
        /* <DEDUP_REMOVED lines=15> */
.L_x_1770:
[----:B------:R-:W-:Y:S05]  /*10c90*/  BSYNC B6 ;  /* 0x0000000000067941 */ /* 0x000fea0003800000 */
.L_x_1769:
[----:B------:R-:W-:Y:S01]  /*10ca0*/  ULDC.64 UR4, c[0x0][0x9f8] ;  /* 0x00027e0000047ab9 */ /* 0x000fe20000000a00 */
[----:B------:R-:W-:Y:S01]  /*10cb0*/  IMAD.U32 R24, RZ, RZ, UR42 ;  /* 0x0000002aff187e24 */ /* 0x000fe2000f8e00ff */
[----:B------:R-:W-:Y:S01]  /*10cc0*/  UISETP.NE.U32.AND UP0, UPT, UR4, URZ, UPT ;  /* 0x0000003f0400728c */ /* 0x000fe2000bf05070 */
[----:B------:R-:W0:Y:S03]  /*10cd0*/  LDC R10, c[0x0][0x430] ;  /* 0x00010c00ff0a7b82 */ /* 0x000e260000000800 */
[----:B------:R-:W-:-:S06]  /*10ce0*/  UISETP.NE.AND.EX UP0, UPT, UR5, URZ, UPT, UP0 ;  /* 0x0000003f0500728c */ /* 0x000fcc000bf05300 */
[----:B------:R-:W-:-:S05]  /*10cf0*/  PLOP3.LUT P0, PT, PT, PT, UP0, 0x80, 0x0 ;  /* 0x000000000000781c */ /* 0x000fca0003f0f008 */
[----:B------:R-:W-:Y:S02]  /*10d00*/  @UP0 ULDC.64 UR4, c[0x0][0x9f8] ;  /* 0x00027e0000040ab9 */ /* 0x000fe40000000a00 */
[----:B------:R-:W-:-:S06]  /*10d10*/  @UP0 UIMAD.WIDE UR4, UR42, 0x4, UR4 ;  /* 0x000000042a0408a5 */ /* 0x000fcc000f8e0204 */
[----:B------:R-:W-:Y:S01]  /*10d20*/  IMAD.U32 R2, RZ, RZ, UR4 ;  /* 0x00000004ff027e24 */ /* 0x000fe2000f8e00ff */
[----:B------:R-:W-:Y:S01]  /*10d30*/  MOV R3, UR5 ;  /* 0x0000000500037c02 */ /* 0x000fe20008000f00 */
[----:B------:R-:W-:Y:S01]  /*10d40*/  IMAD.U32 R27, RZ, RZ, UR44 ;  /* 0x0000002cff1b7e24 */ /* 0x000fe2000f8e00ff */
[----:B------:R-:W-:-:S03]  /*10d50*/  ULDC UR4, c[0x0][0xc48] ;  /* 0x0003120000047ab9 */ /* 0x000fc60000000800 */
[----:B------:R1:W5:Y:S01]  /*10d60*/  @P0 LDG.E R24, desc[UR52][R2.64] ;  /* 0x0000003402180981 */ /* 0x000362000c1e1900 */
[----:B------:R-:W-:Y:S01]  /*10d70*/  UMOV UR5, 0xffffffff ;  /* 0xffffffff00057882 */ /* 0x000fe20000000000 */
[----:B------:R-:W-:Y:S01]  /*10d80*/  IMAD.U32 R19, RZ, RZ, UR4 ;  /* 0x00000004ff137e24 */ /* 0x000fe2000f8e00ff */
[----:B------:R-:W-:Y:S01]  /*10d90*/  LEA R27, R27, 0xffffffc0, 0x6 ;  /* 0xffffffc01b1b7811 */ /* 0x000fe200078e30ff */
[----:B------:R-:W-:Y:S06]  /*10da0*/  BRA.DIV UR5, `(.L_x_1772) ;  /* 0x0000003205b47947 */ /* 0x000fec000b800000 */
.L_x_1827:
[----:B------:R-:W2:Y:S01]  /*10db0*/  S2R R8, SR_TID.X ;  /* 0x0000000000087919 */ /* 0x000ea20000002100 */
[----:B0-----:R-:W-:Y:S01]  /*10dc0*/  ISETP.NE.AND P1, PT, R10, 0x1, PT ;  /* 0x000000010a00780c */ /* 0x001fe20003f25270 */
[----:B------:R-:W-:Y:S01]  /*10dd0*/  IMAD.MOV.U32 R34, RZ, RZ, RZ ;  /* 0x000000ffff227224 */ /* 0x000fe200078e00ff */
[----:B-----5:R-:W-:Y:S02]  /*10de0*/  SHF.R.S32.HI R29, RZ, 0x1f, R24 ;  /* 0x0000001fff1d7819 */ /* 0x020fe40000011418 */
[----:B------:R-:W-:-:S09]  /*10df0*/  LOP3.LUT R16, R16, 0xfffffbff, RZ, 0xc0, !PT ;  /* 0xfffffbff10107812 */ /* 0x000fd200078ec0ff */
[----:B------:R-:W0:Y:S01]  /*10e00*/  @P1 LDC R0, c[0x0][0x434] ;  /* 0x00010d00ff001b82 */ /* 0x000e220000000800 */
[----:B------:R-:W-:-:S07]  /*10e10*/  @P1 LOP3.LUT R16, R16, 0x400, RZ, 0xfc, !PT ;  /* 0x0000040010101812 */ /* 0x000fce00078efcff */
[----:B-1----:R-:W1:Y:S01]  /*10e20*/  @P1 LDC R3, c[0x0][0x438] ;  /* 0x00010e00ff031b82 */ /* 0x002e620000000800 */
[----:B--2---:R-:W-:-:S05]  /*10e30*/  IMAD.SHL.U32 R8, R8, 0x10, RZ ;  /* 0x0000001008087824 */ /* 0x004fca00078e00ff */
[----:B------:R-:W-:-:S05]  /*10e40*/  LOP3.LUT R8, R36, 0x70, R8, 0xf8, !PT ;  /* 0x0000007024087812 */ /* 0x000fca00078ef808 */
[----:B------:R-:W-:-:S05]  /*10e50*/  IMAD.IADD R35, R8, 0x1, R27 ;  /* 0x0000000108237824 */ /* 0x000fca00078e021b */
[C---:B------:R-:W-:Y:S01]  /*10e60*/  ISETP.GE.AND P0, PT, R35.reuse, UR37, PT ;  /* 0x0000002523007c0c */ /* 0x040fe2000bf06270 */
[----:B------:R-:W-:-:S03]  /*10e70*/  IMAD.IADD R35, R35, 0x1, R30 ;  /* 0x0000000123237824 */ /* 0x000fc600078e021e */
[----:B------:R-:W-:Y:S01]  /*10e80*/  ISETP.GT.U32.OR P0, PT, R8, 0x3f, P0 ;  /* 0x0000003f0800780c */ /* 0x000fe20000704470 */
[----:B0-----:R-:W-:-:S04]  /*10e90*/  @P1 IMAD.HI.U32 R0, R35, R0, RZ ;  /* 0x0000000023001227 */ /* 0x001fc800078e00ff */
[----:B------:R-:W-:Y:S01]  /*10ea0*/  IMAD.MOV.U32 R9, RZ, RZ, R35 ;  /* 0x000000ffff097224 */ /* 0x000fe200078e0023 */
[----:B-1----:R-:W-:-:S07]  /*10eb0*/  @P1 SHF.R.U32.HI R9, RZ, R3, R0 ;  /* 0x00000003ff091219 */ /* 0x002fce0000011600 */
[----:B------:R-:W0:Y:S01]  /*10ec0*/  @!P0 LDC.64 R6, c[0x0][0x428] ;  /* 0x00010a00ff068b82 */ /* 0x000e220000000a00 */
[--C-:B------:R-:W-:Y:S01]  /*10ed0*/  @!P0 SHF.R.S32.HI R3, RZ, 0x1f, R9.reuse ;  /* 0x0000001fff038819 */ /* 0x100fe20000011409 */
[----:B------:R-:W-:-:S06]  /*10ee0*/  @!P0 IMAD.MOV.U32 R2, RZ, RZ, R9 ;  /* 0x000000ffff028224 */ /* 0x000fcc00078e0009 */
[----:B------:R-:W1:Y:S01]  /*10ef0*/  @!P0 LDC.64 R4, c[0x0][0x418] ;  /* 0x00010600ff048b82 */ /* 0x000e620000000a00 */
[-C--:B0-----:R-:W-:Y:S02]  /*10f00*/  @!P0 IMAD R0, R29, R6.reuse, RZ ;  /* 0x000000061d008224 */ /* 0x081fe400078e02ff */
[----:B------:R-:W-:-:S04]  /*10f10*/  @!P0 IMAD.WIDE.U32 R2, R24, R6, R2 ;  /* 0x0000000618028225 */ /* 0x000fc800078e0002 */
[----:B------:R-:W-:Y:S01]  /*10f20*/  @!P0 IMAD R7, R24, R7, R0 ;  /* 0x0000000718078224 */ /* 0x000fe200078e0200 */
[----:B-1----:R-:W-:-:S03]  /*10f30*/  @!P0 LEA R4, P1, R2, R4, 0x2 ;  /* 0x0000000402048211 */ /* 0x002fc600078210ff */
[----:B------:R-:W-:-:S05]  /*10f40*/  @!P0 IMAD.IADD R0, R3, 0x1, R7 ;  /* 0x0000000103008824 */ /* 0x000fca00078e0207 */
[----:B------:R-:W-:Y:S01]  /*10f50*/  @!P0 LEA.HI.X R5, R2, R5, R0, 0x2, P1 ;  /* 0x0000000502058211 */ /* 0x000fe200008f1400 */
[----:B------:R-:W-:Y:S02]  /*10f60*/  IMAD.U32 R2, RZ, RZ, UR47 ;  /* 0x0000002fff027e24 */ /* 0x000fe4000f8e00ff */
[----:B------:R-:W-:Y:S02]  /*10f70*/  IMAD.MOV R0, RZ, RZ, -R9 ;  /* 0x000000ffff007224 */ /* 0x000fe400078e0a09 */
[----:B------:R0:W5:Y:S01]  /*10f80*/  @!P0 LDG.E R34, desc[UR52][R4.64] ;  /* 0x0000003404228981 */ /* 0x000162000c1e1900 */
[----:B------:R-:W-:Y:S01]  /*10f90*/  ISETP.NE.AND P2, PT, R2, 0x3, PT ;  /* 0x000000030200780c */ /* 0x000fe20003f45270 */
[----:B------:R-:W-:Y:S01]  /*10fa0*/  IMAD R35, R10, R0, R35 ;  /* 0x000000000a237224 */ /* 0x000fe200078e0223 */
[----:B------:R-:W-:Y:S01]  /*10fb0*/  ISETP.GT.U32.AND P0, PT, R8, 0x3f, PT ;  /* 0x0000003f0800780c */ /* 0x000fe20003f04070 */
[----:B------:R-:W-:Y:S01]  /*10fc0*/  IMAD R0, RZ, RZ, -UR42 ;  /* 0x8000002aff007e24 */ /* 0x000fe2000f8e02ff */
[----:B------:R-:W-:-:S03]  /*10fd0*/  LOP3.LUT R16, R16, 0xfffffeff, RZ, 0xc0, !PT ;  /* 0xfffffeff10107812 */ /* 0x000fc600078ec0ff */
[----:B------:R-:W-:-:S05]  /*10fe0*/  IMAD R19, R19, R0, UR41 ;  /* 0x0000002913137e24 */ /* 0x000fca000f8e0200 */
[----:B------:R-:W-:Y:S02]  /*10ff0*/  SHF.R.S32.HI R23, RZ, 0x1f, R19 ;  /* 0x0000001fff177819 */ /* 0x000fe40000011413 */
[----:B------:R-:W-:-:S04]  /*11000*/  @P2 LOP3.LUT R16, R16, 0x100, RZ, 0xfc, !PT ;  /* 0x0000010010102812 */ /* 0x000fc800078efcff */
[----:B------:R-:W-:-:S04]  /*11010*/  LOP3.LUT R16, R16, 0xfffffffe, RZ, 0xc0, !PT ;  /* 0xfffffffe10107812 */ /* 0x000fc800078ec0ff */
[----:B------:R-:W-:Y:S01]  /*11020*/  @P0 LOP3.LUT R16, R16, 0x1, RZ, 0xfc, !PT ;  /* 0x0000000110100812 */ /* 0x000fe200078efcff */
[----:B0-----:R-:W-:Y:S06]  /*11030*/  @!P2 BRA `(.L_x_1773) ;  /* 0x000000000004a947 */ /* 0x001fec0003800000 */
[----:B------:R-:W-:Y:S01]  /*11040*/  BPT.TRAP 0x1 ;  /* 0x000000040000795c */ /* 0x000fe20000300000 */
.L_x_1773:
[----:B------:R-:W-:Y:S01]  /*11050*/  IMAD R25, R18, 0x8, R17 ;  /* 0x0000000812197824 */ /* 0x000fe200078e0211 */
[----:B------:R-:W-:Y:S01]  /*11060*/  SHF.L.U32 R0, R22, 0x1f, RZ ;  /* 0x0000001f16007819 */ /* 0x000fe200000006ff */
[----:B------:R-:W-:Y:S03]  /*11070*/  BSSY B0, `(.L_x_1774) ;  /* 0x0000003000007945 */ /* 0x000fe60003800000 */
[----:B------:R-:W0:Y:S02]  /*11080*/  SYNCS.PHASECHK.TRANS64.TRYWAIT P0, [R25+URZ+0x28c40], R0 ;  /* 0x028c4000190075a7 */ /* 0x000e24000800017f */
[----:B0-----:R-:W-:Y:S05]  /*11090*/  @!P0 BRA `(.L_x_1775) ;  /* 0x0000003000248947 */ /* 0x001fea0003800000 */
.L_x_1828:
[----:B------:R-:W-:Y:S05]  /*110a0*/  BSYNC B0 ;  /* 0x0000000000007941 */ /* 0x000fea0003800000 */
.L_x_1774:
[----:B------:R-:W-:Y:S01]  /*110b0*/  SHF.R.S32.HI R37, RZ, 0x1f, R35 ;  /* 0x0000001fff257819 */ /* 0x000fe20000011423 */
[----:B------:R-:W1:Y:S01]  /*110c0*/  S2R R6, SR_TID.X ;  /* 0x0000000000067919 */ /* 0x000e620000002100 */
[----:B------:R-:W-:Y:S01]  /*110d0*/  ULDC.64 UR4, c[0x0][0x300] ;  /* 0x0000c00000047ab9 */ /* 0x000fe20000000a00 */
[----:B-----5:R-:W-:Y:S01]  /*110e0*/  SHF.R.S32.HI R4, RZ, 0x1f, R34 ;  /* 0x0000001fff047819 */ /* 0x020fe20000011422 */
[----:B------:R-:W-:Y:S01]  /*110f0*/  IMAD.WIDE.U32 R2, R35, UR4, RZ ;  /* 0x0000000423027c25 */ /* 0x000fe2000f8e00ff */
[----:B------:R-:W-:Y:S02]  /*11100*/  IADD3 R27, -R36, UR37, -R27 ;  /* 0x00000025241b7c10 */ /* 0x000fe4000fffe91b */
[----:B------:R-:W-:Y:S01]  /*11110*/  LOP3.LUT P2, RZ, R16, 0x2, RZ, 0xc0, !PT ;  /* 0x0000000210ff7812 */ /* 0x000fe2000784c0ff */
[----:B0-----:R-:W-:Y:S01]  /*11120*/  IMAD R0, R37, UR4, RZ ;  /* 0x0000000425007c24 */ /* 0x001fe2000f8e02ff */
[----:B------:R0:W-:Y:S03]  /*11130*/  STL [R1], R4 ;  /* 0x0000000401007387 */ /* 0x0001e60000100800 */
[----:B------:R-:W-:Y:S01]  /*11140*/  IMAD R5, R35, UR5, R0 ;  /* 0x0000000523057c24 */ /* 0x000fe2000f8e0200 */
[----:B------:R-:W-:-:S03]  /*11150*/  ULDC.64 UR4, c[0x0][0x310] ;  /* 0x0000c40000047ab9 */ /* 0x000fc60000000a00 */
[----:B------:R-:W-:Y:S02]  /*11160*/  IMAD.IADD R3, R3, 0x1, R5 ;  /* 0x0000000103037824 */ /* 0x000fe400078e0205 */
[----:B------:R-:W-:Y:S02]  /*11170*/  IMAD R5, R4, UR4, RZ ;  /* 0x0000000404057c24 */ /* 0x000fe4000f8e02ff */
[----:B------:R-:W-:-:S04]  /*11180*/  IMAD.WIDE.U32 R2, R34, UR4, R2 ;  /* 0x0000000422027c25 */ /* 0x000fc8000f8e0002 */
[----:B------:R-:W-:Y:S01]  /*11190*/  IMAD R5, R34, UR5, R5 ;  /* 0x0000000522057c24 */ /* 0x000fe2000f8e0205 */
[----:B------:R-:W-:Y:S01]  /*111a0*/  ULDC.64 UR4, c[0x0][0x308] ;  /* 0x0000c20000047ab9 */ /* 0x000fe20000000a00 */
[----:B0-----:R-:W-:Y:S02]  /*111b0*/  IMAD R4, R18, 0x1000, R31 ;  /* 0x0000100012047824 */ /* 0x001fe400078e021f */
[----:B------:R-:W-:Y:S02]  /*111c0*/  IMAD.IADD R3, R3, 0x1, R5 ;  /* 0x0000000103037824 */ /* 0x000fe400078e0205 */
[----:B------:R-:W-:Y:S02]  /*111d0*/  IMAD R0, R23, UR4, RZ ;  /* 0x0000000417007c24 */ /* 0x000fe4000f8e02ff */
[----:B------:R-:W-:-:S04]  /*111e0*/  IMAD.WIDE.U32 R2, R19, UR4, R2 ;  /* 0x0000000413027c25 */ /* 0x000fc8000f8e0002 */
[----:B------:R-:W-:Y:S01]  /*111f0*/  IMAD R5, R19, UR5, R0 ;  /* 0x0000000513057c24 */ /* 0x000fe2000f8e0200 */
[----:B------:R-:W-:Y:S01]  /*11200*/  ULDC.64 UR4, c[0x0][0x2e8] ;  /* 0x0000ba0000047ab9 */ /* 0x000fe20000000a00 */
[----:B-1----:R-:W-:Y:S01]  /*11210*/  IMAD.SHL.U32 R6, R6, 0x8, RZ ;  /* 0x0000000806067824 */ /* 0x002fe200078e00ff */
[----:B------:R-:W-:Y:S01]  /*11220*/  LEA R0, P0, R2, UR4, 0x1 ;  /* 0x0000000402007c11 */ /* 0x000fe2000f8008ff */
[----:B------:R-:W-:Y:S01]  /*11230*/  UMOV UR4, 0xffffffff ;  /* 0xffffffff00047882 */ /* 0x000fe20000000000 */
[----:B------:R-:W-:Y:S02]  /*11240*/  IADD3 R5, R3, R5, RZ ;  /* 0x0000000503057210 */ /* 0x000fe40007ffe0ff */
[----:B------:R-:W-:Y:S02]  /*11250*/  LOP3.LUT R6, R6, 0x38, RZ, 0xc0, !PT ;  /* 0x0000003806067812 */ /* 0x000fe400078ec0ff */
[----:B------:R-:W-:Y:S02]  /*11260*/  LEA.HI.X R5, R2, UR5, R5, 0x1, P0 ;  /* 0x0000000502057c11 */ /* 0x000fe400080f0c05 */
[----:B------:R-:W-:Y:S01]  /*11270*/  ISETP.GE.AND P0, PT, R27, 0x1, PT ;  /* 0x000000011b00780c */ /* 0x000fe20003f06270 */
[----:B------:R-:W-:-:S12]  /*11280*/  BRA.DIV UR4, `(.L_x_1776) ;  /* 0x0000002e04bc7947 */ /* 0x000fd8000b800000 */
[----:B------:R-:W0:Y:S01]  /*11290*/  SHFL.IDX PT, R14, R0, RZ, 0x181f ;  /* 0x00181fff000e7589 */ /* 0x000e2200000e0000 */
[----:B------:R-:W-:-:S03]  /*112a0*/  @P0 IMAD R7, R4, 0x2, R17 ;  /* 0x0000000204070824 */ /* 0x000fc600078e0211 */
[----:B------:R-:W1:Y:S01]  /*112b0*/  SHFL.IDX PT, R2, R5, RZ, 0x181f ;  /* 0x00181fff05027589 */ /* 0x000e6200000e0000 */
[----:B0-----:R-:W-:-:S05]  /*112c0*/  @P0 LEA R14, P1, R6, R14, 0x1 ;  /* 0x0000000e060e0211 */ /* 0x001fca00078208ff */
[----:B-1----:R-:W-:Y:S02]  /*112d0*/  @P0 IMAD.X R3, RZ, RZ, R2, P1 ;  /* 0x000000ffff030224 */ /* 0x002fe400008e0602 */
[----:B------:R-:W-:Y:S02]  /*112e0*/  @P0 IMAD.MOV.U32 R2, RZ, RZ, R14 ;  /* 0x000000ffff020224 */ /* 0x000fe400078e000e */
[----:B------:R-:W0:Y:S04]  /*112f0*/  SHFL.IDX PT, R14, R0, 0x1, 0x181f ;  /* 0x00381f00000e7f89 */ /* 0x000e2800000e0000 */
[----:B------:R1:W-:Y:S01]  /*11300*/  @P0 LDGSTS.E.BYPASS.LTC128B.128 [R7+0x22400], desc[UR52][R2.64], !P2 ;  /* 0x2240000002070fae */ /* 0x0003e2000d101d74 */
[----:B------:R-:W-:-:S03]  /*11310*/  ISETP.GE.AND P0, PT, R27, 0x11, PT ;  /* 0x000000111b00780c */ /* 0x000fc60003f06270 */
[----:B-1----:R-:W1:Y:S10]  /*11320*/  SHFL.IDX PT, R2, R5, 0x1, 0x181f ;  /* 0x00381f0005027f89 */ /* 0x002e7400000e0000 */
[----:B------:R-:W-:Y:S01]  /*11330*/  @P0 IMAD R9, R4, 0x2, R17 ;  /* 0x0000000204090824 */ /* 0x000fe200078e0211 */
        /* <DEDUP_REMOVED lines=8> */
[----:B------:R-:W2:Y:S01]  /*113c0*/  SHFL.IDX PT, R5, R5, 0x3, 0x181f ;  /* 0x00781f0005057f89 */ /* 0x000ea200000e0000 */
[----:B0-----:R-:W-:-:S05]  /*113d0*/  @P0 LEA R14, P1, R6, R14, 0x1 ;  /* 0x0000000e060e0211 */ /* 0x001fca00078208ff */
[----:B-1----:R-:W-:Y:S02]  /*113e0*/  @P0 IMAD.X R3, RZ, RZ, R2, P1 ;  /* 0x000000ffff030224 */ /* 0x002fe400008e0602 */
[----:B------:R-:W-:Y:S02]  /*113f0*/  @P0 IMAD.MOV.U32 R2, RZ, RZ, R14 ;  /* 0x000000ffff020224 */ /* 0x000fe400078e000e */
[----:B------:R0:W1:Y:S04]  /*11400*/  SHFL.IDX PT, R14, R0, 0x3, 0x181f ;  /* 0x00781f00000e7f89 */ /* 0x00006800000e0000 */
[----:B--2---:R0:W-:Y:S02]  /*11410*/  @P0 LDGSTS.E.BYPASS.LTC128B.128 [R7+0x23400], desc[UR52][R2.64], !P2 ;  /* 0x2340000002070fae */ /* 0x0041e4000d101d74 */
.L_x_1838:
[----:B------:R-:W-:-:S13]  /*11420*/  ISETP.GE.AND P0, PT, R27, 0x31, PT ;  /* 0x000000311b00780c */ /* 0x000fda0003f06270 */
[----:B01----:R-:W-:-:S05]  /*11430*/  @P0 LEA R2, P1, R6, R14, 0x1 ;  /* 0x0000000e06020211 */ /* 0x003fca00078208ff */
[----:B------:R-:W-:Y:S02]  /*11440*/  @P0 IMAD.X R3, RZ, RZ, R5, P1 ;  /* 0x000000ffff030224 */ /* 0x000fe400008e0605 */
[----:B------:R-:W-:-:S05]  /*11450*/  @P0 IMAD R5, R4, 0x2, R17 ;  /* 0x0000000204050824 */ /* 0x000fca00078e0211 */
[----:B------:R-:W-:Y:S01]  /*11460*/  @!PT LDS RZ, [RZ] ;  /* 0x00000000fffff984 */ /* 0x000fe20000000800 */
[----:B------:R-:W-:Y:S01]  /*11470*/  @!PT LDS RZ, [RZ] ;  /* 0x00000000fffff984 */ /* 0x000fe20000000800 */
[----:B------:R-:W-:Y:S01]  /*11480*/  @!PT LDS RZ, [RZ] ;  /* 0x00000000fffff984 */ /* 0x000fe20000000800 */
[----:B------:R0:W-:Y:S01]  /*11490*/  @P0 LDGSTS.E.BYPASS.LTC128B.128 [R5+0x23c00], desc[UR52][R2.64], !P2 ;  /* 0x23c0000002050fae */ /* 0x0001e2000d101d74 */
[----:B------:R-:W-:Y:S01]  /*114a0*/  PLOP3.LUT P0, PT, PT, PT, PT, 0x80, 0x0 ;  /* 0x000000000000781c */ /* 0x000fe20003f0f070 */
[----:B------:R-:W-:-:S12]  /*114b0*/  NOP ;  /* 0x0000000000007918 */ /* 0x000fd80000000000 */
.L_x_1777:
        /* <DEDUP_REMOVED lines=11> */
.L_x_1778:
[----:B------:R-:W-:Y:S01]  /*11570*/  VIADD R0, R17, 0x20400 ;  /* 0x0002040011007836 */ /* 0x000fe20000000000 */
[----:B------:R1:W-:Y:S06]  /*11580*/  SYNCS.ARRIVE.TRANS64.A1T0 RZ, [R25+URZ+0x28c30], RZ ;  /* 0x028c30ff19ff79a7 */ /* 0x0003ec000810003f */
[----:B------:R-:W-:Y:S05]  /*11590*/  WARPSYNC.ALL ;  /* 0x0000000000007948 */ /* 0x000fea0003800000 */
[----:B------:R-:W-:Y:S01]  /*115a0*/  BAR.SYNC.DEFER_BLOCKING 0x8, 0x100 ;  /* 0x0204000000007b1d */ /* 0x000fe20000010000 */
[----:B------:R-:W-:-:S05]  /*115b0*/  LOP3.LUT P0, RZ, R0, 0x3ff, RZ, 0xc0, !PT ;  /* 0x000003ff00ff7812 */ /* 0x000fca000780c0ff */
[----:B------:R-:W-:Y:S08]  /*115c0*/  BSSY B6, `(.L_x_1779) ;  /* 0x0000012000067945 */ /* 0x000ff00003800000 */
[----:B------:R-:W-:Y:S05]  /*115d0*/  @!P0 BRA `(.L_x_1780) ;  /* 0x0000000000408947 */ /* 0x000fea0003800000 */
[----:B0-----:R-:W-:Y:S01]  /*115e0*/  MOV R2, 0x0 ;  /* 0x0000000000027802 */ /* 0x001fe20000000f00 */
[----:B------:R-:W-:Y:S01]  /*115f0*/  ULDC.64 UR4, c[0x4][0x90] ;  /* 0x0100240000047ab9 */ /* 0x000fe20000000a00 */
[----:B------:R-:W-:Y:S01]  /*11600*/  ULDC.64 UR6, c[0x4][0x98] ;  /* 0x0100260000067ab9 */ /* 0x000fe20000000a00 */
[----:B------:R-:W-:Y:S01]  /*11610*/  ULDC.64 UR8, c[0x4][0x20] ;  /* 0x0100080000087ab9 */ /* 0x000fe20000000a00 */
[----:B------:R-:W-:Y:S01]  /*11620*/  MOV R4, UR4 ;  /* 0x0000000400047c02 */ /* 0x000fe20008000f00 */
[----:B------:R-:W-:Y:S01]  /*11630*/  IMAD.U32 R5, RZ, RZ, UR5 ;  /* 0x00000005ff057e24 */ /* 0x000fe2000f8e00ff */
        /* <DEDUP_REMOVED lines=10> */
.L_x_1780:
[----:B------:R-:W-:Y:S05]  /*116e0*/  BSYNC B6 ;  /* 0x0000000000067941 */ /* 0x000fea0003800000 */
.L_x_1779:
[----:B------:R2:W5:Y:S01]  /*116f0*/  LDL R8, [R1+0x8] ;  /* 0x0000080001087983 */ /* 0x0005620000100800 */
[----:B------:R-:W-:Y:S01]  /*11700*/  UISETP.NE.AND UP0, UPT, UR49, URZ, UPT ;  /* 0x0000003f3100728c */ /* 0x000fe2000bf05270 */
[----:B0-----:R-:W0:Y:S01]  /*11710*/  S2R R2, SR_TID.X ;  /* 0x0000000000027919 */ /* 0x001e220000002100 */
[----:B------:R-:W-:Y:S01]  /*11720*/  R2UR UR6, R23 ;  /* 0x00000000170672ca */ /* 0x000fe200000e0000 */
[----:B------:R-:W-:-:S03]  /*11730*/  ULDC.64 UR8, c[0x0][0x2d8] ;  /* 0x0000b60000087ab9 */ /* 0x000fc60000000a00 */
[----:B------:R-:W-:Y:S02]  /*11740*/  PLOP3.LUT P0, PT, PT, PT, UP0, 0x80, 0x0 ;  /* 0x000000000000781c */ /* 0x000fe40003f0f008 */
[----:B------:R-:W-:-:S03]  /*11750*/  LOP3.LUT P5, RZ, R16, 0x1000, RZ, 0xc0, !PT ;  /* 0x0000100010ff7812 */ /* 0x000fc600078ac0ff */
[----:B------:R-:W-:Y:S01]  /*11760*/  @UP0 ULDC UR4, c[0x0][0x44c] ;  /* 0x0001130000040ab9 */ /* 0x000fe20000000800 */
[----:B0-----:R-:W-:-:S05]  /*11770*/  IMAD.SHL.U32 R2, R2, 0x10, RZ ;  /* 0x0000001002027824 */ /* 0x001fca00078e00ff */
[----:B------:R-:W-:-:S05]  /*11780*/  LOP3.LUT R2, R36, 0x70, R2, 0xf8, !PT ;  /* 0x0000007024027812 */ /* 0x000fca00078ef802 */
[----:B------:R-:W-:-:S04]  /*11790*/  VIADD R0, R2, UR43 ;  /* 0x0000002b02007c36 */ /* 0x000fc80008000000 */
[----:B------:R-:W-:Y:S01]  /*117a0*/  @P0 IMAD.HI.U32 R3, R0, UR4, RZ ;  /* 0x0000000400030c27 */ /* 0x000fe2000f8e00ff */
[----:B------:R-:W-:Y:S01]  /*117b0*/  PLOP3.LUT P0, PT, PT, PT, UP0, 0x80, 0x0 ;  /* 0x000000000000781c */ /* 0x000fe20003f0f008 */
[----:B------:R-:W-:Y:S01]  /*117c0*/  @UP0 ULDC UR4, c[0x0][0x450] ;  /* 0x0001140000040ab9 */ /* 0x000fe20000000800 */
[----:B------:R-:W-:Y:S01]  /*117d0*/  R2UR UR7, R19 ;  /* 0x00000000130772ca */ /* 0x000fe200000e0000 */
[----:B------:R-:W-:Y:S01]  /*117e0*/  IMAD.MOV.U32 R2, RZ, RZ, R0 ;  /* 0x000000ffff027224 */ /* 0x000fe200078e0000 */
[----:B------:R-:W-:-:S09]  /*117f0*/  UIMAD UR6, UR6, UR8, URZ ;  /* 0x00000008060672a4 */ /* 0x000fd2000f8e023f */
[----:B------:R-:W-:Y:S02]  /*11800*/  @P0 SHF.R.U32.HI R2, RZ, UR4, R3 ;  /* 0x00000004ff020c19 */ /* 0x000fe40008011603 */
[----:B------:R-:W-:Y:S01]  /*11810*/  R2UR UR4, R19 ;  /* 0x00000000130472ca */ /* 0x000fe200000e0000 */
[----:B------:R-:W-:Y:S02]  /*11820*/  UIMAD UR7, UR7, UR9, UR6 ;  /* 0x00000009070772a4 */ /* 0x000fe4000f8e0206 */
[----:B------:R-:W-:Y:S01]  /*11830*/  USHF.R.S32.HI UR6, URZ, 0x1f, UR42 ;  /* 0x0000001f3f067899 */ /* 0x000fe2000801142a */
[----:B------:R-:W0:Y:S01]  /*11840*/  S2R R10, SR_TID.X ;  /* 0x00000000000a7919 */ /* 0x000e220000002100 */
[----:B------:R-:W-:-:S08]  /*11850*/  IMAD.MOV R5, RZ, RZ, -R2 ;  /* 0x000000ffff057224 */ /* 0x000fd000078e0a02 */
[----:B------:R-:W-:-:S03]  /*11860*/  UIMAD.WIDE.U32 UR4, UR4, UR8, URZ ;  /* 0x00000008040472a5 */ /* 0x000fc6000f8e003f */
[----:B------:R-:W-:Y:S01]  /*11870*/  ULDC.64 UR8, c[0x0][0x2e0] ;  /* 0x0000b80000087ab9 */ /* 0x000fe20000000a00 */
[----:B------:R-:W-:Y:S02]  /*11880*/  UIADD3 UR5, UR5, UR7, URZ ;  /* 0x0000000705057290 */ /* 0x000fe4000fffe03f */
[----:B------:R-:W-:Y:S01]  /*11890*/  UIMAD UR6, UR6, UR8, URZ ;  /* 0x00000008060672a4 */ /* 0x000fe2000f8e023f */
[----:B------:R-:W-:Y:S01]  /*118a0*/  ULDC UR7, c[0x0][0x448] ;  /* 0x0001120000077ab9 */ /* 0x000fe20000000800 */
[----:B------:R-:W-:Y:S01]  /*118b0*/  UIMAD.WIDE.U32 UR4, UR42, UR8, UR4 ;  /* 0x000000082a0472a5 */ /* 0x000fe2000f8e0004 */
[----:B------:R-:W-:Y:S01]  /*118c0*/  IMAD R5, R5, UR7, R0 ;  /* 0x0000000705057c24 */ /* 0x000fe2000f8e0200 */
[----:B------:R-:W-:Y:S01]  /*118d0*/  UIMAD UR6, UR42, UR9, UR6 ;  /* 0x000000092a0672a4 */ /* 0x000fe2000f8e0206 */
[----:B------:R-:W-:Y:S02]  /*118e0*/  SHF.R.S32.HI R0, RZ, 0x1f, R2 ;  /* 0x0000001fff007819 */ /* 0x000fe40000011402 */
[----:B------:R-:W-:Y:S01]  /*118f0*/  ULDC.64 UR8, c[0x0][0x2d0] ;  /* 0x0000b40000087ab9 */ /* 0x000fe20000000a00 */
[----:B------:R-:W-:Y:S01]  /*11900*/  UIADD3 UR5, UR5, UR6, URZ ;  /* 0x0000000605057290 */ /* 0x000fe2000fffe03f */
[----:B------:R-:W-:-:S02]  /*11910*/  IMAD.U32 R9, RZ, RZ, UR8 ;  /* 0x00000008ff097e24 */ /* 0x000fc4000f8e00ff */
[----:B------:R-:W-:Y:S01]  /*11920*/  IMAD R3, R0, UR8, RZ ;  /* 0x0000000800037c24 */ /* 0x000fe2000f8e02ff */
[----:B------:R-:W-:-:S03]  /*11930*/  SHF.R.S32.HI R0, RZ, 0x1f, R5 ;  /* 0x0000001fff007819 */ /* 0x000fc60000011405 */
[C---:B------:R-:W-:Y:S02]  /*11940*/  IMAD R7, R2.reuse, UR9, R3 ;  /* 0x0000000902077c24 */ /* 0x040fe4000f8e0203 */
[----:B------:R-:W-:Y:S01]  /*11950*/  IMAD.WIDE.U32 R2, R2, R9, UR4 ;  /* 0x0000000402027e25 */ /* 0x000fe2000f8e0009 */
        /* <DEDUP_REMOVED lines=8> */
[----:B------:R-:W-:Y:S01]  /*119e0*/  UMOV UR4, 0xffffffff ;  /* 0xffffffff00047882 */ /* 0x000fe20000000000 */
[----:B0-----:R-:W-:-:S03]  /*119f0*/  SHF.L.U32 R10, R10, 0x3, RZ ;  /* 0x000000030a0a7819 */ /* 0x001fc600000006ff */
[----:B------:R-:W-:Y:S02]  /*11a00*/  LEA.HI.X R5, R2, UR5, R5, 0x1, P0 ;  /* 0x0000000502057c11 */ /* 0x000fe400080f0c05 */
[----:B------:R-:W-:Y:S01]  /*11a10*/  LOP3.LUT R10, R10, 0x38, RZ, 0xc0, !PT ;  /* 0x000000380a0a7812 */ /* 0x000fe200078ec0ff */
[----:B--2---:R-:W-:Y:S06]  /*11a20*/  BRA.DIV UR4, `(.L_x_1781) ;  /* 0x0000002a04fc7947 */ /* 0x004fec000b800000 */
[----:B------:R-:W0:Y:S01]  /*11a30*/  SHFL.IDX PT, R14, R0, RZ, 0x181f ;  /* 0x00181fff000e7589 */ /* 0x000e2200000e0000 */
[----:B------:R-:W-:-:S03]  /*11a40*/  VIADD R4, R36, UR43 ;  /* 0x0000002b24047c36 */ /* 0x000fc60008000000 */
[----:B------:R-:W2:Y:S01]  /*11a50*/  SHFL.IDX PT, R2, R5, RZ, 0x181f ;  /* 0x00181fff05027589 */ /* 0x000ea200000e0000 */
[C---:B------:R-:W-:Y:S01]  /*11a60*/  VIADD R6, R4.reuse, 0x10 ;  /* 0x0000001004067836 */ /* 0x040fe20000000000 */
[----:B------:R-:W-:-:S13]  /*11a70*/  ISETP.GE.AND P0, PT, R4, UR36, PT ;  /* 0x0000002404007c0c */ /* 0x000fda000bf06270 */
[----:B0-----:R-:W-:-:S05]  /*11a80*/  @!P0 LEA R14, P1, R10, R14, 0x1 ;  /* 0x0000000e0a0e8211 */ /* 0x001fca00078208ff */
[----:B--2---:R-:W-:Y:S02]  /*11a90*/  @!P0 IMAD.X R3, RZ, RZ, R2, P1 ;  /* 0x000000ffff038224 */ /* 0x004fe400008e0602 */
[----:B------:R-:W-:Y:S02]  /*11aa0*/  @!P0 IMAD.MOV.U32 R2, RZ, RZ, R14 ;  /* 0x000000ffff028224 */ /* 0x000fe400078e000e */
[----:B------:R-:W0:Y:S04]  /*11ab0*/  SHFL.IDX PT, R14, R0, 0x1, 0x181f ;  /* 0x00381f00000e7f89 */ /* 0x000e2800000e0000 */
[----:B-----5:R2:W-:Y:S01]  /*11ac0*/  @!P0 LDGSTS.E.BYPASS.LTC128B.128 [R8+0x20400], desc[UR52][R2.64], !P5 ;  /* 0x2040000002088fae */ /* 0x0205e2000e901d74 */
[----:B------:R-:W-:Y:S01]  /*11ad0*/  ISETP.GE.AND P0, PT, R6, UR36, PT ;  /* 0x0000002406007c0c */ /* 0x000fe2000bf06270 */
[----:B------:R-:W-:-:S02]  /*11ae0*/  VIADD R6, R4, 0x20 ;  /* 0x0000002004067836 */ /* 0x000fc40000000000 */
[----:B--2---:R-:W2:Y:S10]  /*11af0*/  SHFL.IDX PT, R2, R5, 0x1, 0x181f ;  /* 0x00381f0005027f89 */ /* 0x004eb400000e0000 */
[----:B0-----:R-:W-:-:S05]  /*11b00*/  @!P0 LEA R14, P1, R10, R14, 0x1 ;  /* 0x0000000e0a0e8211 */ /* 0x001fca00078208ff */
[----:B--2---:R-:W-:Y:S02]  /*11b10*/  @!P0 IMAD.X R3, RZ, RZ, R2, P1 ;  /* 0x000000ffff038224 */ /* 0x004fe400008e0602 */
[----:B------:R-:W-:Y:S02]  /*11b20*/  @!P0 IMAD.MOV.U32 R2, RZ, RZ, R14 ;  /* 0x000000ffff028224 */ /* 0x000fe400078e000e */
[----:B------:R-:W0:Y:S04]  /*11b30*/  SHFL.IDX PT, R14, R0, 0x2, 0x181f ;  /* 0x00581f00000e7f89 */ /* 0x000e2800000e0000 */
[----:B------:R2:W-:Y:S01]  /*11b40*/  @!P0 LDGSTS.E.BYPASS.LTC128B.128 [R8+0x20c00], desc[UR52][R2.64], !P5 ;  /* 0x20c0000002088fae */ /* 0x0005e2000e901d74 */
[----:B------:R-:W-:-:S03]  /*11b50*/  ISETP.GE.AND P0, PT, R6, UR36, PT ;  /* 0x0000002406007c0c */ /* 0x000fc6000bf06270 */
[----:B--2---:R-:W2:Y:S04]  /*11b60*/  SHFL.IDX PT, R2, R5, 0x2, 0x181f ;  /* 0x00581f0005027f89 */ /* 0x004ea800000e0000 */
[----:B------:R-:W3:Y:S06]  /*11b70*/  SHFL.IDX PT, R5, R5, 0x3, 0x181f ;  /* 0x00781f0005057f89 */ /* 0x000eec00000e0000 */
[----:B0-----:R-:W-:-:S05]  /*11b80*/  @!P0 LEA R14, P1, R10, R14, 0x1 ;  /* 0x0000000e0a0e8211 */ /* 0x001fca00078208ff */
[----:B--2---:R-:W-:Y:S02]  /*11b90*/  @!P0 IMAD.X R3, RZ, RZ, R2, P1 ;  /* 0x000000ffff038224 */ /* 0x004fe400008e0602 */
[----:B------:R-:W-:Y:S02]  /*11ba0*/  @!P0 IMAD.MOV.U32 R2, RZ, RZ, R14 ;  /* 0x000000ffff028224 */ /* 0x000fe400078e000e */
[----:B------:R0:W2:Y:S04]  /*11bb0*/  SHFL.IDX PT, R14, R0, 0x3, 0x181f ;  /* 0x00781f00000e7f89 */ /* 0x0000a800000e0000 */
[----:B---3--:R0:W-:Y:S02]  /*11bc0*/  @!P0 LDGSTS.E.BYPASS.LTC128B.128 [R8+0x21400], desc[UR52][R2.64], !P5 ;  /* 0x2140000002088fae */ /* 0x0081e4000e901d74 */
.L_x_1847:
[----:B------:R-:W-:-:S05]  /*11bd0*/  VIADD R4, R4, 0x30 ;  /* 0x0000003004047836 */ /* 0x000fca0000000000 */
[----:B------:R-:W-:-:S13]  /*11be0*/  ISETP.GE.AND P0, PT, R4, UR36, PT ;  /* 0x0000002404007c0c */ /* 0x000fda000bf06270 */
[----:B0-2---:R-:W-:-:S05]  /*11bf0*/  @!P0 LEA R2, P1, R10, R14, 0x1 ;  /* 0x0000000e0a028211 */ /* 0x005fca00078208ff */
[----:B------:R-:W-:-:S05]  /*11c00*/  @!P0 IMAD.X R3, RZ, RZ, R5, P1 ;  /* 0x000000ffff038224 */ /* 0x000fca00008e0605 */
[----:B------:R-:W-:Y:S01]  /*11c10*/  @!PT LDS RZ, [RZ] ;  /* 0x00000000fffff984 */ /* 0x000fe20000000800 */
[----:B------:R-:W-:Y:S01]  /*11c20*/  @!PT LDS RZ, [RZ] ;  /* 0x00000000fffff984 */ /* 0x000fe20000000800 */
[----:B------:R-:W-:Y:S01]  /*11c30*/  @!PT LDS RZ, [RZ] ;  /* 0x00000000fffff984 */ /* 0x000fe20000000800 */
[----:B------:R0:W-:Y:S01]  /*11c40*/  @!P0 LDGSTS.E.BYPASS.LTC128B.128 [R8+0x21c00], desc[UR52][R2.64], !P5 ;  /* 0x21c0000002088fae */ /* 0x0001e2000e901d74 */
[----:B------:R-:W-:Y:S01]  /*11c50*/  PLOP3.LUT P0, PT, PT, PT, PT, 0x80, 0x0 ;  /* 0x000000000000781c */ /* 0x000fe20003f0f070 */
[----:B------:R-:W-:-:S12]  /*11c60*/  NOP ;  /* 0x0000000000007918 */ /* 0x000fd80000000000 */
.L_x_1782:
        /* <DEDUP_REMOVED lines=16> */
[----:B------:R-:W2:Y:S03]  /*11d70*/  SYNCS.PHASECHK.TRANS64.TRYWAIT P0, [R17+URZ+0x28c20], R0 ;  /* 0x028c2000110075a7 */ /* 0x000ea6000800017f */
[----:B0-2---:R-:W-:Y:S05]  /*11d80*/  @!P0 BRA `(.L_x_1784) ;  /* 0x0000002c003c8947 */ /* 0x005fea0003800000 */
.L_x_1848:
[----:B------:R-:W-:Y:S05]  /*11d90*/  BSYNC B0 ;  /* 0x0000000000007941 */ /* 0x000fea0003800000 */
.L_x_1783:
[----:B------:R-:W-:-:S05]  /*11da0*/  IMAD.U32 R2, RZ, RZ, UR47 ;  /* 0x0000002fff027e24 */ /* 0x000fca000f8e00ff */
[----:B------:R-:W-:-:S13]  /*11db0*/  ISETP.NE.AND P0, PT, R2, 0x3, PT ;  /* 0x000000030200780c */ /* 0x000fda0003f05270 */
[----:B------:R-:W-:Y:S05]  /*11dc0*/  @!P0 BRA `(.L_x_1785) ;  /* 0x0000000000048947 */ /* 0x000fea0003800000 */
[----:B------:R-:W-:Y:S01]  /*11dd0*/  BPT.TRAP 0x1 ;  /* 0x000000040000795c */ /* 0x000fe20000300000 */
.L_x_1785:
[----:B0-----:R-:W-:Y:S01]  /*11de0*/  SHF.L.U32 R0, R22, 0x1f, RZ ;  /* 0x0000001f16007819 */ /* 0x001fe200000006ff */
[----:B------:R-:W-:Y:S03]  /*11df0*/  BSSY B0, `(.L_x_1786) ;  /* 0x0000003000007945 */ /* 0x000fe60003800000 */
[----:B------:R-:W0:Y:S02]  /*11e00*/  SYNCS.PHASECHK.TRANS64.TRYWAIT P0, [R25+URZ+0x28c60], R0 ;  /* 0x028c6000190075a7 */ /* 0x000e24000800017f */
[----:B0-----:R-:W-:Y:S05]  /*11e10*/  @!P0 BRA `(.L_x_1787) ;  /* 0x0000002c002c8947 */ /* 0x001fea0003800000 */
.L_x_1849:
[----:B------:R-:W-:Y:S05]  /*11e20*/  BSYNC B0 ;  /* 0x0000000000007941 */ /* 0x000fea0003800000 */
.L_x_1786:
[----:B------:R-:W2:Y:S01]  /*11e30*/  LDL.LU R4, [R1] ;  /* 0x0000000001047983 */ /* 0x000ea20000300800 */
[----:B------:R-:W-:Y:S01]  /*11e40*/  ULDC.64 UR4, c[0x0][0x328] ;  /* 0x0000ca0000047ab9 */ /* 0x000fe20000000a00 */
[----:B------:R-:W-:Y:S01]  /*11e50*/  LOP3.LUT R16, R16, 0xfffff7ff, RZ, 0xc0, !PT ;  /* 0xfffff7ff10107812 */ /* 0x000fe200078ec0ff */
[----:B0-----:R-:W-:Y:S02]  /*11e60*/  IMAD R0, R37, UR4, RZ ;  /* 0x0000000425007c24 */ /* 0x001fe4000f8e02ff */
[----:B------:R-:W-:-:S04]  /*11e70*/  IMAD.WIDE.U32 R2, R35, UR4, RZ ;  /* 0x0000000423027c25 */ /* 0x000fc8000f8e00ff */
[----:B------:R-:W-:Y:S01]  /*11e80*/  IMAD R5, R35, UR5, R0 ;  /* 0x0000000523057c24 */ /* 0x000fe2000f8e0200 */
[----:B------:R-:W-:-:S03]  /*11e90*/  ULDC.64 UR4, c[0x0][0x338] ;  /* 0x0000ce0000047ab9 */ /* 0x000fc60000000a00 */
[----:B------:R-:W-:Y:S02]  /*11ea0*/  IMAD.IADD R3, R3, 0x1, R5 ;  /* 0x0000000103037824 */ /* 0x000fe400078e0205 */
[----:B------:R-:W-:-:S04]  /*11eb0*/  IMAD.WIDE.U32 R2, R34, UR4, R2 ;  /* 0x0000000422027c25 */ /* 0x000fc8000f8e0002 */
[----:B--2---:R-:W-:Y:S01]  /*11ec0*/  IMAD R5, R4, UR4, RZ ;  /* 0x0000000404057c24 */ /* 0x004fe2000f8e02ff */
[----:B------:R-:W-:-:S03]  /*11ed0*/  PRMT R4, R32, 0x8880, RZ ;  /* 0x0000888020047816 */ /* 0x000fc600000000ff */
[----:B------:R-:W-:Y:S01]  /*11ee0*/  IMAD R5, R34, UR5, R5 ;  /* 0x0000000522057c24 */ /* 0x000fe2000f8e0205 */
[----:B------:R-:W-:Y:S02]  /*11ef0*/  ULDC.64 UR4, c[0x0][0x330] ;  /* 0x0000cc0000047ab9 */ /* 0x000fe40000000a00 */
[----:B------:R-:W-:Y:S02]  /*11f00*/  IMAD R0, R23, UR4, RZ ;  /* 0x0000000417007c24 */ /* 0x000fe4000f8e02ff */
[----:B------:R-:W-:Y:S01]  /*11f10*/  IADD3 R3, R3, R5, RZ ;  /* 0x0000000503037210 */ /* 0x000fe20007ffe0ff */
[----:B------:R-:W-:Y:S02]  /*11f20*/  IMAD R5, R18, 0x8000, R31 ;  /* 0x0000800012057824 */ /* 0x000fe400078e021f */
[C---:B------:R-:W-:Y:S02]  /*11f30*/  IMAD R7, R19.reuse, UR5, R0 ;  /* 0x0000000513077c24 */ /* 0x040fe4000f8e0200 */
[----:B------:R-:W-:Y:S01]  /*11f40*/  IMAD.WIDE.U32 R2, R19, UR4, R2 ;  /* 0x0000000413027c25 */ /* 0x000fe2000f8e0002 */
[----:B------:R-:W-:-:S03]  /*11f50*/  ULDC.64 UR4, c[0x0][0x318] ;  /* 0x0000c60000047ab9 */ /* 0x000fc60000000a00 */
[----:B------:R-:W-:Y:S01]  /*11f60*/  IMAD.IADD R7, R3, 0x1, R7 ;  /* 0x0000000103077824 */ /* 0x000fe200078e0207 */
[----:B------:R-:W-:Y:S01]  /*11f70*/  LEA R6, P0, R2, UR4, 0x1 ;  /* 0x0000000402067c11 */ /* 0x000fe2000f8008ff */
[----:B------:R-:W-:-:S03]  /*11f80*/  UMOV UR4, 0xffffffff ;  /* 0xffffffff00047882 */ /* 0x000fc60000000000 */
[----:B------:R-:W-:Y:S02]  /*11f90*/  LEA.HI.X R7, R2, UR5, R7, 0x1, P0 ;  /* 0x0000000502077c11 */ /* 0x000fe400080f0c07 */
[----:B------:R-:W-:-:S13]  /*11fa0*/  ISETP.GT.AND P0, PT, R4, -0x1, PT ;  /* 0xffffffff0400780c */ /* 0x000fda0003f04270 */
[----:B------:R-:W-:Y:S01]  /*11fb0*/  @P0 LOP3.LUT R16, R16, 0x800, RZ, 0xfc, !PT ;  /* 0x0000080010100812 */ /* 0x000fe200078efcff */
[----:B------:R-:W-:Y:S06]  /*11fc0*/  BRA.DIV UR4, `(.L_x_1788) ;  /* 0x0000002a04d47947 */ /* 0x000fec000b800000 */
[----:B------:R-:W0:Y:S01]  /*11fd0*/  S2R R2, SR_TID.X ;  /* 0x0000000000027919 */ /* 0x000e220000002100 */
[C---:B------:R-:W-:Y:S01]  /*11fe0*/  LOP3.LUT P1, RZ, R32.reuse, 0x1, RZ, 0xc0, !PT ;  /* 0x0000000120ff7812 */ /* 0x040fe2000782c0ff */
[----:B------:R-:W-:Y:S01]  /*11ff0*/  IMAD R5, R5, 0x2, R17 ;  /* 0x0000000205057824 */ /* 0x000fe200078e0211 */
[C---:B------:R-:W-:Y:S01]  /*12000*/  LOP3.LUT P5, RZ, R32.reuse, 0x2, RZ, 0xc0, !PT ;  /* 0x0000000220ff7812 */ /* 0x040fe200078ac0ff */
[----:B------:R-:W2:Y:S01]  /*12010*/  SHFL.IDX PT, R14, R6, RZ, 0x181f ;  /* 0x00181fff060e7589 */ /* 0x000ea200000e0000 */
[C---:B------:R-:W-:Y:S02]  /*12020*/  LOP3.LUT P4, RZ, R32.reuse, 0x4, RZ, 0xc0, !PT ;  /* 0x0000000420ff7812 */ /* 0x040fe4000788c0ff */
[C---:B------:R-:W-:Y:S01]  /*12030*/  LOP3.LUT P3, RZ, R32.reuse, 0x8, RZ, 0xc0, !PT ;  /* 0x0000000820ff7812 */ /* 0x040fe2000786c0ff */
[----:B------:R-:W3:Y:S01]  /*12040*/  SHFL.IDX PT, R3, R7, RZ, 0x181f ;  /* 0x00181fff07037589 */ /* 0x000ee200000e0000 */
[----:B------:R-:W-:Y:S02]  /*12050*/  LOP3.LUT P2, RZ, R32, 0x10, RZ, 0xc0, !PT ;  /* 0x0000001020ff7812 */ /* 0x000fe4000784c0ff */
[----:B------:R-:W-:Y:S01]  /*12060*/  LOP3.LUT R16, R16, 0xfffffdff, RZ, 0xc0, !PT ;  /* 0xfffffdff10107812 */ /* 0x000fe200078ec0ff */
[----:B------:R-:W-:Y:S03]  /*12070*/  SHFL.IDX PT, R8, R7, 0x2, 0x181f ;  /* 0x00581f0007087f89 */ /* 0x000fe600000e0000 */
[----:B------:R-:W-:Y:S01]  /*12080*/  @P1 LOP3.LUT R16, R16, 0x200, RZ, 0xfc, !PT ;  /* 0x0000020010101812 */ /* 0x000fe200078efcff */
[----:B0-----:R-:W-:-:S05]  /*12090*/  IMAD.SHL.U32 R2, R2, 0x8, RZ ;  /* 0x0000000802027824 */ /* 0x001fca00078e00ff */
[----:B------:R-:W-:-:S05]  /*120a0*/  LOP3.LUT R2, R2, 0x38, RZ, 0xc0, !PT ;  /* 0x0000003802027812 */ /* 0x000fca00078ec0ff */
[----:B------:R-:W-:-:S05]  /*120b0*/  IMAD.SHL.U32 R0, R2, 0x2, RZ ;  /* 0x0000000202007824 */ /* 0x000fca00078e00ff */
[----:B--2---:R-:W-:Y:S02]  /*120c0*/  IADD3 R2, P0, R14, R0, RZ ;  /* 0x000000000e027210 */ /* 0x004fe40007f1e0ff */
[----:B------:R-:W0:Y:S03]  /*120d0*/  SHFL.IDX PT, R14, R6, 0x1, 0x181f ;  /* 0x00381f00060e7f89 */ /* 0x000e2600000e0000 */
[----:B---3--:R-:W-:Y:S01]  /*120e0*/  IMAD.X R3, RZ, RZ, R3, P0 ;  /* 0x000000ffff037224 */ /* 0x008fe200000e0603 */
[----:B------:R-:W-:Y:S02]  /*120f0*/  ISETP.LT.OR P0, PT, R27, 0x1, !P1 ;  /* 0x000000011b00780c */ /* 0x000fe40004f01670 */
[----:B------:R-:W-:-:S11]  /*12100*/  LOP3.LUT P1, RZ, R32, 0x20, RZ, 0xc0, !PT ;  /* 0x0000002020ff7812 */ /* 0x000fd6000782c0ff */
        /* <DEDUP_REMOVED lines=14> */
[----:B------:R-:W-:-:S04]  /*121f0*/  ISETP.GT.AND P6, PT, R4, -0x1, PT ;  /* 0xffffffff0400780c */ /* 0x000fc80003fc4270 */
[----:B------:R-:W-:-:S13]  /*12200*/  ISETP.LT.OR P6, PT, R27, 0x1, P6 ;  /* 0x000000011b00780c */ /* 0x000fda00037c1670 */
[----:B------:R2:W-:Y:S04]  /*12210*/  LDGSTS.E.BYPASS.LTC128B.128 [R5+0xe400], desc[UR52][R2.64+0x380], !P6 ;  /* 0x0e40038002057fae */ /* 0x0005e8000f101d74 */
[----:B--2---:R-:W2:Y:S01]  /*12220*/  SHFL.IDX PT, R3, R7, 0x1, 0x181f ;  /* 0x00381f0007037f89 */ /* 0x004ea200000e0000 */
[----:B0-----:R-:W-:-:S03]  /*12230*/  IADD3 R2, P6, R14, R0, RZ ;  /* 0x000000000e027210 */ /* 0x001fc60007fde0ff */
[----:B------:R-:W0:Y:S04]  /*12240*/  SHFL.IDX PT, R14, R6, 0x2, 0x181f ;  /* 0x00581f00060e7f89 */ /* 0x000e2800000e0000 */
[----:B------:R-:W3:Y:S01]  /*12250*/  SHFL.IDX PT, R7, R7, 0x3, 0x181f ;  /* 0x00781f0007077f89 */ /* 0x000ee200000e0000 */
[----:B--2---:R-:W-:Y:S01]  /*12260*/  IMAD.X R3, RZ, RZ, R3, P6 ;  /* 0x000000ffff037224 */ /* 0x004fe200030e0603 */
[----:B------:R-:W-:-:S04]  /*12270*/  LOP3.LUT P6, RZ, R16, 0x200, RZ, 0xc0, !PT ;  /* 0x0000020010ff7812 */ /* 0x000fc800078cc0ff */
        /* <DEDUP_REMOVED lines=14> */
[----:B------:R-:W-:-:S04]  /*12360*/  ISETP.GT.AND P6, PT, R4, -0x1, PT ;  /* 0xffffffff0400780c */ /* 0x000fc80003fc4270 */
[----:B------:R-:W-:-:S13]  /*12370*/  ISETP.LT.OR P6, PT, R27, 0x11, P6 ;  /* 0x000000111b00780c */ /* 0x000fda00037c1670 */
[----:B------:R0:W-:Y:S02]  /*12380*/  LDGSTS.E.BYPASS.LTC128B.128 [R5+0xec00], desc[UR52][R2.64+0x380], !P6 ;  /* 0x0ec0038002057fae */ /* 0x0001e4000f101d74 */
[----:B0-----:R-:W-:Y:S02]  /*12390*/  IADD3 R2, P6, R14, R0, RZ ;  /* 0x000000000e027210 */ /* 0x001fe40007fde0ff */
[----:B------:R0:W2:Y:S03]  /*123a0*/  SHFL.IDX PT, R14, R6, 0x3, 0x181f ;  /* 0x00781f00060e7f89 */ /* 0x0000a600000e0000 */
[----:B------:R-:W-:Y:S01]  /*123b0*/  IMAD.X R3, RZ, RZ, R8, P6 ;  /* 0x000000ffff037224 */ /* 0x000fe200030e0608 */
[----:B------:R-:W-:-:S04]  /*123c0*/  LOP3.LUT P6, RZ, R16, 0x200, RZ, 0xc0, !PT ;  /* 0x0000020010ff7812 */ /* 0x000fc800078cc0ff */
        /* <DEDUP_REMOVED lines=14> */
[----:B------:R-:W-:-:S04]  /*124b0*/  ISETP.GT.AND P6, PT, R4, -0x1, PT ;  /* 0xffffffff0400780c */ /* 0x000fc80003fc4270 */
[----:B------:R-:W-:-:S13]  /*124c0*/  ISETP.LT.OR P6, PT, R27, 0x21, P6 ;  /* 0x000000211b00780c */ /* 0x000fda00037c1670 */
[----:B--23--:R0:W-:Y:S02]  /*124d0*/  LDGSTS.E.BYPASS.LTC128B.128 [R5+0xf400], desc[UR52][R2.64+0x380], !P6 ;  /* 0x0f40038002057fae */ /* 0x00c1e4000f101d74 */
.L_x_1859:
[----:B0-----:R-:W-:Y:S02]  /*124e0*/  IADD3 R2, P6, R14, R0, RZ ;  /* 0x000000000e027210 */ /* 0x001fe40007fde0ff */
[C---:B------:R-:W-:Y:S02]  /*124f0*/  ISETP.LT.OR P5, PT, R27.reuse, 0x31, !P5 ;  /* 0x000000311b00780c */ /* 0x040fe40006fa1670 */
[C---:B------:R-:W-:Y:S01]  /*12500*/  ISETP.LT.OR P4, PT, R27.reuse, 0x31, !P4 ;  /* 0x000000311b00780c */ /* 0x040fe20006781670 */
[----:B------:R-:W-:Y:S01]  /*12510*/  IMAD.X R3, RZ, RZ, R7, P6 ;  /* 0x000000ffff037224 */ /* 0x000fe200030e0607 */
[----:B------:R-:W-:Y:S02]  /*12520*/  LOP3.LUT P6, RZ, R16, 0x200, RZ, 0xc0, !PT ;  /* 0x0000020010ff7812 */ /* 0x000fe400078cc0ff */
[C---:B------:R-:W-:Y:S02]  /*12530*/  ISETP.LT.OR P3, PT, R27.reuse, 0x31, !P3 ;  /* 0x000000311b00780c */ /* 0x040fe40005f61670 */
[----:B------:R-:W-:-:S02]  /*12540*/  ISETP.LT.OR P6, PT, R27, 0x31, !P6 ;  /* 0x000000311b00780c */ /* 0x000fc400077c1670 */
[C---:B------:R-:W-:Y:S02]  /*12550*/  ISETP.LT.OR P2, PT, R27.reuse, 0x31, !P2 ;  /* 0x000000311b00780c */ /* 0x040fe40005741670 */
[C---:B------:R-:W-:Y:S02]  /*12560*/  ISETP.LT.OR P1, PT, R27.reuse, 0x31, !P1 ;  /* 0x000000311b00780c */ /* 0x040fe40004f21670 */
[----:B------:R-:W-:-:S07]  /*12570*/  ISETP.LT.OR P0, PT, R27, 0x31, !P0 ;  /* 0x000000311b00780c */ /* 0x000fce0004701670 */
[----:B------:R-:W-:Y:S01]  /*12580*/  @!PT LDS RZ, [RZ] ;  /* 0x00000000fffff984 */ /* 0x000fe20000000800 */
[----:B------:R-:W-:Y:S01]  /*12590*/  @!PT LDS RZ, [RZ] ;  /* 0x00000000fffff984 */ /* 0x000fe20000000800 */
[----:B------:R-:W-:Y:S01]  /*125a0*/  @!PT LDS RZ, [RZ] ;  /* 0x00000000fffff984 */ /* 0x000fe20000000800 */
[----:B------:R0:W-:Y:S01]  /*125b0*/  LDGSTS.E.BYPASS.LTC128B.128 [R5+0x1c00], desc[UR52][R2.64], !P6 ;  /* 0x01c0000002057fae */ /* 0x0001e2000f101d74 */
[----:B------:R-:W-:-:S03]  /*125c0*/  ISETP.GT.AND P6, PT, R4, -0x1, PT ;  /* 0xffffffff0400780c */ /* 0x000fc60003fc4270 */
[----:B------:R0:W-:Y:S04]  /*125d0*/  LDGSTS.E.BYPASS.LTC128B.128 [R5+0x3c00], desc[UR52][R2.64+0x80], !P5 ;  /* 0x03c0008002057fae */ /* 0x0001e8000e901d74 */
[----:B------:R0:W-:Y:S04]  /*125e0*/  LDGSTS.E.BYPASS.LTC128B.128 [R5+0x5c00], desc[UR52][R2.64+0x100], !P4 ;  /* 0x05c0010002057fae */ /* 0x0001e8000e101d74 */
[----:B------:R0:W-:Y:S04]  /*125f0*/  LDGSTS.E.BYPASS.LTC128B.128 [R5+0x7c00], desc[UR52][R2.64+0x180], !P3 ;  /* 0x07c0018002057fae */ /* 0x0001e8000d901d74 */
[----:B------:R0:W-:Y:S04]  /*12600*/  LDGSTS.E.BYPASS.LTC128B.128 [R5+0x9c00], desc[UR52][R2.64+0x200], !P2 ;  /* 0x09c0020002057fae */ /* 0x0001e8000d101d74 */
[----:B------:R0:W-:Y:S04]  /*12610*/  LDGSTS.E.BYPASS.LTC128B.128 [R5+0xbc00], desc[UR52][R2.64+0x280], !P1 ;  /* 0x0bc0028002057fae */ /* 0x0001e8000c901d74 */
[----:B------:R0:W-:Y:S01]  /*12620*/  LDGSTS.E.BYPASS.LTC128B.128 [R5+0xdc00], desc[UR52][R2.64+0x300], !P0 ;  /* 0x0dc0030002057fae */ /* 0x0001e2000c101d74 */
[----:B------:R-:W-:-:S13]  /*12630*/  ISETP.LT.OR P0, PT, R27, 0x31, P6 ;  /* 0x000000311b00780c */ /* 0x000fda0003701670 */
[----:B------:R0:W-:Y:S01]  /*12640*/  LDGSTS.E.BYPASS.LTC128B.128 [R5+0xfc00], desc[UR52][R2.64+0x380], !P0 ;  /* 0x0fc0038002057fae */ /* 0x0001e2000c101d74 */
[----:B------:R-:W-:Y:S01]  /*12650*/  PLOP3.LUT P0, PT, PT, PT, PT, 0x80, 0x0 ;  /* 0x000000000000781c */ /* 0x000fe20003f0f070 */
[----:B------:R-:W-:-:S12]  /*12660*/  NOP ;  /* 0x0000000000007918 */ /* 0x000fd80000000000 */
.L_x_1789:
        /* <DEDUP_REMOVED lines=11> */
.L_x_1790:
[----:B------:R-:W-:Y:S01]  /*12720*/  UIADD3 UR4, UR44, -0x2, URZ ;  /* 0xfffffffe2c047890 */ /* 0x000fe2000fffe03f */
[----:B------:R0:W-:Y:S03]  /*12730*/  SYNCS.ARRIVE.TRANS64.A1T0 RZ, [R25+URZ+0x28c50], RZ ;  /* 0x028c50ff19ff79a7 */ /* 0x0001e6000810003f */
[----:B------:R-:W-:-:S06]  /*12740*/  UISETP.GE.AND UP0, UPT, UR4, UR45, UPT ;  /* 0x0000002d0400728c */ /* 0x000fcc000bf06270 */
[----:B------:R-:W-:-:S13]  /*12750*/  PLOP3.LUT P0, PT, PT, PT, UP0, 0x40, 0x0 ;  /* 0x000000000000781c */ /* 0x000fda0003f0e808 */
[----:B0-----:R-:W-:Y:S05]  /*12760*/  @P0 BRA `(.L_x_1791) ;  /* 0x0000000c00980947 */ /* 0x001fea0003800000 */
[----:B------:R-:W-:Y:S01]  /*12770*/  BSSY B0, `(.L_x_1791) ;  /* 0x00000e5000007945 */ /* 0x000fe20003800000 */
[----:B------:R-:W-:-:S07]  /*12780*/  IMAD.U32 R9, RZ, RZ, UR4 ;  /* 0x00000004ff097e24 */ /* 0x000fce000f8e00ff */
.L_x_1804:
[----:B0-----:R-:W0:Y:S01]  /*12790*/  S2R R2, SR_TID.X ;  /* 0x0000000000027919 */ /* 0x001e220000002100 */
[----:B------:R-:W2:Y:S01]  /*127a0*/  LDC R3, c[0x0][0x430] ;  /* 0x00010c00ff037b82 */ /* 0x000ea20000000800 */
[----:B-1----:R-:W-:Y:S02]  /*127b0*/  IMAD R8, R9, 0x40, R30 ;  /* 0x0000004009087824 */ /* 0x002fe400078e021e */
[----:B------:R-:W-:Y:S01]  /*127c0*/  VIADD R18, R18, 0x1 ;  /* 0x0000000112127836 */ /* 0x000fe20000000000 */
[----:B--2---:R-:W-:Y:S01]  /*127d0*/  ISETP.NE.AND P0, PT, R3, 0x1, PT ;  /* 0x000000010300780c */ /* 0x004fe20003f05270 */
[----:B0-----:R-:W-:-:S05]  /*127e0*/  IMAD.SHL.U32 R2, R2, 0x10, RZ ;  /* 0x0000001002027824 */ /* 0x001fca00078e00ff */
[----:B------:R-:W-:-:S07]  /*127f0*/  LOP3.LUT R2, R36, 0x70, R2, 0xf8, !PT ;  /* 0x0000007024027812 */ /* 0x000fce00078ef802 */
[----:B------:R-:W0:Y:S01]  /*12800*/  @P0 LDC R3, c[0x0][0x434] ;  /* 0x00010d00ff030b82 */ /* 0x000e220000000800 */
[C---:B------:R-:W-:Y:S01]  /*12810*/  ISETP.GT.U32.AND P1, PT, R2.reuse, 0x3f, PT ;  /* 0x0000003f0200780c */ /* 0x040fe20003f24070 */
[----:B------:R-:W-:-:S06]  /*12820*/  IMAD.IADD R8, R2, 0x1, R8 ;  /* 0x0000000102087824 */ /* 0x000fcc00078e0208 */
[----:B------:R-:W2:Y:S01]  /*12830*/  @P0 LDC R7, c[0x0][0x438] ;  /* 0x00010e00ff070b82 */ /* 0x000ea20000000800 */
[----:B------:R-:W-:-:S07]  /*12840*/  IMAD.MOV.U32 R10, RZ, RZ, R8 ;  /* 0x000000ffff0a7224 */ /* 0x000fce00078e0008 */
[----:B------:R-:W3:Y:S01]  /*12850*/  @!P1 LDC.64 R4, c[0x0][0x428] ;  /* 0x00010a00ff049b82 */ /* 0x000ee20000000a00 */
[----:B0-----:R-:W-:-:S05]  /*12860*/  @P0 IMAD.HI.U32 R2, R8, R3, RZ ;  /* 0x0000000308020227 */ /* 0x001fca00078e00ff */
[----:B--2---:R-:W-:Y:S02]  /*12870*/  @P0 SHF.R.U32.HI R10, RZ, R7, R2 ;  /* 0x00000007ff0a0219 */ /* 0x004fe40000011602 */
[----:B------:R-:W0:Y:S02]  /*12880*/  @!P1 LDC.64 R6, c[0x0][0x418] ;  /* 0x00010600ff069b82 */ /* 0x000e240000000a00 */
[----:B------:R-:W-:Y:S01]  /*12890*/  @!P1 SHF.R.S32.HI R3, RZ, 0x1f, R10 ;  /* 0x0000001fff039819 */ /* 0x000fe2000001140a */
[----:B---3--:R-:W-:-:S04]  /*128a0*/  @!P1 IMAD R2, R29, R4, RZ ;  /* 0x000000041d029224 */ /* 0x008fc800078e02ff */
[----:B------:R-:W-:Y:S01]  /*128b0*/  @!P1 IMAD R5, R24, R5, R2 ;  /* 0x0000000518059224 */ /* 0x000fe200078e0202 */
[----:B------:R-:W-:-:S05]  /*128c0*/  @!P1 MOV R2, R10 ;  /* 0x0000000a00029202 */ /* 0x000fca0000000f00 */
[----:B------:R-:W-:-:S04]  /*128d0*/  @!P1 IMAD.WIDE.U32 R2, R24, R4, R2 ;  /* 0x0000000418029225 */ /* 0x000fc800078e0002 */
[----:B------:R-:W-:Y:S02]  /*128e0*/  @!P1 IMAD.IADD R3, R5, 0x1, R3 ;  /* 0x0000000105039824 */ /* 0x000fe400078e0203 */
[----:B------:R-:W-:Y:S01]  /*128f0*/  IMAD.MOV.U32 R4, RZ, RZ, RZ ;  /* 0x000000ffff047224 */ /* 0x000fe200078e00ff */
[----:B0-----:R-:W-:Y:S01]  /*12900*/  @!P1 LEA R6, P0, R2, R6, 0x2 ;  /* 0x0000000602069211 */ /* 0x001fe200078010ff */
[----:B------:R-:W-:-:S03]  /*12910*/  IMAD.U32 R11, RZ, RZ, UR47 ;  /* 0x0000002fff0b7e24 */ /* 0x000fc6000f8e00ff */
[----:B------:R-:W-:Y:S01]  /*12920*/  @!P1 LEA.HI.X R7, R2, R7, R3, 0x2, P0 ;  /* 0x0000000702079211 */ /* 0x000fe200000f1403 */
[----:B------:R-:W-:Y:S01]  /*12930*/  IMAD.MOV R5, RZ, RZ, -R10 ;  /* 0x000000ffff057224 */ /* 0x000fe200078e0a0a */
[----:B------:R-:W-:-:S03]  /*12940*/  ISETP.NE.AND P0, PT, R18, 0x2, PT ;  /* 0x000000021200780c */ /* 0x000fc60003f05270 */
[----:B------:R0:W5:Y:S01]  /*12950*/  @!P1 LDG.E R4, desc[UR52][R6.64] ;  /* 0x0000003406049981 */ /* 0x000162000c1e1900 */
[----:B------:R-:W-:Y:S01]  /*12960*/  ISETP.NE.AND P1, PT, R11, 0x3, PT ;  /* 0x000000030b00780c */ /* 0x000fe20003f25270 */
[----:B------:R-:W-:Y:S05]  /*12970*/  YIELD ;  /* 0x0000000000007946 */ /* 0x000fea0003800000 */
[----:B------:R-:W-:Y:S01]  /*12980*/  ULDC UR4, c[0x0][0x430] ;  /* 0x00010c0000047ab9 */ /* 0x000fe20000000800 */
[----:B------:R-:W-:Y:S01]  /*12990*/  IMAD.MOV.U32 R2, RZ, RZ, R9 ;  /* 0x000000ffff027224 */ /* 0x000fe200078e0009 */
[----:B------:R-:W-:Y:S01]  /*129a0*/  SEL R3, RZ, 0x1, P0 ;  /* 0x00000001ff037807 */ /* 0x000fe20000000000 */
[----:B------:R-:W-:Y:S01]  /*129b0*/  IMAD R5, R5, UR4, R8 ;  /* 0x0000000405057c24 */ /* 0x000fe2000f8e0208 */
[----:B------:R-:W-:Y:S01]  /*129c0*/  SEL R18, R18, RZ, P0 ;  /* 0x000000ff12127207 */ /* 0x000fe20000000000 */
[----:B------:R-:W-:Y:S01]  /*129d0*/  VIADD R9, R9, 0xffffffff ;  /* 0xffffffff09097836 */ /* 0x000fe20000000000 */
[----:B------:R-:W-:-:S02]  /*129e0*/  LOP3.LUT R22, R22, R3, RZ, 0x3c, !PT ;  /* 0x0000000316167212 */ /* 0x000fc400078e3cff */
[----:B------:R-:W-:Y:S01]  /*129f0*/  ISETP.GT.AND P3, PT, R2, UR45, PT ;  /* 0x0000002d02007c0c */ /* 0x000fe2000bf64270 */
[----:B0-----:R-:W-:-:S12]  /*12a00*/  @!P1 BRA `(.L_x_1792) ;  /* 0x0000000000049947 */ /* 0x001fd80003800000 */
[----:B------:R-:W-:Y:S01]  /*12a10*/  BPT.TRAP 0x1 ;  /* 0x000000040000795c */ /* 0x000fe20000300000 */
.L_x_1792:
[----:B------:R-:W-:Y:S01]  /*12a20*/  IMAD R8, R18, 0x8, R17 ;  /* 0x0000000812087824 */ /* 0x000fe200078e0211 */
[----:B------:R-:W-:Y:S01]  /*12a30*/  SHF.L.U32 R20, R22, 0x1f, RZ ;  /* 0x0000001f16147819 */ /* 0x000fe200000006ff */
[----:B------:R-:W-:Y:S01]  /*12a40*/  BSSY B1, `(.L_x_1793) ;  /* 0x0000004000017945 */ /* 0x000fe20003800000 */
[----:B------:R-:W-:Y:S02]  /*12a50*/  SHF.R.S32.HI R7, RZ, 0x1f, R5 ;  /* 0x0000001fff077819 */ /* 0x000fe40000011405 */
[----:B------:R-:W0:Y:S02]  /*12a60*/  SYNCS.PHASECHK.TRANS64.TRYWAIT P0, [R8+URZ+0x28c40], R20 ;  /* 0x028c4014080075a7 */ /* 0x000e24000800017f */
[----:B0-----:R-:W-:Y:S05]  /*12a70*/  @!P0 BRA `(.L_x_1794) ;  /* 0x0000002800308947 */ /* 0x001fea0003800000 */
.L_x_1860:
[----:B------:R-:W-:Y:S05]  /*12a80*/  BSYNC B1 ;  /* 0x0000000000017941 */ /* 0x000fea0003800000 */
.L_x_1793:
[----:B------:R-:W-:Y:S01]  /*12a90*/  ULDC.64 UR4, c[0x0][0x300] ;  /* 0x0000c00000047ab9 */ /* 0x000fe20000000a00 */
[----:B-----5:R-:W-:Y:S01]  /*12aa0*/  SHF.R.S32.HI R10, RZ, 0x1f, R4 ;  /* 0x0000001fff0a7819 */ /* 0x020fe20000011404 */
[----:B------:R-:W-:Y:S01]  /*12ab0*/  IMAD R2, R7, UR4, RZ ;  /* 0x0000000407027c24 */ /* 0x000fe2000f8e02ff */
[----:B------:R-:W-:-:S03]  /*12ac0*/  LOP3.LUT P1, RZ, R16, 0x2, RZ, 0xc0, !PT ;  /* 0x0000000210ff7812 */ /* 0x000fc6000782c0ff */
        /* <DEDUP_REMOVED lines=15> */
[----:B------:R-:W-:Y:S01]  /*12bc0*/  UMOV UR4, 0xffffffff ;  /* 0xffffffff00047882 */ /* 0x000fe20000000000 */
[----:B------:R-:W-:Y:S02]  /*12bd0*/  IMAD R6, R18, 0x1000, R31 ;  /* 0x0000100012067824 */ /* 0x000fe400078e021f */
[----:B------:R-:W-:Y:S01]  /*12be0*/  LEA.HI.X R27, R2, UR5, R27, 0x1, P0 ;  /* 0x00000005021b7c11 */ /* 0x000fe200080f0c1b */
[----:B------:R-:W-:Y:S08]  /*12bf0*/  BRA.DIV UR4, `(.L_x_1795) ;  /* 0x0000002604e47947 */ /* 0x000ff0000b800000 */
[----:B------:R-:W2:Y:S01]  /*12c00*/  SHFL.IDX PT, R14, R21, RZ, 0x181f ;  /* 0x00181fff150e7589 */ /* 0x000ea200000e0000 */
[----:B-1----:R-:W-:-:S03]  /*12c10*/  IMAD R25, R6, 0x2, R17 ;  /* 0x0000000206197824 */ /* 0x002fc600078e0211 */
[----:B------:R-:W1:Y:S01]  /*12c20*/  SHFL.IDX PT, R3, R27, RZ, 0x181f ;  /* 0x00181fff1b037589 */ /* 0x000e6200000e0000 */
[----:B--2---:R-:W-:-:S03]  /*12c30*/  IADD3 R2, P0, R14, R0, RZ ;  /* 0x000000000e027210 */ /* 0x004fc60007f1e0ff */
[----:B------:R-:W2:Y:S02]  /*12c40*/  SHFL.IDX PT, R14, R21, 0x1, 0x181f ;  /* 0x00381f00150e7f89 */ /* 0x000ea400000e0000 */
[----:B-1----:R-:W-:-:S05]  /*12c50*/  IMAD.X R3, RZ, RZ, R3, P0 ;  /* 0x000000ffff037224 */ /* 0x002fca00000e0603 */
[----:B------:R1:W-:Y:S04]  /*12c60*/  LDGSTS.E.BYPASS.LTC128B.128 [R25+0x22400], desc[UR52][R2.64], !P1 ;  /* 0x2240000002197fae */ /* 0x0003e8000c901d74 */
[----:B-1----:R-:W1:Y:S01]  /*12c70*/  SHFL.IDX PT, R3, R27, 0x1, 0x181f ;  /* 0x00381f001b037f89 */ /* 0x002e6200000e0000 */
[----:B--2---:R-:W-:-:S03]  /*12c80*/  IADD3 R2, P0, R14, R0, RZ ;  /* 0x000000000e027210 */ /* 0x004fc60007f1e0ff */
[----:B------:R-:W2:Y:S01]  /*12c90*/  SHFL.IDX PT, R14, R21, 0x2, 0x181f ;  /* 0x00581f00150e7f89 */ /* 0x000ea200000e0000 */
[----:B-1----:R-:W-:-:S05]  /*12ca0*/  IADD3.X R3, RZ, R3, RZ, P0, !PT ;  /* 0x00000003ff037210 */ /* 0x002fca00007fe4ff */
[----:B------:R1:W-:Y:S04]  /*12cb0*/  LDGSTS.E.BYPASS.LTC128B.128 [R25+0x22c00], desc[UR52][R2.64], !P1 ;  /* 0x22c0000002197fae */ /* 0x0003e8000c901d74 */
[----:B-1----:R-:W1:Y:S01]  /*12cc0*/  SHFL.IDX PT, R3, R27, 0x2, 0x181f ;  /* 0x00581f001b037f89 */ /* 0x002e6200000e0000 */
[----:B--2---:R-:W-:-:S03]  /*12cd0*/  IADD3 R2, P0, R14, R0, RZ ;  /* 0x000000000e027210 */ /* 0x004fc60007f1e0ff */
[----:B------:R2:W3:Y:S04]  /*12ce0*/  SHFL.IDX PT, R14, R21, 0x3, 0x181f ;  /* 0x00781f00150e7f89 */ /* 0x0004e800000e0000 */
[----:B------:R-:W4:Y:S01]  /*12cf0*/  SHFL.IDX PT, R27, R27, 0x3, 0x181f ;  /* 0x00781f001b1b7f89 */ /* 0x000f2200000e0000 */
[----:B-1----:R-:W-:-:S05]  /*12d00*/  IMAD.X R3, RZ, RZ, R3, P0 ;  /* 0x000000ffff037224 */ /* 0x002fca00000e0603 */
[----:B---3--:R2:W-:Y:S02]  /*12d10*/  LDGSTS.E.BYPASS.LTC128B.128 [R25+0x23400], desc[UR52][R2.64], !P1 ;  /* 0x2340000002197fae */ /* 0x0085e4000c901d74 */
.L_x_1870:
[----:B--2---:R-:W-:-:S05]  /*12d20*/  IADD3 R2, P0, R14, R0, RZ ;  /* 0x000000000e027210 */ /* 0x004fca0007f1e0ff */
[----:B----4-:R-:W-:Y:S01]  /*12d30*/  IMAD.X R3, RZ, RZ, R27, P0 ;  /* 0x000000ffff037224 */ /* 0x010fe200000e061b */
[----:B------:R-:W-:-:S04]  /*12d40*/  PLOP3.LUT P0, PT, PT, PT, PT, 0x80, 0x0 ;  /* 0x000000000000781c */ /* 0x000fc80003f0f070 */
[----:B------:R-:W-:Y:S01]  /*12d50*/  @!PT LDS RZ, [RZ] ;  /* 0x00000000fffff984 */ /* 0x000fe20000000800 */
[----:B------:R-:W-:Y:S01]  /*12d60*/  @!PT LDS RZ, [RZ] ;  /* 0x00000000fffff984 */ /* 0x000fe20000000800 */
[----:B------:R-:W-:Y:S01]  /*12d70*/  @!PT LDS RZ, [RZ] ;  /* 0x00000000fffff984 */ /* 0x000fe20000000800 */
[----:B------:R1:W-:Y:S01]  /*12d80*/  LDGSTS.E.BYPASS.LTC128B.128 [R25+0x23c00], desc[UR52][R2.64], !P1 ;  /* 0x23c0000002197fae */ /* 0x0003e2000c901d74 */
[----:B------:R-:W-:-:S08]  /*12d90*/  NOP ;  /* 0x0000000000007918 */ /* 0x000fd00000000000 */
.L_x_1796:
        /* <DEDUP_REMOVED lines=11> */
.L_x_1797:
[----:B------:R1:W-:Y:S01]  /*12e50*/  SYNCS.ARRIVE.TRANS64.A1T0 RZ, [R8+URZ+0x28c30], RZ ;  /* 0x028c30ff08ff79a7 */ /* 0x0003e2000810003f */
[----:B------:R-:W-:Y:S05]  /*12e60*/  @!P2 BRA `(.L_x_1798) ;  /* 0x000000000004a947 */ /* 0x000fea0003800000 */
[----:B------:R-:W-:Y:S01]  /*12e70*/  BPT.TRAP 0x1 ;  /* 0x000000040000795c */ /* 0x000fe20000300000 */
.L_x_1798:
[----:B------:R-:W2:Y:S01]  /*12e80*/  SYNCS.PHASECHK.TRANS64.TRYWAIT P0, [R8+URZ+0x28c60], R20 ;  /* 0x028c6014080075a7 */ /* 0x000ea2000800017f */
[----:B------:R-:W-:Y:S04]  /*12e90*/  BSSY B1, `(.L_x_1799) ;  /* 0x0000002000017945 */ /* 0x000fe80003800000 */
[----:B--2---:R-:W-:Y:S05]  /*12ea0*/  @!P0 BRA `(.L_x_1800) ;  /* 0x0000002800448947 */ /* 0x004fea0003800000 */
.L_x_1871:
[----:B------:R-:W-:Y:S05]  /*12eb0*/  BSYNC B1 ;  /* 0x0000000000017941 */ /* 0x000fea0003800000 */
.L_x_1799:
[----:B------:R-:W-:Y:S01]  /*12ec0*/  ULDC.64 UR4, c[0x0][0x328] ;  /* 0x0000ca0000047ab9 */ /* 0x000fe20000000a00 */
[C---:B------:R-:W-:Y:S01]  /*12ed0*/  LOP3.LUT P5, RZ, R16.reuse, 0x8, RZ, 0xc0, !PT ;  /* 0x0000000810ff7812 */ /* 0x040fe200078ac0ff */
        /* <DEDUP_REMOVED lines=19> */
[----:B0-2---:R-:W-:Y:S01]  /*13010*/  LEA.HI.X R20, R2, UR5, R3, 0x1, P0 ;  /* 0x0000000502147c11 */ /* 0x005fe200080f0c03 */
[----:B------:R-:W-:Y:S08]  /*13020*/  BRA.DIV UR4, `(.L_x_1801) ;  /* 0x0000002604f87947 */ /* 0x000ff0000b800000 */
[----:B------:R-:W0:Y:S01]  /*13030*/  SHFL.IDX PT, R14, R10, RZ, 0x181f ;  /* 0x00181fff0a0e7589 */ /* 0x000e2200000e0000 */
[C---:B------:R-:W-:Y:S01]  /*13040*/  LOP3.LUT P1, RZ, R16.reuse, 0x80, RZ, 0xc0, !PT ;  /* 0x0000008010ff7812 */ /* 0x040fe2000782c0ff */
[----:B------:R-:W-:Y:S01]  /*13050*/  IMAD R21, R21, 0x2, R17 ;  /* 0x0000000215157824 */ /* 0x000fe200078e0211 */
[----:B------:R-:W-:Y:S01]  /*13060*/  P2R R11, PR, RZ, 0x8 ;  /* 0x00000008ff0b7803 */ /* 0x000fe20000000000 */
[----:B------:R-:W2:Y:S01]  /*13070*/  SHFL.IDX PT, R3, R20, RZ, 0x181f ;  /* 0x00181fff14037589 */ /* 0x000ea200000e0000 */
[C---:B------:R-:W-:Y:S02]  /*13080*/  LOP3.LUT P3, RZ, R16.reuse, 0x40, RZ, 0xc0, !PT ;  /* 0x0000004010ff7812 */ /* 0x040fe4000786c0ff */
[C---:B------:R-:W-:Y:S01]  /*13090*/  LOP3.LUT P6, RZ, R16.reuse, 0x20, RZ, 0xc0, !PT ;  /* 0x0000002010ff7812 */ /* 0x040fe200078cc0ff */
[----:B------:R-:W-:Y:S01]  /*130a0*/  SHFL.IDX PT, R2, R10, 0x2, 0x181f ;  /* 0x00581f000a027f89 */ /* 0x000fe200000e0000 */
[----:B------:R-:W-:Y:S02]  /*130b0*/  LOP3.LUT P2, RZ, R16, 0x10, RZ, 0xc0, !PT ;  /* 0x0000001010ff7812 */ /* 0x000fe4000784c0ff */
[----:B------:R-:W-:-:S02]  /*130c0*/  P2R R12, PR, RZ, 0x8 ;  /* 0x00000008ff0c7803 */ /* 0x000fc40000000000 */
[----:B0-----:R-:W-:Y:S02]  /*130d0*/  IADD3 R6, P0, R14, R0, RZ ;  /* 0x000000000e067210 */ /* 0x001fe40007f1e0ff */
        /* <DEDUP_REMOVED lines=10> */
[----:B------:R-:W-:Y:S02]  /*13180*/  LDGSTS.E.BYPASS.LTC128B.128 [R21+0x8400], desc[UR52][R6.64+0x200], !P5 ;  /* 0x0840020006157fae */ /* 0x000fe4000e901d74 */
[----:B--2---:R-:W-:Y:S01]  /*13190*/  IMAD.X R5, RZ, RZ, R3, P0 ;  /* 0x000000ffff057224 */ /* 0x004fe200000e0603 */
[----:B------:R-:W-:Y:S01]  /*131a0*/  IADD3 R2, P0, R2, R0, RZ ;  /* 0x0000000002027210 */ /* 0x000fe20007f1e0ff */
[----:B------:R-:W0:Y:S04]  /*131b0*/  SHFL.IDX PT, R3, R20, 0x2, 0x181f ;  /* 0x00581f0014037f89 */ /* 0x000e2800000e0000 */
[----:B------:R-:W-:Y:S04]  /*131c0*/  LDGSTS.E.BYPASS.LTC128B.128 [R21+0xa400], desc[UR52][R6.64+0x280], !P4 ;  /* 0x0a40028006157fae */ /* 0x000fe8000e101d74 */
[----:B------:R2:W3:Y:S04]  /*131d0*/  SHFL.IDX PT, R14, R10, 0x3, 0x181f ;  /* 0x00781f000a0e7f89 */ /* 0x0004e800000e0000 */
[----:B------:R-:W4:Y:S01]  /*131e0*/  SHFL.IDX PT, R20, R20, 0x3, 0x181f ;  /* 0x00781f0014147f89 */ /* 0x000f2200000e0000 */
[----:B0-----:R-:W-:Y:S01]  /*131f0*/  IMAD.X R3, RZ, RZ, R3, P0 ;  /* 0x000000ffff037224 */ /* 0x001fe200000e0603 */
[----:B------:R-:W-:-:S13]  /*13200*/  ISETP.NE.U32.AND P0, PT, R28, RZ, PT ;  /* 0x000000ff1c00720c */ /* 0x000fda0003f05070 */
[----:B------:R-:W-:Y:S04]  /*13210*/  LDGSTS.E.BYPASS.LTC128B.128 [R21+0xc400], desc[UR52][R6.64+0x300], P0 ;  /* 0x0c40030006157fae */ /* 0x000fe80008101d74 */
[----:B------:R0:W-:Y:S04]  /*13220*/  LDGSTS.E.BYPASS.LTC128B.128 [R21+0xe400], desc[UR52][R6.64+0x380], P1 ;  /* 0x0e40038006157fae */ /* 0x0001e80008901d74 */
[----:B------:R2:W-:Y:S01]  /*13230*/  LDGSTS.E.BYPASS.LTC128B.128 [R21+0xc00], desc[UR52][R4.64], !P3 ;  /* 0x00c0000004157fae */ /* 0x0005e2000d901d74 */
[----:B------:R-:W-:-:S04]  /*13240*/  ISETP.NE.AND P3, PT, R12, RZ, PT ;  /* 0x000000ff0c00720c */ /* 0x000fc80003f65270 */
[----:B0-----:R-:W-:-:S09]  /*13250*/  P2R R6, PR, RZ, 0x8 ;  /* 0x00000008ff067803 */ /* 0x001fd20000000000 */
        /* <DEDUP_REMOVED lines=10> */
[----:B------:R2:W-:Y:S01]  /*13300*/  LDGSTS.E.BYPASS.LTC128B.128 [R21+0x3400], desc[UR52][R2.64+0x80], !P3 ;  /* 0x0340008002157fae */ /* 0x0005e2000d901d74 */
[----:B------:R-:W-:-:S03]  /*13310*/  ISETP.NE.AND P3, PT, R11, RZ, PT ;  /* 0x000000ff0b00720c */ /* 0x000fc60003f65270 */
[----:B------:R2:W-:Y:S04]  /*13320*/  LDGSTS.E.BYPASS.LTC128B.128 [R21+0x5400], desc[UR52][R2.64+0x100], !P6 ;  /* 0x0540010002157fae */ /* 0x0005e8000f101d74 */
[----:B------:R2:W-:Y:S04]  /*13330*/  LDGSTS.E.BYPASS.LTC128B.128 [R21+0x7400], desc[UR52][R2.64+0x180], !P2 ;  /* 0x0740018002157fae */ /* 0x0005e8000d101d74 */
[----:B------:R2:W-:Y:S04]  /*13340*/  LDGSTS.E.BYPASS.LTC128B.128 [R21+0x9400], desc[UR52][R2.64+0x200], !P5 ;  /* 0x0940020002157fae */ /* 0x0005e8000e901d74 */
[----:B------:R2:W-:Y:S04]  /*13350*/  LDGSTS.E.BYPASS.LTC128B.128 [R21+0xb400], desc[UR52][R2.64+0x280], !P4 ;  /* 0x0b40028002157fae */ /* 0x0005e8000e101d74 */
[----:B------:R2:W-:Y:S04]  /*13360*/  LDGSTS.E.BYPASS.LTC128B.128 [R21+0xd400], desc[UR52][R2.64+0x300], P0 ;  /* 0x0d40030002157fae */ /* 0x0005e80008101d74 */
[----:B---34-:R2:W-:Y:S02]  /*13370*/  LDGSTS.E.BYPASS.LTC128B.128 [R21+0xf400], desc[UR52][R2.64+0x380], P1 ;  /* 0x0f40038002157fae */ /* 0x0185e40008901d74 */
.L_x_1881:
[----:B--2---:R-:W-:Y:S02]  /*13380*/  P2R R4, PR, RZ, 0x2 ;  /* 0x00000002ff047803 */ /* 0x004fe40000000000 */
[----:B------:R-:W-:Y:S02]  /*13390*/  LOP3.LUT P1, RZ, R16, 0x80, RZ, 0xc0, !PT ;  /* 0x0000008010ff7812 */ /* 0x000fe4000782c0ff */
[----:B------:R-:W-:Y:S02]  /*133a0*/  IADD3 R2, P2, R14, R0, RZ ;  /* 0x000000000e027210 */ /* 0x000fe40007f5e0ff */
[----:B------:R-:W-:Y:S02]  /*133b0*/  P2R R5, PR, RZ, 0x8 ;  /* 0x00000008ff057803 */ /* 0x000fe40000000000 */
[C---:B------:R-:W-:Y:S01]  /*133c0*/  LOP3.LUT P3, RZ, R16.reuse, 0x40, RZ, 0xc0, !PT ;  /* 0x0000004010ff7812 */ /* 0x040fe2000786c0ff */
[----:B------:R-:W-:Y:S01]  /*133d0*/  IMAD.X R3, RZ, RZ, R20, P2 ;  /* 0x000000ffff037224 */ /* 0x000fe200010e0614 */
[----:B------:R-:W-:-:S02]  /*133e0*/  LOP3.LUT P2, RZ, R16, 0x20, RZ, 0xc0, !PT ;  /* 0x0000002010ff7812 */ /* 0x000fc4000784c0ff */
[----:B------:R-:W-:-:S03]  /*133f0*/  LOP3.LUT P6, RZ, R16, 0x10, RZ, 0xc0, !PT ;  /* 0x0000001010ff7812 */ /* 0x000fc600078cc0ff */
[----:B------:R-:W-:Y:S01]  /*13400*/  @!PT LDS RZ, [RZ] ;  /* 0x00000000fffff984 */ /* 0x000fe20000000800 */
[----:B------:R-:W-:Y:S01]  /*13410*/  @!PT LDS RZ, [RZ] ;  /* 0x00000000fffff984 */ /* 0x000fe20000000800 */
[----:B------:R-:W-:Y:S01]  /*13420*/  @!PT LDS RZ, [RZ] ;  /* 0x00000000fffff984 */ /* 0x000fe20000000800 */
[----:B------:R0:W-:Y:S01]  /*13430*/  LDGSTS.E.BYPASS.LTC128B.128 [R21+0x1c00], desc[UR52][R2.64], !P1 ;  /* 0x01c0000002157fae */ /* 0x0001e2000c901d74 */
[----:B------:R-:W-:-:S05]  /*13440*/  ISETP.NE.AND P1, PT, R4, RZ, PT ;  /* 0x000000ff0400720c */ /* 0x000fca0003f25270 */
[----:B------:R0:W-:Y:S01]  /*13450*/  LDGSTS.E.BYPASS.LTC128B.128 [R21+0x3c00], desc[UR52][R2.64+0x80], !P3 ;  /* 0x03c0008002157fae */ /* 0x0001e2000d901d74 */
[----:B------:R-:W-:-:S03]  /*13460*/  ISETP.NE.AND P3, PT, R5, RZ, PT ;  /* 0x000000ff0500720c */ /* 0x000fc60003f65270 */
        /* <DEDUP_REMOVED lines=8> */
.L_x_1802:
        /* <DEDUP_REMOVED lines=11> */
.L_x_1803:
[----:B------:R0:W-:Y:S01]  /*135a0*/  SYNCS.ARRIVE.TRANS64.A1T0 RZ, [R8+URZ+0x28c50], RZ ;  /* 0x028c50ff08ff79a7 */ /* 0x0001e2000810003f */
[----:B------:R-:W-:Y:S05]  /*135b0*/  @P3 BRA `(.L_x_1804) ;  /* 0xfffffff000743947 */ /* 0x000fea000383ffff */
[----:B------:R-:W-:Y:S05]  /*135c0*/  BSYNC B0 ;  /* 0x0000000000007941 */ /* 0x000fea0003800000 */
.L_x_1791:
[----:B------:R-:W2:Y:S01]  /*135d0*/  S2R R0, SR_TID.X ;  /* 0x0000000000007919 */ /* 0x000ea20000002100 */
[----:B------:R-:W-:Y:S01]  /*135e0*/  VIADD R18, R18, 0x1 ;  /* 0x0000000112127836 */ /* 0x000fe20000000000 */
[----:B------:R-:W-:Y:S04]  /*135f0*/  BSSY B0, `(.L_x_1805) ;  /* 0x0000013000007945 */ /* 0x000fe80003800000 */
[----:B------:R-:W-:-:S04]  /*13600*/  ISETP.NE.AND P0, PT, R18, 0x2, PT ;  /* 0x000000021200780c */ /* 0x000fc80003f05270 */
[----:B------:R-:W-:Y:S02]  /*13610*/  SEL R18, R18, RZ, P0 ;  /* 0x000000ff12127207 */ /* 0x000fe40000000000 */
[----:B------:R-:W-:Y:S02]  /*13620*/  SEL R5, RZ, 0x1, P0 ;  /* 0x00000001ff057807 */ /* 0x000fe40000000000 */
[----:B--2---:R-:W-:-:S04]  /*13630*/  LOP3.LUT R0, R0, 0x7f, RZ, 0xc0, !PT ;  /* 0x0000007f00007812 */ /* 0x004fc800078ec0ff */
[----:B------:R-:W-:-:S13]  /*13640*/  ISETP.NE.AND P1, PT, R0, RZ, PT ;  /* 0x000000ff0000720c */ /* 0x000fda0003f25270 */
[----:B------:R-:W-:Y:S05]  /*13650*/  @P1 BRA `(.L_x_1806) ;  /* 0x0000000000301947 */ /* 0x000fea0003800000 */
[----:B------:R-:W2:Y:S01]  /*13660*/  S2R R9, SR_LANEID ;  /* 0x0000000000097919 */ /* 0x000ea20000000000 */
[----:B------:R-:W-:Y:S01]  /*13670*/  VOTEU.ANY UR4, UPT, PT ;  /* 0x0000000000047886 */ /* 0x000fe200038e0100 */
[----:B------:R-:W3:Y:S01]  /*13680*/  LDC.64 R2, c[0x0][0xc80] ;  /* 0x00032000ff027b82 */ /* 0x000ee20000000a00 */
[----:B------:R-:W2:Y:S08]  /*13690*/  FLO.U32 R0, UR4 ;  /* 0x0000000400007d00 */ /* 0x000eb000080e0000 */
[----:B------:R-:W3:Y:S01]  /*136a0*/  POPC R7, UR4 ;  /* 0x0000000400077d09 */ /* 0x000ee20008000000 */
[----:B--2---:R-:W-:-:S13]  /*136b0*/  ISETP.EQ.U32.AND P0, PT, R0, R9, PT ;  /* 0x000000090000720c */ /* 0x004fda0003f02070 */
[----:B---3--:R-:W2:Y:S01]  /*136c0*/  @P0 ATOMG.E.ADD.STRONG.GPU PT, R3, desc[UR52][R2.64], R7 ;  /* 0x00000007020309a8 */ /* 0x008ea200081ee1f4 */
[----:B------:R-:W3:Y:S02]  /*136d0*/  S2R R4, SR_LTMASK ;  /* 0x0000000000047919 */ /* 0x000ee40000003900 */
[----:B---3--:R-:W-:-:S04]  /*136e0*/  LOP3.LUT R4, R4, UR4, RZ, 0xc0, !PT ;  /* 0x0000000404047c12 */ /* 0x008fc8000f8ec0ff */
[----:B------:R-:W3:Y:S01]  /*136f0*/  POPC R33, R4 ;  /* 0x0000000400217309 */ /* 0x000ee20000000000 */
[----:B--2---:R-:W3:Y:S02]  /*13700*/  SHFL.IDX PT, R0, R3, R0, 0x1f ;  /* 0x00001f0003007589 */ /* 0x004ee400000e0000 */
[----:B---3--:R-:W-:-:S07]  /*13710*/  IADD3 R33, R0, UR46, R33 ;  /* 0x0000002e00217c10 */ /* 0x008fce000fffe021 */
.L_x_1806:
[----:B------:R-:W-:Y:S05]  /*13720*/  BSYNC B0 ;  /* 0x0000000000007941 */ /* 0x000fea0003800000 */
.L_x_1805:
[----:B------:R-:W-:-:S07]  /*13730*/  LOP3.LUT R22, R22, R5, RZ, 0x3c, !PT ;  /* 0x0000000516167212 */ /* 0x000fce00078e3cff */
.L_x_1766:
[----:B------:R-:W-:Y:S05]  /*13740*/  BSYNC B7 ;  /* 0x0000000000077941 */ /* 0x000fea0003800000 */
.L_x_1764:
[----:B------:R-:W-:-:S13]  /*13750*/  LOP3.LUT P0, RZ, R16, 0x2000, RZ, 0xc0, !PT ;  /* 0x0000200010ff7812 */ /* 0x000fda000780c0ff */
[----:B------:R-:W-:Y:S05]  /*13760*/  @!P0 BRA `(.L_x_1807) ;  /* 0x0000000000248947 */ /* 0x000fea0003800000 */
[----:B------:R-:W-:Y:S05]  /*13770*/  WARPSYNC.ALL ;  /* 0x0000000000007948 */ /* 0x000fea0003800000 */
[----:B------:R-:W2:Y:S08]  /*13780*/  S2UR UR5, SR_CgaCtaId ;  /* 0x00000000000579c3 */ /* 0x000eb00000008800 */
[----:B------:R-:W-:Y:S06]  /*13790*/  BAR.SYNC.DEFER_BLOCKING 0x5, 0x180 ;  /* 0x0146000000007b1d */ /* 0x000fec0000010000 */
[----:B------:R-:W-:-:S02]  /*137a0*/  UMOV UR4, 0x400 ;  /* 0x0000040000047882 */ /* 0x000fc40000000000 */
[----:B--2---:R-:W-:-:S06]  /*137b0*/  ULEA UR4, UR5, UR4, 0x18 ;  /* 0x0000000405047291 */ /* 0x004fcc000f8ec03f */
[----:B------:R-:W-:-:S05]  /*137c0*/  IMAD.U32 R17, RZ, RZ, UR4 ;  /* 0x00000004ff117e24 */ /* 0x000fca000f8e00ff */
[----:B------:R2:W3:Y:S01]  /*137d0*/  LDS R33, [R17+0x28cd0] ;  /* 0x028cd00011217984 */ /* 0x0004e20000000800 */
[----:B------:R-:W-:Y:S06]  /*137e0*/  BAR.ARV 0x4, 0x180 ;  /* 0x0106000000007b1d */ /* 0x000fec0000002000 */
[----:B------:R-:W-:Y:S05]  /*137f0*/  BRA `(.L_x_1808) ;  /* 0x00000000002c7947 */ /* 0x000fea0003800000 */
.L_x_1807:
[----:B------:R-:W-:-:S03]  /*13800*/  UMOV UR4, 0xffffffff ;  /* 0xffffffff00047882 */ /* 0x000fc60000000000 */
[----:B------:R-:W-:Y:S05]  /*13810*/  BRA.DIV UR4, `(.L_x_1809) ;  /* 0x0000002604cc7947 */ /* 0x000fea000b800000 */
[----:B------:R2:W3:Y:S02]  /*13820*/  SHFL.IDX PT, R14, R33, RZ, 0x1f ;  /* 0x00001fff210e7589 */ /* 0x0004e400000e0000 */
.L_x_1884:
[----:B------:R-:W4:Y:S01]  /*13830*/  @!P1 S2R R3, SR_CgaCtaId ;  /* 0x0000000000039919 */ /* 0x000f220000008800 */
[----:B------:R-:W-:Y:S05]  /*13840*/  WARPSYNC.ALL ;  /* 0x0000000000007948 */ /* 0x000fea0003800000 */
[----:B------:R-:W-:Y:S01]  /*13850*/  BAR.SYNC.DEFER_BLOCKING 0x4, 0x180 ;  /* 0x0106000000007b1d */ /* 0x000fe20000010000 */
[----:B------:R-:W-:-:S04]  /*13860*/  @!P1 MOV R0, 0x400 ;  /* 0x0000040000009802 */ /* 0x000fc80000000f00 */
[----:B----4-:R-:W-:-:S05]  /*13870*/  @!P1 LEA R17, R3, R0, 0x18 ;  /* 0x0000000003119211 */ /* 0x010fca00078ec0ff */
[----:B------:R2:W-:Y:S02]  /*13880*/  @!P1 STS [R17+0x28cd0], R33 ;  /* 0x028cd02111009388 */ /* 0x0005e40000000800 */
[----:B--23--:R-:W-:Y:S01]  /*13890*/  MOV R33, R14 ;  /* 0x0000000e00217202 */ /* 0x00cfe20000000f00 */
[----:B------:R-:W-:Y:S06]  /*138a0*/  BAR.ARV 0x5, 0x180 ;  /* 0x0146000000007b1d */ /* 0x000fec0000002000 */
.L_x_1808:
[----:B------:R-:W-:Y:S02]  /*138b0*/  ULDC UR4, c[0x0][0xc38] ;  /* 0x00030e0000047ab9 */ /* 0x000fe40000000800 */
[----:B---3--:R-:W-:-:S13]  /*138c0*/  ISETP.GE.AND P0, PT, R33, UR4, PT ;  /* 0x0000000421007c0c */ /* 0x008fda000bf06270 */
[----:B------:R-:W-:Y:S05]  /*138d0*/  @!P0 BRA `(.L_x_1810) ;  /* 0xffffffc400cc8947 */ /* 0x000fea000383ffff */
.L_x_1755:
[----:B------:R-:W3:Y:S01]  /*138e0*/  LDL.LU R0, [R1+0x4] ;  /* 0x0000040001007983 */ /* 0x000ee20000300800 */
[----:B------:R-:W-:Y:S01]  /*138f0*/  BSSY B0, `(.L_x_1811) ;  /* 0x000000b000007945 */ /* 0x000fe20003800000 */
[----:B------:R-:W4:Y:S01]  /*13900*/  S2R R5, SR_CgaCtaId ;  /* 0x0000000000057919 */ /* 0x000f220000008800 */
[----:B---3--:R-:W-:-:S05]  /*13910*/  VIADD R0, R0, 0x1 ;  /* 0x0000000100007836 */ /* 0x008fca0000000000 */
[----:B------:R-:W-:-:S04]  /*13920*/  LEA.HI R2, R0, R0, RZ, 0x1 ;  /* 0x0000000000027211 */ /* 0x000fc800078f08ff */
[----:B------:R-:W-:Y:S02]  /*13930*/  LOP3.LUT R3, R2, 0xfffffffe, RZ, 0xc0, !PT ;  /* 0xfffffffe02037812 */ /* 0x000fe400078ec0ff */
[----:B------:R-:W-:-:S03]  /*13940*/  MOV R2, 0x400 ;  /* 0x0000040000027802 */ /* 0x000fc60000000f00 */
[----:B------:R-:W-:Y:S01]  /*13950*/  IMAD.IADD R0, R0, 0x1, -R3 ;  /* 0x0000000100007824 */ /* 0x000fe200078e0a03 */
[----:B----4-:R-:W-:-:S04]  /*13960*/  LEA R7, R5, R2, 0x18 ;  /* 0x0000000205077211 */ /* 0x010fc800078ec0ff */
[----:B------:R-:W-:-:S04]  /*13970*/  SHF.L.U32 R0, R0, 0x1f, RZ ;  /* 0x0000001f00007819 */ /* 0x000fc800000006ff */
[----:B------:R-:W3:Y:S02]  /*13980*/  SYNCS.PHASECHK.TRANS64.TRYWAIT P0, [R7+URZ+0x28c20], R0 ;  /* 0x028c2000070075a7 */ /* 0x000ee4000800017f */
[----:B---3--:R-:W-:Y:S05]  /*13990*/  @!P0 BRA `(.L_x_1812) ;  /* 0x0000002400948947 */ /* 0x008fea0003800000 */
.L_x_1885:
[----:B------:R-:W-:Y:S05]  /*139a0*/  BSYNC B0 ;  /* 0x0000000000007941 */ /* 0x000fea0003800000 */
.L_x_1811:
[----:B------:R-:W-:-:S03]  /*139b0*/  UMOV UR4, 0xffffffff ;  /* 0xffffffff00047882 */ /* 0x000fc60000000000 */
[----:B------:R-:W-:Y:S05]  /*139c0*/  BRA.DIV UR4, `(.L_x_1813) ;  /* 0x00000026049c7947 */ /* 0x000fea000b800000 */
[----:B---3--:R-:W3:Y:S02]  /*139d0*/  S2R R0, SR_TID.X ;  /* 0x0000000000007919 */ /* 0x008ee40000002100 */
[----:B---3--:R-:W-:-:S04]  /*139e0*/  SHF.R.U32.HI R0, RZ, 0x5, R0 ;  /* 0x00000005ff007819 */ /* 0x008fc80000011600 */
[----:B------:R-:W-:-:S05]  /*139f0*/  LOP3.LUT R0, R0, 0x3, RZ, 0xc0, !PT ;  /* 0x0000000300007812 */ /* 0x000fca00078ec0ff */
[----:B------:R3:W4:Y:S02]  /*13a00*/  SHFL.IDX PT, R14, R0, RZ, 0x1f ;  /* 0x00001fff000e7589 */ /* 0x00072400000e0000 */
.L_x_1888:
[----:B----4-:R-:W-:Y:S01]  /*13a10*/  ISETP.NE.AND P0, PT, R14, RZ, PT ;  /* 0x000000ff0e00720c */ /* 0x010fe20003f05270 */
[----:B------:R-:W-:-:S12]  /*13a20*/  BSSY B0, `(.L_x_1814) ;  /* 0x0000024000007945 */ /* 0x000fd80003800000 */
[----:B------:R-:W-:Y:S05]  /*13a30*/  @P0 BRA `(.L_x_1815) ;  /* 0x0000000000880947 */ /* 0x000fea0003800000 */
[----:B------:R-:W-:-:S03]  /*13a40*/  UMOV UR4, 0xffffffff ;  /* 0xffffffff00047882 */ /* 0x000fc60000000000 */
[----:B------:R-:W-:Y:S05]  /*13a50*/  BRA.DIV UR4, `(.L_x_1816) ;  /* 0x0000002604ac7947 */ /* 0x000fea000b800000 */
[----:B------:R-:W-:-:S13]  /*13a60*/  ELECT P6, URZ, PT ;  /* 0x00000000003f782f */ /* 0x000fda00038c0000 */
.L_x_1891:
[----:B------:R-:W-:Y:S05]  /*13a70*/  @!P6 BRA `(.L_x_1815) ;  /* 0x000000000078e947 */ /* 0x000fea0003800000 */
[----:B------:R-:W-:-:S06]  /*13a80*/  ULOP3.LUT UR4, UR39, 0x2, URZ, 0xfc, !UPT ;  /* 0x0000000227047892 */ /* 0x000fcc000f8efc3f */
[----:B---3--:R-:W-:-:S05]  /*13a90*/  IMAD.U32 R0, RZ, RZ, UR4 ;  /* 0x00000004ff007e24 */ /* 0x008fca000f8e00ff */
[----:B------:R-:W-:-:S13]  /*13aa0*/  ISETP.NE.AND P0, PT, R0, 0x3, PT ;  /* 0x000000030000780c */ /* 0x000fda0003f05270 */
[----:B------:R-:W-:Y:S05]  /*13ab0*/  @!P0 BRA `(.L_x_1817) ;  /* 0x0000000000048947 */ /* 0x000fea0003800000 */
[----:B------:R-:W-:Y:S01]  /*13ac0*/  BPT.TRAP 0x1 ;  /* 0x000000040000795c */ /* 0x000fe20000300000 */
.L_x_1817:
[----:B------:R-:W-:Y:S01]  /*13ad0*/  IMAD R5, R18, 0x8, R7 ;  /* 0x0000000812057824 */ /* 0x000fe200078e0207 */
[----:B------:R-:W-:Y:S01]  /*13ae0*/  SHF.L.U32 R0, R22, 0x1f, RZ ;  /* 0x0000001f16007819 */ /* 0x000fe200000006ff */
[----:B------:R-:W-:-:S03]  /*13af0*/  VIADD R18, R18, 0x1 ;  /* 0x0000000112127836 */ /* 0x000fc60000000000 */
[----:B------:R-:W3:Y:S02]  /*13b00*/  SYNCS.PHASECHK.TRANS64.TRYWAIT P1, [R5+URZ+0x28c40], R0 ;  /* 0x028c4000050075a7 */ /* 0x000ee4000802017f */
[----:B------:R-:W-:-:S04]  /*13b10*/  ISETP.NE.AND P2, PT, R18, 0x2, PT ;  /* 0x000000021200780c */ /* 0x000fc80003f45270 */
[----:B------:R-:W-:Y:S01]  /*13b20*/  SEL R3, RZ, 0x1, P2 ;  /* 0x00000001ff037807 */ /* 0x000fe20001000000 */
[----:B---3--:R-:W-:Y:S08]  /*13b30*/  @!P1 BRA `(.L_x_1818) ;  /* 0x0000002400949947 */ /* 0x008ff00003800000 */
.L_x_1892:
[----:B------:R-:W-:Y:S02]  /*13b40*/  SEL R18, R18, RZ, P2 ;  /* 0x000000ff12127207 */ /* 0x000fe40001000000 */
[----:B------:R-:W-:Y:S01]  /*13b50*/  LOP3.LUT R2, R22, R3, RZ, 0x3c, !PT ;  /* 0x0000000316027212 */ /* 0x000fe200078e3cff */
[----:B------:R-:W-:Y:S06]  /*13b60*/  @!P0 BRA `(.L_x_1819) ;  /* 0x0000000000048947 */ /* 0x000fec0003800000 */
[----:B------:R-:W-:Y:S01]  /*13b70*/  BPT.TRAP 0x1 ;  /* 0x000000040000795c */ /* 0x000fe20000300000 */
.L_x_1819:
[----:B------:R-:W-:Y:S01]  /*13b80*/  IMAD R3, R18, 0x8, R7 ;  /* 0x0000000812037824 */ /* 0x000fe200078e0207 */
[----:B------:R-:W-:-:S04]  /*13b90*/  SHF.L.U32 R2, R2, 0x1f, RZ ;  /* 0x0000001f02027819 */ /* 0x000fc800000006ff */
[----:B------:R-:W4:Y:S02]  /*13ba0*/  SYNCS.PHASECHK.TRANS64.TRYWAIT P1, [R3+URZ+0x28c40], R2 ;  /* 0x028c4002030075a7 */ /* 0x000f24000802017f */
[----:B----4-:R-:W-:Y:S05]  /*13bb0*/  @!P1 BRA `(.L_x_1820) ;  /* 0x0000002400889947 */ /* 0x010fea0003800000 */
.L_x_1893:
[----:B------:R-:W-:Y:S05]  /*13bc0*/  @!P0 BRA `(.L_x_1821) ;  /* 0x0000000000048947 */ /* 0x000fea0003800000 */
[----:B------:R-:W-:Y:S01]  /*13bd0*/  BPT.TRAP 0x1 ;  /* 0x000000040000795c */ /* 0x000fe20000300000 */
.L_x_1821:
[----:B------:R-:W0:Y:S02]  /*13be0*/  SYNCS.PHASECHK.TRANS64.TRYWAIT P1, [R5+URZ+0x28c60], R0 ;  /* 0x028c6000050075a7 */ /* 0x000e24000802017f */
[----:B0-----:R-:W-:Y:S05]  /*13bf0*/  @!P1 BRA `(.L_x_1822) ;  /* 0x00000024008c9947 */ /* 0x001fea0003800000 */
.L_x_1894:
[----:B------:R-:W-:Y:S05]  /*13c00*/  @!P0 BRA `(.L_x_1823) ;  /* 0x0000000000048947 */ /* 0x000fea0003800000 */
[----:B------:R-:W-:Y:S01]  /*13c10*/  BPT.TRAP 0x1 ;  /* 0x000000040000795c */ /* 0x000fe20000300000 */
.L_x_1823:
[----:B------:R0:W0:Y:S02]  /*13c20*/  SYNCS.PHASECHK.TRANS64.TRYWAIT P0, [R3+URZ+0x28c60], R2 ;  /* 0x028c6002030075a7 */ /* 0x000024000800017f */
[----:B0-----:R-:W-:Y:S05]  /*13c30*/  @!P0 NANOSLEEP.SYNCS 0x989680 ;  /* 0x009896800000895d */ /* 0x001fea0003900000 */
[----:B------:R-:W0:Y:S02]  /*13c40*/  @!P0 SYNCS.PHASECHK.TRANS64 P0, [R3+URZ+0x28c60], R2 ;  /* 0x028c6002030085a7 */ /* 0x000e24000800007f */
[----:B0-----:R-:W-:Y:S05]  /*13c50*/  @!P0 BRA `(.L_x_1823) ;  /* 0xfffffffc00f08947 */ /* 0x001fea000383ffff */
.L_x_1815:
[----:B------:R-:W-:Y:S05]  /*13c60*/  BSYNC B0 ;  /* 0x0000000000007941 */ /* 0x000fea0003800000 */
.L_x_1814:
[----:B------:R-:W-:Y:S05]  /*13c70*/  EXIT ;  /* 0x000000000000794d */ /* 0x000fea0003800000 */
.L_x_1651:
[----:B0-----:R-:W-:-:S04]  /*13c80*/  IMAD.U32 R3, RZ, RZ, UR21 ;  /* 0x00000015ff037e24 */ /* 0x001fc8000f8e00ff */
[----:B------:R0:W1:Y:S03]  /*13c90*/  SYNCS.PHASECHK.TRANS64.TRYWAIT P1, [R3+URZ+0x28c50], R0 ;  /* 0x028c5000030075a7 */ /* 0x000066000802017f */
[----:B-1----:R-:W-:Y:S05]  /*13ca0*/  @!P1 NANOSLEEP.SYNCS 0x989680 ;  /* 0x009896800000995d */ /* 0x002fea0003900000 */
[----:B------:R-:W1:Y:S02]  /*13cb0*/  @!P1 SYNCS.PHASECHK.TRANS64 P1, [R3+URZ+0x28c50], R0 ;  /* 0x028c5000030095a7 */ /* 0x000e64000802007f */
[----:B-1----:R-:W-:Y:S05]  /*13cc0*/  @!P1 BRA `(.L_x_1651) ;  /* 0xfffffffc00ec9947 */ /* 0x002fea000383ffff */
[----:B------:R-:W-:Y:S05]  /*13cd0*/  BRA `(.L_x_1824) ;  /* 0xfffffedc00e87947 */ /* 0x000fea000383ffff */
.L_x_1657:
[----:B-1----:R-:W-:-:S04]  /*13ce0*/  IMAD.U32 R3, RZ, RZ, UR21 ;  /* 0x00000015ff037e24 */ /* 0x002fc8000f8e00ff */
[----:B------:R1:W2:Y:S03]  /*13cf0*/  SYNCS.PHASECHK.TRANS64.TRYWAIT P1, [R3+URZ+0x28c50], R0 ;  /* 0x028c5000030075a7 */ /* 0x0002a6000802017f */
[----:B--2---:R-:W-:Y:S05]  /*13d00*/  @!P1 NANOSLEEP.SYNCS 0x989680 ;  /* 0x009896800000995d */ /* 0x004fea0003900000 */
[----:B------:R-:W2:Y:S02]  /*13d10*/  @!P1 SYNCS.PHASECHK.TRANS64 P1, [R3+URZ+0x28c50], R0 ;  /* 0x028c5000030095a7 */ /* 0x000ea4000802007f */
[----:B--2---:R-:W-:Y:S05]  /*13d20*/  @!P1 BRA `(.L_x_1657) ;  /* 0xfffffffc00ec9947 */ /* 0x004fea000383ffff */
[----:B------:R-:W-:Y:S05]  /*13d30*/  BRA `(.L_x_1656) ;  /* 0xfffffee800e07947 */ /* 0x000fea000383ffff */
.L_x_1667:
[----:B0-----:R-:W-:-:S04]  /*13d40*/  IMAD.U32 R3, RZ, RZ, UR42 ;  /* 0x0000002aff037e24 */ /* 0x001fc8000f8e00ff */
[----:B------:R0:W1:Y:S03]  /*13d50*/  SYNCS.PHASECHK.TRANS64.TRYWAIT P1, [R3+URZ+0x28c00], R0 ;  /* 0x028c0000030075a7 */ /* 0x000066000802017f */
[----:B-1----:R-:W-:Y:S05]  /*13d60*/  @!P1 NANOSLEEP.SYNCS 0x989680 ;  /* 0x009896800000995d */ /* 0x002fea0003900000 */
[----:B------:R-:W1:Y:S02]  /*13d70*/  @!P1 SYNCS.PHASECHK.TRANS64 P1, [R3+URZ+0x28c00], R0 ;  /* 0x028c0000030095a7 */ /* 0x000e64000802007f */
[----:B-1----:R-:W-:Y:S05]  /*13d80*/  @!P1 BRA `(.L_x_1667) ;  /* 0xfffffffc00ec9947 */ /* 0x002fea000383ffff */
[----:B------:R-:W-:Y:S05]  /*13d90*/  BRA `(.L_x_1825) ;  /* 0xffffff0000647947 */ /* 0x000fea000383ffff */
.L_x_1671:
[----:B--2---:R2:W3:Y:S02]  /*13da0*/  SYNCS.PHASECHK.TRANS64.TRYWAIT P1, [R9+URZ+0x28c30], R10 ;  /* 0x028c300a090075a7 */ /* 0x0044e4000802017f */
[----:B---3--:R-:W-:Y:S05]  /*13db0*/  @!P1 NANOSLEEP.SYNCS 0x989680 ;  /* 0x009896800000995d */ /* 0x008fea0003900000 */
[----:B------:R-:W3:Y:S02]  /*13dc0*/  @!P1 SYNCS.PHASECHK.TRANS64 P1, [R9+URZ+0x28c30], R10 ;  /* 0x028c300a090095a7 */ /* 0x000ee4000802007f */
[----:B---3--:R-:W-:Y:S05]  /*13dd0*/  @!P1 BRA `(.L_x_1671) ;  /* 0xfffffffc00f09947 */ /* 0x008fea000383ffff */
[----:B------:R-:W-:Y:S05]  /*13de0*/  BRA `(.L_x_1670) ;  /* 0xffffff0000807947 */ /* 0x000fea000383ffff */
.L_x_1684:
[----:B-1----:R1:W3:Y:S02]  /*13df0*/  SYNCS.PHASECHK.TRANS64.TRYWAIT P1, [R9+URZ+0x28c50], R10 ;  /* 0x028c500a090075a7 */ /* 0x0022e4000802017f */
[----:B---3--:R-:W-:Y:S05]  /*13e00*/  @!P1 NANOSLEEP.SYNCS 0x989680 ;  /* 0x009896800000995d */ /* 0x008fea0003900000 */
[----:B------:R-:W3:Y:S02]  /*13e10*/  @!P1 SYNCS.PHASECHK.TRANS64 P1, [R9+URZ+0x28c50], R10 ;  /* 0x028c500a090095a7 */ /* 0x000ee4000802007f */
[----:B---3--:R-:W-:Y:S05]  /*13e20*/  @!P1 BRA `(.L_x_1684) ;  /* 0xfffffffc00f09947 */ /* 0x008fea000383ffff */
[----:B------:R-:W-:Y:S05]  /*13e30*/  BRA `(.L_x_1683) ;  /* 0xffffff1c002c7947 */ /* 0x000fea000383ffff */
.L_x_1693:
[----:B-1----:R-:W-:-:S04]  /*13e40*/  IMAD.U32 R6, RZ, RZ, UR21 ;  /* 0x00000015ff067e24 */ /* 0x002fc8000f8e00ff */
[----:B------:R1:W2:Y:S03]  /*13e50*/  SYNCS.PHASECHK.TRANS64.TRYWAIT P1, [R6+URZ+0x28c30], R9 ;  /* 0x028c3009060075a7 */ /* 0x0002a6000802017f */
[----:B--2---:R-:W-:Y:S05]  /*13e60*/  @!P1 NANOSLEEP.SYNCS 0x989680 ;  /* 0x009896800000995d */ /* 0x004fea0003900000 */
[----:B------:R-:W2:Y:S02]  /*13e70*/  @!P1 SYNCS.PHASECHK.TRANS64 P1, [R6+URZ+0x28c30], R9 ;  /* 0x028c3009060095a7 */ /* 0x000ea4000802007f */
[----:B--2---:R-:W-:Y:S05]  /*13e80*/  @!P1 BRA `(.L_x_1693) ;  /* 0xfffffffc00ec9947 */ /* 0x004fea000383ffff */
[----:B------:R-:W-:Y:S05]  /*13e90*/  BRA `(.L_x_1692) ;  /* 0xffffff2000b07947 */ /* 0x000fea000383ffff */
.L_x_1706:
[----:B--23--:R-:W-:-:S04]  /*13ea0*/  IMAD.U32 R10, RZ, RZ, UR21 ;  /* 0x00000015ff0a7e24 */ /* 0x00cfc8000f8e00ff */
[----:B------:R2:W3:Y:S03]  /*13eb0*/  SYNCS.PHASECHK.TRANS64.TRYWAIT P1, [R10+URZ+0x28c50], R9 ;  /* 0x028c50090a0075a7 */ /* 0x0004e6000802017f */
[----:B---3--:R-:W-:Y:S05]  /*13ec0*/  @!P1 NANOSLEEP.SYNCS 0x989680 ;  /* 0x009896800000995d */ /* 0x008fea0003900000 */
[----:B------:R-:W3:Y:S02]  /*13ed0*/  @!P1 SYNCS.PHASECHK.TRANS64 P1, [R10+URZ+0x28c50], R9 ;  /* 0x028c50090a0095a7 */ /* 0x000ee4000802007f */
[----:B---3--:R-:W-:Y:S05]  /*13ee0*/  @!P1 BRA `(.L_x_1706) ;  /* 0xfffffffc00ec9947 */ /* 0x008fea000383ffff */
[----:B------:R-:W-:Y:S05]  /*13ef0*/  BRA `(.L_x_1705) ;  /* 0xffffff4000a07947 */ /* 0x000fea000383ffff */
.L_x_1716:
[----:B-1----:R-:W-:-:S04]  /*13f00*/  IMAD.U32 R6, RZ, RZ, UR21 ;  /* 0x00000015ff067e24 */ /* 0x002fc8000f8e00ff */
[----:B------:R1:W2:Y:S03]  /*13f10*/  SYNCS.PHASECHK.TRANS64.TRYWAIT P2, [R6+URZ+0x28c30], R9 ;  /* 0x028c3009060075a7 */ /* 0x0002a6000804017f */
[----:B--2---:R-:W-:Y:S05]  /*13f20*/  @!P2 NANOSLEEP.SYNCS 0x989680 ;  /* 0x009896800000a95d */ /* 0x004fea0003900000 */
[----:B------:R-:W2:Y:S02]  /*13f30*/  @!P2 SYNCS.PHASECHK.TRANS64 P2, [R6+URZ+0x28c30], R9 ;  /* 0x028c30090600a5a7 */ /* 0x000ea4000804007f */
[----:B--2---:R-:W-:Y:S05]  /*13f40*/  @!P2 BRA `(.L_x_1716) ;  /* 0xfffffffc00eca947 */ /* 0x004fea000383ffff */
[----:B------:R-:W-:Y:S05]  /*13f50*/  BRA `(.L_x_1715) ;  /* 0xffffff4800207947 */ /* 0x000fea000383ffff */
.L_x_1721:
[----:B--2---:R-:W-:-:S04]  /*13f60*/  IMAD.U32 R8, RZ, RZ, UR21 ;  /* 0x00000015ff087e24 */ /* 0x004fc8000f8e00ff */
[----:B------:R2:W4:Y:S03]  /*13f70*/  SYNCS.PHASECHK.TRANS64.TRYWAIT P2, [R8+URZ+0x28c50], R9 ;  /* 0x028c5009080075a7 */ /* 0x000526000804017f */
[----:B----4-:R-:W-:Y:S05]  /*13f80*/  @!P2 NANOSLEEP.SYNCS 0x989680 ;  /* 0x009896800000a95d */ /* 0x010fea0003900000 */
[----:B------:R-:W4:Y:S02]  /*13f90*/  @!P2 SYNCS.PHASECHK.TRANS64 P2, [R8+URZ+0x28c50], R9 ;  /* 0x028c50090800a5a7 */ /* 0x000f24000804007f */
[----:B----4-:R-:W-:Y:S05]  /*13fa0*/  @!P2 BRA `(.L_x_1721) ;  /* 0xfffffffc00eca947 */ /* 0x010fea000383ffff */
[----:B------:R-:W-:Y:S05]  /*13fb0*/  BRA `(.L_x_1720) ;  /* 0xffffff5c00447947 */ /* 0x000fea000383ffff */
.L_x_1728:
[----:B-1----:R-:W-:-:S04]  /*13fc0*/  IMAD.U32 R5, RZ, RZ, UR21 ;  /* 0x00000015ff057e24 */ /* 0x002fc8000f8e00ff */
[----:B------:R1:W2:Y:S03]  /*13fd0*/  SYNCS.PHASECHK.TRANS64.TRYWAIT P1, [R5+URZ+0x28c30], R8 ;  /* 0x028c3008050075a7 */ /* 0x0002a6000802017f */
[----:B--2---:R-:W-:Y:S05]  /*13fe0*/  @!P1 NANOSLEEP.SYNCS 0x989680 ;  /* 0x009896800000995d */ /* 0x004fea0003900000 */
[----:B------:R-:W2:Y:S02]  /*13ff0*/  @!P1 SYNCS.PHASECHK.TRANS64 P1, [R5+URZ+0x28c30], R8 ;  /* 0x028c3008050095a7 */ /* 0x000ea4000802007f */
[----:B--2---:R-:W-:Y:S05]  /*14000*/  @!P1 BRA `(.L_x_1728) ;  /* 0xfffffffc00ec9947 */ /* 0x004fea000383ffff */
[----:B------:R-:W-:Y:S05]  /*14010*/  BRA `(.L_x_1727) ;  /* 0xffffff6000387947 */ /* 0x000fea000383ffff */
.L_x_1741:
[----:B--2---:R-:W-:-:S04]  /*14020*/  MOV R7, UR21 ;  /* 0x0000001500077c02 */ /* 0x004fc80008000f00 */
[----:B------:R2:W3:Y:S03]  /*14030*/  SYNCS.PHASECHK.TRANS64.TRYWAIT P1, [R7+URZ+0x28c50], R8 ;  /* 0x028c5008070075a7 */ /* 0x0004e6000802017f */
[----:B---3--:R-:W-:Y:S05]  /*14040*/  @!P1 NANOSLEEP.SYNCS 0x989680 ;  /* 0x009896800000995d */ /* 0x008fea0003900000 */
[----:B------:R-:W3:Y:S02]  /*14050*/  @!P1 SYNCS.PHASECHK.TRANS64 P1, [R7+URZ+0x28c50], R8 ;  /* 0x028c5008070095a7 */ /* 0x000ee4000802007f */
[----:B---3--:R-:W-:Y:S05]  /*14060*/  @!P1 BRA `(.L_x_1741) ;  /* 0xfffffffc00ec9947 */ /* 0x008fea000383ffff */
[----:B------:R-:W-:Y:S05]  /*14070*/  BRA `(.L_x_1740) ;  /* 0xffffff8000207947 */ /* 0x000fea000383ffff */
.L_x_1772:
[----:B------:R-:W2:Y:S01]  /*14080*/  S2R R20, SR_TID.X ;  /* 0x0000000000147919 */ /* 0x000ea20000002100 */
[----:B------:R-:W-:Y:S02]  /*14090*/  IMAD.MOV.U32 R12, RZ, RZ, RZ ;  /* 0x000000ffff0c7224 */ /* 0x000fe400078e00ff */
[----:B------:R-:W-:Y:S02]  /*140a0*/  IMAD.MOV.U32 R11, RZ, RZ, 0x1f ;  /* 0x0000001fff0b7424 */ /* 0x000fe400078e00ff */
[----:B------:R-:W-:Y:S01]  /*140b0*/  IMAD.MOV.U32 R15, RZ, RZ, -0x1 ;  /* 0xffffffffff0f7424 */ /* 0x000fe200078e00ff */
[----:B--2---:R-:W-:-:S04]  /*140c0*/  SHF.R.U32.HI R20, RZ, 0x5, R20 ;  /* 0x00000005ff147819 */ /* 0x004fc80000011614 */
[----:B------:R-:W-:-:S05]  /*140d0*/  LOP3.LUT R20, R20, 0x3, RZ, 0xc0, !PT ;  /* 0x0000000314147812 */ /* 0x000fca00078ec0ff */
[----:B------:R-:W-:-:S07]  /*140e0*/  IMAD.MOV.U32 R13, RZ, RZ, R20 ;  /* 0x000000ffff0d7224 */ /* 0x000fce00078e0014 */
[----:B01---5:R-:W-:Y:S05]  /*140f0*/  WARPSYNC.COLLECTIVE R15, `(.L_x_1826) ;  /* 0x000000000f087348 */ /* 0x023fea0003c00000 */
[----:B------:R2:W3:Y:S02]  /*14100*/  SHFL.IDX P6, R14, R13, R12, R11 ;  /* 0x0000000c0d0e7389 */ /* 0x0004e400000c000b */
[----:B0123-5:R-:W-:Y:S01]  /*14110*/  ENDCOLLECTIVE ;  /* 0x000000000000791b */ /* 0x02ffe20003800000 */
.L_x_1826:
[----:B------:R-:W-:Y:S05]  /*14120*/  BRA `(.L_x_1827) ;  /* 0xffffffcc00207947 */ /* 0x000fea000383ffff */
.L_x_1775:
[----:B0-----:R0:W1:Y:S02]  /*14130*/  SYNCS.PHASECHK.TRANS64.TRYWAIT P0, [R25+URZ+0x28c40], R0 ;  /* 0x028c4000190075a7 */ /* 0x001064000800017f */
[----:B-1----:R-:W-:Y:S05]  /*14140*/  @!P0 NANOSLEEP.SYNCS 0x989680 ;  /* 0x009896800000895d */ /* 0x002fea0003900000 */
[----:B------:R-:W1:Y:S02]  /*14150*/  @!P0 SYNCS.PHASECHK.TRANS64 P0, [R25+URZ+0x28c40], R0 ;  /* 0x028c4000190085a7 */ /* 0x000e64000800007f */
[----:B-1----:R-:W-:Y:S05]  /*14160*/  @!P0 BRA `(.L_x_1775) ;  /* 0xfffffffc00f08947 */ /* 0x002fea000383ffff */
[----:B------:R-:W-:Y:S05]  /*14170*/  BRA `(.L_x_1828) ;  /* 0xffffffcc00c87947 */ /* 0x000fea000383ffff */
.L_x_1776:
        /* <DEDUP_REMOVED lines=8> */
.L_x_1830:
[----:B------:R-:W-:Y:S05]  /*14200*/  BSYNC B0 ;  /* 0x0000000000007941 */ /* 0x000fea0003800000 */
.L_x_1829:
[----:B------:R-:W-:Y:S01]  /*14210*/  IMAD.MOV.U32 R13, RZ, RZ, R0 ;  /* 0x000000ffff0d7224 */ /* 0x000fe200078e0000 */
[----:B------:R-:W-:Y:S01]  /*14220*/  @P0 LEA R7, R4, R17, 0x1 ;  /* 0x0000001104070211 */ /* 0x000fe200078e08ff */
[----:B------:R-:W-:Y:S02]  /*14230*/  IMAD.MOV.U32 R12, RZ, RZ, RZ ;  /* 0x000000ffff0c7224 */ /* 0x000fe400078e00ff */
[----:B------:R-:W-:Y:S02]  /*14240*/  IMAD.MOV.U32 R11, RZ, RZ, 0x181f ;  /* 0x0000181fff0b7424 */ /* 0x000fe400078e00ff */
[----:B------:R-:W-:Y:S02]  /*14250*/  IMAD.MOV.U32 R15, RZ, RZ, -0x1 ;  /* 0xffffffffff0f7424 */ /* 0x000fe400078e00ff */
[----:B------:R-:W-:-:S07]  /*14260*/  IMAD.MOV.U32 R2, RZ, RZ, R14 ;  /* 0x000000ffff027224 */ /* 0x000fce00078e000e */
[----:B------:R-:W-:Y:S05]  /*14270*/  WARPSYNC.COLLECTIVE R15, `(.L_x_1831) ;  /* 0x000000000f087348 */ /* 0x000fea0003c00000 */
[----:B------:R0:W1:Y:S02]  /*14280*/  SHFL.IDX P6, R14, R13, R12, R11 ;  /* 0x0000000c0d0e7389 */ /* 0x00006400000c000b */
[----:B01----:R-:W-:Y:S01]  /*14290*/  ENDCOLLECTIVE ;  /* 0x000000000000791b */ /* 0x003fe20003800000 */
.L_x_1831:
[----:B------:R-:W-:Y:S02]  /*142a0*/  IMAD.MOV.U32 R13, RZ, RZ, R5 ;  /* 0x000000ffff0d7224 */ /* 0x000fe400078e0005 */
[----:B------:R-:W-:Y:S01]  /*142b0*/  IMAD.MOV.U32 R12, RZ, RZ, 0x1 ;  /* 0x00000001ff0c7424 */ /* 0x000fe200078e00ff */
[----:B------:R-:W-:-:S05]  /*142c0*/  @P0 LEA R14, P1, R6, R14, 0x1 ;  /* 0x0000000e060e0211 */ /* 0x000fca00078208ff */
[----:B------:R-:W-:Y:S02]  /*142d0*/  @P0 IMAD.X R3, RZ, RZ, R2, P1 ;  /* 0x000000ffff030224 */ /* 0x000fe400008e0602 */
[----:B------:R-:W-:-:S07]  /*142e0*/  @P0 IMAD.MOV.U32 R2, RZ, RZ, R14 ;  /* 0x000000ffff020224 */ /* 0x000fce00078e000e */
[----:B------:R-:W-:Y:S05]  /*142f0*/  WARPSYNC.COLLECTIVE R15, `(.L_x_1832) ;  /* 0x000000000f087348 */ /* 0x000fea0003c00000 */
[----:B------:R0:W1:Y:S02]  /*14300*/  SHFL.IDX P6, R14, R13, R12, R11 ;  /* 0x0000000c0d0e7389 */ /* 0x00006400000c000b */
[----:B01----:R-:W-:Y:S01]  /*14310*/  ENDCOLLECTIVE ;  /* 0x000000000000791b */ /* 0x003fe20003800000 */
.L_x_1832:
[----:B------:R-:W-:Y:S01]  /*14320*/  @!PT LDS RZ, [RZ] ;  /* 0x00000000fffff984 */ /* 0x000fe20000000800 */
[----:B------:R-:W-:Y:S01]  /*14330*/  @!PT LDS RZ, [RZ] ;  /* 0x00000000fffff984 */ /* 0x000fe20000000800 */
[----:B------:R-:W-:Y:S01]  /*14340*/  @!PT LDS RZ, [RZ] ;  /* 0x00000000fffff984 */ /* 0x000fe20000000800 */
[----:B------:R0:W-:Y:S01]  /*14350*/  @P0 LDGSTS.E.BYPASS.LTC128B.128 [R7+0x22400], desc[UR52][R2.64], !P2 ;  /* 0x2240000002070fae */ /* 0x0001e2000d101d74 */
[----:B------:R-:W-:Y:S01]  /*14360*/  ISETP.GE.AND P0, PT, R27, 0x11, PT ;  /* 0x000000111b00780c */ /* 0x000fe20003f06270 */
[----:B------:R-:W-:-:S12]  /*14370*/  IMAD.MOV.U32 R13, RZ, RZ, R0 ;  /* 0x000000ffff0d7224 */ /* 0x000fd800078e0000 */
[----:B------:R-:W-:Y:S02]  /*14380*/  @P0 IMAD R9, R4, 0x2, R17 ;  /* 0x0000000204090824 */ /* 0x000fe400078e0211 */
[----:B0-----:R-:W-:-:S07]  /*14390*/  IMAD.MOV.U32 R2, RZ, RZ, R14 ;  /* 0x000000ffff027224 */ /* 0x001fce00078e000e */
[----:B------:R-:W-:Y:S05]  /*143a0*/  WARPSYNC.COLLECTIVE R15, `(.L_x_1833) ;  /* 0x000000000f087348 */ /* 0x000fea0003c00000 */
[----:B------:R0:W1:Y:S02]  /*143b0*/  SHFL.IDX P6, R14, R13, R12, R11 ;  /* 0x0000000c0d0e7389 */ /* 0x00006400000c000b */
[----:B01----:R-:W-:Y:S01]  /*143c0*/  ENDCOLLECTIVE ;  /* 0x000000000000791b */ /* 0x003fe20003800000 */
.L_x_1833:
        /* <DEDUP_REMOVED lines=8> */
.L_x_1834:
        /* <DEDUP_REMOVED lines=11> */
.L_x_1835:
[----:B------:R-:W-:Y:S02]  /*14500*/  IMAD.MOV.U32 R13, RZ, RZ, R5 ;  /* 0x000000ffff0d7224 */ /* 0x000fe400078e0005 */
[----:B------:R-:W-:Y:S01]  /*14510*/  IMAD.MOV.U32 R12, RZ, RZ, 0x3 ;  /* 0x00000003ff0c7424 */ /* 0x000fe200078e00ff */
[----:B------:R-:W-:-:S05]  /*14520*/  @P0 LEA R14, P1, R6, R14, 0x1 ;  /* 0x0000000e060e0211 */ /* 0x000fca00078208ff */
[----:B------:R-:W-:Y:S01]  /*14530*/  @P0 IMAD.X R3, RZ, RZ, R2, P1 ;  /* 0x000000ffff030224 */ /* 0x000fe200008e0602 */
[----:B------:R-:W-:-:S07]  /*14540*/  @P0 MOV R2, R14 ;  /* 0x0000000e00020202 */ /* 0x000fce0000000f00 */
[----:B------:R-:W-:Y:S05]  /*14550*/  WARPSYNC.COLLECTIVE R15, `(.L_x_1836) ;  /* 0x000000000f087348 */ /* 0x000fea0003c00000 */
[----:B------:R0:W1:Y:S02]  /*14560*/  SHFL.IDX P6, R14, R13, R12, R11 ;  /* 0x0000000c0d0e7389 */ /* 0x00006400000c000b */
[----:B01----:R-:W-:Y:S01]  /*14570*/  ENDCOLLECTIVE ;  /* 0x000000000000791b */ /* 0x003fe20003800000 */
.L_x_1836:
[----:B------:R-:W-:Y:S01]  /*14580*/  @!PT LDS RZ, [RZ] ;  /* 0x00000000fffff984 */ /* 0x000fe20000000800 */
[----:B------:R-:W-:Y:S01]  /*14590*/  @!PT LDS RZ, [RZ] ;  /* 0x00000000fffff984 */ /* 0x000fe20000000800 */
[----:B------:R-:W-:Y:S01]  /*145a0*/  @!PT LDS RZ, [RZ] ;  /* 0x00000000fffff984 */ /* 0x000fe20000000800 */
[----:B------:R0:W-:Y:S01]  /*145b0*/  @P0 LDGSTS.E.BYPASS.LTC128B.128 [R7+0x23400], desc[UR52][R2.64], !P2 ;  /* 0x2340000002070fae */ /* 0x0001e2000d101d74 */
[----:B------:R-:W-:Y:S02]  /*145c0*/  IMAD.MOV.U32 R13, RZ, RZ, R0 ;  /* 0x000000ffff0d7224 */ /* 0x000fe400078e0000 */
[----:B------:R-:W-:-:S07]  /*145d0*/  IMAD.MOV.U32 R5, RZ, RZ, R14 ;  /* 0x000000ffff057224 */ /* 0x000fce00078e000e */
[----:B0-----:R-:W-:Y:S05]  /*145e0*/  WARPSYNC.COLLECTIVE R15, `(.L_x_1837) ;  /* 0x000000000f087348 */ /* 0x001fea0003c00000 */
[----:B------:R1:W2:Y:S02]  /*145f0*/  SHFL.IDX P6, R14, R13, R12, R11 ;  /* 0x0000000c0d0e7389 */ /* 0x0002a400000c000b */
[----:B012---:R-:W-:Y:S01]  /*14600*/  ENDCOLLECTIVE ;  /* 0x000000000000791b */ /* 0x007fe20003800000 */
.L_x_1837:
[----:B------:R-:W-:Y:S05]  /*14610*/  BRA `(.L_x_1838) ;  /* 0xffffffcc00807947 */ /* 0x000fea000383ffff */
.L_x_1781:
[----:B------:R-:W-:Y:S02]  /*14620*/  IMAD.MOV.U32 R13, RZ, RZ, R5 ;  /* 0x000000ffff0d7224 */ /* 0x000fe400078e0005 */
[----:B------:R-:W-:Y:S02]  /*14630*/  IMAD.MOV.U32 R12, RZ, RZ, RZ ;  /* 0x000000ffff0c7224 */ /* 0x000fe400078e00ff */
[----:B------:R-:W-:Y:S02]  /*14640*/  IMAD.MOV.U32 R11, RZ, RZ, 0x181f ;  /* 0x0000181fff0b7424 */ /* 0x000fe400078e00ff */
[----:B------:R-:W-:Y:S02]  /*14650*/  IMAD.MOV.U32 R15, RZ, RZ, -0x1 ;  /* 0xffffffffff0f7424 */ /* 0x000fe400078e00ff */
[----:B------:R-:W-:-:S07]  /*14660*/  VIADD R4, R36, UR43 ;  /* 0x0000002b24047c36 */ /* 0x000fce0008000000 */
[----:B-1---5:R-:W-:Y:S05]  /*14670*/  WARPSYNC.COLLECTIVE R15, `(.L_x_1839) ;  /* 0x000000000f087348 */ /* 0x022fea0003c00000 */
[----:B------:R0:W2:Y:S02]  /*14680*/  SHFL.IDX P6, R14, R13, R12, R11 ;  /* 0x0000000c0d0e7389 */ /* 0x0000a400000c000b */
[----:B012--5:R-:W-:Y:S01]  /*14690*/  ENDCOLLECTIVE ;  /* 0x000000000000791b */ /* 0x027fe20003800000 */
.L_x_1839:
[C---:B------:R-:W-:Y:S01]  /*146a0*/  VIADD R6, R4.reuse, 0x10 ;  /* 0x0000001004067836 */ /* 0x040fe20000000000 */
[----:B------:R-:W-:Y:S01]  /*146b0*/  ISETP.GE.AND P0, PT, R4, UR36, PT ;  /* 0x0000002404007c0c */ /* 0x000fe2000bf06270 */
[----:B------:R-:W-:Y:S02]  /*146c0*/  IMAD.MOV.U32 R13, RZ, RZ, R0 ;  /* 0x000000ffff0d7224 */ /* 0x000fe400078e0000 */
[----:B------:R-:W-:-:S10]  /*146d0*/  IMAD.MOV.U32 R2, RZ, RZ, R14 ;  /* 0x000000ffff027224 */ /* 0x000fd400078e000e */
[----:B------:R-:W-:Y:S05]  /*146e0*/  WARPSYNC.COLLECTIVE R15, `(.L_x_1840) ;  /* 0x000000000f087348 */ /* 0x000fea0003c00000 */
[----:B------:R0:W1:Y:S02]  /*146f0*/  SHFL.IDX P6, R14, R13, R12, R11 ;  /* 0x0000000c0d0e7389 */ /* 0x00006400000c000b */
[----:B01----:R-:W-:Y:S01]  /*14700*/  ENDCOLLECTIVE ;  /* 0x000000000000791b */ /* 0x003fe20003800000 */
.L_x_1840:
[----:B------:R-:W-:Y:S01]  /*14710*/  MOV R13, R5 ;  /* 0x00000005000d7202 */ /* 0x000fe20000000f00 */
[----:B------:R-:W-:Y:S01]  /*14720*/  IMAD.MOV.U32 R12, RZ, RZ, 0x1 ;  /* 0x00000001ff0c7424 */ /* 0x000fe200078e00ff */
[----:B------:R-:W-:-:S05]  /*14730*/  @!P0 LEA R14, P1, R10, R14, 0x1 ;  /* 0x0000000e0a0e8211 */ /* 0x000fca00078208ff */
[----:B------:R-:W-:Y:S02]  /*14740*/  @!P0 IMAD.X R3, RZ, RZ, R2, P1 ;  /* 0x000000ffff038224 */ /* 0x000fe400008e0602 */
[----:B------:R-:W-:-:S07]  /*14750*/  @!P0 IMAD.MOV.U32 R2, RZ, RZ, R14 ;  /* 0x000000ffff028224 */ /* 0x000fce00078e000e */
[----:B------:R-:W-:Y:S05]  /*14760*/  WARPSYNC.COLLECTIVE R15, `(.L_x_1841) ;  /* 0x000000000f087348 */ /* 0x000fea0003c00000 */
[----:B------:R0:W1:Y:S02]  /*14770*/  SHFL.IDX P6, R14, R13, R12, R11 ;  /* 0x0000000c0d0e7389 */ /* 0x00006400000c000b */
[----:B01----:R-:W-:Y:S01]  /*14780*/  ENDCOLLECTIVE ;  /* 0x000000000000791b */ /* 0x003fe20003800000 */
.L_x_1841:
[----:B------:R-:W-:Y:S01]  /*14790*/  @!PT LDS RZ, [RZ] ;  /* 0x00000000fffff984 */ /* 0x000fe20000000800 */
[----:B------:R-:W-:Y:S01]  /*147a0*/  @!PT LDS RZ, [RZ] ;  /* 0x00000000fffff984 */ /* 0x000fe20000000800 */
[----:B------:R-:W-:Y:S01]  /*147b0*/  @!PT LDS RZ, [RZ] ;  /* 0x00000000fffff984 */ /* 0x000fe20000000800 */
[----:B------:R0:W-:Y:S01]  /*147c0*/  @!P0 LDGSTS.E.BYPASS.LTC128B.128 [R8+0x20400], desc[UR52][R2.64], !P5 ;  /* 0x2040000002088fae */ /* 0x0001e2000e901d74 */
[----:B------:R-:W-:Y:S01]  /*147d0*/  ISETP.GE.AND P0, PT, R6, UR36, PT ;  /* 0x0000002406007c0c */ /* 0x000fe2000bf06270 */
[----:B------:R-:W-:Y:S02]  /*147e0*/  VIADD R6, R4, 0x20 ;  /* 0x0000002004067836 */ /* 0x000fe40000000000 */
[----:B------:R-:W-:Y:S02]  /*147f0*/  IMAD.MOV.U32 R13, RZ, RZ, R0 ;  /* 0x000000ffff0d7224 */ /* 0x000fe400078e0000 */
[----:B0-----:R-:W-:-:S08]  /*14800*/  IMAD.MOV.U32 R2, RZ, RZ, R14 ;  /* 0x000000ffff027224 */ /* 0x001fd000078e000e */
[----:B------:R-:W-:Y:S05]  /*14810*/  WARPSYNC.COLLECTIVE R15, `(.L_x_1842) ;  /* 0x000000000f087348 */ /* 0x000fea0003c00000 */
[----:B------:R0:W1:Y:S02]  /*14820*/  SHFL.IDX P6, R14, R13, R12, R11 ;  /* 0x0000000c0d0e7389 */ /* 0x00006400000c000b */
[----:B01----:R-:W-:Y:S01]  /*14830*/  ENDCOLLECTIVE ;  /* 0x000000000000791b */ /* 0x003fe20003800000 */
.L_x_1842:
        /* <DEDUP_REMOVED lines=8> */
.L_x_1843:
[----:B------:R-:W-:Y:S01]  /*148c0*/  @!PT LDS RZ, [RZ] ;  /* 0x00000000fffff984 */ /* 0x000fe20000000800 */
[----:B------:R-:W-:Y:S01]  /*148d0*/  @!PT LDS RZ, [RZ] ;  /* 0x00000000fffff984 */ /* 0x000fe20000000800 */
[----:B------:R-:W-:Y:S01]  /*148e0*/  @!PT LDS RZ, [RZ] ;  /* 0x00000000fffff984 */ /* 0x000fe20000000800 */
[----:B------:R0:W-:Y:S01]  /*148f0*/  @!P0 LDGSTS.E.BYPASS.LTC128B.128 [R8+0x20c00], desc[UR52][R2.64], !P5 ;  /* 0x20c0000002088fae */ /* 0x0001e2000e901d74 */
[----:B------:R-:W-:Y:S01]  /*14900*/  ISETP.GE.AND P0, PT, R6, UR36, PT ;  /* 0x0000002406007c0c */ /* 0x000fe2000bf06270 */
[----:B------:R-:W-:Y:S02]  /*14910*/  IMAD.MOV.U32 R13, RZ, RZ, R0 ;  /* 0x000000ffff0d7224 */ /* 0x000fe400078e0000 */
[----:B0-----:R-:W-:-:S10]  /*14920*/  IMAD.MOV.U32 R2, RZ, RZ, R14 ;  /* 0x000000ffff027224 */ /* 0x001fd400078e000e */
[----:B------:R-:W-:Y:S05]  /*14930*/  WARPSYNC.COLLECTIVE R15, `(.L_x_1844) ;  /* 0x000000000f087348 */ /* 0x000fea0003c00000 */
[----:B------:R0:W1:Y:S02]  /*14940*/  SHFL.IDX P6, R14, R13, R12, R11 ;  /* 0x0000000c0d0e7389 */ /* 0x00006400000c000b */
[----:B01----:R-:W-:Y:S01]  /*14950*/  ENDCOLLECTIVE ;  /* 0x000000000000791b */ /* 0x003fe20003800000 */
.L_x_1844:
        /* <DEDUP_REMOVED lines=8> */
.L_x_1845:
[----:B------:R-:W-:Y:S01]  /*149e0*/  @!PT LDS RZ, [RZ] ;  /* 0x00000000fffff984 */ /* 0x000fe20000000800 */
[----:B------:R-:W-:Y:S01]  /*149f0*/  @!PT LDS RZ, [RZ] ;  /* 0x00000000fffff984 */ /* 0x000fe20000000800 */
[----:B------:R-:W-:Y:S01]  /*14a00*/  @!PT LDS RZ, [RZ] ;  /* 0x00000000fffff984 */ /* 0x000fe20000000800 */
[----:B------:R0:W-:Y:S01]  /*14a10*/  @!P0 LDGSTS.E.BYPASS.LTC128B.128 [R8+0x21400], desc[UR52][R2.64], !P5 ;  /* 0x2140000002088fae */ /* 0x0001e2000e901d74 */
[----:B------:R-:W-:Y:S01]  /*14a20*/  IMAD.MOV.U32 R13, RZ, RZ, R0 ;  /* 0x000000ffff0d7224 */ /* 0x000fe200078e0000 */
[----:B------:R-:W-:-:S07]  /*14a30*/  MOV R5, R14 ;  /* 0x0000000e00057202 */ /* 0x000fce0000000f00 */
[----:B0-----:R-:W-:Y:S05]  /*14a40*/  WARPSYNC.COLLECTIVE R15, `(.L_x_1846) ;  /* 0x000000000f087348 */ /* 0x001fea0003c00000 */
[----:B------:R1:W2:Y:S02]  /*14a50*/  SHFL.IDX P6, R14, R13, R12, R11 ;  /* 0x0000000c0d0e7389 */ /* 0x0002a400000c000b */
[----:B012---:R-:W-:Y:S01]  /*14a60*/  ENDCOLLECTIVE ;  /* 0x000000000000791b */ /* 0x007fe20003800000 */
.L_x_1846:
[----:B------:R-:W-:Y:S05]  /*14a70*/  BRA `(.L_x_1847) ;  /* 0xffffffd000547947 */ /* 0x000fea000383ffff */
.L_x_1784:
[----:B0-----:R0:W2:Y:S02]  /*14a80*/  SYNCS.PHASECHK.TRANS64.TRYWAIT P0, [R17+URZ+0x28c20], R0 ;  /* 0x028c2000110075a7 */ /* 0x0010a4000800017f */
[----:B--2---:R-:W-:Y:S05]  /*14a90*/  @!P0 NANOSLEEP.SYNCS 0x989680 ;  /* 0x009896800000895d */ /* 0x004fea0003900000 */
[----:B------:R-:W2:Y:S02]  /*14aa0*/  @!P0 SYNCS.PHASECHK.TRANS64 P0, [R17+URZ+0x28c20], R0 ;  /* 0x028c2000110085a7 */ /* 0x000ea4000800007f */
[----:B--2---:R-:W-:Y:S05]  /*14ab0*/  @!P0 BRA `(.L_x_1784) ;  /* 0xfffffffc00f08947 */ /* 0x004fea000383ffff */
[----:B------:R-:W-:Y:S05]  /*14ac0*/  BRA `(.L_x_1848) ;  /* 0xffffffd000b07947 */ /* 0x000fea000383ffff */
.L_x_1787:
[----:B0-----:R0:W2:Y:S02]  /*14ad0*/  SYNCS.PHASECHK.TRANS64.TRYWAIT P0, [R25+URZ+0x28c60], R0 ;  /* 0x028c6000190075a7 */ /* 0x0010a4000800017f */
[----:B--2---:R-:W-:Y:S05]  /*14ae0*/  @!P0 NANOSLEEP.SYNCS 0x989680 ;  /* 0x009896800000895d */ /* 0x004fea0003900000 */
[----:B------:R-:W2:Y:S02]  /*14af0*/  @!P0 SYNCS.PHASECHK.TRANS64 P0, [R25+URZ+0x28c60], R0 ;  /* 0x028c6000190085a7 */ /* 0x000ea4000800007f */
[----:B--2---:R-:W-:Y:S05]  /*14b00*/  @!P0 BRA `(.L_x_1787) ;  /* 0xfffffffc00f08947 */ /* 0x004fea000383ffff */
[----:B------:R-:W-:Y:S05]  /*14b10*/  BRA `(.L_x_1849) ;  /* 0xffffffd000c07947 */ /* 0x000fea000383ffff */
.L_x_1788:
[----:B------:R-:W-:Y:S01]  /*14b20*/  BSSY B0, `(.L_x_1850) ;  /* 0x0000008000007945 */ /* 0x000fe20003800000 */
[----:B------:R-:W-:Y:S02]  /*14b30*/  IMAD.MOV.U32 R13, RZ, RZ, R7 ;  /* 0x000000ffff0d7224 */ /* 0x000fe400078e0007 */
[----:B------:R-:W-:Y:S02]  /*14b40*/  IMAD.MOV.U32 R12, RZ, RZ, RZ ;  /* 0x000000ffff0c7224 */ /* 0x000fe400078e00ff */
[----:B------:R-:W-:Y:S02]  /*14b50*/  IMAD.MOV.U32 R11, RZ, RZ, 0x181f ;  /* 0x0000181fff0b7424 */ /* 0x000fe400078e00ff */
[----:B------:R-:W-:-:S07]  /*14b60*/  IMAD.MOV.U32 R15, RZ, RZ, -0x1 ;  /* 0xffffffffff0f7424 */ /* 0x000fce00078e00ff */
[----:B-1----:R-:W-:Y:S05]  /*14b70*/  WARPSYNC.COLLECTIVE R15, `(.L_x_1851) ;  /* 0x000000000f087348 */ /* 0x002fea0003c00000 */
[----:B------:R0:W2:Y:S02]  /*14b80*/  SHFL.IDX P6, R14, R13, R12, R11 ;  /* 0x0000000c0d0e7389 */ /* 0x0000a400000c000b */
[----:B012---:R-:W-:Y:S01]  /*14b90*/  ENDCOLLECTIVE ;  /* 0x000000000000791b */ /* 0x007fe20003800000 */
.L_x_1851:
[----:B------:R-:W-:Y:S05]  /*14ba0*/  BSYNC B0 ;  /* 0x0000000000007941 */ /* 0x000fea0003800000 */
.L_x_1850:
        /* <DEDUP_REMOVED lines=8> */
[C---:B------:R-:W-:Y:S01]  /*14c30*/  LOP3.LUT P3, RZ, R32.reuse, 0x8, RZ, 0xc0, !PT ;  /* 0x0000000820ff7812 */ /* 0x040fe2000786c0ff */
[----:B------:R-:W-:Y:S01]  /*14c40*/  IMAD.MOV.U32 R3, RZ, RZ, R14 ;  /* 0x000000ffff037224 */ /* 0x000fe200078e000e */
[----:B------:R-:W-:Y:S01]  /*14c50*/  LOP3.LUT P2, RZ, R32, 0x10, RZ, 0xc0, !PT ;  /* 0x0000001020ff7812 */ /* 0x000fe2000784c0ff */
[----:B------:R-:W-:-:S12]  /*14c60*/  IMAD R5, R5, 0x2, R17 ;  /* 0x0000000205057824 */ /* 0x000fd800078e0211 */
[----:B0-----:R-:W-:Y:S05]  /*14c70*/  WARPSYNC.COLLECTIVE R15, `(.L_x_1852) ;  /* 0x000000000f087348 */ /* 0x001fea0003c00000 */
[----:B------:R1:W2:Y:S02]  /*14c80*/  SHFL.IDX P6, R14, R13, R12, R11 ;  /* 0x0000000c0d0e7389 */ /* 0x0002a400000c000b */
[----:B012---:R-:W-:Y:S01]  /*14c90*/  ENDCOLLECTIVE ;  /* 0x000000000000791b */ /* 0x007fe20003800000 */
.L_x_1852:
[----:B------:R-:W-:-:S04]  /*14ca0*/  LOP3.LUT R16, R16, 0xfffffdff, RZ, 0xc0, !PT ;  /* 0xfffffdff10107812 */ /* 0x000fc800078ec0ff */
[----:B------:R-:W-:Y:S02]  /*14cb0*/  @P1 LOP3.LUT R16, R16, 0x200, RZ, 0xfc, !PT ;  /* 0x0000020010101812 */ /* 0x000fe400078efcff */
[----:B------:R-:W-:Y:S01]  /*14cc0*/  MOV R13, R7 ;  /* 0x00000007000d7202 */ /* 0x000fe20000000f00 */
[----:B------:R-:W-:Y:S02]  /*14cd0*/  IMAD.MOV.U32 R12, RZ, RZ, 0x1 ;  /* 0x00000001ff0c7424 */ /* 0x000fe400078e00ff */
[----:B------:R-:W-:-:S05]  /*14ce0*/  IMAD.SHL.U32 R8, R8, 0x8, RZ ;  /* 0x0000000808087824 */ /* 0x000fca00078e00ff */
[----:B------:R-:W-:-:S05]  /*14cf0*/  LOP3.LUT R8, R8, 0x38, RZ, 0xc0, !PT ;  /* 0x0000003808087812 */ /* 0x000fca00078ec0ff */
[----:B------:R-:W-:-:S05]  /*14d00*/  IMAD.SHL.U32 R0, R8, 0x2, RZ ;  /* 0x0000000208007824 */ /* 0x000fca00078e00ff */
[----:B------:R-:W-:-:S05]  /*14d10*/  IADD3 R2, P0, R14, R0, RZ ;  /* 0x000000000e027210 */ /* 0x000fca0007f1e0ff */
[----:B------:R-:W-:Y:S01]  /*14d20*/  IMAD.X R3, RZ, RZ, R3, P0 ;  /* 0x000000ffff037224 */ /* 0x000fe200000e0603 */
[----:B------:R-:W-:Y:S02]  /*14d30*/  ISETP.LT.OR P0, PT, R27, 0x1, !P1 ;  /* 0x000000011b00780c */ /* 0x000fe40004f01670 */
[----:B------:R-:W-:-:S11]  /*14d40*/  LOP3.LUT P1, RZ, R32, 0x20, RZ, 0xc0, !PT ;  /* 0x0000002020ff7812 */ /* 0x000fd6000782c0ff */
        /* <DEDUP_REMOVED lines=17> */
[----:B------:R-:W-:-:S04]  /*14e60*/  ISETP.GT.AND P6, PT, R4, -0x1, PT ;  /* 0xffffffff0400780c */ /* 0x000fc80003fc4270 */
[----:B------:R-:W-:-:S13]  /*14e70*/  ISETP.LT.OR P6, PT, R27, 0x1, P6 ;  /* 0x000000011b00780c */ /* 0x000fda00037c1670 */
[----:B------:R0:W-:Y:S02]  /*14e80*/  LDGSTS.E.BYPASS.LTC128B.128 [R5+0xe400], desc[UR52][R2.64+0x380], !P6 ;  /* 0x0e40038002057fae */ /* 0x0001e4000f101d74 */
[----:B0-----:R-:W-:Y:S05]  /*14e90*/  WARPSYNC.COLLECTIVE R15, `(.L_x_1853) ;  /* 0x000000000f087348 */ /* 0x001fea0003c00000 */
[----:B------:R1:W2:Y:S02]  /*14ea0*/  SHFL.IDX P6, R14, R13, R12, R11 ;  /* 0x0000000c0d0e7389 */ /* 0x0002a400000c000b */
[----:B012---:R-:W-:Y:S01]  /*14eb0*/  ENDCOLLECTIVE ;  /* 0x000000000000791b */ /* 0x007fe20003800000 */
.L_x_1853:
[----:B------:R-:W-:Y:S02]  /*14ec0*/  IMAD.MOV.U32 R13, RZ, RZ, R6 ;  /* 0x000000ffff0d7224 */ /* 0x000fe400078e0006 */
[----:B------:R-:W-:-:S07]  /*14ed0*/  IMAD.MOV.U32 R3, RZ, RZ, R14 ;  /* 0x000000ffff037224 */ /* 0x000fce00078e000e */
[----:B------:R-:W-:Y:S05]  /*14ee0*/  WARPSYNC.COLLECTIVE R15, `(.L_x_1854) ;  /* 0x000000000f087348 */ /* 0x000fea0003c00000 */
[----:B------:R0:W1:Y:S02]  /*14ef0*/  SHFL.IDX P6, R14, R13, R12, R11 ;  /* 0x0000000c0d0e7389 */ /* 0x00006400000c000b */
[----:B01----:R-:W-:Y:S01]  /*14f00*/  ENDCOLLECTIVE ;  /* 0x000000000000791b */ /* 0x003fe20003800000 */
.L_x_1854:
[----:B------:R-:W-:Y:S02]  /*14f10*/  IMAD.MOV.U32 R13, RZ, RZ, R7 ;  /* 0x000000ffff0d7224 */ /* 0x000fe400078e0007 */
[----:B------:R-:W-:Y:S01]  /*14f20*/  IMAD.MOV.U32 R12, RZ, RZ, 0x2 ;  /* 0x00000002ff0c7424 */ /* 0x000fe200078e00ff */
[----:B------:R-:W-:-:S05]  /*14f30*/  IADD3 R2, P6, R14, R0, RZ ;  /* 0x000000000e027210 */ /* 0x000fca0007fde0ff */
[----:B------:R-:W-:Y:S01]  /*14f40*/  IMAD.X R3, RZ, RZ, R3, P6 ;  /* 0x000000ffff037224 */ /* 0x000fe200030e0603 */
[----:B------:R-:W-:-:S04]  /*14f50*/  LOP3.LUT P6, RZ, R16, 0x200, RZ, 0xc0, !PT ;  /* 0x0000020010ff7812 */ /* 0x000fc800078cc0ff */
[----:B------:R-:W-:-:S13]  /*14f60*/  ISETP.LT.OR P6, PT, R27, 0x11, !P6 ;  /* 0x000000111b00780c */ /* 0x000fda00077c1670 */
        /* <DEDUP_REMOVED lines=22> */
.L_x_1855:
[----:B------:R-:W-:Y:S02]  /*150d0*/  IMAD.MOV.U32 R13, RZ, RZ, R6 ;  /* 0x000000ffff0d7224 */ /* 0x000fe400078e0006 */
[----:B------:R-:W-:-:S07]  /*150e0*/  IMAD.MOV.U32 R8, RZ, RZ, R14 ;  /* 0x000000ffff087224 */ /* 0x000fce00078e000e */
[----:B------:R-:W-:Y:S05]  /*150f0*/  WARPSYNC.COLLECTIVE R15, `(.L_x_1856) ;  /* 0x000000000f087348 */ /* 0x000fea0003c00000 */
[----:B------:R0:W1:Y:S02]  /*15100*/  SHFL.IDX P6, R14, R13, R12, R11 ;  /* 0x0000000c0d0e7389 */ /* 0x00006400000c000b */
[----:B01----:R-:W-:Y:S01]  /*15110*/  ENDCOLLECTIVE ;  /* 0x000000000000791b */ /* 0x003fe20003800000 */
.L_x_1856:
        /* <DEDUP_REMOVED lines=28> */
.L_x_1857:
[----:B------:R-:W-:Y:S02]  /*152e0*/  IMAD.MOV.U32 R13, RZ, RZ, R6 ;  /* 0x000000ffff0d7224 */ /* 0x000fe400078e0006 */
[----:B------:R-:W-:-:S07]  /*152f0*/  IMAD.MOV.U32 R7, RZ, RZ, R14 ;  /* 0x000000ffff077224 */ /* 0x000fce00078e000e */
[----:B------:R-:W-:Y:S05]  /*15300*/  WARPSYNC.COLLECTIVE R15, `(.L_x_1858) ;  /* 0x000000000f087348 */ /* 0x000fea0003c00000 */
[----:B------:R0:W1:Y:S02]  /*15310*/  SHFL.IDX P6, R14, R13, R12, R11 ;  /* 0x0000000c0d0e7389 */ /* 0x00006400000c000b */
[----:B01----:R-:W-:Y:S01]  /*15320*/  ENDCOLLECTIVE ;  /* 0x000000000000791b */ /* 0x003fe20003800000 */
.L_x_1858:
[----:B------:R-:W-:Y:S05]  /*15330*/  BRA `(.L_x_1859) ;  /* 0xffffffd000687947 */ /* 0x000fea000383ffff */
.L_x_1794:
[----:B0-----:R0:W2:Y:S02]  /*15340*/  SYNCS.PHASECHK.TRANS64.TRYWAIT P0, [R8+URZ+0x28c40], R20 ;  /* 0x028c4014080075a7 */ /* 0x0010a4000800017f */
[----:B--2---:R-:W-:Y:S05]  /*15350*/  @!P0 NANOSLEEP.SYNCS 0x989680 ;  /* 0x009896800000895d */ /* 0x004fea0003900000 */
[----:B------:R-:W2:Y:S02]  /*15360*/  @!P0 SYNCS.PHASECHK.TRANS64 P0, [R8+URZ+0x28c40], R20 ;  /* 0x028c4014080085a7 */ /* 0x000ea4000800007f */
[----:B--2---:R-:W-:Y:S05]  /*15370*/  @!P0 BRA `(.L_x_1794) ;  /* 0xfffffffc00f08947 */ /* 0x004fea000383ffff */
[----:B------:R-:W-:Y:S05]  /*15380*/  BRA `(.L_x_1860) ;  /* 0xffffffd400bc7947 */ /* 0x000fea000383ffff */
.L_x_1795:
        /* <DEDUP_REMOVED lines=8> */
.L_x_1862:
[----:B------:R-:W-:Y:S05]  /*15410*/  BSYNC B1 ;  /* 0x0000000000017941 */ /* 0x000fea0003800000 */
.L_x_1861:
        /* <DEDUP_REMOVED lines=9> */
.L_x_1863:
[----:B------:R-:W-:Y:S02]  /*154b0*/  IMAD.MOV.U32 R13, RZ, RZ, R27 ;  /* 0x000000ffff0d7224 */ /* 0x000fe400078e001b */
[----:B------:R-:W-:Y:S01]  /*154c0*/  IMAD.MOV.U32 R12, RZ, RZ, 0x1 ;  /* 0x00000001ff0c7424 */ /* 0x000fe200078e00ff */
[----:B------:R-:W-:-:S13]  /*154d0*/  IADD3 R2, P0, R14, R0, RZ ;  /* 0x000000000e027210 */ /* 0x000fda0007f1e0ff */
[----:B------:R-:W-:Y:S05]  /*154e0*/  WARPSYNC.COLLECTIVE R15, `(.L_x_1864) ;  /* 0x000000000f087348 */ /* 0x000fea0003c00000 */
[----:B------:R0:W1:Y:S02]  /*154f0*/  SHFL.IDX P6, R14, R13, R12, R11 ;  /* 0x0000000c0d0e7389 */ /* 0x00006400000c000b */
[----:B01----:R-:W-:Y:S01]  /*15500*/  ENDCOLLECTIVE ;  /* 0x000000000000791b */ /* 0x003fe20003800000 */
.L_x_1864:
        /* <DEDUP_REMOVED lines=10> */
.L_x_1865:
[----:B------:R-:W-:Y:S01]  /*155b0*/  MOV R13, R27 ;  /* 0x0000001b000d7202 */ /* 0x000fe20000000f00 */
[----:B------:R-:W-:Y:S01]  /*155c0*/  IMAD.MOV.U32 R12, RZ, RZ, 0x2 ;  /* 0x00000002ff0c7424 */ /* 0x000fe200078e00ff */
[----:B------:R-:W-:-:S13]  /*155d0*/  IADD3 R2, P0, R14, R0, RZ ;  /* 0x000000000e027210 */ /* 0x000fda0007f1e0ff */
[----:B------:R-:W-:Y:S05]  /*155e0*/  WARPSYNC.COLLECTIVE R15, `(.L_x_1866) ;  /* 0x000000000f087348 */ /* 0x000fea0003c00000 */
[----:B------:R0:W1:Y:S02]  /*155f0*/  SHFL.IDX P6, R14, R13, R12, R11 ;  /* 0x0000000c0d0e7389 */ /* 0x00006400000c000b */
[----:B01----:R-:W-:Y:S01]  /*15600*/  ENDCOLLECTIVE ;  /* 0x000000000000791b */ /* 0x003fe20003800000 */
.L_x_1866:
        /* <DEDUP_REMOVED lines=10> */
.L_x_1867:
[----:B------:R-:W-:Y:S02]  /*156b0*/  IMAD.MOV.U32 R13, RZ, RZ, R27 ;  /* 0x000000ffff0d7224 */ /* 0x000fe400078e001b */
[----:B------:R-:W-:Y:S01]  /*156c0*/  IMAD.MOV.U32 R12, RZ, RZ, 0x3 ;  /* 0x00000003ff0c7424 */ /* 0x000fe200078e00ff */
[----:B------:R-:W-:-:S13]  /*156d0*/  IADD3 R2, P0, R14, R0, RZ ;  /* 0x000000000e027210 */ /* 0x000fda0007f1e0ff */
[----:B------:R-:W-:Y:S05]  /*156e0*/  WARPSYNC.COLLECTIVE R15, `(.L_x_1868) ;  /* 0x000000000f087348 */ /* 0x000fea0003c00000 */
[----:B------:R0:W1:Y:S02]  /*156f0*/  SHFL.IDX P6, R14, R13, R12, R11 ;  /* 0x0000000c0d0e7389 */ /* 0x00006400000c000b */
[----:B01----:R-:W-:Y:S01]  /*15700*/  ENDCOLLECTIVE ;  /* 0x000000000000791b */ /* 0x003fe20003800000 */
.L_x_1868:
        /* <DEDUP_REMOVED lines=10> */
.L_x_1869:
[----:B------:R-:W-:Y:S05]  /*157b0*/  BRA `(.L_x_1870) ;  /* 0xffffffd400587947 */ /* 0x000fea000383ffff */
.L_x_1800:
[----:B--2---:R2:W3:Y:S02]  /*157c0*/  SYNCS.PHASECHK.TRANS64.TRYWAIT P0, [R8+URZ+0x28c60], R20 ;  /* 0x028c6014080075a7 */ /* 0x0044e4000800017f */
[----:B---3--:R-:W-:Y:S05]  /*157d0*/  @!P0 NANOSLEEP.SYNCS 0x989680 ;  /* 0x009896800000895d */ /* 0x008fea0003900000 */
[----:B------:R-:W3:Y:S02]  /*157e0*/  @!P0 SYNCS.PHASECHK.TRANS64 P0, [R8+URZ+0x28c60], R20 ;  /* 0x028c6014080085a7 */ /* 0x000ee4000800007f */
[----:B---3--:R-:W-:Y:S05]  /*157f0*/  @!P0 BRA `(.L_x_1800) ;  /* 0xfffffffc00f08947 */ /* 0x008fea000383ffff */
[----:B------:R-:W-:Y:S05]  /*15800*/  BRA `(.L_x_1871) ;  /* 0xffffffd400a87947 */ /* 0x000fea000383ffff */
.L_x_1801:
        /* <DEDUP_REMOVED lines=8> */
.L_x_1873:
[----:B------:R-:W-:Y:S05]  /*15890*/  BSYNC B1 ;  /* 0x0000000000017941 */ /* 0x000fea0003800000 */
.L_x_1872:
[----:B------:R-:W-:Y:S01]  /*158a0*/  IMAD.MOV.U32 R13, RZ, RZ, R10 ;  /* 0x000000ffff0d7224 */ /* 0x000fe200078e000a */
[----:B------:R-:W-:Y:S01]  /*158b0*/  MOV R12, RZ ;  /* 0x000000ff000c7202 */ /* 0x000fe20000000f00 */
[----:B------:R-:W-:Y:S01]  /*158c0*/  IMAD.MOV.U32 R11, RZ, RZ, 0x181f ;  /* 0x0000181fff0b7424 */ /* 0x000fe200078e00ff */
[C---:B------:R-:W-:Y:S01]  /*158d0*/  LOP3.LUT P2, RZ, R16.reuse, 0x40, RZ, 0xc0, !PT ;  /* 0x0000004010ff7812 */ /* 0x040fe2000784c0ff */
[----:B------:R-:W-:Y:S01]  /*158e0*/  IMAD.MOV.U32 R15, RZ, RZ, -0x1 ;  /* 0xffffffffff0f7424 */ /* 0x000fe200078e00ff */
[----:B------:R-:W-:Y:S01]  /*158f0*/  LOP3.LUT P1, RZ, R16, 0x20, RZ, 0xc0, !PT ;  /* 0x0000002010ff7812 */ /* 0x000fe2000782c0ff */
[----:B------:R-:W-:Y:S01]  /*15900*/  IMAD.MOV.U32 R3, RZ, RZ, R14 ;  /* 0x000000ffff037224 */ /* 0x000fe200078e000e */
[----:B------:R-:W-:Y:S01]  /*15910*/  P2R R4, PR, RZ, 0x8 ;  /* 0x00000008ff047803 */ /* 0x000fe20000000000 */
[----:B------:R-:W-:-:S10]  /*15920*/  IMAD R21, R21, 0x2, R17 ;  /* 0x0000000215157824 */ /* 0x000fd400078e0211 */
[----:B------:R-:W-:Y:S05]  /*15930*/  WARPSYNC.COLLECTIVE R15, `(.L_x_1874) ;  /* 0x000000000f087348 */ /* 0x000fea0003c00000 */
[----:B------:R0:W1:Y:S02]  /*15940*/  SHFL.IDX P6, R14, R13, R12, R11 ;  /* 0x0000000c0d0e7389 */ /* 0x00006400000c000b */
[----:B01----:R-:W-:Y:S01]  /*15950*/  ENDCOLLECTIVE ;  /* 0x000000000000791b */ /* 0x003fe20003800000 */
.L_x_1874:
[----:B------:R-:W-:-:S04]  /*15960*/  LOP3.LUT P3, RZ, R16, 0x10, RZ, 0xc0, !PT ;  /* 0x0000001010ff7812 */ /* 0x000fc8000786c0ff */
[----:B------:R-:W-:Y:S01]  /*15970*/  P2R R5, PR, RZ, 0x8 ;  /* 0x00000008ff057803 */ /* 0x000fe20000000000 */
        /* <DEDUP_REMOVED lines=13> */
.L_x_1875:
        /* <DEDUP_REMOVED lines=17> */
.L_x_1876:
        /* <DEDUP_REMOVED lines=17> */
.L_x_1877:
        /* <DEDUP_REMOVED lines=14> */
.L_x_1878:
[----:B------:R-:W-:Y:S02]  /*15d50*/  IMAD.MOV.U32 R13, RZ, RZ, R20 ;  /* 0x000000ffff0d7224 */ /* 0x000fe400078e0014 */
[----:B------:R-:W-:Y:S02]  /*15d60*/  IMAD.MOV.U32 R12, RZ, RZ, 0x3 ;  /* 0x00000003ff0c7424 */ /* 0x000fe400078e00ff */
[----:B------:R-:W-:Y:S01]  /*15d70*/  IMAD.MOV.U32 R2, RZ, RZ, R14 ;  /* 0x000000ffff027224 */ /* 0x000fe200078e000e */
[----:B------:R-:W-:-:S04]  /*15d80*/  LOP3.LUT P6, RZ, R16, 0x20, RZ, 0xc0, !PT ;  /* 0x0000002010ff7812 */ /* 0x000fc800078cc0ff */
[----:B------:R-:W-:-:S04]  /*15d90*/  IADD3 R2, P2, R2, R0, RZ ;  /* 0x0000000002027210 */ /* 0x000fc80007f5e0ff */
[----:B------:R-:W-:Y:S02]  /*15da0*/  IADD3.X R3, RZ, R3, RZ, P2, !PT ;  /* 0x00000003ff037210 */ /* 0x000fe400017fe4ff */
[----:B------:R-:W-:-:S03]  /*15db0*/  LOP3.LUT P2, RZ, R16, 0x40, RZ, 0xc0, !PT ;  /* 0x0000004010ff7812 */ /* 0x000fc6000784c0ff */
[----:B------:R-:W-:Y:S01]  /*15dc0*/  @!PT LDS RZ, [RZ] ;  /* 0x00000000fffff984 */ /* 0x000fe20000000800 */
[----:B------:R-:W-:Y:S01]  /*15dd0*/  @!PT LDS RZ, [RZ] ;  /* 0x00000000fffff984 */ /* 0x000fe20000000800 */
[----:B------:R-:W-:Y:S01]  /*15de0*/  @!PT LDS RZ, [RZ] ;  /* 0x00000000fffff984 */ /* 0x000fe20000000800 */
[----:B------:R0:W-:Y:S01]  /*15df0*/  LDGSTS.E.BYPASS.LTC128B.128 [R21+0x1400], desc[UR52][R2.64], !P3 ;  /* 0x0140000002157fae */ /* 0x0001e2000d901d74 */
[----:B------:R-:W-:-:S09]  /*15e00*/  ISETP.NE.AND P3, PT, R5, RZ, PT ;  /* 0x000000ff0500720c */ /* 0x000fd20003f65270 */
[----:B------:R0:W-:Y:S04]  /*15e10*/  LDGSTS.E.BYPASS.LTC128B.128 [R21+0x3400], desc[UR52][R2.64+0x80], !P2 ;  /* 0x0340008002157fae */ /* 0x0001e8000d101d74 */
[----:B------:R0:W-:Y:S02]  /*15e20*/  LDGSTS.E.BYPASS.LTC128B.128 [R21+0x5400], desc[UR52][R2.64+0x100], !P6 ;  /* 0x0540010002157fae */ /* 0x0001e4000f101d74 */
[----:B0-----:R-:W-:Y:S05]  /*15e30*/  WARPSYNC.COLLECTIVE R15, `(.L_x_1879) ;  /* 0x000000000f087348 */ /* 0x001fea0003c00000 */
[----:B------:R1:W2:Y:S02]  /*15e40*/  SHFL.IDX P6, R14, R13, R12, R11 ;  /* 0x0000000c0d0e7389 */ /* 0x0002a400000c000b */
[----:B012---:R-:W-:Y:S01]  /*15e50*/  ENDCOLLECTIVE ;  /* 0x000000000000791b */ /* 0x007fe20003800000 */
.L_x_1879:
[----:B------:R-:W-:Y:S01]  /*15e60*/  @!PT LDS RZ, [RZ] ;  /* 0x00000000fffff984 */ /* 0x000fe20000000800 */
[----:B------:R-:W-:Y:S01]  /*15e70*/  @!PT LDS RZ, [RZ] ;  /* 0x00000000fffff984 */ /* 0x000fe20000000800 */
[----:B------:R-:W-:Y:S01]  /*15e80*/  @!PT LDS RZ, [RZ] ;  /* 0x00000000fffff984 */ /* 0x000fe20000000800 */
[----:B------:R0:W-:Y:S01]  /*15e90*/  LDGSTS.E.BYPASS.LTC128B.128 [R21+0x7400], desc[UR52][R2.64+0x180], !P3 ;  /* 0x0740018002157fae */ /* 0x0001e2000d901d74 */
[----:B------:R-:W-:-:S03]  /*15ea0*/  ISETP.NE.AND P3, PT, R4, RZ, PT ;  /* 0x000000ff0400720c */ /* 0x000fc60003f65270 */
        /* <DEDUP_REMOVED lines=9> */
.L_x_1880:
[----:B------:R-:W-:Y:S05]  /*15f40*/  BRA `(.L_x_1881) ;  /* 0xffffffd4000c7947 */ /* 0x000fea000383ffff */
.L_x_1809:
[----:B------:R-:W-:Y:S01]  /*15f50*/  BSSY B0, `(.L_x_1882) ;  /* 0x0000008000007945 */ /* 0x000fe20003800000 */
[----:B------:R-:W-:Y:S02]  /*15f60*/  IMAD.MOV.U32 R13, RZ, RZ, R33 ;  /* 0x000000ffff0d7224 */ /* 0x000fe400078e0021 */
[----:B------:R-:W-:Y:S02]  /*15f70*/  IMAD.MOV.U32 R12, RZ, RZ, RZ ;  /* 0x000000ffff0c7224 */ /* 0x000fe400078e00ff */
[----:B------:R-:W-:Y:S02]  /*15f80*/  IMAD.MOV.U32 R11, RZ, RZ, 0x1f ;  /* 0x0000001fff0b7424 */ /* 0x000fe400078e00ff */
[----:B------:R-:W-:-:S07]  /*15f90*/  IMAD.MOV.U32 R15, RZ, RZ, -0x1 ;  /* 0xffffffffff0f7424 */ /* 0x000fce00078e00ff */
[----:B01---5:R-:W-:Y:S05]  /*15fa0*/  WARPSYNC.COLLECTIVE R15, `(.L_x_1883) ;  /* 0x000000000f087348 */ /* 0x023fea0003c00000 */
[----:B------:R2:W3:Y:S02]  /*15fb0*/  SHFL.IDX P6, R14, R13, R12, R11 ;  /* 0x0000000c0d0e7389 */ /* 0x0004e400000c000b */
[----:B0123-5:R-:W-:Y:S01]  /*15fc0*/  ENDCOLLECTIVE ;  /* 0x000000000000791b */ /* 0x02ffe20003800000 */
.L_x_1883:
[----:B------:R-:W-:Y:S05]  /*15fd0*/  BSYNC B0 ;  /* 0x0000000000007941 */ /* 0x000fea0003800000 */
.L_x_1882:
[----:B------:R-:W-:Y:S05]  /*15fe0*/  BRA `(.L_x_1884) ;  /* 0xffffffd800107947 */ /* 0x000fea000383ffff */
.L_x_1812:
[----:B---3--:R3:W4:Y:S02]  /*15ff0*/  SYNCS.PHASECHK.TRANS64.TRYWAIT P0, [R7+URZ+0x28c20], R0 ;  /* 0x028c2000070075a7 */ /* 0x008724000800017f */
[----:B----4-:R-:W-:Y:S05]  /*16000*/  @!P0 NANOSLEEP.SYNCS 0x989680 ;  /* 0x009896800000895d */ /* 0x010fea0003900000 */
[----:B------:R-:W4:Y:S02]  /*16010*/  @!P0 SYNCS.PHASECHK.TRANS64 P0, [R7+URZ+0x28c20], R0 ;  /* 0x028c2000070085a7 */ /* 0x000f24000800007f */
[----:B----4-:R-:W-:Y:S05]  /*16020*/  @!P0 BRA `(.L_x_1812) ;  /* 0xfffffffc00f08947 */ /* 0x010fea000383ffff */
[----:B------:R-:W-:Y:S05]  /*16030*/  BRA `(.L_x_1885) ;  /* 0xffffffd800587947 */ /* 0x000fea000383ffff */
.L_x_1813:
[----:B------:R-:W4:Y:S01]  /*16040*/  S2R R2, SR_TID.X ;  /* 0x0000000000027919 */ /* 0x000f220000002100 */
[----:B------:R-:W-:Y:S01]  /*16050*/  BSSY B0, `(.L_x_1886) ;  /* 0x000000a000007945 */ /* 0x000fe20003800000 */
[----:B------:R-:W-:Y:S02]  /*16060*/  IMAD.MOV.U32 R12, RZ, RZ, RZ ;  /* 0x000000ffff0c7224 */ /* 0x000fe400078e00ff */
[----:B------:R-:W-:Y:S02]  /*16070*/  IMAD.MOV.U32 R11, RZ, RZ, 0x1f ;  /* 0x0000001fff0b7424 */ /* 0x000fe400078e00ff */
[----:B------:R-:W-:Y:S01]  /*16080*/  IMAD.MOV.U32 R15, RZ, RZ, -0x1 ;  /* 0xffffffffff0f7424 */ /* 0x000fe200078e00ff */
[----:B----4-:R-:W-:-:S04]  /*16090*/  SHF.R.U32.HI R2, RZ, 0x5, R2 ;  /* 0x00000005ff027819 */ /* 0x010fc80000011602 */
[----:B------:R-:W-:-:S05]  /*160a0*/  LOP3.LUT R2, R2, 0x3, RZ, 0xc0, !PT ;  /* 0x0000000302027812 */ /* 0x000fca00078ec0ff */
[----:B------:R-:W-:-:S07]  /*160b0*/  IMAD.MOV.U32 R13, RZ, RZ, R2 ;  /* 0x000000ffff0d7224 */ /* 0x000fce00078e0002 */
[----:B0123-5:R-:W-:Y:S05]  /*160c0*/  WARPSYNC.COLLECTIVE R15, `(.L_x_1887) ;  /* 0x000000000f087348 */ /* 0x02ffea0003c00000 */
[----:B------:R4:W0:Y:S02]  /*160d0*/  SHFL.IDX P6, R14, R13, R12, R11 ;  /* 0x0000000c0d0e7389 */ /* 0x00082400000c000b */
[----:B012345:R-:W-:Y:S01]  /*160e0*/  ENDCOLLECTIVE ;  /* 0x000000000000791b */ /* 0x03ffe20003800000 */
.L_x_1887:
[----:B------:R-:W-:Y:S05]  /*160f0*/  BSYNC B0 ;  /* 0x0000000000007941 */ /* 0x000fea0003800000 */
.L_x_1886:
[----:B------:R-:W-:Y:S05]  /*16100*/  BRA `(.L_x_1888) ;  /* 0xffffffd800407947 */ /* 0x000fea000383ffff */
.L_x_1816:
[----:B------:R-:W-:Y:S01]  /*16110*/  BSSY B1, `(.L_x_1889) ;  /* 0x0000006000017945 */ /* 0x000fe20003800000 */
[----:B------:R-:W-:-:S07]  /*16120*/  IMAD.MOV.U32 R15, RZ, RZ, -0x1 ;  /* 0xffffffffff0f7424 */ /* 0x000fce00078e00ff */
[----:B0123-5:R-:W-:Y:S05]  /*16130*/  WARPSYNC.COLLECTIVE R15, `(.L_x_1890) ;  /* 0x000000000f0c7348 */ /* 0x02ffea0003c00000 */
[----:B------:R-:W-:Y:S02]  /*16140*/  ELECT P6, UR62, PT ;  /* 0x00000000003e782f */ /* 0x000fe400038c0000 */
[----:B------:R-:W-:Y:S01]  /*16150*/  MOV R14, UR62 ;  /* 0x0000003e000e7c02 */ /* 0x000fe20008000f00 */
[----:B0123-5:R-:W-:Y:S10]  /*16160*/  ENDCOLLECTIVE ;  /* 0x000000000000791b */ /* 0x02fff40003800000 */
.L_x_1890:
[----:B------:R-:W-:Y:S05]  /*16170*/  BSYNC B1 ;  /* 0x0000000000017941 */ /* 0x000fea0003800000 */
.L_x_1889:
[----:B------:R-:W-:Y:S05]  /*16180*/  BRA `(.L_x_1891) ;  /* 0xffffffd800387947 */ /* 0x000fea000383ffff */
.L_x_1818:
[----:B---3--:R3:W4:Y:S02]  /*16190*/  SYNCS.PHASECHK.TRANS64.TRYWAIT P1, [R5+URZ+0x28c40], R0 ;  /* 0x028c4000050075a7 */ /* 0x008724000802017f */
[----:B----4-:R-:W-:Y:S05]  /*161a0*/  @!P1 NANOSLEEP.SYNCS 0x989680 ;  /* 0x009896800000995d */ /* 0x010fea0003900000 */
[----:B------:R-:W4:Y:S02]  /*161b0*/  @!P1 SYNCS.PHASECHK.TRANS64 P1, [R5+URZ+0x28c40], R0 ;  /* 0x028c4000050095a7 */ /* 0x000f24000802007f */
[----:B----4-:R-:W-:Y:S05]  /*161c0*/  @!P1 BRA `(.L_x_1818) ;  /* 0xfffffffc00f09947 */ /* 0x010fea000383ffff */
[----:B------:R-:W-:Y:S05]  /*161d0*/  BRA `(.L_x_1892) ;  /* 0xffffffd800587947 */ /* 0x000fea000383ffff */
.L_x_1820:
[----:B----4-:R4:W0:Y:S02]  /*161e0*/  SYNCS.PHASECHK.TRANS64.TRYWAIT P1, [R3+URZ+0x28c40], R2 ;  /* 0x028c4002030075a7 */ /* 0x010824000802017f */
[----:B0-----:R-:W-:Y:S05]  /*161f0*/  @!P1 NANOSLEEP.SYNCS 0x989680 ;  /* 0x009896800000995d */ /* 0x001fea0003900000 */
[----:B------:R-:W0:Y:S02]  /*16200*/  @!P1 SYNCS.PHASECHK.TRANS64 P1, [R3+URZ+0x28c40], R2 ;  /* 0x028c4002030095a7 */ /* 0x000e24000802007f */
[----:B0-----:R-:W-:Y:S05]  /*16210*/  @!P1 BRA `(.L_x_1820) ;  /* 0xfffffffc00f09947 */ /* 0x001fea000383ffff */
[----:B------:R-:W-:Y:S05]  /*16220*/  BRA `(.L_x_1893) ;  /* 0xffffffd800647947 */ /* 0x000fea000383ffff */
.L_x_1822:
[----:B------:R0:W0:Y:S02]  /*16230*/  SYNCS.PHASECHK.TRANS64.TRYWAIT P1, [R5+URZ+0x28c60], R0 ;  /* 0x028c6000050075a7 */ /* 0x000024000802017f */
[----:B0-----:R-:W-:Y:S05]  /*16240*/  @!P1 NANOSLEEP.SYNCS 0x989680 ;  /* 0x009896800000995d */ /* 0x001fea0003900000 */
[----:B------:R-:W0:Y:S02]  /*16250*/  @!P1 SYNCS.PHASECHK.TRANS64 P1, [R5+URZ+0x28c60], R0 ;  /* 0x028c6000050095a7 */ /* 0x000e24000802007f */
[----:B0-----:R-:W-:Y:S05]  /*16260*/  @!P1 BRA `(.L_x_1822) ;  /* 0xfffffffc00f09947 */ /* 0x001fea000383ffff */
[----:B------:R-:W-:Y:S05]  /*16270*/  BRA `(.L_x_1894) ;  /* 0xffffffd800607947 */ /* 0x000fea000383ffff */
.L_x_1895:
        /* <DEDUP_REMOVED lines=16> */
.L_x_5639:


//--------------------- .text._ZN7cutlass13device_kernelIN5flash11enable_sm90INS1_16FlashAttnFwdSm90INS1_25CollectiveMainloopFwdSm90ILi2EN4cute5tupleIJNS5_1CILi1EEES8_S8_EEENS6_IJNS7_ILi64EEESA_SA_EEELi512ENS_6half_tEfNS_4arch4Sm90ELb0ELb1ELb0ELb0ELb1ELb0ELb1ELb0ELb0ELb1ELb0ELb0EEENS1_21CollectiveEpilogueFwdINS6_IJSA_NS7_ILi512EEESA_EEES9_SC_SE_Li256ELb0ELb1ELb0ELb0EEENS1_30DynamicPersistentTileSchedulerILi256ELi128ELb0ELb1ELb1EEEEEEEEEvNT_6ParamsE --------------------------
	.section	.text._ZN7cutlass13device_kernelIN5flash11enable_sm90INS1_16FlashAttnFwdSm90INS1_25CollectiveMainloopFwdSm90ILi2EN4cute5tupleIJNS5_1CILi1EEES8_S8_EEENS6_IJNS7_ILi64EEESA_SA_EEELi512ENS_6half_tEfNS_4arch4Sm90ELb0ELb1ELb0ELb0ELb1ELb0ELb1ELb0ELb0ELb1ELb0ELb0EEENS1_21CollectiveEpilogueFwdINS6_IJSA_NS7_ILi512EEESA_EEES9_SC_SE_Li256ELb0ELb1ELb0ELb0EEENS1_30DynamicPersistentTileSchedulerILi256ELi128ELb0ELb1ELb1EEEEEEEEEvNT_6ParamsE,"ax",@progbits
	.align	128
.text._ZN7cutlass13device_kernelIN5flash11enable_sm90INS1_16FlashAttnFwdSm90INS1_25CollectiveMainloopFwdSm90ILi2EN4cute5tupleIJNS5_1CILi1EEES8_S8_EEENS6_IJNS7_ILi64EEESA_SA_EEELi512ENS_6half_tEfNS_4arch4Sm90ELb0ELb1ELb0ELb0ELb1ELb0ELb1ELb0ELb0ELb1ELb0ELb0EEENS1_21CollectiveEpilogueFwdINS6_IJSA_NS7_ILi512EEESA_EEES9_SC_SE_Li256ELb0ELb1ELb0ELb0EEENS1_30DynamicPersistentTileSchedulerILi256ELi128ELb0ELb1ELb1EEEEEEEEEvNT_6ParamsE:
        .type           _ZN7cutlass13device_kernelIN5flash11enable_sm90INS1_16FlashAttnFwdSm90INS1_25CollectiveMainloopFwdSm90ILi2EN4cute5tupleIJNS5_1CILi1EEES8_S8_EEENS6_IJNS7_ILi64EEESA_SA_EEELi512ENS_6half_tEfNS_4arch4Sm90ELb0ELb1ELb0ELb0ELb1ELb0ELb1ELb0ELb0ELb1ELb0ELb0EEENS1_21CollectiveEpilogueFwdINS6_IJSA_NS7_ILi512EEESA_EEES9_SC_SE_Li256ELb0ELb1ELb0ELb0EEENS1_30DynamicPersistentTileSchedulerILi256ELi128ELb0ELb1ELb1EEEEEEEEEvNT_6ParamsE,@function
        .size           _ZN7cutlass13device_kernelIN5flash11enable_sm90INS1_16FlashAttnFwdSm90INS1_25CollectiveMainloopFwdSm90ILi2EN4cute5tupleIJNS5_1CILi1EEES8_S8_EEENS6_IJNS7_ILi64EEESA_SA_EEELi512ENS_6half_tEfNS_4arch4Sm90ELb0ELb1ELb0ELb0ELb1ELb0ELb1ELb0ELb0ELb1ELb0ELb0EEENS1_21CollectiveEpilogueFwdINS6_IJSA_NS7_ILi512EEESA_EEES9_SC_SE_Li256ELb0ELb1ELb0ELb0EEENS1_30DynamicPersistentTileSchedulerILi256ELi128ELb0ELb1ELb1EEEEEEEEEvNT_6ParamsE,(.L_x_5640 - _ZN7cutlass13device_kernelIN5flash11enable_sm90INS1_16FlashAttnFwdSm90INS1_25CollectiveMainloopFwdSm90ILi2EN4cute5tupleIJNS5_1CILi1EEES8_S8_EEENS6_IJNS7_ILi64EEESA_SA_EEELi512ENS_6half_tEfNS_4arch4Sm90ELb0ELb1ELb0ELb0ELb1ELb0ELb1ELb0ELb0ELb1ELb0ELb0EEENS1_21CollectiveEpilogueFwdINS6_IJSA_NS7_ILi512EEESA_EEES9_SC_SE_Li256ELb0ELb1ELb0ELb0EEENS1_30DynamicPersistentTileSchedulerILi256ELi128ELb0ELb1ELb1EEEEEEEEEvNT_6ParamsE)
        .other          _ZN7cutlass13device_kernelIN5flash11enable_sm90INS1_16FlashAttnFwdSm90INS1_25CollectiveMainloopFwdSm90ILi2EN4cute5tupleIJNS5_1CILi1EEES8_S8_EEENS6_IJNS7_ILi64EEESA_SA_EEELi512ENS_6half_tEfNS_4arch4Sm90ELb0ELb1ELb0ELb0ELb1ELb0ELb1ELb0ELb0ELb1ELb0ELb0EEENS1_21CollectiveEpilogueFwdINS6_IJSA_NS7_ILi512EEESA_EEES9_SC_SE_Li256ELb0ELb1ELb0ELb0EEENS1_30DynamicPersistentTileSchedulerILi256ELi128ELb0ELb1ELb1EEEEEEEEEvNT_6ParamsE,@"STO_CUDA_ENTRY STV_DEFAULT"
_ZN7cutlass13device_kernelIN5flash11enable_sm90INS1_16FlashAttnFwdSm90INS1_25CollectiveMainloopFwdSm90ILi2EN4cute5tupleIJNS5_1CILi1EEES8_S8_EEENS6_IJNS7_ILi64EEESA_SA_EEELi512ENS_6half_tEfNS_4arch4Sm90ELb0ELb1ELb0ELb0ELb1ELb0ELb1ELb0ELb0ELb1ELb0ELb0EEENS1_21CollectiveEpilogueFwdINS6_IJSA_NS7_ILi512EEESA_EEES9_SC_SE_Li256ELb0ELb1ELb0ELb0EEENS1_30DynamicPersistentTileSchedulerILi256ELi128ELb0ELb1ELb1EEEEEEEEEvNT_6ParamsE:
        /* <DEDUP_REMOVED lines=12> */
[----:B-1----:R0:W-:Y:S10]  /*00c0*/  STL [R1+0x4], R4 ;  /* 0x0000040401007387 */ /* 0x0021f40000100800 */
        /* <DEDUP_REMOVED lines=31> */
.L_x_1896:
        /* <DEDUP_REMOVED lines=22> */
.L_x_1897:
        /* <DEDUP_REMOVED lines=18> */
.L_x_1898:
        /* <DEDUP_REMOVED lines=22> */
.L_x_1899:
        /* <DEDUP_REMOVED lines=22> */
.L_x_1900:
[----:B------:R-:W-:Y:S01]  /*0800*/  ISETP.NE.AND P0, PT, R4, RZ, PT ;  /* 0x000000ff0400720c */ /* 0x000fe20003f05270 */
[----:B------:R-:W-:Y:S01]  /*0810*/  IMAD.MOV.U32 R37, RZ, RZ, 0x1 ;  /* 0x00000001ff257424 */ /* 0x000fe200078e00ff */
[----:B------:R-:W-:Y:S01]  /*0820*/  NOP ;  /* 0x0000000000007918 */ /* 0x000fe20000000000 */
[----:B------:R-:W-:-:S03]  /*0830*/  ULDC.64 UR40, c[0x0][0x208] ;  /* 0x0000820000287ab9 */ /* 0x000fc60000000a00 */
[----:B------:R-:W-:Y:S01]  /*0840*/  SEL R37, R37, 0x2, !P0 ;  /* 0x0000000225257807 */ /* 0x000fe20004000000 */
[----:B01234-:R-:W-:Y:S06]  /*0850*/  BAR.SYNC.DEFER_BLOCKING 0x0 ;  /* 0x0000000000007b1d */ /* 0x01ffec0000010000 */
[----:B------:R-:W-:Y:S05]  /*0860*/  @!P0 BRA `(.L_x_1901) ;  /* 0x0000013000188947 */ /* 0x000fea0003800000 */
.L_x_1902:
        /* <DEDUP_REMOVED lines=19> */
[----:B------:R-:W-:Y:S01]  /*09a0*/  IMAD.U32 R17, RZ, RZ, UR4 ;  /* 0x00000004ff117e24 */ /* 0x000fe2000f8e00ff */
[----:B------:R-:W-:Y:S01]  /*09b0*/  SHF.R.S32.HI R0, RZ, 0x1f, R227 ;  /* 0x0000001fff007819 */ /* 0x000fe200000114e3 */
[----:B------:R-:W-:Y:S01]  /*09c0*/  IMAD.MOV.U32 R220, RZ, RZ, RZ ;  /* 0x000000ffffdc7224 */ /* 0x000fe200078e00ff */
[----:B------:R-:W-:Y:S02]  /*09d0*/  UMOV UR36, URZ ;  /* 0x0000003f00247c82 */ /* 0x000fe40008000000 */
[----:B------:R-:W-:-:S02]  /*09e0*/  LEA.HI R2, R0, R227, RZ, 0x4 ;  /* 0x000000e300027211 */ /* 0x000fc400078f20ff */
[CC--:B------:R-:W-:Y:S02]  /*09f0*/  LEA.HI R6, R0.reuse, R227.reuse, RZ, 0x7 ;  /* 0x000000e300067211 */ /* 0x0c0fe400078f38ff */
[----:B------:R-:W-:Y:S02]  /*0a00*/  SHF.R.S32.HI R5, RZ, 0x4, R2 ;  /* 0x00000004ff057819 */ /* 0x000fe40000011402 */
[----:B------:R-:W-:Y:S02]  /*0a10*/  LEA.HI R7, R0, R227, RZ, 0x2 ;  /* 0x000000e300077211 */ /* 0x000fe400078f10ff */
[C---:B------:R-:W-:Y:S02]  /*0a20*/  LEA.HI R3, R2.reuse, R5, RZ, 0x1 ;  /* 0x0000000502037211 */ /* 0x040fe400078f08ff */
[----:B------:R-:W-:Y:S02]  /*0a30*/  LOP3.LUT R2, R2, 0xfffffff0, RZ, 0xc0, !PT ;  /* 0xfffffff002027812 */ /* 0x000fe400078ec0ff */
[----:B------:R-:W-:-:S02]  /*0a40*/  LOP3.LUT R4, R3, 0x1ffffffe, RZ, 0xc0, !PT ;  /* 0x1ffffffe03047812 */ /* 0x000fc400078ec0ff */
[----:B------:R-:W-:Y:S01]  /*0a50*/  LEA.HI R3, R0, R227, RZ, 0x5 ;  /* 0x000000e300037211 */ /* 0x000fe200078f28ff */
[----:B------:R-:W-:Y:S01]  /*0a60*/  IMAD.IADD R2, R227, 0x1, -R2 ;  /* 0x00000001e3027824 */ /* 0x000fe200078e0a02 */
[----:B------:R-:W-:Y:S01]  /*0a70*/  LOP3.LUT R10, R7, 0xfffffffc, RZ, 0xc0, !PT ;  /* 0xfffffffc070a7812 */ /* 0x000fe200078ec0ff */
[----:B------:R-:W-:Y:S01]  /*0a80*/  IMAD.IADD R5, R5, 0x1, -R4 ;  /* 0x0000000105057824 */ /* 0x000fe200078e0a04 */
[--C-:B------:R-:W-:Y:S01]  /*0a90*/  SHF.R.S32.HI R4, RZ, 0x5, R3.reuse ;  /* 0x00000005ff047819 */ /* 0x100fe20000011403 */
[----:B0-----:R-:W-:Y:S01]  /*0aa0*/  ULEA UR38, UR39, UR38, 0x18 ;  /* 0x0000002627267291 */ /* 0x001fe2000f8ec03f */
[----:B------:R-:W-:Y:S01]  /*0ab0*/  SHF.R.S32.HI R3, RZ, 0x1f, R3 ;  /* 0x0000001fff037819 */ /* 0x000fe20000011403 */
[----:B------:R-:W-:Y:S01]  /*0ac0*/  IMAD.IADD R12, R227, 0x1, -R10 ;  /* 0x00000001e30c7824 */ /* 0x000fe200078e0a0a */
[----:B------:R-:W-:Y:S01]  /*0ad0*/  LOP3.LUT R8, R6, 0xffffff80, RZ, 0xc0, !PT ;  /* 0xffffff8006087812 */ /* 0x000fe200078ec0ff */
[----:B------:R-:W-:Y:S01]  /*0ae0*/  IMAD.SHL.U32 R5, R5, 0x8, RZ ;  /* 0x0000000805057824 */ /* 0x000fe200078e00ff */
[----:B------:R-:W-:-:S02]  /*0af0*/  LEA.HI R3, R3, R4, RZ, 0x2 ;  /* 0x0000000403037211 */ /* 0x000fc400078f10ff */
[----:B------:R-:W-:Y:S01]  /*0b00*/  SHF.R.S32.HI R9, RZ, 0x1f, R2 ;  /* 0x0000001fff097819 */ /* 0x000fe20000011402 */
[----:B------:R-:W-:Y:S01]  /*0b10*/  IMAD.IADD R8, R227, 0x1, -R8 ;  /* 0x00000001e3087824 */ /* 0x000fe200078e0a08 */
[----:B------:R-:W-:Y:S02]  /*0b20*/  SHF.R.S32.HI R221, RZ, 0x7, R6 ;  /* 0x00000007ffdd7819 */ /* 0x000fe40000011406 */
[----:B------:R-:W-:Y:S02]  /*0b30*/  LOP3.LUT R3, R3, 0x3ffffc, RZ, 0xc0, !PT ;  /* 0x003ffffc03037812 */ /* 0x000fe400078ec0ff */
[----:B------:R-:W-:Y:S01]  /*0b40*/  SHF.R.S32.HI R7, RZ, 0x1f, R8 ;  /* 0x0000001fff077819 */ /* 0x000fe20000011408 */
[----:B------:R-:W-:Y:S01]  /*0b50*/  IMAD R14, R221, 0x100, R2 ;  /* 0x00000100dd0e7824 */ /* 0x000fe200078e0202 */
[----:B------:R-:W-:Y:S01]  /*0b60*/  LEA.HI R11, R12, R12, RZ, 0x1 ;  /* 0x0000000c0c0b7211 */ /* 0x000fe200078f08ff */
[----:B------:R-:W-:Y:S01]  /*0b70*/  IMAD.IADD R3, R4, 0x1, -R3 ;  /* 0x0000000104037824 */ /* 0x000fe200078e0a03 */
[----:B------:R-:W-:-:S02]  /*0b80*/  LEA.HI R10, R9, R2, RZ, 0x3 ;  /* 0x00000002090a7211 */ /* 0x000fc400078f18ff */
[-C--:B------:R-:W-:Y:S01]  /*0b90*/  LEA.HI R9, R7, R8.reuse, RZ, 0x2 ;  /* 0x0000000807097211 */ /* 0x080fe200078f10ff */
[----:B------:R-:W-:Y:S01]  /*0ba0*/  IMAD R14, R3, 0x10, R14 ;  /* 0x00000010030e7824 */ /* 0x000fe200078e020e */
[----:B------:R-:W-:Y:S02]  /*0bb0*/  LOP3.LUT R13, R11, 0x1ffffffe, RZ, 0xc0, !PT ;  /* 0x1ffffffe0b0d7812 */ /* 0x000fe400078ec0ff */
[C---:B------:R-:W-:Y:S01]  /*0bc0*/  LOP3.LUT R11, R10.reuse, 0xfffffff8, RZ, 0xc0, !PT ;  /* 0xfffffff80a0b7812 */ /* 0x040fe200078ec0ff */
[----:B------:R-:W-:Y:S01]  /*0bd0*/  IMAD.SHL.U32 R10, R10, 0x40, RZ ;  /* 0x000000400a0a7824 */ /* 0x000fe200078e00ff */
[----:B------:R-:W-:Y:S01]  /*0be0*/  LOP3.LUT R3, R9, 0x7ffffffc, RZ, 0xc0, !PT ;  /* 0x7ffffffc09037812 */ /* 0x000fe200078ec0ff */
[----:B------:R-:W-:Y:S01]  /*0bf0*/  IMAD.U32 R226, R14, 0x40, R5 ;  /* 0x000000400ee27824 */ /* 0x000fe200078e0005 */
[----:B------:R-:W-:Y:S01]  /*0c00*/  LEA.HI R7, R7, R8, RZ, 0x5 ;  /* 0x0000000807077211 */ /* 0x000fe200078f28ff */
[----:B------:R-:W-:Y:S01]  /*0c10*/  IMAD.IADD R11, R2, 0x1, -R11 ;  /* 0x00000001020b7824 */ /* 0x000fe200078e0a0b */
[----:B------:R-:W-:Y:S01]  /*0c20*/  LEA.HI R0, R0, R227, RZ, 0x3 ;  /* 0x000000e300007211 */ /* 0x000fe200078f18ff */
[----:B------:R-:W-:Y:S01]  /*0c30*/  IMAD.IADD R18, R8, 0x1, -R3 ;  /* 0x0000000108127824 */ /* 0x000fe200078e0a03 */
[--C-:B------:R-:W-:Y:S01]  /*0c40*/  SHF.R.S32.HI R2, RZ, 0x2, R9.reuse ;  /* 0x00000002ff027819 */ /* 0x100fe20000011409 */
[----:B------:R-:W-:Y:S01]  /*0c50*/  IMAD.SHL.U32 R3, R11, 0x40, RZ ;  /* 0x000000400b037824 */ /* 0x000fe200078e00ff */
[----:B------:R-:W-:Y:S01]  /*0c60*/  SHF.R.S32.HI R9, RZ, 0x1f, R9 ;  /* 0x0000001fff097819 */ /* 0x000fe20000011409 */
[----:B------:R-:W-:Y:S01]  /*0c70*/  IMAD.IADD R190, R12, 0x1, -R13 ;  /* 0x000000010cbe7824 */ /* 0x000fe200078e0a0d */
[----:B------:R-:W-:Y:S01]  /*0c80*/  LOP3.LUT R218, R0, 0xfffffff8, RZ, 0xc0, !PT ;  /* 0xfffffff800da7812 */ /* 0x000fe200078ec0ff */
[----:B------:R-:W-:Y:S01]  /*0c90*/  IMAD.SHL.U32 R18, R18, 0x2, RZ ;  /* 0x0000000212127824 */ /* 0x000fe200078e00ff */
[----:B------:R-:W-:-:S02]  /*0ca0*/  LOP3.LUT R8, R3, 0x1c0, RZ, 0xc0, !PT ;  /* 0x000001c003087812 */ /* 0x000fc400078ec0ff */
[----:B------:R-:W-:Y:S01]  /*0cb0*/  LOP3.LUT R3, R10, 0x7ffffe00, RZ, 0xc0, !PT ;  /* 0x7ffffe000a037812 */ /* 0x000fe200078ec0ff */
[----:B------:R-:W-:Y:S01]  /*0cc0*/  IMAD.IADD R218, R227, 0x1, -R218 ;  /* 0x00000001e3da7824 */ /* 0x000fe200078e0ada */
[----:B------:R-:W-:Y:S02]  /*0cd0*/  LOP3.LUT R5, R8, 0x8, R5, 0xf8, !PT ;  /* 0x0000000808057812 */ /* 0x000fe400078ef805 */
[----:B------:R-:W-:Y:S01]  /*0ce0*/  SHF.R.U32.HI R8, RZ, 0x3, R8 ;  /* 0x00000003ff087819 */ /* 0x000fe20000011608 */
[----:B------:R-:W-:Y:S01]  /*0cf0*/  IMAD R3, R4, 0x400, R3 ;  /* 0x0000040004037824 */ /* 0x000fe200078e0203 */
[----:B------:R-:W-:Y:S01]  /*0d00*/  LEA.HI R9, R9, R2, RZ, 0x3 ;  /* 0x0000000209097211 */ /* 0x000fe200078f18ff */
[----:B------:R-:W-:Y:S01]  /*0d10*/  IMAD.SHL.U32 R189, R218, 0x8, RZ ;  /* 0x00000008dabd7824 */ /* 0x000fe200078e00ff */
[----:B------:R-:W-:Y:S02]  /*0d20*/  LOP3.LUT R8, R5, R8, RZ, 0x3c, !PT ;  /* 0x0000000805087212 */ /* 0x000fe400078e3cff */
[----:B------:R-:W-:Y:S01]  /*0d30*/  R2P PR, R11, 0x6 ;  /* 0x000000060b007804 */ /* 0x000fe20000000000 */
[----:B------:R-:W-:Y:S01]  /*0d40*/  VIADD R198, R189, 0x40 ;  /* 0x00000040bdc67836 */ /* 0x000fe20000000000 */
[----:B------:R-:W-:Y:S01]  /*0d50*/  LOP3.LUT R9, R9, 0xfffffff8, RZ, 0xc0, !PT ;  /* 0xfffffff809097812 */ /* 0x000fe200078ec0ff */
[----:B------:R-:W-:Y:S01]  /*0d60*/  IMAD.IADD R3, R3, 0x1, R8 ;  /* 0x0000000103037824 */ /* 0x000fe200078e0208 */
[----:B------:R-:W-:Y:S01]  /*0d70*/  LEA.HI R6, R6, R221, RZ, 0x1 ;  /* 0x000000dd06067211 */ /* 0x000fe200078f08ff */
[----:B------:R-:W-:Y:S01]  /*0d80*/  VIADD R197, R189, 0x80 ;  /* 0x00000080bdc57836 */ /* 0x000fe20000000000 */
[----:B------:R-:W-:Y:S01]  /*0d90*/  SHF.R.S32.HI R7, RZ, 0x5, R7 ;  /* 0x00000005ff077819 */ /* 0x000fe20000011407 */
[----:B------:R-:W-:Y:S01]  /*0da0*/  IMAD.IADD R2, R2, 0x1, -R9 ;  /* 0x0000000102027824 */ /* 0x000fe200078e0a09 */
[----:B------:R-:W-:Y:S01]  /*0db0*/  LEA R185, R3, UR38, 0x1 ;  /* 0x0000002603b97c11 */ /* 0x000fe2000f8e08ff */
[C---:B------:R-:W-:Y:S01]  /*0dc0*/  VIADD R196, R189.reuse, 0xc0 ;  /* 0x000000c0bdc47836 */ /* 0x040fe20000000000 */
[----:B------:R-:W-:Y:S01]  /*0dd0*/  LOP3.LUT R6, R6, 0xfffffe, RZ, 0xc0, !PT ;  /* 0x00fffffe06067812 */ /* 0x000fe200078ec0ff */
[----:B------:R-:W-:Y:S01]  /*0de0*/  VIADD R195, R189, 0x100 ;  /* 0x00000100bdc37836 */ /* 0x000fe20000000000 */
[----:B------:R-:W-:Y:S01]  /*0df0*/  SEL R187, R187, 0xffffffc0, !P2 ;  /* 0xffffffc0bbbb7807 */ /* 0x000fe20005000000 */
        /* <DEDUP_REMOVED lines=16> */
[----:B------:R-:W-:-:S02]  /*0f00*/  IMAD.IADD R188, R188, 0x1, R187 ;  /* 0x00000001bcbc7824 */ /* 0x000fc400078e02bb */
[----:B------:R-:W-:Y:S02]  /*0f10*/  IMAD.MOV.U32 R2, RZ, RZ, RZ ;  /* 0x000000ffff027224 */ /* 0x000fe400078e00ff */
[----:B------:R-:W-:Y:S02]  /*0f20*/  IMAD.SHL.U32 R184, R6, 0x100, RZ ;  /* 0x0000010006b87824 */ /* 0x000fe400078e00ff */
[----:B------:R-:W-:Y:S02]  /*0f30*/  IMAD R190, R190, 0x8, R19 ;  /* 0x00000008bebe7824 */ /* 0x000fe400078e0213 */
[----:B------:R-:W-:-:S07]  /*0f40*/  IMAD.IADD R187, R187, 0x1, R186 ;  /* 0x00000001bbbb7824 */ /* 0x000fce00078e02ba */
.L_x_2012:
[----:B-1-3--:R-:W0:Y:S01]  /*0f50*/  LDC R4, c[0x0][0xd60] ;  /* 0x00035800ff047b82 */ /* 0x00ae220000000800 */
[----:B------:R-:W-:Y:S01]  /*0f60*/  ULDC UR4, c[0x0][0xd78] ;  /* 0x00035e0000047ab9 */ /* 0x000fe20000000800 */
[----:B0-----:R-:W-:-:S13]  /*0f70*/  ISETP.NE.AND P0, PT, R4, 0x1, PT ;  /* 0x000000010400780c */ /* 0x001fda0003f05270 */
[----:B------:R-:W0:Y:S08]  /*0f80*/  @P0 LDC R0, c[0x0][0xd64] ;  /* 0x00035900ff000b82 */ /* 0x000e300000000800 */
[----:B--2---:R-:W1:Y:S01]  /*0f90*/  @P0 LDC R6, c[0x0][0xd68] ;  /* 0x00035a00ff060b82 */ /* 0x004e620000000800 */
[----:B0-----:R-:W-:-:S04]  /*0fa0*/  @P0 IMAD.HI.U32 R3, R17, R0, RZ ;  /* 0x0000000011030227 */ /* 0x001fc800078e00ff */
[----:B------:R-:W-:Y:S01]  /*0fb0*/  IMAD.MOV.U32 R0, RZ, RZ, R17 ;  /* 0x000000ffff007224 */ /* 0x000fe200078e0011 */
[----:B-1----:R-:W-:-:S04]  /*0fc0*/  @P0 SHF.R.U32.HI R0, RZ, R6, R3 ;  /* 0x00000006ff000219 */ /* 0x002fc80000011603 */
[----:B------:R-:W-:Y:S01]  /*0fd0*/  ISETP.GE.AND P0, PT, R0, UR4, PT ;  /* 0x0000000400007c0c */ /* 0x000fe2000bf06270 */
[----:B------:R-:W-:-:S04]  /*0fe0*/  IMAD.MOV R3, RZ, RZ, -R0 ;  /* 0x000000ffff037224 */ /* 0x000fc800078e0a00 */
[----:B------:R-:W-:-:S08]  /*0ff0*/  IMAD R9, R4, R3, R17 ;  /* 0x0000000304097224 */ /* 0x000fd000078e0211 */
[----:B----4-:R-:W-:Y:S05]  /*1000*/  @!P0 BRA `(.L_x_1903) ;  /* 0x0000000000208947 */ /* 0x010fea0003800000 */
[----:B------:R-:W0:Y:S01]  /*1010*/  LDC R6, c[0x0][0xd6c] ;  /* 0x00035b00ff067b82 */ /* 0x000e220000000800 */
[----:B------:R-:W-:Y:S01]  /*1020*/  IMAD.MOV.U32 R3, RZ, RZ, R9 ;  /* 0x000000ffff037224 */ /* 0x000fe200078e0009 */
[----:B0-----:R-:W-:-:S13]  /*1030*/  ISETP.NE.AND P0, PT, R6, 0x1, PT ;  /* 0x000000010600780c */ /* 0x001fda0003f05270 */
[----:B------:R-:W0:Y:S02]  /*1040*/  @P0 LDC.64 R4, c[0x0][0xd70] ;  /* 0x00035c00ff040b82 */ /* 0x000e240000000a00 */
[----:B0-----:R-:W-:-:S05]  /*1050*/  @P0 IMAD.HI.U32 R4, R9, R4, RZ ;  /* 0x0000000409040227 */ /* 0x001fca00078e00ff */
[----:B------:R-:W-:-:S05]  /*1060*/  @P0 SHF.R.U32.HI R3, RZ, R5, R4 ;  /* 0x00000005ff030219 */ /* 0x000fca0000011604 */
[----:B------:R-:W-:Y:S01]  /*1070*/  IMAD R4, R3, R6, RZ ;  /* 0x0000000603047224 */ /* 0x000fe200078e02ff */
[----:B------:R-:W-:Y:S06]  /*1080*/  BRA `(.L_x_1904) ;  /* 0x00000000001c7947 */ /* 0x000fec0003800000 */
.L_x_1903:
[----:B------:R-:W0:Y:S01]  /*1090*/  LDC R6, c[0x0][0xd54] ;  /* 0x00035500ff067b82 */ /* 0x000e220000000800 */
[----:B------:R-:W-:Y:S01]  /*10a0*/  IMAD.MOV.U32 R3, RZ, RZ, R9 ;  /* 0x000000ffff037224 */ /* 0x000fe200078e0009 */
[----:B0-----:R-:W-:-:S13]  /*10b0*/  ISETP.NE.AND P0, PT, R6, 0x1, PT ;  /* 0x000000010600780c */ /* 0x001fda0003f05270 */
[----:B------:R-:W0:Y:S02]  /*10c0*/  @P0 LDC.64 R4, c[0x0][0xd58] ;  /* 0x00035600ff040b82 */ /* 0x000e240000000a00 */
[----:B0-----:R-:W-:-:S05]  /*10d0*/  @P0 IMAD.HI.U32 R4, R9, R4, RZ ;  /* 0x0000000409040227 */ /* 0x001fca00078e00ff */
[----:B------:R-:W-:-:S05]  /*10e0*/  @P0 SHF.R.U32.HI R3, RZ, R5, R4 ;  /* 0x00000005ff030219 */ /* 0x000fca0000011604 */
[----:B------:R-:W-:-:S07]  /*10f0*/  IMAD R4, R3, R6, RZ ;  /* 0x0000000603047224 */ /* 0x000fce00078e02ff */
.L_x_1904:
[----:B------:R-:W2:Y:S01]  /*1100*/  LDL R8, [R1+0x4] ;  /* 0x0000040001087983 */ /* 0x000ea20000100800 */
[----:B------:R-:W0:Y:S01]  /*1110*/  LDC R193, c[0x0][0xd48] ;  /* 0x00035200ffc17b82 */ /* 0x000e220000000800 */
[----:B------:R-:W-:Y:S01]  /*1120*/  ULDC.64 UR4, c[0x0][0x418] ;  /* 0x0001060000047ab9 */ /* 0x000fe20000000a00 */
[----:B------:R-:W-:Y:S01]  /*1130*/  IMAD.IADD R5, R9, 0x1, -R4 ;  /* 0x0000000109057824 */ /* 0x000fe200078e0a04 */
[----:B------:R-:W-:Y:S01]  /*1140*/  ISETP.NE.U32.AND P0, PT, RZ, UR4, PT ;  /* 0x00000004ff007c0c */ /* 0x000fe2000bf05070 */
[----:B------:R-:W-:Y:S01]  /*1150*/  ULDC UR4, c[0x0][0xd54] ;  /* 0x0003550000047ab9 */ /* 0x000fe20000000800 */
[----:B------:R-:W-:Y:S01]  /*1160*/  LOP3.LUT R3, RZ, R3, RZ, 0x33, !PT ;  /* 0x00000003ff037212 */ /* 0x000fe200078e33ff */
[----:B------:R-:W-:Y:S01]  /*1170*/  IMAD R9, R0, UR4, R5 ;  /* 0x0000000400097c24 */ /* 0x000fe2000f8e0205 */
[----:B------:R-:W-:Y:S01]  /*1180*/  ISETP.NE.AND.EX P0, PT, RZ, UR5, PT, P0 ;  /* 0x00000005ff007c0c */ /* 0x000fe2000bf05300 */
[----:B------:R-:W1:Y:S01]  /*1190*/  LDC R17, c[0x0][0x424] ;  /* 0x00010900ff117b82 */ /* 0x000e620000000800 */
[----:B------:R-:W-:Y:S01]  /*11a0*/  ULDC UR4, c[0x0][0xd3c] ;  /* 0x00034f0000047ab9 */ /* 0x000fe20000000800 */
[----:B------:R-:W-:-:S02]  /*11b0*/  IMAD.MOV.U32 R192, RZ, RZ, R9 ;  /* 0x000000ffffc07224 */ /* 0x000fc400078e0009 */
[----:B------:R-:W-:-:S04]  /*11c0*/  VIADD R3, R3, UR4 ;  /* 0x0000000403037c36 */ /* 0x000fc80008000000 */
[----:B------:R-:W3:Y:S01]  /*11d0*/  LDC R224, c[0x0][0x2f0] ;  /* 0x0000bc00ffe07b82 */ /* 0x000ee20000000800 */
[----:B------:R-:W-:Y:S01]  /*11e0*/  IMAD.SHL.U32 R23, R3, 0x40, RZ ;  /* 0x0000004003177824 */ /* 0x000fe200078e00ff */
[----:B0-----:R-:W-:Y:S02]  /*11f0*/  ISETP.NE.AND P1, PT, R193, 0x1, PT ;  /* 0x00000001c100780c */ /* 0x001fe40003f25270 */
[----:B-1----:R-:W-:-:S11]  /*1200*/  SEL R17, R17, 0x1, P0 ;  /* 0x0000000111117807 */ /* 0x002fd60000000000 */
[----:B------:R-:W0:Y:S01]  /*1210*/  @P1 LDC R6, c[0x0][0xd4c] ;  /* 0x00035300ff061b82 */ /* 0x000e220000000800 */
[----:B---3--:R-:W-:-:S07]  /*1220*/  IMAD R4, R17, R224, 0x3f ;  /* 0x0000003f11047424 */ /* 0x008fce00078e02e0 */
[----:B------:R-:W1:Y:S01]  /*1230*/  @P1 LDC R7, c[0x0][0xd50] ;  /* 0x00035400ff071b82 */ /* 0x000e620000000800 */
[----:B------:R-:W-:-:S04]  /*1240*/  SHF.R.S32.HI R5, RZ, 0x1f, R4 ;  /* 0x0000001fff057819 */ /* 0x000fc80000011404 */
[----:B------:R-:W-:-:S04]  /*1250*/  LEA.HI R5, R5, R4, RZ, 0x6 ;  /* 0x0000000405057211 */ /* 0x000fc800078f30ff */
[----:B------:R-:W-:Y:S01]  /*1260*/  SHF.R.S32.HI R5, RZ, 0x6, R5 ;  /* 0x00000006ff057819 */ /* 0x000fe20000011405 */
[----:B0-----:R-:W-:-:S05]  /*1270*/  @P1 IMAD.HI.U32 R0, R9, R6, RZ ;  /* 0x0000000609001227 */ /* 0x001fca00078e00ff */
[----:B-1----:R-:W-:-:S05]  /*1280*/  @P1 SHF.R.U32.HI R192, RZ, R7, R0 ;  /* 0x00000007ffc01219 */ /* 0x002fca0000011600 */
[----:B------:R-:W-:-:S04]  /*1290*/  IMAD.MOV R0, RZ, RZ, -R192 ;  /* 0x000000ffff007224 */ /* 0x000fc800078e0ac0 */
[----:B------:R-:W-:Y:S01]  /*12a0*/  IMAD R193, R193, R0, R9 ;  /* 0x00000000c1c17224 */ /* 0x000fe200078e0209 */
[----:B--2---:R-:W-:-:S13]  /*12b0*/  ISETP.NE.AND P0, PT, R8, 0x1, PT ;  /* 0x000000010800780c */ /* 0x004fda0003f05270 */
[----:B------:R-:W-:Y:S05]  /*12c0*/  @!P0 BRA `(.L_x_1905) ;  /* 0x0000001c00f08947 */ /* 0x000fea0003800000 */
[----:B------:R-:W0:Y:S08]  /*12d0*/  LDC R0, c[0x0][0x448] ;  /* 0x00011200ff007b82 */ /* 0x000e300000000800 */
[----:B------:R-:W1:Y:S08]  /*12e0*/  LDC.64 R10, c[0x0][0xad8] ;  /* 0x0002b600ff0a7b82 */ /* 0x000e700000000a00 */
[----:B------:R-:W2:Y:S01]  /*12f0*/  LDC R8, c[0x0][0x288] ;  /* 0x0000a200ff087b82 */ /* 0x000ea20000000800 */
[----:B0-----:R-:W-:Y:S01]  /*1300*/  ISETP.NE.AND P1, PT, R0, 0x1, PT ;  /* 0x000000010000780c */ /* 0x001fe20003f25270 */
[----:B------:R-:W-:Y:S01]  /*1310*/  VIADD R0, R23, 0x3f ;  /* 0x0000003f17007836 */ /* 0x000fe20000000000 */
[----:B-1----:R-:W-:-:S11]  /*1320*/  ISETP.GE.AND P2, PT, R11, 0x1, PT ;  /* 0x000000010b00780c */ /* 0x002fd60003f46270 */
[----:B------:R-:W0:Y:S01]  /*1330*/  @P1 LDC R3, c[0x0][0x44c] ;  /* 0x00011300ff031b82 */ /* 0x000e220000000800 */
[----:B--2---:R-:W-:-:S07]  /*1340*/  IADD3 R4, -R8, 0x1, RZ ;  /* 0x0000000108047810 */ /* 0x004fce0007ffe1ff */
[----:B------:R-:W1:Y:S01]  /*1350*/  @P1 LDC R6, c[0x0][0x450] ;  /* 0x00011400ff061b82 */ /* 0x000e620000000800 */
[----:B------:R-:W-:Y:S02]  /*1360*/  IMAD R7, R17, R224, R4 ;  /* 0x000000e011077224 */ /* 0x000fe400078e0204 */
[----:B0-----:R-:W-:-:S05]  /*1370*/  @P1 IMAD.HI.U32 R3, R0, R3, RZ ;  /* 0x0000000300031227 */ /* 0x001fca00078e00ff */
[----:B-1----:R-:W-:-:S05]  /*1380*/  @P1 SHF.R.U32.HI R0, RZ, R6, R3 ;  /* 0x00000006ff001219 */ /* 0x002fca0000011603 */
[----:B------:R-:W-:-:S04]  /*1390*/  IMAD.IADD R9, R7, 0x1, R0 ;  /* 0x0000000107097824 */ /* 0x000fc800078e0200 */
        /* <DEDUP_REMOVED lines=12> */
.L_x_1907:
[----:B------:R-:W-:-:S13]  /*1460*/  ISETP.NE.AND P0, PT, R11, 0x1, PT ;  /* 0x000000010b00780c */ /* 0x000fda0003f05270 */
[----:B------:R-:W0:Y:S02]  /*1470*/  @P0 LDC.64 R6, c[0x0][0xae0] ;  /* 0x0002b800ff060b82 */ /* 0x000e240000000a00 */
[----:B0-----:R-:W-:-:S05]  /*1480*/  @P0 IMAD.HI.U32 R4, R3, R6, RZ ;  /* 0x0000000603040227 */ /* 0x001fca00078e00ff */
[----:B------:R-:W-:-:S07]  /*1490*/  @P0 SHF.R.U32.HI R3, RZ, R7, R4 ;  /* 0x00000007ff030219 */ /* 0x000fce0000011604 */
.L_x_1908:
[----:B------:R-:W-:-:S05]  /*14a0*/  IMAD R3, R3, R11, R11 ;  /* 0x0000000b03037224 */ /* 0x000fca00078e020b */
[----:B------:R-:W-:-:S07]  /*14b0*/  VIMNMX R0, R0, R3, PT ;  /* 0x0000000300007248 */ /* 0x000fce0003fe0100 */
.L_x_1906:
[----:B------:R-:W0:Y:S01]  /*14c0*/  @P1 LDC R4, c[0x0][0x44c] ;  /* 0x00011300ff041b82 */ /* 0x000e220000000800 */
[----:B------:R-:W-:Y:S01]  /*14d0*/  VIADD R0, R0, 0x3f ;  /* 0x0000003f00007836 */ /* 0x000fe20000000000 */
[----:B------:R-:W-:Y:S01]  /*14e0*/  ULDC UR4, c[0x0][0xad4] ;  /* 0x0002b50000047ab9 */ /* 0x000fe20000000800 */
[----:B------:R-:W-:Y:S02]  /*14f0*/  IMAD.MOV.U32 R6, RZ, RZ, R23 ;  /* 0x000000ffff067224 */ /* 0x000fe400078e0017 */
[----:B------:R-:W-:Y:S01]  /*1500*/  IMAD R17, R17, R224, -R8 ;  /* 0x000000e011117224 */ /* 0x000fe200078e0a08 */
[----:B------:R-:W-:Y:S02]  /*1510*/  SHF.R.S32.HI R3, RZ, 0x1f, R0 ;  /* 0x0000001fff037819 */ /* 0x000fe40000011400 */
[----:B------:R-:W1:Y:S02]  /*1520*/  @P1 LDC R7, c[0x0][0x450] ;  /* 0x00011400ff071b82 */ /* 0x000e640000000800 */
[----:B------:R-:W-:Y:S01]  /*1530*/  LEA.HI R3, R3, R0, RZ, 0x6 ;  /* 0x0000000003037211 */ /* 0x000fe200078f30ff */
[----:B0-----:R-:W-:-:S05]  /*1540*/  @P1 IMAD.HI.U32 R4, R23, R4, RZ ;  /* 0x0000000417041227 */ /* 0x001fca00078e00ff */
[----:B-1----:R-:W-:Y:S02]  /*1550*/  @P1 SHF.R.U32.HI R6, RZ, R7, R4 ;  /* 0x00000007ff061219 */ /* 0x002fe40000011604 */
[----:B------:R-:W-:-:S03]  /*1560*/  SHF.R.S32.HI R4, RZ, 0x6, R3 ;  /* 0x00000006ff047819 */ /* 0x000fc60000011403 */
[----:B------:R-:W-:Y:S01]  /*1570*/  IMAD.IADD R17, R17, 0x1, R6 ;  /* 0x0000000111117824 */ /* 0x000fe200078e0206 */
[----:B------:R-:W-:-:S03]  /*1580*/  VIMNMX R4, R5, R4, PT ;  /* 0x0000000405047248 */ /* 0x000fc60003fe0100 */
        /* <DEDUP_REMOVED lines=11> */
.L_x_1910:
[----:B------:R-:W-:-:S13]  /*1640*/  ISETP.NE.AND P0, PT, R11, 0x1, PT ;  /* 0x000000010b00780c */ /* 0x000fda0003f05270 */
[----:B------:R-:W0:Y:S02]  /*1650*/  @P0 LDC.64 R6, c[0x0][0xae0] ;  /* 0x0002b800ff060b82 */ /* 0x000e240000000a00 */
[----:B0-----:R-:W-:-:S05]  /*1660*/  @P0 IMAD.HI.U32 R0, R17, R6, RZ ;  /* 0x0000000611000227 */ /* 0x001fca00078e00ff */
[----:B------:R-:W-:-:S07]  /*1670*/  @P0 SHF.R.U32.HI R17, RZ, R7, R0 ;  /* 0x00000007ff110219 */ /* 0x000fce0000011600 */
.L_x_1911:
[----:B------:R-:W-:-:S05]  /*1680*/  IMAD R0, R17, R11, RZ ;  /* 0x0000000b11007224 */ /* 0x000fca00078e02ff */
[----:B------:R-:W-:-:S07]  /*1690*/  VIMNMX R3, R3, R0, !PT ;  /* 0x0000000003037248 */ /* 0x000fce0007fe0100 */
.L_x_1909:
[----:B------:R-:W-:Y:S01]  /*16a0*/  SHF.R.S32.HI R6, RZ, 0x1f, R3 ;  /* 0x0000001fff067819 */ /* 0x000fe20000011403 */
[----:B------:R-:W-:Y:S01]  /*16b0*/  IMAD.MOV.U32 R0, RZ, RZ, RZ ;  /* 0x000000ffff007224 */ /* 0x000fe200078e00ff */
[----:B------:R-:W-:Y:S02]  /*16c0*/  PLOP3.LUT P0, PT, PT, PT, PT, 0x80, 0x0 ;  /* 0x000000000000781c */ /* 0x000fe40003f0f070 */
[----:B------:R-:W-:Y:S02]  /*16d0*/  CS2R R150, SRZ ;  /* 0x0000000000967805 */ /* 0x000fe4000001ff00 */
[----:B------:R-:W-:Y:S01]  /*16e0*/  LEA.HI R6, R6, R3, RZ, 0x6 ;  /* 0x0000000306067211 */ /* 0x000fe200078f30ff */
[----:B------:R-:W-:Y:S01]  /*16f0*/  IMAD.MOV.U32 R3, RZ, RZ, RZ ;  /* 0x000000ffff037224 */ /* 0x000fe200078e00ff */
[----:B------:R-:W-:Y:S02]  /*1700*/  CS2R R148, SRZ ;  /* 0x0000000000947805 */ /* 0x000fe4000001ff00 */
[----:B------:R-:W-:-:S02]  /*1710*/  CS2R R146, SRZ ;  /* 0x0000000000927805 */ /* 0x000fc4000001ff00 */
[----:B------:R-:W-:Y:S02]  /*1720*/  SHF.R.S32.HI R5, RZ, 0x6, R6 ;  /* 0x00000006ff057819 */ /* 0x000fe40000011406 */
[----:B------:R-:W-:Y:S02]  /*1730*/  CS2R R144, SRZ ;  /* 0x0000000000907805 */ /* 0x000fe4000001ff00 */
[----:B------:R-:W-:Y:S02]  /*1740*/  CS2R R142, SRZ ;  /* 0x00000000008e7805 */ /* 0x000fe4000001ff00 */
[----:B------:R-:W-:Y:S02]  /*1750*/  CS2R R140, SRZ ;  /* 0x00000000008c7805 */ /* 0x000fe4000001ff00 */
[----:B------:R-:W-:Y:S02]  /*1760*/  VIMNMX R5, RZ, R5, !PT ;  /* 0x00000005ff057248 */ /* 0x000fe40007fe0100 */
[----:B------:R-:W-:-:S02]  /*1770*/  CS2R R138, SRZ ;  /* 0x00000000008a7805 */ /* 0x000fc4000001ff00 */
[----:B------:R-:W-:Y:S02]  /*1780*/  CS2R R136, SRZ ;  /* 0x0000000000887805 */ /* 0x000fe4000001ff00 */
[----:B------:R-:W-:Y:S02]  /*1790*/  CS2R R134, SRZ ;  /* 0x0000000000867805 */ /* 0x000fe4000001ff00 */
[----:B------:R-:W-:Y:S02]  /*17a0*/  ISETP.GT.AND P1, PT, R4, R5, PT ;  /* 0x000000050400720c */ /* 0x000fe40003f24270 */
        /* <DEDUP_REMOVED lines=53> */
[----:B------:R-:W-:Y:S01]  /*1b00*/  CS2R R30, SRZ ;  /* 0x00000000001e7805 */ /* 0x000fe2000001ff00 */
[----:B------:R-:W-:Y:S01]  /*1b10*/  IMAD.MOV.U32 R6, RZ, RZ, RZ ;  /* 0x000000ffff067224 */ /* 0x000fe200078e00ff */
[----:B------:R-:W-:Y:S01]  /*1b20*/  CS2R R26, SRZ ;  /* 0x00000000001a7805 */ /* 0x000fe2000001ff00 */
[----:B------:R-:W-:Y:S01]  /*1b30*/  IMAD.MOV.U32 R21, RZ, RZ, RZ ;  /* 0x000000ffff157224 */ /* 0x000fe200078e00ff */
[----:B------:R-:W-:Y:S06]  /*1b40*/  @!P1 BRA `(.L_x_1912) ;  /* 0x000000f0009c9947 */ /* 0x000fec0003800000 */
        /* <DEDUP_REMOVED lines=49> */
.L_x_1913:
[----:B------:R-:W-:Y:S01]  /*1e60*/  ULEA UR6, UR36, UR38, 0x3 ;  /* 0x0000002624067291 */ /* 0x000fe2000f8e183f */
[----:B------:R-:W-:-:S03]  /*1e70*/  VIADD R4, R4, 0xfffffffe ;  /* 0xfffffffe04047836 */ /* 0x000fc60000000000 */
[----:B------:R-:W-:Y:S02]  /*1e80*/  UIADD3 UR6, UR6, 0x38860, URZ ;  /* 0x0003886006067890 */ /* 0x000fe4000fffe03f */
[----:B------:R-:W-:Y:S02]  /*1e90*/  ISETP.GE.AND P0, PT, R4, R5, PT ;  /* 0x000000050400720c */ /* 0x000fe40003f06270 */
[----:B------:R-:W-:-:S09]  /*1ea0*/  UPRMT UR6, UR39, 0x654, UR6 ;  /* 0x0000065427067896 */ /* 0x000fd20008000006 */
[----:B------:R-:W-:Y:S02]  /*1eb0*/  SYNCS.ARRIVE.TRANS64.RED.A1T0 RZ, [UR6], RZ ;  /* 0x000000ffffff79a7 */ /* 0x000fe40008100406 */
[----:B------:R-:W-:Y:S05]  /*1ec0*/  @!P0 BRA `(.L_x_1914) ;  /* 0x0000000800b08947 */ /* 0x000fea0003800000 */
.L_x_1916:
[----:B------:R-:W-:Y:S01]  /*1ed0*/  BAR.SYNC.DEFER_BLOCKING 0xe, 0x100 ;  /* 0x0384000000007b1d */ /* 0x000fe20000010000 */
[----:B------:R-:W-:Y:S01]  /*1ee0*/  IMAD.U32 R0, RZ, RZ, UR36 ;  /* 0x00000024ff007e24 */ /* 0x000fe2000f8e00ff */
[----:B------:R-:W-:Y:S01]  /*1ef0*/  UIADD3 UR36, UR36, 0x1, URZ ;  /* 0x0000000124247890 */ /* 0x000fe2000fffe03f */
[C---:B------:R-:W-:Y:S01]  /*1f00*/  ISETP.GT.AND P0, PT, R4.reuse, R5, PT ;  /* 0x000000050400720c */ /* 0x040fe20003f04270 */
        /* <DEDUP_REMOVED lines=163> */
.L_x_1915:
[----:B------:R-:W-:-:S04]  /*2940*/  ULEA UR6, UR36, UR38, 0x3 ;  /* 0x0000002624067291 */ /* 0x000fc8000f8e183f */
[----:B------:R-:W-:-:S04]  /*2950*/  UIADD3 UR6, UR6, 0x38860, URZ ;  /* 0x0003886006067890 */ /* 0x000fc8000fffe03f */
[----:B------:R-:W-:-:S09]  /*2960*/  UPRMT UR6, UR39, 0x654, UR6 ;  /* 0x0000065427067896 */ /* 0x000fd20008000006 */
[----:B------:R-:W-:Y:S01]  /*2970*/  SYNCS.ARRIVE.TRANS64.RED.A1T0 RZ, [UR6], RZ ;  /* 0x000000ffffff79a7 */ /* 0x000fe20008100406 */
[----:B------:R-:W-:Y:S05]  /*2980*/  @P0 BRA `(.L_x_1916) ;  /* 0xfffffff400500947 */ /* 0x000fea000383ffff */
.L_x_1914:
[----:B------:R-:W-:Y:S01]  /*2990*/  BAR.SYNC.DEFER_BLOCKING 0xe, 0x100 ;  /* 0x0384000000007b1d */ /* 0x000fe20000010000 */
[----:B------:R-:W-:Y:S01]  /*29a0*/  IMAD.U32 R0, RZ, RZ, UR36 ;  /* 0x00000024ff007e24 */ /* 0x000fe2000f8e00ff */
[----:B------:R-:W-:Y:S01]  /*29b0*/  UIADD3 UR36, UR36, 0x1, URZ ;  /* 0x0000000124247890 */ /* 0x000fe2000fffe03f */
[----:B------:R-:W-:Y:S02]  /*29c0*/  PLOP3.LUT P0, PT, PT, PT, PT, 0x8, 0x0 ;  /* 0x000000000000781c */ /* 0x000fe40003f0e170 */
        /* <DEDUP_REMOVED lines=140> */
.L_x_1905:
[----:B------:R-:W0:Y:S01]  /*3290*/  LDC R225, c[0x0][0x448] ;  /* 0x00011200ffe17b82 */ /* 0x000e220000000800 */
[----:B------:R-:W-:Y:S01]  /*32a0*/  VIADD R0, R23, 0x3f ;  /* 0x0000003f17007836 */ /* 0x000fe20000000000 */
[----:B------:R-:W-:-:S06]  /*32b0*/  LOP3.LUT R16, R16, 0xfffffffd, RZ, 0xc0, !PT ;  /* 0xfffffffd10107812 */ /* 0x000fcc00078ec0ff */
[----:B------:R-:W1:Y:S08]  /*32c0*/  LDC.64 R8, c[0x0][0xad8] ;  /* 0x0002b600ff087b82 */ /* 0x000e700000000a00 */
[----:B------:R-:W2:Y:S01]  /*32d0*/  LDC R6, c[0x0][0x288] ;  /* 0x0000a200ff067b82 */ /* 0x000ea20000000800 */
[----:B0-----:R-:W-:Y:S02]  /*32e0*/  ISETP.NE.AND P2, PT, R225, 0x1, PT ;  /* 0x00000001e100780c */ /* 0x001fe40003f45270 */
[----:B-1----:R-:W-:-:S11]  /*32f0*/  ISETP.GE.AND P1, PT, R9, 0x1, PT ;  /* 0x000000010900780c */ /* 0x002fd60003f26270 */
[----:B------:R-:W0:Y:S01]  /*3300*/  @P2 LDC R3, c[0x0][0x44c] ;  /* 0x00011300ff032b82 */ /* 0x000e220000000800 */
[----:B------:R-:W-:Y:S02]  /*3310*/  @P2 LOP3.LUT R16, R16, 0x2, RZ, 0xfc, !PT ;  /* 0x0000000210102812 */ /* 0x000fe400078efcff */
[----:B--2---:R-:W-:Y:S02]  /*3320*/  IADD3 R7, -R6, 0x1, RZ ;  /* 0x0000000106077810 */ /* 0x004fe40007ffe1ff */
[----:B------:R-:W-:-:S03]  /*3330*/  LOP3.LUT R16, R16, 0xfffffffe, RZ, 0xc0, !PT ;  /* 0xfffffffe10107812 */ /* 0x000fc600078ec0ff */
[----:B------:R-:W1:Y:S01]  /*3340*/  @P2 LDC R4, c[0x0][0x450] ;  /* 0x00011400ff042b82 */ /* 0x000e620000000800 */
[----:B------:R-:W-:Y:S01]  /*3350*/  IMAD R7, R17, R224, R7 ;  /* 0x000000e011077224 */ /* 0x000fe200078e0207 */
[----:B------:R-:W-:Y:S01]  /*3360*/  @P1 LOP3.LUT R16, R16, 0x1, RZ, 0xfc, !PT ;  /* 0x0000000110101812 */ /* 0x000fe200078efcff */
        /* <DEDUP_REMOVED lines=15> */
.L_x_1918:
[----:B------:R-:W-:-:S13]  /*3460*/  ISETP.NE.AND P0, PT, R9, 0x1, PT ;  /* 0x000000010900780c */ /* 0x000fda0003f05270 */
[----:B------:R-:W0:Y:S02]  /*3470*/  @P0 LDC.64 R10, c[0x0][0xae0] ;  /* 0x0002b800ff0a0b82 */ /* 0x000e240000000a00 */
[----:B0-----:R-:W-:-:S05]  /*3480*/  @P0 IMAD.HI.U32 R4, R3, R10, RZ ;  /* 0x0000000a03040227 */ /* 0x001fca00078e00ff */
[----:B------:R-:W-:-:S07]  /*3490*/  @P0 SHF.R.U32.HI R3, RZ, R11, R4 ;  /* 0x0000000bff030219 */ /* 0x000fce0000011604 */
.L_x_1919:
[----:B------:R-:W-:-:S05]  /*34a0*/  IMAD R3, R3, R9, R9 ;  /* 0x0000000903037224 */ /* 0x000fca00078e0209 */
[----:B------:R-:W-:-:S07]  /*34b0*/  VIMNMX R0, R0, R3, PT ;  /* 0x0000000300007248 */ /* 0x000fce0003fe0100 */
.L_x_1917:
[----:B------:R-:W0:Y:S01]  /*34c0*/  @P2 LDC R4, c[0x0][0x44c] ;  /* 0x00011300ff042b82 */ /* 0x000e220000000800 */
[----:B------:R-:W-:Y:S01]  /*34d0*/  VIADD R0, R0, 0x3f ;  /* 0x0000003f00007836 */ /* 0x000fe20000000000 */
[----:B------:R-:W-:Y:S01]  /*34e0*/  ULDC UR4, c[0x0][0xad4] ;  /* 0x0002b50000047ab9 */ /* 0x000fe20000000800 */
[----:B------:R-:W-:Y:S02]  /*34f0*/  IMAD.MOV.U32 R7, RZ, RZ, R23 ;  /* 0x000000ffff077224 */ /* 0x000fe400078e0017 */
[----:B------:R-:W-:Y:S01]  /*3500*/  IMAD R224, R17, R224, -R6 ;  /* 0x000000e011e07224 */ /* 0x000fe200078e0a06 */
[----:B------:R-:W-:Y:S02]  /*3510*/  SHF.R.S32.HI R3, RZ, 0x1f, R0 ;  /* 0x0000001fff037819 */ /* 0x000fe40000011400 */
[----:B------:R-:W1:Y:S02]  /*3520*/  @P2 LDC R11, c[0x0][0x450] ;  /* 0x00011400ff0b2b82 */ /* 0x000e640000000800 */
[----:B------:R-:W-:-:S04]  /*3530*/  LEA.HI R3, R3, R0, RZ, 0x6 ;  /* 0x0000000003037211 */ /* 0x000fc800078f30ff */
[----:B------:R-:W-:-:S04]  /*3540*/  SHF.R.S32.HI R168, RZ, 0x6, R3 ;  /* 0x00000006ffa87819 */ /* 0x000fc80000011403 */
[----:B------:R-:W-:Y:S01]  /*3550*/  VIMNMX R168, R5, R168, PT ;  /* 0x000000a805a87248 */ /* 0x000fe20003fe0100 */
[----:B0-----:R-:W-:-:S05]  /*3560*/  @P2 IMAD.HI.U32 R4, R23, R4, RZ ;  /* 0x0000000417042227 */ /* 0x001fca00078e00ff */
[----:B-1----:R-:W-:-:S05]  /*3570*/  @P2 SHF.R.U32.HI R7, RZ, R11, R4 ;  /* 0x0000000bff072219 */ /* 0x002fca0000011604 */
[----:B------:R-:W-:-:S04]  /*3580*/  IMAD.IADD R0, R224, 0x1, R7 ;  /* 0x00000001e0007824 */ /* 0x000fc800078e0207 */
        /* <DEDUP_REMOVED lines=11> */
.L_x_1921:
[----:B------:R-:W-:-:S13]  /*3640*/  ISETP.NE.AND P0, PT, R9, 0x1, PT ;  /* 0x000000010900780c */ /* 0x000fda0003f05270 */
[----:B------:R-:W0:Y:S02]  /*3650*/  @P0 LDC.64 R4, c[0x0][0xae0] ;  /* 0x0002b800ff040b82 */ /* 0x000e240000000a00 */
[----:B0-----:R-:W-:-:S05]  /*3660*/  @P0 IMAD.HI.U32 R4, R0, R4, RZ ;  /* 0x0000000400040227 */ /* 0x001fca00078e00ff */
[----:B------:R-:W-:-:S07]  /*3670*/  @P0 SHF.R.U32.HI R0, RZ, R5, R4 ;  /* 0x00000005ff000219 */ /* 0x000fce0000011604 */
.L_x_1922:
[----:B------:R-:W-:-:S05]  /*3680*/  IMAD R0, R0, R9, RZ ;  /* 0x0000000900007224 */ /* 0x000fca00078e02ff */
[----:B------:R-:W-:-:S07]  /*3690*/  VIMNMX R3, R3, R0, !PT ;  /* 0x0000000003037248 */ /* 0x000fce0007fe0100 */
.L_x_1920:
        /* <DEDUP_REMOVED lines=105> */
.L_x_1923:
[----:B------:R-:W-:Y:S02]  /*3d30*/  LEA.HI R0, R220, R220, RZ, 0x1 ;  /* 0x000000dcdc007211 */ /* 0x000fe400078f08ff */
[----:B------:R-:W-:Y:S02]  /*3d40*/  ISETP.NE.AND P0, PT, R22, 0x3, PT ;  /* 0x000000031600780c */ /* 0x000fe40003f05270 */
[----:B------:R-:W-:-:S05]  /*3d50*/  LOP3.LUT R3, R0, 0xfffffffe, RZ, 0xc0, !PT ;  /* 0xfffffffe00037812 */ /* 0x000fca00078ec0ff */
[----:B------:R-:W-:-:S05]  /*3d60*/  IMAD.IADD R0, R220, 0x1, -R3 ;  /* 0x00000001dc007824 */ /* 0x000fca00078e0a03 */
[----:B------:R-:W-:-:S04]  /*3d70*/  SHF.L.U32 R0, R0, 0x1f, RZ ;  /* 0x0000001f00007819 */ /* 0x000fc800000006ff */
[----:B------:R-:W0:Y:S02]  /*3d80*/  SYNCS.PHASECHK.TRANS64.TRYWAIT P1, [UR38+0x38800], R0 ;  /* 0x03880000ff0075a7 */ /* 0x000e240008020166 */
[----:B0-----:R-:W-:Y:S05]  /*3d90*/  @!P1 BRA `(.L_x_1924) ;  /* 0x0000014c006c9947 */ /* 0x001fea0003800000 */
.L_x_2086:
[----:B------:R-:W-:Y:S05]  /*3da0*/  @!P0 BRA `(.L_x_1925) ;  /* 0x0000000000048947 */ /* 0x000fea0003800000 */
[----:B------:R-:W-:Y:S01]  /*3db0*/  BPT.TRAP 0x1 ;  /* 0x000000040000795c */ /* 0x000fe20000300000 */
.L_x_1925:
[----:B------:R-:W-:Y:S01]  /*3dc0*/  IMAD.U32 R8, RZ, RZ, UR36 ;  /* 0x00000024ff087e24 */ /* 0x000fe2000f8e00ff */
[----:B0-----:R-:W-:-:S04]  /*3dd0*/  SHF.L.U32 R3, R2, 0x1f, RZ ;  /* 0x0000001f02037819 */ /* 0x001fc800000006ff */
[----:B------:R-:W-:-:S04]  /*3de0*/  LEA R8, R8, UR38, 0x3 ;  /* 0x0000002608087c11 */ /* 0x000fc8000f8e18ff */
[----:B------:R0:W1:Y:S01]  /*3df0*/  SYNCS.PHASECHK.TRANS64.TRYWAIT P1, [R8+URZ+0x38830], R3 ;  /* 0x03883003080075a7 */ /* 0x000062000802017f */
[----:B------:R-:W-:Y:S05]  /*3e00*/  @!P0 BRA `(.L_x_1926) ;  /* 0x0000000000048947 */ /* 0x000fea0003800000 */
[----:B------:R-:W-:Y:S01]  /*3e10*/  BPT.TRAP 0x1 ;  /* 0x000000040000795c */ /* 0x000fe20000300000 */
.L_x_1926:
[----:B-1----:R-:W-:Y:S05]  /*3e20*/  @P1 BRA `(.L_x_1927) ;  /* 0x0000000000081947 */ /* 0x002fea0003800000 */
[----:B------:R-:W1:Y:S02]  /*3e30*/  SYNCS.PHASECHK.TRANS64.TRYWAIT P1, [R8+URZ+0x38830], R3 ;  /* 0x03883003080075a7 */ /* 0x000e64000802017f */
[----:B-1----:R-:W-:Y:S05]  /*3e40*/  @!P1 BRA `(.L_x_1928) ;  /* 0x0000014c00589947 */ /* 0x002fea0003800000 */
.L_x_1927:
[----:B------:R-:W-:-:S04]  /*3e50*/  UIADD3 UR4, UR38, 0x22400, URZ ;  /* 0x0002240026047890 */ /* 0x000fc8000fffe03f */
[----:B------:R-:W-:-:S04]  /*3e60*/  USHF.R.U32.HI UR4, URZ, 0x4, UR4 ;  /* 0x000000043f047899 */ /* 0x000fc80008011604 */
[----:B------:R-:W-:-:S06]  /*3e70*/  ULOP3.LUT UR4, UR4, 0x3fff, URZ, 0xc0, !UPT ;  /* 0x00003fff04047892 */ /* 0x000fcc000f8ec03f */
[----:B------:R-:W-:Y:S01]  /*3e80*/  IMAD.U32 R4, RZ, RZ, UR4 ;  /* 0x00000004ff047e24 */ /* 0x000fe2000f8e00ff */
        /* <DEDUP_REMOVED lines=34> */
[----:B------:R-:W2:Y:S02]  /*40b0*/  SYNCS.PHASECHK.TRANS64.TRYWAIT P1, [UR38+0x38810], R0 ;  /* 0x03881000ff0075a7 */ /* 0x000ea40008020166 */
[----:B--2---:R-:W-:Y:S05]  /*40c0*/  @!P1 BRA `(.L_x_1929) ;  /* 0x0000014800cc9947 */ /* 0x004fea0003800000 */
.L_x_2087:
[----:B------:R-:W-:Y:S05]  /*40d0*/  @!P0 BRA `(.L_x_1930) ;  /* 0x0000000000048947 */ /* 0x000fea0003800000 */
[----:B------:R-:W-:Y:S01]  /*40e0*/  BPT.TRAP 0x1 ;  /* 0x000000040000795c */ /* 0x000fe20000300000 */
.L_x_1930:
[----:B------:R3:W4:Y:S01]  /*40f0*/  SYNCS.PHASECHK.TRANS64.TRYWAIT P1, [R8+URZ+0x38850], R3 ;  /* 0x03885003080075a7 */ /* 0x000722000802017f */
[----:B------:R-:W-:Y:S05]  /*4100*/  @!P0 BRA `(.L_x_1931) ;  /* 0x0000000000048947 */ /* 0x000fea0003800000 */
[----:B------:R-:W-:Y:S01]  /*4110*/  BPT.TRAP 0x1 ;  /* 0x000000040000795c */ /* 0x000fe20000300000 */
.L_x_1931:
[----:B----4-:R-:W-:Y:S05]  /*4120*/  @P1 BRA `(.L_x_1932) ;  /* 0x0000000000081947 */ /* 0x010fea0003800000 */
[----:B------:R-:W4:Y:S02]  /*4130*/  SYNCS.PHASECHK.TRANS64.TRYWAIT P1, [R8+URZ+0x38850], R3 ;  /* 0x03885003080075a7 */ /* 0x000f24000802017f */
[----:B----4-:R-:W-:Y:S05]  /*4140*/  @!P1 BRA `(.L_x_1933) ;  /* 0x0000014800c49947 */ /* 0x010fea0003800000 */
.L_x_1932:
[----:B------:R-:W-:Y:S01]  /*4150*/  UIADD3 UR4, UR38, 0x400, URZ ;  /* 0x0000040026047890 */ /* 0x000fe2000fffe03f */
[----:B------:R-:W-:Y:S01]  /*4160*/  WARPGROUP.ARRIVE ;  /* 0x00000000000079c5 */ /* 0x000fe20000000000 */
[----:B------:R-:W-:-:S05]  /*4170*/  UIADD3 UR5, UR38, 0x26400, URZ ;  /* 0x0002640026057890 */ /* 0x000fca000fffe03f */
[----:B--2---:R-:W2:Y:S01]  /*4180*/  S2R R0, SR_TID.X ;  /* 0x0000000000007919 */ /* 0x004ea20000002100 */
        /* <DEDUP_REMOVED lines=10> */
[----:B------:R-:W-:Y:S01]  /*4230*/  UMOV UR24, UR6 ;  /* 0x0000000600187c82 */ /* 0x000fe20008000000 */
[----:B------:R-:W-:-:S03]  /*4240*/  UIADD3 UR30, UR26, 0x2, URZ ;  /* 0x000000021a1e7890 */ /* 0x000fc6000fffe03f */
[----:B------:R-:W-:Y:S01]  /*4250*/  HGMMA.64x64x16.F32 R24, gdesc[UR24], R24, gsb0 ;  /* 0x00e00000181879f0 */ /* 0x000fe20008000818 */
[----:B------:R-:W-:Y:S01]  /*4260*/  UMOV UR29, 0x40000040 ;  /* 0x40000040001d7882 */ /* 0x000fe20000000000 */
[----:B------:R-:W-:Y:S01]  /*4270*/  UMOV UR31, 0x40000040 ;  /* 0x40000040001f7882 */ /* 0x000fe20000000000 */
[----:B------:R-:W-:Y:S02]  /*4280*/  UIADD3 UR11, UR6, 0x800, URZ ;  /* 0x00000800060b7890 */ /* 0x000fe4000fffe03f */
[----:B------:R-:W-:Y:S01]  /*4290*/  UIADD3 UR14, UR26, 0x800, URZ ;  /* 0x000008001a0e7890 */ /* 0x000fe2000fffe03f */
[----:B--2---:R-:W-:-:S06]  /*42a0*/  SHF.R.U32.HI R0, RZ, 0x7, R0 ;  /* 0x00000007ff007819 */ /* 0x004fcc0000011600 */
[----:B------:R-:W2:Y:S02]  /*42b0*/  SHFL.IDX PT, R0, R0, RZ, 0x1f ;  /* 0x00001fff00007589 */ /* 0x000ea400000e0000 */
[----:B--2---:R-:W-:-:S13]  /*42c0*/  R2UR UR5, R0 ;  /* 0x00000000000572ca */ /* 0x004fda00000e0000 */
        /* <DEDUP_REMOVED lines=251> */
.L_x_1934:
[----:B------:R-:W-:Y:S01]  /*5280*/  ISETP.NE.AND P2, PT, R225, 0x1, PT ;  /* 0x00000001e100780c */ /* 0x000fe20003f45270 */
[----:B------:R-:W-:Y:S01]  /*5290*/  IMAD.IADD R0, R190, 0x1, R23 ;  /* 0x00000001be007824 */ /* 0x000fe200078e0217 */
[----:B------:R-:W-:Y:S01]  /*52a0*/  R2UR UR5, R8 ;  /* 0x00000000080572ca */ /* 0x000fe200000e0000 */
[----:B------:R-:W-:Y:S01]  /*52b0*/  ULDC UR15, c[0x0][0x2f0] ;  /* 0x0000bc00000f7ab9 */ /* 0x000fe20000000800 */
[----:B------:R-:W-:Y:S01]  /*52c0*/  LOP3.LUT P1, RZ, R16, 0x1, RZ, 0xc0, !PT ;  /* 0x0000000110ff7812 */ /* 0x000fe2000782c0ff */
[----:B------:R-:W-:Y:S01]  /*52d0*/  ULDC UR18, c[0x0][0xad4] ;  /* 0x0002b50000127ab9 */ /* 0x000fe20000000800 */
[----:B------:R-:W-:Y:S01]  /*52e0*/  LEA R12, R168, 0xffffffc0, 0x6 ;  /* 0xffffffc0a80c7811 */ /* 0x000fe200078e30ff */
[----:B------:R-:W-:-:S06]  /*52f0*/  ULDC UR7, c[0x0][0xad8] ;  /* 0x0002b60000077ab9 */ /* 0x000fcc0000000800 */
[----:B01-34-:R-:W0:Y:S02]  /*5300*/  @P2 LDC R3, c[0x0][0x44c] ;  /* 0x00011300ff032b82 */ /* 0x01be240000000800 */
[----:B------:R-:W-:-:S04]  /*5310*/  UIADD3 UR5, UR5, 0x38840, URZ ;  /* 0x0003884005057890 */ /* 0x000fc8000fffe03f */
[----:B------:R-:W-:Y:S02]  /*5320*/  UPRMT UR5, UR39, 0x654, UR5 ;  /* 0x0000065427057896 */ /* 0x000fe40008000005 */
[----:B------:R-:W1:Y:S07]  /*5330*/  @P2 LDC R6, c[0x0][0x450] ;  /* 0x00011400ff062b82 */ /* 0x000e6e0000000800 */
[----:B------:R-:W-:Y:S01]  /*5340*/  SYNCS.ARRIVE.TRANS64.RED.A1T0 RZ, [UR5], RZ ;  /* 0x000000ffffff79a7 */ /* 0x000fe20008100405 */
[----:B------:R-:W-:Y:S01]  /*5350*/  ULDC UR5, c[0x0][0x288] ;  /* 0x0000a20000057ab9 */ /* 0x000fe20000000800 */
[----:B0-----:R-:W-:-:S05]  /*5360*/  @P2 IMAD.HI.U32 R3, R0, R3, RZ ;  /* 0x0000000300032227 */ /* 0x001fca00078e00ff */
[----:B-1----:R-:W-:Y:S01]  /*5370*/  @P2 SHF.R.U32.HI R0, RZ, R6, R3 ;  /* 0x00000006ff002219 */ /* 0x002fe20000011603 */
[----:B------:R-:W-:Y:S02]  /*5380*/  IMAD.MOV.U32 R3, RZ, RZ, -0x40 ;  /* 0xffffffc0ff037424 */ /* 0x000fe400078e00ff */
[----:B------:R-:W-:Y:S01]  /*5390*/  IMAD.U32 R6, RZ, RZ, UR5 ;  /* 0x00000005ff067e24 */ /* 0x000fe2000f8e00ff */
[----:B------:R-:W-:Y:S01]  /*53a0*/  ULOP3.LUT UR5, URZ, UR18, URZ, 0x33, !UPT ;  /* 0x000000123f057292 */ /* 0x000fe2000f8e333f */
[----:B------:R-:W0:Y:S01]  /*53b0*/  SHFL.IDX PT, R20, R0, RZ, 0x1c1f ;  /* 0x001c1fff00147589 */ /* 0x000e2200000e0000 */
[----:B------:R-:W-:Y:S02]  /*53c0*/  IMAD R10, R168, R3, 0x41 ;  /* 0x00000041a80a7424 */ /* 0x000fe400078e0203 */
[C---:B------:R-:W-:Y:S02]  /*53d0*/  IMAD R3, R17.reuse, UR15, -R12 ;  /* 0x0000000f11037c24 */ /* 0x040fe4000f8e0a0c */
[----:B------:R-:W-:-:S02]  /*53e0*/  IMAD R5, R17, UR15, R10 ;  /* 0x0000000f11057c24 */ /* 0x000fc4000f8e020a */
[--C-:B------:R-:W-:Y:S02]  /*53f0*/  IMAD.IADD R9, R3, 0x1, -R18.reuse ;  /* 0x0000000103097824 */ /* 0x100fe400078e0a12 */
[----:B------:R-:W-:Y:S01]  /*5400*/  VIADD R13, R10, 0xffffffff ;  /* 0xffffffff0a0d7836 */ /* 0x000fe20000000000 */
[----:B------:R-:W-:-:S05]  /*5410*/  IADD3 R5, R5, -R6, -R18 ;  /* 0x8000000605057210 */ /* 0x000fca0007ffe812 */
[C---:B------:R-:W-:Y:S02]  /*5420*/  VIADD R14, R5.reuse, UR7 ;  /* 0x00000007050e7c36 */ /* 0x040fe40008000000 */
[----:B------:R-:W-:-:S03]  /*5430*/  VIADD R11, R5, UR5 ;  /* 0x00000005050b7c36 */ /* 0x000fc60008000000 */
[----:B0-----:R-:W-:Y:S01]  /*5440*/  VIADDMNMX R3, R20, R14, R9, PT ;  /* 0x0000000e14037246 */ /* 0x001fe20003800109 */
[----:B------:R-:W-:Y:S01]  /*5450*/  IMAD.IADD R5, R11, 0x1, R20 ;  /* 0x000000010b057824 */ /* 0x000fe200078e0214 */
[----:B------:R-:W-:Y:S06]  /*5460*/  @!P1 BRA `(.L_x_1935) ;  /* 0x0000000000649947 */ /* 0x000fec0003800000 */
        /* <DEDUP_REMOVED lines=14> */
.L_x_1937:
[----:B------:R-:W-:Y:S02]  /*5550*/  ULDC UR5, c[0x0][0xadc] ;  /* 0x0002b70000057ab9 */ /* 0x000fe40000000800 */
[----:B------:R-:W-:-:S05]  /*5560*/  IMAD.U32 R15, RZ, RZ, UR5 ;  /* 0x00000005ff0f7e24 */ /* 0x000fca000f8e00ff */
[----:B------:R-:W-:-:S13]  /*5570*/  ISETP.NE.AND P1, PT, R15, 0x1, PT ;  /* 0x000000010f00780c */ /* 0x000fda0003f25270 */
[----:B------:R-:W0:Y:S02]  /*5580*/  @P1 LDC.64 R20, c[0x0][0xae0] ;  /* 0x0002b800ff141b82 */ /* 0x000e240000000a00 */
[----:B0-----:R-:W-:-:S05]  /*5590*/  @P1 IMAD.HI.U32 R10, R7, R20, RZ ;  /* 0x00000014070a1227 */ /* 0x001fca00078e00ff */
[----:B------:R-:W-:-:S07]  /*55a0*/  @P1 SHF.R.U32.HI R7, RZ, R21, R10 ;  /* 0x00000015ff071219 */ /* 0x000fce000001160a */
.L_x_1938:
[----:B------:R-:W-:Y:S05]  /*55b0*/  BSYNC B0 ;  /* 0x0000000000007941 */ /* 0x000fea0003800000 */
.L_x_1936:
[----:B------:R-:W-:-:S04]  /*55c0*/  IMAD R7, R7, R15, -R12 ;  /* 0x0000000f07077224 */ /* 0x000fc800078e0a0c */
[----:B------:R-:W-:-:S05]  /*55d0*/  IMAD.IADD R10, R7, 0x1, -R18 ;  /* 0x00000001070a7824 */ /* 0x000fca00078e0a12 */
[----:B------:R-:W-:Y:S02]  /*55e0*/  VIADDMNMX R3, R10, R15, R3, PT ;  /* 0x0000000f0a037246 */ /* 0x000fe40003800103 */
[----:B------:R-:W-:-:S07]  /*55f0*/  VIMNMX R5, R5, R10, !PT ;  /* 0x0000000a05057248 */ /* 0x000fce0007fe0100 */
.L_x_1935:
[C---:B------:R-:W-:Y:S01]  /*5600*/  ISETP.GE.AND P2, PT, R13.reuse, 0x9, PT ;  /* 0x000000090d00780c */ /* 0x040fe20003f46270 */
[----:B------:R-:W0:Y:S01]  /*5610*/  SHFL.IDX PT, R0, R0, 0x1, 0x1c1f ;  /* 0x003c1f0000007f89 */ /* 0x000e2200000e0000 */
[----:B------:R-:W-:Y:S02]  /*5620*/  ISETP.GE.AND P1, PT, R13, 0x2, PT ;  /* 0x000000020d00780c */ /* 0x000fe40003f26270 */
[C---:B------:R-:W-:Y:S02]  /*5630*/  ISETP.GT.AND P3, PT, R5.reuse, 0x8, !P2 ;  /* 0x000000080500780c */ /* 0x040fe40005764270 */
[----:B------:R-:W-:Y:S02]  /*5640*/  ISETP.GT.AND P4, PT, R5, 0x1, !P1 ;  /* 0x000000010500780c */ /* 0x000fe40004f84270 */
[----:B------:R-:W-:Y:S02]  /*5650*/  ISETP.LT.OR P3, PT, R3, 0x9, P3 ;  /* 0x000000090300780c */ /* 0x000fe40001f61670 */
[----:B------:R-:W-:-:S02]  /*5660*/  ISETP.GE.AND P5, PT, R13, 0xa, PT ;  /* 0x0000000a0d00780c */ /* 0x000fc40003fa6270 */
[----:B------:R-:W-:Y:S02]  /*5670*/  FSEL R28, R28, -INF , !P3 ;  /* 0xff8000001c1c7808 */ /* 0x000fe40005800000 */
[----:B------:R-:W-:Y:S02]  /*5680*/  ISETP.LT.OR P4, PT, R3, 0x2, P4 ;  /* 0x000000020300780c */ /* 0x000fe40002781670 */
[----:B------:R-:W-:Y:S02]  /*5690*/  ISETP.GT.AND P3, PT, R5, 0x9, !P5 ;  /* 0x000000090500780c */ /* 0x000fe40006f64270 */
[----:B------:R-:W-:Y:S02]  /*56a0*/  FSEL R20, R25, -INF , !P4 ;  /* 0xff80000019147808 */ /* 0x000fe40006000000 */
[----:B------:R-:W-:Y:S02]  /*56b0*/  ISETP.LT.OR P3, PT, R3, 0xa, P3 ;  /* 0x0000000a0300780c */ /* 0x000fe40001f61670 */
[----:B------:R-:W-:-:S02]  /*56c0*/  ISETP.GE.AND P4, PT, R13, 0x11, PT ;  /* 0x000000110d00780c */ /* 0x000fc40003f86270 */
[----:B------:R-:W-:Y:S01]  /*56d0*/  FSEL R56, R29, -INF , !P3 ;  /* 0xff8000001d387808 */ /* 0x000fe20005800000 */
[----:B0-----:R-:W-:Y:S01]  /*56e0*/  IMAD.IADD R7, R11, 0x1, R0 ;  /* 0x000000010b077824 */ /* 0x001fe200078e0200 */
        /* <DEDUP_REMOVED lines=23> */
[----:B------:R-:W-:Y:S02]  /*5860*/  ISETP.GE.AND P4, PT, R13, 0x22, PT ;  /* 0x000000220d00780c */ /* 0x000fe40003f86270 */
        /* <DEDUP_REMOVED lines=26> */
[----:B------:R-:W-:Y:S02]  /*5a10*/  ISETP.GE.AND P3, PT, R13, 0x39, PT ;  /* 0x000000390d00780c */ /* 0x000fe40003f66270 */
[----:B------:R-:W-:Y:S02]  /*5a20*/  P2R R15, PR, RZ, 0x20 ;  /* 0x00000020ff0f7803 */ /* 0x000fe40000000000 */
[----:B------:R-:W-:-:S02]  /*5a30*/  ISETP.GT.AND P4, PT, R5, 0x38, !P3 ;  /* 0x000000380500780c */ /* 0x000fc40005f84270 */
[----:B------:R-:W-:Y:S02]  /*5a40*/  ISETP.GE.AND P5, PT, R13, 0x3a, PT ;  /* 0x0000003a0d00780c */ /* 0x000fe40003fa6270 */
[----:B------:R-:W-:-:S04]  /*5a50*/  ISETP.LT.OR P4, PT, R3, 0x39, P4 ;  /* 0x000000390300780c */ /* 0x000fc80002781670 */
[----:B------:R-:W-:Y:S02]  /*5a60*/  FSEL R52, R52, -INF , !P4 ;  /* 0xff80000034347808 */ /* 0x000fe40006000000 */
[----:B------:R-:W-:-:S04]  /*5a70*/  ISETP.GT.AND P4, PT, R5, RZ, !P6 ;  /* 0x000000ff0500720c */ /* 0x000fc80007784270 */
[----:B------:R-:W-:-:S04]  /*5a80*/  ISETP.LT.OR P4, PT, R3, 0x1, P4 ;  /* 0x000000010300780c */ /* 0x000fc80002781670 */
[----:B------:R-:W-:Y:S02]  /*5a90*/  FSEL R24, R24, -INF , !P4 ;  /* 0xff80000018187808 */ /* 0x000fe40006000000 */
[----:B------:R-:W-:-:S04]  /*5aa0*/  ISETP.GT.AND P4, PT, R5, 0x39, !P5 ;  /* 0x000000390500780c */ /* 0x000fc80006f84270 */
[----:B------:R-:W-:Y:S02]  /*5ab0*/  ISETP.LT.OR P4, PT, R3, 0x3a, P4 ;  /* 0x0000003a0300780c */ /* 0x000fe40002781670 */
[----:B------:R-:W-:Y:S02]  /*5ac0*/  VIADDMNMX R3, R0, R14, R9, PT ;  /* 0x0000000e00037246 */ /* 0x000fe40003800109 */
[----:B------:R-:W-:Y:S02]  /*5ad0*/  FSEL R174, R53, -INF , !P4 ;  /* 0xff80000035ae7808 */ /* 0x000fe40006000000 */
[----:B------:R-:W-:-:S13]  /*5ae0*/  LOP3.LUT P4, RZ, R16, 0x1, RZ, 0xc0, !PT ;  /* 0x0000000110ff7812 */ /* 0x000fda000788c0ff */
[----:B------:R-:W-:Y:S05]  /*5af0*/  @!P4 BRA `(.L_x_1939) ;  /* 0x000000000064c947 */ /* 0x000fea0003800000 */
        /* <DEDUP_REMOVED lines=14> */
.L_x_1941:
[----:B------:R-:W-:Y:S02]  /*5be0*/  ULDC UR5, c[0x0][0xadc] ;  /* 0x0002b70000057ab9 */ /* 0x000fe40000000800 */
[----:B------:R-:W-:-:S05]  /*5bf0*/  IMAD.U32 R9, RZ, RZ, UR5 ;  /* 0x00000005ff097e24 */ /* 0x000fca000f8e00ff */
[----:B------:R-:W-:-:S13]  /*5c00*/  ISETP.NE.AND P4, PT, R9, 0x1, PT ;  /* 0x000000010900780c */ /* 0x000fda0003f85270 */
[----:B------:R-:W0:Y:S02]  /*5c10*/  @P4 LDC.64 R10, c[0x0][0xae0] ;  /* 0x0002b800ff0a4b82 */ /* 0x000e240000000a00 */
[----:B0-----:R-:W-:-:S05]  /*5c20*/  @P4 IMAD.HI.U32 R0, R5, R10, RZ ;  /* 0x0000000a05004227 */ /* 0x001fca00078e00ff */
[----:B------:R-:W-:-:S07]  /*5c30*/  @P4 SHF.R.U32.HI R5, RZ, R11, R0 ;  /* 0x0000000bff054219 */ /* 0x000fce0000011600 */
.L_x_1942:
[----:B------:R-:W-:Y:S05]  /*5c40*/  BSYNC B0 ;  /* 0x0000000000007941 */ /* 0x000fea0003800000 */
.L_x_1940:
[----:B------:R-:W-:-:S04]  /*5c50*/  IMAD R5, R5, R9, -R12 ;  /* 0x0000000905057224 */ /* 0x000fc800078e0a0c */
[----:B------:R-:W-:-:S05]  /*5c60*/  IMAD.IADD R0, R5, 0x1, -R18 ;  /* 0x0000000105007824 */ /* 0x000fca00078e0a12 */
[----:B------:R-:W-:Y:S02]  /*5c70*/  VIADDMNMX R3, R0, R9, R3, PT ;  /* 0x0000000900037246 */ /* 0x000fe40003800103 */
[----:B------:R-:W-:-:S07]  /*5c80*/  VIMNMX R7, R7, R0, !PT ;  /* 0x0000000007077248 */ /* 0x000fce0007fe0100 */
.L_x_1939:
[----:B------:R-:W-:Y:S01]  /*5c90*/  FMNMX.FTZ R0, R24, R20, !PT ;  /* 0x0000001418007209 */ /* 0x000fe20007810000 */
[----:B------:R-:W-:Y:S01]  /*5ca0*/  ULDC UR11, c[0x0][0xa80] ;  /* 0x0002a000000b7ab9 */ /* 0x000fe20000000800 */
[----:B------:R-:W-:Y:S01]  /*5cb0*/  ISETP.GT.AND P1, PT, R7, 0x1, !P1 ;  /* 0x000000010700780c */ /* 0x000fe20004f24270 */
[----:B------:R-:W-:Y:S01]  /*5cc0*/  ULEA UR10, UR36, UR37, 0xc ;  /* 0x00000025240a7291 */ /* 0x000fe2000f8e603f */
[----:B------:R-:W-:Y:S01]  /*5cd0*/  FMNMX.FTZ R0, R28, R0, !PT ;  /* 0x000000001c007209 */ /* 0x000fe20007810000 */
[----:B------:R-:W-:Y:S01]  /*5ce0*/  UMOV UR23, 0x40000040 ;  /* 0x4000004000177882 */ /* 0x000fe20000000000 */
[----:B------:R-:W-:Y:S01]  /*5cf0*/  ISETP.LT.OR P1, PT, R3, 0x2, P1 ;  /* 0x000000020300780c */ /* 0x000fe20000f21670 */
[----:B------:R-:W-:Y:S01]  /*5d00*/  UIADD3 UR14, UR10, 0x80, URZ ;  /* 0x000000800a0e7890 */ /* 0x000fe2000fffe03f */
[----:B------:R-:W-:Y:S02]  /*5d10*/  FMNMX.FTZ R0, R56, R0, !PT ;  /* 0x0000000038007209 */ /* 0x000fe40007810000 */
[----:B------:R-:W-:Y:S01]  /*5d20*/  FSEL R27, R27, -INF , !P1 ;  /* 0xff8000001b1b7808 */ /* 0x000fe20004800000 */
[----:B------:R-:W-:Y:S01]  /*5d30*/  UMOV UR22, UR10 ;  /* 0x0000000a00167c82 */ /* 0x000fe20008000000 */
[----:B------:R-:W-:Y:S01]  /*5d40*/  BAR.SYNC.DEFER_BLOCKING 0xf, 0x100 ;  /* 0x03c4000000007b1d */ /* 0x000fe20000010000 */
        /* <DEDUP_REMOVED lines=14> */
[----:B------:R-:W-:Y:S02]  /*5e30*/  FMNMX.FTZ R0, R44, R0, !PT ;  /* 0x000000002c007209 */ /* 0x000fe40007810000 */
[----:B------:R-:W-:Y:S02]  /*5e40*/  ISETP.NE.AND P1, PT, R25, RZ, PT ;  /* 0x000000ff1900720c */ /* 0x000fe40003f25270 */
[----:B------:R-:W-:Y:S02]  /*5e50*/  FMNMX.FTZ R0, R170, R0, !PT ;  /* 0x00000000aa007209 */ /* 0x000fe40007810000 */
[----:B------:R-:W-:Y:S02]  /*5e60*/  ISETP.GT.AND P1, PT, R7, 0x11, !P1 ;  /* 0x000000110700780c */ /* 0x000fe40004f24270 */
[----:B------:R-:W-:-:S02]  /*5e70*/  FMNMX.FTZ R0, R48, R0, !PT ;  /* 0x0000000030007209 */ /* 0x000fc40007810000 */
[----:B------:R-:W-:Y:S02]  /*5e80*/  ISETP.LT.OR P1, PT, R3, 0x12, P1 ;  /* 0x000000120300780c */ /* 0x000fe40000f21670 */
[----:B------:R-:W-:Y:S02]  /*5e90*/  FMNMX.FTZ R0, R172, R0, !PT ;  /* 0x00000000ac007209 */ /* 0x000fe40007810000 */
[----:B------:R-:W-:Y:S02]  /*5ea0*/  FSEL R35, R35, -INF , !P1 ;  /* 0xff80000023237808 */ /* 0x000fe40004800000 */
[----:B------:R-:W-:Y:S02]  /*5eb0*/  ISETP.NE.AND P1, PT, R29, RZ, PT ;  /* 0x000000ff1d00720c */ /* 0x000fe40003f25270 */
[----:B------:R-:W-:Y:S02]  /*5ec0*/  FMNMX.FTZ R0, R52, R0, !PT ;  /* 0x0000000034007209 */ /* 0x000fe40007810000 */
[----:B------:R-:W-:-:S02]  /*5ed0*/  ISETP.GT.AND P1, PT, R7, 0x18, !P1 ;  /* 0x000000180700780c */ /* 0x000fc40004f24270 */
[----:B------:R-:W-:Y:S02]  /*5ee0*/  FMNMX.FTZ R10, R174, R0, !PT ;  /* 0x00000000ae0a7209 */ /* 0x000fe40007810000 */
[----:B------:R-:W-:Y:S02]  /*5ef0*/  ISETP.LT.OR P1, PT, R3, 0x19, P1 ;  /* 0x000000190300780c */ /* 0x000fe40000f21670 */
[----:B------:R-:W-:Y:S01]  /*5f00*/  ISETP.GT.AND P2, PT, R7, 0x8, !P2 ;  /* 0x000000080700780c */ /* 0x000fe20005744270 */
[----:B------:R-:W0:Y:S01]  /*5f10*/  SHFL.BFLY PT, R5, R10, 0x2, 0x1f ;  /* 0x0c401f000a057f89 */ /* 0x000e2200000e0000 */
[----:B------:R-:W-:Y:S02]  /*5f20*/  FSEL R38, R38, -INF , !P1 ;  /* 0xff80000026267808 */ /* 0x000fe40004800000 */
[----:B------:R-:W-:Y:S02]  /*5f30*/  ISETP.NE.AND P1, PT, R33, RZ, PT ;  /* 0x000000ff2100720c */ /* 0x000fe40003f25270 */
[----:B------:R-:W-:-:S02]  /*5f40*/  ISETP.LT.OR P2, PT, R3, 0x9, P2 ;  /* 0x000000090300780c */ /* 0x000fc40001741670 */
[----:B------:R-:W-:Y:S02]  /*5f50*/  ISETP.GT.AND P1, PT, R7, 0x19, !P1 ;  /* 0x000000190700780c */ /* 0x000fe40004f24270 */
[----:B------:R-:W-:Y:S02]  /*5f60*/  FSEL R30, R30, -INF , !P2 ;  /* 0xff8000001e1e7808 */ /* 0x000fe40005000000 */
[----:B------:R-:W-:Y:S02]  /*5f70*/  ISETP.LT.OR P1, PT, R3, 0x1a, P1 ;  /* 0x0000001a0300780c */ /* 0x000fe40000f21670 */
[----:B------:R-:W-:Y:S02]  /*5f80*/  ISETP.NE.AND P2, PT, R41, RZ, PT ;  /* 0x000000ff2900720c */ /* 0x000fe40003f45270 */
[----:B------:R-:W-:Y:S02]  /*5f90*/  FSEL R39, R39, -INF , !P1 ;  /* 0xff80000027277808 */ /* 0x000fe40004800000 */
[----:B------:R-:W-:-:S02]  /*5fa0*/  ISETP.NE.AND P1, PT, R37, RZ, PT ;  /* 0x000000ff2500720c */ /* 0x000fc40003f25270 */
[----:B------:R-:W-:Y:S02]  /*5fb0*/  ISETP.NE.AND P4, PT, R59, RZ, PT ;  /* 0x000000ff3b00720c */ /* 0x000fe40003f85270 */
[C---:B------:R-:W-:Y:S02]  /*5fc0*/  ISETP.GT.AND P1, PT, R7.reuse, 0x20, !P1 ;  /* 0x000000200700780c */ /* 0x040fe40004f24270 */
[----:B------:R-:W-:Y:S02]  /*5fd0*/  ISETP.GT.AND P6, PT, R7, RZ, !P6 ;  /* 0x000000ff0700720c */ /* 0x000fe400077c4270 */
[----:B------:R-:W-:Y:S02]  /*5fe0*/  ISETP.LT.OR P1, PT, R3, 0x21, P1 ;  /* 0x000000210300780c */ /* 0x000fe40000f21670 */
[----:B0-----:R-:W-:Y:S02]  /*5ff0*/  FMNMX.FTZ R11, R10, R5, !PT ;  /* 0x000000050a0b7209 */ /* 0x001fe40007810000 */
[----:B------:R-:W-:-:S02]  /*6000*/  FSEL R42, R42, -INF , !P1 ;  /* 0xff8000002a2a7808 */ /* 0x000fc40004800000 */
[----:B------:R-:W-:Y:S01]  /*6010*/  ISETP.NE.AND P1, PT, R57, RZ, PT ;  /* 0x000000ff3900720c */ /* 0x000fe20003f25270 */
[----:B------:R-:W0:Y:S01]  /*6020*/  SHFL.BFLY PT, R0, R11, 0x1, 0x1f ;  /* 0x0c201f000b007f89 */ /* 0x000e2200000e0000 */
[----:B------:R-:W-:Y:S02]  /*6030*/  ISETP.LT.OR P6, PT, R3, 0x1, P6 ;  /* 0x000000010300780c */ /* 0x000fe400037c1670 */
[----:B------:R-:W-:Y:S02]  /*6040*/  ISETP.GT.AND P1, PT, R7, 0x21, !P1 ;  /* 0x000000210700780c */ /* 0x000fe40004f24270 */
[----:B------:R-:W-:Y:S02]  /*6050*/  FSEL R26, R26, -INF , !P6 ;  /* 0xff8000001a1a7808 */ /* 0x000fe40007000000 */
[----:B------:R-:W-:Y:S02]  /*6060*/  ISETP.LT.OR P1, PT, R3, 0x22, P1 ;  /* 0x000000220300780c */ /* 0x000fe40000f21670 */
[----:B------:R-:W-:-:S02]  /*6070*/  FMNMX.FTZ R9, R26, R27, !PT ;  /* 0x0000001b1a097209 */ /* 0x000fc40007810000 */
[----:B------:R-:W-:Y:S02]  /*6080*/  FSEL R43, R43, -INF , !P1 ;  /* 0xff8000002b2b7808 */ /* 0x000fe40004800000 */
[----:B------:R-:W-:Y:S02]  /*6090*/  ISETP.GT.AND P1, PT, R7, 0x28, !P2 ;  /* 0x000000280700780c */ /* 0x000fe40005724270 */
[----:B------:R-:W-:Y:S02]  /*60a0*/  ISETP.NE.AND P2, PT, R45, RZ, PT ;  /* 0x000000ff2d00720c */ /* 0x000fe40003f45270 */
[----:B------:R-:W-:Y:S02]  /*60b0*/  ISETP.LT.OR P1, PT, R3, 0x29, P1 ;  /* 0x000000290300780c */ /* 0x000fe40000f21670 */
[----:B------:R-:W-:Y:S02]  /*60c0*/  ISETP.GT.AND P3, PT, R7, 0x38, !P3 ;  /* 0x000000380700780c */ /* 0x000fe40005f64270 */
[----:B------:R-:W-:-:S02]  /*60d0*/  FSEL R46, R46, -INF , !P1 ;  /* 0xff8000002e2e7808 */ /* 0x000fc40004800000 */
[----:B------:R-:W-:Y:S02]  /*60e0*/  ISETP.GT.AND P1, PT, R7, 0x29, !P4 ;  /* 0x000000290700780c */ /* 0x000fe40006724270 */
[----:B0-----:R-:W-:Y:S02]  /*60f0*/  FMNMX.FTZ R5, R11, R0, !PT ;  /* 0x000000000b057209 */ /* 0x001fe40007810000 */
[----:B------:R-:W-:Y:S02]  /*6100*/  ISETP.LT.OR P1, PT, R3, 0x2a, P1 ;  /* 0x0000002a0300780c */ /* 0x000fe40000f21670 */
[----:B------:R-:W-:Y:S01]  /*6110*/  ISETP.NE.AND P4, PT, R61, RZ, PT ;  /* 0x000000ff3d00720c */ /* 0x000fe20003f85270 */
[----:B------:R-:W-:Y:S01]  /*6120*/  FMUL.FTZ R0, R5, UR11 ;  /* 0x0000000b05007c20 */ /* 0x000fe20008410000 */
[----:B------:R-:W-:Y:S02]  /*6130*/  FSEL R47, R47, -INF , !P1 ;  /* 0xff8000002f2f7808 */ /* 0x000fe40004800000 */
[----:B------:R-:W-:-:S02]  /*6140*/  FSETP.NEU.FTZ.AND P1, PT, R5, -INF , PT ;  /* 0xff8000000500780b */ /* 0x000fc40003f3d000 */
[C---:B------:R-:W-:Y:S02]  /*6150*/  ISETP.GT.AND P5, PT, R7.reuse, 0x39, !P5 ;  /* 0x000000390700780c */ /* 0x040fe40006fa4270 */
[----:B------:R-:W-:Y:S02]  /*6160*/  FSEL R25, R0, RZ, P1 ;  /* 0x000000ff00197208 */ /* 0x000fe40000800000 */
[----:B------:R-:W-:Y:S02]  /*6170*/  FMNMX.FTZ R0, R30, R9, !PT ;  /* 0x000000091e007209 */ /* 0x000fe40007810000 */
[----:B------:R-:W-:Y:S01]  /*6180*/  ISETP.GT.AND P1, PT, R7, 0x30, !P2 ;  /* 0x000000300700780c */ /* 0x000fe20005724270 */
[--C-:B------:R-:W-:Y:S01]  /*6190*/  FFMA.FTZ R11, R20, UR11, -R25.reuse ;  /* 0x0000000b140b7c23 */ /* 0x100fe20008010819 */
[----:B------:R-:W-:Y:S01]  /*61a0*/  FMNMX.FTZ R9, R31, R0, !PT ;  /* 0x000000001f097209 */ /* 0x000fe20007810000 */
[--C-:B------:R-:W-:Y:S01]  /*61b0*/  FFMA.FTZ R21, R32, UR11, -R25.reuse ;  /* 0x0000000b20157c23 */ /* 0x100fe20008010819 */
[----:B------:R-:W-:Y:S01]  /*61c0*/  ISETP.GT.AND P2, PT, R7, 0x31, !P4 ;  /* 0x000000310700780c */ /* 0x000fe20006744270 */
[--C-:B------:R-:W-:Y:S01]  /*61d0*/  FFMA.FTZ R12, R58, UR11, -R25.reuse ;  /* 0x0000000b3a0c7c23 */ /* 0x100fe20008010819 */
[----:B------:R-:W-:Y:S01]  /*61e0*/  FMNMX.FTZ R0, R34, R9, !PT ;  /* 0x0000000922007209 */ /* 0x000fe20007810000 */
[--C-:B------:R-:W-:Y:S01]  /*61f0*/  FFMA.FTZ R13, R36, UR11, -R25.reuse ;  /* 0x0000000b240d7c23 */ /* 0x100fe20008010819 */
[----:B------:R-:W-:Y:S01]  /*6200*/  ISETP.LT.OR P1, PT, R3, 0x31, P1 ;  /* 0x000000310300780c */ /* 0x000fe20000f21670 */
[--C-:B------:R-:W-:Y:S01]  /*6210*/  FFMA.FTZ R14, R60, UR11, -R25.reuse ;  /* 0x0000000b3c0e7c23 */ /* 0x100fe20008010819 */
[----:B------:R-:W-:Y:S01]  /*6220*/  FMNMX.FTZ R9, R35, R0, !PT ;  /* 0x0000000023097209 */ /* 0x000fe20007810000 */
[--C-:B------:R-:W-:Y:S01]  /*6230*/  FFMA.FTZ R15, R40, UR11, -R25.reuse ;  /* 0x0000000b280f7c23 */ /* 0x100fe20008010819 */
[----:B------:R-:W-:Y:S01]  /*6240*/  ISETP.LT.OR P2, PT, R3, 0x32, P2 ;  /* 0x000000320300780c */ /* 0x000fe20001741670 */
[--C-:B------:R-:W-:Y:S01]  /*6250*/  FFMA.FTZ R170, R170, UR11, -R25.reuse ;  /* 0x0000000baaaa7c23 */ /* 0x100fe20008010819 */
[----:B------:R-:W-:Y:S01]  /*6260*/  FMNMX.FTZ R0, R38, R9, !PT ;  /* 0x0000000926007209 */ /* 0x000fe20007810000 */
[--C-:B------:R-:W-:Y:S01]  /*6270*/  FFMA.FTZ R169, R48, UR11, -R25.reuse ;  /* 0x0000000b30a97c23 */ /* 0x100fe20008010819 */
[----:B------:R-:W-:Y:S01]  /*6280*/  FSEL R50, R50, -INF , !P1 ;  /* 0xff80000032327808 */ /* 0x000fe20004800000 */
[--C-:B------:R-:W-:Y:S01]  /*6290*/  FFMA.FTZ R172, R172, UR11, -R25.reuse ;  /* 0x0000000bacac7c23 */ /* 0x100fe20008010819 */
[----:B------:R-:W-:Y:S01]  /*62a0*/  FMNMX.FTZ R9, R39, R0, !PT ;  /* 0x0000000027097209 */ /* 0x000fe20007810000 */
[--C-:B------:R-:W-:Y:S01]  /*62b0*/  FFMA.FTZ R171, R52, UR11, -R25.reuse ;  /* 0x0000000b34ab7c23 */ /* 0x100fe20008010819 */
[----:B------:R-:W-:Y:S01]  /*62c0*/  ISETP.LT.OR P3, PT, R3, 0x39, P3 ;  /* 0x000000390300780c */ /* 0x000fe20001f61670 */
[----:B------:R-:W-:Y:S01]  /*62d0*/  FFMA.FTZ R174, R174, UR11, -R25 ;  /* 0x0000000baeae7c23 */ /* 0x000fe20008010819 */
[----:B------:R-:W-:Y:S01]  /*62e0*/  FMNMX.FTZ R0, R42, R9, !PT ;  /* 0x000000092a007209 */ /* 0x000fe20007810000 */
[----:B------:R-:W-:Y:S01]  /*62f0*/  MUFU.EX2 R12, R12 ;  /* 0x0000000c000c7308 */ /* 0x000fe20000000800 */
[----:B------:R-:W-:-:S02]  /*6300*/  FSEL R51, R51, -INF , !P2 ;  /* 0xff80000033337808 */ /* 0x000fc40005000000 */
[----:B------:R-:W-:Y:S01]  /*6310*/  FMNMX.FTZ R9, R43, R0, !PT ;  /* 0x000000002b097209 */ /* 0x000fe20007810000 */
[--C-:B------:R-:W-:Y:S01]  /*6320*/  FFMA.FTZ R0, R24, UR11, -R25.reuse ;  /* 0x0000000b18007c23 */ /* 0x100fe20008010819 */
[----:B------:R-:W-:Y:S02]  /*6330*/  ISETP.LT.OR P5, PT, R3, 0x3a, P5 ;  /* 0x0000003a0300780c */ /* 0x000fe40002fa1670 */
[----:B------:R-:W-:Y:S01]  /*6340*/  FMNMX.FTZ R10, R46, R9, !PT ;  /* 0x000000092e0a7209 */ /* 0x000fe20007810000 */
[----:B------:R-:W-:Y:S01]  /*6350*/  MUFU.EX2 R3, R11 ;  /* 0x0000000b00037308 */ /* 0x000fe20000000800 */
[----:B------:R-:W-:Y:S01]  /*6360*/  FSEL R54, R54, -INF , !P3 ;  /* 0xff80000036367808 */ /* 0x000fe20005800000 */
[----:B------:R-:W-:Y:S01]  /*6370*/  FFMA.FTZ R9, R28, UR11, -R25 ;  /* 0x0000000b1c097c23 */ /* 0x000fe20008010819 */
[----:B------:R-:W-:Y:S02]  /*6380*/  FMNMX.FTZ R7, R47, R10, !PT ;  /* 0x0000000a2f077209 */ /* 0x000fe40007810000 */
[----:B------:R-:W-:-:S02]  /*6390*/  FSEL R55, R55, -INF , !P5 ;  /* 0xff80000037377808 */ /* 0x000fc40006800000 */
[----:B------:R-:W-:Y:S01]  /*63a0*/  FMNMX.FTZ R10, R50, R7, !PT ;  /* 0x00000007320a7209 */ /* 0x000fe20007810000 */
[----:B------:R0:W1:Y:S03]  /*63b0*/  MUFU.EX2 R11, R21 ;  /* 0x00000015000b7308 */ /* 0x0000660000000800 */
[----:B------:R-:W-:-:S04]  /*63c0*/  FMNMX.FTZ R7, R51, R10, !PT ;  /* 0x0000000a33077209 */ /* 0x000fc80007810000 */
[----:B------:R-:W-:Y:S01]  /*63d0*/  FMNMX.FTZ R10, R54, R7, !PT ;  /* 0x00000007360a7209 */ /* 0x000fe20007810000 */
[----:B------:R-:W2:Y:S01]  /*63e0*/  MUFU.EX2 R0, R0 ;  /* 0x0000000000007308 */ /* 0x000ea20000000800 */
[--C-:B0-----:R-:W-:Y:S02]  /*63f0*/  FFMA.FTZ R21, R44, UR11, -R25.reuse ;  /* 0x0000000b2c157c23 */ /* 0x101fe40008010819 */
[----:B------:R-:W-:Y:S01]  /*6400*/  FMNMX.FTZ R7, R55, R10, !PT ;  /* 0x0000000a37077209 */ /* 0x000fe20007810000 */
[----:B------:R-:W-:-:S04]  /*6410*/  FFMA.FTZ R10, R56, UR11, -R25 ;  /* 0x0000000b380a7c23 */ /* 0x000fc80008010819 */
[----:B------:R-:W0:Y:S01]  /*6420*/  SHFL.BFLY PT, R20, R7, 0x2, 0x1f ;  /* 0x0c401f0007147f89 */ /* 0x000e2200000e0000 */
[----:B------:R-:W-:Y:S01]  /*6430*/  MUFU.EX2 R9, R9 ;  /* 0x0000000900097308 */ /* 0x000fe20000000800 */
[----:B-1----:R-:W-:-:S07]  /*6440*/  F2FP.F16.F32.PACK_AB R156, R12, R11 ;  /* 0x0000000b0c9c723e */ /* 0x002fce00000000ff */
[----:B------:R-:W1:Y:S01]  /*6450*/  MUFU.EX2 R10, R10 ;  /* 0x0000000a000a7308 */ /* 0x000e620000000800 */
[----:B--2---:R-:W-:Y:S01]  /*6460*/  F2FP.F16.F32.PACK_AB R152, R3, R0 ;  /* 0x000000000398723e */ /* 0x004fe200000000ff */
[----:B------:R-:W-:-:S06]  /*6470*/  FADD.FTZ R0, R0, R3 ;  /* 0x0000000300007221 */ /* 0x000fcc0000010000 */
[----:B------:R-:W-:Y:S01]  /*6480*/  MUFU.EX2 R13, R13 ;  /* 0x0000000d000d7308 */ /* 0x000fe20000000800 */
[----:B0-----:R-:W-:Y:S01]  /*6490*/  FMNMX.FTZ R24, R7, R20, !PT ;  /* 0x0000001407187209 */ /* 0x001fe20007810000 */
[----:B------:R-:W-:-:S06]  /*64a0*/  FFMA.FTZ R20, R62, UR11, -R25 ;  /* 0x0000000b3e147c23 */ /* 0x000fcc0008010819 */
[----:B------:R-:W0:Y:S01]  /*64b0*/  MUFU.EX2 R14, R14 ;  /* 0x0000000e000e7308 */ /* 0x000e220000000800 */
[C---:B-1----:R-:W-:Y:S01]  /*64c0*/  F2FP.F16.F32.PACK_AB R154, R10.reuse, R9 ;  /* 0x000000090a9a723e */ /* 0x042fe200000000ff */
[----:B------:R-:W-:Y:S01]  /*64d0*/  FADD.FTZ R9, R9, R0 ;  /* 0x0000000009097221 */ /* 0x000fe20000010000 */
[----:B------:R-:W1:Y:S03]  /*64e0*/  SHFL.BFLY PT, R7, R24, 0x1, 0x1f ;  /* 0x0c201f0018077f89 */ /* 0x000e6600000e0000 */
[----:B------:R-:W-:Y:S02]  /*64f0*/  FADD.FTZ R10, R10, R9 ;  /* 0x000000090a0a7221 */ /* 0x000fe40000010000 */
[----:B------:R-:W-:Y:S02]  /*6500*/  MUFU.EX2 R15, R15 ;  /* 0x0000000f000f7308 */ /* 0x000fe40000000800 */
[----:B------:R-:W-:-:S04]  /*6510*/  FADD.FTZ R11, R11, R10 ;  /* 0x0000000a0b0b7221 */ /* 0x000fc80000010000 */
[----:B------:R-:W-:Y:S02]  /*6520*/  FADD.FTZ R12, R12, R11 ;  /* 0x0000000b0c0c7221 */ /* 0x000fe40000010000 */
[----:B------:R-:W2:Y:S01]  /*6530*/  MUFU.EX2 R20, R20 ;  /* 0x0000001400147308 */ /* 0x000ea20000000800 */
[----:B0-----:R-:W-:Y:S01]  /*6540*/  F2FP.F16.F32.PACK_AB R158, R14, R13 ;  /* 0x0000000d0e9e723e */ /* 0x001fe200000000ff */
[----:B------:R-:W-:-:S04]  /*6550*/  FADD.FTZ R13, R13, R12 ;  /* 0x0000000c0d0d7221 */ /* 0x000fc80000010000 */
[----:B------:R-:W-:Y:S02]  /*6560*/  FADD.FTZ R14, R14, R13 ;  /* 0x0000000d0e0e7221 */ /* 0x000fe40000010000 */
[----:B------:R-:W-:Y:S01]  /*6570*/  MUFU.EX2 R21, R21 ;  /* 0x0000001500157308 */ /* 0x000fe20000000800 */
[----:B-1----:R-:W-:-:S04]  /*6580*/  FMNMX.FTZ R7, R24, R7, !PT ;  /* 0x0000000718077209 */ /* 0x002fc80007810000 */
[C---:B------:R-:W-:Y:S01]  /*6590*/  FSETP.NEU.FTZ.AND P1, PT, R7.reuse, -INF , PT ;  /* 0xff8000000700780b */ /* 0x040fe20003f3d000 */
[----:B------:R-:W-:Y:S02]  /*65a0*/  FMUL.FTZ R24, R7, UR11 ;  /* 0x0000000b07187c20 */ /* 0x000fe40008410000 */
[----:B------:R-:W0:Y:S01]  /*65b0*/  MUFU.EX2 R170, R170 ;  /* 0x000000aa00aa7308 */ /* 0x000e220000000800 */
[----:B--2---:R-:W-:Y:S01]  /*65c0*/  F2FP.F16.F32.PACK_AB R160, R20, R15 ;  /* 0x0000000f14a0723e */ /* 0x004fe200000000ff */
[----:B------:R-:W-:Y:S01]  /*65d0*/  FADD.FTZ R15, R15, R14 ;  /* 0x0000000e0f0f7221 */ /* 0x000fe20000010000 */
[----:B------:R-:W-:-:S03]  /*65e0*/  FSEL R24, R24, RZ, P1 ;  /* 0x000000ff18187208 */ /* 0x000fc60000800000 */
[----:B------:R-:W-:Y:S02]  /*65f0*/  FADD.FTZ R20, R20, R15 ;  /* 0x0000000f14147221 */ /* 0x000fe40000010000 */
        /* <DEDUP_REMOVED lines=63> */
[----:B------:R-:W2:Y:S08]  /*69f0*/  MUFU.EX2 R201, R201 ;  /* 0x000000c900c97308 */ /* 0x000eb00000000800 */
[----:B------:R-:W3:Y:S01]  /*6a00*/  MUFU.EX2 R206, R206 ;  /* 0x000000ce00ce7308 */ /* 0x000ee20000000800 */
[----:B0-----:R-:W-:Y:S01]  /*6a10*/  F2FP.F16.F32.PACK_AB R165, R204, R199 ;  /* 0x000000c7cca5723e */ /* 0x001fe200000000ff */
[----:B------:R-:W-:-:S04]  /*6a20*/  FADD.FTZ R199, R199, R202 ;  /* 0x000000cac7c77221 */ /* 0x000fc80000010000 */
[----:B------:R-:W-:-:S04]  /*6a30*/  FADD.FTZ R204, R204, R199 ;  /* 0x000000c7cccc7221 */ /* 0x000fc80000010000 */
[----:B--2---:R-:W-:Y:S01]  /*6a40*/  FADD.FTZ R3, R201, R204 ;  /* 0x000000ccc9037221 */ /* 0x004fe20000010000 */
[----:B---3--:R-:W-:-:S03]  /*6a50*/  F2FP.F16.F32.PACK_AB R167, R206, R201 ;  /* 0x000000c9cea7723e */ /* 0x008fc600000000ff */
[----:B------:R-:W-:Y:S02]  /*6a60*/  FADD.FTZ R3, R206, R3 ;  /* 0x00000003ce037221 */ /* 0x000fe40000010000 */
[----:B------:R1:W-:Y:S01]  /*6a70*/  STSM.16.M88.4 [R187], R164 ;  /* 0x000000a4bb007844 */ /* 0x0003e20000000200 */
[----:B------:R-:W-:-:S06]  /*6a80*/  WARPGROUP.ARRIVE ;  /* 0x00000000000079c5 */ /* 0x000fcc0000000000 */
[----:B------:R-:W-:Y:S01]  /*6a90*/  HGMMA.64x256x16.F32 R24, R152, gdesc[UR20].tnspB, RZ, !UPT, gsb0 ;  /* 0x43e0001498187df0 */ /* 0x000fe2000c0008ff */
[----:B------:R-:W-:Y:S01]  /*6aa0*/  UMOV UR22, UR14 ;  /* 0x0000000e00167c82 */ /* 0x000fe20008000000 */
[----:B------:R-:W-:Y:S01]  /*6ab0*/  UMOV UR23, 0x40000040 ;  /* 0x4000004000177882 */ /* 0x000fe20000000000 */
[----:B------:R-:W-:Y:S02]  /*6ac0*/  UIADD3 UR14, UR10, 0x100, URZ ;  /* 0x000001000a0e7890 */ /* 0x000fe4000fffe03f */
[----:B------:R-:W-:Y:S01]  /*6ad0*/  UIADD3 UR10, UR10, 0x180, URZ ;  /* 0x000001800a0a7890 */ /* 0x000fe2000fffe03f */
[----:B------:R-:W-:Y:S02]  /*6ae0*/  WARPGROUP.DEPBAR.LE gsb0, 0x0 ;  /* 0x00008000000079c5 */ /* 0x000fe40000010000 */
[----:B------:R-:W-:-:S15]  /*6af0*/  WARPGROUP.ARRIVE ;  /* 0x00000000000079c5 */ /* 0x000fde0000000000 */
[----:B------:R-:W-:-:S05]  /*6b00*/  NOP ;  /* 0x0000000000007918 */ /* 0x000fca0000000000 */
[----:B------:R-:W-:Y:S01]  /*6b10*/  HGMMA.64x256x16.F32 R24, R156, gdesc[UR20].tnspB, R24, gsb0 ;  /* 0x43e000149c187df0 */ /* 0x000fe20008000818 */
[----:B------:R-:W-:Y:S01]  /*6b20*/  UMOV UR22, UR14 ;  /* 0x0000000e00167c82 */ /* 0x000fe20008000000 */
[----:B------:R-:W-:Y:S01]  /*6b30*/  UMOV UR23, 0x40000040 ;  /* 0x4000004000177882 */ /* 0x000fe20000000000 */
[----:B------:R-:W-:Y:S02]  /*6b40*/  WARPGROUP.DEPBAR.LE gsb0, 0x0 ;  /* 0x00008000000079c5 */ /* 0x000fe40000010000 */
[----:B------:R-:W-:-:S15]  /*6b50*/  WARPGROUP.ARRIVE ;  /* 0x00000000000079c5 */ /* 0x000fde0000000000 */
[----:B------:R-:W-:-:S08]  /*6b60*/  NOP ;  /* 0x0000000000007918 */ /* 0x000fd00000000000 */
[----:B------:R-:W-:Y:S01]  /*6b70*/  HGMMA.64x256x16.F32 R24, R160, gdesc[UR20].tnspB, R24, gsb0 ;  /* 0x43e00014a0187df0 */ /* 0x000fe20008000818 */
[----:B------:R-:W-:Y:S01]  /*6b80*/  UMOV UR22, UR10 ;  /* 0x0000000a00167c82 */ /* 0x000fe20008000000 */
[----:B------:R-:W-:Y:S01]  /*6b90*/  UMOV UR23, 0x40000040 ;  /* 0x4000004000177882 */ /* 0x000fe20000000000 */
        /* <DEDUP_REMOVED lines=11> */
.L_x_1943:
[----:B------:R-:W-:Y:S01]  /*6c50*/  ISETP.NE.AND P2, PT, R225, 0x1, PT ;  /* 0x00000001e100780c */ /* 0x000fe20003f45270 */
[----:B------:R-:W-:Y:S01]  /*6c60*/  IMAD.MOV.U32 R9, RZ, RZ, R23 ;  /* 0x000000ffff097224 */ /* 0x000fe200078e0017 */
[----:B------:R-:W-:Y:S02]  /*6c70*/  R2UR UR5, R8 ;  /* 0x00000000080572ca */ /* 0x000fe400000e0000 */
[----:B------:R-:W-:-:S09]  /*6c80*/  LOP3.LUT P1, RZ, R16, 0x1, RZ, 0xc0, !PT ;  /* 0x0000000110ff7812 */ /* 0x000fd2000782c0ff */
[----:B------:R-:W0:Y:S02]  /*6c90*/  @P2 LDC R8, c[0x0][0x44c] ;  /* 0x00011300ff082b82 */ /* 0x000e240000000800 */
[----:B------:R-:W-:-:S04]  /*6ca0*/  UIADD3 UR5, UR5, 0x38860, URZ ;  /* 0x0003886005057890 */ /* 0x000fc8000fffe03f */
[----:B------:R-:W-:Y:S02]  /*6cb0*/  UPRMT UR5, UR39, 0x654, UR5 ;  /* 0x0000065427057896 */ /* 0x000fe40008000005 */
[----:B------:R-:W1:Y:S07]  /*6cc0*/  @P2 LDC R11, c[0x0][0x450] ;  /* 0x00011400ff0b2b82 */ /* 0x000e6e0000000800 */
[----:B------:R-:W-:Y:S01]  /*6cd0*/  SYNCS.ARRIVE.TRANS64.RED.A1T0 RZ, [UR5], RZ ;  /* 0x000000ffffff79a7 */ /* 0x000fe20008100405 */
[----:B0-----:R-:W-:-:S05]  /*6ce0*/  @P2 IMAD.HI.U32 R8, R23, R8, RZ ;  /* 0x0000000817082227 */ /* 0x001fca00078e00ff */
[----:B-1----:R-:W-:Y:S01]  /*6cf0*/  @P2 SHF.R.U32.HI R9, RZ, R11, R8 ;  /* 0x0000000bff092219 */ /* 0x002fe20000011608 */
[----:B------:R-:W-:-:S04]  /*6d00*/  VIADD R11, R168, 0xfffffffe ;  /* 0xfffffffea80b7836 */ /* 0x000fc80000000000 */
[----:B------:R-:W-:-:S04]  /*6d10*/  IMAD.IADD R224, R224, 0x1, R9 ;  /* 0x00000001e0e07824 */ /* 0x000fc800078e0209 */
[----:B------:R-:W-:Y:S01]  /*6d20*/  VIADD R10, R224, UR7 ;  /* 0x00000007e00a7c36 */ /* 0x000fe20008000000 */
[----:B------:R-:W-:Y:S06]  /*6d30*/  @!P1 BRA `(.L_x_1944) ;  /* 0x0000000000489947 */ /* 0x000fec0003800000 */
[C---:B------:R-:W-:Y:S01]  /*6d40*/  ISETP.GT.AND P1, PT, R224.reuse, RZ, PT ;  /* 0x000000ffe000720c */ /* 0x040fe20003f24270 */
[----:B------:R-:W-:-:S12]  /*6d50*/  VIADD R13, R224, 0xffffffff ;  /* 0xffffffffe00d7836 */ /* 0x000fd80000000000 */
[----:B------:R-:W-:Y:S05]  /*6d60*/  @P1 BRA `(.L_x_1945) ;  /* 0x0000000000201947 */ /* 0x000fea0003800000 */
[----:B------:R-:W0:Y:S01]  /*6d70*/  LDC R12, c[0x0][0xadc] ;  /* 0x0002b700ff0c7b82 */ /* 0x000e220000000800 */
[----:B------:R-:W-:Y:S01]  /*6d80*/  IMAD.MOV R13, RZ, RZ, -R224 ;  /* 0x000000ffff0d7224 */ /* 0x000fe200078e0ae0 */
[----:B0-----:R-:W-:-:S13]  /*6d90*/  ISETP.NE.AND P1, PT, R12, 0x1, PT ;  /* 0x000000010c00780c */ /* 0x001fda0003f25270 */
[----:B------:R-:W0:Y:S02]  /*6da0*/  @P1 LDC.64 R8, c[0x0][0xae0] ;  /* 0x0002b800ff081b82 */ /* 0x000e240000000a00 */
[----:B0-----:R-:W-:-:S05]  /*6db0*/  @P1 IMAD.HI.U32 R8, R13, R8, RZ ;  /* 0x000000080d081227 */ /* 0x001fca00078e00ff */
[----:B------:R-:W-:-:S04]  /*6dc0*/  @P1 SHF.R.U32.HI R13, RZ, R9, R8 ;  /* 0x00000009ff0d1219 */ /* 0x000fc80000011608 */
[----:B------:R-:W-:Y:S01]  /*6dd0*/  LOP3.LUT R13, RZ, R13, RZ, 0x33, !PT ;  /* 0x0000000dff0d7212 */ /* 0x000fe200078e33ff */
[----:B------:R-:W-:Y:S06]  /*6de0*/  BRA `(.L_x_1946) ;  /* 0x0000000000147947 */ /* 0x000fec0003800000 */
.L_x_1945:
[----:B------:R-:W0:Y:S02]  /*6df0*/  LDC R12, c[0x0][0xadc] ;  /* 0x0002b700ff0c7b82 */ /* 0x000e240000000800 */
[----:B0-----:R-:W-:-:S13]  /*6e00*/  ISETP.NE.AND P1, PT, R12, 0x1, PT ;  /* 0x000000010c00780c */ /* 0x001fda0003f25270 */
[----:B------:R-:W0:Y:S02]  /*6e10*/  @P1 LDC.64 R8, c[0x0][0xae0] ;  /* 0x0002b800ff081b82 */ /* 0x000e240000000a00 */
[----:B0-----:R-:W-:-:S05]  /*6e20*/  @P1 IMAD.HI.U32 R8, R13, R8, RZ ;  /* 0x000000080d081227 */ /* 0x001fca00078e00ff */
[----:B------:R-:W-:-:S07]  /*6e30*/  @P1 SHF.R.U32.HI R13, RZ, R9, R8 ;  /* 0x00000009ff0d1219 */ /* 0x000fce0000011608 */
.L_x_1946:
[----:B------:R-:W-:-:S05]  /*6e40*/  IMAD R13, R13, R12, R12 ;  /* 0x0000000c0d0d7224 */ /* 0x000fca00078e020c */
[----:B------:R-:W-:-:S07]  /*6e50*/  VIMNMX R10, R10, R13, PT ;  /* 0x0000000d0a0a7248 */ /* 0x000fce0003fe0100 */
.L_x_1944:
[----:B------:R-:W-:-:S04]  /*6e60*/  SHF.R.S32.HI R9, RZ, 0x1f, R10 ;  /* 0x0000001fff097819 */ /* 0x000fc8000001140a */
[----:B------:R-:W-:-:S04]  /*6e70*/  LEA.HI R9, R9, R10, RZ, 0x6 ;  /* 0x0000000a09097211 */ /* 0x000fc800078f30ff */
[----:B------:R-:W-:-:S04]  /*6e80*/  SHF.R.S32.HI R10, RZ, 0x6, R9 ;  /* 0x00000006ff0a7819 */ /* 0x000fc80000011409 */
[----:B------:R-:W-:-:S04]  /*6e90*/  VIMNMX R10, R191, R10, !PT ;  /* 0x0000000abf0a7248 */ /* 0x000fc80007fe0100 */
[----:B------:R-:W-:-:S13]  /*6ea0*/  ISETP.GE.AND P1, PT, R11, R10, PT ;  /* 0x0000000a0b00720c */ /* 0x000fda0003f26270 */
[----:B------:R-:W-:Y:S05]  /*6eb0*/  @!P1 BRA `(.L_x_1947) ;  /* 0x0000003400189947 */ /* 0x000fea0003800000 */
[----:B------:R-:W-:Y:S01]  /*6ec0*/  IMAD.MOV.U32 R13, RZ, RZ, R7 ;  /* 0x000000ffff0d7224 */ /* 0x000fe200078e0007 */
[----:B------:R-:W-:Y:S01]  /*6ed0*/  UMOV UR7, UR36 ;  /* 0x0000002400077c82 */ /* 0x000fe20008000000 */
[----:B------:R-:W-:-:S07]  /*6ee0*/  IMAD.MOV.U32 R12, RZ, RZ, R5 ;  /* 0x000000ffff0c7224 */ /* 0x000fce00078e0005 */
.L_x_1966:
[----:B------:R-:W-:-:S04]  /*6ef0*/  UIADD3 UR36, UR7, 0x1, URZ ;  /* 0x0000000107247890 */ /* 0x000fc8000fffe03f */
[----:B------:R-:W-:-:S04]  /*6f00*/  UISETP.NE.AND UP0, UPT, UR36, 0x2, UPT ;  /* 0x000000022400788c */ /* 0x000fc8000bf05270 */
[----:B------:R-:W-:Y:S02]  /*6f10*/  USEL UR5, URZ, 0x1, UP0 ;  /* 0x000000013f057887 */ /* 0x000fe40008000000 */
[----:B------:R-:W-:-:S04]  /*6f20*/  USEL UR36, UR36, URZ, UP0 ;  /* 0x0000003f24247287 */ /* 0x000fc80008000000 */
[----:B------:R-:W-:Y:S01]  /*6f30*/  LOP3.LUT R2, R2, UR5, RZ, 0x3c, !PT ;  /* 0x0000000502027c12 */ /* 0x000fe2000f8e3cff */
[----:B------:R-:W-:Y:S07]  /*6f40*/  @!P0 BRA `(.L_x_1948) ;  /* 0x0000000000048947 */ /* 0x000fee0003800000 */
[----:B------:R-:W-:Y:S01]  /*6f50*/  BPT.TRAP 0x1 ;  /* 0x000000040000795c */ /* 0x000fe20000300000 */
.L_x_1948:
[----:B------:R-:W-:Y:S01]  /*6f60*/  ULEA UR5, UR36, UR38, 0x3 ;  /* 0x0000002624057291 */ /* 0x000fe2000f8e183f */
[----:B------:R-:W-:-:S08]  /*6f70*/  SHF.L.U32 R5, R2, 0x1f, RZ ;  /* 0x0000001f02057819 */ /* 0x000fd000000006ff */
[----:B------:R0:W1:Y:S01]  /*6f80*/  SYNCS.PHASECHK.TRANS64.TRYWAIT P1, [UR5+0x38830], R5 ;  /* 0x03883005ff0075a7 */ /* 0x0000620008020145 */
[----:B------:R-:W-:Y:S05]  /*6f90*/  @!P0 BRA `(.L_x_1949) ;  /* 0x0000000000048947 */ /* 0x000fea0003800000 */
[----:B------:R-:W-:Y:S01]  /*6fa0*/  BPT.TRAP 0x1 ;  /* 0x000000040000795c */ /* 0x000fe20000300000 */
.L_x_1949:
[----:B-1----:R-:W-:Y:S05]  /*6fb0*/  @P1 BRA `(.L_x_1950) ;  /* 0x0000000000081947 */ /* 0x002fea0003800000 */
[----:B------:R-:W1:Y:S02]  /*6fc0*/  SYNCS.PHASECHK.TRANS64.TRYWAIT P1, [UR5+0x38830], R5 ;  /* 0x03883005ff0075a7 */ /* 0x000e640008020145 */
[----:B-1----:R-:W-:Y:S05]  /*6fd0*/  @!P1 BRA `(.L_x_1951) ;  /* 0x0000011c00349947 */ /* 0x002fea0003800000 */
.L_x_1950:
[----:B------:R-:W-:Y:S01]  /*6fe0*/  R2UR UR10, R4 ;  /* 0x00000000040a72ca */ /* 0x000fe200000e0000 */
[----:B------:R-:W-:Y:S01]  /*6ff0*/  WARPGROUP.ARRIVE ;  /* 0x00000000000079c5 */ /* 0x000fe20000000000 */
        /* <DEDUP_REMOVED lines=21> */
.L_x_1952:
[----:B------:R2:W3:Y:S01]  /*7150*/  SYNCS.PHASECHK.TRANS64.TRYWAIT P1, [UR5+0x38850], R5 ;  /* 0x03885005ff0075a7 */ /* 0x0004e20008020145 */
[----:B------:R-:W-:Y:S05]  /*7160*/  @!P0 BRA `(.L_x_1953) ;  /* 0x0000000000048947 */ /* 0x000fea0003800000 */
[----:B------:R-:W-:Y:S01]  /*7170*/  BPT.TRAP 0x1 ;  /* 0x000000040000795c */ /* 0x000fe20000300000 */
.L_x_1953:
[----:B---3--:R-:W-:Y:S05]  /*7180*/  @P1 BRA `(.L_x_1954) ;  /* 0x0000000000081947 */ /* 0x008fea0003800000 */
[----:B------:R-:W3:Y:S02]  /*7190*/  SYNCS.PHASECHK.TRANS64.TRYWAIT P1, [UR5+0x38850], R5 ;  /* 0x03885005ff0075a7 */ /* 0x000ee40008020145 */
[----:B---3--:R-:W-:Y:S05]  /*71a0*/  @!P1 BRA `(.L_x_1955) ;  /* 0x0000011800d89947 */ /* 0x008fea0003800000 */
.L_x_1954:
[----:B------:R-:W-:Y:S01]  /*71b0*/  ULEA UR26, UR36, UR4, 0xc ;  /* 0x00000004241a7291 */ /* 0x000fe2000f8e603f */
[----:B------:R-:W-:Y:S01]  /*71c0*/  WARPGROUP.ARRIVE ;  /* 0x00000000000079c5 */ /* 0x000fe20000000000 */
[----:B------:R-:W-:Y:S01]  /*71d0*/  UMOV UR27, 0x40000040 ;  /* 0x40000040001b7882 */ /* 0x000fe20000000000 */
[----:B------:R-:W-:-:S04]  /*71e0*/  UIADD3 UR28, UR6, 0x2, URZ ;  /* 0x00000002061c7890 */ /* 0x000fc8000fffe03f */
[----:B-1----:R-:W1:Y:S01]  /*71f0*/  S2R R6, SR_TID.X ;  /* 0x0000000000067919 */ /* 0x002e620000002100 */
[----:B------:R-:W-:Y:S01]  /*7200*/  UIADD3 UR30, UR26, 0x2, URZ ;  /* 0x000000021a1e7890 */ /* 0x000fe2000fffe03f */
[----:B------:R-:W-:Y:S01]  /*7210*/  UMOV UR29, 0x40000040 ;  /* 0x40000040001d7882 */ /* 0x000fe20000000000 */
[----:B------:R-:W-:Y:S01]  /*7220*/  UMOV UR31, 0x40000040 ;  /* 0x40000040001f7882 */ /* 0x000fe20000000000 */
[----:B------:R-:W-:Y:S01]  /*7230*/  HGMMA.64x64x16.F32 R152, gdesc[UR24], R152, gsb0 ;  /* 0x00e00000189879f0 */ /* 0x000fe20008000898 */
[----:B------:R-:W-:Y:S02]  /*7240*/  UIADD3 UR18, UR6, 0x800, URZ ;  /* 0x0000080006127890 */ /* 0x000fe4000fffe03f */
[----:B------:R-:W-:Y:S01]  /*7250*/  UIADD3 UR15, UR26, 0x800, URZ ;  /* 0x000008001a0f7890 */ /* 0x000fe2000fffe03f */
[----:B-1----:R-:W-:-:S05]  /*7260*/  SHF.R.U32.HI R6, RZ, 0x7, R6 ;  /* 0x00000007ff067819 */ /* 0x002fca0000011606 */
[----:B0-2---:R-:W0:Y:S02]  /*7270*/  SHFL.IDX PT, R5, R6, RZ, 0x1f ;  /* 0x00001fff06057589 */ /* 0x005e2400000e0000 */
[----:B0-----:R-:W-:-:S13]  /*7280*/  R2UR UR10, R5 ;  /* 0x00000000050a72ca */ /* 0x001fda00000e0000 */
[----:B------:R-:W-:-:S03]  /*7290*/  UISETP.GT.AND UP0, UPT, UR10, 0x7f, UPT ;  /* 0x0000007f0a00788c */ /* 0x000fc6000bf04270 */
[----:B------:R-:W-:Y:S01]  /*72a0*/  UMOV UR10, 0x4 ;  /* 0x00000004000a7882 */ /* 0x000fe20000000000 */
[----:B------:R-:W-:Y:S02]  /*72b0*/  USEL UR14, URZ, 0x2, !UP0 ;  /* 0x000000023f0e7887 */ /* 0x000fe4000c000000 */
[----:B------:R-:W-:Y:S01]  /*72c0*/  USEL UR11, UR10, 0x2, UP0 ;  /* 0x000000020a0b7887 */ /* 0x000fe20008000000 */
[----:B------:R-:W-:Y:S02]  /*72d0*/  WARPGROUP.DEPBAR.LE gsb0, 0x0 ;  /* 0x00008000000079c5 */ /* 0x000fe40000010000 */
[----:B------:R-:W-:Y:S01]  /*72e0*/  WARPGROUP.ARRIVE ;  /* 0x00000000000079c5 */ /* 0x000fe20000000000 */
[----:B------:R-:W-:-:S05]  /*72f0*/  USEL UR10, UR10, 0x6, !UP0 ;  /* 0x000000060a0a7887 */ /* 0x000fca000c000000 */
        /* <DEDUP_REMOVED lines=244> */
.L_x_1956:
[----:B------:R-:W-:Y:S01]  /*8240*/  ISETP.NE.AND P1, PT, R225, 0x1, PT ;  /* 0x00000001e100780c */ /* 0x000fe20003f25270 */
[----:B------:R-:W-:Y:S01]  /*8250*/  IMAD.IADD R199, R190, 0x1, R23 ;  /* 0x00000001bec77824 */ /* 0x000fe200078e0217 */
[----:B------:R-:W-:Y:S01]  /*8260*/  UIADD3 UR10, UR5, 0x38840, URZ ;  /* 0x00038840050a7890 */ /* 0x000fe2000fffe03f */
[----:B------:R-:W-:Y:S01]  /*8270*/  LOP3.LUT P5, RZ, R16, 0x1, RZ, 0xc0, !PT ;  /* 0x0000000110ff7812 */ /* 0x000fe200078ac0ff */
[----:B------:R-:W-:Y:S01]  /*8280*/  ULDC UR15, c[0x0][0x2f0] ;  /* 0x0000bc00000f7ab9 */ /* 0x000fe20000000800 */
[----:B------:R-:W-:Y:S01]  /*8290*/  ULDC UR18, c[0x0][0xad4] ;  /* 0x0002b50000127ab9 */ /* 0x000fe20000000800 */
[----:B------:R-:W-:Y:S01]  /*82a0*/  UPRMT UR10, UR39, 0x654, UR10 ;  /* 0x00000654270a7896 */ /* 0x000fe2000800000a */
[----:B------:R-:W-:-:S06]  /*82b0*/  ULDC UR11, c[0x0][0xad8] ;  /* 0x0002b600000b7ab9 */ /* 0x000fcc0000000800 */
[----:B------:R-:W0:Y:S08]  /*82c0*/  @P1 LDC R6, c[0x0][0x44c] ;  /* 0x00011300ff061b82 */ /* 0x000e300000000800 */
[----:B------:R-:W1:Y:S01]  /*82d0*/  @P1 LDC R8, c[0x0][0x450] ;  /* 0x00011400ff081b82 */ /* 0x000e620000000800 */
[----:B------:R-:W-:Y:S01]  /*82e0*/  SYNCS.ARRIVE.TRANS64.RED.A1T0 RZ, [UR10], RZ ;  /* 0x000000ffffff79a7 */ /* 0x000fe2000810040a */
[----:B------:R-:W-:Y:S01]  /*82f0*/  ULOP3.LUT UR10, URZ, UR18, URZ, 0x33, !UPT ;  /* 0x000000123f0a7292 */ /* 0x000fe2000f8e333f */
[----:B0-----:R-:W-:-:S05]  /*8300*/  @P1 IMAD.HI.U32 R5, R199, R6, RZ ;  /* 0x00000006c7051227 */ /* 0x001fca00078e00ff */
[----:B------:R-:W0:Y:S01]  /*8310*/  LDC R6, c[0x0][0x288] ;  /* 0x0000a200ff067b82 */ /* 0x000e220000000800 */
[----:B-1----:R-:W-:Y:S01]  /*8320*/  @P1 SHF.R.U32.HI R199, RZ, R8, R5 ;  /* 0x00000008ffc71219 */ /* 0x002fe20000011605 */
[----:B------:R-:W-:-:S04]  /*8330*/  IMAD.SHL.U32 R5, R11, 0x40, RZ ;  /* 0x000000400b057824 */ /* 0x000fc800078e00ff */
[----:B------:R-:W1:Y:S01]  /*8340*/  SHFL.IDX PT, R200, R199, RZ, 0x1c1f ;  /* 0x001c1fffc7c87589 */ /* 0x000e6200000e0000 */
[----:B------:R-:W-:-:S05]  /*8350*/  IADD3 R8, -R18, 0x1, -R5 ;  /* 0x0000000112087810 */ /* 0x000fca0007ffe905 */
[----:B------:R-:W-:-:S04]  /*8360*/  IMAD R7, R17, UR15, R8 ;  /* 0x0000000f11077c24 */ /* 0x000fc8000f8e0208 */
[----:B0-----:R-:W-:-:S04]  /*8370*/  IMAD.IADD R7, R7, 0x1, -R6 ;  /* 0x0000000107077824 */ /* 0x001fc800078e0a06 */
[C---:B------:R-:W-:Y:S02]  /*8380*/  VIADD R21, R7.reuse, UR11 ;  /* 0x0000000b07157c36 */ /* 0x040fe40008000000 */
[----:B------:R-:W-:Y:S01]  /*8390*/  VIADD R20, R7, UR10 ;  /* 0x0000000a07147c36 */ /* 0x000fe20008000000 */
[----:B------:R-:W-:Y:S01]  /*83a0*/  ULDC UR10, c[0x0][0xadc] ;  /* 0x0002b700000a7ab9 */ /* 0x000fe20000000800 */
[----:B-1----:R-:W-:Y:S02]  /*83b0*/  IMAD.IADD R15, R21, 0x1, R200 ;  /* 0x00000001150f7824 */ /* 0x002fe400078e02c8 */
[----:B------:R-:W-:Y:S01]  /*83c0*/  IMAD.IADD R14, R200, 0x1, R20 ;  /* 0x00000001c80e7824 */ /* 0x000fe200078e0214 */
[----:B------:R-:W-:Y:S06]  /*83d0*/  @!P5 BRA `(.L_x_1957) ;  /* 0x00000000005cd947 */ /* 0x000fec0003800000 */
        /* <DEDUP_REMOVED lines=8> */
[----:B------:R-:W0:Y:S02]  /*8460*/  @P1 LDC.64 R8, c[0x0][0xae0] ;  /* 0x0002b800ff081b82 */ /* 0x000e240000000a00 */
[----:B0-----:R-:W-:-:S05]  /*8470*/  @P1 IMAD.HI.U32 R8, R7, R8, RZ ;  /* 0x0000000807081227 */ /* 0x001fca00078e00ff */
[----:B------:R-:W-:-:S04]  /*8480*/  @P1 SHF.R.U32.HI R7, RZ, R9, R8 ;  /* 0x00000009ff071219 */ /* 0x000fc80000011608 */
[----:B------:R-:W-:Y:S01]  /*8490*/  LOP3.LUT R7, RZ, R7, RZ, 0x33, !PT ;  /* 0x00000007ff077212 */ /* 0x000fe200078e33ff */
[----:B------:R-:W-:Y:S06]  /*84a0*/  BRA `(.L_x_1960) ;  /* 0x0000000000147947 */ /* 0x000fec0003800000 */
.L_x_1959:
[----:B------:R-:W-:-:S05]  /*84b0*/  IMAD.U32 R200, RZ, RZ, UR10 ;  /* 0x0000000affc87e24 */ /* 0x000fca000f8e00ff */
[----:B------:R-:W-:-:S13]  /*84c0*/  ISETP.NE.AND P1, PT, R200, 0x1, PT ;  /* 0x00000001c800780c */ /* 0x000fda0003f25270 */
[----:B------:R-:W0:Y:S02]  /*84d0*/  @P1 LDC.64 R8, c[0x0][0xae0] ;  /* 0x0002b800ff081b82 */ /* 0x000e240000000a00 */
[----:B0-----:R-:W-:-:S05]  /*84e0*/  @P1 IMAD.HI.U32 R8, R7, R8, RZ ;  /* 0x0000000807081227 */ /* 0x001fca00078e00ff */
[----:B------:R-:W-:-:S07]  /*84f0*/  @P1 SHF.R.U32.HI R7, RZ, R9, R8 ;  /* 0x00000009ff071219 */ /* 0x000fce0000011608 */
.L_x_1960:
[----:B------:R-:W-:Y:S05]  /*8500*/  BSYNC B0 ;  /* 0x0000000000007941 */ /* 0x000fea0003800000 */
.L_x_1958:
[----:B------:R-:W-:-:S04]  /*8510*/  IMAD R7, R7, R200, -R5 ;  /* 0x000000c807077224 */ /* 0x000fc800078e0a05 */
[----:B------:R-:W-:-:S05]  /*8520*/  IMAD.IADD R7, R7, 0x1, -R18 ;  /* 0x0000000107077824 */ /* 0x000fca00078e0a12 */
[----:B------:R-:W-:Y:S02]  /*8530*/  VIADDMNMX R15, R7, R200, R15, PT ;  /* 0x000000c8070f7246 */ /* 0x000fe4000380010f */
[----:B------:R-:W-:-:S07]  /*8540*/  VIMNMX R14, R14, R7, !PT ;  /* 0x000000070e0e7248 */ /* 0x000fce0007fe0100 */
.L_x_1957:
[----:B------:R-:W-:Y:S01]  /*8550*/  ISETP.GT.AND P1, PT, R11, -0x1, PT ;  /* 0xffffffff0b00780c */ /* 0x000fe20003f24270 */
[----:B------:R-:W0:Y:S03]  /*8560*/  SHFL.IDX PT, R8, R199, 0x1, 0x1c1f ;  /* 0x003c1f00c7087f89 */ /* 0x000e2600000e0000 */
[C---:B------:R-:W-:Y:S02]  /*8570*/  ISETP.GT.AND P2, PT, R14.reuse, RZ, P1 ;  /* 0x000000ff0e00720c */ /* 0x040fe40000f44270 */
[C---:B------:R-:W-:Y:S02]  /*8580*/  ISETP.GT.AND P4, PT, R14.reuse, 0x1, P1 ;  /* 0x000000010e00780c */ /* 0x040fe40000f84270 */
[----:B------:R-:W-:Y:S02]  /*8590*/  ISETP.LT.OR P3, PT, R15, 0x1, P2 ;  /* 0x000000010f00780c */ /* 0x000fe40001761670 */
[----:B------:R-:W-:-:S02]  /*85a0*/  ISETP.GT.AND P2, PT, R14, 0x8, P1 ;  /* 0x000000080e00780c */ /* 0x000fc40000f44270 */
[----:B------:R-:W-:Y:S02]  /*85b0*/  FSEL R7, R152, -INF , !P3 ;  /* 0xff80000098077808 */ /* 0x000fe40005800000 */
[----:B------:R-:W-:Y:S02]  /*85c0*/  ISETP.GT.AND P3, PT, R14, 0x9, P1 ;  /* 0x000000090e00780c */ /* 0x000fe40000f64270 */
[C---:B------:R-:W-:Y:S02]  /*85d0*/  ISETP.LT.OR P4, PT, R15.reuse, 0x2, P4 ;  /* 0x000000020f00780c */ /* 0x040fe40002781670 */
[C---:B------:R-:W-:Y:S02]  /*85e0*/  ISETP.LT.OR P2, PT, R15.reuse, 0x9, P2 ;  /* 0x000000090f00780c */ /* 0x040fe40001741670 */
[----:B------:R-:W-:Y:S02]  /*85f0*/  ISETP.LT.OR P3, PT, R15, 0xa, P3 ;  /* 0x0000000a0f00780c */ /* 0x000fe40001f61670 */
[----:B------:R-:W-:-:S02]  /*8600*/  FSEL R153, R153, -INF , !P4 ;  /* 0xff80000099997808 */ /* 0x000fc40006000000 */
[----:B------:R-:W-:Y:S01]  /*8610*/  FSEL R156, R156, -INF , !P2 ;  /* 0xff8000009c9c7808 */ /* 0x000fe20005000000 */
[--C-:B0-----:R-:W-:Y:S01]  /*8620*/  IMAD.IADD R21, R21, 0x1, R8.reuse ;  /* 0x0000000115157824 */ /* 0x101fe200078e0208 */
[----:B------:R-:W-:Y:S01]  /*8630*/  FSEL R157, R157, -INF , !P3 ;  /* 0xff8000009d9d7808 */ /* 0x000fe20005800000 */
[----:B------:R-:W-:Y:S01]  /*8640*/  IMAD.IADD R20, R20, 0x1, R8 ;  /* 0x0000000114147824 */ /* 0x000fe200078e0208 */
[C---:B------:R-:W-:Y:S02]  /*8650*/  ISETP.GT.AND P4, PT, R14.reuse, 0x10, P1 ;  /* 0x000000100e00780c */ /* 0x040fe40000f84270 */
[C---:B------:R-:W-:Y:S02]  /*8660*/  ISETP.GT.AND P2, PT, R14.reuse, 0x11, P1 ;  /* 0x000000110e00780c */ /* 0x040fe40000f44270 */
[----:B------:R-:W-:Y:S02]  /*8670*/  ISETP.GT.AND P3, PT, R14, 0x18, P1 ;  /* 0x000000180e00780c */ /* 0x000fe40000f64270 */
[----:B------:R-:W-:-:S02]  /*8680*/  ISETP.LT.OR P4, PT, R15, 0x11, P4 ;  /* 0x000000110f00780c */ /* 0x000fc40002781670 */
[C---:B------:R-:W-:Y:S02]  /*8690*/  ISETP.LT.OR P2, PT, R15.reuse, 0x12, P2 ;  /* 0x000000120f00780c */ /* 0x040fe40001741670 */
[----:B------:R-:W-:Y:S02]  /*86a0*/  ISETP.LT.OR P3, PT, R15, 0x19, P3 ;  /* 0x000000190f00780c */ /* 0x000fe40001f61670 */
[----:B------:R-:W-:Y:S02]  /*86b0*/  FSEL R160, R160, -INF , !P4 ;  /* 0xff800000a0a07808 */ /* 0x000fe40006000000 */
[----:B------:R-:W-:Y:S02]  /*86c0*/  FSEL R161, R161, -INF , !P2 ;  /* 0xff800000a1a17808 */ /* 0x000fe40005000000 */
[----:B------:R-:W-:Y:S02]  /*86d0*/  FSEL R164, R164, -INF , !P3 ;  /* 0xff800000a4a47808 */ /* 0x000fe40005800000 */
[----:B------:R-:W-:-:S02]  /*86e0*/  ISETP.GT.AND P4, PT, R14, 0x19, P1 ;  /* 0x000000190e00780c */ /* 0x000fc40000f84270 */
[C---:B------:R-:W-:Y:S02]  /*86f0*/  ISETP.GT.AND P2, PT, R14.reuse, 0x20, P1 ;  /* 0x000000200e00780c */ /* 0x040fe40000f44270 */
[----:B------:R-:W-:Y:S02]  /*8700*/  ISETP.GT.AND P3, PT, R14, 0x21, P1 ;  /* 0x000000210e00780c */ /* 0x000fe40000f64270 */
[C---:B------:R-:W-:Y:S02]  /*8710*/  ISETP.LT.OR P4, PT, R15.reuse, 0x1a, P4 ;  /* 0x0000001a0f00780c */ /* 0x040fe40002781670 */
[C---:B------:R-:W-:Y:S02]  /*8720*/  ISETP.LT.OR P2, PT, R15.reuse, 0x21, P2 ;  /* 0x000000210f00780c */ /* 0x040fe40001741670 */
[----:B------:R-:W-:Y:S02]  /*8730*/  ISETP.LT.OR P3, PT, R15, 0x22, P3 ;  /* 0x000000220f00780c */ /* 0x000fe40001f61670 */
[----:B------:R-:W-:-:S02]  /*8740*/  FSEL R165, R165, -INF , !P4 ;  /* 0xff800000a5a57808 */ /* 0x000fc40006000000 */
[----:B------:R-:W-:Y:S02]  /*8750*/  FSEL R168, R168, -INF , !P2 ;  /* 0xff800000a8a87808 */ /* 0x000fe40005000000 */
[----:B------:R-:W-:Y:S02]  /*8760*/  FSEL R169, R169, -INF , !P3 ;  /* 0xff800000a9a97808 */ /* 0x000fe40005800000 */
        /* <DEDUP_REMOVED lines=17> */
[----:B------:R-:W-:Y:S01]  /*8880*/  FSEL R181, R181, -INF , !P3 ;  /* 0xff800000b5b57808 */ /* 0x000fe20005800000 */
        /* <DEDUP_REMOVED lines=14> */
.L_x_1963:
[----:B------:R-:W-:-:S05]  /*8970*/  IMAD.U32 R152, RZ, RZ, UR10 ;  /* 0x0000000aff987e24 */ /* 0x000fca000f8e00ff */
[----:B------:R-:W-:-:S13]  /*8980*/  ISETP.NE.AND P2, PT, R152, 0x1, PT ;  /* 0x000000019800780c */ /* 0x000fda0003f45270 */
[----:B------:R-:W0:Y:S02]  /*8990*/  @P2 LDC.64 R8, c[0x0][0xae0] ;  /* 0x0002b800ff082b82 */ /* 0x000e240000000a00 */
[----:B0-----:R-:W-:-:S05]  /*89a0*/  @P2 IMAD.HI.U32 R8, R14, R8, RZ ;  /* 0x000000080e082227 */ /* 0x001fca00078e00ff */
[----:B------:R-:W-:-:S07]  /*89b0*/  @P2 SHF.R.U32.HI R14, RZ, R9, R8 ;  /* 0x00000009ff0e2219 */ /* 0x000fce0000011608 */
.L_x_1964:
[----:B------:R-:W-:Y:S05]  /*89c0*/  BSYNC B0 ;  /* 0x0000000000007941 */ /* 0x000fea0003800000 */
.L_x_1962:
[----:B------:R-:W-:-:S04]  /*89d0*/  IMAD R5, R14, R152, -R5 ;  /* 0x000000980e057224 */ /* 0x000fc800078e0a05 */
[----:B------:R-:W-:-:S05]  /*89e0*/  IMAD.IADD R5, R5, 0x1, -R18 ;  /* 0x0000000105057824 */ /* 0x000fca00078e0a12 */
[----:B------:R-:W-:Y:S02]  /*89f0*/  VIADDMNMX R21, R5, R152, R21, PT ;  /* 0x0000009805157246 */ /* 0x000fe40003800115 */
[----:B------:R-:W-:-:S07]  /*8a00*/  VIMNMX R20, R20, R5, !PT ;  /* 0x0000000514147248 */ /* 0x000fce0007fe0100 */
.L_x_1961:
[----:B------:R-:W-:Y:S01]  /*8a10*/  FMNMX.FTZ R8, R7, R12, !PT ;  /* 0x0000000c07087209 */ /* 0x000fe20007810000 */
[----:B------:R-:W-:Y:S01]  /*8a20*/  ULDC UR11, c[0x0][0xa80] ;  /* 0x0002a000000b7ab9 */ /* 0x000fe20000000800 */
[----:B------:R-:W-:Y:S01]  /*8a30*/  ISETP.GT.AND P2, PT, R20, 0x1, P1 ;  /* 0x000000011400780c */ /* 0x000fe20000f44270 */
        /* <DEDUP_REMOVED lines=8> */
[----:B------:R-:W-:-:S02]  /*8ac0*/  FMNMX.FTZ R5, R157, R8, !PT ;  /* 0x000000089d057209 */ /* 0x000fc40007810000 */
[----:B------:R-:W-:Y:S02]  /*8ad0*/  ISETP.GT.AND P2, PT, R20, RZ, P1 ;  /* 0x000000ff1400720c */ /* 0x000fe40000f44270 */
[----:B------:R-:W-:Y:S02]  /*8ae0*/  FMNMX.FTZ R8, R160, R5, !PT ;  /* 0x00000005a0087209 */ /* 0x000fe40007810000 */
[----:B------:R-:W-:Y:S02]  /*8af0*/  ISETP.GT.AND P4, PT, R20, 0x9, P1 ;  /* 0x000000091400780c */ /* 0x000fe40000f84270 */
[----:B------:R-:W-:Y:S02]  /*8b00*/  FMNMX.FTZ R5, R161, R8, !PT ;  /* 0x00000008a1057209 */ /* 0x000fe40007810000 */
[----:B------:R-:W-:Y:S02]  /*8b10*/  ISETP.LT.OR P2, PT, R21, 0x1, P2 ;  /* 0x000000011500780c */ /* 0x000fe40001741670 */
[----:B------:R-:W-:-:S02]  /*8b20*/  FMNMX.FTZ R8, R164, R5, !PT ;  /* 0x00000005a4087209 */ /* 0x000fc40007810000 */
[----:B------:R-:W-:Y:S02]  /*8b30*/  ISETP.GT.AND P3, PT, R20, 0x8, P1 ;  /* 0x000000081400780c */ /* 0x000fe40000f64270 */
[----:B------:R-:W-:Y:S02]  /*8b40*/  FMNMX.FTZ R5, R165, R8, !PT ;  /* 0x00000008a5057209 */ /* 0x000fe40007810000 */
[----:B------:R-:W-:Y:S02]  /*8b50*/  ISETP.LT.OR P4, PT, R21, 0xa, P4 ;  /* 0x0000000a1500780c */ /* 0x000fe40002781670 */
[----:B------:R-:W-:Y:S02]  /*8b60*/  FMNMX.FTZ R8, R168, R5, !PT ;  /* 0x00000005a8087209 */ /* 0x000fe40007810000 */
[----:B------:R-:W-:Y:S02]  /*8b70*/  FSEL R154, R154, -INF , !P2 ;  /* 0xff8000009a9a7808 */ /* 0x000fe40005000000 */
[----:B------:R-:W-:-:S02]  /*8b80*/  FMNMX.FTZ R5, R169, R8, !PT ;  /* 0x00000008a9057209 */ /* 0x000fc40007810000 */
[----:B------:R-:W-:Y:S02]  /*8b90*/  ISETP.LT.OR P3, PT, R21, 0x9, P3 ;  /* 0x000000091500780c */ /* 0x000fe40001f61670 */
[----:B------:R-:W-:Y:S02]  /*8ba0*/  FMNMX.FTZ R8, R172, R5, !PT ;  /* 0x00000005ac087209 */ /* 0x000fe40007810000 */
[----:B------:R-:W-:Y:S02]  /*8bb0*/  FSEL R159, R159, -INF , !P4 ;  /* 0xff8000009f9f7808 */ /* 0x000fe40006000000 */
[----:B------:R-:W-:Y:S02]  /*8bc0*/  FMNMX.FTZ R5, R173, R8, !PT ;  /* 0x00000008ad057209 */ /* 0x000fe40007810000 */
[----:B------:R-:W-:Y:S02]  /*8bd0*/  ISETP.GT.AND P4, PT, R20, 0x11, P1 ;  /* 0x000000111400780c */ /* 0x000fe40000f84270 */
[----:B------:R-:W-:-:S02]  /*8be0*/  FMNMX.FTZ R8, R176, R5, !PT ;  /* 0x00000005b0087209 */ /* 0x000fc40007810000 */
[----:B------:R-:W-:Y:S02]  /*8bf0*/  FSEL R158, R158, -INF , !P3 ;  /* 0xff8000009e9e7808 */ /* 0x000fe40005800000 */
[----:B------:R-:W-:Y:S02]  /*8c00*/  FMNMX.FTZ R5, R177, R8, !PT ;  /* 0x00000008b1057209 */ /* 0x000fe40007810000 */
[----:B------:R-:W-:Y:S02]  /*8c10*/  ISETP.GT.AND P3, PT, R20, 0x10, P1 ;  /* 0x000000101400780c */ /* 0x000fe40000f64270 */
[----:B------:R-:W-:Y:S02]  /*8c20*/  FMNMX.FTZ R8, R180, R5, !PT ;  /* 0x00000005b4087209 */ /* 0x000fe40007810000 */
[----:B------:R-:W-:Y:S02]  /*8c30*/  ISETP.LT.OR P4, PT, R21, 0x12, P4 ;  /* 0x000000121500780c */ /* 0x000fe40002781670 */
[----:B------:R-:W-:-:S02]  /*8c40*/  FMNMX.FTZ R8, R181, R8, !PT ;  /* 0x00000008b5087209 */ /* 0x000fc40007810000 */
[----:B------:R-:W-:Y:S02]  /*8c50*/  ISETP.LT.OR P3, PT, R21, 0x11, P3 ;  /* 0x000000111500780c */ /* 0x000fe40001f61670 */
[----:B------:R-:W-:Y:S01]  /*8c60*/  FSEL R163, R163, -INF , !P4 ;  /* 0xff800000a3a37808 */ /* 0x000fe20006000000 */
[----:B------:R-:W0:Y:S01]  /*8c70*/  SHFL.BFLY PT, R5, R8, 0x2, 0x1f ;  /* 0x0c401f0008057f89 */ /* 0x000e2200000e0000 */
[----:B------:R-:W-:Y:S02]  /*8c80*/  ISETP.GT.AND P4, PT, R20, 0x20, P1 ;  /* 0x000000201400780c */ /* 0x000fe40000f84270 */
[----:B------:R-:W-:Y:S02]  /*8c90*/  FSEL R162, R162, -INF , !P3 ;  /* 0xff800000a2a27808 */ /* 0x000fe40005800000 */
[----:B------:R-:W-:Y:S02]  /*8ca0*/  ISETP.GT.AND P2, PT, R20, 0x18, P1 ;  /* 0x000000181400780c */ /* 0x000fe40000f44270 */
[----:B------:R-:W-:-:S02]  /*8cb0*/  ISETP.LT.OR P4, PT, R21, 0x21, P4 ;  /* 0x000000211500780c */ /* 0x000fc40002781670 */
[----:B------:R-:W-:Y:S02]  /*8cc0*/  ISETP.GT.AND P3, PT, R20, 0x19, P1 ;  /* 0x000000191400780c */ /* 0x000fe40000f64270 */
[C---:B------:R-:W-:Y:S02]  /*8cd0*/  ISETP.LT.OR P2, PT, R21.reuse, 0x19, P2 ;  /* 0x000000191500780c */ /* 0x040fe40001741670 */
[----:B------:R-:W-:Y:S02]  /*8ce0*/  FSEL R152, R170, -INF , !P4 ;  /* 0xff800000aa987808 */ /* 0x000fe40006000000 */
[----:B------:R-:W-:Y:S02]  /*8cf0*/  ISETP.LT.OR P3, PT, R21, 0x1a, P3 ;  /* 0x0000001a1500780c */ /* 0x000fe40001f61670 */
[----:B------:R-:W-:Y:S02]  /*8d00*/  FSEL R166, R166, -INF , !P2 ;  /* 0xff800000a6a67808 */ /* 0x000fe40005000000 */
[----:B------:R-:W-:-:S02]  /*8d10*/  ISETP.GT.AND P2, PT, R20, 0x21, P1 ;  /* 0x000000211400780c */ /* 0x000fc40000f44270 */
[----:B------:R-:W-:Y:S02]  /*8d20*/  FSEL R167, R167, -INF , !P3 ;  /* 0xff800000a7a77808 */ /* 0x000fe40005800000 */
[----:B------:R-:W-:Y:S02]  /*8d30*/  ISETP.GT.AND P3, PT, R20, 0x28, P1 ;  /* 0x000000281400780c */ /* 0x000fe40000f64270 */
[----:B0-----:R-:W-:Y:S02]  /*8d40*/  FMNMX.FTZ R9, R8, R5, !PT ;  /* 0x0000000508097209 */ /* 0x001fe40007810000 */
[----:B------:R-:W-:Y:S02]  /*8d50*/  FMNMX.FTZ R8, R154, R13, !PT ;  /* 0x0000000d9a087209 */ /* 0x000fe40007810000 */
[C---:B------:R-:W-:Y:S01]  /*8d60*/  ISETP.LT.OR P2, PT, R21.reuse, 0x22, P2 ;  /* 0x000000221500780c */ /* 0x040fe20001741670 */
[----:B------:R-:W0:Y:S01]  /*8d70*/  SHFL.BFLY PT, R14, R9, 0x1, 0x1f ;  /* 0x0c201f00090e7f89 */ /* 0x000e2200000e0000 */
[----:B------:R-:W-:-:S02]  /*8d80*/  ISETP.LT.OR P3, PT, R21, 0x29, P3 ;  /* 0x000000291500780c */ /* 0x000fc40001f61670 */
[----:B------:R-:W-:Y:S02]  /*8d90*/  FSEL R171, R171, -INF , !P2 ;  /* 0xff800000abab7808 */ /* 0x000fe40005000000 */
[----:B------:R-:W-:Y:S02]  /*8da0*/  ISETP.GT.AND P2, PT, R20, 0x29, P1 ;  /* 0x000000291400780c */ /* 0x000fe40000f44270 */
[----:B------:R-:W-:Y:S02]  /*8db0*/  FSEL R174, R174, -INF , !P3 ;  /* 0xff800000aeae7808 */ /* 0x000fe40005800000 */
[----:B------:R-:W-:Y:S02]  /*8dc0*/  ISETP.GT.AND P3, PT, R20, 0x30, P1 ;  /* 0x000000301400780c */ /* 0x000fe40000f64270 */
[C---:B------:R-:W-:Y:S02]  /*8dd0*/  ISETP.LT.OR P2, PT, R21.reuse, 0x2a, P2 ;  /* 0x0000002a1500780c */ /* 0x040fe40001741670 */
[----:B------:R-:W-:-:S02]  /*8de0*/  ISETP.LT.OR P3, PT, R21, 0x31, P3 ;  /* 0x000000311500780c */ /* 0x000fc40001f61670 */
[----:B------:R-:W-:Y:S02]  /*8df0*/  FSEL R199, R175, -INF , !P2 ;  /* 0xff800000afc77808 */ /* 0x000fe40005000000 */
[----:B------:R-:W-:Y:S02]  /*8e00*/  ISETP.GT.AND P2, PT, R20, 0x31, P1 ;  /* 0x000000311400780c */ /* 0x000fe40000f44270 */
[----:B------:R-:W-:Y:S02]  /*8e10*/  FSEL R178, R178, -INF , !P3 ;  /* 0xff800000b2b27808 */ /* 0x000fe40005800000 */
[----:B------:R-:W-:Y:S02]  /*8e20*/  ISETP.GT.AND P3, PT, R20, 0x38, P1 ;  /* 0x000000381400780c */ /* 0x000fe40000f64270 */
[----:B------:R-:W-:Y:S02]  /*8e30*/  ISETP.LT.OR P2, PT, R21, 0x32, P2 ;  /* 0x000000321500780c */ /* 0x000fe40001741670 */
[----:B0-----:R-:W-:-:S02]  /*8e40*/  FMNMX.FTZ R5, R9, R14, !PT ;  /* 0x0000000e09057209 */ /* 0x001fc40007810000 */
        /* <DEDUP_REMOVED lines=24> */
[----:B------:R-:W-:Y:S01]  /*8fd0*/  FSEL R183, R183, -INF , !P1 ;  /* 0xff800000b7b77808 */ /* 0x000fe20004800000 */
[--C-:B------:R-:W-:Y:S01]  /*8fe0*/  FFMA.FTZ R168, R168, UR11, -R200.reuse ;  /* 0x0000000ba8a87c23 */ /* 0x100fe200080108c8 */
[----:B------:R-:W-:Y:S01]  /*8ff0*/  FMNMX.FTZ R7, R171, R8, !PT ;  /* 0x00000008ab077209 */ /* 0x000fe20007810000 */
[--C-:B------:R-:W-:Y:S01]  /*9000*/  FFMA.FTZ R169, R169, UR11, -R200.reuse ;  /* 0x0000000ba9a97c23 */ /* 0x100fe200080108c8 */
[----:B------:R0:W-:Y:S01]  /*9010*/  MUFU.EX2 R8, R15 ;  /* 0x0000000f00087308 */ /* 0x0001e20000000800 */
[--C-:B------:R-:W-:Y:S01]  /*9020*/  FFMA.FTZ R172, R172, UR11, -R200.reuse ;  /* 0x0000000bacac7c23 */ /* 0x100fe200080108c8 */
[----:B------:R-:W-:Y:S01]  /*9030*/  FMNMX.FTZ R14, R174, R7, !PT ;  /* 0x00000007ae0e7209 */ /* 0x000fe20007810000 */
[--C-:B------:R-:W-:Y:S01]  /*9040*/  FFMA.FTZ R173, R173, UR11, -R200.reuse ;  /* 0x0000000badad7c23 */ /* 0x100fe200080108c8 */
[--C-:B------:R-:W-:Y:S01]  /*9050*/  FFMA.FTZ R176, R176, UR11, -R200.reuse ;  /* 0x0000000bb0b07c23 */ /* 0x100fe200080108c8 */
[--C-:B------:R-:W-:Y:S01]  /*9060*/  FFMA.FTZ R177, R177, UR11, -R200.reuse ;  /* 0x0000000bb1b17c23 */ /* 0x100fe200080108c8 */
[----:B------:R-:W-:Y:S01]  /*9070*/  FMNMX.FTZ R7, R199, R14, !PT ;  /* 0x0000000ec7077209 */ /* 0x000fe20007810000 */
[--C-:B------:R-:W-:Y:S01]  /*9080*/  FFMA.FTZ R180, R181, UR11, -R200.reuse ;  /* 0x0000000bb5b47c23 */ /* 0x100fe200080108c8 */
[----:B------:R1:W-:Y:S01]  /*9090*/  MUFU.EX2 R14, R156 ;  /* 0x0000009c000e7308 */ /* 0x0003e20000000800 */
[----:B0-----:R-:W-:Y:S01]  /*90a0*/  FFMA.FTZ R15, R157, UR11, -R200 ;  /* 0x0000000b9d0f7c23 */ /* 0x001fe200080108c8 */
[----:B------:R-:W-:-:S02]  /*90b0*/  FMNMX.FTZ R20, R178, R7, !PT ;  /* 0x00000007b2147209 */ /* 0x000fc40007810000 */
[----:B------:R-:W-:Y:S02]  /*90c0*/  FSEL R157, R5, RZ, P4 ;  /* 0x000000ff059d7208 */ /* 0x000fe40002000000 */
[----:B------:R-:W-:Y:S02]  /*90d0*/  FMNMX.FTZ R7, R153, R20, !PT ;  /* 0x0000001499077209 */ /* 0x000fe40007810000 */
[----:B------:R-:W-:Y:S01]  /*90e0*/  MUFU.EX2 R9, R9 ;  /* 0x0000000900097308 */ /* 0x000fe20000000800 */
[----:B------:R-:W-:Y:S01]  /*90f0*/  FADD.FTZ R157, -R157, R12 ;  /* 0x0000000c9d9d7221 */ /* 0x000fe20000010100 */
[----:B------:R-:W-:-:S03]  /*9100*/  FMNMX.FTZ R20, R182, R7, !PT ;  /* 0x00000007b6147209 */ /* 0x000fc60007810000 */
[----:B------:R-:W-:Y:S01]  /*9110*/  FMUL.FTZ R12, R157, UR11 ;  /* 0x0000000b9d0c7c20 */ /* 0x000fe20008410000 */
[----:B------:R-:W-:Y:S02]  /*9120*/  FMNMX.FTZ R7, R183, R20, !PT ;  /* 0x00000014b7077209 */ /* 0x000fe40007810000 */
[----:B------:R-:W-:Y:S03]  /*9130*/  MUFU.EX2 R15, R15 ;  /* 0x0000000f000f7308 */ /* 0x000fe60000000800 */
[----:B-1----:R-:W0:Y:S05]  /*9140*/  SHFL.BFLY PT, R156, R7, 0x2, 0x1f ;  /* 0x0c401f00079c7f89 */ /* 0x002e2a00000e0000 */
[----:B------:R-:W1:Y:S08]  /*9150*/  MUFU.EX2 R12, R12 ;  /* 0x0000000c000c7308 */ /* 0x000e700000000800 */
[----:B------:R-:W-:Y:S08]  /*9160*/  MUFU.EX2 R20, R160 ;  /* 0x000000a000147308 */ /* 0x000ff00000000800 */
[----:B------:R-:W2:Y:S01]  /*9170*/  MUFU.EX2 R21, R21 ;  /* 0x0000001500157308 */ /* 0x000ea20000000800 */
[-C--:B-1----:R-:W-:Y:S01]  /*9180*/  FMUL.FTZ R24, R24, R12.reuse ;  /* 0x0000000c18187220 */ /* 0x082fe20000410000 */
[----:B------:R-:W-:Y:S01]  /*9190*/  FMUL.FTZ R25, R25, R12 ;  /* 0x0000000c19197220 */ /* 0x000fe20000410000 */
        /* <DEDUP_REMOVED lines=29> */
[----:B0-----:R-:W-:Y:S01]  /*9370*/  FMNMX.FTZ R7, R156, R7, !PT ;  /* 0x000000079c077209 */ /* 0x001fe20007810000 */
[----:B------:R-:W0:Y:S01]  /*9380*/  MUFU.EX2 R169, R169 ;  /* 0x000000a900a97308 */ /* 0x000e220000000800 */
[-C--:B------:R-:W-:Y:S01]  /*9390*/  FMUL.FTZ R76, R76, R12.reuse ;  /* 0x0000000c4c4c7220 */ /* 0x080fe20000410000 */
[-C--:B------:R-:W-:Y:S01]  /*93a0*/  FMUL.FTZ R77, R77, R12.reuse ;  /* 0x0000000c4d4d7220 */ /* 0x080fe20000410000 */
[C---:B------:R-:W-:Y:S01]  /*93b0*/  FSETP.NEU.FTZ.AND P2, PT, R7.reuse, -INF , PT ;  /* 0xff8000000700780b */ /* 0x040fe20003f5d000 */
[----:B------:R-:W-:Y:S01]  /*93c0*/  FMUL.FTZ R156, R7, UR11 ;  /* 0x0000000b079c7c20 */ /* 0x000fe20008410000 */
[-C--:B------:R-:W-:Y:S01]  /*93d0*/  FMUL.FTZ R80, R80, R12.reuse ;  /* 0x0000000c50507220 */ /* 0x080fe20000410000 */
[-C--:B------:R-:W-:Y:S01]  /*93e0*/  FMUL.FTZ R81, R81, R12.reuse ;  /* 0x0000000c51517220 */ /* 0x080fe20000410000 */
[-C--:B------:R-:W-:Y:S01]  /*93f0*/  FMUL.FTZ R84, R84, R12.reuse ;  /* 0x0000000c54547220 */ /* 0x080fe20000410000 */
[----:B------:R-:W-:Y:S01]  /*9400*/  MUFU.EX2 R172, R172 ;  /* 0x000000ac00ac7308 */ /* 0x000fe20000000800 */
[----:B------:R-:W-:Y:S01]  /*9410*/  FSEL R156, R156, RZ, P2 ;  /* 0x000000ff9c9c7208 */ /* 0x000fe20001000000 */
[-C--:B------:R-:W-:Y:S01]  /*9420*/  FMUL.FTZ R85, R85, R12.reuse ;  /* 0x0000000c55557220 */ /* 0x080fe20000410000 */
[-C--:B------:R-:W-:Y:S01]  /*9430*/  FMUL.FTZ R88, R88, R12.reuse ;  /* 0x0000000c58587220 */ /* 0x080fe20000410000 */
[-C--:B------:R-:W-:Y:S01]  /*9440*/  FMUL.FTZ R89, R89, R12.reuse ;  /* 0x0000000c59597220 */ /* 0x080fe20000410000 */
[----:B------:R-:W-:Y:S01]  /*9450*/  FMUL.FTZ R92, R92, R12 ;  /* 0x0000000c5c5c7220 */ /* 0x000fe20000410000 */
[--C-:B------:R-:W-:Y:S01]  /*9460*/  FFMA.FTZ R200, R154, UR11, -R156.reuse ;  /* 0x0000000b9ac87c23 */ /* 0x100fe2000801089c */
[----:B------:R-:W-:Y:S01]  /*9470*/  FSEL R154, R7, RZ, P2 ;  /* 0x000000ff079a7208 */ /* 0x000fe20001000000 */
[----:B------:R-:W-:Y:S01]  /*9480*/  FFMA.FTZ R181, R155, UR11, -R156 ;  /* 0x0000000b9bb57c23 */ /* 0x000fe2000801089c */
[----:B------:R-:W-:-:S02]  /*9490*/  IMAD.MOV R155, RZ, RZ, -R184 ;  /* 0x000000ffff9b7224 */ /* 0x000fc400078e0ab8 */
[--C-:B------:R-:W-:Y:S01]  /*94a0*/  FFMA.FTZ R201, R158, UR11, -R156.reuse ;  /* 0x0000000b9ec97c23 */ /* 0x100fe2000801089c */
[----:B------:R-:W-:Y:S02]  /*94b0*/  IMAD.U32 R158, RZ, RZ, UR7 ;  /* 0x00000007ff9e7e24 */ /* 0x000fe4000f8e00ff */
[----:B------:R-:W-:Y:S01]  /*94c0*/  FADD.FTZ R154, -R154, R13 ;  /* 0x0000000d9a9a7221 */ /* 0x000fe20000010100 */
[--C-:B------:R-:W-:Y:S01]  /*94d0*/  FFMA.FTZ R202, R159, UR11, -R156.reuse ;  /* 0x0000000b9fca7c23 */ /* 0x100fe2000801089c */
[----:B------:R-:W-:Y:S01]  /*94e0*/  ISETP.NE.AND P1, PT, R18, R155, PT ;  /* 0x0000009b1200720c */ /* 0x000fe20003f25270 */
[--C-:B------:R-:W-:Y:S01]  /*94f0*/  FFMA.FTZ R203, R162, UR11, -R156.reuse ;  /* 0x0000000ba2cb7c23 */ /* 0x100fe2000801089c */
[----:B------:R-:W-:Y:S01]  /*9500*/  FMUL.FTZ R13, R154, UR11 ;  /* 0x0000000b9a0d7c20 */ /* 0x000fe20008410000 */
[--C-:B------:R-:W-:Y:S01]  /*9510*/  FFMA.FTZ R204, R199, UR11, -R156.reuse ;  /* 0x0000000bc7cc7c23 */ /* 0x100fe2000801089c */
[--C-:B------:R-:W-:Y:S01]  /*9520*/  FFMA.FTZ R163, R163, UR11, -R156.reuse ;  /* 0x0000000ba3a37c23 */ /* 0x100fe2000801089c */
[--C-:B------:R-:W-:Y:S01]  /*9530*/  FFMA.FTZ R166, R166, UR11, -R156.reuse ;  /* 0x0000000ba6a67c23 */ /* 0x100fe2000801089c */
[--C-:B------:R-:W-:Y:S01]  /*9540*/  FFMA.FTZ R167, R167, UR11, -R156.reuse ;  /* 0x0000000ba7a77c23 */ /* 0x100fe2000801089c */
[--C-:B------:R-:W-:Y:S01]  /*9550*/  FFMA.FTZ R205, R178, UR11, -R156.reuse ;  /* 0x0000000bb2cd7c23 */ /* 0x100fe2000801089c */
[----:B------:R-:W1:Y:S01]  /*9560*/  MUFU.EX2 R13, R13 ;  /* 0x0000000d000d7308 */ /* 0x000e620000000800 */
[--C-:B------:R-:W-:Y:S01]  /*9570*/  FFMA.FTZ R206, R153, UR11, -R156.reuse ;  /* 0x0000000b99ce7c23 */ /* 0x100fe2000801089c */
[--C-:B------:R-:W-:Y:S01]  /*9580*/  FFMA.FTZ R207, R182, UR11, -R156.reuse ;  /* 0x0000000bb6cf7c23 */ /* 0x100fe2000801089c */
[--C-:B------:R-:W-:Y:S01]  /*9590*/  FFMA.FTZ R208, R183, UR11, -R156.reuse ;  /* 0x0000000bb7d07c23 */ /* 0x100fe2000801089c */
[----:B------:R-:W-:Y:S01]  /*95a0*/  FFMA.FTZ R157, R152, UR11, -R156 ;  /* 0x0000000b989d7c23 */ /* 0x000fe2000801089c */
[----:B------:R-:W-:-:S02]  /*95b0*/  @!P1 IMAD R154, R158, 0x40, R19 ;  /* 0x000000409e9a9824 */ /* 0x000fc400078e0213 */
[--C-:B------:R-:W-:Y:S01]  /*95c0*/  FFMA.FTZ R158, R171, UR11, -R156.reuse ;  /* 0x0000000bab9e7c23 */ /* 0x100fe2000801089c */
[----:B------:R-:W-:Y:S01]  /*95d0*/  FFMA.FTZ R159, R174, UR11, -R156 ;  /* 0x0000000bae9f7c23 */ /* 0x000fe2000801089c */
[----:B------:R-:W-:Y:S01]  /*95e0*/  MUFU.EX2 R200, R200 ;  /* 0x000000c800c87308 */ /* 0x000fe20000000800 */
[----:B------:R-:W-:Y:S01]  /*95f0*/  F2FP.F16.F32.PACK_AB R152, R8, R9 ;  /* 0x000000090898723e */ /* 0x000fe200000000ff */
[-C--:B------:R-:W-:Y:S01]  /*9600*/  FMUL.FTZ R93, R93, R12.reuse ;  /* 0x0000000c5d5d7220 */ /* 0x080fe20000410000 */
[----:B------:R-:W-:Y:S01]  /*9610*/  @!P1 LEA R155, R154, UR38, 0x2 ;  /* 0x000000269a9b9c11 */ /* 0x000fe2000f8e10ff */
[----:B------:R-:W-:Y:S01]  /*9620*/  FMUL.FTZ R96, R96, R12 ;  /* 0x0000000c60607220 */ /* 0x000fe20000410000 */
[----:B------:R-:W-:Y:S01]  /*9630*/  F2FP.F16.F32.PACK_AB R154, R15, R14 ;  /* 0x0000000e0f9a723e */ /* 0x000fe200000000ff */
[----:B------:R-:W-:Y:S01]  /*9640*/  FMUL.FTZ R97, R97, R12 ;  /* 0x0000000c61617220 */ /* 0x000fe20000410000 */
[----:B--2---:R-:W-:Y:S01]  /*9650*/  F2FP.F16.F32.PACK_AB R156, R21, R20 ;  /* 0x00000014159c723e */ /* 0x004fe200000000ff */
[----:B------:R-:W-:Y:S01]  /*9660*/  @!P1 STS [R155+0x38400], R12 ;  /* 0x0384000c9b009388 */ /* 0x000fe20000000800 */
[----:B------:R-:W2:Y:S01]  /*9670*/  MUFU.EX2 R181, R181 ;  /* 0x000000b500b57308 */ /* 0x000ea20000000800 */
[----:B0-----:R-:W-:Y:S01]  /*9680*/  F2FP.F16.F32.PACK_AB R160, R169, R168 ;  /* 0x000000a8a9a0723e */ /* 0x001fe200000000ff */
[-C--:B------:R-:W-:Y:S01]  /*9690*/  FMUL.FTZ R100, R100, R12.reuse ;  /* 0x0000000c64647220 */ /* 0x080fe20000410000 */
[----:B-1----:R0:W-:Y:S01]  /*96a0*/  @!P1 STS [R155+0x38420], R13 ;  /* 0x0384200d9b009388 */ /* 0x0021e20000000800 */
        /* <DEDUP_REMOVED lines=12> */
[----:B------:R-:W0:Y:S01]  /*9770*/  MUFU.EX2 R202, R202 ;  /* 0x000000ca00ca7308 */ /* 0x000e220000000800 */
[----:B--2---:R-:W-:Y:S01]  /*9780*/  F2FP.F16.F32.PACK_AB R153, R181, R200 ;  /* 0x000000c8b599723e */ /* 0x004fe200000000ff */
        /* <DEDUP_REMOVED lines=17> */
[----:B------:R-:W-:Y:S01]  /*98a0*/  FMUL.FTZ R149, R149, R12 ;  /* 0x0000000c95957220 */ /* 0x000fe20000410000 */
        /* <DEDUP_REMOVED lines=21> */
[-C--:B------:R-:W-:Y:S01]  /*9a00*/  FMUL.FTZ R62, R62, R13.reuse ;  /* 0x0000000d3e3e7220 */ /* 0x080fe20000410000 */
[-C--:B------:R-:W-:Y:S01]  /*9a10*/  FMUL.FTZ R63, R63, R13.reuse ;  /* 0x0000000d3f3f7220 */ /* 0x080fe20000410000 */
[-C--:B------:R-:W-:Y:S01]  /*9a20*/  FMUL.FTZ R66, R66, R13.reuse ;  /* 0x0000000d42427220 */ /* 0x080fe20000410000 */
[-C--:B------:R-:W-:Y:S01]  /*9a30*/  FMUL.FTZ R67, R67, R13.reuse ;  /* 0x0000000d43437220 */ /* 0x080fe20000410000 */
        /* <DEDUP_REMOVED lines=11> */
[----:B------:R2:W3:Y:S01]  /*9af0*/  MUFU.EX2 R183, R158 ;  /* 0x0000009e00b77308 */ /* 0x0004e20000000800 */
[----:B-1----:R-:W-:Y:S01]  /*9b00*/  F2FP.F16.F32.PACK_AB R157, R174, R203 ;  /* 0x000000cbae9d723e */ /* 0x002fe200000000ff */
[-C--:B------:R-:W-:Y:S01]  /*9b10*/  FMUL.FTZ R90, R90, R13.reuse ;  /* 0x0000000d5a5a7220 */ /* 0x080fe20000410000 */
[----:B0-----:R-:W-:Y:S01]  /*9b20*/  F2FP.F16.F32.PACK_AB R162, R173, R172 ;  /* 0x000000acada2723e */ /* 0x001fe200000000ff */
[-C--:B------:R-:W-:Y:S01]  /*9b30*/  FMUL.FTZ R91, R91, R13.reuse ;  /* 0x0000000d5b5b7220 */ /* 0x080fe20000410000 */
[-C--:B------:R-:W-:Y:S01]  /*9b40*/  FMUL.FTZ R94, R94, R13.reuse ;  /* 0x0000000d5e5e7220 */ /* 0x080fe20000410000 */
[-C--:B------:R-:W-:Y:S01]  /*9b50*/  FMUL.FTZ R95, R95, R13.reuse ;  /* 0x0000000d5f5f7220 */ /* 0x080fe20000410000 */
[-C--:B------:R-:W-:Y:S01]  /*9b60*/  FMUL.FTZ R98, R98, R13.reuse ;  /* 0x0000000d62627220 */ /* 0x080fe20000410000 */
[----:B------:R0:W-:Y:S01]  /*9b70*/  MUFU.EX2 R199, R159 ;  /* 0x0000009f00c77308 */ /* 0x0001e20000000800 */
[----:B--2---:R-:W-:Y:S01]  /*9b80*/  F2FP.F16.F32.PACK_AB R158, R175, R170 ;  /* 0x000000aaaf9e723e */ /* 0x004fe200000000ff */
[-C--:B------:R-:W-:Y:S01]  /*9b90*/  FMUL.FTZ R99, R99, R13.reuse ;  /* 0x0000000d63637220 */ /* 0x080fe20000410000 */
[-C--:B------:R-:W-:Y:S01]  /*9ba0*/  FMUL.FTZ R102, R102, R13.reuse ;  /* 0x0000000d66667220 */ /* 0x080fe20000410000 */
[-C--:B------:R-:W-:Y:S01]  /*9bb0*/  FMUL.FTZ R103, R103, R13.reuse ;  /* 0x0000000d67677220 */ /* 0x080fe20000410000 */
[-C--:B------:R-:W-:Y:S01]  /*9bc0*/  FMUL.FTZ R106, R106, R13.reuse ;  /* 0x0000000d6a6a7220 */ /* 0x080fe20000410000 */
[-C--:B------:R-:W-:Y:S01]  /*9bd0*/  FMUL.FTZ R107, R107, R13.reuse ;  /* 0x0000000d6b6b7220 */ /* 0x080fe20000410000 */
[----:B------:R-:W-:Y:S01]  /*9be0*/  FMUL.FTZ R110, R110, R13 ;  /* 0x0000000d6e6e7220 */ /* 0x000fe20000410000 */
[----:B------:R-:W1:Y:S01]  /*9bf0*/  MUFU.EX2 R204, R204 ;  /* 0x000000cc00cc7308 */ /* 0x000e620000000800 */
[----:B0-----:R-:W-:Y:S01]  /*9c00*/  F2FP.F16.F32.PACK_AB R159, R178, R171 ;  /* 0x000000abb29f723e */ /* 0x001fe200000000ff */
[-C--:B------:R-:W-:Y:S01]  /*9c10*/  FMUL.FTZ R111, R111, R13.reuse ;  /* 0x0000000d6f6f7220 */ /* 0x080fe20000410000 */
[----:B---3--:R-:W-:Y:S01]  /*9c20*/  F2FP.F16.F32.PACK_AB R161, R183, R182 ;  /* 0x000000b6b7a1723e */ /* 0x008fe200000000ff */
        /* <DEDUP_REMOVED lines=23> */
[----:B------:R-:W-:Y:S01]  /*9da0*/  FMUL.FTZ R151, R151, R13 ;  /* 0x0000000d97977220 */ /* 0x000fe20000410000 */
[----:B------:R1:W-:Y:S01]  /*9db0*/  STSM.16.M88.4 [R185+0x36400], R152 ;  /* 0x03640098b9007844 */ /* 0x0003e20000000200 */
[----:B------:R-:W-:Y:S01]  /*9dc0*/  FFMA.FTZ R9, R12, R0, R9 ;  /* 0x000000000c097223 */ /* 0x000fe20000010009 */
[----:B------:R-:W-:-:S02]  /*9dd0*/  FFMA.FTZ R200, R13, R3, R200 ;  /* 0x000000030dc87223 */ /* 0x000fc400000100c8 */
[----:B------:R-:W2:Y:S01]  /*9de0*/  MUFU.EX2 R180, R180 ;  /* 0x000000b400b47308 */ /* 0x000ea20000000800 */
[----:B0-----:R-:W-:Y:S01]  /*9df0*/  F2FP.F16.F32.PACK_AB R164, R177, R176 ;  /* 0x000000b0b1a4723e */ /* 0x001fe200000000ff */
[----:B------:R1:W-:Y:S01]  /*9e00*/  STSM.16.M88.4 [R186], R156 ;  /* 0x0000009cba007844 */ /* 0x0003e20000000200 */
[----:B------:R-:W-:Y:S01]  /*9e10*/  FADD.FTZ R9, R8, R9 ;  /* 0x0000000908097221 */ /* 0x000fe20000010000 */
[----:B------:R-:W-:Y:S02]  /*9e20*/  FADD.FTZ R200, R181, R200 ;  /* 0x000000c8b5c87221 */ /* 0x000fe40000010000 */
[----:B------:R1:W-:Y:S01]  /*9e30*/  STSM.16.M88.4 [R188], R160 ;  /* 0x000000a0bc007844 */ /* 0x0003e20000000200 */
[----:B------:R-:W-:Y:S01]  /*9e40*/  FADD.FTZ R14, R14, R9 ;  /* 0x000000090e0e7221 */ /* 0x000fe20000010000 */
[----:B------:R-:W-:Y:S01]  /*9e50*/  MUFU.EX2 R205, R205 ;  /* 0x000000cd00cd7308 */ /* 0x000fe20000000800 */
[----:B------:R-:W-:Y:S02]  /*9e60*/  FADD.FTZ R201, R201, R200 ;  /* 0x000000c8c9c97221 */ /* 0x000fe40000010000 */
[----:B------:R-:W-:-:S02]  /*9e70*/  FADD.FTZ R15, R15, R14 ;  /* 0x0000000e0f0f7221 */ /* 0x000fc40000010000 */
[----:B------:R-:W-:Y:S02]  /*9e80*/  FADD.FTZ R202, R202, R201 ;  /* 0x000000c9caca7221 */ /* 0x000fe40000010000 */
[----:B------:R-:W-:Y:S01]  /*9e90*/  FADD.FTZ R20, R20, R15 ;  /* 0x0000000f14147221 */ /* 0x000fe20000010000 */
[----:B------:R-:W0:Y:S01]  /*9ea0*/  MUFU.EX2 R206, R206 ;  /* 0x000000ce00ce7308 */ /* 0x000e220000000800 */
[----:B--2---:R-:W-:Y:S01]  /*9eb0*/  F2FP.F16.F32.PACK_AB R166, R180, R179 ;  /* 0x000000b3b4a6723e */ /* 0x004fe200000000ff */
        /* <DEDUP_REMOVED lines=9> */
[----:B------:R-:W2:Y:S01]  /*9f50*/  MUFU.EX2 R208, R208 ;  /* 0x000000d000d07308 */ /* 0x000ea20000000800 */
[----:B0-----:R-:W-:Y:S01]  /*9f60*/  F2FP.F16.F32.PACK_AB R165, R206, R205 ;  /* 0x000000cdcea5723e */ /* 0x001fe200000000ff */
[----:B------:R-:W-:Y:S01]  /*9f70*/  FADD.FTZ R182, R182, R171 ;  /* 0x000000abb6b67221 */ /* 0x000fe20000010000 */
[----:B------:R-:W-:-:S03]  /*9f80*/  FADD.FTZ R169, R169, R168 ;  /* 0x000000a8a9a97221 */ /* 0x000fc60000010000 */
[----:B------:R-:W-:Y:S01]  /*9f90*/  FADD.FTZ R182, R183, R182 ;  /* 0x000000b6b7b67221 */ /* 0x000fe20000010000 */
[----:B------:R-:W-:-:S03]  /*9fa0*/  FADD.FTZ R172, R172, R169 ;  /* 0x000000a9acac7221 */ /* 0x000fc60000010000 */
[----:B------:R-:W-:Y:S01]  /*9fb0*/  FADD.FTZ R199, R199, R182 ;  /* 0x000000b6c7c77221 */ /* 0x000fe20000010000 */
[----:B------:R-:W-:-:S03]  /*9fc0*/  FADD.FTZ R173, R173, R172 ;  /* 0x000000acadad7221 */ /* 0x000fc60000010000 */
[----:B------:R-:W-:Y:S01]  /*9fd0*/  FADD.FTZ R204, R204, R199 ;  /* 0x000000c7cccc7221 */ /* 0x000fe20000010000 */
[----:B------:R-:W-:Y:S01]  /*9fe0*/  FADD.FTZ R176, R176, R173 ;  /* 0x000000adb0b07221 */ /* 0x000fe20000010000 */
[----:B--2---:R-:W-:Y:S02]  /*9ff0*/  F2FP.F16.F32.PACK_AB R167, R208, R207 ;  /* 0x000000cfd0a7723e */ /* 0x004fe400000000ff */
[----:B------:R-:W-:Y:S01]  /*a000*/  FADD.FTZ R205, R205, R204 ;  /* 0x000000cccdcd7221 */ /* 0x000fe20000010000 */
[----:B------:R-:W-:Y:S02]  /*a010*/  FADD.FTZ R176, R177, R176 ;  /* 0x000000b0b1b07221 */ /* 0x000fe40000010000 */
[----:B------:R1:W-:Y:S01]  /*a020*/  STSM.16.M88.4 [R187], R164 ;  /* 0x000000a4bb007844 */ /* 0x0003e20000000200 */
[----:B------:R-:W-:Y:S01]  /*a030*/  WARPGROUP.ARRIVE ;  /* 0x00000000000079c5 */ /* 0x000fe20000000000 */
[----:B------:R-:W-:Y:S01]  /*a040*/  FADD.FTZ R206, R206, R205 ;  /* 0x000000cdcece7221 */ /* 0x000fe20000010000 */
[----:B------:R-:W-:-:S03]  /*a050*/  FADD.FTZ R179, R179, R176 ;  /* 0x000000b0b3b37221 */ /* 0x000fc60000010000 */
[----:B------:R-:W-:Y:S01]  /*a060*/  FADD.FTZ R3, R207, R206 ;  /* 0x000000cecf037221 */ /* 0x000fe20000010000 */
[----:B------:R-:W-:Y:S01]  /*a070*/  HGMMA.64x256x16.F32 R24, R152, gdesc[UR20].tnspB, R24, gsb0 ;  /* 0x43e0001498187df0 */ /* 0x000fe20008000818 */
[----:B------:R-:W-:Y:S01]  /*a080*/  UMOV UR22, UR14 ;  /* 0x0000000e00167c82 */ /* 0x000fe20008000000 */
[----:B------:R-:W-:Y:S01]  /*a090*/  UMOV UR23, 0x40000040 ;  /* 0x4000004000177882 */ /* 0x000fe20000000000 */
[----:B------:R-:W-:Y:S01]  /*a0a0*/  UIADD3 UR14, UR10, 0x100, URZ ;  /* 0x000001000a0e7890 */ /* 0x000fe2000fffe03f */
[----:B------:R-:W-:Y:S01]  /*a0b0*/  FADD.FTZ R0, R180, R179 ;  /* 0x000000b3b4007221 */ /* 0x000fe20000010000 */
[----:B------:R-:W-:Y:S01]  /*a0c0*/  UIADD3 UR10, UR10, 0x180, URZ ;  /* 0x000001800a0a7890 */ /* 0x000fe2000fffe03f */
[----:B------:R-:W-:Y:S01]  /*a0d0*/  FADD.FTZ R3, R208, R3 ;  /* 0x00000003d0037221 */ /* 0x000fe20000010000 */
[----:B------:R-:W-:Y:S02]  /*a0e0*/  WARPGROUP.DEPBAR.LE gsb0, 0x0 ;  /* 0x00008000000079c5 */ /* 0x000fe40000010000 */
[----:B------:R-:W-:-:S15]  /*a0f0*/  WARPGROUP.ARRIVE ;  /* 0x00000000000079c5 */ /* 0x000fde0000000000 */
[----:B------:R-:W-:-:S04]  /*a100*/  NOP ;  /* 0x0000000000007918 */ /* 0x000fc80000000000 */
        /* <DEDUP_REMOVED lines=24> */
.L_x_1965:
[----:B------:R-:W-:Y:S01]  /*a290*/  UIADD3 UR5, UR5, 0x38860, URZ ;  /* 0x0003886005057890 */ /* 0x000fe2000fffe03f */
[C---:B------:R-:W-:Y:S01]  /*a2a0*/  ISETP.GT.AND P1, PT, R11.reuse, R10, PT ;  /* 0x0000000a0b00720c */ /* 0x040fe20003f24270 */
[----:B------:R-:W-:Y:S01]  /*a2b0*/  UMOV UR7, UR36 ;  /* 0x0000002400077c82 */ /* 0x000fe20008000000 */
[----:B------:R-:W-:Y:S01]  /*a2c0*/  VIADD R11, R11, 0xffffffff ;  /* 0xffffffff0b0b7836 */ /* 0x000fe20000000000 */
[----:B------:R-:W-:Y:S01]  /*a2d0*/  UPRMT UR5, UR39, 0x654, UR5 ;  /* 0x0000065427057896 */ /* 0x000fe20008000005 */
[----:B------:R-:W-:Y:S02]  /*a2e0*/  IMAD.MOV.U32 R13, RZ, RZ, R7 ;  /* 0x000000ffff0d7224 */ /* 0x000fe400078e0007 */
[----:B------:R-:W-:-:S06]  /*a2f0*/  IMAD.MOV.U32 R12, RZ, RZ, R5 ;  /* 0x000000ffff0c7224 */ /* 0x000fcc00078e0005 */
[----:B------:R-:W-:Y:S01]  /*a300*/  SYNCS.ARRIVE.TRANS64.RED.A1T0 RZ, [UR5], RZ ;  /* 0x000000ffffff79a7 */ /* 0x000fe20008100405 */
[----:B------:R-:W-:Y:S05]  /*a310*/  @P1 BRA `(.L_x_1966) ;  /* 0xffffffc800f41947 */ /* 0x000fea000383ffff */
.L_x_1947:
[----:B------:R-:W-:Y:S01]  /*a320*/  ISETP.NE.AND P2, PT, R225, 0x1, PT ;  /* 0x00000001e100780c */ /* 0x000fe20003f45270 */
[----:B------:R-:W-:Y:S01]  /*a330*/  VIADD R8, R23, 0x3f ;  /* 0x0000003f17087836 */ /* 0x000fe20000000000 */
[----:B------:R-:W-:Y:S02]  /*a340*/  LOP3.LUT P1, RZ, R16, 0x1, RZ, 0xc0, !PT ;  /* 0x0000000110ff7812 */ /* 0x000fe4000782c0ff */
[----:B------:R-:W-:Y:S01]  /*a350*/  IADD3 R12, -R6, 0x1, RZ ;  /* 0x00000001060c7810 */ /* 0x000fe20007ffe1ff */
[----:B------:R-:W-:-:S04]  /*a360*/  IMAD.MOV.U32 R6, RZ, RZ, R8 ;  /* 0x000000ffff067224 */ /* 0x000fc800078e0008 */
[----:B------:R-:W-:-:S04]  /*a370*/  IMAD R13, R17, UR15, R12 ;  /* 0x0000000f110d7c24 */ /* 0x000fc8000f8e020c */
[----:B------:R-:W0:Y:S08]  /*a380*/  @P2 LDC R9, c[0x0][0x44c] ;  /* 0x00011300ff092b82 */ /* 0x000e300000000800 */
[----:B------:R-:W1:Y:S01]  /*a390*/  @P2 LDC R10, c[0x0][0x450] ;  /* 0x00011400ff0a2b82 */ /* 0x000e620000000800 */
[----:B0-----:R-:W-:-:S05]  /*a3a0*/  @P2 IMAD.HI.U32 R9, R8, R9, RZ ;  /* 0x0000000908092227 */ /* 0x001fca00078e00ff */
[----:B-1----:R-:W-:-:S05]  /*a3b0*/  @P2 SHF.R.U32.HI R6, RZ, R10, R9 ;  /* 0x0000000aff062219 */ /* 0x002fca0000011609 */
[----:B------:R-:W-:-:S04]  /*a3c0*/  IMAD.IADD R6, R13, 0x1, R6 ;  /* 0x000000010d067824 */ /* 0x000fc800078e0206 */
[----:B------:R-:W-:Y:S01]  /*a3d0*/  VIADD R10, R6, -UR18 ;  /* 0x80000012060a7c36 */ /* 0x000fe20008000000 */
[----:B------:R-:W-:Y:S06]  /*a3e0*/  @!P1 BRA `(.L_x_1967) ;  /* 0x0000000000449947 */ /* 0x000fec0003800000 */
[----:B------:R-:W-:-:S13]  /*a3f0*/  ISETP.GT.AND P1, PT, R6, -0x1, PT ;  /* 0xffffffff0600780c */ /* 0x000fda0003f24270 */
[----:B------:R-:W-:Y:S05]  /*a400*/  @P1 BRA `(.L_x_1968) ;  /* 0x0000000000201947 */ /* 0x000fea0003800000 */
[----:B------:R-:W0:Y:S01]  /*a410*/  LDC R15, c[0x0][0xadc] ;  /* 0x0002b700ff0f7b82 */ /* 0x000e220000000800 */
[----:B------:R-:W-:Y:S02]  /*a420*/  LOP3.LUT R13, RZ, R6, RZ, 0x33, !PT ;  /* 0x00000006ff0d7212 */ /* 0x000fe400078e33ff */
[----:B0-----:R-:W-:-:S13]  /*a430*/  ISETP.NE.AND P1, PT, R15, 0x1, PT ;  /* 0x000000010f00780c */ /* 0x001fda0003f25270 */
[----:B------:R-:W0:Y:S02]  /*a440*/  @P1 LDC.64 R8, c[0x0][0xae0] ;  /* 0x0002b800ff081b82 */ /* 0x000e240000000a00 */
[----:B0-----:R-:W-:-:S05]  /*a450*/  @P1 IMAD.HI.U32 R8, R13, R8, RZ ;  /* 0x000000080d081227 */ /* 0x001fca00078e00ff */
[----:B------:R-:W-:-:S04]  /*a460*/  @P1 SHF.R.U32.HI R13, RZ, R9, R8 ;  /* 0x00000009ff0d1219 */ /* 0x000fc80000011608 */
[----:B------:R-:W-:Y:S01]  /*a470*/  LOP3.LUT R6, RZ, R13, RZ, 0x33, !PT ;  /* 0x0000000dff067212 */ /* 0x000fe200078e33ff */
[----:B------:R-:W-:Y:S06]  /*a480*/  BRA `(.L_x_1969) ;  /* 0x0000000000147947 */ /* 0x000fec0003800000 */
.L_x_1968:
[----:B------:R-:W0:Y:S02]  /*a490*/  LDC R15, c[0x0][0xadc] ;  /* 0x0002b700ff0f7b82 */ /* 0x000e240000000800 */
[----:B0-----:R-:W-:-:S13]  /*a4a0*/  ISETP.NE.AND P1, PT, R15, 0x1, PT ;  /* 0x000000010f00780c */ /* 0x001fda0003f25270 */
[----:B------:R-:W0:Y:S02]  /*a4b0*/  @P1 LDC.64 R8, c[0x0][0xae0] ;  /* 0x0002b800ff081b82 */ /* 0x000e240000000a00 */
[----:B0-----:R-:W-:-:S05]  /*a4c0*/  @P1 IMAD.HI.U32 R8, R6, R8, RZ ;  /* 0x0000000806081227 */ /* 0x001fca00078e00ff */
[----:B------:R-:W-:-:S07]  /*a4d0*/  @P1 SHF.R.U32.HI R6, RZ, R9, R8 ;  /* 0x00000009ff061219 */ /* 0x000fce0000011608 */
.L_x_1969:
[----:B------:R-:W-:-:S05]  /*a4e0*/  IMAD R9, R6, R15, RZ ;  /* 0x0000000f06097224 */ /* 0x000fca00078e02ff */
[----:B------:R-:W-:-:S07]  /*a4f0*/  VIMNMX R10, R10, R9, !PT ;  /* 0x000000090a0a7248 */ /* 0x000fce0007fe0100 */
.L_x_1967:
[----:B------:R-:W-:-:S05]  /*a500*/  VIADD R10, R10, 0x3f ;  /* 0x0000003f0a0a7836 */ /* 0x000fca0000000000 */
        /* <DEDUP_REMOVED lines=9> */
.L_x_1981:
[----:B------:R-:W-:Y:S01]  /*a5a0*/  UIADD3 UR36, UR7, 0x1, URZ ;  /* 0x0000000107247890 */ /* 0x000fe2000fffe03f */
[----:B------:R-:W-:Y:S02]  /*a5b0*/  IMAD.MOV.U32 R5, RZ, RZ, R11 ;  /* 0x000000ffff057224 */ /* 0x000fe400078e000b */
[----:B------:R-:W-:Y:S01]  /*a5c0*/  VIADD R11, R11, 0xffffffff ;  /* 0xffffffff0b0b7836 */ /* 0x000fe20000000000 */
[----:B------:R-:W-:Y:S02]  /*a5d0*/  UISETP.NE.AND UP0, UPT, UR36, 0x2, UPT ;  /* 0x000000022400788c */ /* 0x000fe4000bf05270 */
[----:B------:R-:W-:Y:S02]  /*a5e0*/  ISETP.GT.AND P1, PT, R5, R6, PT ;  /* 0x000000060500720c */ /* 0x000fe40003f24270 */
[----:B------:R-:W-:Y:S02]  /*a5f0*/  USEL UR5, URZ, 0x1, UP0 ;  /* 0x000000013f057887 */ /* 0x000fe40008000000 */
[----:B------:R-:W-:-:S04]  /*a600*/  USEL UR36, UR36, URZ, UP0 ;  /* 0x0000003f24247287 */ /* 0x000fc80008000000 */
[----:B------:R-:W-:Y:S01]  /*a610*/  LOP3.LUT R2, R2, UR5, RZ, 0x3c, !PT ;  /* 0x0000000502027c12 */ /* 0x000fe2000f8e3cff */
[----:B------:R-:W-:Y:S07]  /*a620*/  @!P0 BRA `(.L_x_1971) ;  /* 0x0000000000048947 */ /* 0x000fee0003800000 */
[----:B------:R-:W-:Y:S01]  /*a630*/  BPT.TRAP 0x1 ;  /* 0x000000040000795c */ /* 0x000fe20000300000 */
.L_x_1971:
[----:B------:R-:W-:Y:S01]  /*a640*/  ULEA UR5, UR36, UR38, 0x3 ;  /* 0x0000002624057291 */ /* 0x000fe2000f8e183f */
[----:B------:R-:W-:-:S08]  /*a650*/  SHF.L.U32 R5, R2, 0x1f, RZ ;  /* 0x0000001f02057819 */ /* 0x000fd000000006ff */
[----:B------:R0:W1:Y:S01]  /*a660*/  SYNCS.PHASECHK.TRANS64.TRYWAIT P2, [UR5+0x38830], R5 ;  /* 0x03883005ff0075a7 */ /* 0x0000620008040145 */
[----:B------:R-:W-:Y:S05]  /*a670*/  @!P0 BRA `(.L_x_1972) ;  /* 0x0000000000048947 */ /* 0x000fea0003800000 */
[----:B------:R-:W-:Y:S01]  /*a680*/  BPT.TRAP 0x1 ;  /* 0x000000040000795c */ /* 0x000fe20000300000 */
.L_x_1972:
[----:B-1----:R-:W-:Y:S05]  /*a690*/  @P2 BRA `(.L_x_1973) ;  /* 0x0000000000082947 */ /* 0x002fea0003800000 */
[----:B------:R-:W1:Y:S02]  /*a6a0*/  SYNCS.PHASECHK.TRANS64.TRYWAIT P2, [UR5+0x38830], R5 ;  /* 0x03883005ff0075a7 */ /* 0x000e640008040145 */
[----:B-1----:R-:W-:Y:S05]  /*a6b0*/  @!P2 BRA `(.L_x_1974) ;  /* 0x000000e400aca947 */ /* 0x002fea0003800000 */
.L_x_1973:
        /* <DEDUP_REMOVED lines=23> */
.L_x_1975:
[----:B------:R2:W3:Y:S01]  /*a830*/  SYNCS.PHASECHK.TRANS64.TRYWAIT P2, [UR5+0x38850], R5 ;  /* 0x03885005ff0075a7 */ /* 0x0004e20008040145 */
[----:B------:R-:W-:Y:S05]  /*a840*/  @!P0 BRA `(.L_x_1976) ;  /* 0x0000000000048947 */ /* 0x000fea0003800000 */
[----:B------:R-:W-:Y:S01]  /*a850*/  BPT.TRAP 0x1 ;  /* 0x000000040000795c */ /* 0x000fe20000300000 */
.L_x_1976:
[----:B---3--:R-:W-:Y:S05]  /*a860*/  @P2 BRA `(.L_x_1977) ;  /* 0x0000000000082947 */ /* 0x008fea0003800000 */
[----:B------:R-:W3:Y:S02]  /*a870*/  SYNCS.PHASECHK.TRANS64.TRYWAIT P2, [UR5+0x38850], R5 ;  /* 0x03885005ff0075a7 */ /* 0x000ee40008040145 */
[----:B---3--:R-:W-:Y:S05]  /*a880*/  @!P2 BRA `(.L_x_1978) ;  /* 0x000000e40050a947 */ /* 0x008fea0003800000 */
.L_x_1977:
[----:B------:R-:W-:Y:S01]  /*a890*/  ULEA UR26, UR36, UR4, 0xc ;  /* 0x00000004241a7291 */ /* 0x000fe2000f8e603f */
[----:B------:R-:W-:Y:S01]  /*a8a0*/  WARPGROUP.ARRIVE ;  /* 0x00000000000079c5 */ /* 0x000fe20000000000 */
[----:B------:R-:W-:Y:S01]  /*a8b0*/  UMOV UR27, 0x40000040 ;  /* 0x40000040001b7882 */ /* 0x000fe20000000000 */
[----:B------:R-:W-:-:S04]  /*a8c0*/  UIADD3 UR28, UR6, 0x2, URZ ;  /* 0x00000002061c7890 */ /* 0x000fc8000fffe03f */
[----:B------:R-:W3:Y:S01]  /*a8d0*/  S2R R7, SR_TID.X ;  /* 0x0000000000077919 */ /* 0x000ee20000002100 */
[----:B------:R-:W-:Y:S01]  /*a8e0*/  UIADD3 UR30, UR26, 0x2, URZ ;  /* 0x000000021a1e7890 */ /* 0x000fe2000fffe03f */
[----:B------:R-:W-:Y:S01]  /*a8f0*/  UMOV UR29, 0x40000040 ;  /* 0x40000040001d7882 */ /* 0x000fe20000000000 */
[----:B------:R-:W-:Y:S01]  /*a900*/  UMOV UR31, 0x40000040 ;  /* 0x40000040001f7882 */ /* 0x000fe20000000000 */
[----:B------:R-:W-:Y:S01]  /*a910*/  HGMMA.64x64x16.F32 R152, gdesc[UR24], R152, gsb0 ;  /* 0x00e00000189879f0 */ /* 0x000fe20008000898 */
[----:B------:R-:W-:Y:S02]  /*a920*/  UIADD3 UR15, UR6, 0x800, URZ ;  /* 0x00000800060f7890 */ /* 0x000fe4000fffe03f */
[----:B------:R-:W-:Y:S01]  /*a930*/  UIADD3 UR18, UR26, 0x800, URZ ;  /* 0x000008001a127890 */ /* 0x000fe2000fffe03f */
[----:B---3--:R-:W-:-:S05]  /*a940*/  SHF.R.U32.HI R7, RZ, 0x7, R7 ;  /* 0x00000007ff077819 */ /* 0x008fca0000011607 */
[----:B012---:R-:W0:Y:S02]  /*a950*/  SHFL.IDX PT, R5, R7, RZ, 0x1f ;  /* 0x00001fff07057589 */ /* 0x007e2400000e0000 */
        /* <DEDUP_REMOVED lines=252> */
.L_x_1979:
        /* <DEDUP_REMOVED lines=14> */
[----:B------:R-:W-:Y:S01]  /*ba00*/  FMNMX.FTZ R10, R164, R5, !PT ;  /* 0x00000005a40a7209 */ /* 0x000fe20007810000 */
[----:B------:R-:W-:Y:S01]  /*ba10*/  UMOV UR18, UR10 ;  /* 0x0000000a00127c82 */ /* 0x000fe20008000000 */
        /* <DEDUP_REMOVED lines=17> */
[----:B------:R-:W-:Y:S02]  /*bb30*/  FMNMX.FTZ R10, R162, R5, !PT ;  /* 0x00000005a20a7209 */ /* 0x000fe40007810000 */
[----:B0-----:R-:W-:Y:S02]  /*bb40*/  FMNMX.FTZ R5, R12, R7, !PT ;  /* 0x000000070c057209 */ /* 0x001fe40007810000 */
[----:B------:R-:W-:-:S03]  /*bb50*/  FMNMX.FTZ R7, R163, R10, !PT ;  /* 0x0000000aa3077209 */ /* 0x000fc60007810000 */
[C---:B------:R-:W-:Y:S01]  /*bb60*/  FADD.FTZ R10, -R5.reuse, R8 ;  /* 0x00000008050a7221 */ /* 0x040fe20000010100 */
[----:B------:R-:W-:Y:S01]  /*bb70*/  FMNMX.FTZ R8, R166, R7, !PT ;  /* 0x00000007a6087209 */ /* 0x000fe20007810000 */
[----:B------:R-:W-:Y:S02]  /*bb80*/  FMUL.FTZ R201, R5, UR11 ;  /* 0x0000000b05c97c20 */ /* 0x000fe40008410000 */
[----:B------:R-:W-:Y:S01]  /*bb90*/  FMUL.FTZ R9, R10, UR11 ;  /* 0x0000000b0a097c20 */ /* 0x000fe20008410000 */
[----:B------:R-:W-:Y:S01]  /*bba0*/  FMNMX.FTZ R7, R167, R8, !PT ;  /* 0x00000008a7077209 */ /* 0x000fe20007810000 */
[--C-:B------:R-:W-:Y:S01]  /*bbb0*/  FFMA.FTZ R152, R152, UR11, -R201.reuse ;  /* 0x0000000b98987c23 */ /* 0x100fe200080108c9 */
[--C-:B------:R-:W-:Y:S01]  /*bbc0*/  FFMA.FTZ R13, R153, UR11, -R201.reuse ;  /* 0x0000000b990d7c23 */ /* 0x100fe200080108c9 */
[----:B------:R-:W-:Y:S01]  /*bbd0*/  IMAD.MOV R153, RZ, RZ, -R184 ;  /* 0x000000ffff997224 */ /* 0x000fe200078e0ab8 */
[----:B------:R-:W-:Y:S01]  /*bbe0*/  FMNMX.FTZ R8, R170, R7, !PT ;  /* 0x00000007aa087209 */ /* 0x000fe20007810000 */
[--C-:B------:R-:W-:Y:S01]  /*bbf0*/  FFMA.FTZ R20, R168, UR11, -R201.reuse ;  /* 0x0000000ba8147c23 */ /* 0x100fe200080108c9 */
[--C-:B------:R-:W-:Y:S01]  /*bc00*/  FFMA.FTZ R168, R172, UR11, -R201.reuse ;  /* 0x0000000baca87c23 */ /* 0x100fe200080108c9 */
[--C-:B------:R-:W-:Y:S01]  /*bc10*/  FFMA.FTZ R172, R176, UR11, -R201.reuse ;  /* 0x0000000bb0ac7c23 */ /* 0x100fe200080108c9 */
[----:B------:R-:W-:Y:S01]  /*bc20*/  FMNMX.FTZ R7, R171, R8, !PT ;  /* 0x00000008ab077209 */ /* 0x000fe20007810000 */
[--C-:B------:R-:W-:Y:S01]  /*bc30*/  FFMA.FTZ R176, R180, UR11, -R201.reuse ;  /* 0x0000000bb4b07c23 */ /* 0x100fe200080108c9 */
[----:B------:R-:W-:Y:S01]  /*bc40*/  MUFU.EX2 R8, R152 ;  /* 0x0000009800087308 */ /* 0x000fe20000000800 */
[----:B------:R-:W-:Y:S01]  /*bc50*/  ISETP.NE.AND P2, PT, R18, R153, PT ;  /* 0x000000991200720c */ /* 0x000fe20003f45270 */
        /* <DEDUP_REMOVED lines=12> */
[----:B------:R-:W-:Y:S01]  /*bd20*/  FFMA.FTZ R181, R181, UR11, -R201 ;  /* 0x0000000bb5b57c23 */ /* 0x000fe200080108c9 */
[----:B------:R-:W-:Y:S01]  /*bd30*/  FMNMX.FTZ R7, R179, R10, !PT ;  /* 0x0000000ab3077209 */ /* 0x000fe20007810000 */
[----:B------:R-:W-:Y:S03]  /*bd40*/  MUFU.EX2 R13, R13 ;  /* 0x0000000d000d7308 */ /* 0x000fe60000000800 */
[----:B------:R-:W-:-:S04]  /*bd50*/  FMNMX.FTZ R12, R182, R7, !PT ;  /* 0x00000007b60c7209 */ /* 0x000fc80007810000 */
[----:B------:R-:W-:Y:S01]  /*bd60*/  FMNMX.FTZ R7, R183, R12, !PT ;  /* 0x0000000cb7077209 */ /* 0x000fe20007810000 */
[----:B------:R-:W-:Y:S01]  /*bd70*/  FFMA.FTZ R12, R160, UR11, -R201 ;  /* 0x0000000ba00c7c23 */ /* 0x000fe200080108c9 */
[----:B------:R-:W-:Y:S01]  /*bd80*/  MUFU.EX2 R10, R156 ;  /* 0x0000009c000a7308 */ /* 0x000fe20000000800 */
[-C--:B0-----:R-:W-:Y:S01]  /*bd90*/  FMUL.FTZ R24, R24, R9.reuse ;  /* 0x0000000918187220 */ /* 0x081fe20000410000 */
        /* <DEDUP_REMOVED lines=68> */
[----:B------:R-:W-:Y:S01]  /*c1e0*/  FFMA.FTZ R201, R154, UR11, -R152 ;  /* 0x0000000b9ac97c23 */ /* 0x000fe20008010898 */
[----:B------:R-:W-:-:S02]  /*c1f0*/  IMAD.U32 R154, RZ, RZ, UR7 ;  /* 0x00000007ff9a7e24 */ /* 0x000fc4000f8e00ff */
[--C-:B------:R-:W-:Y:S01]  /*c200*/  FFMA.FTZ R200, R155, UR11, -R152.reuse ;  /* 0x0000000b9bc87c23 */ /* 0x100fe20008010898 */
[--C-:B------:R-:W-:Y:S01]  /*c210*/  FFMA.FTZ R202, R158, UR11, -R152.reuse ;  /* 0x0000000b9eca7c23 */ /* 0x100fe20008010898 */
[--C-:B------:R-:W-:Y:S01]  /*c220*/  FFMA.FTZ R203, R159, UR11, -R152.reuse ;  /* 0x0000000b9fcb7c23 */ /* 0x100fe20008010898 */
[----:B------:R-:W0:Y:S01]  /*c230*/  MUFU.EX2 R180, R180 ;  /* 0x000000b400b47308 */ /* 0x000e220000000800 */
        /* <DEDUP_REMOVED lines=22> */
[----:B------:R-:W-:Y:S01]  /*c3a0*/  FMUL.FTZ R30, R30, R180 ;  /* 0x000000b41e1e7220 */ /* 0x000fe20000410000 */
[----:B------:R-:W0:Y:S01]  /*c3b0*/  MUFU.EX2 R200, R200 ;  /* 0x000000c800c87308 */ /* 0x000e220000000800 */
[----:B------:R-:W-:Y:S01]  /*c3c0*/  F2FP.F16.F32.PACK_AB R160, R169, R20 ;  /* 0x00000014a9a0723e */ /* 0x000fe200000000ff */
        /* <DEDUP_REMOVED lines=63> */
[----:B-1----:R-:W-:Y:S01]  /*c7c0*/  F2FP.F16.F32.PACK_AB R159, R207, R206 ;  /* 0x000000cecf9f723e */ /* 0x002fe200000000ff */
[-C--:B------:R-:W-:Y:S01]  /*c7d0*/  FMUL.FTZ R131, R131, R180.reuse ;  /* 0x000000b483837220 */ /* 0x080fe20000410000 */
[-C--:B------:R-:W-:Y:S01]  /*c7e0*/  FMUL.FTZ R132, R132, R9.reuse ;  /* 0x0000000984847220 */ /* 0x080fe20000410000 */
[-C--:B------:R-:W-:Y:S01]  /*c7f0*/  FMUL.FTZ R133, R133, R9.reuse ;  /* 0x0000000985857220 */ /* 0x080fe20000410000 */
[-C--:B------:R-:W-:Y:S01]  /*c800*/  FMUL.FTZ R134, R134, R180.reuse ;  /* 0x000000b486867220 */ /* 0x080fe20000410000 */
[----:B------:R-:W-:Y:S01]  /*c810*/  FMUL.FTZ R135, R135, R180 ;  /* 0x000000b487877220 */ /* 0x000fe20000410000 */
        /* <DEDUP_REMOVED lines=15> */
[-C--:B------:R-:W-:Y:S01]  /*c910*/  FMUL.FTZ R148, R148, R9.reuse ;  /* 0x0000000994947220 */ /* 0x080fe20000410000 */
[----:B------:R-:W-:Y:S01]  /*c920*/  FMUL.FTZ R149, R149, R9 ;  /* 0x0000000995957220 */ /* 0x000fe20000410000 */
[----:B------:R-:W0:Y:S01]  /*c930*/  MUFU.EX2 R175, R175 ;  /* 0x000000af00af7308 */ /* 0x000e220000000800 */
[----:B-1----:R-:W-:Y:S01]  /*c940*/  F2FP.F16.F32.PACK_AB R161, R171, R170 ;  /* 0x000000aaaba1723e */ /* 0x002fe200000000ff */
[-C--:B------:R-:W-:Y:S01]  /*c950*/  FMUL.FTZ R150, R150, R180.reuse ;  /* 0x000000b496967220 */ /* 0x080fe20000410000 */
[----:B------:R-:W-:Y:S01]  /*c960*/  FMUL.FTZ R151, R151, R180 ;  /* 0x000000b497977220 */ /* 0x000fe20000410000 */
[----:B------:R1:W-:Y:S01]  /*c970*/  STSM.16.M88.4 [R185+0x36400], R152 ;  /* 0x03640098b9007844 */ /* 0x0003e20000000200 */
[----:B------:R-:W-:Y:S01]  /*c980*/  FFMA.FTZ R0, R9, R0, R8 ;  /* 0x0000000009007223 */ /* 0x000fe20000010008 */
[----:B------:R-:W-:-:S02]  /*c990*/  FFMA.FTZ R3, R180, R3, R201 ;  /* 0x00000003b4037223 */ /* 0x000fc400000100c9 */
[----:B------:R-:W-:Y:S01]  /*c9a0*/  MUFU.EX2 R172, R172 ;  /* 0x000000ac00ac7308 */ /* 0x000fe20000000800 */
[----:B------:R1:W-:Y:S01]  /*c9b0*/  STSM.16.M88.4 [R186], R156 ;  /* 0x0000009cba007844 */ /* 0x0003e20000000200 */
        /* <DEDUP_REMOVED lines=31> */
[----:B------:R-:W-:Y:S01]  /*cbb0*/  FADD.FTZ R172, R172, R173 ;  /* 0x000000adacac7221 */ /* 0x000fe20000010000 */
[----:B------:R-:W-:Y:S03]  /*cbc0*/  MUFU.EX2 R182, R182 ;  /* 0x000000b600b67308 */ /* 0x000fe60000000800 */
[----:B------:R-:W-:-:S04]  /*cbd0*/  FADD.FTZ R177, R177, R172 ;  /* 0x000000acb1b17221 */ /* 0x000fc80000010000 */
[----:B------:R-:W-:Y:S01]  /*cbe0*/  FADD.FTZ R0, R176, R177 ;  /* 0x000000b1b0007221 */ /* 0x000fe20000010000 */
[----:B------:R-:W0:Y:S01]  /*cbf0*/  MUFU.EX2 R183, R183 ;  /* 0x000000b700b77308 */ /* 0x000e220000000800 */
[----:B--2---:R-:W-:Y:S01]  /*cc00*/  F2FP.F16.F32.PACK_AB R165, R179, R178 ;  /* 0x000000b2b3a5723e */ /* 0x004fe200000000ff */
[----:B------:R-:W-:Y:S01]  /*cc10*/  FADD.FTZ R178, R178, R175 ;  /* 0x000000afb2b27221 */ /* 0x000fe20000010000 */
[----:B------:R-:W-:-:S03]  /*cc20*/  FADD.FTZ R0, R181, R0 ;  /* 0x00000000b5007221 */ /* 0x000fc60000010000 */
[----:B------:R-:W-:Y:S01]  /*cc30*/  FADD.FTZ R179, R179, R178 ;  /* 0x000000b2b3b37221 */ /* 0x000fe20000010000 */
[----:B0-----:R-:W-:-:S03]  /*cc40*/  F2FP.F16.F32.PACK_AB R167, R183, R182 ;  /* 0x000000b6b7a7723e */ /* 0x001fc600000000ff */
[----:B------:R-:W-:Y:S02]  /*cc50*/  FADD.FTZ R182, R182, R179 ;  /* 0x000000b3b6b67221 */ /* 0x000fe40000010000 */
[----:B------:R1:W-:Y:S01]  /*cc60*/  STSM.16.M88.4 [R187], R164 ;  /* 0x000000a4bb007844 */ /* 0x0003e20000000200 */
[----:B------:R-:W-:Y:S01]  /*cc70*/  WARPGROUP.ARRIVE ;  /* 0x00000000000079c5 */ /* 0x000fe20000000000 */
[----:B------:R-:W-:-:S05]  /*cc80*/  FADD.FTZ R3, R183, R182 ;  /* 0x000000b6b7037221 */ /* 0x000fca0000010000 */
[----:B------:R-:W-:Y:S01]  /*cc90*/  HGMMA.64x256x16.F32 R24, R152, gdesc[UR12].tnspB, R24, gsb0 ;  /* 0x43e0000c98187df0 */ /* 0x000fe20008000818 */
[----:B------:R-:W-:Y:S01]  /*cca0*/  UIADD3 UR14, UR14, 0x180, URZ ;  /* 0x000001800e0e7890 */ /* 0x000fe2000fffe03f */
        /* <DEDUP_REMOVED lines=26> */
.L_x_1980:
[----:B------:R-:W-:Y:S01]  /*ce50*/  UIADD3 UR5, UR5, 0x38860, URZ ;  /* 0x0003886005057890 */ /* 0x000fe2000fffe03f */
[----:B------:R-:W-:Y:S01]  /*ce60*/  IMAD.MOV.U32 R200, RZ, RZ, R7 ;  /* 0x000000ffffc87224 */ /* 0x000fe200078e0007 */
[----:B------:R-:W-:Y:S01]  /*ce70*/  UMOV UR7, UR36 ;  /* 0x0000002400077c82 */ /* 0x000fe20008000000 */
[----:B------:R-:W-:Y:S01]  /*ce80*/  IMAD.MOV.U32 R8, RZ, RZ, R5 ;  /* 0x000000ffff087224 */ /* 0x000fe200078e0005 */
[----:B------:R-:W-:-:S09]  /*ce90*/  UPRMT UR5, UR39, 0x654, UR5 ;  /* 0x0000065427057896 */ /* 0x000fd20008000005 */
[----:B------:R-:W-:Y:S01]  /*cea0*/  SYNCS.ARRIVE.TRANS64.RED.A1T0 RZ, [UR5], RZ ;  /* 0x000000ffffff79a7 */ /* 0x000fe20008100405 */
[----:B------:R-:W-:Y:S05]  /*ceb0*/  @P1 BRA `(.L_x_1981) ;  /* 0xffffffd400b81947 */ /* 0x000fea000383ffff */
.L_x_1970:
[----:B------:R-:W-:-:S13]  /*cec0*/  ISETP.GE.AND P1, PT, R11, R191, PT ;  /* 0x000000bf0b00720c */ /* 0x000fda0003f26270 */
[----:B------:R-:W-:Y:S05]  /*ced0*/  @!P1 BRA `(.L_x_1982) ;  /* 0x00000034000c9947 */ /* 0x000fea0003800000 */
[----:B------:R-:W-:Y:S01]  /*cee0*/  IMAD.MOV.U32 R9, RZ, RZ, R7 ;  /* 0x000000ffff097224 */ /* 0x000fe200078e0007 */
[----:B------:R-:W-:Y:S01]  /*cef0*/  UMOV UR5, UR36 ;  /* 0x0000002400057c82 */ /* 0x000fe20008000000 */
[----:B------:R-:W-:-:S07]  /*cf00*/  IMAD.MOV.U32 R8, RZ, RZ, R5 ;  /* 0x000000ffff087224 */ /* 0x000fce00078e0005 */
.L_x_2001:
[----:B------:R-:W-:-:S04]  /*cf10*/  UIADD3 UR36, UR5, 0x1, URZ ;  /* 0x0000000105247890 */ /* 0x000fc8000fffe03f */
[----:B------:R-:W-:-:S04]  /*cf20*/  UISETP.NE.AND UP0, UPT, UR36, 0x2, UPT ;  /* 0x000000022400788c */ /* 0x000fc8000bf05270 */
[----:B------:R-:W-:Y:S02]  /*cf30*/  USEL UR7, URZ, 0x1, UP0 ;  /* 0x000000013f077887 */ /* 0x000fe40008000000 */
[----:B------:R-:W-:-:S04]  /*cf40*/  USEL UR36, UR36, URZ, UP0 ;  /* 0x0000003f24247287 */ /* 0x000fc80008000000 */
[----:B------:R-:W-:Y:S01]  /*cf50*/  LOP3.LUT R2, R2, UR7, RZ, 0x3c, !PT ;  /* 0x0000000702027c12 */ /* 0x000fe2000f8e3cff */
[----:B------:R-:W-:Y:S07]  /*cf60*/  @!P0 BRA `(.L_x_1983) ;  /* 0x0000000000048947 */ /* 0x000fee0003800000 */
[----:B------:R-:W-:Y:S01]  /*cf70*/  BPT.TRAP 0x1 ;  /* 0x000000040000795c */ /* 0x000fe20000300000 */
.L_x_1983:
[----:B------:R-:W-:Y:S01]  /*cf80*/  ULEA UR7, UR36, UR38, 0x3 ;  /* 0x0000002624077291 */ /* 0x000fe2000f8e183f */
[----:B------:R-:W-:-:S08]  /*cf90*/  SHF.L.U32 R5, R2, 0x1f, RZ ;  /* 0x0000001f02057819 */ /* 0x000fd000000006ff */
[----:B------:R0:W1:Y:S01]  /*cfa0*/  SYNCS.PHASECHK.TRANS64.TRYWAIT P1, [UR7+0x38830], R5 ;  /* 0x03883005ff0075a7 */ /* 0x0000620008020147 */
[----:B------:R-:W-:Y:S05]  /*cfb0*/  @!P0 BRA `(.L_x_1984) ;  /* 0x0000000000048947 */ /* 0x000fea0003800000 */
[----:B------:R-:W-:Y:S01]  /*cfc0*/  BPT.TRAP 0x1 ;  /* 0x000000040000795c */ /* 0x000fe20000300000 */
.L_x_1984:
[----:B-1----:R-:W-:Y:S05]  /*cfd0*/  @P1 BRA `(.L_x_1985) ;  /* 0x0000000000081947 */ /* 0x002fea0003800000 */
[----:B------:R-:W1:Y:S02]  /*cfe0*/  SYNCS.PHASECHK.TRANS64.TRYWAIT P1, [UR7+0x38830], R5 ;  /* 0x03883005ff0075a7 */ /* 0x000e640008020147 */
[----:B-1----:R-:W-:Y:S05]  /*cff0*/  @!P1 BRA `(.L_x_1986) ;  /* 0x000000bc008c9947 */ /* 0x002fea0003800000 */
.L_x_1985:
        /* <DEDUP_REMOVED lines=23> */
.L_x_1987:
[----:B------:R2:W3:Y:S01]  /*d170*/  SYNCS.PHASECHK.TRANS64.TRYWAIT P1, [UR7+0x38850], R5 ;  /* 0x03885005ff0075a7 */ /* 0x0004e20008020147 */
[----:B------:R-:W-:Y:S05]  /*d180*/  @!P0 BRA `(.L_x_1988) ;  /* 0x0000000000048947 */ /* 0x000fea0003800000 */
[----:B------:R-:W-:Y:S01]  /*d190*/  BPT.TRAP 0x1 ;  /* 0x000000040000795c */ /* 0x000fe20000300000 */
.L_x_1988:
[----:B---3--:R-:W-:Y:S05]  /*d1a0*/  @P1 BRA `(.L_x_1989) ;  /* 0x0000000000081947 */ /* 0x008fea0003800000 */
[----:B------:R-:W3:Y:S02]  /*d1b0*/  SYNCS.PHASECHK.TRANS64.TRYWAIT P1, [UR7+0x38850], R5 ;  /* 0x03885005ff0075a7 */ /* 0x000ee40008020147 */
[----:B---3--:R-:W-:Y:S05]  /*d1c0*/  @!P1 BRA `(.L_x_1990) ;  /* 0x000000bc00309947 */ /* 0x008fea0003800000 */
.L_x_1989:
        /* <DEDUP_REMOVED lines=265> */
.L_x_1991:
        /* <DEDUP_REMOVED lines=11> */
[----:B------:R-:W-:-:S02]  /*e310*/  ULDC UR10, c[0x0][0xad4] ;  /* 0x0002b500000a7ab9 */ /* 0x000fc40000000800 */
[----:B------:R-:W-:Y:S01]  /*e320*/  ULOP3.LUT UR10, URZ, UR10, URZ, 0x33, !UPT ;  /* 0x0000000a3f0a7292 */ /* 0x000fe2000f8e333f */
[----:B0-----:R-:W-:-:S05]  /*e330*/  @P1 IMAD.HI.U32 R5, R20, R5, RZ ;  /* 0x0000000514051227 */ /* 0x001fca00078e00ff */
[----:B-1----:R-:W-:Y:S01]  /*e340*/  @P1 SHF.R.U32.HI R20, RZ, R6, R5 ;  /* 0x00000006ff141219 */ /* 0x002fe20000011605 */
[----:B------:R-:W-:-:S04]  /*e350*/  IMAD.SHL.U32 R5, R11, 0x40, RZ ;  /* 0x000000400b057824 */ /* 0x000fc800078e00ff */
[----:B------:R-:W0:Y:S01]  /*e360*/  SHFL.IDX PT, R7, R20, RZ, 0x1c1f ;  /* 0x001c1fff14077589 */ /* 0x000e2200000e0000 */
[----:B------:R-:W-:-:S05]  /*e370*/  IADD3 R6, -R18, 0x1, -R5 ;  /* 0x0000000112067810 */ /* 0x000fca0007ffe905 */
[----:B------:R-:W-:-:S04]  /*e380*/  IMAD R6, R17, UR11, R6 ;  /* 0x0000000b11067c24 */ /* 0x000fc8000f8e0206 */
[----:B------:R-:W-:-:S04]  /*e390*/  VIADD R6, R6, -UR14 ;  /* 0x8000000e06067c36 */ /* 0x000fc80008000000 */
[C---:B------:R-:W-:Y:S02]  /*e3a0*/  VIADD R10, R6.reuse, UR15 ;  /* 0x0000000f060a7c36 */ /* 0x040fe40008000000 */
[----:B------:R-:W-:Y:S01]  /*e3b0*/  VIADD R12, R6, UR10 ;  /* 0x0000000a060c7c36 */ /* 0x000fe20008000000 */
[----:B------:R-:W-:Y:S01]  /*e3c0*/  ULDC UR10, c[0x0][0xadc] ;  /* 0x0002b700000a7ab9 */ /* 0x000fe20000000800 */
[--C-:B0-----:R-:W-:Y:S02]  /*e3d0*/  IMAD.IADD R14, R10, 0x1, R7.reuse ;  /* 0x000000010a0e7824 */ /* 0x101fe400078e0207 */
[----:B------:R-:W-:Y:S01]  /*e3e0*/  IMAD.IADD R15, R12, 0x1, R7 ;  /* 0x000000010c0f7824 */ /* 0x000fe200078e0207 */
[----:B------:R-:W-:Y:S06]  /*e3f0*/  @!P5 BRA `(.L_x_1992) ;  /* 0x00000000005cd947 */ /* 0x000fec0003800000 */
        /* <DEDUP_REMOVED lines=13> */
.L_x_1994:
[----:B------:R-:W-:-:S05]  /*e4d0*/  IMAD.U32 R200, RZ, RZ, UR10 ;  /* 0x0000000affc87e24 */ /* 0x000fca000f8e00ff */
[----:B------:R-:W-:-:S13]  /*e4e0*/  ISETP.NE.AND P1, PT, R200, 0x1, PT ;  /* 0x00000001c800780c */ /* 0x000fda0003f25270 */
[----:B------:R-:W0:Y:S02]  /*e4f0*/  @P1 LDC.64 R6, c[0x0][0xae0] ;  /* 0x0002b800ff061b82 */ /* 0x000e240000000a00 */
[----:B0-----:R-:W-:-:S05]  /*e500*/  @P1 IMAD.HI.U32 R6, R13, R6, RZ ;  /* 0x000000060d061227 */ /* 0x001fca00078e00ff */
[----:B------:R-:W-:-:S07]  /*e510*/  @P1 SHF.R.U32.HI R13, RZ, R7, R6 ;  /* 0x00000007ff0d1219 */ /* 0x000fce0000011606 */
.L_x_1995:
[----:B------:R-:W-:Y:S05]  /*e520*/  BSYNC B0 ;  /* 0x0000000000007941 */ /* 0x000fea0003800000 */
.L_x_1993:
[----:B------:R-:W-:-:S04]  /*e530*/  IMAD R13, R13, R200, -R5 ;  /* 0x000000c80d0d7224 */ /* 0x000fc800078e0a05 */
[----:B------:R-:W-:-:S05]  /*e540*/  IMAD.IADD R13, R13, 0x1, -R18 ;  /* 0x000000010d0d7824 */ /* 0x000fca00078e0a12 */
[----:B------:R-:W-:Y:S02]  /*e550*/  VIADDMNMX R14, R13, R200, R14, PT ;  /* 0x000000c80d0e7246 */ /* 0x000fe4000380010e */
[----:B------:R-:W-:-:S07]  /*e560*/  VIMNMX R15, R15, R13, !PT ;  /* 0x0000000d0f0f7248 */ /* 0x000fce0007fe0100 */
.L_x_1992:
        /* <DEDUP_REMOVED lines=66> */
.L_x_1998:
[----:B------:R-:W-:-:S05]  /*e990*/  IMAD.U32 R20, RZ, RZ, UR10 ;  /* 0x0000000aff147e24 */ /* 0x000fca000f8e00ff */
[----:B------:R-:W-:-:S13]  /*e9a0*/  ISETP.NE.AND P2, PT, R20, 0x1, PT ;  /* 0x000000011400780c */ /* 0x000fda0003f45270 */
[----:B------:R-:W0:Y:S02]  /*e9b0*/  @P2 LDC.64 R6, c[0x0][0xae0] ;  /* 0x0002b800ff062b82 */ /* 0x000e240000000a00 */
[----:B0-----:R-:W-:-:S05]  /*e9c0*/  @P2 IMAD.HI.U32 R6, R14, R6, RZ ;  /* 0x000000060e062227 */ /* 0x001fca00078e00ff */
[----:B------:R-:W-:-:S07]  /*e9d0*/  @P2 SHF.R.U32.HI R14, RZ, R7, R6 ;  /* 0x00000007ff0e2219 */ /* 0x000fce0000011606 */
.L_x_1999:
[----:B------:R-:W-:Y:S05]  /*e9e0*/  BSYNC B0 ;  /* 0x0000000000007941 */ /* 0x000fea0003800000 */
.L_x_1997:
[----:B------:R-:W-:-:S04]  /*e9f0*/  IMAD R5, R14, R20, -R5 ;  /* 0x000000140e057224 */ /* 0x000fc800078e0a05 */
[----:B------:R-:W-:-:S05]  /*ea00*/  IMAD.IADD R5, R5, 0x1, -R18 ;  /* 0x0000000105057824 */ /* 0x000fca00078e0a12 */
[----:B------:R-:W-:Y:S02]  /*ea10*/  VIADDMNMX R10, R5, R20, R10, PT ;  /* 0x00000014050a7246 */ /* 0x000fe4000380010a */
[----:B------:R-:W-:-:S07]  /*ea20*/  VIMNMX R12, R12, R5, !PT ;  /* 0x000000050c0c7248 */ /* 0x000fce0007fe0100 */
.L_x_1996:
[----:B------:R-:W-:Y:S01]  /*ea30*/  FMNMX.FTZ R6, R13, R8, !PT ;  /* 0x000000080d067209 */ /* 0x000fe20007810000 */
[----:B------:R-:W-:Y:S01]  /*ea40*/  ULDC UR11, c[0x0][0xa80] ;  /* 0x0002a000000b7ab9 */ /* 0x000fe20000000800 */
[----:B------:R-:W-:Y:S01]  /*ea50*/  ISETP.GT.AND P2, PT, R12, 0x1, P1 ;  /* 0x000000010c00780c */ /* 0x000fe20000f44270 */
[----:B------:R-:W-:Y:S01]  /*ea60*/  ULEA UR10, UR36, UR37, 0xc ;  /* 0x00000025240a7291 */ /* 0x000fe2000f8e603f */
[----:B------:R-:W-:Y:S01]  /*ea70*/  FMNMX.FTZ R5, R153, R6, !PT ;  /* 0x0000000699057209 */ /* 0x000fe20007810000 */
[----:B------:R-:W-:Y:S01]  /*ea80*/  UMOV UR15, 0x40000040 ;  /* 0x40000040000f7882 */ /* 0x000fe20000000000 */
[----:B------:R-:W-:Y:S02]  /*ea90*/  ISETP.LT.OR P2, PT, R10, 0x2, P2 ;  /* 0x000000020a00780c */ /* 0x000fe40001741670 */
[----:B------:R-:W-:Y:S02]  /*eaa0*/  FMNMX.FTZ R6, R156, R5, !PT ;  /* 0x000000059c067209 */ /* 0x000fe40007810000 */
[----:B------:R-:W-:Y:S01]  /*eab0*/  FSEL R155, R155, -INF , !P2 ;  /* 0xff8000009b9b7808 */ /* 0x000fe20005000000 */
[----:B------:R-:W-:Y:S01]  /*eac0*/  UMOV UR14, UR10 ;  /* 0x0000000a000e7c82 */ /* 0x000fe20008000000 */
[----:B------:R-:W-:-:S02]  /*ead0*/  FMNMX.FTZ R5, R157, R6, !PT ;  /* 0x000000069d057209 */ /* 0x000fc40007810000 */
[----:B------:R-:W-:Y:S02]  /*eae0*/  ISETP.GT.AND P2, PT, R12, RZ, P1 ;  /* 0x000000ff0c00720c */ /* 0x000fe40000f44270 */
[----:B------:R-:W-:Y:S02]  /*eaf0*/  FMNMX.FTZ R6, R160, R5, !PT ;  /* 0x00000005a0067209 */ /* 0x000fe40007810000 */
[----:B------:R-:W-:Y:S02]  /*eb00*/  ISETP.LT.OR P2, PT, R10, 0x1, P2 ;  /* 0x000000010a00780c */ /* 0x000fe40001741670 */
[----:B------:R-:W-:Y:S02]  /*eb10*/  FMNMX.FTZ R5, R161, R6, !PT ;  /* 0x00000006a1057209 */ /* 0x000fe40007810000 */
[----:B------:R-:W-:Y:S02]  /*eb20*/  ISETP.GT.AND P3, PT, R12, 0x8, P1 ;  /* 0x000000080c00780c */ /* 0x000fe40000f64270 */
[----:B------:R-:W-:-:S02]  /*eb30*/  FMNMX.FTZ R6, R164, R5, !PT ;  /* 0x00000005a4067209 */ /* 0x000fc40007810000 */
[----:B------:R-:W-:Y:S02]  /*eb40*/  FSEL R154, R154, -INF , !P2 ;  /* 0xff8000009a9a7808 */ /* 0x000fe40005000000 */
        /* <DEDUP_REMOVED lines=18> */
[----:B------:R-:W-:Y:S01]  /*ec70*/  ISETP.GT.AND P2, PT, R12, 0x18, P1 ;  /* 0x000000180c00780c */ /* 0x000fe20000f44270 */
[----:B------:R-:W0:Y:S01]  /*ec80*/  SHFL.BFLY PT, R5, R6, 0x2, 0x1f ;  /* 0x0c401f0006057f89 */ /* 0x000e2200000e0000 */
[----:B------:R-:W-:Y:S02]  /*ec90*/  ISETP.LT.OR P4, PT, R10, 0x12, P4 ;  /* 0x000000120a00780c */ /* 0x000fe40002781670 */
[----:B------:R-:W-:Y:S02]  /*eca0*/  ISETP.GT.AND P3, PT, R12, 0x19, P1 ;  /* 0x000000190c00780c */ /* 0x000fe40000f64270 */
[----:B------:R-:W-:Y:S02]  /*ecb0*/  ISETP.LT.OR P2, PT, R10, 0x19, P2 ;  /* 0x000000190a00780c */ /* 0x000fe40001741670 */
[----:B------:R-:W-:-:S02]  /*ecc0*/  FSEL R163, R163, -INF , !P4 ;  /* 0xff800000a3a37808 */ /* 0x000fc40006000000 */
[----:B------:R-:W-:Y:S02]  /*ecd0*/  ISETP.GT.AND P4, PT, R12, 0x20, P1 ;  /* 0x000000200c00780c */ /* 0x000fe40000f84270 */
[----:B------:R-:W-:Y:S02]  /*ece0*/  ISETP.LT.OR P3, PT, R10, 0x1a, P3 ;  /* 0x0000001a0a00780c */ /* 0x000fe40001f61670 */
[----:B------:R-:W-:Y:S02]  /*ecf0*/  FSEL R166, R166, -INF , !P2 ;  /* 0xff800000a6a67808 */ /* 0x000fe40005000000 */
[----:B------:R-:W-:Y:S02]  /*ed00*/  ISETP.GT.AND P2, PT, R12, 0x21, P1 ;  /* 0x000000210c00780c */ /* 0x000fe40000f44270 */
[----:B------:R-:W-:Y:S02]  /*ed10*/  ISETP.LT.OR P4, PT, R10, 0x21, P4 ;  /* 0x000000210a00780c */ /* 0x000fe40002781670 */
[----:B------:R-:W-:-:S02]  /*ed20*/  FSEL R167, R167, -INF , !P3 ;  /* 0xff800000a7a77808 */ /* 0x000fc40005800000 */
[----:B------:R-:W-:Y:S02]  /*ed30*/  ISETP.GT.AND P3, PT, R12, 0x28, P1 ;  /* 0x000000280c00780c */ /* 0x000fe40000f64270 */
[----:B------:R-:W-:Y:S02]  /*ed40*/  ISETP.LT.OR P2, PT, R10, 0x22, P2 ;  /* 0x000000220a00780c */ /* 0x000fe40001741670 */
[----:B0-----:R-:W-:Y:S02]  /*ed50*/  FMNMX.FTZ R7, R6, R5, !PT ;  /* 0x0000000506077209 */ /* 0x001fe40007810000 */
[----:B------:R-:W-:Y:S02]  /*ed60*/  FMNMX.FTZ R6, R154, R9, !PT ;  /* 0x000000099a067209 */ /* 0x000fe40007810000 */
[----:B------:R-:W-:Y:S01]  /*ed70*/  FSEL R170, R170, -INF , !P4 ;  /* 0xff800000aaaa7808 */ /* 0x000fe20006000000 */
        /* <DEDUP_REMOVED lines=47> */
[----:B------:R-:W-:Y:S01]  /*f070*/  FFMA.FTZ R181, R181, UR11, -R20 ;  /* 0x0000000bb5b57c23 */ /* 0x000fe20008010814 */
[----:B------:R-:W-:Y:S01]  /*f080*/  FMNMX.FTZ R7, R152, R7, !PT ;  /* 0x0000000798077209 */ /* 0x000fe20007810000 */
[----:B------:R-:W-:Y:S01]  /*f090*/  IMAD.MOV R161, RZ, RZ, -R184 ;  /* 0x000000ffffa17224 */ /* 0x000fe200078e0ab8 */
[----:B------:R-:W-:Y:S01]  /*f0a0*/  MUFU.EX2 R13, R13 ;  /* 0x0000000d000d7308 */ /* 0x000fe20000000800 */
[----:B0-----:R-:W-:Y:S01]  /*f0b0*/  FFMA.FTZ R15, R157, UR11, -R20 ;  /* 0x0000000b9d0f7c23 */ /* 0x001fe20008010814 */
[----:B------:R-:W-:-:S02]  /*f0c0*/  FMNMX.FTZ R14, R178, R7, !PT ;  /* 0x00000007b20e7209 */ /* 0x000fc40007810000 */
[----:B------:R-:W-:Y:S02]  /*f0d0*/  FSEL R157, R5, RZ, P4 ;  /* 0x000000ff059d7208 */ /* 0x000fe40002000000 */
[----:B------:R-:W-:Y:S01]  /*f0e0*/  FMNMX.FTZ R7, R153, R14, !PT ;  /* 0x0000000e99077209 */ /* 0x000fe20007810000 */
[----:B------:R-:W-:Y:S01]  /*f0f0*/  FFMA.FTZ R14, R164, UR11, -R20 ;  /* 0x0000000ba40e7c23 */ /* 0x000fe20008010814 */
[----:B------:R-:W-:Y:S01]  /*f100*/  MUFU.EX2 R12, R12 ;  /* 0x0000000c000c7308 */ /* 0x000fe20000000800 */
[----:B------:R-:W-:Y:S01]  /*f110*/  FADD.FTZ R157, -R157, R8 ;  /* 0x000000089d9d7221 */ /* 0x000fe20000010100 */
[----:B------:R-:W-:-:S03]  /*f120*/  FMNMX.FTZ R7, R182, R7, !PT ;  /* 0x00000007b6077209 */ /* 0x000fc60007810000 */
[----:B------:R-:W-:Y:S01]  /*f130*/  FMUL.FTZ R20, R157, UR11 ;  /* 0x0000000b9d147c20 */ /* 0x000fe20008410000 */
[----:B------:R-:W-:Y:S02]  /*f140*/  FMNMX.FTZ R7, R156, R7, !PT ;  /* 0x000000079c077209 */ /* 0x000fe40007810000 */
[----:B------:R-:W-:Y:S03]  /*f150*/  MUFU.EX2 R8, R181 ;  /* 0x000000b500087308 */ /* 0x000fe60000000800 */
[----:B------:R-:W0:Y:S05]  /*f160*/  SHFL.BFLY PT, R160, R7, 0x2, 0x1f ;  /* 0x0c401f0007a07f89 */ /* 0x000e2a00000e0000 */
[----:B------:R-:W1:Y:S08]  /*f170*/  MUFU.EX2 R20, R20 ;  /* 0x0000001400147308 */ /* 0x000e700000000800 */
[----:B------:R-:W2:Y:S08]  /*f180*/  MUFU.EX2 R15, R15 ;  /* 0x0000000f000f7308 */ /* 0x000eb00000000800 */
[----:B------:R-:W-:Y:S01]  /*f190*/  MUFU.EX2 R10, R10 ;  /* 0x0000000a000a7308 */ /* 0x000fe20000000800 */
        /* <DEDUP_REMOVED lines=24> */
[----:B------:R-:W3:Y:S01]  /*f320*/  MUFU.EX2 R175, R175 ;  /* 0x000000af00af7308 */ /* 0x000ee20000000800 */
[-C--:B------:R-:W-:Y:S01]  /*f330*/  FMUL.FTZ R64, R64, R20.reuse ;  /* 0x0000001440407220 */ /* 0x080fe20000410000 */
[-C--:B------:R-:W-:Y:S01]  /*f340*/  FMUL.FTZ R65, R65, R20.reuse ;  /* 0x0000001441417220 */ /* 0x080fe20000410000 */
[-C--:B------:R-:W-:Y:S01]  /*f350*/  FMUL.FTZ R68, R68, R20.reuse ;  /* 0x0000001444447220 */ /* 0x080fe20000410000 */
[-C--:B------:R-:W-:Y:S01]  /*f360*/  FMUL.FTZ R69, R69, R20.reuse ;  /* 0x0000001445457220 */ /* 0x080fe20000410000 */
[-C--:B------:R-:W-:Y:S01]  /*f370*/  FMUL.FTZ R72, R72, R20.reuse ;  /* 0x0000001448487220 */ /* 0x080fe20000410000 */
[-C--:B------:R-:W-:Y:S01]  /*f380*/  FMUL.FTZ R73, R73, R20.reuse ;  /* 0x0000001449497220 */ /* 0x080fe20000410000 */
[----:B0-----:R-:W-:Y:S01]  /*f390*/  FMNMX.FTZ R7, R160, R7, !PT ;  /* 0x00000007a0077209 */ /* 0x001fe20007810000 */
[----:B------:R-:W-:Y:S01]  /*f3a0*/  MUFU.EX2 R168, R168 ;  /* 0x000000a800a87308 */ /* 0x000fe20000000800 */
        /* <DEDUP_REMOVED lines=15> */
[--C-:B------:R-:W-:Y:S01]  /*f4a0*/  FFMA.FTZ R155, R155, UR11, -R157.reuse ;  /* 0x0000000b9b9b7c23 */ /* 0x100fe2000801089d */
[----:B------:R-:W-:Y:S01]  /*f4b0*/  ISETP.NE.AND P1, PT, R18, R161, PT ;  /* 0x000000a11200720c */ /* 0x000fe20003f25270 */
[--C-:B------:R-:W-:Y:S01]  /*f4c0*/  FFMA.FTZ R183, R158, UR11, -R157.reuse ;  /* 0x0000000b9eb77c23 */ /* 0x100fe2000801089d */
[----:B------:R-:W-:Y:S01]  /*f4d0*/  FFMA.FTZ R200, R159, UR11, -R157 ;  /* 0x0000000b9fc87c23 */ /* 0x000fe2000801089d */
[----:B------:R-:W-:Y:S01]  /*f4e0*/  FADD.FTZ R154, -R154, R9 ;  /* 0x000000099a9a7221 */ /* 0x000fe20000010100 */
[----:B------:R0:W-:Y:S01]  /*f4f0*/  MUFU.EX2 R181, R155 ;  /* 0x0000009b00b57308 */ /* 0x0001e20000000800 */
[--C-:B------:R-:W-:Y:S01]  /*f500*/  FFMA.FTZ R199, R167, UR11, -R157.reuse ;  /* 0x0000000ba7c77c23 */ /* 0x100fe2000801089d */
[----:B------:R-:W-:Y:S01]  /*f510*/  FFMA.FTZ R201, R171, UR11, -R157 ;  /* 0x0000000babc97c23 */ /* 0x000fe2000801089d */
[----:B------:R-:W-:Y:S01]  /*f520*/  FMUL.FTZ R9, R154, UR11 ;  /* 0x0000000b9a097c20 */ /* 0x000fe20008410000 */
[----:B------:R-:W-:-:S02]  /*f530*/  IMAD.U32 R154, RZ, RZ, UR5 ;  /* 0x00000005ff9a7e24 */ /* 0x000fc4000f8e00ff */
[--C-:B------:R-:W-:Y:S01]  /*f540*/  FFMA.FTZ R203, R152, UR11, -R157.reuse ;  /* 0x0000000b98cb7c23 */ /* 0x100fe2000801089d */
[--C-:B------:R-:W-:Y:S01]  /*f550*/  FFMA.FTZ R162, R162, UR11, -R157.reuse ;  /* 0x0000000ba2a27c23 */ /* 0x100fe2000801089d */
[--C-:B------:R-:W-:Y:S01]  /*f560*/  FFMA.FTZ R163, R163, UR11, -R157.reuse ;  /* 0x0000000ba3a37c23 */ /* 0x100fe2000801089d */
[----:B------:R-:W-:Y:S01]  /*f570*/  FFMA.FTZ R166, R166, UR11, -R157 ;  /* 0x0000000ba6a67c23 */ /* 0x000fe2000801089d */
[----:B------:R-:W4:Y:S01]  /*f580*/  MUFU.EX2 R9, R9 ;  /* 0x0000000900097308 */ /* 0x000f220000000800 */
[----:B------:R-:W-:Y:S02]  /*f590*/  @!P1 IMAD R154, R154, 0x40, R19 ;  /* 0x000000409a9a9824 */ /* 0x000fe400078e0213 */
[--C-:B------:R-:W-:Y:S01]  /*f5a0*/  FFMA.FTZ R202, R178, UR11, -R157.reuse ;  /* 0x0000000bb2ca7c23 */ /* 0x100fe2000801089d */
[--C-:B------:R-:W-:Y:S01]  /*f5b0*/  FFMA.FTZ R205, R153, UR11, -R157.reuse ;  /* 0x0000000b99cd7c23 */ /* 0x100fe2000801089d */
[--C-:B------:R-:W-:Y:S01]  /*f5c0*/  FFMA.FTZ R204, R182, UR11, -R157.reuse ;  /* 0x0000000bb6cc7c23 */ /* 0x100fe2000801089d */
[--C-:B------:R-:W-:Y:S01]  /*f5d0*/  FFMA.FTZ R207, R156, UR11, -R157.reuse ;  /* 0x0000000b9ccf7c23 */ /* 0x100fe2000801089d */
[----:B0-----:R-:W-:Y:S01]  /*f5e0*/  @!P1 LEA R155, R154, UR38, 0x2 ;  /* 0x000000269a9b9c11 */ /* 0x001fe2000f8e10ff */
[--C-:B------:R-:W-:Y:S01]  /*f5f0*/  FFMA.FTZ R159, R170, UR11, -R157.reuse ;  /* 0x0000000baa9f7c23 */ /* 0x100fe2000801089d */
[----:B------:R-:W-:Y:S01]  /*f600*/  FFMA.FTZ R161, R174, UR11, -R157 ;  /* 0x0000000baea17c23 */ /* 0x000fe2000801089d */
[----:B------:R-:W0:Y:S01]  /*f610*/  MUFU.EX2 R180, R180 ;  /* 0x000000b400b47308 */ /* 0x000e220000000800 */
[----:B------:R-:W-:Y:S01]  /*f620*/  F2FP.F16.F32.PACK_AB R152, R6, R13 ;  /* 0x0000000d0698723e */ /* 0x000fe200000000ff */
[----:B------:R-:W-:Y:S01]  /*f630*/  @!P1 STS [R155+0x38400], R20 ;  /* 0x038400149b009388 */ /* 0x000fe20000000800 */
[----:B--2---:R-:W-:Y:S01]  /*f640*/  F2FP.F16.F32.PACK_AB R154, R15, R12 ;  /* 0x0000000c0f9a723e */ /* 0x004fe200000000ff */
[----:B------:R-:W-:Y:S01]  /*f650*/  FMUL.FTZ R93, R93, R20 ;  /* 0x000000145d5d7220 */ /* 0x000fe20000410000 */
[----:B-1----:R-:W-:Y:S01]  /*f660*/  F2FP.F16.F32.PACK_AB R156, R21, R10 ;  /* 0x0000000a159c723e */ /* 0x002fe200000000ff */
[----:B------:R-:W-:Y:S01]  /*f670*/  FMUL.FTZ R96, R96, R20 ;  /* 0x0000001460607220 */ /* 0x000fe20000410000 */
[----:B---3--:R-:W-:Y:S01]  /*f680*/  F2FP.F16.F32.PACK_AB R158, R175, R14 ;  /* 0x0000000eaf9e723e */ /* 0x008fe200000000ff */
[----:B----4-:R1:W-:Y:S01]  /*f690*/  @!P1 STS [R155+0x38420], R9 ;  /* 0x038420099b009388 */ /* 0x0103e20000000800 */
[----:B------:R-:W-:Y:S01]  /*f6a0*/  MUFU.EX2 R183, R183 ;  /* 0x000000b700b77308 */ /* 0x000fe20000000800 */
[----:B------:R-:W-:Y:S01]  /*f6b0*/  F2FP.F16.F32.PACK_AB R160, R169, R168 ;  /* 0x000000a8a9a0723e */ /* 0x000fe200000000ff */
        /* <DEDUP_REMOVED lines=112> */
[----:B------:R-:W-:Y:S01]  /*fdc0*/  FMUL.FTZ R151, R151, R9 ;  /* 0x0000000997977220 */ /* 0x000fe20000410000 */
[----:B------:R2:W-:Y:S01]  /*fdd0*/  STSM.16.M88.4 [R185+0x36400], R152 ;  /* 0x03640098b9007844 */ /* 0x0005e20000000200 */
[----:B------:R-:W-:Y:S01]  /*fde0*/  FFMA.FTZ R13, R20, R0, R13 ;  /* 0x00000000140d7223 */ /* 0x000fe2000001000d */
[----:B------:R-:W-:-:S02]  /*fdf0*/  FFMA.FTZ R180, R9, R3, R180 ;  /* 0x0000000309b47223 */ /* 0x000fc400000100b4 */
[----:B------:R2:W-:Y:S01]  /*fe00*/  STSM.16.M88.4 [R186], R156 ;  /* 0x0000009cba007844 */ /* 0x0005e20000000200 */
[----:B------:R-:W-:Y:S01]  /*fe10*/  MUFU.EX2 R202, R202 ;  /* 0x000000ca00ca7308 */ /* 0x000fe20000000800 */
[----:B-1----:R-:W-:Y:S01]  /*fe20*/  F2FP.F16.F32.PACK_AB R164, R177, R176 ;  /* 0x000000b0b1a4723e */ /* 0x002fe200000000ff */
[----:B------:R-:W-:Y:S01]  /*fe30*/  FADD.FTZ R13, R6, R13 ;  /* 0x0000000d060d7221 */ /* 0x000fe20000010000 */
[----:B------:R2:W-:Y:S01]  /*fe40*/  STSM.16.M88.4 [R188], R160 ;  /* 0x000000a0bc007844 */ /* 0x0005e20000000200 */
[----:B------:R-:W-:Y:S02]  /*fe50*/  FADD.FTZ R180, R181, R180 ;  /* 0x000000b4b5b47221 */ /* 0x000fe40000010000 */
[----:B------:R-:W-:Y:S02]  /*fe60*/  FADD.FTZ R12, R12, R13 ;  /* 0x0000000d0c0c7221 */ /* 0x000fe40000010000 */
[----:B------:R-:W1:Y:S01]  /*fe70*/  MUFU.EX2 R205, R205 ;  /* 0x000000cd00cd7308 */ /* 0x000e620000000800 */
        /* <DEDUP_REMOVED lines=11> */
[----:B-1----:R-:W-:Y:S01]  /*ff30*/  F2FP.F16.F32.PACK_AB R165, R205, R202 ;  /* 0x000000cacda5723e */ /* 0x002fe200000000ff */
        /* <DEDUP_REMOVED lines=8> */
[----:B0-----:R-:W-:Y:S02]  /*ffc0*/  F2FP.F16.F32.PACK_AB R167, R207, R204 ;  /* 0x000000cccfa7723e */ /* 0x001fe400000000ff */
        /* <DEDUP_REMOVED lines=8> */
[----:B------:R-:W-:Y:S01]  /*10050*/  UIADD3 UR14, UR10, 0x80, URZ ;  /* 0x000000800a0e7890 */ /* 0x000fe2000fffe03f */
[----:B------:R-:W-:Y:S01]  /*10060*/  FADD.FTZ R176, R177, R176 ;  /* 0x000000b0b1b07221 */ /* 0x000fe20000010000 */
[----:B------:R-:W-:Y:S01]  /*10070*/  UMOV UR15, 0x40000040 ;  /* 0x40000040000f7882 */ /* 0x000fe20000000000 */
[----:B------:R-:W-:Y:S02]  /*10080*/  FADD.FTZ R205, R205, R202 ;  /* 0x000000cacdcd7221 */ /* 0x000fe40000010000 */
[----:B------:R-:W-:Y:S02]  /*10090*/  FADD.FTZ R179, R179, R176 ;  /* 0x000000b0b3b37221 */ /* 0x000fe40000010000 */
[----:B------:R-:W-:Y:S02]  /*100a0*/  FADD.FTZ R204, R204, R205 ;  /* 0x000000cdcccc7221 */ /* 0x000fe40000010000 */
[----:B------:R-:W-:-:S02]  /*100b0*/  FADD.FTZ R0, R8, R179 ;  /* 0x000000b308007221 */ /* 0x000fc40000010000 */
[----:B------:R-:W-:Y:S01]  /*100c0*/  FADD.FTZ R3, R207, R204 ;  /* 0x000000cccf037221 */ /* 0x000fe20000010000 */
[----:B------:R-:W-:Y:S02]  /*100d0*/  WARPGROUP.DEPBAR.LE gsb0, 0x0 ;  /* 0x00008000000079c5 */ /* 0x000fe40000010000 */
[----:B------:R-:W-:-:S13]  /*100e0*/  WARPGROUP.ARRIVE ;  /* 0x00000000000079c5 */ /* 0x000fda0000000000 */
[----:B------:R-:W-:Y:S01]  /*100f0*/  HGMMA.64x256x16.F32 R24, R156, gdesc[UR12].tnspB, R24, gsb0 ;  /* 0x43e0000c9c187df0 */ /* 0x000fe20008000818 */
[----:B------:R-:W-:Y:S01]  /*10100*/  UIADD3 UR14, UR10, 0x100, URZ ;  /* 0x000001000a0e7890 */ /* 0x000fe2000fffe03f */
[----:B------:R-:W-:Y:S01]  /*10110*/  UMOV UR15, 0x40000040 ;  /* 0x40000040000f7882 */ /* 0x000fe20000000000 */
[----:B------:R-:W-:Y:S01]  /*10120*/  UIADD3 UR10, UR10, 0x180, URZ ;  /* 0x000001800a0a7890 */ /* 0x000fe2000fffe03f */
[----:B------:R-:W-:Y:S02]  /*10130*/  WARPGROUP.DEPBAR.LE gsb0, 0x0 ;  /* 0x00008000000079c5 */ /* 0x000fe40000010000 */
[----:B------:R-:W-:-:S15]  /*10140*/  WARPGROUP.ARRIVE ;  /* 0x00000000000079c5 */ /* 0x000fde0000000000 */
[----:B------:R-:W-:-:S07]  /*10150*/  NOP ;  /* 0x0000000000007918 */ /* 0x000fce0000000000 */
        /* <DEDUP_REMOVED lines=18> */
.L_x_2000:
        /* <DEDUP_REMOVED lines=9> */
.L_x_1982:
[----:B------:R-:W0:Y:S01]  /*10310*/  SHFL.BFLY PT, R9, R0, 0x2, 0x1f ;  /* 0x0c401f0000097f89 */ /* 0x000e2200000e0000 */
[----:B------:R-:W-:Y:S02]  /*10320*/  IMAD.U32 R8, RZ, RZ, UR11 ;  /* 0x0000000bff087e24 */ /* 0x000fe4000f8e00ff */
[----:B------:R-:W-:Y:S01]  /*10330*/  IMAD.U32 R12, RZ, RZ, UR11 ;  /* 0x0000000bff0c7e24 */ /* 0x000fe2000f8e00ff */
[----:B------:R-:W1:Y:S01]  /*10340*/  SHFL.BFLY PT, R6, R3, 0x2, 0x1f ;  /* 0x0c401f0003067f89 */ /* 0x000e6200000e0000 */
[----:B------:R-:W-:Y:S01]  /*10350*/  VIADD R220, R220, 0x1 ;  /* 0x00000001dcdc7836 */ /* 0x000fe20000000000 */
[----:B------:R-:W-:Y:S08]  /*10360*/  BAR.ARV 0x8, 0x100 ;  /* 0x0204000000007b1d */ /* 0x000ff00000002000 */
[----:B------:R-:W-:Y:S01]  /*10370*/  BAR.SYNC.DEFER_BLOCKING 0xf, 0x100 ;  /* 0x03c4000000007b1d */ /* 0x000fe20000010000 */
[----:B0-----:R-:W-:Y:S01]  /*10380*/  FADD.FTZ R4, R9, R0 ;  /* 0x0000000009047221 */ /* 0x001fe20000010000 */
[----:B------:R-:W-:-:S02]  /*10390*/  IMAD.MOV.U32 R0, RZ, RZ, RZ ;  /* 0x000000ffff007224 */ /* 0x000fc400078e00ff */
[----:B-1----:R-:W-:Y:S02]  /*103a0*/  FADD.FTZ R6, R6, R3 ;  /* 0x0000000306067221 */ /* 0x002fe40000010000 */
[----:B------:R-:W0:Y:S04]  /*103b0*/  SHFL.BFLY PT, R9, R4, 0x1, 0x1f ;  /* 0x0c201f0004097f89 */ /* 0x000e2800000e0000 */
[----:B------:R-:W1:Y:S01]  /*103c0*/  SHFL.BFLY PT, R11, R6, 0x1, 0x1f ;  /* 0x0c201f00060b7f89 */ /* 0x000e6200000e0000 */
[----:B0-----:R-:W-:Y:S01]  /*103d0*/  FADD.FTZ R10, R4, R9 ;  /* 0x00000009040a7221 */ /* 0x001fe20000010000 */
[----:B------:R-:W-:Y:S02]  /*103e0*/  IMAD.MOV R9, RZ, RZ, -R184 ;  /* 0x000000ffff097224 */ /* 0x000fe400078e0ab8 */
[----:B------:R-:W-:Y:S01]  /*103f0*/  IMAD.U32 R4, RZ, RZ, UR36 ;  /* 0x00000024ff047e24 */ /* 0x000fe2000f8e00ff */
[----:B------:R-:W-:Y:S01]  /*10400*/  UIADD3 UR36, UR36, 0x1, URZ ;  /* 0x0000000124247890 */ /* 0x000fe2000fffe03f */
[----:B------:R-:W-:-:S02]  /*10410*/  FSETP.NE.FTZ.AND P1, PT, R10, RZ, PT ;  /* 0x000000ff0a00720b */ /* 0x000fc40003f35000 */
[----:B------:R-:W-:Y:S01]  /*10420*/  ISETP.NE.AND P0, PT, R18, R9, PT ;  /* 0x000000091200720c */ /* 0x000fe20003f05270 */
[----:B-1----:R-:W-:Y:S01]  /*10430*/  FADD.FTZ R9, R6, R11 ;  /* 0x0000000b06097221 */ /* 0x002fe20000010000 */
[----:B------:R-:W-:-:S04]  /*10440*/  UISETP.NE.AND UP0, UPT, UR36, 0x2, UPT ;  /* 0x000000022400788c */ /* 0x000fc8000bf05270 */
[----:B------:R-:W-:Y:S01]  /*10450*/  FSETP.NE.FTZ.AND P2, PT, R9, RZ, PT ;  /* 0x000000ff0900720b */ /* 0x000fe20003f55000 */
[----:B------:R-:W-:Y:S02]  /*10460*/  USEL UR4, URZ, 0x1, UP0 ;  /* 0x000000013f047887 */ /* 0x000fe40008000000 */
[----:B------:R-:W-:Y:S02]  /*10470*/  USEL UR36, UR36, URZ, UP0 ;  /* 0x0000003f24247287 */ /* 0x000fe40008000000 */
[----:B------:R-:W0:Y:S01]  /*10480*/  @P1 MUFU.RCP R0, R10 ;  /* 0x0000000a00001308 */ /* 0x000e220000001000 */
[----:B------:R-:W-:Y:S01]  /*10490*/  @P1 FMUL.FTZ R8, R8, 0.69314718246459960938 ;  /* 0x3f31721808081820 */ /* 0x000fe20000410000 */
[----:B------:R-:W-:Y:S01]  /*104a0*/  @!P0 IMAD R3, R4, 0x40, R19 ;  /* 0x0000004004038824 */ /* 0x000fe200078e0213 */
[----:B------:R-:W-:Y:S01]  /*104b0*/  LOP3.LUT R2, R2, UR4, RZ, 0x3c, !PT ;  /* 0x0000000402027c12 */ /* 0x000fe2000f8e3cff */
[----:B------:R-:W-:-:S03]  /*104c0*/  IMAD.MOV.U32 R4, RZ, RZ, RZ ;  /* 0x000000ffff047224 */ /* 0x000fc600078e00ff */
[----:B------:R-:W-:Y:S01]  /*104d0*/  @!P0 LEA R3, R3, UR38, 0x2 ;  /* 0x0000002603038c11 */ /* 0x000fe2000f8e10ff */
[----:B------:R-:W1:Y:S08]  /*104e0*/  @P1 MUFU.LG2 R10, R10 ;  /* 0x0000000a000a1308 */ /* 0x000e700000000c00 */
[----:B------:R-:W2:Y:S01]  /*104f0*/  @P2 MUFU.RCP R4, R9 ;  /* 0x0000000900042308 */ /* 0x000ea20000001000 */
        /* <DEDUP_REMOVED lines=8> */
[----:B-1----:R-:W-:Y:S01]  /*10580*/  @P1 FMUL.FTZ R13, R10, 0.69314718246459960938 ;  /* 0x3f3172180a0d1820 */ /* 0x002fe20000410000 */
[-C--:B------:R-:W-:Y:S01]  /*10590*/  FMUL.FTZ R216, R36, R0.reuse ;  /* 0x0000000024d87220 */ /* 0x080fe20000410000 */
[-C--:B------:R-:W-:Y:S01]  /*105a0*/  FMUL.FTZ R213, R37, R0.reuse ;  /* 0x0000000025d57220 */ /* 0x080fe20000410000 */
[-C--:B------:R-:W-:Y:S01]  /*105b0*/  FMUL.FTZ R214, R40, R0.reuse ;  /* 0x0000000028d67220 */ /* 0x080fe20000410000 */
[-C--:B------:R-:W-:Y:S01]  /*105c0*/  FMUL.FTZ R211, R41, R0.reuse ;  /* 0x0000000029d37220 */ /* 0x080fe20000410000 */
[-C--:B------:R-:W-:Y:S01]  /*105d0*/  FMUL.FTZ R212, R44, R0.reuse ;  /* 0x000000002cd47220 */ /* 0x080fe20000410000 */
[-C--:B------:R-:W-:Y:S01]  /*105e0*/  FMUL.FTZ R209, R45, R0.reuse ;  /* 0x000000002dd17220 */ /* 0x080fe20000410000 */
[-C--:B------:R-:W-:Y:S01]  /*105f0*/  FMUL.FTZ R210, R48, R0.reuse ;  /* 0x0000000030d27220 */ /* 0x080fe20000410000 */
[----:B--2---:R1:W-:Y:S01]  /*10600*/  @!P0 STS [R3+0x38420], R4 ;  /* 0x0384200403008388 */ /* 0x0043e20000000800 */
[----:B0-----:R-:W-:Y:S01]  /*10610*/  @P2 FMUL.FTZ R9, R12, 0.69314718246459960938 ;  /* 0x3f3172180c092820 */ /* 0x001fe20000410000 */
[-C--:B------:R-:W-:Y:S01]  /*10620*/  FMUL.FTZ R207, R49, R0.reuse ;  /* 0x0000000031cf7220 */ /* 0x080fe20000410000 */
[-C--:B------:R-:W-:Y:S01]  /*10630*/  FMUL.FTZ R208, R52, R0.reuse ;  /* 0x0000000034d07220 */ /* 0x080fe20000410000 */
[-C--:B------:R-:W-:Y:S01]  /*10640*/  FMUL.FTZ R205, R53, R0.reuse ;  /* 0x0000000035cd7220 */ /* 0x080fe20000410000 */
[-C--:B------:R-:W-:Y:S01]  /*10650*/  FMUL.FTZ R206, R56, R0.reuse ;  /* 0x0000000038ce7220 */ /* 0x080fe20000410000 */
[-C--:B------:R-:W-:Y:S01]  /*10660*/  FMUL.FTZ R203, R57, R0.reuse ;  /* 0x0000000039cb7220 */ /* 0x080fe20000410000 */
[-C--:B------:R-:W-:Y:S01]  /*10670*/  FMUL.FTZ R204, R60, R0.reuse ;  /* 0x000000003ccc7220 */ /* 0x080fe20000410000 */
        /* <DEDUP_REMOVED lines=46> */
[----:B-1----:R-:W-:Y:S01]  /*10960*/  IMAD.MOV.U32 R3, RZ, RZ, -0x800000 ;  /* 0xff800000ff037424 */ /* 0x002fe200078e00ff */
[----:B------:R-:W-:Y:S01]  /*10970*/  PLOP3.LUT P0, PT, PT, PT, PT, 0x8, 0x0 ;  /* 0x000000000000781c */ /* 0x000fe20003f0e170 */
[----:B------:R-:W-:-:S02]  /*10980*/  IMAD.MOV.U32 R0, RZ, RZ, -0x800000 ;  /* 0xff800000ff007424 */ /* 0x000fc400078e00ff */
        /* <DEDUP_REMOVED lines=67> */
.L_x_1912:
[----:B------:R-:W0:Y:S08]  /*10dc0*/  S2UR UR39, SR_CgaCtaId ;  /* 0x00000000002779c3 */ /* 0x000e300000008800 */
[----:B------:R-:W-:Y:S06]  /*10dd0*/  BAR.SYNC.DEFER_BLOCKING 0x5, 0x180 ;  /* 0x0146000000007b1d */ /* 0x000fec0000010000 */
[----:B------:R-:W-:Y:S01]  /*10de0*/  UMOV UR38, 0x400 ;  /* 0x0000040000267882 */ /* 0x000fe20000000000 */
[----:B------:R-:W-:Y:S01]  /*10df0*/  BSSY B0, `(.L_x_2002) ;  /* 0x00002a9000007945 */ /* 0x000fe20003800000 */
[----:B0-----:R-:W-:-:S09]  /*10e00*/  ULEA UR38, UR39, UR38, 0x18 ;  /* 0x0000002627267291 */ /* 0x001fd2000f8ec03f */
[----:B------:R-:W0:Y:S01]  /*10e10*/  LDS R17, [UR38+0x388d0] ;  /* 0x0388d026ff117984 */ /* 0x000e220008000800 */
[----:B------:R-:W-:Y:S06]  /*10e20*/  BAR.ARV 0x4, 0x180 ;  /* 0x0106000000007b1d */ /* 0x000fec0000002000 */
[----:B------:R-:W-:Y:S05]  /*10e30*/  @P0 BRA `(.L_x_2003) ;  /* 0x0000001c00980947 */ /* 0x000fea0003800000 */
[----:B------:R-:W1:Y:S01]  /*10e40*/  S2UR UR6, SR_SWINHI ;  /* 0x00000000000679c3 */ /* 0x000e620000002f00 */
        /* <DEDUP_REMOVED lines=14> */
[----:B-1----:R-:W-:Y:S01]  /*10f30*/  UMOV UR5, UR6 ;  /* 0x0000000600057c82 */ /* 0x002fe20008000000 */
[----:B------:R-:W-:Y:S01]  /*10f40*/  F2FP.F16.F32.PACK_AB R146, R149, R148 ;  /* 0x000000949592723e */ /* 0x000fe200000000ff */
[----:B------:R-:W-:Y:S01]  /*10f50*/  IMAD.U32 R28, RZ, RZ, UR4 ;  /* 0x00000004ff1c7e24 */ /* 0x000fe2000f8e00ff */
[----:B------:R-:W-:Y:S01]  /*10f60*/  F2FP.F16.F32.PACK_AB R147, R151, R150 ;  /* 0x000000969793723e */ /* 0x000fe200000000ff */
[----:B------:R-:W-:-:S02]  /*10f70*/  IMAD.U32 R29, RZ, RZ, UR5 ;  /* 0x00000005ff1d7e24 */ /* 0x000fc4000f8e00ff */
[----:B------:R-:W-:-:S04]  /*10f80*/  IMAD.WIDE R4, R226, 0x2, R28 ;  /* 0x00000002e2047825 */ /* 0x000fc800078e021c */
[----:B------:R-:W-:Y:S01]  /*10f90*/  IMAD.WIDE R28, R7, 0x2, R28 ;  /* 0x00000002071c7825 */ /* 0x000fe200078e021c */
[C---:B------:R-:W-:Y:S02]  /*10fa0*/  IADD3 R57, P4, R4.reuse, 0x60, RZ ;  /* 0x0000006004397810 */ /* 0x040fe40007f9e0ff */
[C---:B------:R-:W-:Y:S02]  /*10fb0*/  IADD3 R53, P0, R4.reuse, 0x40, RZ ;  /* 0x0000004004357810 */ /* 0x040fe40007f1e0ff */
[----:B------:R-:W-:Y:S01]  /*10fc0*/  LOP3.LUT R52, R57, 0x380, RZ, 0xc0, !PT ;  /* 0x0000038039347812 */ /* 0x000fe200078ec0ff */
[--C-:B------:R-:W-:Y:S01]  /*10fd0*/  IMAD.X R65, RZ, RZ, R5.reuse, P4 ;  /* 0x000000ffff417224 */ /* 0x100fe200020e0605 */
[----:B------:R-:W-:Y:S01]  /*10fe0*/  IADD3 R49, P1, R4, 0x20, RZ ;  /* 0x0000002004317810 */ /* 0x000fe20007f3e0ff */
[--C-:B------:R-:W-:Y:S01]  /*10ff0*/  IMAD.X R37, RZ, RZ, R5.reuse, P0 ;  /* 0x000000ffff257224 */ /* 0x100fe200000e0605 */
[----:B------:R-:W-:Y:S02]  /*11000*/  LOP3.LUT R36, R53, 0x380, RZ, 0xc0, !PT ;  /* 0x0000038035247812 */ /* 0x000fe400078ec0ff */
[----:B------:R-:W-:Y:S01]  /*11010*/  SHF.R.U64 R52, R52, 0x3, RZ ;  /* 0x0000000334347819 */ /* 0x000fe200000012ff */
[----:B------:R-:W-:Y:S01]  /*11020*/  IMAD.X R33, RZ, RZ, R5, P1 ;  /* 0x000000ffff217224 */ /* 0x000fe200008e0605 */
[----:B------:R-:W-:-:S02]  /*11030*/  IADD3 R41, P3, R4, 0x2000, RZ ;  /* 0x0000200004297810 */ /* 0x000fc40007f7e0ff */
[----:B------:R-:W-:Y:S02]  /*11040*/  LOP3.LUT R32, R49, 0x380, RZ, 0xc0, !PT ;  /* 0x0000038031207812 */ /* 0x000fe400078ec0ff */
[----:B------:R-:W-:Y:S01]  /*11050*/  SHF.R.U64 R36, R36, 0x3, RZ ;  /* 0x0000000324247819 */ /* 0x000fe200000012ff */
[--C-:B------:R-:W-:Y:S01]  /*11060*/  IMAD.X R101, RZ, RZ, R5.reuse, P3 ;  /* 0x000000ffff657224 */ /* 0x100fe200018e0605 */
[----:B------:R-:W-:Y:S02]  /*11070*/  IADD3 R44, P2, R4, 0x2060, RZ ;  /* 0x00002060042c7810 */ /* 0x000fe40007f5e0ff */
[----:B------:R-:W-:Y:S02]  /*11080*/  LOP3.LUT R64, R52, R57, RZ, 0x3c, !PT ;  /* 0x0000003934407212 */ /* 0x000fe400078e3cff */
[----:B------:R-:W-:Y:S01]  /*11090*/  SHF.R.U64 R32, R32, 0x3, RZ ;  /* 0x0000000320207819 */ /* 0x000fe200000012ff */
[----:B------:R-:W-:Y:S01]  /*110a0*/  IMAD.X R113, RZ, RZ, R5, P2 ;  /* 0x000000ffff717224 */ /* 0x000fe200010e0605 */
[----:B------:R-:W-:-:S02]  /*110b0*/  LOP3.LUT R36, R36, R53, RZ, 0x3c, !PT ;  /* 0x0000003524247212 */ /* 0x000fc400078e3cff */
[----:B------:R-:W-:Y:S02]  /*110c0*/  LOP3.LUT R52, R41, 0x380, RZ, 0xc0, !PT ;  /* 0x0000038029347812 */ /* 0x000fe400078ec0ff */
[----:B------:R-:W-:Y:S02]  /*110d0*/  IADD3 R48, P6, R4, 0x2020, RZ ;  /* 0x0000202004307810 */ /* 0x000fe40007fde0ff */
[----:B------:R-:W-:Y:S02]  /*110e0*/  LOP3.LUT R53, R44, 0x380, RZ, 0xc0, !PT ;  /* 0x000003802c357812 */ /* 0x000fe400078ec0ff */
[----:B------:R-:W-:Y:S01]  /*110f0*/  LOP3.LUT R32, R32, R49, RZ, 0x3c, !PT ;  /* 0x0000003120207212 */ /* 0x000fe200078e3cff */
[----:B------:R-:W-:Y:S01]  /*11100*/  IMAD.X R105, RZ, RZ, R5, P6 ;  /* 0x000000ffff697224 */ /* 0x000fe200030e0605 */
[----:B------:R-:W-:Y:S02]  /*11110*/  SHF.R.U64 R52, R52, 0x3, RZ ;  /* 0x0000000334347819 */ /* 0x000fe400000012ff */
[----:B------:R-:W-:-:S02]  /*11120*/  IADD3 R8, P1, R4, 0x4000, RZ ;  /* 0x0000400004087810 */ /* 0x000fc40007f3e0ff */
[----:B------:R-:W-:Y:S02]  /*11130*/  LOP3.LUT R49, R48, 0x380, RZ, 0xc0, !PT ;  /* 0x0000038030317812 */ /* 0x000fe400078ec0ff */
[----:B------:R-:W-:Y:S01]  /*11140*/  SHF.R.U64 R53, R53, 0x3, RZ ;  /* 0x0000000335357819 */ /* 0x000fe200000012ff */
[--C-:B------:R-:W-:Y:S01]  /*11150*/  IMAD.X R123, RZ, RZ, R5.reuse, P1 ;  /* 0x000000ffff7b7224 */ /* 0x100fe200008e0605 */
[----:B------:R-:W-:Y:S02]  /*11160*/  IADD3 R10, P3, R4, 0x4060, RZ ;  /* 0x00004060040a7810 */ /* 0x000fe40007f7e0ff */
[----:B------:R-:W-:Y:S02]  /*11170*/  LOP3.LUT R100, R52, R41, RZ, 0x3c, !PT ;  /* 0x0000002934647212 */ /* 0x000fe400078e3cff */
[----:B------:R-:W-:Y:S01]  /*11180*/  IADD3 R45, P5, R4, 0x2040, RZ ;  /* 0x00002040042d7810 */ /* 0x000fe20007fbe0ff */
[----:B------:R-:W-:Y:S01]  /*11190*/  IMAD.X R9, RZ, RZ, R5, P3 ;  /* 0x000000ffff097224 */ /* 0x000fe200018e0605 */
[----:B------:R-:W-:-:S02]  /*111a0*/  SHF.R.U64 R49, R49, 0x3, RZ ;  /* 0x0000000331317819 */ /* 0x000fc400000012ff */
[----:B------:R-:W-:Y:S01]  /*111b0*/  LOP3.LUT R112, R53, R44, RZ, 0x3c, !PT ;  /* 0x0000002c35707212 */ /* 0x000fe200078e3cff */
[--C-:B------:R-:W-:Y:S01]  /*111c0*/  IMAD.X R109, RZ, RZ, R5.reuse, P5 ;  /* 0x000000ffff6d7224 */ /* 0x100fe200028e0605 */
[----:B------:R-:W-:Y:S02]  /*111d0*/  LOP3.LUT R41, R8, 0x380, RZ, 0xc0, !PT ;  /* 0x0000038008297812 */ /* 0x000fe400078ec0ff */
[----:B------:R-:W-:Y:S02]  /*111e0*/  IADD3 R40, P4, R4, 0x4040, RZ ;  /* 0x0000404004287810 */ /* 0x000fe40007f9e0ff */
[----:B------:R-:W-:Y:S02]  /*111f0*/  LOP3.LUT R53, R10, 0x380, RZ, 0xc0, !PT ;  /* 0x000003800a357812 */ /* 0x000fe400078ec0ff */
[----:B------:R-:W-:Y:S01]  /*11200*/  LOP3.LUT R56, R45, 0x380, RZ, 0xc0, !PT ;  /* 0x000003802d387812 */ /* 0x000fe200078ec0ff */
[----:B------:R-:W-:Y:S01]  /*11210*/  IMAD.X R131, RZ, RZ, R5, P4 ;  /* 0x000000ffff837224 */ /* 0x000fe200020e0605 */
[----:B------:R-:W-:-:S02]  /*11220*/  LOP3.LUT R104, R49, R48, RZ, 0x3c, !PT ;  /* 0x0000003031687212 */ /* 0x000fc400078e3cff */
[----:B------:R-:W-:Y:S02]  /*11230*/  SHF.R.U64 R41, R41, 0x3, RZ ;  /* 0x0000000329297819 */ /* 0x000fe400000012ff */
[----:B------:R-:W-:Y:S02]  /*11240*/  LOP3.LUT R49, R40, 0x380, RZ, 0xc0, !PT ;  /* 0x0000038028317812 */ /* 0x000fe400078ec0ff */
[----:B------:R-:W-:Y:S02]  /*11250*/  SHF.R.U64 R53, R53, 0x3, RZ ;  /* 0x0000000335357819 */ /* 0x000fe400000012ff */
[----:B------:R-:W-:Y:S02]  /*11260*/  IADD3 R7, P6, R4, 0x6000, RZ ;  /* 0x0000600004077810 */ /* 0x000fe40007fde0ff */
[----:B------:R-:W-:Y:S02]  /*11270*/  SHF.R.U64 R56, R56, 0x3, RZ ;  /* 0x0000000338387819 */ /* 0x000fe400000012ff */
[----:B------:R-:W-:Y:S01]  /*11280*/  LOP3.LUT R122, R41, R8, RZ, 0x3c, !PT ;  /* 0x00000008297a7212 */ /* 0x000fe200078e3cff */
[----:B------:R-:W-:Y:S01]  /*11290*/  IMAD.X R11, RZ, RZ, R5, P6 ;  /* 0x000000ffff0b7224 */ /* 0x000fe200030e0605 */
[----:B------:R-:W-:-:S02]  /*112a0*/  IADD3 R24, P0, R4, 0x4020, RZ ;  /* 0x0000402004187810 */ /* 0x000fc40007f1e0ff */
[----:B------:R-:W-:Y:S02]  /*112b0*/  SHF.R.U64 R49, R49, 0x3, RZ ;  /* 0x0000000331317819 */ /* 0x000fe400000012ff */
[----:B------:R-:W-:Y:S01]  /*112c0*/  LOP3.LUT R8, R53, R10, RZ, 0x3c, !PT ;  /* 0x0000000a35087212 */ /* 0x000fe200078e3cff */
[----:B------:R-:W-:Y:S01]  /*112d0*/  IMAD.X R127, RZ, RZ, R5, P0 ;  /* 0x000000ffff7f7224 */ /* 0x000fe200000e0605 */
[----:B------:R-:W-:Y:S02]  /*112e0*/  IADD3 R20, P1, R4, 0x6060, RZ ;  /* 0x0000606004147810 */ /* 0x000fe40007f3e0ff */
[----:B------:R-:W-:Y:S02]  /*112f0*/  LOP3.LUT R10, R7, 0x380, RZ, 0xc0, !PT ;  /* 0x00000380070a7812 */ /* 0x000fe400078ec0ff */
[----:B------:R-:W-:Y:S02]  /*11300*/  LOP3.LUT R108, R56, R45, RZ, 0x3c, !PT ;  /* 0x0000002d386c7212 */ /* 0x000fe400078e3cff */
[----:B------:R-:W-:-:S02]  /*11310*/  IADD3 R12, P5, R4, 0x6020, RZ ;  /* 0x00006020040c7810 */ /* 0x000fc40007fbe0ff */
[----:B------:R-:W-:Y:S02]  /*11320*/  LOP3.LUT R45, R24, 0x380, RZ, 0xc0, !PT ;  /* 0x00000380182d7812 */ /* 0x000fe400078ec0ff */
[----:B------:R-:W-:Y:S01]  /*11330*/  LOP3.LUT R130, R49, R40, RZ, 0x3c, !PT ;  /* 0x0000002831827212 */ /* 0x000fe200078e3cff */
[----:B------:R-:W-:Y:S01]  /*11340*/  IMAD.X R13, RZ, RZ, R5, P5 ;  /* 0x000000ffff0d7224 */ /* 0x000fe200028e0605 */
[----:B------:R-:W-:Y:S02]  /*11350*/  LOP3.LUT R49, R20, 0x380, RZ, 0xc0, !PT ;  /* 0x0000038014317812 */ /* 0x000fe400078ec0ff */
[----:B------:R-:W-:Y:S02]  /*11360*/  SHF.R.U64 R10, R10, 0x3, RZ ;  /* 0x000000030a0a7819 */ /* 0x000fe400000012ff */
[----:B------:R-:W-:Y:S02]  /*11370*/  SHF.R.U64 R45, R45, 0x3, RZ ;  /* 0x000000032d2d7819 */ /* 0x000fe400000012ff */
[----:B------:R-:W-:-:S02]  /*11380*/  SHF.R.U64 R49, R49, 0x3, RZ ;  /* 0x0000000331317819 */ /* 0x000fc400000012ff */
[----:B------:R-:W-:Y:S02]  /*11390*/  LOP3.LUT R10, R10, R7, RZ, 0x3c, !PT ;  /* 0x000000070a0a7212 */ /* 0x000fe400078e3cff */
[----:B------:R-:W-:Y:S02]  /*113a0*/  LOP3.LUT R25, R4, 0x380, RZ, 0xc0, !PT ;  /* 0x0000038004197812 */ /* 0x000fe400078ec0ff */
[----:B------:R-:W-:Y:S02]  /*113b0*/  IADD3 R7, P5, R28, 0x4000, RZ ;  /* 0x000040001c077810 */ /* 0x000fe40007fbe0ff */
[----:B------:R-:W-:Y:S02]  /*113c0*/  IADD3 R14, P2, R4, 0x6040, RZ ;  /* 0x00006040040e7810 */ /* 0x000fe40007f5e0ff */
[----:B------:R-:W-:Y:S02]  /*113d0*/  LOP3.LUT R126, R45, R24, RZ, 0x3c, !PT ;  /* 0x000000182d7e7212 */ /* 0x000fe400078e3cff */
[----:B------:R-:W-:Y:S01]  /*113e0*/  LOP3.LUT R24, R49, R20, RZ, 0x3c, !PT ;  /* 0x0000001431187212 */ /* 0x000fe200078e3cff */
[----:B------:R-:W-:Y:S01]  /*113f0*/  IMAD.X R15, RZ, RZ, R5, P2 ;  /* 0x000000ffff0f7224 */ /* 0x000fe200010e0605 */
[----:B------:R-:W-:-:S02]  /*11400*/  SHF.R.U64 R25, R25, 0x3, RZ ;  /* 0x0000000319197819 */ /* 0x000fc400000012ff */
[----:B------:R-:W-:Y:S02]  /*11410*/  LOP3.LUT R20, R7, 0x380, RZ, 0xc0, !PT ;  /* 0x0000038007147812 */ /* 0x000fe400078ec0ff */
[----:B------:R-:W-:Y:S02]  /*11420*/  LOP3.LUT R45, R14, 0x380, RZ, 0xc0, !PT ;  /* 0x000003800e2d7812 */ /* 0x000fe400078ec0ff */
[----:B------:R-:W-:Y:S01]  /*11430*/  LOP3.LUT R4, R25, R4, RZ, 0x3c, !PT ;  /* 0x0000000419047212 */ /* 0x000fe200078e3cff */
[----:B------:R-:W-:Y:S01]  /*11440*/  IMAD.X R25, RZ, RZ, R5, P1 ;  /* 0x000000ffff197224 */ /* 0x000fe200008e0605 */
[----:B------:R-:W-:Y:S02]  /*11450*/  SHF.R.U64 R20, R20, 0x3, RZ ;  /* 0x0000000314147819 */ /* 0x000fe400000012ff */
[----:B------:R-:W-:Y:S02]  /*11460*/  IADD3 R49, P2, R28, 0x1000, RZ ;  /* 0x000010001c317810 */ /* 0x000fe40007f5e0ff */
[----:B------:R-:W-:-:S02]  /*11470*/  SHF.R.U64 R45, R45, 0x3, RZ ;  /* 0x000000032d2d7819 */ /* 0x000fc400000012ff */
[----:B------:R-:W-:Y:S02]  /*11480*/  LOP3.LUT R20, R20, R7, RZ, 0x3c, !PT ;  /* 0x0000000714147212 */ /* 0x000fe400078e3cff */
[----:B------:R-:W-:Y:S02]  /*11490*/  MOV R53, R4 ;  /* 0x0000000400357202 */ /* 0x000fe40000000f00 */
[----:B------:R-:W-:Y:S02]  /*114a0*/  LOP3.LUT R48, R49, 0x380, RZ, 0xc0, !PT ;  /* 0x0000038031307812 */ /* 0x000fe400078ec0ff */
[----:B------:R-:W-:Y:S02]  /*114b0*/  F2FP.F16.F32.PACK_AB R4, R21, R181 ;  /* 0x000000b51504723e */ /* 0x000fe400000000ff */
[----:B------:R-:W-:Y:S02]  /*114c0*/  F2FP.F16.F32.PACK_AB R5, R27, R26 ;  /* 0x0000001a1b05723e */ /* 0x000fe400000000ff */
[----:B------:R-:W-:-:S02]  /*114d0*/  F2FP.F16.F32.PACK_AB R7, R31, R30 ;  /* 0x0000001e1f07723e */ /* 0x000fc400000000ff */
[----:B------:R-:W-:Y:S02]  /*114e0*/  LOP3.LUT R41, R12, 0x380, RZ, 0xc0, !PT ;  /* 0x000003800c297812 */ /* 0x000fe400078ec0ff */
[----:B------:R-:W-:Y:S01]  /*114f0*/  LOP3.LUT R14, R45, R14, RZ, 0x3c, !PT ;  /* 0x0000000e2d0e7212 */ /* 0x000fe200078e3cff */
[----:B------:R1:W-:Y:S01]  /*11500*/  STSM.16.M88.4 [R53], R4 ;  /* 0x0000000435007844 */ /* 0x0003e20000000200 */
[----:B------:R-:W-:Y:S02]  /*11510*/  IADD3 R45, P3, R28, 0x2000, RZ ;  /* 0x000020001c2d7810 */ /* 0x000fe40007f7e0ff */
[----:B------:R-:W-:Y:S01]  /*11520*/  SHF.R.U64 R48, R48, 0x3, RZ ;  /* 0x0000000330307819 */ /* 0x000fe200000012ff */
[----:B------:R-:W2:Y:S01]  /*11530*/  SHFL.IDX PT, R4, R221, RZ, 0x1f ;  /* 0x00001fffdd047589 */ /* 0x000ea200000e0000 */
[----:B------:R-:W-:Y:S02]  /*11540*/  SHF.R.U64 R41, R41, 0x3, RZ ;  /* 0x0000000329297819 */ /* 0x000fe400000012ff */
[----:B------:R-:W-:-:S02]  /*11550*/  LOP3.LUT R44, R45, 0x380, RZ, 0xc0, !PT ;  /* 0x000003802d2c7812 */ /* 0x000fc400078ec0ff */
[----:B------:R-:W-:Y:S01]  /*11560*/  LOP3.LUT R48, R48, R49, RZ, 0x3c, !PT ;  /* 0x0000003130307212 */ /* 0x000fe200078e3cff */
[----:B------:R-:W-:Y:S01]  /*11570*/  IMAD.X R49, RZ, RZ, R29, P2 ;  /* 0x000000ffff317224 */ /* 0x000fe200010e061d */
[----:B------:R-:W-:Y:S02]  /*11580*/  LOP3.LUT R12, R41, R12, RZ, 0x3c, !PT ;  /* 0x0000000c290c7212 */ /* 0x000fe400078e3cff */
[----:B------:R-:W-:Y:S02]  /*11590*/  IADD3 R41, P4, R28, 0x3000, RZ ;  /* 0x000030001c297810 */ /* 0x000fe40007f9e0ff */
[----:B------:R-:W-:Y:S02]  /*115a0*/  SHF.R.U64 R44, R44, 0x3, RZ ;  /* 0x000000032c2c7819 */ /* 0x000fe400000012ff */
[C---:B------:R-:W-:Y:S02]  /*115b0*/  IADD3 R61, P6, R28.reuse, 0x5000, RZ ;  /* 0x000050001c3d7810 */ /* 0x040fe40007fde0ff */
[----:B------:R-:W-:-:S02]  /*115c0*/  IADD3 R57, P0, R28, 0x6000, RZ ;  /* 0x000060001c397810 */ /* 0x000fc40007f1e0ff */
[C---:B------:R-:W-:Y:S02]  /*115d0*/  IADD3 R21, P1, R28.reuse, 0x7000, RZ ;  /* 0x000070001c157810 */ /* 0x040fe40007f3e0ff */
[----:B------:R-:W-:Y:S02]  /*115e0*/  IADD3 R97, P2, R28, 0x8000, RZ ;  /* 0x000080001c617810 */ /* 0x000fe40007f5e0ff */
[----:B------:R-:W-:Y:S01]  /*115f0*/  LOP3.LUT R40, R41, 0x380, RZ, 0xc0, !PT ;  /* 0x0000038029287812 */ /* 0x000fe200078ec0ff */
[--C-:B-1----:R-:W-:Y:S01]  /*11600*/  IMAD.X R53, RZ, RZ, R29.reuse, P1 ;  /* 0x000000ffff357224 */ /* 0x102fe200008e061d */
[----:B------:R-:W-:Y:S01]  /*11610*/  LOP3.LUT R44, R44, R45, RZ, 0x3c, !PT ;  /* 0x0000002d2c2c7212 */ /* 0x000fe200078e3cff */
[----:B------:R-:W-:Y:S01]  /*11620*/  IMAD.X R45, RZ, RZ, R29, P3 ;  /* 0x000000ffff2d7224 */ /* 0x000fe200018e061d */
[----:B------:R-:W-:Y:S02]  /*11630*/  LOP3.LUT R60, R61, 0x380, RZ, 0xc0, !PT ;  /* 0x000003803d3c7812 */ /* 0x000fe400078ec0ff */
[----:B------:R-:W-:-:S02]  /*11640*/  LOP3.LUT R56, R57, 0x380, RZ, 0xc0, !PT ;  /* 0x0000038039387812 */ /* 0x000fc400078ec0ff */
[----:B------:R-:W-:Y:S02]  /*11650*/  LOP3.LUT R52, R21, 0x380, RZ, 0xc0, !PT ;  /* 0x0000038015347812 */ /* 0x000fe400078ec0ff */
[----:B------:R-:W-:Y:S02]  /*11660*/  LOP3.LUT R96, R97, 0x380, RZ, 0xc0, !PT ;  /* 0x0000038061607812 */ /* 0x000fe400078ec0ff */
[----:B------:R-:W-:Y:S02]  /*11670*/  IADD3 R93, P3, R28, 0x9000, RZ ;  /* 0x000090001c5d7810 */ /* 0x000fe40007f7e0ff */
[----:B------:R-:W-:Y:S02]  /*11680*/  SHF.R.U64 R40, R40, 0x3, RZ ;  /* 0x0000000328287819 */ /* 0x000fe400000012ff */
[----:B------:R-:W-:Y:S02]  /*11690*/  SHF.R.U64 R60, R60, 0x3, RZ ;  /* 0x000000033c3c7819 */ /* 0x000fe400000012ff */
[----:B------:R-:W-:-:S02]  /*116a0*/  SHF.R.U64 R56, R56, 0x3, RZ ;  /* 0x0000000338387819 */ /* 0x000fc400000012ff */
[----:B------:R-:W-:Y:S02]  /*116b0*/  SHF.R.U64 R52, R52, 0x3, RZ ;  /* 0x0000000334347819 */ /* 0x000fe400000012ff */
[----:B------:R-:W-:Y:S02]  /*116c0*/  SHF.R.U64 R96, R96, 0x3, RZ ;  /* 0x0000000360607819 */ /* 0x000fe400000012ff */
        /* <DEDUP_REMOVED lines=12> */
[----:B------:R-:W-:Y:S02]  /*11790*/  SHF.R.U64 R92, R92, 0x3, RZ ;  /* 0x000000035c5c7819 */ /* 0x000fe400000012ff */
[C---:B------:R-:W-:Y:S02]  /*117a0*/  IADD3 R85, P5, R28.reuse, 0xb000, RZ ;  /* 0x0000b0001c557810 */ /* 0x040fe40007fbe0ff */
[C---:B------:R-:W-:Y:S02]  /*117b0*/  IADD3 R81, P6, R28.reuse, 0xc000, RZ ;  /* 0x0000c0001c517810 */ /* 0x040fe40007fde0ff */
[C---:B------:R-:W-:Y:S02]  /*117c0*/  IADD3 R77, P0, R28.reuse, 0xd000, RZ ;  /* 0x0000d0001c4d7810 */ /* 0x040fe40007f1e0ff */
[C---:B------:R-:W-:Y:S02]  /*117d0*/  IADD3 R73, P1, R28.reuse, 0xe000, RZ ;  /* 0x0000e0001c497810 */ /* 0x040fe40007f3e0ff */
[----:B------:R-:W-:-:S02]  /*117e0*/  IADD3 R69, P2, R28, 0xf000, RZ ;  /* 0x0000f0001c457810 */ /* 0x000fc40007f5e0ff */
[----:B------:R-:W-:Y:S02]  /*117f0*/  MOV R32, R32 ;  /* 0x0000002000207202 */ /* 0x000fe40000000f00 */
[----:B------:R-:W-:Y:S02]  /*11800*/  MOV R33, R64 ;  /* 0x0000004000217202 */ /* 0x000fe40000000f00 */
[----:B------:R-:W-:Y:S02]  /*11810*/  LOP3.LUT R88, R89, 0x380, RZ, 0xc0, !PT ;  /* 0x0000038059587812 */ /* 0x000fe400078ec0ff */
[----:B------:R-:W-:Y:S01]  /*11820*/  LOP3.LUT R92, R92, R93, RZ, 0x3c, !PT ;  /* 0x0000005d5c5c7212 */ /* 0x000fe200078e3cff */
[----:B------:R-:W-:Y:S01]  /*11830*/  IMAD.X R93, RZ, RZ, R29, P3 ;  /* 0x000000ffff5d7224 */ /* 0x000fe200018e061d */
[----:B------:R-:W-:Y:S02]  /*11840*/  LOP3.LUT R84, R85, 0x380, RZ, 0xc0, !PT ;  /* 0x0000038055547812 */ /* 0x000fe400078ec0ff */
[----:B------:R-:W-:-:S02]  /*11850*/  LOP3.LUT R80, R81, 0x380, RZ, 0xc0, !PT ;  /* 0x0000038051507812 */ /* 0x000fc400078ec0ff */
[----:B------:R-:W-:Y:S02]  /*11860*/  LOP3.LUT R76, R77, 0x380, RZ, 0xc0, !PT ;  /* 0x000003804d4c7812 */ /* 0x000fe400078ec0ff */
[----:B------:R-:W-:Y:S02]  /*11870*/  LOP3.LUT R72, R73, 0x380, RZ, 0xc0, !PT ;  /* 0x0000038049487812 */ /* 0x000fe400078ec0ff */
[----:B------:R-:W-:Y:S02]  /*11880*/  LOP3.LUT R68, R69, 0x380, RZ, 0xc0, !PT ;  /* 0x0000038045447812 */ /* 0x000fe400078ec0ff */
[----:B------:R-:W-:Y:S02]  /*11890*/  LOP3.LUT R65, R28, 0x380, RZ, 0xc0, !PT ;  /* 0x000003801c417812 */ /* 0x000fe400078ec0ff */
[----:B------:R-:W-:Y:S02]  /*118a0*/  MOV R36, R36 ;  /* 0x0000002400247202 */ /* 0x000fe40000000f00 */
[----:B--2---:R-:W-:-:S02]  /*118b0*/  ISETP.NE.AND P3, PT, R4, RZ, PT ;  /* 0x000000ff0400720c */ /* 0x004fc40003f65270 */
[----:B------:R-:W-:Y:S02]  /*118c0*/  MOV R108, R108 ;  /* 0x0000006c006c7202 */ /* 0x000fe40000000f00 */
[----:B------:R-:W-:Y:S02]  /*118d0*/  MOV R112, R112 ;  /* 0x0000007000707202 */ /* 0x000fe40000000f00 */
[----:B------:R-:W-:Y:S02]  /*118e0*/  MOV R37, R100 ;  /* 0x0000006400257202 */ /* 0x000fe40000000f00 */
[----:B------:R-:W-:Y:S02]  /*118f0*/  MOV R104, R104 ;  /* 0x0000006800687202 */ /* 0x000fe40000000f00 */
[----:B------:R-:W-:Y:S02]  /*11900*/  MOV R113, R8 ;  /* 0x0000000800717202 */ /* 0x000fe40000000f00 */
[----:B------:R-:W-:-:S02]  /*11910*/  MOV R109, R10 ;  /* 0x0000000a006d7202 */ /* 0x000fc40000000f00 */
[----:B------:R-:W-:Y:S02]  /*11920*/  F2FP.F16.F32.PACK_AB R4, R215, R217 ;  /* 0x000000d9d704723e */ /* 0x000fe400000000ff */
[----:B------:R-:W-:Y:S02]  /*11930*/  F2FP.F16.F32.PACK_AB R5, R35, R34 ;  /* 0x000000222305723e */ /* 0x000fe400000000ff */
        /* <DEDUP_REMOVED lines=9> */
[----:B------:R-:W-:Y:S02]  /*119d0*/  SHF.R.U64 R65, R65, 0x3, RZ ;  /* 0x0000000341417819 */ /* 0x000fe400000012ff */
[----:B------:R-:W-:Y:S02]  /*119e0*/  MOV R105, R12 ;  /* 0x0000000c00697202 */ /* 0x000fe40000000f00 */
[----:B------:R-:W-:-:S02]  /*119f0*/  MOV R101, R14 ;  /* 0x0000000e00657202 */ /* 0x000fc40000000f00 */
[----:B------:R-:W-:Y:S02]  /*11a00*/  F2FP.F16.F32.PACK_AB R8, R211, R214 ;  /* 0x000000d6d308723e */ /* 0x000fe400000000ff */
        /* <DEDUP_REMOVED lines=28> */
[----:B------:R-:W-:Y:S01]  /*11bd0*/  F2FP.F16.F32.PACK_AB R28, R199, R202 ;  /* 0x000000cac71c723e */ /* 0x000fe200000000ff */
[----:B------:R3:W-:Y:S01]  /*11be0*/  STSM.16.M88.4 [R37], R24 ;  /* 0x0000001825007844 */ /* 0x0007e20000000200 */
[----:B------:R-:W-:-:S02]  /*11bf0*/  F2FP.F16.F32.PACK_AB R29, R67, R66 ;  /* 0x00000042431d723e */ /* 0x000fc400000000ff */
[----:B------:R-:W-:Y:S02]  /*11c00*/  F2FP.F16.F32.PACK_AB R30, R182, R200 ;  /* 0x000000c8b61e723e */ /* 0x000fe400000000ff */
[----:B------:R-:W-:Y:S02]  /*11c10*/  F2FP.F16.F32.PACK_AB R31, R71, R70 ;  /* 0x00000046471f723e */ /* 0x000fe400000000ff */
[----:B-1----:R-:W-:Y:S02]  /*11c20*/  F2FP.F16.F32.PACK_AB R32, R179, R183 ;  /* 0x000000b7b320723e */ /* 0x002fe400000000ff */
[----:B--2---:R-:W-:Y:S01]  /*11c30*/  F2FP.F16.F32.PACK_AB R33, R75, R74 ;  /* 0x0000004a4b21723e */ /* 0x004fe200000000ff */
[----:B------:R-:W-:Y:S01]  /*11c40*/  STSM.16.M88.4 [R104], R28 ;  /* 0x0000001c68007844 */ /* 0x000fe20000000200 */
[----:B------:R-:W-:Y:S02]  /*11c50*/  F2FP.F16.F32.PACK_AB R34, R176, R180 ;  /* 0x000000b4b022723e */ /* 0x000fe400000000ff */
[----:B------:R-:W-:-:S02]  /*11c60*/  F2FP.F16.F32.PACK_AB R35, R79, R78 ;  /* 0x0000004e4f23723e */ /* 0x000fc400000000ff */
[----:B------:R-:W-:Y:S02]  /*11c70*/  F2FP.F16.F32.PACK_AB R36, R174, R177 ;  /* 0x000000b1ae24723e */ /* 0x000fe400000000ff */
[----:B---3--:R-:W-:Y:S01]  /*11c80*/  F2FP.F16.F32.PACK_AB R37, R83, R82 ;  /* 0x000000525325723e */ /* 0x008fe200000000ff */
[----:B------:R-:W-:Y:S01]  /*11c90*/  STSM.16.M88.4 [R108], R32 ;  /* 0x000000206c007844 */ /* 0x000fe20000000200 */
        /* <DEDUP_REMOVED lines=12> */
[----:B------:R-:W-:-:S02]  /*11d60*/  F2FP.F16.F32.PACK_AB R10, R163, R166 ;  /* 0x000000a6a30a723e */ /* 0x000fc400000000ff */
[----:B------:R-:W-:Y:S02]  /*11d70*/  F2FP.F16.F32.PACK_AB R11, R103, R102 ;  /* 0x00000066670b723e */ /* 0x000fe400000000ff */
[----:B------:R-:W-:Y:S02]  /*11d80*/  MOV R130, R130 ;  /* 0x0000008200827202 */ /* 0x000fe40000000f00 */
[----:B------:R-:W-:Y:S01]  /*11d90*/  F2FP.F16.F32.PACK_AB R12, R161, R164 ;  /* 0x000000a4a10c723e */ /* 0x000fe200000000ff */
[----:B------:R-:W-:Y:S01]  /*11da0*/  STSM.16.M88.4 [R126], R8 ;  /* 0x000000087e007844 */ /* 0x000fe20000000200 */
[----:B------:R-:W-:Y:S02]  /*11db0*/  F2FP.F16.F32.PACK_AB R13, R107, R106 ;  /* 0x0000006a6b0d723e */ /* 0x000fe400000000ff */
[----:B------:R-:W-:Y:S02]  /*11dc0*/  F2FP.F16.F32.PACK_AB R14, R159, R162 ;  /* 0x000000a29f0e723e */ /* 0x000fe400000000ff */
[----:B------:R-:W-:-:S02]  /*11dd0*/  F2FP.F16.F32.PACK_AB R15, R111, R110 ;  /* 0x0000006e6f0f723e */ /* 0x000fc400000000ff */
[----:B------:R-:W-:Y:S02]  /*11de0*/  F2FP.F16.F32.PACK_AB R24, R153, R160 ;  /* 0x000000a09918723e */ /* 0x000fe400000000ff */
[----:B------:R-:W-:Y:S01]  /*11df0*/  F2FP.F16.F32.PACK_AB R25, R115, R114 ;  /* 0x000000727319723e */ /* 0x000fe200000000ff */
[----:B------:R2:W-:Y:S01]  /*11e00*/  STSM.16.M88.4 [R130], R12 ;  /* 0x0000000c82007844 */ /* 0x0005e20000000200 */
[----:B------:R-:W-:Y:S02]  /*11e10*/  F2FP.F16.F32.PACK_AB R26, R117, R158 ;  /* 0x0000009e751a723e */ /* 0x000fe400000000ff */
[----:B------:R-:W-:Y:S02]  /*11e20*/  F2FP.F16.F32.PACK_AB R27, R119, R118 ;  /* 0x00000076771b723e */ /* 0x000fe400000000ff */
[----:B-1----:R-:W-:Y:S02]  /*11e30*/  F2FP.F16.F32.PACK_AB R122, R125, R124 ;  /* 0x0000007c7d7a723e */ /* 0x002fe400000000ff */
[----:B------:R-:W-:Y:S01]  /*11e40*/  F2FP.F16.F32.PACK_AB R123, R155, R154 ;  /* 0x0000009a9b7b723e */ /* 0x000fe200000000ff */
[----:B------:R1:W-:Y:S01]  /*11e50*/  STSM.16.M88.4 [R113], R24 ;  /* 0x0000001871007844 */ /* 0x0003e20000000200 */
[----:B------:R-:W-:-:S03]  /*11e60*/  F2FP.F16.F32.PACK_AB R131, R135, R134 ;  /* 0x000000868783723e */ /* 0x000fc600000000ff */
[----:B------:R1:W-:Y:S01]  /*11e70*/  STSM.16.M88.4 [R109], R120 ;  /* 0x000000786d007844 */ /* 0x0003e20000000200 */
[----:B--2---:R-:W-:Y:S02]  /*11e80*/  F2FP.F16.F32.PACK_AB R130, R133, R132 ;  /* 0x000000848582723e */ /* 0x004fe400000000ff */
[----:B------:R-:W-:Y:S02]  /*11e90*/  SHF.R.S32.HI R12, RZ, 0x1f, R193 ;  /* 0x0000001fff0c7819 */ /* 0x000fe400000114c1 */
[----:B------:R-:W-:Y:S01]  /*11ea0*/  SHF.R.S32.HI R13, RZ, 0x1f, R192 ;  /* 0x0000001fff0d7819 */ /* 0x000fe200000114c0 */
[----:B------:R1:W-:Y:S04]  /*11eb0*/  STSM.16.M88.4 [R105], R128 ;  /* 0x0000008069007844 */ /* 0x0003e80000000200 */
[----:B------:R1:W-:Y:S04]  /*11ec0*/  STSM.16.M88.4 [R101], R136 ;  /* 0x0000008865007844 */ /* 0x0003e80000000200 */
[----:B------:R1:W-:Y:S01]  /*11ed0*/  STSM.16.M88.4 [R100], R144 ;  /* 0x0000009064007844 */ /* 0x0003e20000000200 */
[----:B------:R-:W-:Y:S06]  /*11ee0*/  BAR.SYNC.DEFER_BLOCKING 0x1, 0x100 ;  /* 0x0044000000007b1d */ /* 0x000fec0000010000 */
[----:B------:R-:W-:Y:S05]  /*11ef0*/  @P3 BRA `(.L_x_2004) ;  /* 0x0000000000b43947 */ /* 0x000fea0003800000 */
[----:B------:R-:W2:Y:S01]  /*11f00*/  LDC R10, c[0x0][0xce8] ;  /* 0x00033a00ff0a7b82 */ /* 0x000ea20000000800 */
[----:B------:R-:W-:Y:S01]  /*11f10*/  ULDC.64 UR4, c[0x0][0xc90] ;  /* 0x0003240000047ab9 */ /* 0x000fe20000000a00 */
[----:B------:R-:W-:Y:S02]  /*11f20*/  IMAD.IADD R8, R190, 0x1, R23 ;  /* 0x00000001be087824 */ /* 0x000fe400078e0217 */
[----:B------:R-:W-:Y:S02]  /*11f30*/  IMAD R6, R12, UR4, RZ ;  /* 0x000000040c067c24 */ /* 0x000fe4000f8e02ff */
[----:B------:R-:W-:-:S04]  /*11f40*/  IMAD.WIDE.U32 R4, R193, UR4, RZ ;  /* 0x00000004c1047c25 */ /* 0x000fc8000f8e00ff */
[----:B------:R-:W-:Y:S01]  /*11f50*/  IMAD R9, R193, UR5, R6 ;  /* 0x00000005c1097c24 */ /* 0x000fe2000f8e0206 */
[----:B------:R-:W-:Y:S01]  /*11f60*/  ULDC.64 UR4, c[0x0][0xc98] ;  /* 0x0003260000047ab9 */ /* 0x000fe20000000a00 */
[----:B------:R-:W-:Y:S02]  /*11f70*/  IMAD.IADD R15, R19, 0x1, R23 ;  /* 0x00000001130f7824 */ /* 0x000fe400078e0217 */
[----:B------:R-:W-:Y:S02]  /*11f80*/  IMAD.IADD R5, R5, 0x1, R9 ;  /* 0x0000000105057824 */ /* 0x000fe400078e0209 */
[----:B------:R-:W-:Y:S01]  /*11f90*/  IMAD.WIDE.U32 R4, R192, UR4, R4 ;  /* 0x00000004c0047c25 */ /* 0x000fe2000f8e0004 */
[----:B--2---:R-:W-:-:S13]  /*11fa0*/  ISETP.NE.AND P0, PT, R10, 0x1, PT ;  /* 0x000000010a00780c */ /* 0x004fda0003f05270 */
[----:B------:R-:W2:Y:S08]  /*11fb0*/  @P0 LDC R7, c[0x0][0xcec] ;  /* 0x00033b00ff070b82 */ /* 0x000eb00000000800 */
[----:B------:R-:W3:Y:S01]  /*11fc0*/  @P0 LDC R11, c[0x0][0xcf0] ;  /* 0x00033c00ff0b0b82 */ /* 0x000ee20000000800 */
[----:B--2---:R-:W-:-:S04]  /*11fd0*/  @P0 IMAD.HI.U32 R6, R8, R7, RZ ;  /* 0x0000000708060227 */ /* 0x004fc800078e00ff */
[----:B------:R-:W-:Y:S01]  /*11fe0*/  IMAD.MOV.U32 R7, RZ, RZ, R8 ;  /* 0x000000ffff077224 */ /* 0x000fe200078e0008 */
[----:B---3--:R-:W-:Y:S01]  /*11ff0*/  @P0 SHF.R.U32.HI R7, RZ, R11, R6 ;  /* 0x0000000bff070219 */ /* 0x008fe20000011606 */
[----:B------:R-:W-:-:S03]  /*12000*/  IMAD R11, R13, UR4, RZ ;  /* 0x000000040d0b7c24 */ /* 0x000fc6000f8e02ff */
[----:B------:R-:W-:Y:S01]  /*12010*/  IADD3 R4, P0, R7, R4, RZ ;  /* 0x0000000407047210 */ /* 0x000fe20007f1e0ff */
[----:B------:R-:W-:-:S04]  /*12020*/  IMAD.MOV R9, RZ, RZ, -R7 ;  /* 0x000000ffff097224 */ /* 0x000fc800078e0a07 */
[----:B------:R-:W-:Y:S02]  /*12030*/  IMAD R9, R10, R9, R8 ;  /* 0x000000090a097224 */ /* 0x000fe400078e0208 */
[----:B------:R-:W-:Y:S01]  /*12040*/  IMAD R8, R192, UR5, R11 ;  /* 0x00000005c0087c24 */ /* 0x000fe2000f8e020b */
[----:B------:R-:W-:Y:S01]  /*12050*/  SHF.R.S32.HI R11, RZ, 0x1f, R7 ;  /* 0x0000001fff0b7819 */ /* 0x000fe20000011407 */
[----:B------:R-:W-:Y:S01]  /*12060*/  ULDC.64 UR4, c[0x0][0xc88] ;  /* 0x0003220000047ab9 */ /* 0x000fe20000000a00 */
[----:B------:R-:W-:Y:S02]  /*12070*/  SHF.R.S32.HI R6, RZ, 0x1f, R9 ;  /* 0x0000001fff067819 */ /* 0x000fe40000011409 */
[----:B------:R-:W-:-:S03]  /*12080*/  IADD3.X R5, R11, R5, R8, P0, !PT ;  /* 0x000000050b057210 */ /* 0x000fc600007fe408 */
[----:B------:R-:W-:Y:S02]  /*12090*/  IMAD R6, R6, UR4, RZ ;  /* 0x0000000406067c24 */ /* 0x000fe4000f8e02ff */
[----:B------:R-:W-:-:S04]  /*120a0*/  IMAD.WIDE.U32 R4, R9, UR4, R4 ;  /* 0x0000000409047c25 */ /* 0x000fc8000f8e0004 */
[----:B------:R-:W-:Y:S01]  /*120b0*/  IMAD R9, R9, UR5, R6 ;  /* 0x0000000509097c24 */ /* 0x000fe2000f8e0206 */
[----:B------:R-:W-:Y:S02]  /*120c0*/  ULDC.64 UR4, c[0x0][0xc50] ;  /* 0x0003140000047ab9 */ /* 0x000fe40000000a00 */
[C---:B------:R-:W-:Y:S01]  /*120d0*/  LEA R11, P0, R4.reuse, UR4, 0x2 ;  /* 0x00000004040b7c11 */ /* 0x040fe2000f8010ff */
[----:B------:R-:W-:Y:S01]  /*120e0*/  IMAD.IADD R5, R5, 0x1, R9 ;  /* 0x0000000105057824 */ /* 0x000fe200078e0209 */
[----:B------:R-:W-:Y:S01]  /*120f0*/  ULDC UR4, c[0x0][0xb88] ;  /* 0x0002e20000047ab9 */ /* 0x000fe20000000800 */
[----:B------:R-:W-:Y:S02]  /*12100*/  IMAD.MOV R9, RZ, RZ, -R184 ;  /* 0x000000ffff097224 */ /* 0x000fe400078e0ab8 */
[----:B------:R-:W-:Y:S01]  /*12110*/  SHFL.IDX PT, R6, R11, 0x1, 0x1c1f ;  /* 0x003c1f000b067f89 */ /* 0x000fe200000e0000 */
[----:B------:R-:W-:Y:S01]  /*12120*/  LEA.HI.X R14, R4, UR5, R5, 0x2, P0 ;  /* 0x00000005040e7c11 */ /* 0x000fe200080f1405 */
[----:B------:R-:W-:Y:S01]  /*12130*/  IMAD R8, R10, UR4, RZ ;  /* 0x000000040a087c24 */ /* 0x000fe2000f8e02ff */
[----:B------:R-:W-:Y:S01]  /*12140*/  ISETP.NE.AND P0, PT, R18, R9, PT ;  /* 0x000000091200720c */ /* 0x000fe20003f05270 */
[----:B------:R-:W-:Y:S01]  /*12150*/  SHFL.IDX PT, R4, R11, RZ, 0x1c1f ;  /* 0x001c1fff0b047589 */ /* 0x000fe200000e0000 */
[----:B------:R-:W-:-:S02]  /*12160*/  VIADD R9, R15, 0x8 ;  /* 0x000000080f097836 */ /* 0x000fc40000000000 */
[-C--:B------:R-:W-:Y:S01]  /*12170*/  ISETP.GE.OR P1, PT, R15, R8.reuse, P0 ;  /* 0x000000080f00720c */ /* 0x080fe20000726670 */
[----:B------:R-:W2:Y:S02]  /*12180*/  SHFL.IDX PT, R5, R14, RZ, 0x1c1f ;  /* 0x001c1fff0e057589 */ /* 0x000ea400000e0000 */
[----:B------:R-:W-:Y:S02]  /*12190*/  ISETP.GE.OR P0, PT, R9, R8, P0 ;  /* 0x000000080900720c */ /* 0x000fe40000706670 */
[----:B------:R-:W3:Y:S08]  /*121a0*/  SHFL.IDX PT, R7, R14, 0x1, 0x1c1f ;  /* 0x003c1f000e077f89 */ /* 0x000ef000000e0000 */
[----:B--2---:R2:W-:Y:S04]  /*121b0*/  @!P1 ST.E desc[UR40][R4.64], R3 ;  /* 0x0000000304009985 */ /* 0x0045e8000c101928 */
[----:B---3--:R2:W-:Y:S02]  /*121c0*/  @!P0 ST.E desc[UR40][R6.64], R0 ;  /* 0x0000000006008985 */ /* 0x0085e4000c101928 */
.L_x_2004:
[----:B------:R-:W3:Y:S01]  /*121d0*/  LDC R14, c[0x0][0xce8] ;  /* 0x00033a00ff0e7b82 */ /* 0x000ee20000000800 */
[----:B------:R-:W-:Y:S01]  /*121e0*/  ULDC UR8, c[0x0][0xbc8] ;  /* 0x0002f20000087ab9 */ /* 0x000fe20000000800 */
[----:B--2---:R2:W5:Y:S01]  /*121f0*/  LD.E.128 R4, desc[UR40][R20.64] ;  /* 0x0000002814047980 */ /* 0x004562000c101d00 */
[----:B------:R-:W-:Y:S01]  /*12200*/  ISETP.GE.AND P0, PT, R198, UR8, PT ;  /* 0x00000008c6007c0c */ /* 0x000fe2000bf06270 */
[----:B------:R-:W-:Y:S01]  /*12210*/  ULDC.64 UR4, c[0x0][0xbe8] ;  /* 0x0002fa0000047ab9 */ /* 0x000fe20000000a00 */
[----:B------:R-:W-:Y:S01]  /*12220*/  ISETP.GE.AND P1, PT, R189, UR8, PT ;  /* 0x00000008bd007c0c */ /* 0x000fe2000bf26270 */
[----:B------:R-:W5:Y:S01]  /*12230*/  LD.E.128 R64, desc[UR40][R64.64] ;  /* 0x0000002840407980 */ /* 0x000f62000c101d00 */
[----:B------:R-:W-:-:S03]  /*12240*/  SEL R3, RZ, 0xffffffff, P0 ;  /* 0xffffffffff037807 */ /* 0x000fc60000000000 */
[----:B------:R-:W5:Y:S01]  /*12250*/  LD.E.128 R48, desc[UR40][R48.64] ;  /* 0x0000002830307980 */ /* 0x000f62000c101d00 */
[----:B------:R-:W-:Y:S01]  /*12260*/  SEL R0, RZ, 0x1, P1 ;  /* 0x00000001ff007807 */ /* 0x000fe20000800000 */
[----:B------:R-:W-:Y:S01]  /*12270*/  IMAD.SHL.U32 R3, R3, 0x2, RZ ;  /* 0x0000000203037824 */ /* 0x000fe200078e00ff */
[----:B------:R-:W-:Y:S01]  /*12280*/  ULDC.64 UR6, c[0x0][0xb80] ;  /* 0x0002e00000067ab9 */ /* 0x000fe20000000a00 */
[----:B------:R-:W5:Y:S04]  /*12290*/  LD.E.128 R44, desc[UR40][R44.64] ;  /* 0x000000282c2c7980 */ /* 0x000f68000c101d00 */
[----:B------:R-:W5:Y:S04]  /*122a0*/  LD.E.128 R40, desc[UR40][R40.64] ;  /* 0x0000002828287980 */ /* 0x000f68000c101d00 */
[----:B------:R-:W5:Y:S01]  /*122b0*/  LD.E.128 R60, desc[UR40][R60.64] ;  /* 0x000000283c3c7980 */ /* 0x000f62000c101d00 */
[----:B---3--:R-:W-:-:S02]  /*122c0*/  ISETP.NE.AND P2, PT, R14, 0x1, PT ;  /* 0x000000010e00780c */ /* 0x008fc40003f45270 */
[----:B------:R-:W-:Y:S01]  /*122d0*/  ISETP.GE.AND P1, PT, R197, UR8, PT ;  /* 0x00000008c5007c0c */ /* 0x000fe2000bf26270 */
[----:B------:R-:W5:Y:S01]  /*122e0*/  LD.E.128 R56, desc[UR40][R56.64] ;  /* 0x0000002838387980 */ /* 0x000f62000c101d00 */
[----:B------:R-:W-:Y:S02]  /*122f0*/  LOP3.LUT R0, R3, 0x2, R0, 0xe2, !PT ;  /* 0x0000000203007812 */ /* 0x000fe400078ee200 */
[----:B------:R-:W-:Y:S01]  /*12300*/  SEL R3, RZ, 0xffffffff, P1 ;  /* 0xffffffffff037807 */ /* 0x000fe20000800000 */
[----:B------:R-:W5:Y:S04]  /*12310*/  LD.E.128 R52, desc[UR40][R52.64] ;  /* 0x0000002834347980 */ /* 0x000f68000c101d00 */
[----:B------:R-:W5:Y:S02]  /*12320*/  LD.E.128 R96, desc[UR40][R96.64] ;  /* 0x0000002860607980 */ /* 0x000f64000c101d00 */
[----:B------:R-:W3:Y:S01]  /*12330*/  @P2 LDC R15, c[0x0][0xcec] ;  /* 0x00033b00ff0f2b82 */ /* 0x000ee20000000800 */
[----:B------:R-:W-:Y:S01]  /*12340*/  IMAD.SHL.U32 R3, R3, 0x4, RZ ;  /* 0x0000000403037824 */ /* 0x000fe200078e00ff */
[----:B------:R-:W5:Y:S04]  /*12350*/  LD.E.128 R92, desc[UR40][R92.64] ;  /* 0x000000285c5c7980 */ /* 0x000f68000c101d00 */
[----:B------:R-:W5:Y:S02]  /*12360*/  LD.E.128 R88, desc[UR40][R88.64] ;  /* 0x0000002858587980 */ /* 0x000f64000c101d00 */
[----:B--2---:R-:W2:Y:S01]  /*12370*/  @P2 LDC R21, c[0x0][0xcf0] ;  /* 0x00033c00ff152b82 */ /* 0x004ea20000000800 */
[----:B------:R-:W-:Y:S01]  /*12380*/  IMAD R8, R12, UR4, RZ ;  /* 0x000000040c087c24 */ /* 0x000fe2000f8e02ff */
[----:B------:R-:W-:Y:S01]  /*12390*/  ISETP.GE.AND P0, PT, R196, UR8, PT ;  /* 0x00000008c4007c0c */ /* 0x000fe2000bf06270 */
[----:B------:R-:W5:Y:S01]  /*123a0*/  LD.E.128 R84, desc[UR40][R84.64] ;  /* 0x0000002854547980 */ /* 0x000f62000c101d00 */
[----:B------:R-:W-:Y:S01]  /*123b0*/  LOP3.LUT R3, R3, 0x4, R0, 0xe2, !PT ;  /* 0x0000000403037812 */ /* 0x000fe200078ee200 */
[----:B------:R-:W-:Y:S01]  /*123c0*/  IMAD R0, R218, 0x20, R219 ;  /* 0x00000020da007824 */ /* 0x000fe200078e02db */
[----:B------:R-:W-:Y:S01]  /*123d0*/  SEL R10, RZ, 0xffffffff, P0 ;  /* 0xffffffffff0a7807 */ /* 0x000fe20000000000 */
[----:B------:R-:W-:Y:S01]  /*123e0*/  IMAD R11, R193, UR5, R8 ;  /* 0x00000005c10b7c24 */ /* 0x000fe2000f8e0208 */
[----:B------:R-:W-:Y:S01]  /*123f0*/  ISETP.GE.AND P0, PT, R195, UR8, PT ;  /* 0x00000008c3007c0c */ /* 0x000fe2000bf06270 */
[----:B------:R-:W-:Y:S01]  /*12400*/  IMAD.WIDE.U32 R8, R193, UR4, RZ ;  /* 0x00000004c1087c25 */ /* 0x000fe2000f8e00ff */
[----:B------:R-:W-:Y:S01]  /*12410*/  ULDC.64 UR4, c[0x0][0xbf0] ;  /* 0x0002fc0000047ab9 */ /* 0x000fe20000000a00 */
[----:B------:R-:W5:Y:S02]  /*12420*/  LD.E.128 R80, desc[UR40][R80.64] ;  /* 0x0000002850507980 */ /* 0x000f64000c101d00 */
[----:B------:R-:W-:-:S02]  /*12430*/  IMAD.IADD R12, R23, 0x1, R0 ;  /* 0x00000001170c7824 */ /* 0x000fc400078e0200 */
[----:B------:R-:W-:Y:S01]  /*12440*/  IMAD.SHL.U32 R10, R10, 0x8, RZ ;  /* 0x000000080a0a7824 */ /* 0x000fe200078e00ff */
[----:B------:R-:W5:Y:S01]  /*12450*/  LD.E.128 R76, desc[UR40][R76.64] ;  /* 0x000000284c4c7980 */ /* 0x000f62000c101d00 */
[----:B------:R-:W-:Y:S01]  /*12460*/  IMAD.IADD R9, R9, 0x1, R11 ;  /* 0x0000000109097824 */ /* 0x000fe200078e020b */
[----:B------:R-:W-:Y:S01]  /*12470*/  SEL R11, RZ, 0xffffffff, P0 ;  /* 0xffffffffff0b7807 */ /* 0x000fe20000000000 */
[----:B---3--:R-:W-:Y:S01]  /*12480*/  @P2 IMAD.HI.U32 R0, R12, R15, RZ ;  /* 0x0000000f0c002227 */ /* 0x008fe200078e00ff */
[----:B------:R-:W-:Y:S01]  /*12490*/  LOP3.LUT R10, R10, 0x8, R3, 0xe2, !PT ;  /* 0x000000080a0a7812 */ /* 0x000fe200078ee203 */
[----:B------:R-:W5:Y:S02]  /*124a0*/  LD.E.128 R72, desc[UR40][R72.64] ;  /* 0x0000002848487980 */ /* 0x000f64000c101d00 */
[----:B------:R-:W-:Y:S01]  /*124b0*/  IMAD.MOV.U32 R3, RZ, RZ, R12 ;  /* 0x000000ffff037224 */ /* 0x000fe200078e000c */
[----:B--2---:R-:W-:Y:S01]  /*124c0*/  @P2 SHF.R.U32.HI R3, RZ, R21, R0 ;  /* 0x00000015ff032219 */ /* 0x004fe20000011600 */
[----:B------:R-:W-:Y:S01]  /*124d0*/  IMAD.SHL.U32 R11, R11, 0x10, RZ ;  /* 0x000000100b0b7824 */ /* 0x000fe200078e00ff */
[----:B------:R-:W5:Y:S01]  /*124e0*/  LD.E.128 R68, desc[UR40][R68.64] ;  /* 0x0000002844447980 */ /* 0x000f62000c101d00 */
[----:B------:R-:W-:Y:S01]  /*124f0*/  IMAD R13, R13, UR4, RZ ;  /* 0x000000040d0d7c24 */ /* 0x000fe2000f8e02ff */
[----:B------:R-:W-:-:S02]  /*12500*/  ISETP.GE.AND P0, PT, R194, UR8, PT ;  /* 0x00000008c2007c0c */ /* 0x000fc4000bf06270 */
[----:B------:R-:W-:Y:S01]  /*12510*/  LOP3.LUT R10, R11, 0x10, R10, 0xe2, !PT ;  /* 0x000000100b0a7812 */ /* 0x000fe200078ee20a */
[C---:B------:R-:W-:Y:S01]  /*12520*/  IMAD R13, R192.reuse, UR5, R13 ;  /* 0x00000005c00d7c24 */ /* 0x040fe2000f8e020d */
[----:B------:R-:W-:Y:S01]  /*12530*/  @!PT LDS RZ, [RZ] ;  /* 0x00000000fffff984 */ /* 0x000fe20000000800 */
[----:B------:R-:W-:Y:S01]  /*12540*/  @!PT LDS RZ, [RZ] ;  /* 0x00000000fffff984 */ /* 0x000fe20000000800 */
[----:B------:R-:W-:Y:S01]  /*12550*/  @!PT LDS RZ, [RZ] ;  /* 0x00000000fffff984 */ /* 0x000fe20000000800 */
[----:B------:R-:W-:Y:S01]  /*12560*/  @!PT LDS RZ, [RZ] ;  /* 0x00000000fffff984 */ /* 0x000fe20000000800 */
[----:B------:R2:W-:Y:S06]  /*12570*/  MEMBAR.ALL.CTA ;  /* 0x0000000000007992 */ /* 0x0005ec0000008000 */
[----:B--2---:R-:W2:Y:S01]  /*12580*/  FENCE.VIEW.ASYNC.S ;  /* 0x00000000000073c6 */ /* 0x004ea20000000000 */
[----:B------:R-:W-:Y:S01]  /*12590*/  IMAD.WIDE.U32 R192, R192, UR4, R8 ;  /* 0x00000004c0c07c25 */ /* 0x000fe2000f8e0008 */
[----:B------:R-:W-:Y:S01]  /*125a0*/  SHF.R.S32.HI R8, RZ, 0x1f, R3 ;  /* 0x0000001fff087819 */ /* 0x000fe20000011403 */
[----:B------:R-:W-:-:S02]  /*125b0*/  ULDC.64 UR4, c[0x0][0xbe0] ;  /* 0x0002f80000047ab9 */ /* 0x000fc40000000a00 */
[----:B------:R-:W-:Y:S01]  /*125c0*/  IMAD.MOV R11, RZ, RZ, -R3 ;  /* 0x000000ffff0b7224 */ /* 0x000fe200078e0a03 */
[----:B------:R-:W-:Y:S01]  /*125d0*/  SEL R0, RZ, 0xffffffff, P0 ;  /* 0xffffffffff007807 */ /* 0x000fe20000000000 */
[----:B------:R-:W-:Y:S02]  /*125e0*/  IMAD R8, R8, UR4, RZ ;  /* 0x0000000408087c24 */ /* 0x000fe4000f8e02ff */
[----:B------:R-:W-:Y:S02]  /*125f0*/  IMAD R11, R14, R11, R12 ;  /* 0x0000000b0e0b7224 */ /* 0x000fe400078e020c */
[----:B------:R-:W-:Y:S02]  /*12600*/  IMAD.IADD R193, R193, 0x1, R13 ;  /* 0x00000001c1c17824 */ /* 0x000fe400078e020d */
[----:B------:R-:W-:Y:S01]  /*12610*/  IMAD.SHL.U32 R15, R0, 0x20, RZ ;  /* 0x00000020000f7824 */ /* 0x000fe200078e00ff */
[----:B------:R-:W-:Y:S01]  /*12620*/  SHF.R.S32.HI R0, RZ, 0x1f, R11 ;  /* 0x0000001fff007819 */ /* 0x000fe2000001140b */
[----:B------:R-:W-:-:S02]  /*12630*/  IMAD R13, R3, UR5, R8 ;  /* 0x00000005030d7c24 */ /* 0x000fc4000f8e0208 */
        /* <DEDUP_REMOVED lines=8> */
[----:B-1----:R-:W-:Y:S01]  /*126c0*/  IMAD.IADD R27, R219, 0x1, R23 ;  /* 0x00000001db1b7824 */ /* 0x002fe200078e0217 */
[----:B------:R-:W-:Y:S01]  /*126d0*/  ISETP.GE.AND P0, PT, R222, UR8, PT ;  /* 0x00000008de007c0c */ /* 0x000fe2000bf06270 */
[----:B------:R-:W-:-:S02]  /*126e0*/  IMAD R28, R14, UR5, RZ ;  /* 0x000000050e1c7c24 */ /* 0x000fc4000f8e02ff */
[----:B------:R-:W-:Y:S01]  /*126f0*/  IMAD.WIDE.U32 R8, R11, UR4, R8 ;  /* 0x000000040b087c25 */ /* 0x000fe2000f8e0008 */
[----:B------:R-:W-:Y:S01]  /*12700*/  UIADD3 UR4, UR38, 0x38820, URZ ;  /* 0x0003882026047890 */ /* 0x000fe2000fffe03f */
[----:B------:R-:W-:Y:S02]  /*12710*/  SEL R0, RZ, 0x80, P0 ;  /* 0x00000080ff007807 */ /* 0x000fe40000000000 */
[----:B------:R-:W-:Y:S01]  /*12720*/  ISETP.GE.AND P0, PT, R27, R28, PT ;  /* 0x0000001c1b00720c */ /* 0x000fe20003f06270 */
[----:B------:R-:W-:Y:S01]  /*12730*/  IMAD.IADD R9, R9, 0x1, R13 ;  /* 0x0000000109097824 */ /* 0x000fe200078e020d */
[----:B------:R-:W-:Y:S01]  /*12740*/  UPRMT UR4, URZ, 0x654, UR4 ;  /* 0x000006543f047896 */ /* 0x000fe20008000004 */
[C---:B------:R-:W-:Y:S02]  /*12750*/  LEA R23, P1, R8.reuse, UR6, 0x1 ;  /* 0x0000000608177c11 */ /* 0x040fe4000f8208ff */
[----:B------:R-:W-:Y:S02]  /*12760*/  LOP3.LUT R10, R15, 0x20, R10, 0xe2, !PT ;  /* 0x000000200f0a7812 */ /* 0x000fe400078ee20a */
[----:B------:R-:W-:Y:S01]  /*12770*/  LEA.HI.X R26, R8, UR7, R9, 0x1, P1 ;  /* 0x00000007081a7c11 */ /* 0x000fe200088f0c09 */
[----:B------:R-:W-:Y:S01]  /*12780*/  BSSY B1, `(.L_x_2005) ;  /* 0x000002b000017945 */ /* 0x000fe20003800000 */
[----:B------:R-:W-:-:S02]  /*12790*/  LOP3.LUT R3, R10, R3, RZ, 0xfc, !PT ;  /* 0x000000030a037212 */ /* 0x000fc400078efcff */
[----:B--2---:R-:W-:Y:S01]  /*127a0*/  SYNCS.ARRIVE.TRANS64.RED.A1T0 RZ, [UR4], RZ ;  /* 0x000000ffffff79a7 */ /* 0x004fe20008100404 */
[----:B------:R1:W2:Y:S01]  /*127b0*/  SHFL.IDX PT, R10, R23, RZ, 0x181f ;  /* 0x00181fff170a7589 */ /* 0x0002a200000e0000 */
[----:B------:R-:W-:-:S03]  /*127c0*/  LOP3.LUT R0, R3, R0, RZ, 0xfc, !PT ;  /* 0x0000000003007212 */ /* 0x000fc600078efcff */
[----:B------:R1:W3:Y:S01]  /*127d0*/  SHFL.IDX PT, R11, R26, RZ, 0x181f ;  /* 0x00181fff1a0b7589 */ /* 0x0002e200000e0000 */
[----:B------:R-:W-:Y:S02]  /*127e0*/  SHF.R.S32.HI R29, RZ, 0x1f, R194 ;  /* 0x0000001fff1d7819 */ /* 0x000fe400000114c2 */
[----:B------:R-:W-:Y:S02]  /*127f0*/  SHF.R.S32.HI R30, RZ, 0x1f, R195 ;  /* 0x0000001fff1e7819 */ /* 0x000fe400000114c3 */
[----:B------:R-:W-:Y:S02]  /*12800*/  SHF.R.S32.HI R31, RZ, 0x1f, R196 ;  /* 0x0000001fff1f7819 */ /* 0x000fe400000114c4 */
[----:B------:R-:W-:Y:S02]  /*12810*/  SHF.R.S32.HI R32, RZ, 0x1f, R197 ;  /* 0x0000001fff207819 */ /* 0x000fe400000114c5 */
[----:B------:R-:W-:Y:S01]  /*12820*/  SHF.R.S32.HI R33, RZ, 0x1f, R198 ;  /* 0x0000001fff217819 */ /* 0x000fe200000114c6 */
[----:B-1----:R-:W-:Y:S06]  /*12830*/  @P0 BRA `(.L_x_2006) ;  /* 0x00000000007c0947 */ /* 0x002fec0003800000 */
[----:B------:R-:W-:Y:S02]  /*12840*/  ISETP.GE.AND P1, PT, R198, UR8, PT ;  /* 0x00000008c6007c0c */ /* 0x000fe4000bf26270 */
[----:B------:R-:W-:Y:S02]  /*12850*/  ISETP.GE.AND P0, PT, R189, UR8, PT ;  /* 0x00000008bd007c0c */ /* 0x000fe4000bf06270 */
[----:B------:R-:W-:Y:S02]  /*12860*/  ISETP.GE.AND P5, PT, R197, UR8, PT ;  /* 0x00000008c5007c0c */ /* 0x000fe4000bfa6270 */
[----:B------:R-:W-:-:S07]  /*12870*/  ISETP.GE.AND P3, PT, R196, UR8, PT ;  /* 0x00000008c4007c0c */ /* 0x000fce000bf66270 */
[CC--:B--2---:R-:W-:Y:S02]  /*12880*/  @!P1 LEA R12, P2, R198.reuse, R10.reuse, 0x1 ;  /* 0x0000000ac60c9211 */ /* 0x0c4fe400078408ff */
[----:B---3--:R-:W-:Y:S02]  /*12890*/  @!P0 IMAD.WIDE R8, R189, 0x2, R10 ;  /* 0x00000002bd088825 */ /* 0x008fe400078e020a */
        /* <DEDUP_REMOVED lines=25> */
.L_x_2006:
[----:B------:R-:W-:Y:S05]  /*12a30*/  BSYNC B1 ;  /* 0x0000000000017941 */ /* 0x000fea0003800000 */
.L_x_2005:
[----:B----45:R-:W-:Y:S01]  /*12a40*/  VIADD R4, R27, 0x20 ;  /* 0x000000201b047836 */ /* 0x030fe20000000000 */
[----:B------:R1:W4:Y:S04]  /*12a50*/  SHFL.IDX PT, R7, R26, 0x1, 0x181f ;  /* 0x00381f001a077f89 */ /* 0x00032800000e0000 */
[----:B------:R-:W-:Y:S01]  /*12a60*/  ISETP.GE.AND P0, PT, R4, R28, PT ;  /* 0x0000001c0400720c */ /* 0x000fe20003f06270 */
[----:B------:R1:W0:-:S12]  /*12a70*/  SHFL.IDX PT, R6, R23, 0x1, 0x181f ;  /* 0x00381f0017067f89 */ /* 0x00021800000e0000 */
[----:B-1----:R-:W-:Y:S05]  /*12a80*/  @P0 BRA `(.L_x_2007) ;  /* 0x0000000c007c0947 */ /* 0x002fea0003800000 */
[----:B------:R-:W-:Y:S02]  /*12a90*/  ISETP.GE.AND P0, PT, R189, UR8, PT ;  /* 0x00000008bd007c0c */ /* 0x000fe4000bf06270 */
[----:B------:R-:W-:Y:S02]  /*12aa0*/  ISETP.GE.AND P5, PT, R198, UR8, PT ;  /* 0x00000008c6007c0c */ /* 0x000fe4000bfa6270 */
[----:B------:R-:W-:Y:S02]  /*12ab0*/  ISETP.GE.AND P3, PT, R197, UR8, PT ;  /* 0x00000008c5007c0c */ /* 0x000fe4000bf66270 */
[----:B------:R-:W-:Y:S02]  /*12ac0*/  ISETP.GE.AND P2, PT, R196, UR8, PT ;  /* 0x00000008c4007c0c */ /* 0x000fe4000bf46270 */
[----:B------:R-:W-:-:S05]  /*12ad0*/  ISETP.GE.AND P1, PT, R195, UR8, PT ;  /* 0x00000008c3007c0c */ /* 0x000fca000bf26270 */
[----:B0---4-:R-:W-:Y:S02]  /*12ae0*/  @!P0 IMAD.WIDE R4, R189, 0x2, R6 ;  /* 0x00000002bd048825 */ /* 0x011fe400078e0206 */
[-C--:B------:R-:W-:Y:S02]  /*12af0*/  @!P5 LEA R8, P4, R198, R6.reuse, 0x1 ;  /* 0x00000006c608d211 */ /* 0x080fe400078808ff */
[----:B--2---:R-:W-:Y:S01]  /*12b00*/  @!P3 LEA R10, P6, R197, R6, 0x1 ;  /* 0x00000006c50ab211 */ /* 0x004fe200078c08ff */
[----:B------:R0:W-:Y:S01]  /*12b10*/  @!P0 ST.E.128 desc[UR40][R4.64], R48 ;  /* 0x0000003004008985 */ /* 0x0001e2000c101d28 */
[----:B------:R-:W-:Y:S02]  /*12b20*/  ISETP.GE.AND P0, PT, R194, UR8, PT ;  /* 0x00000008c2007c0c */ /* 0x000fe4000bf06270 */
[----:B------:R-:W-:Y:S02]  /*12b30*/  @!P5 LEA.HI.X R9, R198, R7, R33, 0x1, P4 ;  /* 0x00000007c609d211 */ /* 0x000fe400020f0c21 */
[----:B------:R-:W-:-:S02]  /*12b40*/  LOP3.LUT P4, RZ, R3, 0x40, RZ, 0xc0, !PT ;  /* 0x0000004003ff7812 */ /* 0x000fc4000788c0ff */
[----:B---3--:R-:W-:Y:S01]  /*12b50*/  @!P3 LEA.HI.X R11, R197, R7, R32, 0x1, P6 ;  /* 0x00000007c50bb211 */ /* 0x008fe200030f0c20 */
[----:B------:R1:W-:Y:S01]  /*12b60*/  @!P5 ST.E.128 desc[UR40][R8.64], R40 ;  /* 0x000000280800d985 */ /* 0x0003e2000c101d28 */
[----:B------:R-:W-:-:S03]  /*12b70*/  @!P2 LEA R12, P5, R196, R6, 0x1 ;  /* 0x00000006c40ca211 */ /* 0x000fc600078a08ff */
[----:B------:R1:W-:Y:S01]  /*12b80*/  @!P3 ST.E.128 desc[UR40][R10.64], R60 ;  /* 0x0000003c0a00b985 */ /* 0x0003e2000c101d28 */
[-C--:B------:R-:W-:Y:S02]  /*12b90*/  @!P2 LEA.HI.X R13, R196, R7.reuse, R31, 0x1, P5 ;  /* 0x00000007c40da211 */ /* 0x080fe400028f0c1f */
[CC--:B------:R-:W-:Y:S02]  /*12ba0*/  @!P0 LEA R14, P3, R194.reuse, R6.reuse, 0x1 ;  /* 0x00000006c20e8211 */ /* 0x0c0fe400078608ff */
[-C--:B0-----:R-:W-:Y:S01]  /*12bb0*/  @!P1 LEA R4, P6, R195, R6.reuse, 0x1 ;  /* 0x00000006c3049211 */ /* 0x081fe200078c08ff */
[----:B------:R1:W-:Y:S01]  /*12bc0*/  @!P2 ST.E.128 desc[UR40][R12.64], R52 ;  /* 0x000000340c00a985 */ /* 0x0003e2000c101d28 */
[----:B------:R-:W-:Y:S02]  /*12bd0*/  @P4 LEA R20, P5, R223, R6, 0x1 ;  /* 0x00000006df144211 */ /* 0x000fe400078a08ff */
[-C--:B------:R-:W-:Y:S02]  /*12be0*/  @!P1 LEA.HI.X R5, R195, R7.reuse, R30, 0x1, P6 ;  /* 0x00000007c3059211 */ /* 0x080fe400030f0c1e */
[----:B------:R-:W-:-:S02]  /*12bf0*/  @!P0 LEA.HI.X R15, R194, R7, R29, 0x1, P3 ;  /* 0x00000007c20f8211 */ /* 0x000fc400018f0c1d */
[----:B------:R-:W-:Y:S01]  /*12c00*/  @P4 LEA.HI.X R21, R223, R7, R229, 0x1, P5 ;  /* 0x00000007df154211 */ /* 0x000fe200028f0ce5 */
[----:B------:R1:W-:Y:S04]  /*12c10*/  @!P1 ST.E.128 desc[UR40][R4.64], R92 ;  /* 0x0000005c04009985 */ /* 0x0003e8000c101d28 */
[----:B------:R1:W-:Y:S01]  /*12c20*/  @!P0 ST.E.128 desc[UR40][R14.64], R84 ;  /* 0x000000540e008985 */ /* 0x0003e2000c101d28 */
[----:B------:R-:W-:-:S03]  /*12c30*/  LOP3.LUT P0, RZ, R0, 0x80, RZ, 0xc0, !PT ;  /* 0x0000008000ff7812 */ /* 0x000fc6000780c0ff */
[----:B------:R1:W-:Y:S10]  /*12c40*/  @P4 ST.E.128 desc[UR40][R20.64], R76 ;  /* 0x0000004c14004985 */ /* 0x0003f4000c101d28 */
[----:B------:R-:W-:Y:S05]  /*12c50*/  @!P0 BRA `(.L_x_2007) ;  /* 0x0000000c00088947 */ /* 0x000fea0003800000 */
[----:B-1----:R-:W-:-:S04]  /*12c60*/  LEA R4, P0, R222, R6, 0x1 ;  /* 0x00000006de047211 */ /* 0x002fc800078008ff */
[----:B------:R-:W-:-:S05]  /*12c70*/  LEA.HI.X R5, R222, R7, R228, 0x1, P0 ;  /* 0x00000007de057211 */ /* 0x000fca00000f0ce4 */
[----:B------:R0:W-:Y:S01]  /*12c80*/  ST.E.128 desc[UR40][R4.64], R68 ;  /* 0x0000004404007985 */ /* 0x0001e2000c101d28 */
[----:B------:R-:W-:Y:S05]  /*12c90*/  BRA `(.L_x_2007) ;  /* 0x0000000800f87947 */ /* 0x000fea0003800000 */
.L_x_2003:
[----:B------:R-:W1:Y:S01]  /*12ca0*/  LDC R14, c[0x0][0xce8] ;  /* 0x00033a00ff0e7b82 */ /* 0x000e620000000800 */
[----:B------:R-:W-:Y:S01]  /*12cb0*/  ULDC UR6, c[0x0][0xbc8] ;  /* 0x0002f20000067ab9 */ /* 0x000fe20000000800 */
[----:B------:R-:W-:Y:S01]  /*12cc0*/  ISETP.GE.AND P2, PT, R227, 0x40, PT ;  /* 0x00000040e300780c */ /* 0x000fe20003f46270 */
[----:B------:R-:W-:Y:S01]  /*12cd0*/  BSSY B1, `(.L_x_2008) ;  /* 0x0000036000017945 */ /* 0x000fe20003800000 */
[----:B------:R-:W-:Y:S02]  /*12ce0*/  ISETP.GE.AND P1, PT, R198, UR6, PT ;  /* 0x00000006c6007c0c */ /* 0x000fe4000bf26270 */
[----:B------:R-:W-:Y:S02]  /*12cf0*/  ISETP.GE.AND P3, PT, R189, UR6, PT ;  /* 0x00000006bd007c0c */ /* 0x000fe4000bf66270 */
[----:B------:R-:W-:Y:S02]  /*12d00*/  SEL R0, RZ, 0xffffffff, P1 ;  /* 0xffffffffff007807 */ /* 0x000fe40000800000 */
[----:B------:R-:W-:-:S02]  /*12d10*/  SEL R3, RZ, 0x1, P3 ;  /* 0x00000001ff037807 */ /* 0x000fc40001800000 */
[----:B------:R-:W-:Y:S01]  /*12d20*/  ISETP.GE.AND P1, PT, R197, UR6, PT ;  /* 0x00000006c5007c0c */ /* 0x000fe2000bf26270 */
[----:B------:R-:W-:Y:S01]  /*12d30*/  IMAD.SHL.U32 R4, R0, 0x2, RZ ;  /* 0x0000000200047824 */ /* 0x000fe200078e00ff */
[----:B------:R-:W-:Y:S01]  /*12d40*/  SHF.R.S32.HI R10, RZ, 0x1f, R193 ;  /* 0x0000001fff0a7819 */ /* 0x000fe200000114c1 */
[----:B------:R-:W-:Y:S01]  /*12d50*/  IMAD R0, R218, 0x20, R219 ;  /* 0x00000020da007824 */ /* 0x000fe200078e02db */
[----:B------:R-:W-:Y:S02]  /*12d60*/  SHF.R.S32.HI R11, RZ, 0x1f, R192 ;  /* 0x0000001fff0b7819 */ /* 0x000fe400000114c0 */
[----:B------:R-:W-:Y:S01]  /*12d70*/  LOP3.LUT R21, R4, 0x2, R3, 0xe2, !PT ;  /* 0x0000000204157812 */ /* 0x000fe200078ee203 */
[----:B------:R-:W-:Y:S01]  /*12d80*/  IMAD.IADD R13, R23, 0x1, R0 ;  /* 0x00000001170d7824 */ /* 0x000fe200078e0200 */
[----:B-1----:R-:W-:-:S13]  /*12d90*/  ISETP.NE.AND P0, PT, R14, 0x1, PT ;  /* 0x000000010e00780c */ /* 0x002fda0003f05270 */
[----:B------:R-:W1:Y:S08]  /*12da0*/  @P0 LDC R20, c[0x0][0xcec] ;  /* 0x00033b00ff140b82 */ /* 0x000e700000000800 */
[----:B------:R-:W2:Y:S01]  /*12db0*/  @P0 LDC R15, c[0x0][0xcf0] ;  /* 0x00033c00ff0f0b82 */ /* 0x000ea20000000800 */
[----:B------:R-:W-:Y:S05]  /*12dc0*/  @P2 BRA `(.L_x_2009) ;  /* 0x0000000000982947 */ /* 0x000fea0003800000 */
[----:B------:R-:W3:Y:S01]  /*12dd0*/  S2R R8, SR_TID.X ;  /* 0x0000000000087919 */ /* 0x000ee20000002100 */
[----:B------:R-:W4:Y:S01]  /*12de0*/  LDC R12, c[0x0][0xce8] ;  /* 0x00033a00ff0c7b82 */ /* 0x000f220000000800 */
[----:B------:R-:W-:Y:S02]  /*12df0*/  ULDC UR4, c[0x0][0xb88] ;  /* 0x0002e20000047ab9 */ /* 0x000fe40000000800 */
[----:B----4-:R-:W-:Y:S01]  /*12e00*/  IMAD R3, R12, UR4, RZ ;  /* 0x000000040c037c24 */ /* 0x010fe2000f8e02ff */
[----:B---3--:R-:W-:-:S04]  /*12e10*/  IADD3 R8, R23, -0x80, R8 ;  /* 0xffffff8017087810 */ /* 0x008fc80007ffe008 */
[----:B------:R-:W-:-:S13]  /*12e20*/  ISETP.GE.AND P2, PT, R8, R3, PT ;  /* 0x000000030800720c */ /* 0x000fda0003f46270 */
[----:B------:R-:W-:Y:S05]  /*12e30*/  @P2 BRA `(.L_x_2009) ;  /* 0x00000000007c2947 */ /* 0x000fea0003800000 */
[----:B------:R-:W-:Y:S01]  /*12e40*/  ISETP.NE.AND P2, PT, R12, 0x1, PT ;  /* 0x000000010c00780c */ /* 0x000fe20003f45270 */
[----:B------:R-:W-:Y:S01]  /*12e50*/  ULDC.64 UR4, c[0x0][0xc90] ;  /* 0x0003240000047ab9 */ /* 0x000fe20000000a00 */
[----:B------:R-:W-:Y:S02]  /*12e60*/  IMAD.MOV.U32 R3, RZ, RZ, R8 ;  /* 0x000000ffff037224 */ /* 0x000fe400078e0008 */
[----:B------:R-:W-:-:S04]  /*12e70*/  IMAD R6, R10, UR4, RZ ;  /* 0x000000040a067c24 */ /* 0x000fc8000f8e02ff */
[----:B------:R-:W-:-:S05]  /*12e80*/  IMAD R7, R193, UR5, R6 ;  /* 0x00000005c1077c24 */ /* 0x000fca000f8e0206 */
[----:B------:R-:W3:Y:S08]  /*12e90*/  @P2 LDC R5, c[0x0][0xcec] ;  /* 0x00033b00ff052b82 */ /* 0x000ef00000000800 */
[----:B------:R-:W4:Y:S01]  /*12ea0*/  @P2 LDC R9, c[0x0][0xcf0] ;  /* 0x00033c00ff092b82 */ /* 0x000f220000000800 */
[----:B---3--:R-:W-:-:S04]  /*12eb0*/  @P2 IMAD.HI.U32 R0, R8, R5, RZ ;  /* 0x0000000508002227 */ /* 0x008fc800078e00ff */
[----:B------:R-:W-:Y:S01]  /*12ec0*/  IMAD.WIDE.U32 R4, R193, UR4, RZ ;  /* 0x00000004c1047c25 */ /* 0x000fe2000f8e00ff */
[----:B------:R-:W-:Y:S01]  /*12ed0*/  ULDC.64 UR4, c[0x0][0xc98] ;  /* 0x0003260000047ab9 */ /* 0x000fe20000000a00 */
[----:B----4-:R-:W-:Y:S02]  /*12ee0*/  @P2 SHF.R.U32.HI R3, RZ, R9, R0 ;  /* 0x00000009ff032219 */ /* 0x010fe40000011600 */
[----:B------:R-:W-:Y:S02]  /*12ef0*/  IMAD.IADD R5, R5, 0x1, R7 ;  /* 0x0000000105057824 */ /* 0x000fe400078e0207 */
[----:B------:R-:W-:Y:S02]  /*12f00*/  IMAD R9, R11, UR4, RZ ;  /* 0x000000040b097c24 */ /* 0x000fe4000f8e02ff */
[----:B------:R-:W-:Y:S02]  /*12f10*/  IMAD.MOV R7, RZ, RZ, -R3 ;  /* 0x000000ffff077224 */ /* 0x000fe400078e0a03 */
[----:B------:R-:W-:-:S04]  /*12f20*/  IMAD.WIDE.U32 R4, R192, UR4, R4 ;  /* 0x00000004c0047c25 */ /* 0x000fc8000f8e0004 */
[----:B------:R-:W-:Y:S01]  /*12f30*/  IMAD R7, R12, R7, R8 ;  /* 0x000000070c077224 */ /* 0x000fe200078e0208 */
[----:B------:R-:W-:Y:S01]  /*12f40*/  IADD3 R4, P2, R3, R4, RZ ;  /* 0x0000000403047210 */ /* 0x000fe20007f5e0ff */
        /* <DEDUP_REMOVED lines=14> */
.L_x_2009:
[----:B------:R-:W-:Y:S05]  /*13030*/  BSYNC B1 ;  /* 0x0000000000017941 */ /* 0x000fea0003800000 */
.L_x_2008:
[----:B------:R-:W-:Y:S01]  /*13040*/  ULDC.64 UR4, c[0x0][0xbe8] ;  /* 0x0002fa0000047ab9 */ /* 0x000fe20000000a00 */
[----:B-1----:R-:W-:Y:S01]  /*13050*/  @P0 IMAD.HI.U32 R0, R13, R20, RZ ;  /* 0x000000140d000227 */ /* 0x002fe200078e00ff */
[----:B---3--:R-:W-:Y:S01]  /*13060*/  SEL R6, RZ, 0xffffffff, P1 ;  /* 0xffffffffff067807 */ /* 0x008fe20000800000 */
[----:B------:R-:W-:Y:S01]  /*13070*/  BSSY B1, `(.L_x_2010) ;  /* 0x000005c000017945 */ /* 0x000fe20003800000 */
[----:B------:R-:W-:Y:S01]  /*13080*/  ISETP.GE.AND P2, PT, R196, UR6, PT ;  /* 0x00000006c4007c0c */ /* 0x000fe2000bf46270 */
[----:B------:R-:W-:Y:S01]  /*13090*/  IMAD R4, R10, UR4, RZ ;  /* 0x000000040a047c24 */ /* 0x000fe2000f8e02ff */
[----:B------:R-:W-:Y:S01]  /*130a0*/  ISETP.GE.AND P1, PT, R195, UR6, PT ;  /* 0x00000006c3007c0c */ /* 0x000fe2000bf26270 */
[----:B------:R-:W-:Y:S01]  /*130b0*/  IMAD.MOV.U32 R3, RZ, RZ, R13 ;  /* 0x000000ffff037224 */ /* 0x000fe200078e000d */
[----:B--2---:R-:W-:Y:S01]  /*130c0*/  @P0 SHF.R.U32.HI R3, RZ, R15, R0 ;  /* 0x0000000fff030219 */ /* 0x004fe20000011600 */
[C---:B------:R-:W-:Y:S01]  /*130d0*/  IMAD R7, R193.reuse, UR5, R4 ;  /* 0x00000005c1077c24 */ /* 0x040fe2000f8e0204 */
[----:B------:R-:W-:Y:S01]  /*130e0*/  SEL R0, RZ, 0xffffffff, P2 ;  /* 0xffffffffff007807 */ /* 0x000fe20001000000 */
[----:B------:R-:W-:Y:S01]  /*130f0*/  IMAD.SHL.U32 R6, R6, 0x4, RZ ;  /* 0x0000000406067824 */ /* 0x000fe200078e00ff */
[----:B------:R-:W-:Y:S01]  /*13100*/  ISETP.GE.AND P0, PT, R194, UR6, PT ;  /* 0x00000006c2007c0c */ /* 0x000fe2000bf06270 */
[----:B------:R-:W-:Y:S01]  /*13110*/  IMAD.WIDE.U32 R4, R193, UR4, RZ ;  /* 0x00000004c1047c25 */ /* 0x000fe2000f8e00ff */
[----:B------:R-:W-:Y:S01]  /*13120*/  ULDC.64 UR4, c[0x0][0xbf0] ;  /* 0x0002fc0000047ab9 */ /* 0x000fe20000000a00 */
[----:B------:R-:W-:-:S02]  /*13130*/  ISETP.GE.AND P2, PT, R222, UR6, PT ;  /* 0x00000006de007c0c */ /* 0x000fc4000bf46270 */
[----:B------:R-:W-:Y:S01]  /*13140*/  IMAD.IADD R5, R5, 0x1, R7 ;  /* 0x0000000105057824 */ /* 0x000fe200078e0207 */
[----:B------:R-:W-:Y:S01]  /*13150*/  LOP3.LUT R21, R6, 0x4, R21, 0xe2, !PT ;  /* 0x0000000406157812 */ /* 0x000fe200078ee215 */
[----:B------:R-:W-:Y:S01]  /*13160*/  IMAD R7, R11, UR4, RZ ;  /* 0x000000040b077c24 */ /* 0x000fe2000f8e02ff */
[----:B------:R-:W-:Y:S01]  /*13170*/  SHF.R.S32.HI R26, RZ, 0x1f, R194 ;  /* 0x0000001fff1a7819 */ /* 0x000fe200000114c2 */
[----:B------:R-:W-:Y:S01]  /*13180*/  IMAD.SHL.U32 R6, R0, 0x8, RZ ;  /* 0x0000000800067824 */ /* 0x000fe200078e00ff */
[----:B------:R-:W-:Y:S01]  /*13190*/  SHF.R.S32.HI R27, RZ, 0x1f, R195 ;  /* 0x0000001fff1b7819 */ /* 0x000fe200000114c3 */
[----:B------:R-:W-:Y:S01]  /*131a0*/  IMAD.MOV R0, RZ, RZ, -R3 ;  /* 0x000000ffff007224 */ /* 0x000fe200078e0a03 */
[----:B------:R-:W-:Y:S01]  /*131b0*/  SHF.R.S32.HI R28, RZ, 0x1f, R196 ;  /* 0x0000001fff1c7819 */ /* 0x000fe200000114c4 */
[----:B------:R-:W-:Y:S01]  /*131c0*/  IMAD R9, R192, UR5, R7 ;  /* 0x00000005c0097c24 */ /* 0x000fe2000f8e0207 */
[----:B------:R-:W-:Y:S01]  /*131d0*/  LOP3.LUT R21, R6, 0x8, R21, 0xe2, !PT ;  /* 0x0000000806157812 */ /* 0x000fe200078ee215 */
[----:B------:R-:W-:Y:S01]  /*131e0*/  IMAD R7, R14, R0, R13 ;  /* 0x000000000e077224 */ /* 0x000fe200078e020d */
[----:B------:R-:W-:Y:S01]  /*131f0*/  SHF.R.S32.HI R0, RZ, 0x1f, R3 ;  /* 0x0000001fff007819 */ /* 0x000fe20000011403 */
[----:B------:R-:W-:Y:S01]  /*13200*/  IMAD.WIDE.U32 R192, R192, UR4, R4 ;  /* 0x00000004c0c07c25 */ /* 0x000fe2000f8e0004 */
[----:B------:R-:W-:Y:S01]  /*13210*/  ULDC.64 UR4, c[0x0][0xbe0] ;  /* 0x0002f80000047ab9 */ /* 0x000fe20000000a00 */
[----:B------:R-:W-:-:S02]  /*13220*/  SEL R4, RZ, 0xffffffff, P1 ;  /* 0xffffffffff047807 */ /* 0x000fc40000800000 */
[----:B------:R-:W-:Y:S01]  /*13230*/  IMAD.IADD R193, R193, 0x1, R9 ;  /* 0x00000001c1c17824 */ /* 0x000fe200078e0209 */
[----:B------:R-:W-:Y:S01]  /*13240*/  SEL R6, RZ, 0xffffffff, P0 ;  /* 0xffffffffff067807 */ /* 0x000fe20000000000 */
[----:B------:R-:W-:Y:S01]  /*13250*/  IMAD R0, R0, UR4, RZ ;  /* 0x0000000400007c24 */ /* 0x000fe2000f8e02ff */
[----:B------:R-:W-:Y:S01]  /*13260*/  ISETP.GE.AND P0, PT, R223, UR6, PT ;  /* 0x00000006df007c0c */ /* 0x000fe2000bf06270 */
[----:B------:R-:W-:Y:S01]  /*13270*/  IMAD.SHL.U32 R8, R4, 0x10, RZ ;  /* 0x0000001004087824 */ /* 0x000fe200078e00ff */
[----:B------:R-:W-:Y:S01]  /*13280*/  SHF.R.S32.HI R29, RZ, 0x1f, R197 ;  /* 0x0000001fff1d7819 */ /* 0x000fe200000114c5 */
[C---:B------:R-:W-:Y:S01]  /*13290*/  IMAD R9, R3.reuse, UR5, R0 ;  /* 0x0000000503097c24 */ /* 0x040fe2000f8e0200 */
[----:B------:R-:W-:Y:S01]  /*132a0*/  SHF.R.S32.HI R0, RZ, 0x1f, R7 ;  /* 0x0000001fff007819 */ /* 0x000fe20000011407 */
[----:B------:R-:W-:Y:S01]  /*132b0*/  IMAD.WIDE.U32 R4, R3, UR4, R192 ;  /* 0x0000000403047c25 */ /* 0x000fe2000f8e00c0 */
[----:B------:R-:W-:Y:S01]  /*132c0*/  ULDC.64 UR4, c[0x0][0xbd8] ;  /* 0x0002f60000047ab9 */ /* 0x000fe20000000a00 */
[----:B------:R-:W-:-:S02]  /*132d0*/  LOP3.LUT R21, R8, 0x10, R21, 0xe2, !PT ;  /* 0x0000001008157812 */ /* 0x000fc400078ee215 */
[----:B------:R-:W-:Y:S01]  /*132e0*/  IMAD.IADD R5, R5, 0x1, R9 ;  /* 0x0000000105057824 */ /* 0x000fe200078e0209 */
[----:B------:R-:W-:Y:S01]  /*132f0*/  SHF.R.S32.HI R30, RZ, 0x1f, R198 ;  /* 0x0000001fff1e7819 */ /* 0x000fe200000114c6 */
[----:B------:R-:W-:Y:S02]  /*13300*/  IMAD R0, R0, UR4, RZ ;  /* 0x0000000400007c24 */ /* 0x000fe4000f8e02ff */
[----:B------:R-:W-:Y:S01]  /*13310*/  IMAD.WIDE.U32 R4, R7, UR4, R4 ;  /* 0x0000000407047c25 */ /* 0x000fe2000f8e0004 */
[----:B------:R-:W-:-:S03]  /*13320*/  ULDC UR4, c[0x0][0xb88] ;  /* 0x0002e20000047ab9 */ /* 0x000fc60000000800 */
[----:B------:R-:W-:Y:S02]  /*13330*/  IMAD.IADD R24, R219, 0x1, R23 ;  /* 0x00000001db187824 */ /* 0x000fe400078e0217 */
[----:B------:R-:W-:Y:S02]  /*13340*/  IMAD R25, R14, UR4, RZ ;  /* 0x000000040e197c24 */ /* 0x000fe4000f8e02ff */
[----:B------:R-:W-:Y:S01]  /*13350*/  IMAD R3, R7, UR5, R0 ;  /* 0x0000000507037c24 */ /* 0x000fe2000f8e0200 */
[----:B------:R-:W-:Y:S01]  /*13360*/  SEL R0, RZ, 0x40, P0 ;  /* 0x00000040ff007807 */ /* 0x000fe20000000000 */
[----:B------:R-:W-:Y:S01]  /*13370*/  IMAD.SHL.U32 R6, R6, 0x20, RZ ;  /* 0x0000002006067824 */ /* 0x000fe200078e00ff */
[----:B------:R-:W-:Y:S01]  /*13380*/  ISETP.GE.AND P0, PT, R24, R25, PT ;  /* 0x000000191800720c */ /* 0x000fe20003f06270 */
[----:B------:R-:W-:Y:S01]  /*13390*/  ULDC.64 UR4, c[0x0][0xb80] ;  /* 0x0002e00000047ab9 */ /* 0x000fe20000000a00 */
[----:B------:R-:W-:Y:S01]  /*133a0*/  IMAD.IADD R3, R5, 0x1, R3 ;  /* 0x0000000105037824 */ /* 0x000fe200078e0203 */
[----:B------:R-:W-:-:S02]  /*133b0*/  LEA R20, P1, R4, UR4, 0x1 ;  /* 0x0000000404147c11 */ /* 0x000fc4000f8208ff */
[----:B------:R-:W-:Y:S02]  /*133c0*/  LOP3.LUT R21, R6, 0x20, R21, 0xe2, !PT ;  /* 0x0000002006157812 */ /* 0x000fe400078ee215 */
[----:B------:R-:W-:Y:S01]  /*133d0*/  LEA.HI.X R3, R4, UR5, R3, 0x1, P1 ;  /* 0x0000000504037c11 */ /* 0x000fe200088f0c03 */
[----:B------:R1:W2:Y:S01]  /*133e0*/  SHFL.IDX PT, R6, R20, RZ, 0x181f ;  /* 0x00181fff14067589 */ /* 0x0002a200000e0000 */
[----:B------:R-:W-:Y:S02]  /*133f0*/  LOP3.LUT R21, R21, R0, RZ, 0xfc, !PT ;  /* 0x0000000015157212 */ /* 0x000fe400078efcff */
[----:B------:R-:W-:Y:S01]  /*13400*/  SEL R0, RZ, 0x80, P2 ;  /* 0x00000080ff007807 */ /* 0x000fe20001000000 */
[----:B------:R1:W3:Y:S03]  /*13410*/  SHFL.IDX PT, R7, R3, RZ, 0x181f ;  /* 0x00181fff03077589 */ /* 0x0002e600000e0000 */
[----:B------:R-:W-:Y:S01]  /*13420*/  LOP3.LUT R23, R21, R0, RZ, 0xfc, !PT ;  /* 0x0000000015177212 */ /* 0x000fe200078efcff */
[----:B------:R-:W-:Y:S06]  /*13430*/  @P0 BRA `(.L_x_2011) ;  /* 0x00000000007c0947 */ /* 0x000fec0003800000 */
[----:B------:R-:W-:Y:S02]  /*13440*/  ISETP.GE.AND P2, PT, R198, UR6, PT ;  /* 0x00000006c6007c0c */ /* 0x000fe4000bf46270 */
[----:B------:R-:W-:Y:S02]  /*13450*/  ISETP.GE.AND P1, PT, R189, UR6, PT ;  /* 0x00000006bd007c0c */ /* 0x000fe4000bf26270 */
[----:B------:R-:W-:Y:S02]  /*13460*/  ISETP.GE.AND P5, PT, R197, UR6, PT ;  /* 0x00000006c5007c0c */ /* 0x000fe4000bfa6270 */
[----:B------:R-:W-:-:S07]  /*13470*/  ISETP.GE.AND P3, PT, R196, UR6, PT ;  /* 0x00000006c4007c0c */ /* 0x000fce000bf66270 */
[CC--:B--2---:R-:W-:Y:S02]  /*13480*/  @!P2 LEA R8, P0, R198.reuse, R6.reuse, 0x1 ;  /* 0x00000006c608a211 */ /* 0x0c4fe400078008ff */
[----:B---3--:R-:W-:Y:S02]  /*13490*/  @!P1 IMAD.WIDE R4, R189, 0x2, R6 ;  /* 0x00000002bd049825 */ /* 0x008fe400078e0206 */
        /* <DEDUP_REMOVED lines=12> */
[----:B--2---:R-:W-:-:S02]  /*13560*/  @!P1 LEA R8, P6, R194, R6, 0x1 ;  /* 0x00000006c2089211 */ /* 0x004fc400078c08ff */
        /* <DEDUP_REMOVED lines=12> */
.L_x_2011:
[----:B------:R-:W-:Y:S05]  /*13630*/  BSYNC B1 ;  /* 0x0000000000017941 */ /* 0x000fea0003800000 */
.L_x_2010:
[----:B------:R-:W-:Y:S01]  /*13640*/  VIADD R0, R24, 0x20 ;  /* 0x0000002018007836 */ /* 0x000fe20000000000 */
[----:B---34-:R3:W4:Y:S04]  /*13650*/  SHFL.IDX PT, R7, R3, 0x1, 0x181f ;  /* 0x00381f0003077f89 */ /* 0x01872800000e0000 */
[----:B------:R-:W-:Y:S01]  /*13660*/  ISETP.GE.AND P0, PT, R0, R25, PT ;  /* 0x000000190000720c */ /* 0x000fe20003f06270 */
[----:B--2---:R3:W2:-:S12]  /*13670*/  SHFL.IDX PT, R6, R20, 0x1, 0x181f ;  /* 0x00381f0014067f89 */ /* 0x00469800000e0000 */
[----:B---3--:R-:W-:Y:S05]  /*13680*/  @P0 BRA `(.L_x_2007) ;  /* 0x00000000007c0947 */ /* 0x008fea0003800000 */
[----:B------:R-:W-:Y:S02]  /*13690*/  ISETP.GE.AND P2, PT, R198, UR6, PT ;  /* 0x00000006c6007c0c */ /* 0x000fe4000bf46270 */
[----:B------:R-:W-:Y:S02]  /*136a0*/  ISETP.GE.AND P3, PT, R189, UR6, PT ;  /* 0x00000006bd007c0c */ /* 0x000fe4000bf66270 */
[----:B------:R-:W-:Y:S02]  /*136b0*/  ISETP.GE.AND P5, PT, R197, UR6, PT ;  /* 0x00000006c5007c0c */ /* 0x000fe4000bfa6270 */
[----:B------:R-:W-:Y:S02]  /*136c0*/  ISETP.GE.AND P4, PT, R196, UR6, PT ;  /* 0x00000006c4007c0c */ /* 0x000fe4000bf86270 */
[----:B------:R-:W-:-:S05]  /*136d0*/  LOP3.LUT P1, RZ, R21, 0x40, RZ, 0xc0, !PT ;  /* 0x0000004015ff7812 */ /* 0x000fca000782c0ff */
[CC--:B--2---:R-:W-:Y:S02]  /*136e0*/  @!P2 LEA R8, P0, R198.reuse, R6.reuse, 0x1 ;  /* 0x00000006c608a211 */ /* 0x0c4fe400078008ff */
[----:B----4-:R-:W-:Y:S02]  /*136f0*/  @!P3 IMAD.WIDE R4, R189, 0x2, R6 ;  /* 0x00000002bd04b825 */ /* 0x010fe400078e0206 */
        /* <DEDUP_REMOVED lines=13> */
[-C--:B--2---:R-:W-:Y:S02]  /*137d0*/  @!P2 LEA R4, P6, R194, R6.reuse, 0x1 ;  /* 0x00000006c204a211 */ /* 0x084fe400078c08ff */
[-C--:B-1----:R-:W-:Y:S02]  /*137e0*/  @P1 LEA R20, P4, R223, R6.reuse, 0x1 ;  /* 0x00000006df141211 */ /* 0x082fe400078808ff */
        /* <DEDUP_REMOVED lines=9> */
.L_x_2007:
[----:B------:R-:W-:Y:S05]  /*13880*/  BSYNC B0 ;  /* 0x0000000000007941 */ /* 0x000fea0003800000 */
.L_x_2002:
[----:B------:R-:W-:Y:S02]  /*13890*/  ULDC UR4, c[0x0][0xd38] ;  /* 0x00034e0000047ab9 */ /* 0x000fe40000000800 */
[----:B0-----:R-:W-:-:S13]  /*138a0*/  ISETP.GE.AND P0, PT, R17, UR4, PT ;  /* 0x0000000411007c0c */ /* 0x001fda000bf06270 */
[----:B------:R-:W-:Y:S05]  /*138b0*/  @!P0 BRA `(.L_x_2012) ;  /* 0xfffffed400a48947 */ /* 0x000fea000383ffff */
[----:B------:R-:W-:Y:S05]  /*138c0*/  EXIT ;  /* 0x000000000000794d */ /* 0x000fea0003800000 */
.L_x_1901:
        /* <DEDUP_REMOVED lines=17> */
[----:B------:R-:W-:Y:S01]  /*139e0*/  ULDC UR5, c[0x0][0x3b8] ;  /* 0x0000ee0000057ab9 */ /* 0x000fe20000000800 */
[----:B------:R-:W-:Y:S01]  /*139f0*/  LOP3.LUT R16, R16, 0xfffffdff, RZ, 0xc0, !PT ;  /* 0xfffffdff10107812 */ /* 0x000fe200078ec0ff */
[----:B------:R-:W0:Y:S01]  /*13a00*/  S2UR UR6, SR_CgaCtaId ;  /* 0x00000000000679c3 */ /* 0x000e220000008800 */
[----:B------:R-:W-:Y:S01]  /*13a10*/  LOP3.LUT R12, R32, 0x38, RZ, 0xc0, !PT ;  /* 0x00000038200c7812 */ /* 0x000fe200078ec0ff */
[----:B------:R1:W-:Y:S01]  /*13a20*/  STL [R1+0x18], RZ ;  /* 0x000018ff01007387 */ /* 0x0003e20000100800 */
[----:B------:R-:W-:Y:S01]  /*13a30*/  LOP3.LUT R13, R2, 0x7f, RZ, 0xc0, !PT ;  /* 0x0000007f020d7812 */ /* 0x000fe200078ec0ff */
[----:B------:R-:W-:Y:S01]  /*13a40*/  ULDC.64 UR42, c[0x0][0x2f0] ;  /* 0x0000bc00002a7ab9 */ /* 0x000fe20000000a00 */
[C---:B------:R-:W-:Y:S01]  /*13a50*/  LOP3.LUT R0, R12.reuse, 0x40, RZ, 0xfc, !PT ;  /* 0x000000400c007812 */ /* 0x040fe200078efcff */
[----:B------:R-:W-:Y:S01]  /*13a60*/  ULDC UR7, c[0x0][0x2b8] ;  /* 0x0000ae0000077ab9 */ /* 0x000fe20000000800 */
[----:B------:R-:W-:Y:S01]  /*13a70*/  ISETP.GE.AND P6, PT, R12, UR4, PT ;  /* 0x000000040c007c0c */ /* 0x000fe2000bfc6270 */
[----:B------:R-:W-:Y:S01]  /*13a80*/  ULDC UR38, c[0x0][0x288] ;  /* 0x0000a20000267ab9 */ /* 0x000fe20000000800 */
[C---:B------:R-:W-:Y:S01]  /*13a90*/  ISETP.GE.AND P1, PT, R0.reuse, UR4, PT ;  /* 0x0000000400007c0c */ /* 0x040fe2000bf26270 */
[----:B------:R-:W-:Y:S01]  /*13aa0*/  ULDC UR39, c[0x0][0x448] ;  /* 0x0001120000277ab9 */ /* 0x000fe20000000800 */
[----:B------:R-:W-:Y:S01]  /*13ab0*/  ISETP.GE.AND P0, PT, R0, UR5, PT ;  /* 0x0000000500007c0c */ /* 0x000fe2000bf06270 */
[----:B------:R-:W-:Y:S01]  /*13ac0*/  IMAD.U32 R36, RZ, RZ, UR8 ;  /* 0x00000008ff247e24 */ /* 0x000fe2000f8e00ff */
[C---:B------:R-:W-:Y:S01]  /*13ad0*/  ISETP.GE.AND P5, PT, R12.reuse, UR5, PT ;  /* 0x000000050c007c0c */ /* 0x040fe2000bfa6270 */
[----:B------:R-:W-:Y:S01]  /*13ae0*/  IMAD.MOV.U32 R23, RZ, RZ, 0x1 ;  /* 0x00000001ff177424 */ /* 0x000fe200078e00ff */
[C---:B------:R-:W-:Y:S01]  /*13af0*/  LOP3.LUT R3, R12.reuse, 0x180, RZ, 0xfc, !PT ;  /* 0x000001800c037812 */ /* 0x040fe200078efcff */
[----:B------:R-:W-:Y:S01]  /*13b00*/  IMAD.MOV.U32 R18, RZ, RZ, RZ ;  /* 0x000000ffff127224 */ /* 0x000fe200078e00ff */
[C---:B------:R-:W-:Y:S01]  /*13b10*/  LOP3.LUT R9, R12.reuse, 0x80, RZ, 0xfc, !PT ;  /* 0x000000800c097812 */ /* 0x040fe200078efcff */
[----:B------:R-:W-:Y:S01]  /*13b20*/  UIMAD UR39, UR39, UR38, URZ ;  /* 0x00000026272772a4 */ /* 0x000fe2000f8e023f */
[----:B------:R-:W-:Y:S01]  /*13b30*/  LOP3.LUT R4, R12, 0x1c0, RZ, 0xfc, !PT ;  /* 0x000001c00c047812 */ /* 0x000fe200078efcff */
[----:B------:R-:W-:Y:S01]  /*13b40*/  ULDC UR48, c[0x0][0xc] ;  /* 0x0000030000307ab9 */ /* 0x000fe20000000800 */
[----:B------:R-:W-:-:S02]  /*13b50*/  ISETP.GE.AND P2, PT, R3, UR5, PT ;  /* 0x0000000503007c0c */ /* 0x000fc4000bf46270 */
[----:B------:R-:W-:Y:S02]  /*13b60*/  @P1 LOP3.LUT R16, R16, 0x200, RZ, 0xfc, !PT ;  /* 0x0000020010101812 */ /* 0x000fe400078efcff */
[----:B------:R-:W-:Y:S02]  /*13b70*/  ISETP.GE.AND P4, PT, R9, UR4, PT ;  /* 0x0000000409007c0c */ /* 0x000fe4000bf86270 */
[----:B------:R-:W-:Y:S02]  /*13b80*/  LOP3.LUT R16, R16, 0xfffbffff, RZ, 0xc0, !PT ;  /* 0xfffbffff10107812 */ /* 0x000fe400078ec0ff */
[----:B------:R-:W-:Y:S02]  /*13b90*/  ISETP.GE.AND P3, PT, R3, UR4, PT ;  /* 0x0000000403007c0c */ /* 0x000fe4000bf66270 */
[----:B------:R-:W-:Y:S02]  /*13ba0*/  @P0 LOP3.LUT R16, R16, 0x40000, RZ, 0xfc, !PT ;  /* 0x0004000010100812 */ /* 0x000fe400078efcff */
[----:B------:R-:W-:-:S02]  /*13bb0*/  ISETP.GE.AND P1, PT, R4, UR4, PT ;  /* 0x0000000404007c0c */ /* 0x000fc4000bf26270 */
[----:B------:R-:W-:Y:S02]  /*13bc0*/  LOP3.LUT R16, R16, 0xfffffbff, RZ, 0xc0, !PT ;  /* 0xfffffbff10107812 */ /* 0x000fe400078ec0ff */
[----:B------:R-:W-:Y:S02]  /*13bd0*/  SEL R3, RZ, 0x40, P2 ;  /* 0x00000040ff037807 */ /* 0x000fe40001000000 */
[----:B------:R-:W-:Y:S02]  /*13be0*/  @P6 LOP3.LUT R16, R16, 0x400, RZ, 0xfc, !PT ;  /* 0x0000040010106812 */ /* 0x000fe400078efcff */
[----:B------:R-:W-:Y:S02]  /*13bf0*/  LOP3.LUT R10, R12, 0xc0, RZ, 0xfc, !PT ;  /* 0x000000c00c0a7812 */ /* 0x000fe400078efcff */
[----:B------:R-:W-:Y:S02]  /*13c00*/  LOP3.LUT R16, R16, 0xfff7ffff, RZ, 0xc0, !PT ;  /* 0xfff7ffff10107812 */ /* 0x000fe400078ec0ff */
[----:B------:R-:W-:-:S02]  /*13c10*/  ISETP.GE.AND P2, PT, R0, UR4, PT ;  /* 0x0000000400007c0c */ /* 0x000fc4000bf46270 */
[----:B------:R-:W-:Y:S02]  /*13c20*/  @P5 LOP3.LUT R16, R16, 0x80000, RZ, 0xfc, !PT ;  /* 0x0008000010105812 */ /* 0x000fe400078efcff */
[----:B------:R-:W-:Y:S02]  /*13c30*/  ISETP.GE.AND P0, PT, R4, UR5, PT ;  /* 0x0000000504007c0c */ /* 0x000fe4000bf06270 */
[----:B------:R-:W-:Y:S02]  /*13c40*/  SEL R4, RZ, 0x40, P3 ;  /* 0x00000040ff047807 */ /* 0x000fe40001800000 */
[----:B------:R-:W-:Y:S02]  /*13c50*/  SEL R33, RZ, 0x80, P1 ;  /* 0x00000080ff217807 */ /* 0x000fe40000800000 */
[----:B------:R-:W-:Y:S02]  /*13c60*/  ISETP.GE.AND P3, PT, R0, UR5, PT ;  /* 0x0000000500007c0c */ /* 0x000fe4000bf66270 */
[----:B------:R-:W-:-:S02]  /*13c70*/  ISETP.GE.AND P1, PT, R10, UR4, PT ;  /* 0x000000040a007c0c */ /* 0x000fc4000bf26270 */
[----:B------:R-:W-:Y:S02]  /*13c80*/  SEL R0, RZ, 0xffffffff, P2 ;  /* 0xffffffffff007807 */ /* 0x000fe40001000000 */
[----:B------:R-:W-:Y:S02]  /*13c90*/  LOP3.LUT R16, R16, 0xffffffdf, RZ, 0xc0, !PT ;  /* 0xffffffdf10107812 */ /* 0x000fe400078ec0ff */
[----:B------:R-:W-:Y:S01]  /*13ca0*/  SEL R7, RZ, 0xffffffff, P3 ;  /* 0xffffffffff077807 */ /* 0x000fe20001800000 */
[----:B------:R-:W-:Y:S01]  /*13cb0*/  IMAD.SHL.U32 R8, R0, 0x2, RZ ;  /* 0x0000000200087824 */ /* 0x000fe200078e00ff */
[----:B------:R-:W-:Y:S02]  /*13cc0*/  @P4 LOP3.LUT R16, R16, 0x20, RZ, 0xfc, !PT ;  /* 0x0000002010104812 */ /* 0x000fe400078efcff */
[----:B------:R-:W-:Y:S01]  /*13cd0*/  SEL R0, RZ, 0xffffff80, P0 ;  /* 0xffffff80ff007807 */ /* 0x000fe20000000000 */
[----:B------:R-:W-:Y:S01]  /*13ce0*/  IMAD.SHL.U32 R7, R7, 0x2, RZ ;  /* 0x0000000207077824 */ /* 0x000fe200078e00ff */
[----:B------:R-:W-:-:S02]  /*13cf0*/  ISETP.GE.AND P0, PT, R9, UR5, PT ;  /* 0x0000000509007c0c */ /* 0x000fc4000bf06270 */
[----:B------:R-:W-:Y:S02]  /*13d00*/  LOP3.LUT R16, R16, 0xffffffef, RZ, 0xc0, !PT ;  /* 0xffffffef10107812 */ /* 0x000fe400078ec0ff */
[----:B------:R-:W-:Y:S02]  /*13d10*/  SEL R9, RZ, 0x4, P0 ;  /* 0x00000004ff097807 */ /* 0x000fe40000000000 */
[----:B------:R-:W-:Y:S02]  /*13d20*/  @P1 LOP3.LUT R16, R16, 0x10, RZ, 0xfc, !PT ;  /* 0x0000001010101812 */ /* 0x000fe400078efcff */
[----:B------:R-:W-:Y:S02]  /*13d30*/  SEL R5, RZ, 0x1, P6 ;  /* 0x00000001ff057807 */ /* 0x000fe40003000000 */
[----:B------:R-:W-:Y:S02]  /*13d40*/  LOP3.LUT R16, R16, 0xfffdffff, RZ, 0xc0, !PT ;  /* 0xfffdffff10107812 */ /* 0x000fe400078ec0ff */
[----:B------:R-:W-:-:S02]  /*13d50*/  SEL R6, RZ, 0x1, P5 ;  /* 0x00000001ff067807 */ /* 0x000fc40002800000 */
[----:B------:R-:W-:Y:S02]  /*13d60*/  @P0 LOP3.LUT R16, R16, 0x20000, RZ, 0xfc, !PT ;  /* 0x0002000010100812 */ /* 0x000fe400078efcff */
[----:B------:R-:W-:Y:S02]  /*13d70*/  ISETP.GE.AND P0, PT, R10, UR5, PT ;  /* 0x000000050a007c0c */ /* 0x000fe4000bf06270 */
[----:B------:R-:W-:Y:S02]  /*13d80*/  LOP3.LUT R5, R8, 0x2, R5, 0xe2, !PT ;  /* 0x0000000208057812 */ /* 0x000fe400078ee205 */
[----:B------:R-:W-:Y:S02]  /*13d90*/  LOP3.LUT R8, R7, 0x2, R6, 0xe2, !PT ;  /* 0x0000000207087812 */ /* 0x000fe400078ee206 */
[----:B------:R-:W-:Y:S02]  /*13da0*/  SEL R10, RZ, 0x8, P0 ;  /* 0x00000008ff0a7807 */ /* 0x000fe40000000000 */
[----:B------:R-:W-:-:S02]  /*13db0*/  LOP3.LUT R16, R16, 0xfffeffff, RZ, 0xc0, !PT ;  /* 0xfffeffff10107812 */ /* 0x000fc400078ec0ff */
[----:B------:R-:W-:Y:S02]  /*13dc0*/  LOP3.LUT R9, R10, R8, R9, 0xfe, !PT ;  /* 0x000000080a097212 */ /* 0x000fe400078efe09 */
[----:B------:R-:W-:Y:S02]  /*13dd0*/  LOP3.LUT R10, R12, 0x100, RZ, 0xfc, !PT ;  /* 0x000001000c0a7812 */ /* 0x000fe400078efcff */
[----:B------:R-:W-:Y:S02]  /*13de0*/  @P0 LOP3.LUT R16, R16, 0x10000, RZ, 0xfc, !PT ;  /* 0x0001000010100812 */ /* 0x000fe400078efcff */
[----:B------:R-:W-:Y:S02]  /*13df0*/  ISETP.GE.AND P0, PT, R10, UR4, PT ;  /* 0x000000040a007c0c */ /* 0x000fe4000bf06270 */
[----:B------:R-:W-:Y:S02]  /*13e00*/  SEL R6, RZ, 0x4, P4 ;  /* 0x00000004ff067807 */ /* 0x000fe40002000000 */
[----:B------:R-:W-:-:S02]  /*13e10*/  SEL R7, RZ, 0x8, P1 ;  /* 0x00000008ff077807 */ /* 0x000fc40000800000 */
[----:B------:R-:W-:Y:S02]  /*13e20*/  LOP3.LUT R16, R16, 0xfffffff7, RZ, 0xc0, !PT ;  /* 0xfffffff710107812 */ /* 0x000fe400078ec0ff */
[----:B------:R-:W-:Y:S02]  /*13e30*/  LOP3.LUT R11, R12, 0x140, RZ, 0xfc, !PT ;  /* 0x000001400c0b7812 */ /* 0x000fe400078efcff */
[----:B------:R-:W-:Y:S02]  /*13e40*/  LOP3.LUT R6, R7, R5, R6, 0xfe, !PT ;  /* 0x0000000507067212 */ /* 0x000fe400078efe06 */
[----:B------:R-:W-:Y:S02]  /*13e50*/  SEL R7, RZ, 0x10, P0 ;  /* 0x00000010ff077807 */ /* 0x000fe40000000000 */
[----:B------:R-:W-:Y:S02]  /*13e60*/  @P0 LOP3.LUT R16, R16, 0x8, RZ, 0xfc, !PT ;  /* 0x0000000810100812 */ /* 0x000fe400078efcff */
[----:B------:R-:W-:-:S02]  /*13e70*/  ISETP.GE.AND P0, PT, R11, UR4, PT ;  /* 0x000000040b007c0c */ /* 0x000fc4000bf06270 */
[----:B------:R-:W-:Y:S02]  /*13e80*/  LOP3.LUT R16, R16, 0xfffffffb, RZ, 0xc0, !PT ;  /* 0xfffffffb10107812 */ /* 0x000fe400078ec0ff */
[----:B------:R-:W-:Y:S02]  /*13e90*/  SEL R8, RZ, 0x20, P0 ;  /* 0x00000020ff087807 */ /* 0x000fe40000000000 */
[----:B------:R-:W-:Y:S02]  /*13ea0*/  LOP3.LUT R5, R32, 0x1f8, RZ, 0xc0, !PT ;  /* 0x000001f820057812 */ /* 0x000fe400078ec0ff */
[----:B------:R-:W-:Y:S02]  /*13eb0*/  ISETP.GE.AND P1, PT, R12, UR43, PT ;  /* 0x0000002b0c007c0c */ /* 0x000fe4000bf26270 */
[----:B------:R-:W-:Y:S01]  /*13ec0*/  LOP3.LUT R5, R5, 0x38, R2, 0x78, !PT ;  /* 0x0000003805057812 */ /* 0x000fe200078e7802 */
[----:B------:R-:W-:Y:S01]  /*13ed0*/  IMAD.SHL.U32 R2, R2, 0x10, RZ ;  /* 0x0000001002027824 */ /* 0x000fe200078e00ff */
[----:B------:R-:W-:-:S02]  /*13ee0*/  LOP3.LUT R7, R8, R6, R7, 0xfe, !PT ;  /* 0x0000000608077212 */ /* 0x000fc400078efe07 */
[----:B------:R-:W-:Y:S02]  /*13ef0*/  @P0 LOP3.LUT R16, R16, 0x4, RZ, 0xfc, !PT ;  /* 0x0000000410100812 */ /* 0x000fe400078efcff */
[----:B------:R-:W-:Y:S02]  /*13f00*/  ISETP.GE.AND P0, PT, R10, UR5, PT ;  /* 0x000000050a007c0c */ /* 0x000fe4000bf06270 */
[----:B------:R-:W-:Y:S02]  /*13f10*/  LOP3.LUT R16, R16, 0xffff7fff, RZ, 0xc0, !PT ;  /* 0xffff7fff10107812 */ /* 0x000fe400078ec0ff */
[----:B------:R-:W-:Y:S02]  /*13f20*/  SEL R10, RZ, 0x10, P0 ;  /* 0x00000010ff0a7807 */ /* 0x000fe40000000000 */
[----:B------:R-:W-:Y:S02]  /*13f30*/  LOP3.LUT R32, R5, 0x200, R32, 0xf8, !PT ;  /* 0x0000020005207812 */ /* 0x000fe400078ef820 */
[----:B------:R-:W-:-:S02]  /*13f40*/  LOP3.LUT R5, R37, 0x2, RZ, 0xfc, !PT ;  /* 0x0000000225057812 */ /* 0x000fc400078efcff */
[----:B------:R-:W-:Y:S02]  /*13f50*/  SHF.R.U32.HI R5, RZ, 0x3, R13 ;  /* 0x00000003ff057819 */ /* 0x000fe4000001160d */
[----:B------:R-:W-:Y:S02]  /*13f60*/  LOP3.LUT R4, R7, R4, RZ, 0xfc, !PT ;  /* 0x0000000407047212 */ /* 0x000fe400078efcff */
[----:B------:R-:W-:Y:S02]  /*13f70*/  @P0 LOP3.LUT R16, R16, 0x8000, RZ, 0xfc, !PT ;  /* 0x0000800010100812 */ /* 0x000fe400078efcff */
[----:B------:R-:W-:Y:S01]  /*13f80*/  ISETP.GE.AND P0, PT, R11, UR5, PT ;  /* 0x000000050b007c0c */ /* 0x000fe2000bf06270 */
[----:B------:R-:W-:Y:S01]  /*13f90*/  ULDC.64 UR4, c[0x0][0x418] ;  /* 0x0001060000047ab9 */ /* 0x000fe20000000a00 */
[----:B------:R-:W-:Y:S01]  /*13fa0*/  LOP3.LUT R2, R5, 0x70, R2, 0xf8, !PT ;  /* 0x0000007005027812 */ /* 0x000fe200078ef802 */
[----:B------:R-:W-:Y:S01]  /*13fb0*/  UISETP.NE.U32.AND UP0, UPT, UR4, URZ, UPT ;  /* 0x0000003f0400728c */ /* 0x000fe2000bf05070 */
[----:B------:R-:W-:-:S02]  /*13fc0*/  SEL R11, RZ, 0x20, P0 ;  /* 0x00000020ff0b7807 */ /* 0x000fc40000000000 */
[----:B------:R-:W-:Y:S01]  /*13fd0*/  LOP3.LUT R16, R16, 0xffffbfff, RZ, 0xc0, !PT ;  /* 0xffffbfff10107812 */ /* 0x000fe200078ec0ff */
[----:B------:R-:W-:Y:S01]  /*13fe0*/  UISETP.NE.AND.EX UP0, UPT, UR5, URZ, UPT, UP0 ;  /* 0x0000003f0500728c */ /* 0x000fe2000bf05300 */
[----:B------:R-:W-:Y:S01]  /*13ff0*/  LOP3.LUT R10, R11, R9, R10, 0xfe, !PT ;  /* 0x000000090b0a7212 */ /* 0x000fe200078efe0a */
[----:B------:R-:W-:Y:S01]  /*14000*/  ULDC UR4, c[0x0][0x424] ;  /* 0x0001090000047ab9 */ /* 0x000fe20000000800 */
[----:B------:R-:W-:Y:S01]  /*14010*/  UMOV UR5, 0x400 ;  /* 0x0000040000057882 */ /* 0x000fe20000000000 */
[----:B------:R-:W-:Y:S01]  /*14020*/  USEL UR4, UR4, 0x1, UP0 ;  /* 0x0000000104047887 */ /* 0x000fe20008000000 */
[----:B------:R-:W-:Y:S01]  /*14030*/  LOP3.LUT R3, R10, R3, RZ, 0xfc, !PT ;  /* 0x000000030a037212 */ /* 0x000fe200078efcff */
[----:B0-----:R-:W-:Y:S01]  /*14040*/  ULEA UR5, UR6, UR5, 0x18 ;  /* 0x0000000506057291 */ /* 0x001fe2000f8ec03f */
[----:B------:R-:W-:Y:S01]  /*14050*/  @P0 LOP3.LUT R16, R16, 0x4000, RZ, 0xfc, !PT ;  /* 0x0000400010100812 */ /* 0x000fe200078efcff */
[----:B------:R-:W-:Y:S01]  /*14060*/  UIMAD UR42, UR4, UR42, URZ ;  /* 0x0000002a042a72a4 */ /* 0x000fe2000f8e023f */
[----:B------:R-:W-:-:S02]  /*14070*/  LOP3.LUT R0, R3, 0x80, R0, 0xc8, !PT ;  /* 0x0000008003007812 */ /* 0x000fc400078ec800 */
[----:B------:R-:W-:Y:S01]  /*14080*/  LOP3.LUT R3, R3, 0x40, RZ, 0xc0, !PT ;  /* 0x0000004003037812 */ /* 0x000fe200078ec0ff */
[----:B------:R-:W-:Y:S01]  /*14090*/  UIADD3 UR4, UR42, 0x3f, URZ ;  /* 0x0000003f2a047890 */ /* 0x000fe2000fffe03f */
[----:B------:R-:W-:Y:S01]  /*140a0*/  SHF.R.U32.HI R0, RZ, 0x3, R0 ;  /* 0x00000003ff007819 */ /* 0x000fe20000011600 */
[----:B------:R-:W-:Y:S01]  /*140b0*/  IMAD.U32 R17, RZ, RZ, UR5 ;  /* 0x00000005ff117e24 */ /* 0x000fe2000f8e00ff */
[----:B------:R-:W-:Y:S01]  /*140c0*/  SHF.R.U32.HI R2, RZ, 0x2, R3 ;  /* 0x00000002ff027819 */ /* 0x000fe20000011603 */
[----:B------:R-:W-:Y:S01]  /*140d0*/  USHF.R.S32.HI UR5, URZ, 0x1f, UR4 ;  /* 0x0000001f3f057899 */ /* 0x000fe20008011404 */
[----:B------:R-:W-:Y:S01]  /*140e0*/  ISETP.GE.AND P0, PT, R12, UR7, PT ;  /* 0x000000070c007c0c */ /* 0x000fe2000bf06270 */
[----:B------:R-:W-:Y:S01]  /*140f0*/  IMAD R22, R32, 0x2, R17 ;  /* 0x0000000220167824 */ /* 0x000fe200078e0211 */
[----:B------:R-:W-:Y:S01]  /*14100*/  LOP3.LUT R16, R16, 0xffefffff, RZ, 0xc0, !PT ;  /* 0xffefffff10107812 */ /* 0x000fe200078ec0ff */
[----:B------:R1:W-:Y:S01]  /*14110*/  STL [R1+0xc], R2 ;  /* 0x00000c0201007387 */ /* 0x0003e20000100800 */
[----:B------:R-:W-:Y:S01]  /*14120*/  LOP3.LUT R33, R4, R33, RZ, 0xfc, !PT ;  /* 0x0000002104217212 */ /* 0x000fe200078efcff */
[----:B------:R-:W-:Y:S01]  /*14130*/  ULEA.HI UR5, UR5, UR4, URZ, 0x6 ;  /* 0x0000000405057291 */ /* 0x000fe2000f8f303f */
[----:B------:R-:W-:Y:S01]  /*14140*/  LOP3.LUT R16, R16, 0xfffffffd, RZ, 0xc0, !PT ;  /* 0xfffffffd10107812 */ /* 0x000fe200078ec0ff */
[----:B------:R1:W-:Y:S01]  /*14150*/  STL [R1+0x8], R0 ;  /* 0x0000080001007387 */ /* 0x0003e20000100800 */
[----:B------:R-:W-:Y:S01]  /*14160*/  LOP3.LUT R29, R4, 0x40, RZ, 0xc0, !PT ;  /* 0x00000040041d7812 */ /* 0x000fe200078ec0ff */
[----:B------:R-:W-:Y:S01]  /*14170*/  UIADD3 UR47, UR42, 0x1, -UR38 ;  /* 0x000000012a2f7890 */ /* 0x000fe2000fffe826 */
[----:B------:R-:W-:Y:S01]  /*14180*/  LOP3.LUT R28, R33, 0x80, RZ, 0xc0, !PT ;  /* 0x00000080211c7812 */ /* 0x000fe200078ec0ff */
[----:B------:R-:W-:Y:S01]  /*14190*/  UIADD3 UR38, UR42, -UR38, URZ ;  /* 0x800000262a267290 */ /* 0x000fe2000fffe03f */
[----:B------:R-:W-:Y:S01]  /*141a0*/  @P1 LOP3.LUT R16, R16, 0x2, RZ, 0xfc, !PT ;  /* 0x0000000210101812 */ /* 0x000fe200078efcff */
[----:B------:R-:W-:Y:S01]  /*141b0*/  USHF.R.S32.HI UR37, URZ, 0x6, UR5 ;  /* 0x000000063f257899 */ /* 0x000fe20008011405 */
[----:B------:R-:W-:-:S02]  /*141c0*/  SHF.R.U32.HI R29, RZ, 0x2, R29 ;  /* 0x00000002ff1d7819 */ /* 0x000fc4000001161d */
[----:B------:R-:W-:Y:S02]  /*141d0*/  SHF.R.U32.HI R28, RZ, 0x3, R28 ;  /* 0x00000003ff1c7819 */ /* 0x000fe4000001161c */
[----:B-1----:R-:W-:-:S07]  /*141e0*/  @P0 LOP3.LUT R16, R16, 0x100000, RZ, 0xfc, !PT ;  /* 0x0010000010100812 */ /* 0x002fce00078efcff */
.L_x_2072:
        /* <DEDUP_REMOVED lines=13> */
[----:B0123-5:R-:W-:Y:S05]  /*142c0*/  @P0 BRA `(.L_x_2014) ;  /* 0x0000000000200947 */ /* 0x02ffea0003800000 */
        /* <DEDUP_REMOVED lines=8> */
.L_x_2014:
[----:B------:R-:W-:Y:S01]  /*14350*/  ULDC UR8, c[0x0][0xd54] ;  /* 0x0003550000087ab9 */ /* 0x000fe20000000800 */
[----:B------:R-:W-:Y:S01]  /*14360*/  UMOV UR6, UR7 ;  /* 0x0000000700067c82 */ /* 0x000fe20008000000 */
[----:B------:R-:W-:-:S11]  /*14370*/  UISETP.NE.AND UP0, UPT, UR8, 0x1, UPT ;  /* 0x000000010800788c */ /* 0x000fd6000bf05270 */
[----:B------:R-:W-:Y:S02]  /*14380*/  @UP0 ULDC.64 UR10, c[0x0][0xd58] ;  /* 0x00035600000a0ab9 */ /* 0x000fe40000000a00 */
[----:B------:R-:W-:-:S04]  /*14390*/  UIMAD.WIDE.U32 UR4, UR7, UR10, URZ ;  /* 0x0000000a070472a5 */ /* 0x000fc8000f8e003f */
[----:B------:R-:W-:-:S04]  /*143a0*/  @UP0 USHF.R.U32.HI UR6, URZ, UR11, UR5 ;  /* 0x0000000b3f060299 */ /* 0x000fc80008011605 */
[----:B------:R-:W-:-:S12]  /*143b0*/  UIMAD UR4, UR6, UR8, URZ ;  /* 0x00000008060472a4 */ /* 0x000fd8000f8e023f */
.L_x_2015:
        /* <DEDUP_REMOVED lines=18> */
[----:B------:R-:W-:Y:S01]  /*144e0*/  IMAD.U32 R3, RZ, RZ, UR5 ;  /* 0x00000005ff037e24 */ /* 0x000fe2000f8e00ff */
[----:B------:R-:W-:Y:S01]  /*144f0*/  ULDC UR5, c[0x0][0x448] ;  /* 0x0001120000057ab9 */ /* 0x000fe20000000800 */
[----:B------:R-:W-:Y:S01]  /*14500*/  IMAD.U32 R2, RZ, RZ, UR4 ;  /* 0x00000004ff027e24 */ /* 0x000fe2000f8e00ff */
        /* <DEDUP_REMOVED lines=27> */
.L_x_2017:
[----:B------:R-:W-:-:S11]  /*146c0*/  UISETP.NE.AND UP1, UPT, UR5, 0x1, UPT ;  /* 0x000000010500788c */ /* 0x000fd6000bf25270 */
[----:B------:R-:W-:Y:S02]  /*146d0*/  @UP1 ULDC.64 UR10, c[0x0][0xae0] ;  /* 0x0002b800000a1ab9 */ /* 0x000fe40000000a00 */
[----:B------:R-:W-:-:S04]  /*146e0*/  UIMAD.WIDE.U32 UR6, UR8, UR10, URZ ;  /* 0x0000000a080672a5 */ /* 0x000fc8000f8e003f */
[----:B------:R-:W-:-:S12]  /*146f0*/  @UP1 USHF.R.U32.HI UR8, URZ, UR11, UR7 ;  /* 0x0000000b3f081299 */ /* 0x000fd80008011607 */
.L_x_2018:
[----:B------:R-:W-:-:S04]  /*14700*/  UIMAD UR8, UR8, UR5, UR5 ;  /* 0x00000005080872a4 */ /* 0x000fc8000f8e0205 */
[----:B------:R-:W-:-:S04]  /*14710*/  UISETP.LT.AND UP1, UPT, UR4, UR8, UPT ;  /* 0x000000080400728c */ /* 0x000fc8000bf21270 */
[----:B------:R-:W-:-:S12]  /*14720*/  USEL UR4, UR4, UR8, UP1 ;  /* 0x0000000804047287 */ /* 0x000fd80008800000 */
.L_x_2016:
        /* <DEDUP_REMOVED lines=27> */
.L_x_2020:
[----:B------:R-:W-:-:S11]  /*148e0*/  UISETP.NE.AND UP0, UPT, UR5, 0x1, UPT ;  /* 0x000000010500788c */ /* 0x000fd6000bf05270 */
[----:B------:R-:W-:Y:S02]  /*148f0*/  @UP0 ULDC.64 UR10, c[0x0][0xae0] ;  /* 0x0002b800000a0ab9 */ /* 0x000fe40000000a00 */
[----:B------:R-:W-:-:S04]  /*14900*/  UIMAD.WIDE.U32 UR6, UR4, UR10, URZ ;  /* 0x0000000a040672a5 */ /* 0x000fc8000f8e003f */
[----:B------:R-:W-:-:S12]  /*14910*/  @UP0 USHF.R.U32.HI UR4, URZ, UR11, UR7 ;  /* 0x0000000b3f040299 */ /* 0x000fd80008011607 */
.L_x_2021:
[----:B------:R-:W-:-:S04]  /*14920*/  UIMAD UR4, UR4, UR5, URZ ;  /* 0x00000005040472a4 */ /* 0x000fc8000f8e023f */
[----:B------:R-:W-:-:S04]  /*14930*/  UISETP.LT.AND UP0, UPT, UR8, UR4, UPT ;  /* 0x000000040800728c */ /* 0x000fc8000bf01270 */
[----:B------:R-:W-:-:S12]  /*14940*/  USEL UR8, UR8, UR4, !UP0 ;  /* 0x0000000408087287 */ /* 0x000fd8000c000000 */
.L_x_2019:
        /* <DEDUP_REMOVED lines=26> */
.L_x_2023:
        /* <DEDUP_REMOVED lines=20> */
.L_x_2026:
[----:B------:R-:W-:Y:S05]  /*14c30*/  BSYNC B6 ;  /* 0x0000000000067941 */ /* 0x000fea0003800000 */
.L_x_2025:
        /* <DEDUP_REMOVED lines=20> */
.L_x_2029:
        /* <DEDUP_REMOVED lines=15> */
.L_x_2028:
[----:B------:R-:W-:Y:S05]  /*14e70*/  BSYNC B6 ;  /* 0x0000000000067941 */ /* 0x000fea0003800000 */
.L_x_2027:
        /* <DEDUP_REMOVED lines=9> */
[----:B------:R-:W-:Y:S01]  /*14f10*/  ULDC UR4, c[0x0][0xd48] ;  /* 0x0003520000047ab9 */ /* 0x000fe20000000800 */
[----:B------:R-:W-:-:S05]  /*14f20*/  IMAD.U32 R3, RZ, RZ, UR5 ;  /* 0x00000005ff037e24 */ /* 0x000fca000f8e00ff */
[----:B------:R1:W5:Y:S01]  /*14f30*/  @P0 LDG.E R26, desc[UR40][R2.64] ;  /* 0x00000028021a0981 */ /* 0x000362000c1e1900 */
[----:B------:R-:W-:Y:S01]  /*14f40*/  IMAD.U32 R25, RZ, RZ, UR44 ;  /* 0x0000002cff197e24 */ /* 0x000fe2000f8e00ff */
[----:B------:R-:W-:Y:S01]  /*14f50*/  UMOV UR5, 0xffffffff ;  /* 0xffffffff00057882 */ /* 0x000fe20000000000 */
[----:B------:R-:W-:-:S03]  /*14f60*/  IMAD.U32 R19, RZ, RZ, UR4 ;  /* 0x00000004ff137e24 */ /* 0x000fc6000f8e00ff */
[----:B------:R-:W-:Y:S01]  /*14f70*/  LEA R25, R25, 0xffffffc0, 0x6 ;  /* 0xffffffc019197811 */ /* 0x000fe200078e30ff */
[----:B------:R-:W-:Y:S06]  /*14f80*/  BRA.DIV UR5, `(.L_x_2030) ;  /* 0x0000003e05d87947 */ /* 0x000fec000b800000 */
.L_x_2089:
[----:B------:R-:W2:Y:S01]  /*14f90*/  S2R R0, SR_TID.X ;  /* 0x0000000000007919 */ /* 0x000ea20000002100 */
[----:B0-----:R-:W-:Y:S01]  /*14fa0*/  ISETP.NE.AND P1, PT, R20, 0x1, PT ;  /* 0x000000011400780c */ /* 0x001fe20003f25270 */
[----:B------:R-:W-:Y:S01]  /*14fb0*/  IMAD.MOV.U32 R35, RZ, RZ, RZ ;  /* 0x000000ffff237224 */ /* 0x000fe200078e00ff */
[----:B-----5:R-:W-:Y:S01]  /*14fc0*/  SHF.R.S32.HI R30, RZ, 0x1f, R26 ;  /* 0x0000001fff1e7819 */ /* 0x020fe2000001141a */
[----:B------:R-:W0:Y:S01]  /*14fd0*/  S2R R11, SR_TID.X ;  /* 0x00000000000b7919 */ /* 0x000e220000002100 */
[----:B------:R-:W-:-:S09]  /*14fe0*/  LOP3.LUT R16, R16, 0xffffdfff, RZ, 0xc0, !PT ;  /* 0xffffdfff10107812 */ /* 0x000fd200078ec0ff */
[----:B------:R-:W3:Y:S01]  /*14ff0*/  @P1 LDC R5, c[0x0][0x434] ;  /* 0x00010d00ff051b82 */ /* 0x000ee20000000800 */
[----:B------:R-:W-:-:S07]  /*15000*/  @P1 LOP3.LUT R16, R16, 0x2000, RZ, 0xfc, !PT ;  /* 0x0000200010101812 */ /* 0x000fce00078efcff */
[----:B------:R-:W4:Y:S01]  /*15010*/  @P1 LDC R7, c[0x0][0x438] ;  /* 0x00010e00ff071b82 */ /* 0x000f220000000800 */
[----:B--2---:R-:W-:Y:S01]  /*15020*/  LOP3.LUT R0, R0, 0x7f, RZ, 0xc0, !PT ;  /* 0x0000007f00007812 */ /* 0x004fe200078ec0ff */
[----:B0-----:R-:W-:-:S03]  /*15030*/  IMAD.SHL.U32 R11, R11, 0x10, RZ ;  /* 0x000000100b0b7824 */ /* 0x001fc600078e00ff */
[----:B------:R-:W-:-:S04]  /*15040*/  SHF.R.U32.HI R0, RZ, 0x3, R0 ;  /* 0x00000003ff007819 */ /* 0x000fc80000011600 */
[----:B------:R-:W-:-:S05]  /*15050*/  LOP3.LUT R11, R0, 0x70, R11, 0xf8, !PT ;  /* 0x00000070000b7812 */ /* 0x000fca00078ef80b */
[----:B------:R-:W-:-:S05]  /*15060*/  IMAD.IADD R0, R11, 0x1, R25 ;  /* 0x000000010b007824 */ /* 0x000fca00078e0219 */
[C---:B------:R-:W-:Y:S01]  /*15070*/  ISETP.GE.AND P0, PT, R0.reuse, UR42, PT ;  /* 0x0000002a00007c0c */ /* 0x040fe2000bf06270 */
[----:B------:R-:W-:-:S03]  /*15080*/  IMAD.IADD R0, R0, 0x1, R31 ;  /* 0x0000000100007824 */ /* 0x000fc600078e021f */
[----:B------:R-:W-:Y:S01]  /*15090*/  ISETP.GT.U32.OR P0, PT, R11, 0x3f, P0 ;  /* 0x0000003f0b00780c */ /* 0x000fe20000704470 */
[----:B---3--:R-:W-:-:S04]  /*150a0*/  @P1 IMAD.HI.U32 R4, R0, R5, RZ ;  /* 0x0000000500041227 */ /* 0x008fc800078e00ff */
[----:B------:R-:W-:Y:S01]  /*150b0*/  IMAD.MOV.U32 R6, RZ, RZ, R0 ;  /* 0x000000ffff067224 */ /* 0x000fe200078e0000 */
[----:B----4-:R-:W-:-:S07]  /*150c0*/  @P1 SHF.R.U32.HI R6, RZ, R7, R4 ;  /* 0x00000007ff061219 */ /* 0x010fce0000011604 */
[----:B-1----:R-:W0:Y:S01]  /*150d0*/  @!P0 LDC.64 R2, c[0x0][0x428] ;  /* 0x00010a00ff028b82 */ /* 0x002e220000000a00 */
[----:B------:R-:W-:-:S07]  /*150e0*/  @!P0 SHF.R.S32.HI R7, RZ, 0x1f, R6 ;  /* 0x0000001fff078819 */ /* 0x000fce0000011406 */
[----:B------:R-:W1:Y:S01]  /*150f0*/  @!P0 LDC.64 R4, c[0x0][0x418] ;  /* 0x00010600ff048b82 */ /* 0x000e620000000a00 */
[----:B0-----:R-:W-:-:S04]  /*15100*/  @!P0 IMAD R8, R30, R2, RZ ;  /* 0x000000021e088224 */ /* 0x001fc800078e02ff */
[C---:B------:R-:W-:Y:S02]  /*15110*/  @!P0 IMAD R9, R26.reuse, R3, R8 ;  /* 0x000000031a098224 */ /* 0x040fe400078e0208 */
[----:B------:R-:W-:-:S04]  /*15120*/  @!P0 IMAD.WIDE.U32 R2, R26, R2, R6 ;  /* 0x000000021a028225 */ /* 0x000fc800078e0006 */
[----:B------:R-:W-:Y:S01]  /*15130*/  @!P0 IMAD.IADD R3, R3, 0x1, R9 ;  /* 0x0000000103038824 */ /* 0x000fe200078e0209 */
[----:B-1----:R-:W-:-:S04]  /*15140*/  @!P0 LEA R4, P1, R2, R4, 0x2 ;  /* 0x0000000402048211 */ /* 0x002fc800078210ff */
[----:B------:R-:W-:Y:S01]  /*15150*/  @!P0 LEA.HI.X R5, R2, R5, R3, 0x2, P1 ;  /* 0x0000000502058211 */ /* 0x000fe200008f1403 */
[----:B------:R-:W-:-:S04]  /*15160*/  IMAD.MOV R3, RZ, RZ, -R6 ;  /* 0x000000ffff037224 */ /* 0x000fc800078e0a06 */
[----:B------:R-:W-:Y:S01]  /*15170*/  IMAD R0, R20, R3, R0 ;  /* 0x0000000314007224 */ /* 0x000fe200078e0200 */
[----:B------:R-:W-:Y:S01]  /*15180*/  LOP3.LUT R10, R37, 0x2, RZ, 0xfc, !PT ;  /* 0x00000002250a7812 */ /* 0x000fe200078efcff */
[----:B------:R0:W5:Y:S01]  /*15190*/  @!P0 LDG.E R35, desc[UR40][R4.64] ;  /* 0x0000002804238981 */ /* 0x000162000c1e1900 */
[----:B------:R-:W-:Y:S01]  /*151a0*/  ISETP.GT.U32.AND P1, PT, R11, 0x3f, PT ;  /* 0x0000003f0b00780c */ /* 0x000fe20003f24070 */
[----:B------:R-:W-:Y:S01]  /*151b0*/  IMAD R2, RZ, RZ, -UR36 ;  /* 0x80000024ff027e24 */ /* 0x000fe2000f8e02ff */
[----:B------:R-:W-:Y:S01]  /*151c0*/  ISETP.NE.AND P0, PT, R10, 0x3, PT ;  /* 0x000000030a00780c */ /* 0x000fe20003f05270 */
[----:B------:R0:W-:Y:S01]  /*151d0*/  STL [R1], R0 ;  /* 0x0000000001007387 */ /* 0x0001e20000100800 */
[----:B------:R-:W-:Y:S01]  /*151e0*/  LOP3.LUT R16, R16, 0xfffff7ff, RZ, 0xc0, !PT ;  /* 0xfffff7ff10107812 */ /* 0x000fe200078ec0ff */
[----:B------:R-:W-:-:S03]  /*151f0*/  IMAD R19, R19, R2, UR46 ;  /* 0x0000002e13137e24 */ /* 0x000fc6000f8e0202 */
[----:B------:R-:W-:Y:S02]  /*15200*/  LOP3.LUT R16, R16, 0xfffffffe, RZ, 0xc0, !PT ;  /* 0xfffffffe10107812 */ /* 0x000fe400078ec0ff */
[----:B------:R-:W-:-:S03]  /*15210*/  SHF.R.S32.HI R24, RZ, 0x1f, R19 ;  /* 0x0000001fff187819 */ /* 0x000fc60000011413 */
[----:B------:R-:W-:-:S04]  /*15220*/  @P1 LOP3.LUT R16, R16, 0x1, RZ, 0xfc, !PT ;  /* 0x0000000110101812 */ /* 0x000fc800078efcff */
[----:B------:R-:W-:Y:S01]  /*15230*/  @P0 LOP3.LUT R16, R16, 0x800, RZ, 0xfc, !PT ;  /* 0x0000080010100812 */ /* 0x000fe200078efcff */
[----:B0-----:R-:W-:Y:S06]  /*15240*/  @!P0 BRA `(.L_x_2031) ;  /* 0x0000000000048947 */ /* 0x001fec0003800000 */
[----:B------:R-:W-:Y:S01]  /*15250*/  BPT.TRAP 0x1 ;  /* 0x000000040000795c */ /* 0x000fe20000300000 */
.L_x_2031:
[----:B------:R-:W-:Y:S01]  /*15260*/  IMAD R27, R18, 0x8, R17 ;  /* 0x00000008121b7824 */ /* 0x000fe200078e0211 */
[----:B------:R-:W-:Y:S01]  /*15270*/  SHF.L.U32 R0, R23, 0x1f, RZ ;  /* 0x0000001f17007819 */ /* 0x000fe200000006ff */
[----:B------:R-:W-:Y:S03]  /*15280*/  BSSY B0, `(.L_x_2032) ;  /* 0x0000003000007945 */ /* 0x000fe60003800000 */
[----:B------:R-:W0:Y:S02]  /*15290*/  SYNCS.PHASECHK.TRANS64.TRYWAIT P0, [R27+URZ+0x38840], R0 ;  /* 0x038840001b0075a7 */ /* 0x000e24000800017f */
[----:B0-----:R-:W-:Y:S05]  /*152a0*/  @!P0 BRA `(.L_x_2033) ;  /* 0x0000003c003c8947 */ /* 0x001fea0003800000 */
.L_x_2090:
[----:B------:R-:W-:Y:S05]  /*152b0*/  BSYNC B0 ;  /* 0x0000000000007941 */ /* 0x000fea0003800000 */
.L_x_2032:
[----:B------:R-:W0:Y:S01]  /*152c0*/  LDL R2, [R1] ;  /* 0x0000000001027983 */ /* 0x000e220000100800 */
[----:B------:R-:W-:Y:S01]  /*152d0*/  ULDC.64 UR4, c[0x0][0x300] ;  /* 0x0000c00000047ab9 */ /* 0x000fe20000000a00 */
[----:B------:R-:W-:Y:S01]  /*152e0*/  LOP3.LUT P2, RZ, R16, 0x2, RZ, 0xc0, !PT ;  /* 0x0000000210ff7812 */ /* 0x000fe2000784c0ff */
[----:B------:R-:W1:Y:S01]  /*152f0*/  S2R R4, SR_TID.X ;  /* 0x0000000000047919 */ /* 0x000e620000002100 */
[----:B------:R-:W2:Y:S01]  /*15300*/  S2R R7, SR_TID.X ;  /* 0x0000000000077919 */ /* 0x000ea20000002100 */
[----:B-1----:R-:W-:-:S04]  /*15310*/  LOP3.LUT R4, R4, 0x7f, RZ, 0xc0, !PT ;  /* 0x0000007f04047812 */ /* 0x002fc800078ec0ff */
[----:B------:R-:W-:Y:S01]  /*15320*/  SHF.R.U32.HI R4, RZ, 0x3, R4 ;  /* 0x00000003ff047819 */ /* 0x000fe20000011604 */
[----:B--2---:R-:W-:-:S03]  /*15330*/  IMAD.SHL.U32 R7, R7, 0x8, RZ ;  /* 0x0000000807077824 */ /* 0x004fc600078e00ff */
[----:B------:R-:W-:Y:S01]  /*15340*/  IADD3 R25, -R4, UR42, -R25 ;  /* 0x0000002a04197c10 */ /* 0x000fe2000fffe919 */
[----:B------:R-:W-:Y:S01]  /*15350*/  IMAD R4, R18, 0x1000, R32 ;  /* 0x0000100012047824 */ /* 0x000fe200078e0220 */
[----:B------:R-:W-:Y:S02]  /*15360*/  LOP3.LUT R7, R7, 0x38, RZ, 0xc0, !PT ;  /* 0x0000003807077812 */ /* 0x000fe400078ec0ff */
[----:B0-----:R-:W-:-:S05]  /*15370*/  SHF.R.S32.HI R0, RZ, 0x1f, R2 ;  /* 0x0000001fff007819 */ /* 0x001fca0000011402 */
[----:B------:R0:W-:Y:S02]  /*15380*/  STL [R1+0x10], R0 ;  /* 0x0000100001007387 */ /* 0x0001e40000100800 */
[----:B0-----:R-:W-:-:S04]  /*15390*/  IMAD R0, R0, UR4, RZ ;  /* 0x0000000400007c24 */ /* 0x001fc8000f8e02ff */
[C---:B------:R-:W-:Y:S01]  /*153a0*/  IMAD R5, R2.reuse, UR5, R0 ;  /* 0x0000000502057c24 */ /* 0x040fe2000f8e0200 */
[----:B-----5:R-:W-:Y:S01]  /*153b0*/  SHF.R.S32.HI R0, RZ, 0x1f, R35 ;  /* 0x0000001fff007819 */ /* 0x020fe20000011423 */
[----:B------:R-:W-:Y:S01]  /*153c0*/  IMAD.WIDE.U32 R2, R2, UR4, RZ ;  /* 0x0000000402027c25 */ /* 0x000fe2000f8e00ff */
[----:B------:R-:W-:-:S03]  /*153d0*/  ULDC.64 UR4, c[0x0][0x310] ;  /* 0x0000c40000047ab9 */ /* 0x000fc60000000a00 */
[----:B------:R0:W-:Y:S01]  /*153e0*/  STL [R1+0x14], R0 ;  /* 0x0000140001007387 */ /* 0x0001e20000100800 */
[----:B------:R-:W-:Y:S02]  /*153f0*/  IMAD.IADD R3, R3, 0x1, R5 ;  /* 0x0000000103037824 */ /* 0x000fe400078e0205 */
[----:B------:R-:W-:-:S04]  /*15400*/  IMAD.WIDE.U32 R2, R35, UR4, R2 ;  /* 0x0000000423027c25 */ /* 0x000fc8000f8e0002 */
[----:B0-----:R-:W-:-:S04]  /*15410*/  IMAD R0, R0, UR4, RZ ;  /* 0x0000000400007c24 */ /* 0x001fc8000f8e02ff */
        /* <DEDUP_REMOVED lines=10> */
[----:B------:R-:W-:Y:S02]  /*154c0*/  LEA.HI.X R5, R2, UR5, R5, 0x1, P0 ;  /* 0x0000000502057c11 */ /* 0x000fe400080f0c05 */
[----:B------:R-:W-:Y:S01]  /*154d0*/  ISETP.GE.AND P0, PT, R25, 0x1, PT ;  /* 0x000000011900780c */ /* 0x000fe20003f06270 */
[----:B------:R-:W-:-:S12]  /*154e0*/  BRA.DIV UR4, `(.L_x_2034) ;  /* 0x0000003a04c07947 */ /* 0x000fd8000b800000 */
[----:B------:R-:W0:Y:S01]  /*154f0*/  SHFL.IDX PT, R14, R0, RZ, 0x181f ;  /* 0x00181fff000e7589 */ /* 0x000e2200000e0000 */
[----:B------:R-:W-:-:S03]  /*15500*/  @P0 IMAD R6, R4, 0x2, R17 ;  /* 0x0000000204060824 */ /* 0x000fc600078e0211 */
[----:B------:R-:W1:Y:S01]  /*15510*/  SHFL.IDX PT, R2, R5, RZ, 0x181f ;  /* 0x00181fff05027589 */ /* 0x000e6200000e0000 */
[----:B0-----:R-:W-:-:S03]  /*15520*/  @P0 LEA R3, P1, R7, R14, 0x1 ;  /* 0x0000000e07030211 */ /* 0x001fc600078208ff */
[----:B------:R-:W0:Y:S02]  /*15530*/  SHFL.IDX PT, R14, R0, 0x1, 0x181f ;  /* 0x00381f00000e7f89 */ /* 0x000e2400000e0000 */
[----:B-1----:R-:W-:-:S05]  /*15540*/  @P0 IMAD.X R2, RZ, RZ, R2, P1 ;  /* 0x000000ffff020224 */ /* 0x002fca00008e0602 */
[----:B------:R-:W-:-:S04]  /*15550*/  @P0 LOP3.LUT R3, R3, R2, RZ, 0x3c, !PT ;  /* 0x0000000203030212 */ /* 0x000fc800078e3cff */
[----:B------:R-:W-:-:S04]  /*15560*/  @P0 LOP3.LUT R2, R3, R2, RZ, 0x3c, !PT ;  /* 0x0000000203020212 */ /* 0x000fc800078e3cff */
[----:B------:R-:W-:-:S05]  /*15570*/  @P0 LOP3.LUT R3, R3, R2, RZ, 0x3c, !PT ;  /* 0x0000000203030212 */ /* 0x000fca00078e3cff */
[----:B------:R1:W-:Y:S01]  /*15580*/  @P0 LDGSTS.E.BYPASS.LTC128B.128 [R6+0x22400], desc[UR40][R2.64], !P2 ;  /* 0x2240000002060fae */ /* 0x0003e2000d101d68 */
[----:B------:R-:W-:-:S03]  /*15590*/  ISETP.GE.AND P0, PT, R25, 0x11, PT ;  /* 0x000000111900780c */ /* 0x000fc60003f06270 */
[----:B-1----:R-:W1:Y:S10]  /*155a0*/  SHFL.IDX PT, R2, R5, 0x1, 0x181f ;  /* 0x00381f0005027f89 */ /* 0x002e7400000e0000 */
[----:B0-----:R-:W-:Y:S01]  /*155b0*/  @P0 LEA R3, P1, R7, R14, 0x1 ;  /* 0x0000000e07030211 */ /* 0x001fe200078208ff */
[----:B------:R-:W-:Y:S01]  /*155c0*/  @P0 IMAD R6, R4, 0x2, R17 ;  /* 0x0000000204060824 */ /* 0x000fe200078e0211 */
[----:B------:R-:W0:Y:S03]  /*155d0*/  SHFL.IDX PT, R14, R0, 0x2, 0x181f ;  /* 0x00581f00000e7f89 */ /* 0x000e2600000e0000 */
        /* <DEDUP_REMOVED lines=9> */
[----:B------:R-:W0:Y:S04]  /*15670*/  SHFL.IDX PT, R5, R5, 0x3, 0x181f ;  /* 0x00781f0005057f89 */ /* 0x000e2800000e0000 */
[----:B------:R2:W3:Y:S01]  /*15680*/  SHFL.IDX PT, R14, R0, 0x3, 0x181f ;  /* 0x00781f00000e7f89 */ /* 0x0004e200000e0000 */
[----:B-1----:R-:W-:-:S05]  /*15690*/  @P0 IMAD.X R2, RZ, RZ, R2, P1 ;  /* 0x000000ffff020224 */ /* 0x002fca00008e0602 */
[----:B------:R-:W-:-:S04]  /*156a0*/  @P0 LOP3.LUT R3, R3, R2, RZ, 0x3c, !PT ;  /* 0x0000000203030212 */ /* 0x000fc800078e3cff */
[----:B------:R-:W-:-:S04]  /*156b0*/  @P0 LOP3.LUT R2, R3, R2, RZ, 0x3c, !PT ;  /* 0x0000000203020212 */ /* 0x000fc800078e3cff */
[----:B------:R-:W-:-:S05]  /*156c0*/  @P0 LOP3.LUT R3, R3, R2, RZ, 0x3c, !PT ;  /* 0x0000000203030212 */ /* 0x000fca00078e3cff */
[----:B0--3--:R2:W-:Y:S02]  /*156d0*/  @P0 LDGSTS.E.BYPASS.LTC128B.128 [R6+0x23400], desc[UR40][R2.64], !P2 ;  /* 0x2340000002060fae */ /* 0x0095e4000d101d68 */
.L_x_2100:
[----:B------:R-:W-:-:S13]  /*156e0*/  ISETP.GE.AND P0, PT, R25, 0x31, PT ;  /* 0x000000311900780c */ /* 0x000fda0003f06270 */
[----:B--2---:R-:W-:-:S05]  /*156f0*/  @P0 LEA R2, P1, R7, R14, 0x1 ;  /* 0x0000000e07020211 */ /* 0x004fca00078208ff */
        /* <DEDUP_REMOVED lines=8> */
.L_x_2035:
        /* <DEDUP_REMOVED lines=11> */
.L_x_2036:
[----:B------:R1:W-:Y:S02]  /*15830*/  SYNCS.ARRIVE.TRANS64.A1T0 RZ, [R27+URZ+0x38830], RZ ;  /* 0x038830ff1bff79a7 */ /* 0x0003e4000810003f */
[----:B------:R-:W-:Y:S05]  /*15840*/  WARPSYNC.ALL ;  /* 0x0000000000007948 */ /* 0x000fea0003800000 */
[----:B------:R-:W-:Y:S01]  /*15850*/  VIADD R0, R17, 0x20400 ;  /* 0x0002040011007836 */ /* 0x000fe20000000000 */
[----:B------:R-:W-:Y:S01]  /*15860*/  BAR.SYNC.DEFER_BLOCKING 0x8, 0x100 ;  /* 0x0204000000007b1d */ /* 0x000fe20000010000 */
[----:B------:R-:W-:-:S03]  /*15870*/  USHF.R.S32.HI UR50, URZ, 0x1f, UR36 ;  /* 0x0000001f3f327899 */ /* 0x000fc60008011424 */
[----:B------:R-:W-:Y:S02]  /*15880*/  LOP3.LUT P0, RZ, R0, 0x3ff, RZ, 0xc0, !PT ;  /* 0x000003ff00ff7812 */ /* 0x000fe4000780c0ff */
[----:B------:R-:W-:Y:S11]  /*15890*/  BSSY B6, `(.L_x_2037) ;  /* 0x0000012000067945 */ /* 0x000ff60003800000 */
        /* <DEDUP_REMOVED lines=17> */
.L_x_2038:
[----:B------:R-:W-:Y:S05]  /*159b0*/  BSYNC B6 ;  /* 0x0000000000067941 */ /* 0x000fea0003800000 */
.L_x_2037:
[----:B0-----:R-:W0:Y:S01]  /*159c0*/  S2R R2, SR_TID.X ;  /* 0x0000000000027919 */ /* 0x001e220000002100 */
[----:B------:R-:W-:Y:S01]  /*159d0*/  UISETP.NE.AND UP0, UPT, UR49, URZ, UPT ;  /* 0x0000003f3100728c */ /* 0x000fe2000bf05270 */
[----:B------:R-:W-:Y:S01]  /*159e0*/  R2UR UR6, R24 ;  /* 0x00000000180672ca */ /* 0x000fe200000e0000 */
[----:B------:R-:W-:Y:S01]  /*159f0*/  ULDC.64 UR8, c[0x0][0x2d8] ;  /* 0x0000b60000087ab9 */ /* 0x000fe20000000a00 */
[----:B------:R-:W-:Y:S01]  /*15a00*/  R2UR UR7, R19 ;  /* 0x00000000130772ca */ /* 0x000fe200000e0000 */
[----:B------:R-:W2:Y:S01]  /*15a10*/  S2R R7, SR_TID.X ;  /* 0x0000000000077919 */ /* 0x000ea20000002100 */
[----:B------:R-:W-:Y:S02]  /*15a20*/  LOP3.LUT P5, RZ, R16, 0x100000, RZ, 0xc0, !PT ;  /* 0x0010000010ff7812 */ /* 0x000fe400078ac0ff */
[----:B------:R-:W-:-:S04]  /*15a30*/  PLOP3.LUT P0, PT, PT, PT, UP0, 0x80, 0x0 ;  /* 0x000000000000781c */ /* 0x000fc80003f0f008 */
[----:B------:R-:W-:-:S03]  /*15a40*/  @UP0 ULDC UR4, c[0x0][0x44c] ;  /* 0x0001130000040ab9 */ /* 0x000fc60000000800 */
[----:B------:R-:W-:-:S04]  /*15a50*/  UIMAD UR6, UR6, UR8, URZ ;  /* 0x00000008060672a4 */ /* 0x000fc8000f8e023f */
[----:B------:R-:W-:Y:S01]  /*15a60*/  UIMAD UR6, UR7, UR9, UR6 ;  /* 0x00000009070672a4 */ /* 0x000fe2000f8e0206 */
[----:B0-----:R-:W-:-:S04]  /*15a70*/  LOP3.LUT R2, R2, 0x7f, RZ, 0xc0, !PT ;  /* 0x0000007f02027812 */ /* 0x001fc800078ec0ff */
[----:B------:R-:W-:Y:S01]  /*15a80*/  SHF.R.U32.HI R20, RZ, 0x3, R2 ;  /* 0x00000003ff147819 */ /* 0x000fe20000011602 */
[----:B--2---:R-:W-:Y:S01]  /*15a90*/  IMAD.SHL.U32 R7, R7, 0x8, RZ ;  /* 0x0000000807077824 */ /* 0x004fe200078e00ff */
[----:B------:R-:W0:Y:S04]  /*15aa0*/  S2R R2, SR_TID.X ;  /* 0x0000000000027919 */ /* 0x000e280000002100 */
[----:B------:R-:W-:Y:S01]  /*15ab0*/  LOP3.LUT R7, R7, 0x38, RZ, 0xc0, !PT ;  /* 0x0000003807077812 */ /* 0x000fe200078ec0ff */
[----:B0-----:R-:W-:-:S05]  /*15ac0*/  IMAD.SHL.U32 R2, R2, 0x10, RZ ;  /* 0x0000001002027824 */ /* 0x001fca00078e00ff */
[----:B------:R-:W-:Y:S02]  /*15ad0*/  LOP3.LUT R2, R20, 0x70, R2, 0xf8, !PT ;  /* 0x0000007014027812 */ /* 0x000fe400078ef802 */
[----:B------:R-:W0:Y:S03]  /*15ae0*/  S2R R20, SR_TID.X ;  /* 0x0000000000147919 */ /* 0x000e260000002100 */
[----:B------:R-:W-:-:S04]  /*15af0*/  VIADD R34, R2, UR43 ;  /* 0x0000002b02227c36 */ /* 0x000fc80008000000 */
[----:B------:R-:W-:Y:S01]  /*15b00*/  @P0 IMAD.HI.U32 R2, R34, UR4, RZ ;  /* 0x0000000422020c27 */ /* 0x000fe2000f8e00ff */
[----:B------:R-:W-:Y:S01]  /*15b10*/  PLOP3.LUT P0, PT, PT, PT, UP0, 0x80, 0x0 ;  /* 0x000000000000781c */ /* 0x000fe20003f0f008 */
[----:B------:R-:W-:Y:S02]  /*15b20*/  @UP0 ULDC UR4, c[0x0][0x450] ;  /* 0x0001140000040ab9 */ /* 0x000fe40000000800 */
[----:B------:R-:W-:-:S10]  /*15b30*/  IMAD.MOV.U32 R0, RZ, RZ, R34 ;  /* 0x000000ffff007224 */ /* 0x000fd400078e0022 */
[----:B------:R-:W-:Y:S02]  /*15b40*/  @P0 SHF.R.U32.HI R0, RZ, UR4, R2 ;  /* 0x00000004ff000c19 */ /* 0x000fe40008011602 */
[----:B------:R-:W-:Y:S02]  /*15b50*/  R2UR UR4, R19 ;  /* 0x00000000130472ca */ /* 0x000fe400000e0000 */
[----:B0-----:R-:W-:-:S11]  /*15b60*/  LOP3.LUT R20, R20, 0x7f, RZ, 0xc0, !PT ;  /* 0x0000007f14147812 */ /* 0x001fd600078ec0ff */
[----:B------:R-:W-:Y:S01]  /*15b70*/  UIMAD.WIDE.U32 UR4, UR4, UR8, URZ ;  /* 0x00000008040472a5 */ /* 0x000fe2000f8e003f */
[----:B------:R-:W-:Y:S02]  /*15b80*/  SHF.R.U32.HI R8, RZ, 0x3, R20 ;  /* 0x00000003ff087819 */ /* 0x000fe40000011614 */
[----:B------:R-:W-:Y:S01]  /*15b90*/  ULDC.64 UR8, c[0x0][0x2e0] ;  /* 0x0000b80000087ab9 */ /* 0x000fe20000000a00 */
[----:B------:R-:W-:Y:S02]  /*15ba0*/  UIADD3 UR5, UR5, UR6, URZ ;  /* 0x0000000605057290 */ /* 0x000fe4000fffe03f */
[----:B------:R-:W-:Y:S02]  /*15bb0*/  UIMAD UR6, UR50, UR8, URZ ;  /* 0x00000008320672a4 */ /* 0x000fe4000f8e023f */
[----:B------:R-:W-:Y:S02]  /*15bc0*/  UIMAD.WIDE.U32 UR4, UR36, UR8, UR4 ;  /* 0x00000008240472a5 */ /* 0x000fe4000f8e0004 */
[----:B------:R-:W-:-:S04]  /*15bd0*/  UIMAD UR6, UR36, UR9, UR6 ;  /* 0x00000009240672a4 */ /* 0x000fc8000f8e0206 */
[----:B------:R-:W-:Y:S01]  /*15be0*/  IMAD.U32 R4, RZ, RZ, UR4 ;  /* 0x00000004ff047e24 */ /* 0x000fe2000f8e00ff */
[----:B------:R-:W-:Y:S02]  /*15bf0*/  UIADD3 UR6, UR5, UR6, URZ ;  /* 0x0000000605067290 */ /* 0x000fe4000fffe03f */
[----:B------:R-:W-:Y:S02]  /*15c00*/  IMAD.U32 R5, RZ, RZ, UR5 ;  /* 0x00000005ff057e24 */ /* 0x000fe4000f8e00ff */
[----:B------:R-:W-:Y:S01]  /*15c10*/  IMAD.MOV.U32 R2, RZ, RZ, R4 ;  /* 0x000000ffff027224 */ /* 0x000fe200078e0004 */
[----:B------:R-:W-:Y:S01]  /*15c20*/  SHF.R.S32.HI R4, RZ, 0x1f, R0 ;  /* 0x0000001fff047819 */ /* 0x000fe20000011400 */
[----:B------:R-:W-:Y:S01]  /*15c30*/  ULDC.64 UR4, c[0x0][0x2d0] ;  /* 0x0000b40000047ab9 */ /* 0x000fe20000000a00 */
[----:B------:R-:W-:-:S03]  /*15c40*/  IMAD.U32 R3, RZ, RZ, UR6 ;  /* 0x00000006ff037e24 */ /* 0x000fc6000f8e00ff */
[----:B------:R-:W-:Y:S02]  /*15c50*/  IMAD R5, R4, UR4, RZ ;  /* 0x0000000404057c24 */ /* 0x000fe4000f8e02ff */
[----:B------:R-:W-:Y:S01]  /*15c60*/  IMAD.WIDE.U32 R2, R0, UR4, R2 ;  /* 0x0000000400027c25 */ /* 0x000fe2000f8e0002 */
[----:B------:R-:W-:-:S03]  /*15c70*/  ULDC UR4, c[0x0][0x448] ;  /* 0x0001120000047ab9 */ /* 0x000fc60000000800 */
[----:B------:R-:W-:Y:S02]  /*15c80*/  IMAD R4, R0, UR5, R5 ;  /* 0x0000000500047c24 */ /* 0x000fe4000f8e0205 */
[----:B------:R-:W-:Y:S02]  /*15c90*/  IMAD.MOV R0, RZ, RZ, -R0 ;  /* 0x000000ffff007224 */ /* 0x000fe400078e0a00 */
[----:B------:R-:W-:Y:S02]  /*15ca0*/  IMAD.IADD R3, R3, 0x1, R4 ;  /* 0x0000000103037824 */ /* 0x000fe400078e0204 */
[----:B------:R-:W-:Y:S01]  /*15cb0*/  IMAD R0, R0, UR4, R34 ;  /* 0x0000000400007c24 */ /* 0x000fe2000f8e0222 */
[----:B------:R-:W-:-:S03]  /*15cc0*/  ULDC.64 UR4, c[0x0][0x2c8] ;  /* 0x0000b20000047ab9 */ /* 0x000fc60000000a00 */
[----:B------:R-:W-:Y:S01]  /*15cd0*/  IMAD.WIDE.U32 R2, R0, UR4, R2 ;  /* 0x0000000400027c25 */ /* 0x000fe2000f8e0002 */
[----:B------:R-:W-:-:S05]  /*15ce0*/  SHF.R.S32.HI R4, RZ, 0x1f, R0 ;  /* 0x0000001fff047819 */ /* 0x000fca0000011400 */
[----:B------:R-:W-:-:S04]  /*15cf0*/  IMAD R4, R4, UR4, RZ ;  /* 0x0000000404047c24 */ /* 0x000fc8000f8e02ff */
        /* <DEDUP_REMOVED lines=8> */
[----:B------:R-:W-:Y:S01]  /*15d80*/  VIADD R4, R8, UR43 ;  /* 0x0000002b08047c36 */ /* 0x000fe20008000000 */
[----:B------:R-:W-:Y:S02]  /*15d90*/  LOP3.LUT R16, R16, 0xfffffeff, RZ, 0xc0, !PT ;  /* 0xfffffeff10107812 */ /* 0x000fe400078ec0ff */
[----:B------:R-:W2:Y:S01]  /*15da0*/  SHFL.IDX PT, R2, R5, RZ, 0x181f ;  /* 0x00181fff05027589 */ /* 0x000ea200000e0000 */
[C---:B------:R-:W-:Y:S01]  /*15db0*/  VIADD R6, R4.reuse, 0x10 ;  /* 0x0000001004067836 */ /* 0x040fe20000000000 */
[----:B------:R-:W-:Y:S02]  /*15dc0*/  ISETP.GE.AND P1, PT, R4, UR39, PT ;  /* 0x0000002704007c0c */ /* 0x000fe4000bf26270 */
[----:B------:R-:W-:Y:S11]  /*15dd0*/  SHFL.IDX PT, R14, R0, 0x3, 0x181f ;  /* 0x00781f00000e7f89 */ /* 0x000ff600000e0000 */
[----:B------:R-:W-:-:S04]  /*15de0*/  @P1 LOP3.LUT R16, R16, 0x100, RZ, 0xfc, !PT ;  /* 0x0000010010101812 */ /* 0x000fc800078efcff */
[----:B------:R-:W-:Y:S02]  /*15df0*/  LOP3.LUT R16, R16, 0xffffff7f, RZ, 0xc0, !PT ;  /* 0xffffff7f10107812 */ /* 0x000fe400078ec0ff */
[----:B0-----:R-:W-:-:S05]  /*15e00*/  @!P1 LEA R3, P0, R7, R3, 0x1 ;  /* 0x0000000307039211 */ /* 0x001fca00078008ff */
[----:B--2---:R-:W-:-:S05]  /*15e10*/  @!P1 IMAD.X R2, RZ, RZ, R2, P0 ;  /* 0x000000ffff029224 */ /* 0x004fca00000e0602 */
[----:B------:R-:W-:-:S04]  /*15e20*/  @!P1 LOP3.LUT R3, R3, R2, RZ, 0x3c, !PT ;  /* 0x0000000203039212 */ /* 0x000fc800078e3cff */
[----:B------:R-:W-:-:S04]  /*15e30*/  @!P1 LOP3.LUT R2, R3, R2, RZ, 0x3c, !PT ;  /* 0x0000000203029212 */ /* 0x000fc800078e3cff */
[----:B------:R-:W-:-:S05]  /*15e40*/  @!P1 LOP3.LUT R3, R3, R2, RZ, 0x3c, !PT ;  /* 0x0000000203039212 */ /* 0x000fca00078e3cff */
[----:B------:R0:W-:Y:S01]  /*15e50*/  @!P1 LDGSTS.E.BYPASS.LTC128B.128 [R22+0x20400], desc[UR40][R2.64], !P5 ;  /* 0x2040000002169fae */ /* 0x0001e2000e901d68 */
[----:B------:R-:W-:Y:S01]  /*15e60*/  ISETP.GE.AND P1, PT, R6, UR39, PT ;  /* 0x0000002706007c0c */ /* 0x000fe2000bf26270 */
[----:B------:R-:W-:Y:S02]  /*15e70*/  VIADD R6, R4, 0x20 ;  /* 0x0000002004067836 */ /* 0x000fe40000000000 */
[----:B0-----:R-:W0:Y:S10]  /*15e80*/  SHFL.IDX PT, R3, R0, 0x1, 0x181f ;  /* 0x00381f0000037f89 */ /* 0x001e3400000e0000 */
[----:B------:R-:W-:Y:S01]  /*15e90*/  @P1 LOP3.LUT R16, R16, 0x80, RZ, 0xfc, !PT ;  /* 0x0000008010101812 */ /* 0x000fe200078efcff */
[----:B------:R-:W2:Y:S03]  /*15ea0*/  SHFL.IDX PT, R2, R5, 0x1, 0x181f ;  /* 0x00381f0005027f89 */ /* 0x000ea600000e0000 */
[----:B------:R-:W-:-:S02]  /*15eb0*/  LOP3.LUT R16, R16, 0xffffffbf, RZ, 0xc0, !PT ;  /* 0xffffffbf10107812 */ /* 0x000fc400078ec0ff */
[----:B0-----:R-:W-:-:S05]  /*15ec0*/  @!P1 LEA R3, P0, R7, R3, 0x1 ;  /* 0x0000000307039211 */ /* 0x001fca00078008ff */
[----:B--2---:R-:W-:-:S05]  /*15ed0*/  @!P1 IMAD.X R2, RZ, RZ, R2, P0 ;  /* 0x000000ffff029224 */ /* 0x004fca00000e0602 */
[----:B------:R-:W-:-:S04]  /*15ee0*/  @!P1 LOP3.LUT R3, R3, R2, RZ, 0x3c, !PT ;  /* 0x0000000203039212 */ /* 0x000fc800078e3cff */
[----:B------:R-:W-:-:S04]  /*15ef0*/  @!P1 LOP3.LUT R2, R3, R2, RZ, 0x3c, !PT ;  /* 0x0000000203029212 */ /* 0x000fc800078e3cff */
[----:B------:R-:W-:-:S05]  /*15f00*/  @!P1 LOP3.LUT R3, R3, R2, RZ, 0x3c, !PT ;  /* 0x0000000203039212 */ /* 0x000fca00078e3cff */
[----:B------:R0:W-:Y:S01]  /*15f10*/  @!P1 LDGSTS.E.BYPASS.LTC128B.128 [R22+0x20c00], desc[UR40][R2.64], !P5 ;  /* 0x20c0000002169fae */ /* 0x0001e2000e901d68 */
[----:B------:R-:W-:-:S03]  /*15f20*/  ISETP.GE.AND P1, PT, R6, UR39, PT ;  /* 0x0000002706007c0c */ /* 0x000fc6000bf26270 */
[----:B0-----:R-:W0:Y:S10]  /*15f30*/  SHFL.IDX PT, R3, R0, 0x2, 0x181f ;  /* 0x00581f0000037f89 */ /* 0x001e3400000e0000 */
[----:B------:R-:W-:Y:S01]  /*15f40*/  @P1 LOP3.LUT R16, R16, 0x40, RZ, 0xfc, !PT ;  /* 0x0000004010101812 */ /* 0x000fe200078efcff */
[----:B------:R-:W2:Y:S04]  /*15f50*/  SHFL.IDX PT, R2, R5, 0x2, 0x181f ;  /* 0x00581f0005027f89 */ /* 0x000ea800000e0000 */
[----:B------:R-:W3:Y:S01]  /*15f60*/  SHFL.IDX PT, R5, R5, 0x3, 0x181f ;  /* 0x00781f0005057f89 */ /* 0x000ee200000e0000 */
[----:B0-----:R-:W-:-:S05]  /*15f70*/  @!P1 LEA R3, P0, R7, R3, 0x1 ;  /* 0x0000000307039211 */ /* 0x001fca00078008ff */
[----:B--2---:R-:W-:-:S05]  /*15f80*/  @!P1 IMAD.X R2, RZ, RZ, R2, P0 ;  /* 0x000000ffff029224 */ /* 0x004fca00000e0602 */
[----:B------:R-:W-:-:S04]  /*15f90*/  @!P1 LOP3.LUT R3, R3, R2, RZ, 0x3c, !PT ;  /* 0x0000000203039212 */ /* 0x000fc800078e3cff */
[----:B------:R-:W-:-:S04]  /*15fa0*/  @!P1 LOP3.LUT R2, R3, R2, RZ, 0x3c, !PT ;  /* 0x0000000203029212 */ /* 0x000fc800078e3cff */
[----:B------:R-:W-:-:S05]  /*15fb0*/  @!P1 LOP3.LUT R3, R3, R2, RZ, 0x3c, !PT ;  /* 0x0000000203039212 */ /* 0x000fca00078e3cff */
[----:B---3--:R0:W-:Y:S02]  /*15fc0*/  @!P1 LDGSTS.E.BYPASS.LTC128B.128 [R22+0x21400], desc[UR40][R2.64], !P5 ;  /* 0x2140000002169fae */ /* 0x0081e4000e901d68 */
.L_x_2109:
[----:B------:R-:W-:Y:S01]  /*15fd0*/  VIADD R4, R4, 0x30 ;  /* 0x0000003004047836 */ /* 0x000fe20000000000 */
[----:B------:R-:W-:-:S04]  /*15fe0*/  LOP3.LUT R16, R16, 0xffffefff, RZ, 0xc0, !PT ;  /* 0xffffefff10107812 */ /* 0x000fc800078ec0ff */
[----:B------:R-:W-:-:S13]  /*15ff0*/  ISETP.GE.AND P1, PT, R4, UR39, PT ;  /* 0x0000002704007c0c */ /* 0x000fda000bf26270 */
[----:B0-----:R-:W-:Y:S02]  /*16000*/  @!P1 LEA R2, P0, R7, R14, 0x1 ;  /* 0x0000000e07029211 */ /* 0x001fe400078008ff */
[----:B------:R-:W-:-:S03]  /*16010*/  @P1 LOP3.LUT R16, R16, 0x1000, RZ, 0xfc, !PT ;  /* 0x0000100010101812 */ /* 0x000fc600078efcff */
[----:B------:R-:W-:Y:S01]  /*16020*/  @!P1 IMAD.X R3, RZ, RZ, R5, P0 ;  /* 0x000000ffff039224 */ /* 0x000fe200000e0605 */
[----:B------:R-:W-:-:S04]  /*16030*/  PLOP3.LUT P0, PT, PT, PT, PT, 0x80, 0x0 ;  /* 0x000000000000781c */ /* 0x000fc80003f0f070 */
[----:B------:R-:W-:Y:S01]  /*16040*/  @!PT LDS RZ, [RZ] ;  /* 0x00000000fffff984 */ /* 0x000fe20000000800 */
[----:B------:R-:W-:Y:S01]  /*16050*/  @!PT LDS RZ, [RZ] ;  /* 0x00000000fffff984 */ /* 0x000fe20000000800 */
[----:B------:R-:W-:Y:S01]  /*16060*/  @!PT LDS RZ, [RZ] ;  /* 0x00000000fffff984 */ /* 0x000fe20000000800 */
[----:B------:R0:W-:Y:S01]  /*16070*/  @!P1 LDGSTS.E.BYPASS.LTC128B.128 [R22+0x21c00], desc[UR40][R2.64], !P5 ;  /* 0x21c0000002169fae */ /* 0x0001e2000e901d68 */
[----:B------:R-:W-:-:S08]  /*16080*/  NOP ;  /* 0x0000000000007918 */ /* 0x000fd00000000000 */
.L_x_2040:
        /* <DEDUP_REMOVED lines=28> */
.L_x_2042:
[----:B------:R-:W-:Y:S05]  /*16250*/  BSYNC B6 ;  /* 0x0000000000067941 */ /* 0x000fea0003800000 */
.L_x_2041:
[----:B------:R2:W5:Y:S04]  /*16260*/  LDL R21, [R1+0xc] ;  /* 0x00000c0001157983 */ /* 0x0005680000100800 */
[----:B------:R2:W5:Y:S01]  /*16270*/  LDL R20, [R1+0x8] ;  /* 0x0000080001147983 */ /* 0x0005620000100800 */
[----:B------:R-:W-:Y:S01]  /*16280*/  UISETP.NE.AND UP0, UPT, UR49, URZ, UPT ;  /* 0x0000003f3100728c */ /* 0x000fe2000bf05270 */
[----:B------:R-:W-:Y:S01]  /*16290*/  R2UR UR6, R24 ;  /* 0x00000000180672ca */ /* 0x000fe200000e0000 */
[----:B0-----:R-:W-:Y:S01]  /*162a0*/  IMAD.MOV.U32 R2, RZ, RZ, R34 ;  /* 0x000000ffff027224 */ /* 0x001fe200078e0022 */
[----:B------:R-:W-:Y:S01]  /*162b0*/  R2UR UR7, R19 ;  /* 0x00000000130772ca */ /* 0x000fe200000e0000 */
[----:B------:R-:W-:Y:S01]  /*162c0*/  ULDC.64 UR8, c[0x0][0x3d8] ;  /* 0x0000f60000087ab9 */ /* 0x000fe20000000a00 */
[----:B------:R-:W0:Y:S01]  /*162d0*/  S2R R6, SR_TID.X ;  /* 0x0000000000067919 */ /* 0x000e220000002100 */
[----:B------:R-:W-:-:S02]  /*162e0*/  PLOP3.LUT P0, PT, PT, PT, UP0, 0x80, 0x0 ;  /* 0x000000000000781c */ /* 0x000fc40003f0f008 */
[C---:B------:R-:W-:Y:S02]  /*162f0*/  LOP3.LUT P2, RZ, R16.reuse, 0x20000, RZ, 0xc0, !PT ;  /* 0x0002000010ff7812 */ /* 0x040fe4000784c0ff */
[C---:B------:R-:W-:Y:S01]  /*16300*/  LOP3.LUT P3, RZ, R16.reuse, 0x10000, RZ, 0xc0, !PT ;  /* 0x0001000010ff7812 */ /* 0x040fe2000786c0ff */
[----:B------:R-:W-:Y:S01]  /*16310*/  @UP0 ULDC UR4, c[0x0][0x44c] ;  /* 0x0001130000040ab9 */ /* 0x000fe20000000800 */
[C---:B------:R-:W-:Y:S02]  /*16320*/  LOP3.LUT P4, RZ, R16.reuse, 0x8000, RZ, 0xc0, !PT ;  /* 0x0000800010ff7812 */ /* 0x040fe4000788c0ff */
[----:B------:R-:W-:Y:S01]  /*16330*/  UIMAD UR6, UR6, UR8, URZ ;  /* 0x00000008060672a4 */ /* 0x000fe2000f8e023f */
[----:B------:R-:W-:-:S03]  /*16340*/  LOP3.LUT P5, RZ, R16, 0x4000, RZ, 0xc0, !PT ;  /* 0x0000400010ff7812 */ /* 0x000fc600078ac0ff */
[----:B------:R-:W-:Y:S01]  /*16350*/  UIMAD UR6, UR7, UR9, UR6 ;  /* 0x00000009070672a4 */ /* 0x000fe2000f8e0206 */
[----:B------:R-:W-:Y:S01]  /*16360*/  @P0 IMAD.HI.U32 R0, R34, UR4, RZ ;  /* 0x0000000422000c27 */ /* 0x000fe2000f8e00ff */
[----:B------:R-:W-:Y:S01]  /*16370*/  PLOP3.LUT P0, PT, PT, PT, UP0, 0x80, 0x0 ;  /* 0x000000000000781c */ /* 0x000fe20003f0f008 */
[----:B------:R-:W-:Y:S01]  /*16380*/  @UP0 ULDC UR4, c[0x0][0x450] ;  /* 0x0001140000040ab9 */ /* 0x000fe20000000800 */
[----:B------:R-:W-:-:S11]  /*16390*/  ULDC UR7, c[0x0][0x448] ;  /* 0x0001120000077ab9 */ /* 0x000fd60000000800 */
[----:B------:R-:W-:Y:S02]  /*163a0*/  @P0 SHF.R.U32.HI R2, RZ, UR4, R0 ;  /* 0x00000004ff020c19 */ /* 0x000fe40008011600 */
[----:B------:R-:W-:Y:S01]  /*163b0*/  R2UR UR4, R19 ;  /* 0x00000000130472ca */ /* 0x000fe200000e0000 */
[----:B0-----:R-:W-:Y:S02]  /*163c0*/  IMAD.SHL.U32 R6, R6, 0x8, RZ ;  /* 0x0000000806067824 */ /* 0x001fe400078e00ff */
[----:B------:R-:W-:-:S03]  /*163d0*/  IMAD.MOV R3, RZ, RZ, -R2 ;  /* 0x000000ffff037224 */ /* 0x000fc600078e0a02 */
[----:B------:R-:W-:Y:S01]  /*163e0*/  LOP3.LUT R6, R6, 0x38, RZ, 0xc0, !PT ;  /* 0x0000003806067812 */ /* 0x000fe200078ec0ff */
[----:B------:R-:W-:Y:S01]  /*163f0*/  IMAD R0, R3, UR7, R34 ;  /* 0x0000000703007c24 */ /* 0x000fe2000f8e0222 */
[----:B------:R-:W-:-:S05]  /*16400*/  SHF.R.S32.HI R3, RZ, 0x1f, R2 ;  /* 0x0000001fff037819 */ /* 0x000fca0000011402 */
[----:B------:R-:W-:Y:S01]  /*16410*/  UIMAD.WIDE.U32 UR4, UR4, UR8, URZ ;  /* 0x00000008040472a5 */ /* 0x000fe2000f8e003f */
[----:B------:R-:W-:Y:S02]  /*16420*/  SHF.R.S32.HI R4, RZ, 0x1f, R0 ;  /* 0x0000001fff047819 */ /* 0x000fe40000011400 */
[----:B------:R-:W-:Y:S01]  /*16430*/  ULDC.64 UR8, c[0x0][0x3e0] ;  /* 0x0000f80000087ab9 */ /* 0x000fe20000000a00 */
[----:B------:R-:W-:Y:S02]  /*16440*/  UIADD3 UR5, UR5, UR6, URZ ;  /* 0x0000000605057290 */ /* 0x000fe4000fffe03f */
[----:B------:R-:W-:Y:S02]  /*16450*/  UIMAD UR6, UR50, UR8, URZ ;  /* 0x00000008320672a4 */ /* 0x000fe4000f8e023f */
[----:B------:R-:W-:Y:S02]  /*16460*/  UIMAD.WIDE.U32 UR4, UR36, UR8, UR4 ;  /* 0x00000008240472a5 */ /* 0x000fe4000f8e0004 */
[----:B------:R-:W-:-:S03]  /*16470*/  UIMAD UR6, UR36, UR9, UR6 ;  /* 0x00000009240672a4 */ /* 0x000fc6000f8e0206 */
[----:B------:R-:W-:Y:S01]  /*16480*/  ULDC.64 UR8, c[0x0][0x3d0] ;  /* 0x0000f40000087ab9 */ /* 0x000fe20000000a00 */
[----:B------:R-:W-:Y:S01]  /*16490*/  UIADD3 UR5, UR5, UR6, URZ ;  /* 0x0000000605057290 */ /* 0x000fe2000fffe03f */
[----:B------:R-:W-:Y:S02]  /*164a0*/  IMAD R3, R3, UR8, RZ ;  /* 0x0000000803037c24 */ /* 0x000fe4000f8e02ff */
[----:B------:R-:W-:Y:S02]  /*164b0*/  IMAD.U32 R7, RZ, RZ, UR8 ;  /* 0x00000008ff077e24 */ /* 0x000fe4000f8e00ff */
        /* <DEDUP_REMOVED lines=12> */
[----:B--2---:R-:W-:Y:S06]  /*16580*/  BRA.DIV UR4, `(.L_x_2043) ;  /* 0x00000036042c7947 */ /* 0x004fec000b800000 */
[C---:B------:R-:W-:Y:S01]  /*16590*/  LOP3.LUT P1, RZ, R16.reuse, 0x40, RZ, 0xc0, !PT ;  /* 0x0000004010ff7812 */ /* 0x040fe2000782c0ff */
[----:B------:R-:W0:Y:S01]  /*165a0*/  SHFL.IDX PT, R14, R0, RZ, 0x181f ;  /* 0x00181fff000e7589 */ /* 0x000e2200000e0000 */
[C---:B------:R-:W-:Y:S02]  /*165b0*/  LOP3.LUT P6, RZ, R16.reuse, 0x40000, RZ, 0xc0, !PT ;  /* 0x0004000010ff7812 */ /* 0x040fe400078cc0ff */
[----:B------:R-:W-:Y:S01]  /*165c0*/  LOP3.LUT R16, R16, 0xffbfffff, RZ, 0xc0, !PT ;  /* 0xffbfffff10107812 */ /* 0x000fe200078ec0ff */
[----:B------:R-:W2:Y:S04]  /*165d0*/  SHFL.IDX PT, R2, R4, RZ, 0x181f ;  /* 0x00181fff04027589 */ /* 0x000ea800000e0000 */
[----:B------:R-:W-:Y:S04]  /*165e0*/  SHFL.IDX PT, R5, R4, 0x1, 0x181f ;  /* 0x00381f0004057f89 */ /* 0x000fe800000e0000 */
[----:B------:R-:W-:-:S04]  /*165f0*/  @P1 LOP3.LUT R16, R16, 0x400000, RZ, 0xfc, !PT ;  /* 0x0040000010101812 */ /* 0x000fc800078efcff */
[C---:B------:R-:W-:Y:S02]  /*16600*/  LOP3.LUT P1, RZ, R16.reuse, 0x80, RZ, 0xc0, !PT ;  /* 0x0000008010ff7812 */ /* 0x040fe4000782c0ff */
[----:B------:R-:W-:-:S11]  /*16610*/  LOP3.LUT R16, R16, 0xff7fffff, RZ, 0xc0, !PT ;  /* 0xff7fffff10107812 */ /* 0x000fd600078ec0ff */
[----:B------:R-:W-:-:S04]  /*16620*/  @P1 LOP3.LUT R16, R16, 0x800000, RZ, 0xfc, !PT ;  /* 0x0080000010101812 */ /* 0x000fc800078efcff */
[----:B------:R-:W-:-:S13]  /*16630*/  LOP3.LUT P1, RZ, R16, 0x100, RZ, 0xc0, !PT ;  /* 0x0000010010ff7812 */ /* 0x000fda000782c0ff */
[----:B0-----:R-:W-:-:S05]  /*16640*/  @!P1 LEA R14, P0, R6, R14, 0x1 ;  /* 0x0000000e060e9211 */ /* 0x001fca00078008ff */
[----:B--2---:R-:W-:Y:S01]  /*16650*/  @!P1 IMAD.X R3, RZ, RZ, R2, P0 ;  /* 0x000000ffff039224 */ /* 0x004fe200000e0602 */
[----:B------:R-:W-:Y:S01]  /*16660*/  LOP3.LUT P0, RZ, R16, 0x80000, RZ, 0xc0, !PT ;  /* 0x0008000010ff7812 */ /* 0x000fe2000780c0ff */
[----:B------:R-:W-:Y:S02]  /*16670*/  @!P1 IMAD.MOV.U32 R2, RZ, RZ, R14 ;  /* 0x000000ffff029224 */ /* 0x000fe400078e000e */
[----:B------:R-:W0:Y:S10]  /*16680*/  SHFL.IDX PT, R14, R0, 0x1, 0x181f ;  /* 0x00381f00000e7f89 */ /* 0x000e3400000e0000 */
        /* <DEDUP_REMOVED lines=11> */
[----:B0-----:R-:W-:-:S05]  /*16740*/  @!P1 LEA R14, P0, R6, R14, 0x1 ;  /* 0x0000000e060e9211 */ /* 0x001fca00078008ff */
[----:B------:R-:W-:Y:S01]  /*16750*/  @!P1 IMAD.X R5, RZ, RZ, R5, P0 ;  /* 0x000000ffff059224 */ /* 0x000fe200000e0605 */
[----:B------:R-:W-:Y:S01]  /*16760*/  LOP3.LUT P0, RZ, R16, 0x80000, RZ, 0xc0, !PT ;  /* 0x0008000010ff7812 */ /* 0x000fe2000780c0ff */
[----:B--2---:R-:W-:Y:S02]  /*16770*/  @!P1 IMAD.MOV.U32 R2, RZ, RZ, R14 ;  /* 0x000000ffff029224 */ /* 0x004fe400078e000e */
[----:B------:R-:W-:Y:S01]  /*16780*/  @!P1 IMAD.MOV.U32 R3, RZ, RZ, R5 ;  /* 0x000000ffff039224 */ /* 0x000fe200078e0005 */
[----:B------:R-:W0:Y:S04]  /*16790*/  SHFL.IDX PT, R14, R0, 0x2, 0x181f ;  /* 0x00581f00000e7f89 */ /* 0x000e2800000e0000 */
[----:B------:R-:W2:Y:S04]  /*167a0*/  SHFL.IDX PT, R5, R4, 0x2, 0x181f ;  /* 0x00581f0004057f89 */ /* 0x000ea800000e0000 */
[----:B------:R-:W3:Y:S04]  /*167b0*/  SHFL.IDX PT, R4, R4, 0x3, 0x181f ;  /* 0x00781f0004047f89 */ /* 0x000ee800000e0000 */
        /* <DEDUP_REMOVED lines=12> */
[----:B--2---:R-:W-:Y:S01]  /*16880*/  @!P1 IMAD.X R5, RZ, RZ, R5, P0 ;  /* 0x000000ffff059224 */ /* 0x004fe200000e0605 */
[----:B------:R-:W-:Y:S01]  /*16890*/  LOP3.LUT P0, RZ, R16, 0x80000, RZ, 0xc0, !PT ;  /* 0x0008000010ff7812 */ /* 0x000fe2000780c0ff */
[----:B----4-:R-:W-:Y:S02]  /*168a0*/  @!P1 IMAD.MOV.U32 R2, RZ, RZ, R14 ;  /* 0x000000ffff029224 */ /* 0x010fe400078e000e */
[----:B------:R-:W-:Y:S01]  /*168b0*/  @!P1 IMAD.MOV.U32 R3, RZ, RZ, R5 ;  /* 0x000000ffff039224 */ /* 0x000fe200078e0005 */
[----:B------:R2:W4:Y:S09]  /*168c0*/  SHFL.IDX PT, R14, R0, 0x3, 0x181f ;  /* 0x00781f00000e7f89 */ /* 0x00053200000e0000 */
        /* <DEDUP_REMOVED lines=9> */
[----:B---34-:R2:W-:Y:S02]  /*16960*/  @!P1 LDGSTS.E.BYPASS.LTC128B.128 [R22+0x35400], desc[UR40][R2.64+0x380], P0 ;  /* 0x3540038002169fae */ /* 0x0185e40008101d68 */
.L_x_2119:
[C---:B------:R-:W-:Y:S02]  /*16970*/  LOP3.LUT P1, RZ, R16.reuse, 0x1000, RZ, 0xc0, !PT ;  /* 0x0000100010ff7812 */ /* 0x040fe4000782c0ff */
[----:B------:R-:W-:-:S11]  /*16980*/  LOP3.LUT P6, RZ, R16, 0x40000, RZ, 0xc0, !PT ;  /* 0x0004000010ff7812 */ /* 0x000fd600078cc0ff */
[----:B0-2---:R-:W-:-:S05]  /*16990*/  @!P1 LEA R2, P0, R6, R14, 0x1 ;  /* 0x0000000e06029211 */ /* 0x005fca00078008ff */
        /* <DEDUP_REMOVED lines=15> */
[----:B------:R-:W-:Y:S01]  /*16a90*/  PLOP3.LUT P0, PT, PT, PT, PT, 0x80, 0x0 ;  /* 0x000000000000781c */ /* 0x000fe20003f0f070 */
[----:B------:R-:W-:-:S12]  /*16aa0*/  NOP ;  /* 0x0000000000007918 */ /* 0x000fd80000000000 */
.L_x_2044:
        /* <DEDUP_REMOVED lines=18> */
.L_x_2120:
[----:B------:R-:W-:Y:S05]  /*16bd0*/  BSYNC B0 ;  /* 0x0000000000007941 */ /* 0x000fea0003800000 */
.L_x_2045:
[----:B------:R-:W-:-:S04]  /*16be0*/  LOP3.LUT R2, R37, 0x2, RZ, 0xfc, !PT ;  /* 0x0000000225027812 */ /* 0x000fc800078efcff */
[----:B------:R-:W-:-:S13]  /*16bf0*/  ISETP.NE.AND P0, PT, R2, 0x3, PT ;  /* 0x000000030200780c */ /* 0x000fda0003f05270 */
[----:B------:R-:W-:Y:S05]  /*16c00*/  @!P0 BRA `(.L_x_2047) ;  /* 0x0000000000048947 */ /* 0x000fea0003800000 */
[----:B------:R-:W-:Y:S01]  /*16c10*/  BPT.TRAP 0x1 ;  /* 0x000000040000795c */ /* 0x000fe20000300000 */
.L_x_2047:
[----:B0-----:R-:W-:Y:S01]  /*16c20*/  SHF.L.U32 R0, R23, 0x1f, RZ ;  /* 0x0000001f17007819 */ /* 0x001fe200000006ff */
[----:B------:R-:W-:Y:S03]  /*16c30*/  BSSY B0, `(.L_x_2048) ;  /* 0x0000003000007945 */ /* 0x000fe60003800000 */
[----:B------:R-:W0:Y:S02]  /*16c40*/  SYNCS.PHASECHK.TRANS64.TRYWAIT P0, [R27+URZ+0x38860], R0 ;  /* 0x038860001b0075a7 */ /* 0x000e24000800017f */
[----:B0-----:R-:W-:Y:S05]  /*16c50*/  @!P0 BRA `(.L_x_2049) ;  /* 0x0000003400688947 */ /* 0x001fea0003800000 */
.L_x_2121:
[----:B------:R-:W-:Y:S05]  /*16c60*/  BSYNC B0 ;  /* 0x0000000000007941 */ /* 0x000fea0003800000 */
.L_x_2048:
[----:B------:R-:W0:Y:S01]  /*16c70*/  LDL.LU R3, [R1+0x10] ;  /* 0x0000100001037983 */ /* 0x000e220000300800 */
[----:B------:R-:W-:-:S03]  /*16c80*/  ULDC.64 UR4, c[0x0][0x328] ;  /* 0x0000ca0000047ab9 */ /* 0x000fc60000000a00 */
[----:B------:R-:W2:Y:S04]  /*16c90*/  LDL.LU R2, [R1] ;  /* 0x0000000001027983 */ /* 0x000ea80000300800 */
[----:B------:R-:W3:Y:S01]  /*16ca0*/  LDL.LU R4, [R1+0x14] ;  /* 0x0000140001047983 */ /* 0x000ee20000300800 */
[----:B------:R-:W-:Y:S01]  /*16cb0*/  LOP3.LUT R16, R16, 0xffffff7f, RZ, 0xc0, !PT ;  /* 0xffffff7f10107812 */ /* 0x000fe200078ec0ff */
[----:B0-----:R-:W-:-:S04]  /*16cc0*/  IMAD R0, R3, UR4, RZ ;  /* 0x0000000403007c24 */ /* 0x001fc8000f8e02ff */
[C---:B--2---:R-:W-:Y:S02]  /*16cd0*/  IMAD R5, R2.reuse, UR5, R0 ;  /* 0x0000000502057c24 */ /* 0x044fe4000f8e0200 */
[----:B------:R-:W-:Y:S01]  /*16ce0*/  IMAD.WIDE.U32 R2, R2, UR4, RZ ;  /* 0x0000000402027c25 */ /* 0x000fe2000f8e00ff */
[----:B------:R-:W-:-:S03]  /*16cf0*/  ULDC.64 UR4, c[0x0][0x338] ;  /* 0x0000ce0000047ab9 */ /* 0x000fc60000000a00 */
[----:B------:R-:W-:Y:S02]  /*16d00*/  IMAD.IADD R3, R3, 0x1, R5 ;  /* 0x0000000103037824 */ /* 0x000fe400078e0205 */
[----:B---3--:R-:W-:Y:S01]  /*16d10*/  IMAD R0, R4, UR4, RZ ;  /* 0x0000000404007c24 */ /* 0x008fe2000f8e02ff */
[----:B------:R-:W-:Y:S01]  /*16d20*/  PRMT R4, R33, 0x8880, RZ ;  /* 0x0000888021047816 */ /* 0x000fe200000000ff */
        /* <DEDUP_REMOVED lines=12> */
[----:B------:R-:W-:Y:S02]  /*16df0*/  LEA.HI.X R7, R2, UR5, R7, 0x1, P0 ;  /* 0x0000000502077c11 */ /* 0x000fe400080f0c07 */
[----:B------:R-:W-:-:S13]  /*16e00*/  ISETP.GT.AND P0, PT, R4, -0x1, PT ;  /* 0xffffffff0400780c */ /* 0x000fda0003f04270 */
[----:B------:R-:W-:Y:S01]  /*16e10*/  @P0 LOP3.LUT R16, R16, 0x80, RZ, 0xfc, !PT ;  /* 0x0000008010100812 */ /* 0x000fe200078efcff */
[----:B------:R-:W-:Y:S06]  /*16e20*/  BRA.DIV UR4, `(.L_x_2050) ;  /* 0x0000003604087947 */ /* 0x000fec000b800000 */
[----:B------:R-:W0:Y:S01]  /*16e30*/  S2R R2, SR_TID.X ;  /* 0x0000000000027919 */ /* 0x000e220000002100 */
[----:B------:R-:W-:Y:S01]  /*16e40*/  LOP3.LUT P1, RZ, R33, 0x1, RZ, 0xc0, !PT ;  /* 0x0000000121ff7812 */ /* 0x000fe2000782c0ff */
        /* <DEDUP_REMOVED lines=79> */
.L_x_2131:
        /* <DEDUP_REMOVED lines=25> */
.L_x_2051:
        /* <DEDUP_REMOVED lines=11> */
.L_x_2052:
[----:B------:R-:W-:Y:S01]  /*17580*/  UIADD3 UR4, UR44, -0x2, URZ ;  /* 0xfffffffe2c047890 */ /* 0x000fe2000fffe03f */
[----:B------:R0:W-:Y:S03]  /*17590*/  SYNCS.ARRIVE.TRANS64.A1T0 RZ, [R27+URZ+0x38850], RZ ;  /* 0x038850ff1bff79a7 */ /* 0x0001e6000810003f */
[----:B------:R-:W-:-:S06]  /*175a0*/  UISETP.GE.AND UP0, UPT, UR4, UR45, UPT ;  /* 0x0000002d0400728c */ /* 0x000fcc000bf06270 */
[----:B------:R-:W-:-:S13]  /*175b0*/  PLOP3.LUT P0, PT, PT, PT, UP0, 0x40, 0x0 ;  /* 0x000000000000781c */ /* 0x000fda0003f0e808 */
[----:B0-----:R-:W-:Y:S05]  /*175c0*/  @P0 BRA `(.L_x_2053) ;  /* 0x0000000c00b80947 */ /* 0x001fea0003800000 */
[----:B------:R-:W-:Y:S01]  /*175d0*/  BSSY B0, `(.L_x_2053) ;  /* 0x00000ed000007945 */ /* 0x000fe20003800000 */
[----:B------:R-:W-:-:S07]  /*175e0*/  IMAD.U32 R9, RZ, RZ, UR4 ;  /* 0x00000004ff097e24 */ /* 0x000fce000f8e00ff */
.L_x_2066:
[----:B0-----:R-:W0:Y:S01]  /*175f0*/  S2R R2, SR_TID.X ;  /* 0x0000000000027919 */ /* 0x001e220000002100 */
[----:B--2---:R-:W2:Y:S01]  /*17600*/  LDC R3, c[0x0][0x430] ;  /* 0x00010c00ff037b82 */ /* 0x004ea20000000800 */
[----:B------:R-:W-:Y:S02]  /*17610*/  IMAD R8, R9, 0x40, R31 ;  /* 0x0000004009087824 */ /* 0x000fe400078e021f */
[----:B------:R-:W-:Y:S01]  /*17620*/  VIADD R18, R18, 0x1 ;  /* 0x0000000112127836 */ /* 0x000fe20000000000 */
[----:B--2---:R-:W-:Y:S02]  /*17630*/  ISETP.NE.AND P0, PT, R3, 0x1, PT ;  /* 0x000000010300780c */ /* 0x004fe40003f05270 */
[----:B0-----:R-:W-:-:S04]  /*17640*/  LOP3.LUT R2, R2, 0x7f, RZ, 0xc0, !PT ;  /* 0x0000007f02027812 */ /* 0x001fc800078ec0ff */
[----:B------:R-:W-:Y:S02]  /*17650*/  SHF.R.U32.HI R4, RZ, 0x3, R2 ;  /* 0x00000003ff047819 */ /* 0x000fe40000011602 */
[----:B------:R-:W0:Y:S05]  /*17660*/  S2R R2, SR_TID.X ;  /* 0x0000000000027919 */ /* 0x000e2a0000002100 */
[----:B------:R-:W2:Y:S08]  /*17670*/  @P0 LDC R3, c[0x0][0x434] ;  /* 0x00010d00ff030b82 */ /* 0x000eb00000000800 */
[----:B------:R-:W3:Y:S01]  /*17680*/  @P0 LDC R7, c[0x0][0x438] ;  /* 0x00010e00ff070b82 */ /* 0x000ee20000000800 */
[----:B0-----:R-:W-:-:S05]  /*17690*/  IMAD.SHL.U32 R2, R2, 0x10, RZ ;  /* 0x0000001002027824 */ /* 0x001fca00078e00ff */
[----:B------:R-:W-:-:S04]  /*176a0*/  LOP3.LUT R2, R4, 0x70, R2, 0xf8, !PT ;  /* 0x0000007004027812 */ /* 0x000fc800078ef802 */
[C---:B------:R-:W-:Y:S01]  /*176b0*/  ISETP.GT.U32.AND P1, PT, R2.reuse, 0x3f, PT ;  /* 0x0000003f0200780c */ /* 0x040fe20003f24070 */
[----:B------:R-:W-:-:S04]  /*176c0*/  IMAD.IADD R8, R2, 0x1, R8 ;  /* 0x0000000102087824 */ /* 0x000fc800078e0208 */
[----:B--2---:R-:W-:-:S04]  /*176d0*/  @P0 IMAD.HI.U32 R2, R8, R3, RZ ;  /* 0x0000000308020227 */ /* 0x004fc800078e00ff */
[----:B------:R-:W-:Y:S01]  /*176e0*/  IMAD.MOV.U32 R10, RZ, RZ, R8 ;  /* 0x000000ffff0a7224 */ /* 0x000fe200078e0008 */
[----:B---3--:R-:W-:-:S03]  /*176f0*/  @P0 SHF.R.U32.HI R10, RZ, R7, R2 ;  /* 0x00000007ff0a0219 */ /* 0x008fc60000011602 */
[----:B------:R-:W0:Y:S01]  /*17700*/  @!P1 LDC.64 R4, c[0x0][0x428] ;  /* 0x00010a00ff049b82 */ /* 0x000e220000000a00 */
[----:B------:R-:W-:-:S07]  /*17710*/  @!P1 SHF.R.S32.HI R3, RZ, 0x1f, R10 ;  /* 0x0000001fff039819 */ /* 0x000fce000001140a */
[----:B------:R-:W2:Y:S01]  /*17720*/  @!P1 LDC.64 R6, c[0x0][0x418] ;  /* 0x00010600ff069b82 */ /* 0x000ea20000000a00 */
[----:B0-----:R-:W-:-:S04]  /*17730*/  @!P1 IMAD R2, R30, R4, RZ ;  /* 0x000000041e029224 */ /* 0x001fc800078e02ff */
[----:B------:R-:W-:Y:S02]  /*17740*/  @!P1 IMAD R5, R26, R5, R2 ;  /* 0x000000051a059224 */ /* 0x000fe400078e0202 */
[----:B------:R-:W-:-:S04]  /*17750*/  @!P1 IMAD.MOV.U32 R2, RZ, RZ, R10 ;  /* 0x000000ffff029224 */ /* 0x000fc800078e000a */
[----:B------:R-:W-:-:S04]  /*17760*/  @!P1 IMAD.WIDE.U32 R2, R26, R4, R2 ;  /* 0x000000041a029225 */ /* 0x000fc800078e0002 */
[----:B------:R-:W-:Y:S01]  /*17770*/  @!P1 IMAD.IADD R5, R5, 0x1, R3 ;  /* 0x0000000105059824 */ /* 0x000fe200078e0203 */
[C---:B--2---:R-:W-:Y:S01]  /*17780*/  @!P1 LEA R6, P0, R2.reuse, R6, 0x2 ;  /* 0x0000000602069211 */ /* 0x044fe200078010ff */
[----:B------:R-:W-:Y:S01]  /*17790*/  IMAD.MOV.U32 R4, RZ, RZ, RZ ;  /* 0x000000ffff047224 */ /* 0x000fe200078e00ff */
[----:B------:R-:W-:Y:S02]  /*177a0*/  LOP3.LUT R11, R37, 0x2, RZ, 0xfc, !PT ;  /* 0x00000002250b7812 */ /* 0x000fe400078efcff */
[----:B------:R-:W-:Y:S02]  /*177b0*/  @!P1 LEA.HI.X R7, R2, R7, R5, 0x2, P0 ;  /* 0x0000000702079211 */ /* 0x000fe400000f1405 */
[----:B------:R-:W-:-:S03]  /*177c0*/  ISETP.NE.AND P0, PT, R18, 0x2, PT ;  /* 0x000000021200780c */ /* 0x000fc60003f05270 */
[----:B------:R0:W5:Y:S01]  /*177d0*/  @!P1 LDG.E R4, desc[UR40][R6.64] ;  /* 0x0000002806049981 */ /* 0x000162000c1e1900 */
[----:B------:R-:W-:Y:S02]  /*177e0*/  ISETP.NE.AND P1, PT, R11, 0x3, PT ;  /* 0x000000030b00780c */ /* 0x000fe40003f25270 */
[----:B------:R-:W-:Y:S01]  /*177f0*/  SEL R2, RZ, 0x1, P0 ;  /* 0x00000001ff027807 */ /* 0x000fe20000000000 */
[----:B------:R-:W-:Y:S01]  /*17800*/  IMAD.MOV R5, RZ, RZ, -R10 ;  /* 0x000000ffff057224 */ /* 0x000fe200078e0a0a */
[----:B------:R-:W-:Y:S05]  /*17810*/  YIELD ;  /* 0x0000000000007946 */ /* 0x000fea0003800000 */
[----:B------:R-:W-:Y:S01]  /*17820*/  LOP3.LUT R23, R23, R2, RZ, 0x3c, !PT ;  /* 0x0000000217177212 */ /* 0x000fe200078e3cff */
[----:B------:R-:W-:Y:S01]  /*17830*/  ULDC UR4, c[0x0][0x430] ;  /* 0x00010c0000047ab9 */ /* 0x000fe20000000800 */
[----:B------:R-:W-:Y:S01]  /*17840*/  IMAD.MOV.U32 R2, RZ, RZ, R9 ;  /* 0x000000ffff027224 */ /* 0x000fe200078e0009 */
[----:B------:R-:W-:Y:S01]  /*17850*/  SEL R18, R18, RZ, P0 ;  /* 0x000000ff12127207 */ /* 0x000fe20000000000 */
[----:B------:R-:W-:-:S02]  /*17860*/  IMAD R5, R5, UR4, R8 ;  /* 0x0000000405057c24 */ /* 0x000fc4000f8e0208 */
[----:B------:R-:W-:Y:S01]  /*17870*/  VIADD R9, R9, 0xffffffff ;  /* 0xffffffff09097836 */ /* 0x000fe20000000000 */
[----:B------:R-:W-:Y:S01]  /*17880*/  ISETP.GT.AND P3, PT, R2, UR45, PT ;  /* 0x0000002d02007c0c */ /* 0x000fe2000bf64270 */
[----:B0-----:R-:W-:-:S12]  /*17890*/  @!P1 BRA `(.L_x_2054) ;  /* 0x0000000000049947 */ /* 0x001fd80003800000 */
[----:B------:R-:W-:Y:S01]  /*178a0*/  BPT.TRAP 0x1 ;  /* 0x000000040000795c */ /* 0x000fe20000300000 */
.L_x_2054:
[----:B------:R-:W-:Y:S01]  /*178b0*/  IMAD R8, R18, 0x8, R17 ;  /* 0x0000000812087824 */ /* 0x000fe200078e0211 */
[----:B------:R-:W-:Y:S01]  /*178c0*/  SHF.L.U32 R20, R23, 0x1f, RZ ;  /* 0x0000001f17147819 */ /* 0x000fe200000006ff */
[----:B------:R-:W-:Y:S01]  /*178d0*/  BSSY B1, `(.L_x_2055) ;  /* 0x0000004000017945 */ /* 0x000fe20003800000 */
[----:B------:R-:W-:Y:S02]  /*178e0*/  SHF.R.S32.HI R7, RZ, 0x1f, R5 ;  /* 0x0000001fff077819 */ /* 0x000fe40000011405 */
[----:B------:R-:W0:Y:S02]  /*178f0*/  SYNCS.PHASECHK.TRANS64.TRYWAIT P0, [R8+URZ+0x38840], R20 ;  /* 0x03884014080075a7 */ /* 0x000e24000800017f */
[----:B0-----:R-:W-:Y:S05]  /*17900*/  @!P0 BRA `(.L_x_2056) ;  /* 0x0000003000588947 */ /* 0x001fea0003800000 */
.L_x_2132:
[----:B------:R-:W-:Y:S05]  /*17910*/  BSYNC B1 ;  /* 0x0000000000017941 */ /* 0x000fea0003800000 */
.L_x_2055:
        /* <DEDUP_REMOVED lines=20> */
[----:B-1----:R-:W-:Y:S01]  /*17a60*/  LEA.HI.X R27, R2, UR5, R6, 0x1, P0 ;  /* 0x00000005021b7c11 */ /* 0x002fe200080f0c06 */
        /* <DEDUP_REMOVED lines=21> */
.L_x_2142:
        /* <DEDUP_REMOVED lines=8> */
.L_x_2058:
        /* <DEDUP_REMOVED lines=11> */
.L_x_2059:
[----:B------:R2:W-:Y:S01]  /*17cf0*/  SYNCS.ARRIVE.TRANS64.A1T0 RZ, [R8+URZ+0x38830], RZ ;  /* 0x038830ff08ff79a7 */ /* 0x0005e2000810003f */
[----:B------:R-:W-:Y:S05]  /*17d00*/  @!P2 BRA `(.L_x_2060) ;  /* 0x000000000004a947 */ /* 0x000fea0003800000 */
[----:B------:R-:W-:Y:S01]  /*17d10*/  BPT.TRAP 0x1 ;  /* 0x000000040000795c */ /* 0x000fe20000300000 */
.L_x_2060:
[----:B------:R-:W3:Y:S01]  /*17d20*/  SYNCS.PHASECHK.TRANS64.TRYWAIT P0, [R8+URZ+0x38860], R20 ;  /* 0x03886014080075a7 */ /* 0x000ee2000800017f */
[----:B------:R-:W-:Y:S04]  /*17d30*/  BSSY B1, `(.L_x_2061) ;  /* 0x0000002000017945 */ /* 0x000fe80003800000 */
[----:B---3--:R-:W-:Y:S05]  /*17d40*/  @!P0 BRA `(.L_x_2062) ;  /* 0x0000003000788947 */ /* 0x008fea0003800000 */
.L_x_2143:
[----:B------:R-:W-:Y:S05]  /*17d50*/  BSYNC B1 ;  /* 0x0000000000017941 */ /* 0x000fea0003800000 */
.L_x_2061:
[----:B------:R-:W-:Y:S01]  /*17d60*/  ULDC.64 UR4, c[0x0][0x328] ;  /* 0x0000ca0000047ab9 */ /* 0x000fe20000000a00 */
[C---:B------:R-:W-:Y:S01]  /*17d70*/  LOP3.LUT P5, RZ, R16.reuse, 0x8, RZ, 0xc0, !PT ;  /* 0x0000000810ff7812 */ /* 0x040fe200078ac0ff */
[----:B------:R-:W-:Y:S01]  /*17d80*/  IMAD R2, R7, UR4, RZ ;  /* 0x0000000407027c24 */ /* 0x000fe2000f8e02ff */
[----:B------:R-:W-:Y:S01]  /*17d90*/  LOP3.LUT P4, RZ, R16, 0x4, RZ, 0xc0, !PT ;  /* 0x0000000410ff7812 */ /* 0x000fe2000788c0ff */
[----:B-1----:R-:W-:Y:S02]  /*17da0*/  IMAD R21, R18, 0x7000, R6 ;  /* 0x0000700012157824 */ /* 0x002fe400078e0206 */
        /* <DEDUP_REMOVED lines=16> */
[----:B0--3--:R-:W-:Y:S01]  /*17eb0*/  LEA.HI.X R20, R2, UR5, R3, 0x1, P0 ;  /* 0x0000000502147c11 */ /* 0x009fe200080f0c03 */
[----:B------:R-:W-:Y:S08]  /*17ec0*/  BRA.DIV UR4, `(.L_x_2063) ;  /* 0x00000032042c7947 */ /* 0x000ff0000b800000 */
[----:B------:R-:W0:Y:S01]  /*17ed0*/  SHFL.IDX PT, R14, R10, RZ, 0x181f ;  /* 0x00181fff0a0e7589 */ /* 0x000e2200000e0000 */
[C---:B------:R-:W-:Y:S01]  /*17ee0*/  LOP3.LUT P1, RZ, R16.reuse, 0x400, RZ, 0xc0, !PT ;  /* 0x0000040010ff7812 */ /* 0x040fe2000782c0ff */
[----:B------:R-:W-:Y:S01]  /*17ef0*/  IMAD R21, R21, 0x2, R17 ;  /* 0x0000000215157824 */ /* 0x000fe200078e0211 */
[C---:B------:R-:W-:Y:S01]  /*17f00*/  LOP3.LUT P2, RZ, R16.reuse, 0x200, RZ, 0xc0, !PT ;  /* 0x0000020010ff7812 */ /* 0x040fe2000784c0ff */
[----:B------:R-:W1:Y:S01]  /*17f10*/  SHFL.IDX PT, R3, R20, RZ, 0x181f ;  /* 0x00181fff14037589 */ /* 0x000e6200000e0000 */
[----:B------:R-:W-:-:S03]  /*17f20*/  LOP3.LUT R16, R16, 0xffbfffff, RZ, 0xc0, !PT ;  /* 0xffbfffff10107812 */ /* 0x000fc600078ec0ff */
[----:B------:R-:W3:Y:S01]  /*17f30*/  SHFL.IDX PT, R2, R10, 0x1, 0x181f ;  /* 0x00381f000a027f89 */ /* 0x000ee200000e0000 */
[----:B------:R-:W-:-:S04]  /*17f40*/  @P3 LOP3.LUT R16, R16, 0x400000, RZ, 0xfc, !PT ;  /* 0x0040000010103812 */ /* 0x000fc800078efcff */
[C---:B------:R-:W-:Y:S02]  /*17f50*/  LOP3.LUT P3, RZ, R16.reuse, 0x20, RZ, 0xc0, !PT ;  /* 0x0000002010ff7812 */ /* 0x040fe4000786c0ff */
[C---:B------:R-:W-:Y:S02]  /*17f60*/  LOP3.LUT P6, RZ, R16.reuse, 0x10, RZ, 0xc0, !PT ;  /* 0x0000001010ff7812 */ /* 0x040fe400078cc0ff */
[----:B------:R-:W-:Y:S02]  /*17f70*/  LOP3.LUT R16, R16, 0xfeffffff, RZ, 0xc0, !PT ;  /* 0xfeffffff10107812 */ /* 0x000fe400078ec0ff */
[----:B0-----:R-:W-:-:S07]  /*17f80*/  IADD3 R4, P0, R14, R0, RZ ;  /* 0x000000000e047210 */ /* 0x001fce0007f1e0ff */
[----:B------:R-:W-:Y:S01]  /*17f90*/  @P3 LOP3.LUT R16, R16, 0x1000000, RZ, 0xfc, !PT ;  /* 0x0100000010103812 */ /* 0x000fe200078efcff */
[----:B------:R-:W-:Y:S01]  /*17fa0*/  SHFL.IDX PT, R14, R10, 0x3, 0x181f ;  /* 0x00781f000a0e7f89 */ /* 0x000fe200000e0000 */
[----:B-1----:R-:W-:-:S03]  /*17fb0*/  IMAD.X R5, RZ, RZ, R3, P0 ;  /* 0x000000ffff057224 */ /* 0x002fc600000e0603 */
[----:B------:R-:W0:Y:S01]  /*17fc0*/  SHFL.IDX PT, R3, R20, 0x1, 0x181f ;  /* 0x00381f0014037f89 */ /* 0x000e2200000e0000 */
[----:B---3--:R-:W-:-:S03]  /*17fd0*/  IADD3 R6, P0, R2, R0, RZ ;  /* 0x0000000002067210 */ /* 0x008fc60007f1e0ff */
[----:B------:R-:W1:Y:S04]  /*17fe0*/  SHFL.IDX PT, R2, R10, 0x2, 0x181f ;  /* 0x00581f000a027f89 */ /* 0x000e6800000e0000 */
[----:B------:R3:W-:Y:S01]  /*17ff0*/  LDGSTS.E.BYPASS.LTC128B.128 [R21+0x400], desc[UR40][R4.64], !P1 ;  /* 0x0040000004157fae */ /* 0x0007e2000c901d68 */
[----:B------:R-:W-:-:S03]  /*18000*/  ISETP.NE.U32.AND P1, PT, R28, RZ, PT ;  /* 0x000000ff1c00720c */ /* 0x000fc60003f25070 */
[----:B------:R3:W-:Y:S04]  /*18010*/  LDGSTS.E.BYPASS.LTC128B.128 [R21+0x2400], desc[UR40][R4.64+0x80], !P2 ;  /* 0x0240008004157fae */ /* 0x0007e8000d101d68 */
[----:B------:R3:W-:Y:S01]  /*18020*/  LDGSTS.E.BYPASS.LTC128B.128 [R21+0x4400], desc[UR40][R4.64+0x100], !P3 ;  /* 0x0440010004157fae */ /* 0x0007e2000d901d68 */
[----:B------:R-:W-:-:S03]  /*18030*/  LOP3.LUT P3, RZ, R16, 0x400, RZ, 0xc0, !PT ;  /* 0x0000040010ff7812 */ /* 0x000fc6000786c0ff */
[----:B------:R3:W-:Y:S01]  /*18040*/  LDGSTS.E.BYPASS.LTC128B.128 [R21+0x6400], desc[UR40][R4.64+0x180], !P6 ;  /* 0x0640018004157fae */ /* 0x0007e2000f101d68 */
[----:B0-----:R-:W-:Y:S01]  /*18050*/  IMAD.X R7, RZ, RZ, R3, P0 ;  /* 0x000000ffff077224 */ /* 0x001fe200000e0603 */
[----:B------:R-:W-:Y:S02]  /*18060*/  ISETP.NE.U32.AND P0, PT, R29, RZ, PT ;  /* 0x000000ff1d00720c */ /* 0x000fe40003f05070 */
[----:B------:R-:W0:Y:S01]  /*18070*/  SHFL.IDX PT, R3, R20, 0x2, 0x181f ;  /* 0x00581f0014037f89 */ /* 0x000e2200000e0000 */
[----:B-1----:R-:W-:-:S03]  /*18080*/  IADD3 R2, P2, R2, R0, RZ ;  /* 0x0000000002027210 */ /* 0x002fc60007f5e0ff */
[----:B------:R3:W-:Y:S04]  /*18090*/  LDGSTS.E.BYPASS.LTC128B.128 [R21+0x8400], desc[UR40][R4.64+0x200], !P5 ;  /* 0x0840020004157fae */ /* 0x0007e8000e901d68 */
[----:B------:R3:W-:Y:S04]  /*180a0*/  LDGSTS.E.BYPASS.LTC128B.128 [R21+0xa400], desc[UR40][R4.64+0x280], !P4 ;  /* 0x0a40028004157fae */ /* 0x0007e8000e101d68 */
[----:B------:R3:W-:Y:S04]  /*180b0*/  LDGSTS.E.BYPASS.LTC128B.128 [R21+0xc400], desc[UR40][R4.64+0x300], P0 ;  /* 0x0c40030004157fae */ /* 0x0007e80008101d68 */
[----:B------:R3:W-:Y:S04]  /*180c0*/  LDGSTS.E.BYPASS.LTC128B.128 [R21+0xe400], desc[UR40][R4.64+0x380], P1 ;  /* 0x0e40038004157fae */ /* 0x0007e80008901d68 */
[----:B------:R3:W-:Y:S01]  /*180d0*/  LDGSTS.E.BYPASS.LTC128B.128 [R21+0xc00], desc[UR40][R6.64], !P3 ;  /* 0x00c0000006157fae */ /* 0x0007e2000d901d68 */
[C---:B------:R-:W-:Y:S01]  /*180e0*/  LOP3.LUT P3, RZ, R16.reuse, 0x1000000, RZ, 0xc0, !PT ;  /* 0x0100000010ff7812 */ /* 0x040fe2000786c0ff */
[----:B0-----:R-:W-:Y:S01]  /*180f0*/  IMAD.X R3, RZ, RZ, R3, P2 ;  /* 0x000000ffff037224 */ /* 0x001fe200010e0603 */
[C---:B------:R-:W-:Y:S01]  /*18100*/  LOP3.LUT P2, RZ, R16.reuse, 0x200, RZ, 0xc0, !PT ;  /* 0x0000020010ff7812 */ /* 0x040fe2000784c0ff */
[----:B------:R-:W0:Y:S01]  /*18110*/  SHFL.IDX PT, R20, R20, 0x3, 0x181f ;  /* 0x00781f0014147f89 */ /* 0x000e2200000e0000 */
[----:B------:R-:W-:-:S11]  /*18120*/  LOP3.LUT R16, R16, 0xff7fffff, RZ, 0xc0, !PT ;  /* 0xff7fffff10107812 */ /* 0x000fd600078ec0ff */
[----:B------:R-:W-:Y:S01]  /*18130*/  @P2 LOP3.LUT R16, R16, 0x800000, RZ, 0xfc, !PT ;  /* 0x0080000010102812 */ /* 0x000fe200078efcff */
[----:B------:R3:W-:Y:S03]  /*18140*/  LDGSTS.E.BYPASS.LTC128B.128 [R21+0x2c00], desc[UR40][R6.64+0x80], !P2 ;  /* 0x02c0008006157fae */ /* 0x0007e6000d101d68 */
[C---:B------:R-:W-:Y:S01]  /*18150*/  LOP3.LUT P2, RZ, R16.reuse, 0x400, RZ, 0xc0, !PT ;  /* 0x0000040010ff7812 */ /* 0x040fe2000784c0ff */
        /* <DEDUP_REMOVED lines=9> */
[----:B------:R3:W-:Y:S01]  /*181f0*/  LDGSTS.E.BYPASS.LTC128B.128 [R21+0x5400], desc[UR40][R2.64+0x100], !P3 ;  /* 0x0540010002157fae */ /* 0x0007e2000d901d68 */
[----:B------:R-:W-:-:S03]  /*18200*/  LOP3.LUT P3, RZ, R16, 0x400000, RZ, 0xc0, !PT ;  /* 0x0040000010ff7812 */ /* 0x000fc6000786c0ff */
[----:B------:R3:W-:Y:S04]  /*18210*/  LDGSTS.E.BYPASS.LTC128B.128 [R21+0x7400], desc[UR40][R2.64+0x180], !P6 ;  /* 0x0740018002157fae */ /* 0x0007e8000f101d68 */
[----:B------:R3:W-:Y:S04]  /*18220*/  LDGSTS.E.BYPASS.LTC128B.128 [R21+0x9400], desc[UR40][R2.64+0x200], !P5 ;  /* 0x0940020002157fae */ /* 0x0007e8000e901d68 */
[----:B------:R3:W-:Y:S04]  /*18230*/  LDGSTS.E.BYPASS.LTC128B.128 [R21+0xb400], desc[UR40][R2.64+0x280], !P4 ;  /* 0x0b40028002157fae */ /* 0x0007e8000e101d68 */
[----:B------:R3:W-:Y:S04]  /*18240*/  LDGSTS.E.BYPASS.LTC128B.128 [R21+0xd400], desc[UR40][R2.64+0x300], P0 ;  /* 0x0d40030002157fae */ /* 0x0007e80008101d68 */
[----:B0-----:R3:W-:Y:S02]  /*18250*/  LDGSTS.E.BYPASS.LTC128B.128 [R21+0xf400], desc[UR40][R2.64+0x380], P1 ;  /* 0x0f40038002157fae */ /* 0x0017e40008901d68 */
.L_x_2153:
[----:B---3--:R-:W-:Y:S02]  /*18260*/  P2R R4, PR, RZ, 0x2 ;  /* 0x00000002ff047803 */ /* 0x008fe40000000000 */
        /* <DEDUP_REMOVED lines=22> */
.L_x_2064:
        /* <DEDUP_REMOVED lines=11> */
.L_x_2065:
[----:B------:R0:W-:Y:S01]  /*18480*/  SYNCS.ARRIVE.TRANS64.A1T0 RZ, [R8+URZ+0x38850], RZ ;  /* 0x038850ff08ff79a7 */ /* 0x0001e2000810003f */
[----:B------:R-:W-:Y:S05]  /*18490*/  @P3 BRA `(.L_x_2066) ;  /* 0xfffffff000543947 */ /* 0x000fea000383ffff */
[----:B------:R-:W-:Y:S05]  /*184a0*/  BSYNC B0 ;  /* 0x0000000000007941 */ /* 0x000fea0003800000 */
.L_x_2053:
[----:B------:R-:W3:Y:S01]  /*184b0*/  S2R R2, SR_TID.X ;  /* 0x0000000000027919 */ /* 0x000ee20000002100 */
[----:B------:R-:W-:Y:S01]  /*184c0*/  VIADD R18, R18, 0x1 ;  /* 0x0000000112127836 */ /* 0x000fe20000000000 */
[----:B------:R-:W-:Y:S04]  /*184d0*/  BSSY B0, `(.L_x_2067) ;  /* 0x0000013000007945 */ /* 0x000fe80003800000 */
[----:B------:R-:W-:-:S04]  /*184e0*/  ISETP.NE.AND P0, PT, R18, 0x2, PT ;  /* 0x000000021200780c */ /* 0x000fc80003f05270 */
[----:B------:R-:W-:Y:S02]  /*184f0*/  SEL R18, R18, RZ, P0 ;  /* 0x000000ff12127207 */ /* 0x000fe40000000000 */
[----:B------:R-:W-:Y:S02]  /*18500*/  SEL R0, RZ, 0x1, P0 ;  /* 0x00000001ff007807 */ /* 0x000fe40000000000 */
[----:B---3--:R-:W-:-:S04]  /*18510*/  LOP3.LUT R2, R2, 0x7f, RZ, 0xc0, !PT ;  /* 0x0000007f02027812 */ /* 0x008fc800078ec0ff */
[----:B------:R-:W-:-:S13]  /*18520*/  ISETP.NE.AND P1, PT, R2, RZ, PT ;  /* 0x000000ff0200720c */ /* 0x000fda0003f25270 */
[----:B------:R-:W-:Y:S05]  /*18530*/  @P1 BRA `(.L_x_2068) ;  /* 0x0000000000301947 */ /* 0x000fea0003800000 */
[----:B------:R-:W3:Y:S01]  /*18540*/  S2R R7, SR_LANEID ;  /* 0x0000000000077919 */ /* 0x000ee20000000000 */
[----:B------:R-:W-:Y:S01]  /*18550*/  VOTEU.ANY UR4, UPT, PT ;  /* 0x0000000000047886 */ /* 0x000fe200038e0100 */
[----:B------:R-:W4:Y:S01]  /*18560*/  LDC.64 R2, c[0x0][0xd80] ;  /* 0x00036000ff027b82 */ /* 0x000f220000000a00 */
[----:B------:R-:W3:Y:S08]  /*18570*/  FLO.U32 R4, UR4 ;  /* 0x0000000400047d00 */ /* 0x000ef000080e0000 */
[----:B------:R-:W4:Y:S01]  /*18580*/  POPC R5, UR4 ;  /* 0x0000000400057d09 */ /* 0x000f220008000000 */
[----:B---3--:R-:W-:-:S13]  /*18590*/  ISETP.EQ.U32.AND P0, PT, R4, R7, PT ;  /* 0x000000070400720c */ /* 0x008fda0003f02070 */
[----:B----4-:R-:W3:Y:S01]  /*185a0*/  @P0 ATOMG.E.ADD.STRONG.GPU PT, R3, desc[UR40][R2.64], R5 ;  /* 0x00000005020309a8 */ /* 0x010ee200081ee1e8 */
[----:B------:R-:W4:Y:S02]  /*185b0*/  S2R R6, SR_LTMASK ;  /* 0x0000000000067919 */ /* 0x000f240000003900 */
[----:B----4-:R-:W-:-:S04]  /*185c0*/  LOP3.LUT R6, R6, UR4, RZ, 0xc0, !PT ;  /* 0x0000000406067c12 */ /* 0x010fc8000f8ec0ff */
[----:B------:R-:W4:Y:S01]  /*185d0*/  POPC R7, R6 ;  /* 0x0000000600077309 */ /* 0x000f220000000000 */
[----:B---3--:R-:W4:Y:S02]  /*185e0*/  SHFL.IDX PT, R4, R3, R4, 0x1f ;  /* 0x00001f0403047589 */ /* 0x008f2400000e0000 */
[----:B----4-:R-:W-:-:S07]  /*185f0*/  IADD3 R36, R4, UR48, R7 ;  /* 0x0000003004247c10 */ /* 0x010fce000fffe007 */
.L_x_2068:
[----:B------:R-:W-:Y:S05]  /*18600*/  BSYNC B0 ;  /* 0x0000000000007941 */ /* 0x000fea0003800000 */
.L_x_2067:
[----:B------:R-:W-:-:S07]  /*18610*/  LOP3.LUT R23, R23, R0, RZ, 0x3c, !PT ;  /* 0x0000000017177212 */ /* 0x000fce00078e3cff */
.L_x_2024:
[----:B------:R-:W-:Y:S05]  /*18620*/  BSYNC B7 ;  /* 0x0000000000077941 */ /* 0x000fea0003800000 */
.L_x_2022:
[----:B------:R-:W-:-:S13]  /*18630*/  LOP3.LUT P0, RZ, R16, 0x200000, RZ, 0xc0, !PT ;  /* 0x0020000010ff7812 */ /* 0x000fda000780c0ff */
[----:B------:R-:W-:Y:S05]  /*18640*/  @!P0 BRA `(.L_x_2069) ;  /* 0x0000000000248947 */ /* 0x000fea0003800000 */
[----:B------:R-:W-:Y:S05]  /*18650*/  WARPSYNC.ALL ;  /* 0x0000000000007948 */ /* 0x000fea0003800000 */
[----:B------:R-:W3:Y:S08]  /*18660*/  S2UR UR5, SR_CgaCtaId ;  /* 0x00000000000579c3 */ /* 0x000ef00000008800 */
[----:B------:R-:W-:Y:S06]  /*18670*/  BAR.SYNC.DEFER_BLOCKING 0x5, 0x180 ;  /* 0x0146000000007b1d */ /* 0x000fec0000010000 */
[----:B------:R-:W-:-:S02]  /*18680*/  UMOV UR4, 0x400 ;  /* 0x0000040000047882 */ /* 0x000fc40000000000 */
[----:B---3--:R-:W-:-:S06]  /*18690*/  ULEA UR4, UR5, UR4, 0x18 ;  /* 0x0000000405047291 */ /* 0x008fcc000f8ec03f */
[----:B------:R-:W-:-:S05]  /*186a0*/  IMAD.U32 R17, RZ, RZ, UR4 ;  /* 0x00000004ff117e24 */ /* 0x000fca000f8e00ff */
[----:B------:R3:W4:Y:S01]  /*186b0*/  LDS R36, [R17+0x388d0] ;  /* 0x0388d00011247984 */ /* 0x0007220000000800 */
[----:B------:R-:W-:Y:S06]  /*186c0*/  BAR.ARV 0x4, 0x180 ;  /* 0x0106000000007b1d */ /* 0x000fec0000002000 */
[----:B------:R-:W-:Y:S05]  /*186d0*/  BRA `(.L_x_2070) ;  /* 0x00000000002c7947 */ /* 0x000fea0003800000 */
.L_x_2069:
[----:B------:R-:W-:-:S03]  /*186e0*/  UMOV UR4, 0xffffffff ;  /* 0xffffffff00047882 */ /* 0x000fc60000000000 */
[----:B------:R-:W-:Y:S05]  /*186f0*/  BRA.DIV UR4, `(.L_x_2071) ;  /* 0x0000002e04f47947 */ /* 0x000fea000b800000 */
[----:B------:R3:W4:Y:S02]  /*18700*/  SHFL.IDX PT, R14, R36, RZ, 0x1f ;  /* 0x00001fff240e7589 */ /* 0x00072400000e0000 */
.L_x_2156:
[----:B------:R-:W0:Y:S01]  /*18710*/  @!P1 S2R R3, SR_CgaCtaId ;  /* 0x0000000000039919 */ /* 0x000e220000008800 */
[----:B------:R-:W-:Y:S05]  /*18720*/  WARPSYNC.ALL ;  /* 0x0000000000007948 */ /* 0x000fea0003800000 */
[----:B------:R-:W-:Y:S01]  /*18730*/  BAR.SYNC.DEFER_BLOCKING 0x4, 0x180 ;  /* 0x0106000000007b1d */ /* 0x000fe20000010000 */
[----:B------:R-:W-:-:S04]  /*18740*/  @!P1 MOV R0, 0x400 ;  /* 0x0000040000009802 */ /* 0x000fc80000000f00 */
[----:B0-----:R-:W-:-:S05]  /*18750*/  @!P1 LEA R17, R3, R0, 0x18 ;  /* 0x0000000003119211 */ /* 0x001fca00078ec0ff */
[----:B------:R3:W-:Y:S02]  /*18760*/  @!P1 STS [R17+0x388d0], R36 ;  /* 0x0388d02411009388 */ /* 0x0007e40000000800 */
[----:B---34-:R-:W-:Y:S01]  /*18770*/  IMAD.MOV.U32 R36, RZ, RZ, R14 ;  /* 0x000000ffff247224 */ /* 0x018fe200078e000e */
[----:B------:R-:W-:Y:S06]  /*18780*/  BAR.ARV 0x5, 0x180 ;  /* 0x0146000000007b1d */ /* 0x000fec0000002000 */
.L_x_2070:
[----:B------:R-:W-:Y:S02]  /*18790*/  ULDC UR4, c[0x0][0xd38] ;  /* 0x00034e0000047ab9 */ /* 0x000fe40000000800 */
[----:B----4-:R-:W-:-:S13]  /*187a0*/  ISETP.GE.AND P0, PT, R36, UR4, PT ;  /* 0x0000000424007c0c */ /* 0x010fda000bf06270 */
[----:B------:R-:W-:Y:S05]  /*187b0*/  @!P0 BRA `(.L_x_2072) ;  /* 0xffffffb8008c8947 */ /* 0x000fea000383ffff */
.L_x_2013:
[----:B------:R-:W4:Y:S01]  /*187c0*/  LDL.LU R0, [R1+0x18] ;  /* 0x0000180001007983 */ /* 0x000f220000300800 */
[----:B------:R-:W-:Y:S01]  /*187d0*/  BSSY B0, `(.L_x_2073) ;  /* 0x000000b000007945 */ /* 0x000fe20003800000 */
[----:B------:R-:W0:Y:S01]  /*187e0*/  S2R R5, SR_CgaCtaId ;  /* 0x0000000000057919 */ /* 0x000e220000008800 */
[----:B----4-:R-:W-:-:S05]  /*187f0*/  VIADD R0, R0, 0x1 ;  /* 0x0000000100007836 */ /* 0x010fca0000000000 */
        /* <DEDUP_REMOVED lines=8> */
.L_x_2157:
[----:B------:R-:W-:Y:S05]  /*18880*/  BSYNC B0 ;  /* 0x0000000000007941 */ /* 0x000fea0003800000 */
.L_x_2073:
[----:B------:R-:W-:-:S03]  /*18890*/  UMOV UR4, 0xffffffff ;  /* 0xffffffff00047882 */ /* 0x000fc60000000000 */
[----:B------:R-:W-:Y:S05]  /*188a0*/  BRA.DIV UR4, `(.L_x_2075) ;  /* 0x0000002e04c47947 */ /* 0x000fea000b800000 */
[----:B0-----:R-:W0:Y:S02]  /*188b0*/  S2R R0, SR_TID.X ;  /* 0x0000000000007919 */ /* 0x001e240000002100 */
[----:B0-----:R-:W-:-:S04]  /*188c0*/  SHF.R.U32.HI R0, RZ, 0x5, R0 ;  /* 0x00000005ff007819 */ /* 0x001fc80000011600 */
[----:B------:R-:W-:-:S05]  /*188d0*/  LOP3.LUT R0, R0, 0x3, RZ, 0xc0, !PT ;  /* 0x0000000300007812 */ /* 0x000fca00078ec0ff */
[----:B------:R0:W4:Y:S02]  /*188e0*/  SHFL.IDX PT, R14, R0, RZ, 0x1f ;  /* 0x00001fff000e7589 */ /* 0x00012400000e0000 */
.L_x_2160:
[----:B----4-:R-:W-:Y:S01]  /*188f0*/  ISETP.NE.AND P0, PT, R14, RZ, PT ;  /* 0x000000ff0e00720c */ /* 0x010fe20003f05270 */
[----:B------:R-:W-:-:S12]  /*18900*/  BSSY B0, `(.L_x_2076) ;  /* 0x0000023000007945 */ /* 0x000fd80003800000 */
[----:B------:R-:W-:Y:S05]  /*18910*/  @P0 BRA `(.L_x_2077) ;  /* 0x0000000000840947 */ /* 0x000fea0003800000 */
[----:B------:R-:W-:-:S03]  /*18920*/  UMOV UR4, 0xffffffff ;  /* 0xffffffff00047882 */ /* 0x000fc60000000000 */
[----:B------:R-:W-:Y:S05]  /*18930*/  BRA.DIV UR4, `(.L_x_2078) ;  /* 0x0000002e04d47947 */ /* 0x000fea000b800000 */
[----:B------:R-:W-:-:S13]  /*18940*/  ELECT P6, URZ, PT ;  /* 0x00000000003f782f */ /* 0x000fda00038c0000 */
.L_x_2163:
[----:B------:R-:W-:Y:S05]  /*18950*/  @!P6 BRA `(.L_x_2077) ;  /* 0x000000000074e947 */ /* 0x000fea0003800000 */
[----:B------:R-:W-:-:S04]  /*18960*/  LOP3.LUT R37, R37, 0x2, RZ, 0xfc, !PT ;  /* 0x0000000225257812 */ /* 0x000fc800078efcff */
[----:B------:R-:W-:-:S13]  /*18970*/  ISETP.NE.AND P0, PT, R37, 0x3, PT ;  /* 0x000000032500780c */ /* 0x000fda0003f05270 */
[----:B------:R-:W-:Y:S05]  /*18980*/  @!P0 BRA `(.L_x_2079) ;  /* 0x0000000000048947 */ /* 0x000fea0003800000 */
[----:B------:R-:W-:Y:S01]  /*18990*/  BPT.TRAP 0x1 ;  /* 0x000000040000795c */ /* 0x000fe20000300000 */
.L_x_2079:
[C---:B------:R-:W-:Y:S01]  /*189a0*/  IMAD R3, R18.reuse, 0x8, R5 ;  /* 0x0000000812037824 */ /* 0x040fe200078e0205 */
[----:B------:R-:W-:Y:S01]  /*189b0*/  SHF.L.U32 R2, R23, 0x1f, RZ ;  /* 0x0000001f17027819 */ /* 0x000fe200000006ff */
[----:B------:R-:W-:-:S03]  /*189c0*/  VIADD R18, R18, 0x1 ;  /* 0x0000000112127836 */ /* 0x000fc60000000000 */
[----:B------:R-:W4:Y:S02]  /*189d0*/  SYNCS.PHASECHK.TRANS64.TRYWAIT P1, [R3+URZ+0x38840], R2 ;  /* 0x03884002030075a7 */ /* 0x000f24000802017f */
[----:B------:R-:W-:-:S04]  /*189e0*/  ISETP.NE.AND P2, PT, R18, 0x2, PT ;  /* 0x000000021200780c */ /* 0x000fc80003f45270 */
[----:B0-----:R-:W-:Y:S01]  /*189f0*/  SEL R0, RZ, 0x1, P2 ;  /* 0x00000001ff007807 */ /* 0x001fe20001000000 */
[----:B----4-:R-:W-:Y:S08]  /*18a00*/  @!P1 BRA `(.L_x_2080) ;  /* 0x0000002c00c09947 */ /* 0x010ff00003800000 */
.L_x_2164:
[----:B------:R-:W-:Y:S02]  /*18a10*/  SEL R18, R18, RZ, P2 ;  /* 0x000000ff12127207 */ /* 0x000fe40001000000 */
[----:B------:R-:W-:Y:S01]  /*18a20*/  LOP3.LUT R0, R23, R0, RZ, 0x3c, !PT ;  /* 0x0000000017007212 */ /* 0x000fe200078e3cff */
[----:B------:R-:W-:Y:S06]  /*18a30*/  @!P0 BRA `(.L_x_2081) ;  /* 0x0000000000048947 */ /* 0x000fec0003800000 */
[----:B------:R-:W-:Y:S01]  /*18a40*/  BPT.TRAP 0x1 ;  /* 0x000000040000795c */ /* 0x000fe20000300000 */
.L_x_2081:
[----:B------:R-:W-:Y:S01]  /*18a50*/  IMAD R5, R18, 0x8, R5 ;  /* 0x0000000812057824 */ /* 0x000fe200078e0205 */
[----:B------:R-:W-:-:S04]  /*18a60*/  SHF.L.U32 R0, R0, 0x1f, RZ ;  /* 0x0000001f00007819 */ /* 0x000fc800000006ff */
[----:B------:R-:W4:Y:S02]  /*18a70*/  SYNCS.PHASECHK.TRANS64.TRYWAIT P1, [R5+URZ+0x38840], R0 ;  /* 0x03884000050075a7 */ /* 0x000f24000802017f */
[----:B----4-:R-:W-:Y:S05]  /*18a80*/  @!P1 BRA `(.L_x_2082) ;  /* 0x0000002c00b49947 */ /* 0x010fea0003800000 */
.L_x_2165:
[----:B------:R-:W-:Y:S05]  /*18a90*/  @!P0 BRA `(.L_x_2083) ;  /* 0x0000000000048947 */ /* 0x000fea0003800000 */
[----:B------:R-:W-:Y:S01]  /*18aa0*/  BPT.TRAP 0x1 ;  /* 0x000000040000795c */ /* 0x000fe20000300000 */
.L_x_2083:
[----:B------:R-:W0:Y:S02]  /*18ab0*/  SYNCS.PHASECHK.TRANS64.TRYWAIT P1, [R3+URZ+0x38860], R2 ;  /* 0x03886002030075a7 */ /* 0x000e24000802017f */
[----:B0-----:R-:W-:Y:S05]  /*18ac0*/  @!P1 BRA `(.L_x_2084) ;  /* 0x0000002c00b89947 */ /* 0x001fea0003800000 */
.L_x_2166:
[----:B------:R-:W-:Y:S05]  /*18ad0*/  @!P0 BRA `(.L_x_2085) ;  /* 0x0000000000048947 */ /* 0x000fea0003800000 */
[----:B------:R-:W-:Y:S01]  /*18ae0*/  BPT.TRAP 0x1 ;  /* 0x000000040000795c */ /* 0x000fe20000300000 */
.L_x_2085:
[----:B------:R0:W0:Y:S02]  /*18af0*/  SYNCS.PHASECHK.TRANS64.TRYWAIT P0, [R5+URZ+0x38860], R0 ;  /* 0x03886000050075a7 */ /* 0x000024000800017f */
[----:B0-----:R-:W-:Y:S05]  /*18b00*/  @!P0 NANOSLEEP.SYNCS 0x989680 ;  /* 0x009896800000895d */ /* 0x001fea0003900000 */
[----:B------:R-:W0:Y:S02]  /*18b10*/  @!P0 SYNCS.PHASECHK.TRANS64 P0, [R5+URZ+0x38860], R0 ;  /* 0x03886000050085a7 */ /* 0x000e24000800007f */
[----:B0-----:R-:W-:Y:S05]  /*18b20*/  @!P0 BRA `(.L_x_2085) ;  /* 0xfffffffc00f08947 */ /* 0x001fea000383ffff */
.L_x_2077:
[----:B------:R-:W-:Y:S05]  /*18b30*/  BSYNC B0 ;  /* 0x0000000000007941 */ /* 0x000fea0003800000 */
.L_x_2076:
[----:B------:R-:W-:Y:S05]  /*18b40*/  EXIT ;  /* 0x000000000000794d */ /* 0x000fea0003800000 */
.L_x_1924:
[----:B0-----:R-:W-:-:S04]  /*18b50*/  IMAD.U32 R3, RZ, RZ, UR38 ;  /* 0x00000026ff037e24 */ /* 0x001fc8000f8e00ff */
[----:B------:R0:W1:Y:S03]  /*18b60*/  SYNCS.PHASECHK.TRANS64.TRYWAIT P1, [R3+URZ+0x38800], R0 ;  /* 0x03880000030075a7 */ /* 0x000066000802017f */
[----:B-1----:R-:W-:Y:S05]  /*18b70*/  @!P1 NANOSLEEP.SYNCS 0x989680 ;  /* 0x009896800000995d */ /* 0x002fea0003900000 */
[----:B------:R-:W1:Y:S02]  /*18b80*/  @!P1 SYNCS.PHASECHK.TRANS64 P1, [R3+URZ+0x38800], R0 ;  /* 0x03880000030095a7 */ /* 0x000e64000802007f */
[----:B-1----:R-:W-:Y:S05]  /*18b90*/  @!P1 BRA `(.L_x_1924) ;  /* 0xfffffffc00ec9947 */ /* 0x002fea000383ffff */
[----:B------:R-:W-:Y:S05]  /*18ba0*/  BRA `(.L_x_2086) ;  /* 0xfffffeb0007c7947 */ /* 0x000fea000383ffff */
.L_x_1928:
[----:B-1----:R1:W2:Y:S02]  /*18bb0*/  SYNCS.PHASECHK.TRANS64.TRYWAIT P1, [R8+URZ+0x38830], R3 ;  /* 0x03883003080075a7 */ /* 0x0022a4000802017f */
[----:B--2---:R-:W-:Y:S05]  /*18bc0*/  @!P1 NANOSLEEP.SYNCS 0x989680 ;  /* 0x009896800000995d */ /* 0x004fea0003900000 */
[----:B------:R-:W2:Y:S02]  /*18bd0*/  @!P1 SYNCS.PHASECHK.TRANS64 P1, [R8+URZ+0x38830], R3 ;  /* 0x03883003080095a7 */ /* 0x000ea4000802007f */
[----:B--2---:R-:W-:Y:S05]  /*18be0*/  @!P1 BRA `(.L_x_1928) ;  /* 0xfffffffc00f09947 */ /* 0x004fea000383ffff */
[----:B------:R-:W-:Y:S05]  /*18bf0*/  BRA `(.L_x_1927) ;  /* 0xfffffeb000947947 */ /* 0x000fea000383ffff */
.L_x_1929:
[----:B--2---:R-:W-:-:S04]  /*18c00*/  IMAD.U32 R5, RZ, RZ, UR38 ;  /* 0x00000026ff057e24 */ /* 0x004fc8000f8e00ff */
[----:B------:R2:W3:Y:S03]  /*18c10*/  SYNCS.PHASECHK.TRANS64.TRYWAIT P1, [R5+URZ+0x38810], R0 ;  /* 0x03881000050075a7 */ /* 0x0004e6000802017f */
[----:B---3--:R-:W-:Y:S05]  /*18c20*/  @!P1 NANOSLEEP.SYNCS 0x989680 ;  /* 0x009896800000995d */ /* 0x008fea0003900000 */
[----:B------:R-:W3:Y:S02]  /*18c30*/  @!P1 SYNCS.PHASECHK.TRANS64 P1, [R5+URZ+0x38810], R0 ;  /* 0x03881000050095a7 */ /* 0x000ee4000802007f */
[----:B---3--:R-:W-:Y:S05]  /*18c40*/  @!P1 BRA `(.L_x_1929) ;  /* 0xfffffffc00ec9947 */ /* 0x008fea000383ffff */
[----:B------:R-:W-:Y:S05]  /*18c50*/  BRA `(.L_x_2087) ;  /* 0xfffffeb4001c7947 */ /* 0x000fea000383ffff */
.L_x_1933:
[----:B----4-:R4:W0:Y:S02]  /*18c60*/  SYNCS.PHASECHK.TRANS64.TRYWAIT P1, [R8+URZ+0x38850], R3 ;  /* 0x03885003080075a7 */ /* 0x010824000802017f */
[----:B0-----:R-:W-:Y:S05]  /*18c70*/  @!P1 NANOSLEEP.SYNCS 0x989680 ;  /* 0x009896800000995d */ /* 0x001fea0003900000 */
[----:B------:R-:W0:Y:S02]  /*18c80*/  @!P1 SYNCS.PHASECHK.TRANS64 P1, [R8+URZ+0x38850], R3 ;  /* 0x03885003080095a7 */ /* 0x000e24000802007f */
[----:B0-----:R-:W-:Y:S05]  /*18c90*/  @!P1 BRA `(.L_x_1933) ;  /* 0xfffffffc00f09947 */ /* 0x001fea000383ffff */
[----:B------:R-:W-:Y:S05]  /*18ca0*/  BRA `(.L_x_1932) ;  /* 0xfffffeb400287947 */ /* 0x000fea000383ffff */
.L_x_1951:
[----:B-1----:R-:W-:-:S04]  /*18cb0*/  IMAD.U32 R6, RZ, RZ, UR5 ;  /* 0x00000005ff067e24 */ /* 0x002fc8000f8e00ff */
[----:B------:R1:W2:Y:S03]  /*18cc0*/  SYNCS.PHASECHK.TRANS64.TRYWAIT P1, [R6+URZ+0x38830], R5 ;  /* 0x03883005060075a7 */ /* 0x0002a6000802017f */
[----:B--2---:R-:W-:Y:S05]  /*18cd0*/  @!P1 NANOSLEEP.SYNCS 0x989680 ;  /* 0x009896800000995d */ /* 0x004fea0003900000 */
[----:B------:R-:W2:Y:S02]  /*18ce0*/  @!P1 SYNCS.PHASECHK.TRANS64 P1, [R6+URZ+0x38830], R5 ;  /* 0x03883005060095a7 */ /* 0x000ea4000802007f */
[----:B--2---:R-:W-:Y:S05]  /*18cf0*/  @!P1 BRA `(.L_x_1951) ;  /* 0xfffffffc00ec9947 */ /* 0x004fea000383ffff */
[----:B------:R-:W-:Y:S05]  /*18d00*/  BRA `(.L_x_1950) ;  /* 0xfffffee000b47947 */ /* 0x000fea000383ffff */
.L_x_1955:
[----:B-1----:R-:W-:-:S04]  /*18d10*/  IMAD.U32 R6, RZ, RZ, UR5 ;  /* 0x00000005ff067e24 */ /* 0x002fc8000f8e00ff */
[----:B------:R1:W3:Y:S03]  /*18d20*/  SYNCS.PHASECHK.TRANS64.TRYWAIT P1, [R6+URZ+0x38850], R5 ;  /* 0x03885005060075a7 */ /* 0x0002e6000802017f */
[----:B---3--:R-:W-:Y:S05]  /*18d30*/  @!P1 NANOSLEEP.SYNCS 0x989680 ;  /* 0x009896800000995d */ /* 0x008fea0003900000 */
[----:B------:R-:W3:Y:S02]  /*18d40*/  @!P1 SYNCS.PHASECHK.TRANS64 P1, [R6+URZ+0x38850], R5 ;  /* 0x03885005060095a7 */ /* 0x000ee4000802007f */
[----:B---3--:R-:W-:Y:S05]  /*18d50*/  @!P1 BRA `(.L_x_1955) ;  /* 0xfffffffc00ec9947 */ /* 0x008fea000383ffff */
[----:B------:R-:W-:Y:S05]  /*18d60*/  BRA `(.L_x_1954) ;  /* 0xfffffee400107947 */ /* 0x000fea000383ffff */
.L_x_1974:
[----:B-1----:R-:W-:-:S04]  /*18d70*/  IMAD.U32 R10, RZ, RZ, UR5 ;  /* 0x00000005ff0a7e24 */ /* 0x002fc8000f8e00ff */
[----:B------:R1:W2:Y:S03]  /*18d80*/  SYNCS.PHASECHK.TRANS64.TRYWAIT P2, [R10+URZ+0x38830], R5 ;  /* 0x038830050a0075a7 */ /* 0x0002a6000804017f */
[----:B--2---:R-:W-:Y:S05]  /*18d90*/  @!P2 NANOSLEEP.SYNCS 0x989680 ;  /* 0x009896800000a95d */ /* 0x004fea0003900000 */
[----:B------:R-:W2:Y:S02]  /*18da0*/  @!P2 SYNCS.PHASECHK.TRANS64 P2, [R10+URZ+0x38830], R5 ;  /* 0x038830050a00a5a7 */ /* 0x000ea4000804007f */
[----:B--2---:R-:W-:Y:S05]  /*18db0*/  @!P2 BRA `(.L_x_1974) ;  /* 0xfffffffc00eca947 */ /* 0x004fea000383ffff */
[----:B------:R-:W-:Y:S05]  /*18dc0*/  BRA `(.L_x_1973) ;  /* 0xffffff18003c7947 */ /* 0x000fea000383ffff */
.L_x_1978:
[----:B-1----:R-:W-:-:S04]  /*18dd0*/  IMAD.U32 R10, RZ, RZ, UR5 ;  /* 0x00000005ff0a7e24 */ /* 0x002fc8000f8e00ff */
[----:B------:R1:W3:Y:S03]  /*18de0*/  SYNCS.PHASECHK.TRANS64.TRYWAIT P2, [R10+URZ+0x38850], R5 ;  /* 0x038850050a0075a7 */ /* 0x0002e6000804017f */
[----:B---3--:R-:W-:Y:S05]  /*18df0*/  @!P2 NANOSLEEP.SYNCS 0x989680 ;  /* 0x009896800000a95d */ /* 0x008fea0003900000 */
[----:B------:R-:W3:Y:S02]  /*18e00*/  @!P2 SYNCS.PHASECHK.TRANS64 P2, [R10+URZ+0x38850], R5 ;  /* 0x038850050a00a5a7 */ /* 0x000ee4000804007f */
[----:B---3--:R-:W-:Y:S05]  /*18e10*/  @!P2 BRA `(.L_x_1978) ;  /* 0xfffffffc00eca947 */ /* 0x008fea000383ffff */
[----:B------:R-:W-:Y:S05]  /*18e20*/  BRA `(.L_x_1977) ;  /* 0xffffff1800987947 */ /* 0x000fea000383ffff */
.L_x_1986:
[----:B-1----:R-:W-:-:S04]  /*18e30*/  IMAD.U32 R6, RZ, RZ, UR7 ;  /* 0x00000007ff067e24 */ /* 0x002fc8000f8e00ff */
[----:B------:R1:W2:Y:S03]  /*18e40*/  SYNCS.PHASECHK.TRANS64.TRYWAIT P1, [R6+URZ+0x38830], R5 ;  /* 0x03883005060075a7 */ /* 0x0002a6000802017f */
[----:B--2---:R-:W-:Y:S05]  /*18e50*/  @!P1 NANOSLEEP.SYNCS 0x989680 ;  /* 0x009896800000995d */ /* 0x004fea0003900000 */
[----:B------:R-:W2:Y:S02]  /*18e60*/  @!P1 SYNCS.PHASECHK.TRANS64 P1, [R6+URZ+0x38830], R5 ;  /* 0x03883005060095a7 */ /* 0x000ea4000802007f */
[----:B--2---:R-:W-:Y:S05]  /*18e70*/  @!P1 BRA `(.L_x_1986) ;  /* 0xfffffffc00ec9947 */ /* 0x004fea000383ffff */
[----:B------:R-:W-:Y:S05]  /*18e80*/  BRA `(.L_x_1985) ;  /* 0xffffff40005c7947 */ /* 0x000fea000383ffff */
.L_x_1990:
[----:B-1----:R-:W-:-:S04]  /*18e90*/  IMAD.U32 R6, RZ, RZ, UR7 ;  /* 0x00000007ff067e24 */ /* 0x002fc8000f8e00ff */
[----:B------:R1:W3:Y:S03]  /*18ea0*/  SYNCS.PHASECHK.TRANS64.TRYWAIT P1, [R6+URZ+0x38850], R5 ;  /* 0x03885005060075a7 */ /* 0x0002e6000802017f */
[----:B---3--:R-:W-:Y:S05]  /*18eb0*/  @!P1 NANOSLEEP.SYNCS 0x989680 ;  /* 0x009896800000995d */ /* 0x008fea0003900000 */
[----:B------:R-:W3:Y:S02]  /*18ec0*/  @!P1 SYNCS.PHASECHK.TRANS64 P1, [R6+URZ+0x38850], R5 ;  /* 0x03885005060095a7 */ /* 0x000ee4000802007f */
[----:B---3--:R-:W-:Y:S05]  /*18ed0*/  @!P1 BRA `(.L_x_1990) ;  /* 0xfffffffc00ec9947 */ /* 0x008fea000383ffff */
[----:B------:R-:W-:Y:S05]  /*18ee0*/  BRA `(.L_x_1989) ;  /* 0xffffff4000b87947 */ /* 0x000fea000383ffff */
.L_x_2030:
        /* <DEDUP_REMOVED lines=10> */
.L_x_2088:
[----:B------:R-:W-:Y:S05]  /*18f90*/  BRA `(.L_x_2089) ;  /* 0xffffffbc00fc7947 */ /* 0x000fea000383ffff */
.L_x_2033:
[----:B0-----:R0:W1:Y:S02]  /*18fa0*/  SYNCS.PHASECHK.TRANS64.TRYWAIT P0, [R27+URZ+0x38840], R0 ;  /* 0x038840001b0075a7 */ /* 0x001064000800017f */
[----:B-1----:R-:W-:Y:S05]  /*18fb0*/  @!P0 NANOSLEEP.SYNCS 0x989680 ;  /* 0x009896800000895d */ /* 0x002fea0003900000 */
[----:B------:R-:W1:Y:S02]  /*18fc0*/  @!P0 SYNCS.PHASECHK.TRANS64 P0, [R27+URZ+0x38840], R0 ;  /* 0x038840001b0085a7 */ /* 0x000e64000800007f */
[----:B-1----:R-:W-:Y:S05]  /*18fd0*/  @!P0 BRA `(.L_x_2033) ;  /* 0xfffffffc00f08947 */ /* 0x002fea000383ffff */
[----:B------:R-:W-:Y:S05]  /*18fe0*/  BRA `(.L_x_2090) ;  /* 0xffffffc000b07947 */ /* 0x000fea000383ffff */
.L_x_2034:
        /* <DEDUP_REMOVED lines=8> */
.L_x_2092:
[----:B------:R-:W-:Y:S05]  /*19070*/  BSYNC B0 ;  /* 0x0000000000007941 */ /* 0x000fea0003800000 */
.L_x_2091:
        /* <DEDUP_REMOVED lines=9> */
.L_x_2093:
[----:B------:R-:W-:Y:S02]  /*19110*/  IMAD.MOV.U32 R13, RZ, RZ, R5 ;  /* 0x000000ffff0d7224 */ /* 0x000fe400078e0005 */
[----:B------:R-:W-:Y:S01]  /*19120*/  IMAD.MOV.U32 R12, RZ, RZ, 0x1 ;  /* 0x00000001ff0c7424 */ /* 0x000fe200078e00ff */
[----:B------:R-:W-:-:S13]  /*19130*/  @P0 LEA R3, P1, R7, R14, 0x1 ;  /* 0x0000000e07030211 */ /* 0x000fda00078208ff */
[----:B------:R-:W-:Y:S05]  /*19140*/  WARPSYNC.COLLECTIVE R15, `(.L_x_2094) ;  /* 0x000000000f087348 */ /* 0x000fea0003c00000 */
[----:B------:R0:W1:Y:S02]  /*19150*/  SHFL.IDX P6, R14, R13, R12, R11 ;  /* 0x0000000c0d0e7389 */ /* 0x00006400000c000b */
[----:B01----:R-:W-:Y:S01]  /*19160*/  ENDCOLLECTIVE ;  /* 0x000000000000791b */ /* 0x003fe20003800000 */
.L_x_2094:
[----:B------:R-:W-:-:S05]  /*19170*/  @P0 IMAD.X R2, RZ, RZ, R2, P1 ;  /* 0x000000ffff020224 */ /* 0x000fca00008e0602 */
[----:B------:R-:W-:-:S04]  /*19180*/  @P0 LOP3.LUT R3, R3, R2, RZ, 0x3c, !PT ;  /* 0x0000000203030212 */ /* 0x000fc800078e3cff */
[----:B------:R-:W-:Y:S01]  /*19190*/  @P0 LOP3.LUT R2, R3, R2, RZ, 0x3c, !PT ;  /* 0x0000000203020212 */ /* 0x000fe200078e3cff */
[----:B------:R-:W-:-:S03]  /*191a0*/  IMAD.MOV.U32 R13, RZ, RZ, R0 ;  /* 0x000000ffff0d7224 */ /* 0x000fc600078e0000 */
        /* <DEDUP_REMOVED lines=10> */
.L_x_2095:
[----:B------:R-:W-:Y:S02]  /*19250*/  @P0 IMAD R6, R4, 0x2, R17 ;  /* 0x0000000204060824 */ /* 0x000fe400078e0211 */
[----:B------:R-:W-:Y:S02]  /*19260*/  IMAD.MOV.U32 R13, RZ, RZ, R5 ;  /* 0x000000ffff0d7224 */ /* 0x000fe400078e0005 */
[----:B------:R-:W-:Y:S01]  /*19270*/  IMAD.MOV.U32 R12, RZ, RZ, 0x2 ;  /* 0x00000002ff0c7424 */ /* 0x000fe200078e00ff */
[----:B------:R-:W-:-:S13]  /*19280*/  @P0 LEA R3, P1, R7, R14, 0x1 ;  /* 0x0000000e07030211 */ /* 0x000fda00078208ff */
[----:B------:R-:W-:Y:S05]  /*19290*/  WARPSYNC.COLLECTIVE R15, `(.L_x_2096) ;  /* 0x000000000f087348 */ /* 0x000fea0003c00000 */
[----:B------:R0:W1:Y:S02]  /*192a0*/  SHFL.IDX P6, R14, R13, R12, R11 ;  /* 0x0000000c0d0e7389 */ /* 0x00006400000c000b */
[----:B01----:R-:W-:Y:S01]  /*192b0*/  ENDCOLLECTIVE ;  /* 0x000000000000791b */ /* 0x003fe20003800000 */
.L_x_2096:
        /* <DEDUP_REMOVED lines=14> */
.L_x_2097:
[----:B------:R-:W-:Y:S02]  /*193a0*/  @P0 IMAD R6, R4, 0x2, R17 ;  /* 0x0000000204060824 */ /* 0x000fe400078e0211 */
[----:B------:R-:W-:Y:S02]  /*193b0*/  IMAD.MOV.U32 R13, RZ, RZ, R5 ;  /* 0x000000ffff0d7224 */ /* 0x000fe400078e0005 */
[----:B------:R-:W-:Y:S01]  /*193c0*/  IMAD.MOV.U32 R12, RZ, RZ, 0x3 ;  /* 0x00000003ff0c7424 */ /* 0x000fe200078e00ff */
[----:B------:R-:W-:-:S13]  /*193d0*/  @P0 LEA R3, P1, R7, R14, 0x1 ;  /* 0x0000000e07030211 */ /* 0x000fda00078208ff */
[----:B------:R-:W-:Y:S05]  /*193e0*/  WARPSYNC.COLLECTIVE R15, `(.L_x_2098) ;  /* 0x000000000f087348 */ /* 0x000fea0003c00000 */
[----:B------:R0:W1:Y:S02]  /*193f0*/  SHFL.IDX P6, R14, R13, R12, R11 ;  /* 0x0000000c0d0e7389 */ /* 0x00006400000c000b */
[----:B01----:R-:W-:Y:S01]  /*19400*/  ENDCOLLECTIVE ;  /* 0x000000000000791b */ /* 0x003fe20003800000 */
.L_x_2098:
        /* <DEDUP_REMOVED lines=9> */
[----:B------:R-:W-:-:S07]  /*194a0*/  IMAD.MOV.U32 R5, RZ, RZ, R14 ;  /* 0x000000ffff057224 */ /* 0x000fce00078e000e */
[----:B0-----:R-:W-:Y:S05]  /*194b0*/  WARPSYNC.COLLECTIVE R15, `(.L_x_2099) ;  /* 0x000000000f087348 */ /* 0x001fea0003c00000 */
[----:B------:R1:W2:Y:S02]  /*194c0*/  SHFL.IDX P6, R14, R13, R12, R11 ;  /* 0x0000000c0d0e7389 */ /* 0x0002a400000c000b */
[----:B012---:R-:W-:Y:S01]  /*194d0*/  ENDCOLLECTIVE ;  /* 0x000000000000791b */ /* 0x007fe20003800000 */
.L_x_2099:
[----:B------:R-:W-:Y:S05]  /*194e0*/  BRA `(.L_x_2100) ;  /* 0xffffffc0007c7947 */ /* 0x000fea000383ffff */
.L_x_2039:
[----:B------:R-:W-:Y:S01]  /*194f0*/  IMAD.MOV.U32 R13, RZ, RZ, R5 ;  /* 0x000000ffff0d7224 */ /* 0x000fe200078e0005 */
[----:B------:R-:W-:Y:S01]  /*19500*/  LOP3.LUT R16, R16, 0xfffffeff, RZ, 0xc0, !PT ;  /* 0xfffffeff10107812 */ /* 0x000fe200078ec0ff */
[----:B------:R-:W-:Y:S02]  /*19510*/  IMAD.MOV.U32 R12, RZ, RZ, RZ ;  /* 0x000000ffff0c7224 */ /* 0x000fe400078e00ff */
[----:B------:R-:W-:Y:S02]  /*19520*/  IMAD.MOV.U32 R11, RZ, RZ, 0x181f ;  /* 0x0000181fff0b7424 */ /* 0x000fe400078e00ff */
[----:B------:R-:W-:Y:S02]  /*19530*/  IMAD.MOV.U32 R15, RZ, RZ, -0x1 ;  /* 0xffffffffff0f7424 */ /* 0x000fe400078e00ff */
[----:B------:R-:W-:-:S07]  /*19540*/  VIADD R4, R8, UR43 ;  /* 0x0000002b08047c36 */ /* 0x000fce0008000000 */
[----:B-1----:R-:W-:Y:S05]  /*19550*/  WARPSYNC.COLLECTIVE R15, `(.L_x_2101) ;  /* 0x000000000f087348 */ /* 0x002fea0003c00000 */
[----:B------:R0:W2:Y:S02]  /*19560*/  SHFL.IDX P6, R14, R13, R12, R11 ;  /* 0x0000000c0d0e7389 */ /* 0x0000a400000c000b */
[----:B012---:R-:W-:Y:S01]  /*19570*/  ENDCOLLECTIVE ;  /* 0x000000000000791b */ /* 0x007fe20003800000 */
.L_x_2101:
[C---:B------:R-:W-:Y:S01]  /*19580*/  VIADD R6, R4.reuse, 0x10 ;  /* 0x0000001004067836 */ /* 0x040fe20000000000 */
        /* <DEDUP_REMOVED lines=8> */
.L_x_2102:
[----:B------:R-:W-:Y:S02]  /*19610*/  IMAD.MOV.U32 R13, RZ, RZ, R5 ;  /* 0x000000ffff0d7224 */ /* 0x000fe400078e0005 */
[----:B------:R-:W-:Y:S02]  /*19620*/  IMAD.MOV.U32 R12, RZ, RZ, 0x1 ;  /* 0x00000001ff0c7424 */ /* 0x000fe400078e00ff */
[----:B------:R-:W-:-:S07]  /*19630*/  IMAD.MOV.U32 R3, RZ, RZ, R14 ;  /* 0x000000ffff037224 */ /* 0x000fce00078e000e */
[----:B------:R-:W-:Y:S05]  /*19640*/  WARPSYNC.COLLECTIVE R15, `(.L_x_2103) ;  /* 0x000000000f087348 */ /* 0x000fea0003c00000 */
[----:B------:R0:W1:Y:S02]  /*19650*/  SHFL.IDX P6, R14, R13, R12, R11 ;  /* 0x0000000c0d0e7389 */ /* 0x00006400000c000b */
[----:B01----:R-:W-:Y:S01]  /*19660*/  ENDCOLLECTIVE ;  /* 0x000000000000791b */ /* 0x003fe20003800000 */
.L_x_2103:
        /* <DEDUP_REMOVED lines=10> */
[----:B------:R-:W-:Y:S01]  /*19710*/  ISETP.GE.AND P1, PT, R6, UR39, PT ;  /* 0x0000002706007c0c */ /* 0x000fe2000bf26270 */
[----:B------:R-:W-:Y:S02]  /*19720*/  VIADD R6, R4, 0x20 ;  /* 0x0000002004067836 */ /* 0x000fe40000000000 */
[----:B0-----:R-:W-:-:S10]  /*19730*/  IMAD.MOV.U32 R2, RZ, RZ, R14 ;  /* 0x000000ffff027224 */ /* 0x001fd400078e000e */
[----:B------:R-:W-:Y:S05]  /*19740*/  WARPSYNC.COLLECTIVE R15, `(.L_x_2104) ;  /* 0x000000000f087348 */ /* 0x000fea0003c00000 */
[----:B------:R0:W1:Y:S02]  /*19750*/  SHFL.IDX P6, R14, R13, R12, R11 ;  /* 0x0000000c0d0e7389 */ /* 0x00006400000c000b */
[----:B01----:R-:W-:Y:S01]  /*19760*/  ENDCOLLECTIVE ;  /* 0x000000000000791b */ /* 0x003fe20003800000 */
.L_x_2104:
        /* <DEDUP_REMOVED lines=8> */
.L_x_2105:
        /* <DEDUP_REMOVED lines=11> */
[----:B0-----:R-:W-:-:S12]  /*198a0*/  IMAD.MOV.U32 R2, RZ, RZ, R14 ;  /* 0x000000ffff027224 */ /* 0x001fd800078e000e */
[----:B------:R-:W-:Y:S05]  /*198b0*/  WARPSYNC.COLLECTIVE R15, `(.L_x_2106) ;  /* 0x000000000f087348 */ /* 0x000fea0003c00000 */
[----:B------:R0:W1:Y:S02]  /*198c0*/  SHFL.IDX P6, R14, R13, R12, R11 ;  /* 0x0000000c0d0e7389 */ /* 0x00006400000c000b */
[----:B01----:R-:W-:Y:S01]  /*198d0*/  ENDCOLLECTIVE ;  /* 0x000000000000791b */ /* 0x003fe20003800000 */
.L_x_2106:
[----:B------:R-:W-:Y:S01]  /*198e0*/  @P1 LOP3.LUT R16, R16, 0x40, RZ, 0xfc, !PT ;  /* 0x0000004010101812 */ /* 0x000fe200078efcff */
[----:B------:R-:W-:Y:S02]  /*198f0*/  IMAD.MOV.U32 R13, RZ, RZ, R5 ;  /* 0x000000ffff0d7224 */ /* 0x000fe400078e0005 */
[----:B------:R-:W-:Y:S02]  /*19900*/  IMAD.MOV.U32 R12, RZ, RZ, 0x3 ;  /* 0x00000003ff0c7424 */ /* 0x000fe400078e00ff */
[----:B------:R-:W-:-:S07]  /*19910*/  IMAD.MOV.U32 R3, RZ, RZ, R14 ;  /* 0x000000ffff037224 */ /* 0x000fce00078e000e */
[----:B------:R-:W-:Y:S05]  /*19920*/  WARPSYNC.COLLECTIVE R15, `(.L_x_2107) ;  /* 0x000000000f087348 */ /* 0x000fea0003c00000 */
[----:B------:R0:W1:Y:S02]  /*19930*/  SHFL.IDX P6, R14, R13, R12, R11 ;  /* 0x0000000c0d0e7389 */ /* 0x00006400000c000b */
[----:B01----:R-:W-:Y:S01]  /*19940*/  ENDCOLLECTIVE ;  /* 0x000000000000791b */ /* 0x003fe20003800000 */
.L_x_2107:
[----:B------:R-:W-:-:S05]  /*19950*/  @!P1 LEA R3, P0, R7, R3, 0x1 ;  /* 0x0000000307039211 */ /* 0x000fca00078008ff */
[----:B------:R-:W-:-:S05]  /*19960*/  @!P1 IMAD.X R2, RZ, RZ, R2, P0 ;  /* 0x000000ffff029224 */ /* 0x000fca00000e0602 */
[----:B------:R-:W-:Y:S01]  /*19970*/  @!P1 LOP3.LUT R3, R3, R2, RZ, 0x3c, !PT ;  /* 0x0000000203039212 */ /* 0x000fe200078e3cff */
[----:B------:R-:W-:-:S03]  /*19980*/  IMAD.MOV.U32 R13, RZ, RZ, R0 ;  /* 0x000000ffff0d7224 */ /* 0x000fc600078e0000 */
[----:B------:R-:W-:-:S04]  /*19990*/  @!P1 LOP3.LUT R2, R3, R2, RZ, 0x3c, !PT ;  /* 0x0000000203029212 */ /* 0x000fc800078e3cff */
[----:B------:R-:W-:Y:S01]  /*199a0*/  @!P1 LOP3.LUT R3, R3, R2, RZ, 0x3c, !PT ;  /* 0x0000000203039212 */ /* 0x000fe200078e3cff */
[----:B------:R-:W-:-:S04]  /*199b0*/  IMAD.MOV.U32 R5, RZ, RZ, R14 ;  /* 0x000000ffff057224 */ /* 0x000fc800078e000e */
[----:B------:R-:W-:Y:S01]  /*199c0*/  @!PT LDS RZ, [RZ] ;  /* 0x00000000fffff984 */ /* 0x000fe20000000800 */
[----:B------:R-:W-:Y:S01]  /*199d0*/  @!PT LDS RZ, [RZ] ;  /* 0x00000000fffff984 */ /* 0x000fe20000000800 */
[----:B------:R-:W-:Y:S01]  /*199e0*/  @!PT LDS RZ, [RZ] ;  /* 0x00000000fffff984 */ /* 0x000fe20000000800 */
[----:B------:R0:W-:Y:S03]  /*199f0*/  @!P1 LDGSTS.E.BYPASS.LTC128B.128 [R22+0x21400], desc[UR40][R2.64], !P5 ;  /* 0x2140000002169fae */ /* 0x0001e6000e901d68 */
[----:B0-----:R-:W-:Y:S05]  /*19a00*/  WARPSYNC.COLLECTIVE R15, `(.L_x_2108) ;  /* 0x000000000f087348 */ /* 0x001fea0003c00000 */
[----:B------:R1:W2:Y:S02]  /*19a10*/  SHFL.IDX P6, R14, R13, R12, R11 ;  /* 0x0000000c0d0e7389 */ /* 0x0002a400000c000b */
[----:B012---:R-:W-:Y:S01]  /*19a20*/  ENDCOLLECTIVE ;  /* 0x000000000000791b */ /* 0x007fe20003800000 */
.L_x_2108:
[----:B------:R-:W-:Y:S05]  /*19a30*/  BRA `(.L_x_2109) ;  /* 0xffffffc400647947 */ /* 0x000fea000383ffff */
.L_x_2043:
        /* <DEDUP_REMOVED lines=8> */
.L_x_2111:
[----:B------:R-:W-:Y:S05]  /*19ac0*/  BSYNC B0 ;  /* 0x0000000000007941 */ /* 0x000fea0003800000 */
.L_x_2110:
[----:B------:R-:W-:Y:S01]  /*19ad0*/  IMAD.MOV.U32 R13, RZ, RZ, R0 ;  /* 0x000000ffff0d7224 */ /* 0x000fe200078e0000 */
[----:B------:R-:W-:Y:S01]  /*19ae0*/  LOP3.LUT P1, RZ, R16, 0x100, RZ, 0xc0, !PT ;  /* 0x0000010010ff7812 */ /* 0x000fe2000782c0ff */
[----:B------:R-:W-:Y:S02]  /*19af0*/  IMAD.MOV.U32 R12, RZ, RZ, RZ ;  /* 0x000000ffff0c7224 */ /* 0x000fe400078e00ff */
[----:B------:R-:W-:Y:S02]  /*19b00*/  IMAD.MOV.U32 R11, RZ, RZ, 0x181f ;  /* 0x0000181fff0b7424 */ /* 0x000fe400078e00ff */
[----:B------:R-:W-:Y:S02]  /*19b10*/  IMAD.MOV.U32 R15, RZ, RZ, -0x1 ;  /* 0xffffffffff0f7424 */ /* 0x000fe400078e00ff */
[----:B------:R-:W-:-:S07]  /*19b20*/  IMAD.MOV.U32 R2, RZ, RZ, R14 ;  /* 0x000000ffff027224 */ /* 0x000fce00078e000e */
[----:B------:R-:W-:Y:S05]  /*19b30*/  WARPSYNC.COLLECTIVE R15, `(.L_x_2112) ;  /* 0x000000000f087348 */ /* 0x000fea0003c00000 */
[----:B------:R0:W1:Y:S02]  /*19b40*/  SHFL.IDX P6, R14, R13, R12, R11 ;  /* 0x0000000c0d0e7389 */ /* 0x00006400000c000b */
[----:B01----:R-:W-:Y:S01]  /*19b50*/  ENDCOLLECTIVE ;  /* 0x000000000000791b */ /* 0x003fe20003800000 */
.L_x_2112:
[----:B------:R-:W-:Y:S02]  /*19b60*/  IMAD.MOV.U32 R13, RZ, RZ, R4 ;  /* 0x000000ffff0d7224 */ /* 0x000fe400078e0004 */
[----:B------:R-:W-:Y:S01]  /*19b70*/  IMAD.MOV.U32 R12, RZ, RZ, 0x1 ;  /* 0x00000001ff0c7424 */ /* 0x000fe200078e00ff */
[----:B------:R-:W-:Y:S02]  /*19b80*/  @!P1 LEA R14, P0, R6, R14, 0x1 ;  /* 0x0000000e060e9211 */ /* 0x000fe400078008ff */
[----:B------:R-:W-:-:S03]  /*19b90*/  LOP3.LUT P6, RZ, R16, 0x40000, RZ, 0xc0, !PT ;  /* 0x0004000010ff7812 */ /* 0x000fc600078cc0ff */
[----:B------:R-:W-:Y:S01]  /*19ba0*/  @!P1 IMAD.X R3, RZ, RZ, R2, P0 ;  /* 0x000000ffff039224 */ /* 0x000fe200000e0602 */
[C---:B------:R-:W-:Y:S01]  /*19bb0*/  LOP3.LUT P0, RZ, R16.reuse, 0x80000, RZ, 0xc0, !PT ;  /* 0x0008000010ff7812 */ /* 0x040fe2000780c0ff */
[----:B------:R-:W-:Y:S01]  /*19bc0*/  @!P1 IMAD.MOV.U32 R2, RZ, RZ, R14 ;  /* 0x000000ffff029224 */ /* 0x000fe200078e000e */
[----:B------:R-:W-:-:S04]  /*19bd0*/  LOP3.LUT R16, R16, 0xffbfffff, RZ, 0xc0, !PT ;  /* 0xffbfffff10107812 */ /* 0x000fc800078ec0ff */
[----:B------:R-:W-:-:S07]  /*19be0*/  @P2 LOP3.LUT R16, R16, 0x400000, RZ, 0xfc, !PT ;  /* 0x0040000010102812 */ /* 0x000fce00078efcff */
        /* <DEDUP_REMOVED lines=9> */
.L_x_2113:
        /* <DEDUP_REMOVED lines=15> */
.L_x_2114:
        /* <DEDUP_REMOVED lines=27> */
.L_x_2115:
[----:B------:R-:W-:Y:S02]  /*19f20*/  IMAD.MOV.U32 R13, RZ, RZ, R0 ;  /* 0x000000ffff0d7224 */ /* 0x000fe400078e0000 */
[----:B------:R-:W-:-:S07]  /*19f30*/  IMAD.MOV.U32 R5, RZ, RZ, R14 ;  /* 0x000000ffff057224 */ /* 0x000fce00078e000e */
[----:B------:R-:W-:Y:S05]  /*19f40*/  WARPSYNC.COLLECTIVE R15, `(.L_x_2116) ;  /* 0x000000000f087348 */ /* 0x000fea0003c00000 */
[----:B------:R0:W1:Y:S02]  /*19f50*/  SHFL.IDX P6, R14, R13, R12, R11 ;  /* 0x0000000c0d0e7389 */ /* 0x00006400000c000b */
[----:B01----:R-:W-:Y:S01]  /*19f60*/  ENDCOLLECTIVE ;  /* 0x000000000000791b */ /* 0x003fe20003800000 */
.L_x_2116:
        /* <DEDUP_REMOVED lines=17> */
.L_x_2117:
        /* <DEDUP_REMOVED lines=14> */
.L_x_2118:
[----:B------:R-:W-:Y:S01]  /*1a160*/  @!PT LDS RZ, [RZ] ;  /* 0x00000000fffff984 */ /* 0x000fe20000000800 */
[----:B------:R-:W-:Y:S01]  /*1a170*/  @!PT LDS RZ, [RZ] ;  /* 0x00000000fffff984 */ /* 0x000fe20000000800 */
[----:B------:R-:W-:Y:S01]  /*1a180*/  @!PT LDS RZ, [RZ] ;  /* 0x00000000fffff984 */ /* 0x000fe20000000800 */
[----:B------:R0:W-:Y:S01]  /*1a190*/  @!P1 LDGSTS.E.BYPASS.LTC128B.128 [R22+0x35400], desc[UR40][R2.64+0x380], P0 ;  /* 0x3540038002169fae */ /* 0x0001e20008101d68 */
[----:B------:R-:W-:Y:S05]  /*1a1a0*/  BRA `(.L_x_2119) ;  /* 0xffffffc400f07947 */ /* 0x000fea000383ffff */
.L_x_2046:
[----:B0-----:R0:W2:Y:S02]  /*1a1b0*/  SYNCS.PHASECHK.TRANS64.TRYWAIT P0, [R17+URZ+0x38820], R0 ;  /* 0x03882000110075a7 */ /* 0x0010a4000800017f */
[----:B--2---:R-:W-:Y:S05]  /*1a1c0*/  @!P0 NANOSLEEP.SYNCS 0x989680 ;  /* 0x009896800000895d */ /* 0x004fea0003900000 */
[----:B------:R-:W2:Y:S02]  /*1a1d0*/  @!P0 SYNCS.PHASECHK.TRANS64 P0, [R17+URZ+0x38820], R0 ;  /* 0x03882000110085a7 */ /* 0x000ea4000800007f */
[----:B--2---:R-:W-:Y:S05]  /*1a1e0*/  @!P0 BRA `(.L_x_2046) ;  /* 0xfffffffc00f08947 */ /* 0x004fea000383ffff */
[----:B------:R-:W-:Y:S05]  /*1a1f0*/  BRA `(.L_x_2120) ;  /* 0xffffffc800747947 */ /* 0x000fea000383ffff */
.L_x_2049:
[----:B0-----:R0:W2:Y:S02]  /*1a200*/  SYNCS.PHASECHK.TRANS64.TRYWAIT P0, [R27+URZ+0x38860], R0 ;  /* 0x038860001b0075a7 */ /* 0x0010a4000800017f */
[----:B--2---:R-:W-:Y:S05]  /*1a210*/  @!P0 NANOSLEEP.SYNCS 0x989680 ;  /* 0x009896800000895d */ /* 0x004fea0003900000 */
[----:B------:R-:W2:Y:S02]  /*1a220*/  @!P0 SYNCS.PHASECHK.TRANS64 P0, [R27+URZ+0x38860], R0 ;  /* 0x038860001b0085a7 */ /* 0x000ea4000800007f */
[----:B--2---:R-:W-:Y:S05]  /*1a230*/  @!P0 BRA `(.L_x_2049) ;  /* 0xfffffffc00f08947 */ /* 0x004fea000383ffff */
[----:B------:R-:W-:Y:S05]  /*1a240*/  BRA `(.L_x_2121) ;  /* 0xffffffc800847947 */ /* 0x000fea000383ffff */
.L_x_2050:
        /* <DEDUP_REMOVED lines=8> */
.L_x_2123:
[----:B------:R-:W-:Y:S05]  /*1a2d0*/  BSYNC B0 ;  /* 0x0000000000007941 */ /* 0x000fea0003800000 */
.L_x_2122:
        /* <DEDUP_REMOVED lines=15> */
.L_x_2124:
[----:B------:R-:W-:-:S04]  /*1a3d0*/  LOP3.LUT R16, R16, 0xffffffbf, RZ, 0xc0, !PT ;  /* 0xffffffbf10107812 */ /* 0x000fc800078ec0ff */
[----:B------:R-:W-:Y:S01]  /*1a3e0*/  @P1 LOP3.LUT R16, R16, 0x40, RZ, 0xfc, !PT ;  /* 0x0000004010101812 */ /* 0x000fe200078efcff */
[----:B------:R-:W-:Y:S02]  /*1a3f0*/  IMAD.MOV.U32 R13, RZ, RZ, R7 ;  /* 0x000000ffff0d7224 */ /* 0x000fe400078e0007 */
        /* <DEDUP_REMOVED lines=31> */
.L_x_2125:
[----:B------:R-:W-:Y:S02]  /*1a5f0*/  IMAD.MOV.U32 R13, RZ, RZ, R6 ;  /* 0x000000ffff0d7224 */ /* 0x000fe400078e0006 */
[----:B------:R-:W-:-:S07]  /*1a600*/  IMAD.MOV.U32 R3, RZ, RZ, R14 ;  /* 0x000000ffff037224 */ /* 0x000fce00078e000e */
[----:B------:R-:W-:Y:S05]  /*1a610*/  WARPSYNC.COLLECTIVE R15, `(.L_x_2126) ;  /* 0x000000000f087348 */ /* 0x000fea0003c00000 */
[----:B------:R0:W1:Y:S02]  /*1a620*/  SHFL.IDX P6, R14, R13, R12, R11 ;  /* 0x0000000c0d0e7389 */ /* 0x00006400000c000b */
[----:B01----:R-:W-:Y:S01]  /*1a630*/  ENDCOLLECTIVE ;  /* 0x000000000000791b */ /* 0x003fe20003800000 */
.L_x_2126:
        /* <DEDUP_REMOVED lines=28> */
.L_x_2127:
[----:B------:R-:W-:Y:S02]  /*1a800*/  IMAD.MOV.U32 R13, RZ, RZ, R6 ;  /* 0x000000ffff0d7224 */ /* 0x000fe400078e0006 */
[----:B------:R-:W-:-:S07]  /*1a810*/  IMAD.MOV.U32 R8, RZ, RZ, R14 ;  /* 0x000000ffff087224 */ /* 0x000fce00078e000e */
[----:B------:R-:W-:Y:S05]  /*1a820*/  WARPSYNC.COLLECTIVE R15, `(.L_x_2128) ;  /* 0x000000000f087348 */ /* 0x000fea0003c00000 */
[----:B------:R0:W1:Y:S02]  /*1a830*/  SHFL.IDX P6, R14, R13, R12, R11 ;  /* 0x0000000c0d0e7389 */ /* 0x00006400000c000b */
[----:B01----:R-:W-:Y:S01]  /*1a840*/  ENDCOLLECTIVE ;  /* 0x000000000000791b */ /* 0x003fe20003800000 */
.L_x_2128:
        /* <DEDUP_REMOVED lines=28> */
.L_x_2129:
[----:B------:R-:W-:Y:S02]  /*1aa10*/  IMAD.MOV.U32 R13, RZ, RZ, R6 ;  /* 0x000000ffff0d7224 */ /* 0x000fe400078e0006 */
[----:B------:R-:W-:-:S07]  /*1aa20*/  IMAD.MOV.U32 R7, RZ, RZ, R14 ;  /* 0x000000ffff077224 */ /* 0x000fce00078e000e */
[----:B------:R-:W-:Y:S05]  /*1aa30*/  WARPSYNC.COLLECTIVE R15, `(.L_x_2130) ;  /* 0x000000000f087348 */ /* 0x000fea0003c00000 */
[----:B------:R0:W1:Y:S02]  /*1aa40*/  SHFL.IDX P6, R14, R13, R12, R11 ;  /* 0x0000000c0d0e7389 */ /* 0x00006400000c000b */
[----:B01----:R-:W-:Y:S01]  /*1aa50*/  ENDCOLLECTIVE ;  /* 0x000000000000791b */ /* 0x003fe20003800000 */
.L_x_2130:
[----:B------:R-:W-:Y:S05]  /*1aa60*/  BRA `(.L_x_2131) ;  /* 0xffffffc800347947 */ /* 0x000fea000383ffff */
.L_x_2056:
[----:B0-----:R0:W2:Y:S02]  /*1aa70*/  SYNCS.PHASECHK.TRANS64.TRYWAIT P0, [R8+URZ+0x38840], R20 ;  /* 0x03884014080075a7 */ /* 0x0010a4000800017f */
[----:B--2---:R-:W-:Y:S05]  /*1aa80*/  @!P0 NANOSLEEP.SYNCS 0x989680 ;  /* 0x009896800000895d */ /* 0x004fea0003900000 */
[----:B------:R-:W2:Y:S02]  /*1aa90*/  @!P0 SYNCS.PHASECHK.TRANS64 P0, [R8+URZ+0x38840], R20 ;  /* 0x03884014080085a7 */ /* 0x000ea4000800007f */
[----:B--2---:R-:W-:Y:S05]  /*1aaa0*/  @!P0 BRA `(.L_x_2056) ;  /* 0xfffffffc00f08947 */ /* 0x004fea000383ffff */
[----:B------:R-:W-:Y:S05]  /*1aab0*/  BRA `(.L_x_2132) ;  /* 0xffffffcc00947947 */ /* 0x000fea000383ffff */
.L_x_2057:
        /* <DEDUP_REMOVED lines=8> */
.L_x_2134:
[----:B------:R-:W-:Y:S05]  /*1ab40*/  BSYNC B1 ;  /* 0x0000000000017941 */ /* 0x000fea0003800000 */
.L_x_2133:
        /* <DEDUP_REMOVED lines=9> */
.L_x_2135:
[----:B------:R-:W-:Y:S02]  /*1abe0*/  IMAD.MOV.U32 R13, RZ, RZ, R27 ;  /* 0x000000ffff0d7224 */ /* 0x000fe400078e001b */
[----:B------:R-:W-:Y:S02]  /*1abf0*/  IMAD.MOV.U32 R12, RZ, RZ, 0x1 ;  /* 0x00000001ff0c7424 */ /* 0x000fe400078e00ff */
[----:B------:R-:W-:-:S07]  /*1ac00*/  IMAD.MOV.U32 R2, RZ, RZ, R14 ;  /* 0x000000ffff027224 */ /* 0x000fce00078e000e */
[----:B------:R-:W-:Y:S05]  /*1ac10*/  WARPSYNC.COLLECTIVE R15, `(.L_x_2136) ;  /* 0x000000000f087348 */ /* 0x000fea0003c00000 */
[----:B------:R0:W1:Y:S02]  /*1ac20*/  SHFL.IDX P6, R14, R13, R12, R11 ;  /* 0x0000000c0d0e7389 */ /* 0x00006400000c000b */
[----:B01----:R-:W-:Y:S01]  /*1ac30*/  ENDCOLLECTIVE ;  /* 0x000000000000791b */ /* 0x003fe20003800000 */
.L_x_2136:
        /* <DEDUP_REMOVED lines=11> */
.L_x_2137:
[----:B------:R-:W-:Y:S02]  /*1acf0*/  IMAD.MOV.U32 R13, RZ, RZ, R27 ;  /* 0x000000ffff0d7224 */ /* 0x000fe400078e001b */
[----:B------:R-:W-:Y:S02]  /*1ad00*/  IMAD.MOV.U32 R12, RZ, RZ, 0x2 ;  /* 0x00000002ff0c7424 */ /* 0x000fe400078e00ff */
[----:B------:R-:W-:-:S07]  /*1ad10*/  IMAD.MOV.U32 R2, RZ, RZ, R14 ;  /* 0x000000ffff027224 */ /* 0x000fce00078e000e */
[----:B------:R-:W-:Y:S05]  /*1ad20*/  WARPSYNC.COLLECTIVE R15, `(.L_x_2138) ;  /* 0x000000000f087348 */ /* 0x000fea0003c00000 */
[----:B------:R0:W1:Y:S02]  /*1ad30*/  SHFL.IDX P6, R14, R13, R12, R11 ;  /* 0x0000000c0d0e7389 */ /* 0x00006400000c000b */
[----:B01----:R-:W-:Y:S01]  /*1ad40*/  ENDCOLLECTIVE ;  /* 0x000000000000791b */ /* 0x003fe20003800000 */
.L_x_2138:
        /* <DEDUP_REMOVED lines=11> */
.L_x_2139:
[----:B------:R-:W-:Y:S02]  /*1ae00*/  IMAD.MOV.U32 R13, RZ, RZ, R27 ;  /* 0x000000ffff0d7224 */ /* 0x000fe400078e001b */
[----:B------:R-:W-:Y:S02]  /*1ae10*/  IMAD.MOV.U32 R12, RZ, RZ, 0x3 ;  /* 0x00000003ff0c7424 */ /* 0x000fe400078e00ff */
[----:B------:R-:W-:-:S07]  /*1ae20*/  IMAD.MOV.U32 R2, RZ, RZ, R14 ;  /* 0x000000ffff027224 */ /* 0x000fce00078e000e */
[----:B------:R-:W-:Y:S05]  /*1ae30*/  WARPSYNC.COLLECTIVE R15, `(.L_x_2140) ;  /* 0x000000000f087348 */ /* 0x000fea0003c00000 */
[----:B------:R0:W1:Y:S02]  /*1ae40*/  SHFL.IDX P6, R14, R13, R12, R11 ;  /* 0x0000000c0d0e7389 */ /* 0x00006400000c000b */
[----:B01----:R-:W-:Y:S01]  /*1ae50*/  ENDCOLLECTIVE ;  /* 0x000000000000791b */ /* 0x003fe20003800000 */
.L_x_2140:
        /* <DEDUP_REMOVED lines=11> */
.L_x_2141:
[----:B------:R-:W-:Y:S01]  /*1af10*/  IMAD.MOV.U32 R2, RZ, RZ, R14 ;  /* 0x000000ffff027224 */ /* 0x000fe200078e000e */
[----:B------:R-:W-:Y:S06]  /*1af20*/  BRA `(.L_x_2142) ;  /* 0xffffffcc00247947 */ /* 0x000fec000383ffff */
.L_x_2062:
[----:B---3--:R3:W4:Y:S02]  /*1af30*/  SYNCS.PHASECHK.TRANS64.TRYWAIT P0, [R8+URZ+0x38860], R20 ;  /* 0x03886014080075a7 */ /* 0x008724000800017f */
[----:B----4-:R-:W-:Y:S05]  /*1af40*/  @!P0 NANOSLEEP.SYNCS 0x989680 ;  /* 0x009896800000895d */ /* 0x010fea0003900000 */
[----:B------:R-:W4:Y:S02]  /*1af50*/  @!P0 SYNCS.PHASECHK.TRANS64 P0, [R8+URZ+0x38860], R20 ;  /* 0x03886014080085a7 */ /* 0x000f24000800007f */
[----:B----4-:R-:W-:Y:S05]  /*1af60*/  @!P0 BRA `(.L_x_2062) ;  /* 0xfffffffc00f08947 */ /* 0x010fea000383ffff */
[----:B------:R-:W-:Y:S05]  /*1af70*/  BRA `(.L_x_2143) ;  /* 0xffffffcc00747947 */ /* 0x000fea000383ffff */
.L_x_2063:
[----:B------:R-:W-:Y:S01]  /*1af80*/  BSSY B1, `(.L_x_2144) ;  /* 0x0000008000017945 */ /* 0x000fe20003800000 */
[----:B------:R-:W-:Y:S02]  /*1af90*/  IMAD.MOV.U32 R13, RZ, RZ, R20 ;  /* 0x000000ffff0d7224 */ /* 0x000fe400078e0014 */
[----:B------:R-:W-:Y:S02]  /*1afa0*/  IMAD.MOV.U32 R12, RZ, RZ, RZ ;  /* 0x000000ffff0c7224 */ /* 0x000fe400078e00ff */
[----:B------:R-:W-:Y:S02]  /*1afb0*/  IMAD.MOV.U32 R11, RZ, RZ, 0x181f ;  /* 0x0000181fff0b7424 */ /* 0x000fe400078e00ff */
[----:B------:R-:W-:-:S07]  /*1afc0*/  IMAD.MOV.U32 R15, RZ, RZ, -0x1 ;  /* 0xffffffffff0f7424 */ /* 0x000fce00078e00ff */
[----:B--2---:R-:W-:Y:S05]  /*1afd0*/  WARPSYNC.COLLECTIVE R15, `(.L_x_2145) ;  /* 0x000000000f087348 */ /* 0x004fea0003c00000 */
[----:B------:R0:W1:Y:S02]  /*1afe0*/  SHFL.IDX P6, R14, R13, R12, R11 ;  /* 0x0000000c0d0e7389 */ /* 0x00006400000c000b */
[----:B012---:R-:W-:Y:S01]  /*1aff0*/  ENDCOLLECTIVE ;  /* 0x000000000000791b */ /* 0x007fe20003800000 */
.L_x_2145:
[----:B------:R-:W-:Y:S05]  /*1b000*/  BSYNC B1 ;  /* 0x0000000000017941 */ /* 0x000fea0003800000 */
.L_x_2144:
[----:B------:R-:W-:Y:S01]  /*1b010*/  IMAD.MOV.U32 R13, RZ, RZ, R10 ;  /* 0x000000ffff0d7224 */ /* 0x000fe200078e000a */
[C---:B------:R-:W-:Y:S01]  /*1b020*/  LOP3.LUT P2, RZ, R16.reuse, 0x200, RZ, 0xc0, !PT ;  /* 0x0000020010ff7812 */ /* 0x040fe2000784c0ff */
[----:B------:R-:W-:Y:S01]  /*1b030*/  IMAD.MOV.U32 R12, RZ, RZ, RZ ;  /* 0x000000ffff0c7224 */ /* 0x000fe200078e00ff */
[C---:B------:R-:W-:Y:S01]  /*1b040*/  LOP3.LUT P1, RZ, R16.reuse, 0x20, RZ, 0xc0, !PT ;  /* 0x0000002010ff7812 */ /* 0x040fe2000782c0ff */
[----:B------:R-:W-:Y:S01]  /*1b050*/  IMAD.MOV.U32 R11, RZ, RZ, 0x181f ;  /* 0x0000181fff0b7424 */ /* 0x000fe200078e00ff */
[----:B------:R-:W-:Y:S01]  /*1b060*/  P2R R4, PR, RZ, 0x8 ;  /* 0x00000008ff047803 */ /* 0x000fe20000000000 */
[----:B------:R-:W-:Y:S01]  /*1b070*/  IMAD.MOV.U32 R15, RZ, RZ, -0x1 ;  /* 0xffffffffff0f7424 */ /* 0x000fe200078e00ff */
[----:B------:R-:W-:Y:S01]  /*1b080*/  LOP3.LUT P3, RZ, R16, 0x10, RZ, 0xc0, !PT ;  /* 0x0000001010ff7812 */ /* 0x000fe2000786c0ff */
[----:B------:R-:W-:Y:S02]  /*1b090*/  IMAD.MOV.U32 R3, RZ, RZ, R14 ;  /* 0x000000ffff037224 */ /* 0x000fe400078e000e */
[----:B------:R-:W-:-:S10]  /*1b0a0*/  IMAD R21, R21, 0x2, R17 ;  /* 0x0000000215157824 */ /* 0x000fd400078e0211 */
[----:B------:R-:W-:Y:S05]  /*1b0b0*/  WARPSYNC.COLLECTIVE R15, `(.L_x_2146) ;  /* 0x000000000f087348 */ /* 0x000fea0003c00000 */
[----:B------:R0:W1:Y:S02]  /*1b0c0*/  SHFL.IDX P6, R14, R13, R12, R11 ;  /* 0x0000000c0d0e7389 */ /* 0x00006400000c000b */
[----:B01----:R-:W-:Y:S01]  /*1b0d0*/  ENDCOLLECTIVE ;  /* 0x000000000000791b */ /* 0x003fe20003800000 */
.L_x_2146:
        /* <DEDUP_REMOVED lines=14> */
.L_x_2147:
        /* <DEDUP_REMOVED lines=17> */
.L_x_2148:
        /* <DEDUP_REMOVED lines=18> */
.L_x_2149:
        /* <DEDUP_REMOVED lines=14> */
.L_x_2150:
        /* <DEDUP_REMOVED lines=17> */
.L_x_2151:
        /* <DEDUP_REMOVED lines=14> */
.L_x_2152:
[----:B------:R-:W-:Y:S05]  /*1b6c0*/  BRA `(.L_x_2153) ;  /* 0xffffffc800e47947 */ /* 0x000fea000383ffff */
.L_x_2071:
[----:B------:R-:W-:Y:S01]  /*1b6d0*/  BSSY B0, `(.L_x_2154) ;  /* 0x0000008000007945 */ /* 0x000fe20003800000 */
[----:B------:R-:W-:Y:S02]  /*1b6e0*/  IMAD.MOV.U32 R13, RZ, RZ, R36 ;  /* 0x000000ffff0d7224 */ /* 0x000fe400078e0024 */
[----:B------:R-:W-:Y:S02]  /*1b6f0*/  IMAD.MOV.U32 R12, RZ, RZ, RZ ;  /* 0x000000ffff0c7224 */ /* 0x000fe400078e00ff */
[----:B------:R-:W-:Y:S02]  /*1b700*/  IMAD.MOV.U32 R11, RZ, RZ, 0x1f ;  /* 0x0000001fff0b7424 */ /* 0x000fe400078e00ff */
[----:B------:R-:W-:-:S07]  /*1b710*/  IMAD.MOV.U32 R15, RZ, RZ, -0x1 ;  /* 0xffffffffff0f7424 */ /* 0x000fce00078e00ff */
[----:B012--5:R-:W-:Y:S05]  /*1b720*/  WARPSYNC.COLLECTIVE R15, `(.L_x_2155) ;  /* 0x000000000f087348 */ /* 0x027fea0003c00000 */
[----:B------:R3:W4:Y:S02]  /*1b730*/  SHFL.IDX P6, R14, R13, R12, R11 ;  /* 0x0000000c0d0e7389 */ /* 0x00072400000c000b */
[----:B012345:R-:W-:Y:S01]  /*1b740*/  ENDCOLLECTIVE ;  /* 0x000000000000791b */ /* 0x03ffe20003800000 */
.L_x_2155:
[----:B------:R-:W-:Y:S05]  /*1b750*/  BSYNC B0 ;  /* 0x0000000000007941 */ /* 0x000fea0003800000 */
.L_x_2154:
[----:B------:R-:W-:Y:S05]  /*1b760*/  BRA `(.L_x_2156) ;  /* 0xffffffcc00e87947 */ /* 0x000fea000383ffff */
.L_x_2074:
[----:B0-----:R0:W4:Y:S02]  /*1b770*/  SYNCS.PHASECHK.TRANS64.TRYWAIT P0, [R5+URZ+0x38820], R0 ;  /* 0x03882000050075a7 */ /* 0x001124000800017f */
[----:B----4-:R-:W-:Y:S05]  /*1b780*/  @!P0 NANOSLEEP.SYNCS 0x989680 ;  /* 0x009896800000895d */ /* 0x010fea0003900000 */
[----:B------:R-:W4:Y:S02]  /*1b790*/  @!P0 SYNCS.PHASECHK.TRANS64 P0, [R5+URZ+0x38820], R0 ;  /* 0x03882000050085a7 */ /* 0x000f24000800007f */
[----:B----4-:R-:W-:Y:S05]  /*1b7a0*/  @!P0 BRA `(.L_x_2074) ;  /* 0xfffffffc00f08947 */ /* 0x010fea000383ffff */
[----:B------:R-:W-:Y:S05]  /*1b7b0*/  BRA `(.L_x_2157) ;  /* 0xffffffd000307947 */ /* 0x000fea000383ffff */
.L_x_2075:
        /* <DEDUP_REMOVED lines=11> */
.L_x_2159:
[----:B------:R-:W-:Y:S05]  /*1b870*/  BSYNC B0 ;  /* 0x0000000000007941 */ /* 0x000fea0003800000 */
.L_x_2158:
[----:B------:R-:W-:Y:S05]  /*1b880*/  BRA `(.L_x_2160) ;  /* 0xffffffd000187947 */ /* 0x000fea000383ffff */
.L_x_2078:
[----:B------:R-:W-:Y:S01]  /*1b890*/  BSSY B1, `(.L_x_2161) ;  /* 0x0000006000017945 */ /* 0x000fe20003800000 */
[----:B------:R-:W-:-:S07]  /*1b8a0*/  IMAD.MOV.U32 R15, RZ, RZ, -0x1 ;  /* 0xffffffffff0f7424 */ /* 0x000fce00078e00ff */
[----:B0123-5:R-:W-:Y:S05]  /*1b8b0*/  WARPSYNC.COLLECTIVE R15, `(.L_x_2162) ;  /* 0x000000000f0c7348 */ /* 0x02ffea0003c00000 */
[----:B------:R-:W-:Y:S02]  /*1b8c0*/  ELECT P6, UR62, PT ;  /* 0x00000000003e782f */ /* 0x000fe400038c0000 */
[----:B------:R-:W-:Y:S01]  /*1b8d0*/  MOV R14, UR62 ;  /* 0x0000003e000e7c02 */ /* 0x000fe20008000f00 */
[----:B0123-5:R-:W-:Y:S10]  /*1b8e0*/  ENDCOLLECTIVE ;  /* 0x000000000000791b */ /* 0x02fff40003800000 */
.L_x_2162:
[----:B------:R-:W-:Y:S05]  /*1b8f0*/  BSYNC B1 ;  /* 0x0000000000017941 */ /* 0x000fea0003800000 */
.L_x_2161:
[----:B------:R-:W-:Y:S05]  /*1b900*/  BRA `(.L_x_2163) ;  /* 0xffffffd000107947 */ /* 0x000fea000383ffff */
.L_x_2080:
[----:B0-----:R0:W4:Y:S02]  /*1b910*/  SYNCS.PHASECHK.TRANS64.TRYWAIT P1, [R3+URZ+0x38840], R2 ;  /* 0x03884002030075a7 */ /* 0x001124000802017f */
[----:B----4-:R-:W-:Y:S05]  /*1b920*/  @!P1 NANOSLEEP.SYNCS 0x989680 ;  /* 0x009896800000995d */ /* 0x010fea0003900000 */
[----:B------:R-:W4:Y:S02]  /*1b930*/  @!P1 SYNCS.PHASECHK.TRANS64 P1, [R3+URZ+0x38840], R2 ;  /* 0x03884002030095a7 */ /* 0x000f24000802007f */
[----:B----4-:R-:W-:Y:S05]  /*1b940*/  @!P1 BRA `(.L_x_2080) ;  /* 0xfffffffc00f09947 */ /* 0x010fea000383ffff */
[----:B------:R-:W-:Y:S05]  /*1b950*/  BRA `(.L_x_2164) ;  /* 0xffffffd0002c7947 */ /* 0x000fea000383ffff */
.L_x_2082:
[----:B----4-:R4:W0:Y:S02]  /*1b960*/  SYNCS.PHASECHK.TRANS64.TRYWAIT P1, [R5+URZ+0x38840], R0 ;  /* 0x03884000050075a7 */ /* 0x010824000802017f */
[----:B0-----:R-:W-:Y:S05]  /*1b970*/  @!P1 NANOSLEEP.SYNCS 0x989680 ;  /* 0x009896800000995d */ /* 0x001fea0003900000 */
[----:B------:R-:W0:Y:S02]  /*1b980*/  @!P1 SYNCS.PHASECHK.TRANS64 P1, [R5+URZ+0x38840], R0 ;  /* 0x03884000050095a7 */ /* 0x000e24000802007f */
[----:B0-----:R-:W-:Y:S05]  /*1b990*/  @!P1 BRA `(.L_x_2082) ;  /* 0xfffffffc00f09947 */ /* 0x001fea000383ffff */
[----:B------:R-:W-:Y:S05]  /*1b9a0*/  BRA `(.L_x_2165) ;  /* 0xffffffd000387947 */ /* 0x000fea000383ffff */
.L_x_2084:
[----:B------:R0:W0:Y:S02]  /*1b9b0*/  SYNCS.PHASECHK.TRANS64.TRYWAIT P1, [R3+URZ+0x38860], R2 ;  /* 0x03886002030075a7 */ /* 0x000024000802017f */
[----:B0-----:R-:W-:Y:S05]  /*1b9c0*/  @!P1 NANOSLEEP.SYNCS 0x989680 ;  /* 0x009896800000995d */ /* 0x001fea0003900000 */
[----:B------:R-:W0:Y:S02]  /*1b9d0*/  @!P1 SYNCS.PHASECHK.TRANS64 P1, [R3+URZ+0x38860], R2 ;  /* 0x03886002030095a7 */ /* 0x000e24000802007f */
[----:B0-----:R-:W-:Y:S05]  /*1b9e0*/  @!P1 BRA `(.L_x_2084) ;  /* 0xfffffffc00f09947 */ /* 0x001fea000383ffff */
[----:B------:R-:W-:Y:S05]  /*1b9f0*/  BRA `(.L_x_2166) ;  /* 0xffffffd000347947 */ /* 0x000fea000383ffff */
.L_x_2167:
        /* <DEDUP_REMOVED lines=16> */
.L_x_5640:


//--------------------- .text._ZN7cutlass13device_kernelIN5flash11enable_sm90INS1_16FlashAttnFwdSm90INS1_25CollectiveMainloopFwdSm90ILi2EN4cute5tupleIJNS5_1CILi1EEES8_S8_EEENS6_IJNS7_ILi64EEESA_SA_EEELi512ENS_6half_tEfNS_4arch4Sm90ELb0ELb1ELb0ELb1ELb1ELb0ELb0ELb0ELb0ELb1ELb0ELb0EEENS1_21CollectiveEpilogueFwdINS6_IJSA_NS7_ILi512EEESA_EEES9_SC_SE_Li256ELb1ELb1ELb0ELb0EEENS1_36VarlenDynamicPersistentTileSchedulerILi64ELi64ELi256ELi128ELb0ELb1ELb1ELb1ELb0ELb1EEEEEEEEEvNT_6ParamsE --------------------------
	.section	.text._ZN7cutlass13device_kernelIN5flash11enable_sm90INS1_16FlashAttnFwdSm90INS1_25CollectiveMainloopFwdSm90ILi2EN4cute5tupleIJNS5_1CILi1EEES8_S8_EEENS6_IJNS7_ILi64EEESA_SA_EEELi512ENS_6half_tEfNS_4arch4Sm90ELb0ELb1ELb0ELb1ELb1ELb0ELb0ELb0ELb0ELb1ELb0ELb0EEENS1_21CollectiveEpilogueFwdINS6_IJSA_NS7_ILi512EEESA_EEES9_SC_SE_Li256ELb1ELb1ELb0ELb0EEENS1_36VarlenDynamicPersistentTileSchedulerILi64ELi64ELi256ELi128ELb0ELb1ELb1ELb1ELb0ELb1EEEEEEEEEvNT_6ParamsE,"ax",@progbits
	.align	128
.text._ZN7cutlass13device_kernelIN5flash11enable_sm90INS1_16FlashAttnFwdSm90INS1_25CollectiveMainloopFwdSm90ILi2EN4cute5tupleIJNS5_1CILi1EEES8_S8_EEENS6_IJNS7_ILi64EEESA_SA_EEELi512ENS_6half_tEfNS_4arch4Sm90ELb0ELb1ELb0ELb1ELb1ELb0ELb0ELb0ELb0ELb1ELb0ELb0EEENS1_21CollectiveEpilogueFwdINS6_IJSA_NS7_ILi512EEESA_EEES9_SC_SE_Li256ELb1ELb1ELb0ELb0EEENS1_36VarlenDynamicPersistentTileSchedulerILi64ELi64ELi256ELi128ELb0ELb1ELb1ELb1ELb0ELb1EEEEEEEEEvNT_6ParamsE:
        .type           _ZN7cutlass13device_kernelIN5flash11enable_sm90INS1_16FlashAttnFwdSm90INS1_25CollectiveMainloopFwdSm90ILi2EN4cute5tupleIJNS5_1CILi1EEES8_S8_EEENS6_IJNS7_ILi64EEESA_SA_EEELi512ENS_6half_tEfNS_4arch4Sm90ELb0ELb1ELb0ELb1ELb1ELb0ELb0ELb0ELb0ELb1ELb0ELb0EEENS1_21CollectiveEpilogueFwdINS6_IJSA_NS7_ILi512EEESA_EEES9_SC_SE_Li256ELb1ELb1ELb0ELb0EEENS1_36VarlenDynamicPersistentTileSchedulerILi64ELi64ELi256ELi128ELb0ELb1ELb1ELb1ELb0ELb1EEEEEEEEEvNT_6ParamsE,@function
        .size           _ZN7cutlass13device_kernelIN5flash11enable_sm90INS1_16FlashAttnFwdSm90INS1_25CollectiveMainloopFwdSm90ILi2EN4cute5tupleIJNS5_1CILi1EEES8_S8_EEENS6_IJNS7_ILi64EEESA_SA_EEELi512ENS_6half_tEfNS_4arch4Sm90ELb0ELb1ELb0ELb1ELb1ELb0ELb0ELb0ELb0ELb1ELb0ELb0EEENS1_21CollectiveEpilogueFwdINS6_IJSA_NS7_ILi512EEESA_EEES9_SC_SE_Li256ELb1ELb1ELb0ELb0EEENS1_36VarlenDynamicPersistentTileSchedulerILi64ELi64ELi256ELi128ELb0ELb1ELb1ELb1ELb0ELb1EEEEEEEEEvNT_6ParamsE,(.L_x_5641 - _ZN7cutlass13device_kernelIN5flash11enable_sm90INS1_16FlashAttnFwdSm90INS1_25CollectiveMainloopFwdSm90ILi2EN4cute5tupleIJNS5_1CILi1EEES8_S8_EEENS6_IJNS7_ILi64EEESA_SA_EEELi512ENS_6half_tEfNS_4arch4Sm90ELb0ELb1ELb0ELb1ELb1ELb0ELb0ELb0ELb0ELb1ELb0ELb0EEENS1_21CollectiveEpilogueFwdINS6_IJSA_NS7_ILi512EEESA_EEES9_SC_SE_Li256ELb1ELb1ELb0ELb0EEENS1_36VarlenDynamicPersistentTileSchedulerILi64ELi64ELi256ELi128ELb0ELb1ELb1ELb1ELb0ELb1EEEEEEEEEvNT_6ParamsE)
        .other          _ZN7cutlass13device_kernelIN5flash11enable_sm90INS1_16FlashAttnFwdSm90INS1_25CollectiveMainloopFwdSm90ILi2EN4cute5tupleIJNS5_1CILi1EEES8_S8_EEENS6_IJNS7_ILi64EEESA_SA_EEELi512ENS_6half_tEfNS_4arch4Sm90ELb0ELb1ELb0ELb1ELb1ELb0ELb0ELb0ELb0ELb1ELb0ELb0EEENS1_21CollectiveEpilogueFwdINS6_IJSA_NS7_ILi512EEESA_EEES9_SC_SE_Li256ELb1ELb1ELb0ELb0EEENS1_36VarlenDynamicPersistentTileSchedulerILi64ELi64ELi256ELi128ELb0ELb1ELb1ELb1ELb0ELb1EEEEEEEEEvNT_6ParamsE,@"STO_CUDA_ENTRY STV_DEFAULT"
_ZN7cutlass13device_kernelIN5flash11enable_sm90INS1_16FlashAttnFwdSm90INS1_25CollectiveMainloopFwdSm90ILi2EN4cute5tupleIJNS5_1CILi1EEES8_S8_EEENS6_IJNS7_ILi64EEESA_SA_EEELi512ENS_6half_tEfNS_4arch4Sm90ELb0ELb1ELb0ELb1ELb1ELb0ELb0ELb0ELb0ELb1ELb0ELb0EEENS1_21CollectiveEpilogueFwdINS6_IJSA_NS7_ILi512EEESA_EEES9_SC_SE_Li256ELb1ELb1ELb0ELb0EEENS1_36VarlenDynamicPersistentTileSchedulerILi64ELi64ELi256ELi128ELb0ELb1ELb1ELb1ELb0ELb1EEEEEEEEEvNT_6ParamsE:
        /* <DEDUP_REMOVED lines=41> */
.L_x_2168:
        /* <DEDUP_REMOVED lines=22> */
.L_x_2169:
        /* <DEDUP_REMOVED lines=18> */
.L_x_2170:
        /* <DEDUP_REMOVED lines=22> */
.L_x_2171:
        /* <DEDUP_REMOVED lines=23> */
.L_x_2172:
        /* <DEDUP_REMOVED lines=8> */
.L_x_2174:
[----:B------:R-:W-:-:S08]  /*0860*/  NOP ;  /* 0x0000000000007918 */ /* 0x000fd00000000000 */
[----:B------:R-:W0:Y:S02]  /*0870*/  USETMAXREG.TRY_ALLOC.CTAPOOL UP0, 0xe8 ;  /* 0x000000e8000079c8 */ /* 0x000e240008000600 */
[----:B0-----:R-:W-:-:S13]  /*0880*/  PLOP3.LUT P0, PT, PT, PT, UP0, 0x80, 0x0 ;  /* 0x000000000000781c */ /* 0x001fda0003f0f008 */
[----:B------:R-:W-:Y:S05]  /*0890*/  @!P0 BRA `(.L_x_2174) ;  /* 0xfffffffc00f08947 */ /* 0x000fea000383ffff */
[----:B------:R-:W-:Y:S01]  /*08a0*/  LOP3.LUT R2, R0, 0xffffff80, RZ, 0xc0, !PT ;  /* 0xffffff8000027812 */ /* 0x000fe200078ec0ff */
[----:B------:R-:W0:Y:S01]  /*08b0*/  S2UR UR40, SR_CgaCtaId ;  /* 0x00000000002879c3 */ /* 0x000e220000008800 */
[----:B------:R-:W-:Y:S01]  /*08c0*/  UMOV UR41, 0x400 ;  /* 0x0000040000297882 */ /* 0x000fe20000000000 */
[----:B------:R-:W-:Y:S01]  /*08d0*/  ULDC UR4, c[0x0][0xc3c] ;  /* 0x00030f0000047ab9 */ /* 0x000fe20000000800 */
[----:B------:R-:W-:-:S13]  /*08e0*/  ISETP.NE.AND P0, PT, R2, 0x80, PT ;  /* 0x000000800200780c */ /* 0x000fda0003f05270 */
[----:B------:R-:W-:Y:S06]  /*08f0*/  @!P0 BAR.ARV 0x8, 0x100 ;  /* 0x0204000000008b1d */ /* 0x000fec0000002000 */
[----:B------:R-:W-:Y:S01]  /*0900*/  ISETP.GE.U32.AND P0, PT, R0, 0x100, PT ;  /* 0x000001000000780c */ /* 0x000fe20003f06070 */
[----:B0-----:R-:W-:-:S12]  /*0910*/  ULEA UR41, UR40, UR41, 0x18 ;  /* 0x0000002928297291 */ /* 0x001fd8000f8ec03f */
        /* <DEDUP_REMOVED lines=20> */
[C---:B------:R-:W-:Y:S02]  /*0a60*/  LEA.HI R3, R2.reuse, R5, RZ, 0x1 ;  /* 0x0000000502037211 */ /* 0x040fe400078f08ff */
[----:B------:R-:W-:Y:S02]  /*0a70*/  LOP3.LUT R2, R2, 0xfffffff0, RZ, 0xc0, !PT ;  /* 0xfffffff002027812 */ /* 0x000fe400078ec0ff */
[----:B------:R-:W-:Y:S02]  /*0a80*/  LOP3.LUT R4, R3, 0x1ffffffe, RZ, 0xc0, !PT ;  /* 0x1ffffffe03047812 */ /* 0x000fe400078ec0ff */
[----:B------:R-:W-:Y:S01]  /*0a90*/  LEA.HI R3, R0, R197, RZ, 0x5 ;  /* 0x000000c500037211 */ /* 0x000fe200078f28ff */
[----:B------:R-:W-:Y:S01]  /*0aa0*/  IMAD.IADD R2, R197, 0x1, -R2 ;  /* 0x00000001c5027824 */ /* 0x000fe200078e0a02 */
[----:B------:R-:W-:Y:S01]  /*0ab0*/  LOP3.LUT R10, R7, 0xfffffffc, RZ, 0xc0, !PT ;  /* 0xfffffffc070a7812 */ /* 0x000fe200078ec0ff */
[----:B------:R-:W-:Y:S01]  /*0ac0*/  IMAD.IADD R5, R5, 0x1, -R4 ;  /* 0x0000000105057824 */ /* 0x000fe200078e0a04 */
[----:B------:R-:W-:-:S02]  /*0ad0*/  SHF.R.S32.HI R4, RZ, 0x5, R3 ;  /* 0x00000005ff047819 */ /* 0x000fc40000011403 */
[----:B------:R-:W-:Y:S01]  /*0ae0*/  SHF.R.S32.HI R3, RZ, 0x1f, R3 ;  /* 0x0000001fff037819 */ /* 0x000fe20000011403 */
[----:B------:R-:W-:Y:S01]  /*0af0*/  IMAD.IADD R10, R197, 0x1, -R10 ;  /* 0x00000001c50a7824 */ /* 0x000fe200078e0a0a */
[----:B------:R-:W-:Y:S01]  /*0b00*/  LOP3.LUT R8, R6, 0xffffff80, RZ, 0xc0, !PT ;  /* 0xffffff8006087812 */ /* 0x000fe200078ec0ff */
[----:B------:R-:W-:Y:S01]  /*0b10*/  IMAD.SHL.U32 R5, R5, 0x8, RZ ;  /* 0x0000000805057824 */ /* 0x000fe200078e00ff */
[----:B------:R-:W-:Y:S02]  /*0b20*/  LEA.HI R3, R3, R4, RZ, 0x2 ;  /* 0x0000000403037211 */ /* 0x000fe400078f10ff */
[----:B------:R-:W-:Y:S01]  /*0b30*/  SHF.R.S32.HI R193, RZ, 0x7, R6 ;  /* 0x00000007ffc17819 */ /* 0x000fe20000011406 */
[----:B------:R-:W-:Y:S01]  /*0b40*/  IMAD.IADD R8, R197, 0x1, -R8 ;  /* 0x00000001c5087824 */ /* 0x000fe200078e0a08 */
[----:B------:R-:W-:Y:S02]  /*0b50*/  LOP3.LUT R3, R3, 0x3ffffc, RZ, 0xc0, !PT ;  /* 0x003ffffc03037812 */ /* 0x000fe400078ec0ff */
[--C-:B------:R-:W-:Y:S01]  /*0b60*/  SHF.R.S32.HI R7, RZ, 0x1f, R2.reuse ;  /* 0x0000001fff077819 */ /* 0x100fe20000011402 */
[----:B------:R-:W-:Y:S01]  /*0b70*/  IMAD R12, R193, 0x100, R2 ;  /* 0x00000100c10c7824 */ /* 0x000fe200078e0202 */
[----:B------:R-:W-:Y:S01]  /*0b80*/  LEA.HI R11, R10, R10, RZ, 0x1 ;  /* 0x0000000a0a0b7211 */ /* 0x000fe200078f08ff */
[----:B------:R-:W-:Y:S01]  /*0b90*/  IMAD.IADD R3, R4, 0x1, -R3 ;  /* 0x0000000104037824 */ /* 0x000fe200078e0a03 */
[----:B------:R-:W-:-:S02]  /*0ba0*/  LEA.HI R9, R7, R2, RZ, 0x3 ;  /* 0x0000000207097211 */ /* 0x000fc400078f18ff */
[----:B------:R-:W-:Y:S01]  /*0bb0*/  SHF.R.S32.HI R7, RZ, 0x1f, R8 ;  /* 0x0000001fff077819 */ /* 0x000fe20000011408 */
[----:B------:R-:W-:Y:S01]  /*0bc0*/  IMAD R12, R3, 0x10, R12 ;  /* 0x00000010030c7824 */ /* 0x000fe200078e020c */
[----:B------:R-:W-:Y:S02]  /*0bd0*/  LOP3.LUT R13, R11, 0x1ffffffe, RZ, 0xc0, !PT ;  /* 0x1ffffffe0b0d7812 */ /* 0x000fe400078ec0ff */
[-C--:B------:R-:W-:Y:S01]  /*0be0*/  LEA.HI R3, R7, R8.reuse, RZ, 0x2 ;  /* 0x0000000807037211 */ /* 0x080fe200078f10ff */
[----:B------:R-:W-:Y:S01]  /*0bf0*/  IMAD.U32 R196, R12, 0x40, R5 ;  /* 0x000000400cc47824 */ /* 0x000fe200078e0005 */
[----:B------:R-:W-:Y:S01]  /*0c00*/  LOP3.LUT R11, R9, 0xfffffff8, RZ, 0xc0, !PT ;  /* 0xfffffff8090b7812 */ /* 0x000fe200078ec0ff */
[----:B------:R-:W-:Y:S01]  /*0c10*/  IMAD.IADD R185, R10, 0x1, -R13 ;  /* 0x000000010ab97824 */ /* 0x000fe200078e0a0d */
[----:B------:R-:W-:Y:S01]  /*0c20*/  LOP3.LUT R13, R3, 0x7ffffffc, RZ, 0xc0, !PT ;  /* 0x7ffffffc030d7812 */ /* 0x000fe200078ec0ff */
[----:B------:R-:W-:Y:S01]  /*0c30*/  IMAD.SHL.U32 R9, R9, 0x40, RZ ;  /* 0x0000004009097824 */ /* 0x000fe200078e00ff */
[----:B------:R-:W-:Y:S01]  /*0c40*/  LEA.HI R7, R7, R8, RZ, 0x5 ;  /* 0x0000000807077211 */ /* 0x000fe200078f28ff */
[----:B------:R-:W-:Y:S01]  /*0c50*/  IMAD.IADD R11, R2, 0x1, -R11 ;  /* 0x00000001020b7824 */ /* 0x000fe200078e0a0b */
[----:B------:R-:W-:Y:S01]  /*0c60*/  SHF.R.S32.HI R2, RZ, 0x2, R3 ;  /* 0x00000002ff027819 */ /* 0x000fe20000011403 */
[----:B------:R-:W-:Y:S01]  /*0c70*/  IMAD.IADD R13, R8, 0x1, -R13 ;  /* 0x00000001080d7824 */ /* 0x000fe200078e0a0d */
[----:B------:R-:W-:Y:S01]  /*0c80*/  SHF.R.S32.HI R3, RZ, 0x1f, R3 ;  /* 0x0000001fff037819 */ /* 0x000fe20000011403 */
[----:B------:R-:W-:Y:S01]  /*0c90*/  IMAD.SHL.U32 R8, R11, 0x40, RZ ;  /* 0x000000400b087824 */ /* 0x000fe200078e00ff */
[----:B------:R-:W-:-:S02]  /*0ca0*/  LOP3.LUT R9, R9, 0x7ffffe00, RZ, 0xc0, !PT ;  /* 0x7ffffe0009097812 */ /* 0x000fc400078ec0ff */
[----:B------:R-:W-:Y:S02]  /*0cb0*/  LEA.HI R3, R3, R2, RZ, 0x3 ;  /* 0x0000000203037211 */ /* 0x000fe400078f18ff */
[----:B------:R-:W-:Y:S01]  /*0cc0*/  LOP3.LUT R8, R8, 0x1c0, RZ, 0xc0, !PT ;  /* 0x000001c008087812 */ /* 0x000fe200078ec0ff */
[----:B------:R-:W-:Y:S01]  /*0cd0*/  IMAD R9, R4, 0x400, R9 ;  /* 0x0000040004097824 */ /* 0x000fe200078e0209 */
[----:B------:R-:W-:Y:S02]  /*0ce0*/  LOP3.LUT R3, R3, 0xfffffff8, RZ, 0xc0, !PT ;  /* 0xfffffff803037812 */ /* 0x000fe400078ec0ff */
[----:B------:R-:W-:Y:S02]  /*0cf0*/  LOP3.LUT R5, R8, 0x8, R5, 0xf8, !PT ;  /* 0x0000000808057812 */ /* 0x000fe400078ef805 */
[----:B------:R-:W-:Y:S01]  /*0d00*/  SHF.R.U32.HI R8, RZ, 0x3, R8 ;  /* 0x00000003ff087819 */ /* 0x000fe20000011608 */
[----:B------:R-:W-:Y:S01]  /*0d10*/  IMAD.IADD R16, R2, 0x1, -R3 ;  /* 0x0000000102107824 */ /* 0x000fe200078e0a03 */
[----:B------:R-:W-:-:S02]  /*0d20*/  LEA.HI R0, R0, R197, RZ, 0x3 ;  /* 0x000000c500007211 */ /* 0x000fc400078f18ff */
[----:B------:R-:W-:Y:S02]  /*0d30*/  LOP3.LUT R8, R5, R8, RZ, 0x3c, !PT ;  /* 0x0000000805087212 */ /* 0x000fe400078e3cff */
[----:B------:R-:W-:Y:S02]  /*0d40*/  LOP3.LUT R2, R0, 0xfffffff8, RZ, 0xc0, !PT ;  /* 0xfffffff800027812 */ /* 0x000fe400078ec0ff */
[----:B------:R-:W-:Y:S01]  /*0d50*/  R2P PR, R11, 0x6 ;  /* 0x000000060b007804 */ /* 0x000fe20000000000 */
[----:B------:R-:W-:Y:S01]  /*0d60*/  IMAD.IADD R8, R9, 0x1, R8 ;  /* 0x0000000109087824 */ /* 0x000fe200078e0208 */
[----:B------:R-:W-:Y:S01]  /*0d70*/  LEA.HI R6, R6, R193, RZ, 0x1 ;  /* 0x000000c106067211 */ /* 0x000fe200078f08ff */
[----:B------:R-:W-:Y:S01]  /*0d80*/  IMAD.IADD R191, R197, 0x1, -R2 ;  /* 0x00000001c5bf7824 */ /* 0x000fe200078e0a02 */
[----:B------:R-:W-:Y:S01]  /*0d90*/  SHF.R.S32.HI R7, RZ, 0x5, R7 ;  /* 0x00000005ff077819 */ /* 0x000fe20000011407 */
[----:B------:R-:W-:Y:S01]  /*0da0*/  IMAD.SHL.U32 R2, R13, 0x2, RZ ;  /* 0x000000020d027824 */ /* 0x000fe200078e00ff */
[----:B------:R-:W-:Y:S01]  /*0db0*/  LEA R18, R8, UR41, 0x1 ;  /* 0x0000002908127c11 */ /* 0x000fe2000f8e08ff */
[----:B------:R-:W-:Y:S01]  /*0dc0*/  IMAD.SHL.U32 R184, R191, 0x8, RZ ;  /* 0x00000008bfb87824 */ /* 0x000fe200078e00ff */
[----:B------:R-:W-:Y:S01]  /*0dd0*/  LOP3.LUT R6, R6, 0xfffffe, RZ, 0xc0, !PT ;  /* 0x00fffffe06067812 */ /* 0x000fe200078ec0ff */
[----:B------:R-:W-:Y:S01]  /*0de0*/  IMAD R16, R7, 0x10, R16 ;  /* 0x0000001007107824 */ /* 0x000fe200078e0210 */
[----:B------:R-:W-:Y:S01]  /*0df0*/  SEL R22, R22, 0xffffffc0, !P2 ;  /* 0xffffffc016167807 */ /* 0x000fe20005000000 */
[C---:B------:R-:W-:Y:S01]  /*0e00*/  VIADD R23, R18.reuse, 0x26800 ;  /* 0x0002680012177836 */ /* 0x040fe20000000000 */
[----:B------:R-:W-:Y:S01]  /*0e10*/  IADD3 R19, R18, 0x26820, RZ ;  /* 0x0002682012137810 */ /* 0x000fe20007ffe0ff */
[C---:B------:R-:W-:Y:S01]  /*0e20*/  VIADD R190, R184.reuse, 0x40 ;  /* 0x00000040b8be7836 */ /* 0x040fe20000000000 */
[----:B------:R-:W-:Y:S01]  /*0e30*/  SHF.R.S32.HI R192, RZ, 0x3, R0 ;  /* 0x00000003ffc07819 */ /* 0x000fe20000011400 */
[----:B------:R-:W-:-:S02]  /*0e40*/  VIADD R189, R184, 0x80 ;  /* 0x00000080b8bd7836 */ /* 0x000fc40000000000 */
[C---:B------:R-:W-:Y:S01]  /*0e50*/  VIADD R188, R184.reuse, 0xc0 ;  /* 0x000000c0b8bc7836 */ /* 0x040fe20000000000 */
[----:B------:R-:W-:Y:S01]  /*0e60*/  SHF.R.S32.HI R204, RZ, 0x1f, R190 ;  /* 0x0000001fffcc7819 */ /* 0x000fe200000114be */
[C---:B------:R-:W-:Y:S01]  /*0e70*/  VIADD R187, R184.reuse, 0x100 ;  /* 0x00000100b8bb7836 */ /* 0x040fe20000000000 */
[----:B------:R-:W-:Y:S01]  /*0e80*/  SHF.R.S32.HI R203, RZ, 0x1f, R189 ;  /* 0x0000001fffcb7819 */ /* 0x000fe200000114bd */
[C---:B------:R-:W-:Y:S01]  /*0e90*/  VIADD R186, R184.reuse, 0x140 ;  /* 0x00000140b8ba7836 */ /* 0x040fe20000000000 */
[----:B------:R-:W-:Y:S01]  /*0ea0*/  SHF.R.S32.HI R202, RZ, 0x1f, R188 ;  /* 0x0000001fffca7819 */ /* 0x000fe200000114bc */
[C---:B------:R-:W-:Y:S01]  /*0eb0*/  VIADD R195, R184.reuse, 0x180 ;  /* 0x00000180b8c37836 */ /* 0x040fe20000000000 */
[----:B------:R-:W-:Y:S01]  /*0ec0*/  SHF.R.S32.HI R201, RZ, 0x1f, R187 ;  /* 0x0000001fffc97819 */ /* 0x000fe200000114bb */
[----:B------:R-:W-:Y:S01]  /*0ed0*/  VIADD R194, R184, 0x1c0 ;  /* 0x000001c0b8c27836 */ /* 0x000fe20000000000 */
[----:B------:R-:W-:Y:S01]  /*0ee0*/  SHF.R.S32.HI R200, RZ, 0x1f, R186 ;  /* 0x0000001fffc87819 */ /* 0x000fe200000114ba */
[----:B------:R-:W-:Y:S01]  /*0ef0*/  IMAD.IADD R6, R193, 0x1, -R6 ;  /* 0x00000001c1067824 */ /* 0x000fe200078e0a06 */
[----:B------:R-:W-:Y:S01]  /*0f00*/  SHF.R.S32.HI R199, RZ, 0x1f, R195 ;  /* 0x0000001fffc77819 */ /* 0x000fe200000114c3 */
[C---:B------:R-:W-:Y:S01]  /*0f10*/  @P1 VIADD R19, R23.reuse, 0xffffffe0 ;  /* 0xffffffe017131836 */ /* 0x040fe20000000000 */
[----:B------:R-:W-:Y:S01]  /*0f20*/  SHF.R.S32.HI R198, RZ, 0x1f, R194 ;  /* 0x0000001fffc67819 */ /* 0x000fe200000114c2 */
[----:B------:R-:W-:-:S02]  /*0f30*/  IMAD.IADD R23, R23, 0x1, R22 ;  /* 0x0000000117177824 */ /* 0x000fc400078e0216 */
[----:B------:R-:W-:Y:S02]  /*0f40*/  IMAD.SHL.U32 R17, R6, 0x100, RZ ;  /* 0x0000010006117824 */ /* 0x000fe400078e00ff */
[----:B------:R-:W-:Y:S02]  /*0f50*/  IMAD R185, R185, 0x8, R16 ;  /* 0x00000008b9b97824 */ /* 0x000fe400078e0210 */
[----:B------:R-:W-:-:S07]  /*0f60*/  IMAD.IADD R22, R22, 0x1, R19 ;  /* 0x0000000116167824 */ /* 0x000fce00078e0213 */
.L_x_2292:
[----:B------:R-:W-:Y:S01]  /*0f70*/  ULDC.64 UR8, c[0x0][0xa28] ;  /* 0x00028a0000087ab9 */ /* 0x000fe20000000a00 */
[----:B------:R-:W-:Y:S01]  /*0f80*/  ULDC UR4, c[0x0][0x424] ;  /* 0x0001090000047ab9 */ /* 0x000fe20000000800 */
[----:B------:R-:W-:-:S04]  /*0f90*/  UISETP.NE.U32.AND UP0, UPT, UR8, URZ, UPT ;  /* 0x0000003f0800728c */ /* 0x000fc8000bf05070 */
[----:B------:R-:W-:-:S03]  /*0fa0*/  UISETP.NE.AND.EX UP0, UPT, UR9, URZ, UPT, UP0 ;  /* 0x0000003f0900728c */ /* 0x000fc6000bf05300 */
[----:B------:R-:W-:Y:S02]  /*0fb0*/  ULDC.64 UR8, c[0x0][0xa18] ;  /* 0x0002860000087ab9 */ /* 0x000fe40000000a00 */
[----:B------:R-:W-:Y:S01]  /*0fc0*/  UISETP.NE.U32.AND UP1, UPT, UR8, URZ, UPT ;  /* 0x0000003f0800728c */ /* 0x000fe2000bf25070 */
[----:B------:R-:W-:-:S03]  /*0fd0*/  PLOP3.LUT P0, PT, PT, PT, UP0, 0x80, 0x0 ;  /* 0x000000000000781c */ /* 0x000fc60003f0f008 */
[----:B------:R-:W-:-:S03]  /*0fe0*/  UISETP.NE.AND.EX UP1, UPT, UR9, URZ, UPT, UP1 ;  /* 0x0000003f0900728c */ /* 0x000fc6000bf25310 */
[----:B------:R-:W-:Y:S02]  /*0ff0*/  @UP0 ULDC.64 UR8, c[0x0][0xa28] ;  /* 0x00028a0000080ab9 */ /* 0x000fe40000000a00 */
[----:B------:R-:W-:Y:S01]  /*1000*/  @UP0 UIMAD.WIDE UR8, UR6, 0x4, UR8 ;  /* 0x00000004060808a5 */ /* 0x000fe2000f8e0208 */
[----:B------:R-:W-:-:S05]  /*1010*/  PLOP3.LUT P2, PT, PT, PT, UP1, 0x80, 0x0 ;  /* 0x000000000000781c */ /* 0x000fca0003f4f018 */
[----:B------:R-:W-:Y:S01]  /*1020*/  @UP1 ULDC.64 UR10, c[0x0][0xa18] ;  /* 0x00028600000a1ab9 */ /* 0x000fe20000000a00 */
[----:B0-23--:R-:W-:Y:S02]  /*1030*/  IMAD.U32 R4, RZ, RZ, UR8 ;  /* 0x00000008ff047e24 */ /* 0x00dfe4000f8e00ff */
[----:B------:R-:W-:Y:S01]  /*1040*/  IMAD.U32 R5, RZ, RZ, UR9 ;  /* 0x00000009ff057e24 */ /* 0x000fe2000f8e00ff */
[----:B------:R-:W-:-:S04]  /*1050*/  @UP1 UIMAD.WIDE UR8, UR6, 0x4, UR10 ;  /* 0x00000004060818a5 */ /* 0x000fc8000f8e020a */
[----:B------:R-:W2:Y:S02]  /*1060*/  @P0 LDG.E R4, desc[UR54][R4.64] ;  /* 0x0000003604040981 */ /* 0x000ea4000c1e1900 */
[----:B-1----:R-:W-:Y:S02]  /*1070*/  IMAD.U32 R6, RZ, RZ, UR8 ;  /* 0x00000008ff067e24 */ /* 0x002fe4000f8e00ff */
[----:B----4-:R-:W-:Y:S01]  /*1080*/  IMAD.U32 R7, RZ, RZ, UR9 ;  /* 0x00000009ff077e24 */ /* 0x010fe2000f8e00ff */
[----:B------:R-:W-:-:S04]  /*1090*/  ULDC.64 UR8, c[0x0][0x418] ;  /* 0x0001060000087ab9 */ /* 0x000fc80000000a00 */
[----:B------:R-:W3:Y:S01]  /*10a0*/  @P2 LDG.E R6, desc[UR54][R6.64] ;  /* 0x0000003606062981 */ /* 0x000ee2000c1e1900 */
[----:B------:R-:W-:Y:S01]  /*10b0*/  UISETP.NE.U32.AND UP0, UPT, UR8, URZ, UPT ;  /* 0x0000003f0800728c */ /* 0x000fe2000bf05070 */
[----:B------:R-:W-:Y:S01]  /*10c0*/  UMOV UR48, URZ ;  /* 0x0000003f00307c82 */ /* 0x000fe20008000000 */
[----:B------:R-:W-:Y:S02]  /*10d0*/  UMOV UR43, UR7 ;  /* 0x00000007002b7c82 */ /* 0x000fe40008000000 */
[----:B------:R-:W-:-:S03]  /*10e0*/  UISETP.NE.AND.EX UP0, UPT, UR9, URZ, UPT, UP0 ;  /* 0x0000003f0900728c */ /* 0x000fc6000bf05300 */
[----:B------:R-:W-:Y:S01]  /*10f0*/  ULDC.64 UR8, c[0x0][0xa20] ;  /* 0x0002880000087ab9 */ /* 0x000fe20000000a00 */
[----:B------:R-:W-:Y:S01]  /*1100*/  USEL UR4, UR4, 0x1, UP0 ;  /* 0x0000000104047887 */ /* 0x000fe20008000000 */
[----:B------:R-:W-:Y:S01]  /*1110*/  ISETP.NE.U32.AND P1, PT, RZ, UR8, PT ;  /* 0x00000008ff007c0c */ /* 0x000fe2000bf25070 */
[----:B------:R-:W-:Y:S02]  /*1120*/  ULDC UR8, c[0x0][0x2f0] ;  /* 0x0000bc0000087ab9 */ /* 0x000fe40000000800 */
[----:B------:R-:W-:Y:S01]  /*1130*/  UIMAD UR4, UR4, UR8, URZ ;  /* 0x00000008040472a4 */ /* 0x000fe2000f8e023f */
[----:B------:R-:W-:Y:S02]  /*1140*/  ISETP.NE.AND.EX P1, PT, RZ, UR9, PT, P1 ;  /* 0x00000009ff007c0c */ /* 0x000fe4000bf25310 */
[----:B--2---:R-:W-:Y:S02]  /*1150*/  @P0 R2UR UR48, R4 ;  /* 0x00000000043002ca */ /* 0x004fe400000e0000 */
[----:B---3--:R-:W-:Y:S01]  /*1160*/  @P2 R2UR UR50, R6 ;  /* 0x00000000063222ca */ /* 0x008fe200000e0000 */
[----:B------:R-:W-:-:S14]  /*1170*/  @P2 BRA `(.L_x_2175) ;  /* 0x0000000000382947 */ /* 0x000fdc0003800000 */
[----:B------:R-:W-:Y:S01]  /*1180*/  ULDC.64 UR8, c[0x0][0xa00] ;  /* 0x0002800000087ab9 */ /* 0x000fe20000000a00 */
[----:B------:R-:W-:Y:S01]  /*1190*/  ULDC UR50, c[0x0][0x288] ;  /* 0x0000a20000327ab9 */ /* 0x000fe20000000800 */
[----:B------:R-:W-:-:S04]  /*11a0*/  ISETP.NE.U32.AND P0, PT, RZ, UR8, PT ;  /* 0x00000008ff007c0c */ /* 0x000fc8000bf05070 */
[----:B------:R-:W-:-:S13]  /*11b0*/  ISETP.NE.AND.EX P0, PT, RZ, UR9, PT, P0 ;  /* 0x00000009ff007c0c */ /* 0x000fda000bf05300 */
[----:B------:R-:W-:Y:S05]  /*11c0*/  @!P0 BRA `(.L_x_2175) ;  /* 0x0000000000248947 */ /* 0x000fea0003800000 */
[----:B------:R-:W-:Y:S02]  /*11d0*/  ULDC.64 UR8, c[0x0][0xa00] ;  /* 0x0002800000087ab9 */ /* 0x000fe40000000a00 */
[----:B------:R-:W-:-:S06]  /*11e0*/  UIMAD.WIDE UR8, UR6, 0x4, UR8 ;  /* 0x00000004060878a5 */ /* 0x000fcc000f8e0208 */
[----:B------:R-:W-:Y:S02]  /*11f0*/  IMAD.U32 R4, RZ, RZ, UR8 ;  /* 0x00000008ff047e24 */ /* 0x000fe4000f8e00ff */
[----:B------:R-:W-:-:S05]  /*1200*/  IMAD.U32 R5, RZ, RZ, UR9 ;  /* 0x00000009ff057e24 */ /* 0x000fca000f8e00ff */
[----:B------:R-:W2:Y:S04]  /*1210*/  LDG.E R3, desc[UR54][R4.64] ;  /* 0x0000003604037981 */ /* 0x000ea8000c1e1900 */
[----:B------:R-:W3:Y:S01]  /*1220*/  LDG.E R0, desc[UR54][R4.64+0x4] ;  /* 0x0000043604007981 */ /* 0x000ee2000c1e1900 */
[----:B--2---:R-:W-:Y:S02]  /*1230*/  R2UR UR50, R3 ;  /* 0x00000000033272ca */ /* 0x004fe400000e0000 */
[----:B---3--:R-:W-:-:S13]  /*1240*/  R2UR UR7, R0 ;  /* 0x00000000000772ca */ /* 0x008fda00000e0000 */
[----:B------:R-:W-:-:S12]  /*1250*/  UIADD3 UR50, -UR50, UR7, URZ ;  /* 0x0000000732327290 */ /* 0x000fd8000fffe13f */
.L_x_2175:
[----:B------:R-:W-:Y:S01]  /*1260*/  UMOV UR44, UR6 ;  /* 0x00000006002c7c82 */ /* 0x000fe20008000000 */
[----:B------:R-:W-:Y:S05]  /*1270*/  @!P1 BRA `(.L_x_2176) ;  /* 0x00000000001c9947 */ /* 0x000fea0003800000 */
[----:B------:R-:W-:Y:S02]  /*1280*/  ULDC.64 UR8, c[0x0][0xa20] ;  /* 0x0002880000087ab9 */ /* 0x000fe40000000a00 */
[----:B------:R-:W-:-:S06]  /*1290*/  UIMAD.WIDE UR6, UR6, 0x4, UR8 ;  /* 0x00000004060678a5 */ /* 0x000fcc000f8e0208 */
[----:B------:R-:W-:Y:S02]  /*12a0*/  IMAD.U32 R4, RZ, RZ, UR6 ;  /* 0x00000006ff047e24 */ /* 0x000fe4000f8e00ff */
[----:B------:R-:W-:-:S05]  /*12b0*/  IMAD.U32 R5, RZ, RZ, UR7 ;  /* 0x00000007ff057e24 */ /* 0x000fca000f8e00ff */
[----:B------:R-:W2:Y:S02]  /*12c0*/  LDG.E R4, desc[UR54][R4.64] ;  /* 0x0000003604047981 */ /* 0x000ea4000c1e1900 */
[----:B--2---:R-:W-:Y:S01]  /*12d0*/  R2UR UR4, R4 ;  /* 0x00000000040472ca */ /* 0x004fe200000e0000 */
[----:B------:R-:W-:-:S14]  /*12e0*/  BRA `(.L_x_2177) ;  /* 0x0000000000347947 */ /* 0x000fdc0003800000 */
.L_x_2176:
[----:B------:R-:W-:Y:S02]  /*12f0*/  ULDC.64 UR8, c[0x0][0xa08] ;  /* 0x0002820000087ab9 */ /* 0x000fe40000000a00 */
        /* <DEDUP_REMOVED lines=12> */
.L_x_2177:
[----:B------:R-:W-:Y:S02]  /*13c0*/  UISETP.NE.AND UP0, UPT, UR46, 0x1, UPT ;  /* 0x000000012e00788c */ /* 0x000fe4000bf05270 */
[----:B------:R-:W-:Y:S02]  /*13d0*/  UIADD3 UR48, -UR48, UR4, URZ ;  /* 0x0000000430307290 */ /* 0x000fe4000fffe13f */
[----:B------:R-:W-:Y:S02]  /*13e0*/  USHF.L.U32 UR45, UR5, 0x6, URZ ;  /* 0x00000006052d7899 */ /* 0x000fe4000800063f */
[----:B------:R-:W-:Y:S01]  /*13f0*/  UIADD3 UR4, UR48, 0x3f, URZ ;  /* 0x0000003f30047890 */ /* 0x000fe2000fffe03f */
[----:B------:R-:W-:-:S03]  /*1400*/  PLOP3.LUT P0, PT, PT, PT, UP0, 0x80, 0x0 ;  /* 0x000000000000781c */ /* 0x000fc60003f0f008 */
[----:B------:R-:W-:-:S04]  /*1410*/  USHF.R.S32.HI UR6, URZ, 0x1f, UR4 ;  /* 0x0000001f3f067899 */ /* 0x000fc80008011404 */
[----:B------:R-:W-:-:S04]  /*1420*/  ULEA.HI UR6, UR6, UR4, URZ, 0x6 ;  /* 0x0000000406067291 */ /* 0x000fc8000f8f303f */
[----:B------:R-:W-:Y:S02]  /*1430*/  USHF.R.S32.HI UR6, URZ, 0x6, UR6 ;  /* 0x000000063f067899 */ /* 0x000fe40008011406 */
[----:B------:R-:W-:Y:S10]  /*1440*/  @!P0 BRA `(.L_x_2178) ;  /* 0x0000002000308947 */ /* 0x000ff40003800000 */
[----:B------:R-:W0:Y:S01]  /*1450*/  LDC.64 R6, c[0x0][0x9e0] ;  /* 0x00027800ff067b82 */ /* 0x000e220000000a00 */
[----:B------:R-:W-:Y:S01]  /*1460*/  ULDC UR4, c[0x0][0x448] ;  /* 0x0001120000047ab9 */ /* 0x000fe20000000800 */
[----:B------:R-:W-:Y:S02]  /*1470*/  UIADD3 UR7, UR45, 0x3f, URZ ;  /* 0x0000003f2d077890 */ /* 0x000fe4000fffe03f */
[----:B------:R-:W-:Y:S02]  /*1480*/  UISETP.NE.AND UP0, UPT, UR4, 0x1, UPT ;  /* 0x000000010400788c */ /* 0x000fe4000bf05270 */
[----:B------:R-:W-:-:S09]  /*1490*/  UIADD3 UR8, UR48, 0x1, -UR50 ;  /* 0x0000000130087890 */ /* 0x000fd2000fffe832 */
[----:B------:R-:W-:Y:S01]  /*14a0*/  @UP0 ULDC UR4, c[0x0][0x44c] ;  /* 0x0001130000040ab9 */ /* 0x000fe20000000800 */
[----:B------:R-:W-:Y:S01]  /*14b0*/  @UP0 ULDC UR9, c[0x0][0x450] ;  /* 0x0001140000090ab9 */ /* 0x000fe20000000800 */
[----:B------:R-:W-:-:S04]  /*14c0*/  UIMAD.WIDE.U32 UR4, UR7, UR4, URZ ;  /* 0x00000004070472a5 */ /* 0x000fc8000f8e003f */
[----:B------:R-:W-:Y:S01]  /*14d0*/  @UP0 USHF.R.U32.HI UR7, URZ, UR9, UR5 ;  /* 0x000000093f070299 */ /* 0x000fe20008011605 */
[----:B0-----:R-:W-:-:S03]  /*14e0*/  ISETP.GE.AND P1, PT, R7, 0x1, PT ;  /* 0x000000010700780c */ /* 0x001fc60003f26270 */
[----:B------:R-:W-:-:S06]  /*14f0*/  UIADD3 UR7, UR8, UR7, URZ ;  /* 0x0000000708077290 */ /* 0x000fcc000fffe03f */
[----:B------:R-:W-:-:S04]  /*1500*/  VIADD R0, R6, UR7 ;  /* 0x0000000706007c36 */ /* 0x000fc80008000000 */
[----:B------:R-:W-:Y:S05]  /*1510*/  @!P1 BRA `(.L_x_2179) ;  /* 0x0000000000449947 */ /* 0x000fea0003800000 */
[----:B------:R-:W-:Y:S01]  /*1520*/  ISETP.LT.AND P0, PT, RZ, UR7, PT ;  /* 0x00000007ff007c0c */ /* 0x000fe2000bf01270 */
[----:B------:R-:W-:-:S06]  /*1530*/  UIADD3 UR4, UR7, -0x1, URZ ;  /* 0xffffffff07047890 */ /* 0x000fcc000fffe03f */
[----:B------:R-:W-:-:S06]  /*1540*/  IMAD.U32 R3, RZ, RZ, UR4 ;  /* 0x00000004ff037e24 */ /* 0x000fcc000f8e00ff */
[----:B------:R-:W-:Y:S05]  /*1550*/  @P0 BRA `(.L_x_2180) ;  /* 0x00000000001c0947 */ /* 0x000fea0003800000 */
[----:B------:R-:W-:Y:S01]  /*1560*/  ISETP.NE.AND P0, PT, R7, 0x1, PT ;  /* 0x000000010700780c */ /* 0x000fe20003f05270 */
[----:B------:R-:W-:-:S12]  /*1570*/  IMAD R3, RZ, RZ, -UR7 ;  /* 0x80000007ff037e24 */ /* 0x000fd8000f8e02ff */
[----:B------:R-:W0:Y:S02]  /*1580*/  @P0 LDC.64 R4, c[0x0][0x9e8] ;  /* 0x00027a00ff040b82 */ /* 0x000e240000000a00 */
[----:B0-----:R-:W-:-:S05]  /*1590*/  @P0 IMAD.HI.U32 R4, R3, R4, RZ ;  /* 0x0000000403040227 */ /* 0x001fca00078e00ff */
[----:B------:R-:W-:-:S04]  /*15a0*/  @P0 SHF.R.U32.HI R3, RZ, R5, R4 ;  /* 0x00000005ff030219 */ /* 0x000fc80000011604 */
[----:B------:R-:W-:Y:S01]  /*15b0*/  LOP3.LUT R3, RZ, R3, RZ, 0x33, !PT ;  /* 0x00000003ff037212 */ /* 0x000fe200078e33ff */
[----:B------:R-:W-:Y:S06]  /*15c0*/  BRA `(.L_x_2181) ;  /* 0x0000000000107947 */ /* 0x000fec0003800000 */
.L_x_2180:
[----:B------:R-:W-:-:S13]  /*15d0*/  ISETP.NE.AND P0, PT, R7, 0x1, PT ;  /* 0x000000010700780c */ /* 0x000fda0003f05270 */
[----:B------:R-:W0:Y:S02]  /*15e0*/  @P0 LDC.64 R4, c[0x0][0x9e8] ;  /* 0x00027a00ff040b82 */ /* 0x000e240000000a00 */
[----:B0-----:R-:W-:-:S05]  /*15f0*/  @P0 IMAD.HI.U32 R4, R3, R4, RZ ;  /* 0x0000000403040227 */ /* 0x001fca00078e00ff */
[----:B------:R-:W-:-:S07]  /*1600*/  @P0 SHF.R.U32.HI R3, RZ, R5, R4 ;  /* 0x00000005ff030219 */ /* 0x000fce0000011604 */
.L_x_2181:
[----:B------:R-:W-:-:S05]  /*1610*/  IMAD R3, R3, R7, R7 ;  /* 0x0000000703037224 */ /* 0x000fca00078e0207 */
[----:B------:R-:W-:-:S07]  /*1620*/  VIMNMX R0, R0, R3, PT ;  /* 0x0000000300007248 */ /* 0x000fce0003fe0100 */
.L_x_2179:
[----:B------:R-:W-:Y:S01]  /*1630*/  @UP0 ULDC UR4, c[0x0][0x44c] ;  /* 0x0001130000040ab9 */ /* 0x000fe20000000800 */
[----:B------:R-:W-:Y:S01]  /*1640*/  VIADD R0, R0, 0x3f ;  /* 0x0000003f00007836 */ /* 0x000fe20000000000 */
[----:B------:R-:W-:Y:S01]  /*1650*/  UIMAD.WIDE.U32 UR4, UR45, UR4, URZ ;  /* 0x000000042d0472a5 */ /* 0x000fe2000f8e003f */
[----:B------:R-:W-:Y:S01]  /*1660*/  @UP0 ULDC UR8, c[0x0][0x450] ;  /* 0x0001140000080ab9 */ /* 0x000fe20000000800 */
[----:B------:R-:W-:Y:S02]  /*1670*/  UMOV UR7, UR45 ;  /* 0x0000002d00077c82 */ /* 0x000fe40008000000 */
[----:B------:R-:W-:Y:S01]  /*1680*/  @UP0 USHF.R.U32.HI UR7, URZ, UR8, UR5 ;  /* 0x000000083f070299 */ /* 0x000fe20008011605 */
[----:B------:R-:W-:Y:S02]  /*1690*/  SHF.R.S32.HI R3, RZ, 0x1f, R0 ;  /* 0x0000001fff037819 */ /* 0x000fe40000011400 */
[----:B------:R-:W-:Y:S01]  /*16a0*/  ULDC UR4, c[0x0][0x9dc] ;  /* 0x0002770000047ab9 */ /* 0x000fe20000000800 */
[----:B------:R-:W-:Y:S01]  /*16b0*/  UIADD3 UR48, UR7, UR48, -UR50 ;  /* 0x0000003007307290 */ /* 0x000fe2000fffe832 */
[----:B------:R-:W-:-:S03]  /*16c0*/  LEA.HI R3, R3, R0, RZ, 0x6 ;  /* 0x0000000003037211 */ /* 0x000fc600078f30ff */
[----:B------:R-:W-:Y:S01]  /*16d0*/  UIADD3 UR4, UR48, -UR4, URZ ;  /* 0x8000000430047290 */ /* 0x000fe2000fffe03f */
[----:B------:R-:W-:-:S04]  /*16e0*/  SHF.R.S32.HI R3, RZ, 0x6, R3 ;  /* 0x00000006ff037819 */ /* 0x000fc80000011403 */
[----:B------:R-:W-:Y:S01]  /*16f0*/  VIMNMX R4, R3, UR6, PT ;  /* 0x0000000603047c48 */ /* 0x000fe2000bfe0100 */
[----:B------:R-:W-:Y:S01]  /*1700*/  IMAD.U32 R5, RZ, RZ, UR4 ;  /* 0x00000004ff057e24 */ /* 0x000fe2000f8e00ff */
[----:B------:R-:W-:Y:S06]  /*1710*/  @!P1 BRA `(.L_x_2182) ;  /* 0x0000000000409947 */ /* 0x000fec0003800000 */
[----:B------:R-:W-:-:S05]  /*1720*/  IMAD.U32 R0, RZ, RZ, UR48 ;  /* 0x00000030ff007e24 */ /* 0x000fca000f8e00ff */
        /* <DEDUP_REMOVED lines=9> */
.L_x_2183:
[----:B------:R-:W-:-:S13]  /*17c0*/  ISETP.NE.AND P0, PT, R7, 0x1, PT ;  /* 0x000000010700780c */ /* 0x000fda0003f05270 */
[----:B------:R-:W0:Y:S02]  /*17d0*/  @P0 LDC.64 R8, c[0x0][0x9e8] ;  /* 0x00027a00ff080b82 */ /* 0x000e240000000a00 */
[----:B0-----:R-:W-:-:S05]  /*17e0*/  @P0 IMAD.HI.U32 R6, R0, R8, RZ ;  /* 0x0000000800060227 */ /* 0x001fca00078e00ff */
[----:B------:R-:W-:-:S07]  /*17f0*/  @P0 SHF.R.U32.HI R0, RZ, R9, R6 ;  /* 0x00000009ff000219 */ /* 0x000fce0000011606 */
.L_x_2184:
[----:B------:R-:W-:-:S05]  /*1800*/  IMAD R0, R0, R7, RZ ;  /* 0x0000000700007224 */ /* 0x000fca00078e02ff */
[----:B------:R-:W-:-:S07]  /*1810*/  VIMNMX R5, R5, R0, !PT ;  /* 0x0000000005057248 */ /* 0x000fce0007fe0100 */
.L_x_2182:
[----:B------:R-:W-:Y:S01]  /*1820*/  SHF.R.S32.HI R0, RZ, 0x1f, R5 ;  /* 0x0000001fff007819 */ /* 0x000fe20000011405 */
[----:B------:R-:W-:Y:S01]  /*1830*/  IMAD.MOV.U32 R3, RZ, RZ, RZ ;  /* 0x000000ffff037224 */ /* 0x000fe200078e00ff */
[----:B------:R-:W-:Y:S02]  /*1840*/  PLOP3.LUT P0, PT, PT, PT, PT, 0x80, 0x0 ;  /* 0x000000000000781c */ /* 0x000fe40003f0f070 */
[----:B------:R-:W-:Y:S02]  /*1850*/  CS2R R20, SRZ ;  /* 0x0000000000147805 */ /* 0x000fe4000001ff00 */
[----:B------:R-:W-:Y:S02]  /*1860*/  LEA.HI R0, R0, R5, RZ, 0x6 ;  /* 0x0000000500007211 */ /* 0x000fe400078f30ff */
[----:B------:R-:W-:Y:S02]  /*1870*/  CS2R R150, SRZ ;  /* 0x0000000000967805 */ /* 0x000fe4000001ff00 */
[----:B------:R-:W-:-:S02]  /*1880*/  CS2R R148, SRZ ;  /* 0x0000000000947805 */ /* 0x000fc4000001ff00 */
        /* <DEDUP_REMOVED lines=81> */
.L_x_2186:
[----:B------:R-:W-:Y:S01]  /*1da0*/  ULEA UR21, UR38, UR41, 0x3 ;  /* 0x0000002926157291 */ /* 0x000fe2000f8e183f */
[----:B------:R-:W-:-:S05]  /*1db0*/  IMAD.U32 R3, RZ, RZ, UR37 ;  /* 0x00000025ff037e24 */ /* 0x000fca000f8e00ff */
[----:B------:R-:W-:-:S04]  /*1dc0*/  SHF.L.U32 R3, R3, 0x1f, RZ ;  /* 0x0000001f03037819 */ /* 0x000fc800000006ff */
[----:B------:R-:W0:Y:S02]  /*1dd0*/  SYNCS.PHASECHK.TRANS64.TRYWAIT P1, [UR21+0x28c50], R3 ;  /* 0x028c5003ff0075a7 */ /* 0x000e240008020155 */
[----:B0-----:R-:W-:Y:S05]  /*1de0*/  @!P1 BRA `(.L_x_2187) ;  /* 0x0000013c00209947 */ /* 0x001fea0003800000 */
.L_x_2385:
        /* <DEDUP_REMOVED lines=38> */
.L_x_2188:
[----:B0-----:R-:W-:Y:S01]  /*2050*/  VIADD R3, R4, 0xfffffffe ;  /* 0xfffffffe04037836 */ /* 0x001fe20000000000 */
[----:B------:R-:W-:-:S04]  /*2060*/  UIADD3 UR6, UR21, 0x28c60, URZ ;  /* 0x00028c6015067890 */ /* 0x000fc8000fffe03f */
[----:B------:R-:W-:Y:S01]  /*2070*/  ISETP.GE.AND P1, PT, R3, R0, PT ;  /* 0x000000000300720c */ /* 0x000fe20003f26270 */
[----:B------:R-:W-:-:S09]  /*2080*/  UPRMT UR6, UR40, 0x654, UR6 ;  /* 0x0000065428067896 */ /* 0x000fd20008000006 */
[----:B------:R-:W-:Y:S03]  /*2090*/  SYNCS.ARRIVE.TRANS64.RED.A1T0 RZ, [UR6], RZ ;  /* 0x000000ffffff79a7 */ /* 0x000fe60008100406 */
[----:B------:R-:W-:Y:S05]  /*20a0*/  @!P1 BRA `(.L_x_2189) ;  /* 0x0000000800d89947 */ /* 0x000fea0003800000 */
.L_x_2195:
[----:B------:R-:W-:Y:S01]  /*20b0*/  BAR.SYNC.DEFER_BLOCKING 0xe, 0x100 ;  /* 0x0384000000007b1d */ /* 0x000fe20000010000 */
[----:B-1----:R-:W-:Y:S01]  /*20c0*/  IMAD.U32 R5, RZ, RZ, UR38 ;  /* 0x00000026ff057e24 */ /* 0x002fe2000f8e00ff */
[----:B------:R-:W-:Y:S01]  /*20d0*/  UIADD3 UR38, UR38, 0x1, URZ ;  /* 0x0000000126267890 */ /* 0x000fe2000fffe03f */
[C---:B------:R-:W-:Y:S01]  /*20e0*/  ISETP.GT.AND P2, PT, R3.reuse, R0, PT ;  /* 0x000000000300720c */ /* 0x040fe20003f44270 */
[----:B------:R-:W-:Y:S02]  /*20f0*/  VIADD R3, R3, 0xffffffff ;  /* 0xffffffff03037836 */ /* 0x000fe40000000000 */
[----:B0-----:R-:W-:Y:S01]  /*2100*/  IMAD R4, R5, 0x40, R16 ;  /* 0x0000004005047824 */ /* 0x001fe200078e0210 */
        /* <DEDUP_REMOVED lines=137> */
.L_x_2190:
[----:B------:R-:W-:Y:S01]  /*29a0*/  ULEA UR21, UR38, UR41, 0x3 ;  /* 0x0000002926157291 */ /* 0x000fe2000f8e183f */
[----:B------:R-:W-:-:S05]  /*29b0*/  IMAD.U32 R4, RZ, RZ, UR37 ;  /* 0x00000025ff047e24 */ /* 0x000fca000f8e00ff */
[----:B------:R-:W-:-:S04]  /*29c0*/  SHF.L.U32 R4, R4, 0x1f, RZ ;  /* 0x0000001f04047819 */ /* 0x000fc800000006ff */
[----:B------:R0:W1:Y:S01]  /*29d0*/  SYNCS.PHASECHK.TRANS64.TRYWAIT P1, [UR21+0x28c50], R4 ;  /* 0x028c5004ff0075a7 */ /* 0x0000620008020155 */
[----:B------:R-:W-:Y:S05]  /*29e0*/  @!P0 BRA `(.L_x_2191) ;  /* 0x0000000000048947 */ /* 0x000fea0003800000 */
[----:B------:R-:W-:Y:S01]  /*29f0*/  BPT.TRAP 0x1 ;  /* 0x000000040000795c */ /* 0x000fe20000300000 */
.L_x_2191:
[----:B-1----:R-:W-:Y:S05]  /*2a00*/  @P1 BRA `(.L_x_2192) ;  /* 0x0000000000081947 */ /* 0x002fea0003800000 */
[----:B------:R-:W1:Y:S02]  /*2a10*/  SYNCS.PHASECHK.TRANS64.TRYWAIT P1, [UR21+0x28c50], R4 ;  /* 0x028c5004ff0075a7 */ /* 0x000e640008020155 */
[----:B-1----:R-:W-:Y:S05]  /*2a20*/  @!P1 BRA `(.L_x_2193) ;  /* 0x0000013000289947 */ /* 0x002fea0003800000 */
.L_x_2192:
        /* <DEDUP_REMOVED lines=26> */
.L_x_2194:
[----:B------:R-:W-:-:S04]  /*2bd0*/  UIADD3 UR6, UR21, 0x28c60, URZ ;  /* 0x00028c6015067890 */ /* 0x000fc8000fffe03f */
[----:B------:R-:W-:-:S09]  /*2be0*/  UPRMT UR6, UR40, 0x654, UR6 ;  /* 0x0000065428067896 */ /* 0x000fd20008000006 */
[----:B------:R-:W-:Y:S01]  /*2bf0*/  SYNCS.ARRIVE.TRANS64.RED.A1T0 RZ, [UR6], RZ ;  /* 0x000000ffffff79a7 */ /* 0x000fe20008100406 */
[----:B------:R-:W-:Y:S05]  /*2c00*/  @P2 BRA `(.L_x_2195) ;  /* 0xfffffff400282947 */ /* 0x000fea000383ffff */
.L_x_2189:
[----:B------:R-:W-:Y:S01]  /*2c10*/  BAR.SYNC.DEFER_BLOCKING 0xe, 0x100 ;  /* 0x0384000000007b1d */ /* 0x000fe20000010000 */
[----:B------:R-:W-:Y:S01]  /*2c20*/  MOV R3, UR38 ;  /* 0x0000002600037c02 */ /* 0x000fe20008000f00 */
[----:B------:R-:W-:Y:S01]  /*2c30*/  UIADD3 UR38, UR38, 0x1, URZ ;  /* 0x0000000126267890 */ /* 0x000fe2000fffe03f */
[----:B------:R-:W-:Y:S01]  /*2c40*/  PLOP3.LUT P0, PT, PT, PT, PT, 0x8, 0x0 ;  /* 0x000000000000781c */ /* 0x000fe20003f0e170 */
[----:B------:R-:W-:Y:S02]  /*2c50*/  IMAD.MOV.U32 R20, RZ, RZ, RZ ;  /* 0x000000ffff147224 */ /* 0x000fe400078e00ff */
[----:B------:R-:W-:Y:S01]  /*2c60*/  IMAD R0, R3, 0x40, R16 ;  /* 0x0000004003007824 */ /* 0x000fe200078e0210 */
[----:B------:R-:W-:-:S04]  /*2c70*/  UISETP.NE.AND UP0, UPT, UR38, 0x2, UPT ;  /* 0x000000022600788c */ /* 0x000fc8000bf05270 */
[----:B01----:R-:W-:Y:S01]  /*2c80*/  LEA R4, R0, UR41, 0x2 ;  /* 0x0000002900047c11 */ /* 0x003fe2000f8e10ff */
        /* <DEDUP_REMOVED lines=136> */
.L_x_2178:
[----:B------:R-:W-:Y:S01]  /*3510*/  ULDC UR4, c[0x0][0x448] ;  /* 0x0001120000047ab9 */ /* 0x000fe20000000800 */
[----:B------:R-:W-:Y:S02]  /*3520*/  UIADD3 UR7, UR45, 0x3f, URZ ;  /* 0x0000003f2d077890 */ /* 0x000fe4000fffe03f */
[----:B------:R-:W-:Y:S02]  /*3530*/  UISETP.NE.AND UP0, UPT, UR4, 0x1, UPT ;  /* 0x000000010400788c */ /* 0x000fe4000bf05270 */
[----:B------:R-:W-:Y:S01]  /*3540*/  UIADD3 UR10, UR48, 0x1, -UR50 ;  /* 0x00000001300a7890 */ /* 0x000fe2000fffe832 */
[----:B------:R-:W-:Y:S01]  /*3550*/  ULDC.64 UR4, c[0x0][0x9e0] ;  /* 0x0002780000047ab9 */ /* 0x000fe20000000a00 */
[----:B------:R-:W-:-:S07]  /*3560*/  UP2UR UR52, UPR, URZ, 0x1 ;  /* 0x000000013f347883 */ /* 0x000fce0008000000 */
        /* <DEDUP_REMOVED lines=9> */
[----:B------:R-:W-:-:S06]  /*3600*/  IMAD.U32 R0, RZ, RZ, UR4 ;  /* 0x00000004ff007e24 */ /* 0x000fcc000f8e00ff */
        /* <DEDUP_REMOVED lines=11> */
.L_x_2197:
[----:B------:R-:W-:-:S11]  /*36c0*/  UISETP.NE.AND UP0, UPT, UR5, 0x1, UPT ;  /* 0x000000010500788c */ /* 0x000fd6000bf05270 */
[----:B------:R-:W-:Y:S02]  /*36d0*/  @UP0 ULDC.64 UR10, c[0x0][0x9e8] ;  /* 0x00027a00000a0ab9 */ /* 0x000fe40000000a00 */
[----:B------:R-:W-:-:S04]  /*36e0*/  UIMAD.WIDE.U32 UR8, UR4, UR10, URZ ;  /* 0x0000000a040872a5 */ /* 0x000fc8000f8e003f */
[----:B------:R-:W-:-:S12]  /*36f0*/  @UP0 USHF.R.U32.HI UR4, URZ, UR11, UR9 ;  /* 0x0000000b3f040299 */ /* 0x000fd80008011609 */
.L_x_2198:
[----:B------:R-:W-:-:S06]  /*3700*/  UIMAD UR4, UR4, UR5, UR5 ;  /* 0x00000005040472a4 */ /* 0x000fcc000f8e0205 */
[----:B------:R-:W-:-:S07]  /*3710*/  VIMNMX R0, R0, UR4, PT ;  /* 0x0000000400007c48 */ /* 0x000fce000bfe0100 */
.L_x_2196:
[----:B------:R-:W-:Y:S01]  /*3720*/  UISETP.NE.AND UP0, UPT, UR52, URZ, UPT ;  /* 0x0000003f3400728c */ /* 0x000fe2000bf05270 */
[----:B------:R-:W-:Y:S01]  /*3730*/  VIADD R0, R0, 0x3f ;  /* 0x0000003f00007836 */ /* 0x000fe20000000000 */
[----:B------:R-:W-:-:S04]  /*3740*/  UMOV UR4, UR45 ;  /* 0x0000002d00047c82 */ /* 0x000fc80008000000 */
        /* <DEDUP_REMOVED lines=9> */
[----:B------:R-:W-:Y:S01]  /*37e0*/  UIADD3 UR4, UR4, UR48, -UR50 ;  /* 0x0000003004047290 */ /* 0x000fe2000fffe832 */
        /* <DEDUP_REMOVED lines=14> */
.L_x_2200:
[----:B------:R-:W-:-:S11]  /*38d0*/  UISETP.NE.AND UP0, UPT, UR5, 0x1, UPT ;  /* 0x000000010500788c */ /* 0x000fd6000bf05270 */
[----:B------:R-:W-:Y:S02]  /*38e0*/  @UP0 ULDC.64 UR10, c[0x0][0x9e8] ;  /* 0x00027a00000a0ab9 */ /* 0x000fe40000000a00 */
[----:B------:R-:W-:-:S04]  /*38f0*/  UIMAD.WIDE.U32 UR6, UR4, UR10, URZ ;  /* 0x0000000a040672a5 */ /* 0x000fc8000f8e003f */
[----:B------:R-:W-:-:S12]  /*3900*/  @UP0 USHF.R.U32.HI UR4, URZ, UR11, UR7 ;  /* 0x0000000b3f040299 */ /* 0x000fd80008011607 */
.L_x_2201:
[----:B------:R-:W-:-:S04]  /*3910*/  UIMAD UR4, UR4, UR5, URZ ;  /* 0x00000005040472a4 */ /* 0x000fc8000f8e023f */
[----:B------:R-:W-:-:S04]  /*3920*/  UISETP.LT.AND UP0, UPT, UR8, UR4, UPT ;  /* 0x000000040800728c */ /* 0x000fc8000bf01270 */
[----:B------:R-:W-:-:S12]  /*3930*/  USEL UR8, UR8, UR4, !UP0 ;  /* 0x0000000408087287 */ /* 0x000fd8000c000000 */
.L_x_2199:
[----:B------:R-:W-:Y:S01]  /*3940*/  USHF.R.S32.HI UR4, URZ, 0x1f, UR8 ;  /* 0x0000001f3f047899 */ /* 0x000fe20008011408 */
[----:B------:R-:W-:Y:S01]  /*3950*/  PLOP3.LUT P0, PT, PT, PT, PT, 0x80, 0x0 ;  /* 0x000000000000781c */ /* 0x000fe20003f0f070 */
[----:B------:R-:W-:Y:S01]  /*3960*/  IMAD.MOV.U32 R3, RZ, RZ, RZ ;  /* 0x000000ffff037224 */ /* 0x000fe200078e00ff */
[----:B------:R-:W-:Y:S01]  /*3970*/  CS2R R20, SRZ ;  /* 0x0000000000147805 */ /* 0x000fe2000001ff00 */
[----:B------:R-:W-:Y:S01]  /*3980*/  ULEA.HI UR4, UR4, UR8, URZ, 0x6 ;  /* 0x0000000804047291 */ /* 0x000fe2000f8f303f */
[----:B------:R-:W-:Y:S02]  /*3990*/  CS2R R150, SRZ ;  /* 0x0000000000967805 */ /* 0x000fe4000001ff00 */
        /* <DEDUP_REMOVED lines=16> */
[----:B------:R-:W-:Y:S02]  /*3aa0*/  ISETP.GT.AND P1, PT, R168, UR47, PT ;  /* 0x0000002fa8007c0c */ /* 0x000fe4000bf24270 */
        /* <DEDUP_REMOVED lines=82> */
.L_x_2202:
        /* <DEDUP_REMOVED lines=9> */
.L_x_2386:
[----:B------:R-:W-:Y:S05]  /*4060*/  @!P0 BRA `(.L_x_2204) ;  /* 0x0000000000048947 */ /* 0x000fea0003800000 */
[----:B------:R-:W-:Y:S01]  /*4070*/  BPT.TRAP 0x1 ;  /* 0x000000040000795c */ /* 0x000fe20000300000 */
.L_x_2204:
[----:B------:R-:W-:Y:S02]  /*4080*/  IMAD.U32 R7, RZ, RZ, UR38 ;  /* 0x00000026ff077e24 */ /* 0x000fe4000f8e00ff */
[----:B------:R-:W-:-:S03]  /*4090*/  IMAD.U32 R8, RZ, RZ, UR37 ;  /* 0x00000025ff087e24 */ /* 0x000fc6000f8e00ff */
[----:B------:R-:W-:Y:S02]  /*40a0*/  LEA R7, R7, UR41, 0x3 ;  /* 0x0000002907077c11 */ /* 0x000fe4000f8e18ff */
[----:B------:R-:W-:-:S04]  /*40b0*/  SHF.L.U32 R8, R8, 0x1f, RZ ;  /* 0x0000001f08087819 */ /* 0x000fc800000006ff */
[----:B------:R1:W2:Y:S01]  /*40c0*/  SYNCS.PHASECHK.TRANS64.TRYWAIT P1, [R7+URZ+0x28c30], R8 ;  /* 0x028c3008070075a7 */ /* 0x0002a2000802017f */
[----:B------:R-:W-:Y:S05]  /*40d0*/  @!P0 BRA `(.L_x_2205) ;  /* 0x0000000000048947 */ /* 0x000fea0003800000 */
[----:B------:R-:W-:Y:S01]  /*40e0*/  BPT.TRAP 0x1 ;  /* 0x000000040000795c */ /* 0x000fe20000300000 */
.L_x_2205:
[----:B--2---:R-:W-:Y:S05]  /*40f0*/  @P1 BRA `(.L_x_2206) ;  /* 0x0000000000081947 */ /* 0x004fea0003800000 */
[----:B------:R-:W2:Y:S02]  /*4100*/  SYNCS.PHASECHK.TRANS64.TRYWAIT P1, [R7+URZ+0x28c30], R8 ;  /* 0x028c3008070075a7 */ /* 0x000ea4000802017f */
[----:B--2---:R-:W-:Y:S05]  /*4110*/  @!P1 BRA `(.L_x_2207) ;  /* 0x00000118009c9947 */ /* 0x004fea0003800000 */
.L_x_2206:
        /* <DEDUP_REMOVED lines=40> */
.L_x_2208:
[----:B------:R-:W-:Y:S01]  /*43a0*/  UISETP.NE.AND UP1, UPT, UR52, URZ, UPT ;  /* 0x0000003f3400728c */ /* 0x000fe2000bf25270 */
[----:B------:R-:W-:Y:S01]  /*43b0*/  VIADD R3, R185, UR45 ;  /* 0x0000002db9037c36 */ /* 0x000fe20008000000 */
[----:B------:R-:W-:Y:S01]  /*43c0*/  R2UR UR6, R7 ;  /* 0x00000000070672ca */ /* 0x000fe200000e0000 */
[----:B------:R-:W-:Y:S01]  /*43d0*/  IMAD.MOV.U32 R5, RZ, RZ, -0x40 ;  /* 0xffffffc0ff057424 */ /* 0x000fe200078e00ff */
[----:B------:R-:W-:Y:S01]  /*43e0*/  UISETP.NE.AND UP0, UPT, UR51, URZ, UPT ;  /* 0x0000003f3300728c */ /* 0x000fe2000bf05270 */
[C---:B------:R-:W-:Y:S01]  /*43f0*/  LEA R12, R168.reuse, 0xffffffc0, 0x6 ;  /* 0xffffffc0a80c7811 */ /* 0x040fe200078e30ff */
[----:B------:R-:W-:Y:S01]  /*4400*/  ULDC UR22, c[0x0][0x9dc] ;  /* 0x0002770000167ab9 */ /* 0x000fe20000000800 */
[----:B------:R-:W-:Y:S01]  /*4410*/  PLOP3.LUT P1, PT, PT, PT, UP1, 0x80, 0x0 ;  /* 0x000000000000781c */ /* 0x000fe20003f2f018 */
[----:B------:R-:W-:Y:S01]  /*4420*/  IMAD R5, R168, R5, 0x41 ;  /* 0x00000041a8057424 */ /* 0x000fe200078e0205 */
[----:B------:R-:W-:Y:S01]  /*4430*/  PLOP3.LUT P2, PT, PT, PT, UP1, 0x80, 0x0 ;  /* 0x000000000000781c */ /* 0x000fe20003f4f018 */
[----:B------:R-:W-:Y:S01]  /*4440*/  ULDC UR14, c[0x0][0x9e0] ;  /* 0x00027800000e7ab9 */ /* 0x000fe20000000800 */
[----:B------:R-:W-:Y:S01]  /*4450*/  @UP1 ULDC UR7, c[0x0][0x44c] ;  /* 0x0001130000071ab9 */ /* 0x000fe20000000800 */
[----:B------:R-:W-:Y:S01]  /*4460*/  IADD3 R10, -R2, UR48, -R12 ;  /* 0x00000030020a7c10 */ /* 0x000fe2000fffe90c */
[----:B------:R-:W-:-:S02]  /*4470*/  VIADD R14, R5, 0xffffffff ;  /* 0xffffffff050e7836 */ /* 0x000fc40000000000 */
[----:B------:R-:W-:-:S04]  /*4480*/  UIADD3 UR6, UR6, 0x28c40, URZ ;  /* 0x00028c4006067890 */ /* 0x000fc8000fffe03f */
[----:B------:R-:W-:Y:S01]  /*4490*/  UPRMT UR6, UR40, 0x654, UR6 ;  /* 0x0000065428067896 */ /* 0x000fe20008000006 */
[----:B------:R-:W-:Y:S01]  /*44a0*/  @P1 IMAD.HI.U32 R4, R3, UR7, RZ ;  /* 0x0000000703041c27 */ /* 0x000fe2000f8e00ff */
[----:B------:R-:W-:Y:S01]  /*44b0*/  @UP1 ULDC UR7, c[0x0][0x450] ;  /* 0x0001140000071ab9 */ /* 0x000fe20000000800 */
[----:B------:R-:W-:-:S03]  /*44c0*/  PLOP3.LUT P1, PT, PT, PT, UP0, 0x40, 0x0 ;  /* 0x000000000000781c */ /* 0x000fc60003f2e808 */
[----:B------:R-:W-:Y:S02]  /*44d0*/  @P2 SHF.R.U32.HI R3, RZ, UR7, R4 ;  /* 0x00000007ff032c19 */ /* 0x000fe40008011604 */
[----:B------:R-:W-:Y:S01]  /*44e0*/  IADD3 R4, -R2, UR48, R5 ;  /* 0x0000003002047c10 */ /* 0x000fe2000fffe105 */
[----:B------:R-:W-:Y:S01]  /*44f0*/  SYNCS.ARRIVE.TRANS64.RED.A1T0 RZ, [UR6], RZ ;  /* 0x000000ffffff79a7 */ /* 0x000fe20008100406 */
[----:B------:R-:W-:Y:S01]  /*4500*/  ULOP3.LUT UR6, URZ, UR22, URZ, 0x33, !UPT ;  /* 0x000000163f067292 */ /* 0x000fe2000f8e333f */
[----:B------:R-:W0:Y:S02]  /*4510*/  SHFL.IDX PT, R6, R3, RZ, 0x1c1f ;  /* 0x001c1fff03067589 */ /* 0x000e2400000e0000 */
[----:B------:R-:W-:-:S04]  /*4520*/  VIADD R4, R4, -UR50 ;  /* 0x8000003204047c36 */ /* 0x000fc80008000000 */
[C---:B------:R-:W-:Y:S02]  /*4530*/  VIADD R11, R4.reuse, UR14 ;  /* 0x0000000e040b7c36 */ /* 0x040fe40008000000 */
[----:B------:R-:W-:-:S03]  /*4540*/  VIADD R13, R4, UR6 ;  /* 0x00000006040d7c36 */ /* 0x000fc60008000000 */
[----:B0-----:R-:W-:Y:S01]  /*4550*/  VIADDMNMX R4, R6, R11, R10, PT ;  /* 0x0000000b06047246 */ /* 0x001fe2000380010a */
[----:B------:R-:W-:Y:S01]  /*4560*/  IMAD.IADD R5, R13, 0x1, R6 ;  /* 0x000000010d057824 */ /* 0x000fe200078e0206 */
[----:B------:R-:W-:Y:S06]  /*4570*/  @P1 BRA `(.L_x_2209) ;  /* 0x0000000000641947 */ /* 0x000fec0003800000 */
[----:B------:R-:W-:Y:S01]  /*4580*/  IMAD.U32 R9, RZ, RZ, UR50 ;  /* 0x00000032ff097e24 */ /* 0x000fe2000f8e00ff */
[----:B------:R-:W-:Y:S04]  /*4590*/  BSSY B0, `(.L_x_2210) ;  /* 0x0000013000007945 */ /* 0x000fe80003800000 */
[----:B------:R-:W-:-:S04]  /*45a0*/  IADD3 R9, -R9, UR48, R6 ;  /* 0x0000003009097c10 */ /* 0x000fc8000fffe106 */
[----:B------:R-:W-:-:S13]  /*45b0*/  ISETP.GT.AND P1, PT, R9, -0x1, PT ;  /* 0xffffffff0900780c */ /* 0x000fda0003f24270 */
[----:B------:R-:W-:Y:S05]  /*45c0*/  @P1 BRA `(.L_x_2211) ;  /* 0x0000000000241947 */ /* 0x000fea0003800000 */
[----:B------:R-:W-:Y:S01]  /*45d0*/  ULDC UR6, c[0x0][0x9e4] ;  /* 0x0002790000067ab9 */ /* 0x000fe20000000800 */
[----:B------:R-:W-:Y:S02]  /*45e0*/  LOP3.LUT R9, RZ, R9, RZ, 0x33, !PT ;  /* 0x00000009ff097212 */ /* 0x000fe400078e33ff */
[----:B------:R-:W-:-:S04]  /*45f0*/  MOV R15, UR6 ;  /* 0x00000006000f7c02 */ /* 0x000fc80008000f00 */
[----:B------:R-:W-:-:S13]  /*4600*/  ISETP.NE.AND P1, PT, R15, 0x1, PT ;  /* 0x000000010f00780c */ /* 0x000fda0003f25270 */
[----:B------:R-:W0:Y:S02]  /*4610*/  @P1 LDC.64 R20, c[0x0][0x9e8] ;  /* 0x00027a00ff141b82 */ /* 0x000e240000000a00 */
[----:B0-----:R-:W-:-:S05]  /*4620*/  @P1 IMAD.HI.U32 R6, R9, R20, RZ ;  /* 0x0000001409061227 */ /* 0x001fca00078e00ff */
[----:B------:R-:W-:-:S04]  /*4630*/  @P1 SHF.R.U32.HI R9, RZ, R21, R6 ;  /* 0x00000015ff091219 */ /* 0x000fc80000011606 */
[----:B------:R-:W-:Y:S01]  /*4640*/  LOP3.LUT R9, RZ, R9, RZ, 0x33, !PT ;  /* 0x00000009ff097212 */ /* 0x000fe200078e33ff */
[----:B------:R-:W-:Y:S06]  /*4650*/  BRA `(.L_x_2212) ;  /* 0x0000000000187947 */ /* 0x000fec0003800000 */
.L_x_2211:
[----:B------:R-:W-:Y:S02]  /*4660*/  ULDC UR6, c[0x0][0x9e4] ;  /* 0x0002790000067ab9 */ /* 0x000fe40000000800 */
[----:B------:R-:W-:-:S05]  /*4670*/  IMAD.U32 R15, RZ, RZ, UR6 ;  /* 0x00000006ff0f7e24 */ /* 0x000fca000f8e00ff */
[----:B------:R-:W-:-:S13]  /*4680*/  ISETP.NE.AND P1, PT, R15, 0x1, PT ;  /* 0x000000010f00780c */ /* 0x000fda0003f25270 */
[----:B------:R-:W0:Y:S02]  /*4690*/  @P1 LDC.64 R20, c[0x0][0x9e8] ;  /* 0x00027a00ff141b82 */ /* 0x000e240000000a00 */
[----:B0-----:R-:W-:-:S05]  /*46a0*/  @P1 IMAD.HI.U32 R6, R9, R20, RZ ;  /* 0x0000001409061227 */ /* 0x001fca00078e00ff */
[----:B------:R-:W-:-:S07]  /*46b0*/  @P1 SHF.R.U32.HI R9, RZ, R21, R6 ;  /* 0x00000015ff091219 */ /* 0x000fce0000011606 */
.L_x_2212:
[----:B------:R-:W-:Y:S05]  /*46c0*/  BSYNC B0 ;  /* 0x0000000000007941 */ /* 0x000fea0003800000 */
.L_x_2210:
[----:B------:R-:W-:-:S04]  /*46d0*/  IMAD R9, R9, R15, -R12 ;  /* 0x0000000f09097224 */ /* 0x000fc800078e0a0c */
[----:B------:R-:W-:-:S05]  /*46e0*/  IMAD.IADD R9, R9, 0x1, -R2 ;  /* 0x0000000109097824 */ /* 0x000fca00078e0a02 */
[----:B------:R-:W-:Y:S02]  /*46f0*/  VIADDMNMX R4, R9, R15, R4, PT ;  /* 0x0000000f09047246 */ /* 0x000fe40003800104 */
[----:B------:R-:W-:-:S07]  /*4700*/  VIMNMX R5, R5, R9, !PT ;  /* 0x0000000905057248 */ /* 0x000fce0007fe0100 */
.L_x_2209:
[C---:B------:R-:W-:Y:S01]  /*4710*/  ISETP.GE.AND P2, PT, R14.reuse, 0x9, PT ;  /* 0x000000090e00780c */ /* 0x040fe20003f46270 */
[----:B------:R-:W-:Y:S01]  /*4720*/  UISETP.NE.AND UP0, UPT, UR51, URZ, UPT ;  /* 0x0000003f3300728c */ /* 0x000fe2000bf05270 */
        /* <DEDUP_REMOVED lines=11> */
[----:B------:R-:W-:Y:S02]  /*47e0*/  ISETP.LT.OR P3, PT, R4, 0x11, P3 ;  /* 0x000000110400780c */ /* 0x000fe40001f61670 */
[C---:B------:R-:W-:Y:S02]  /*47f0*/  ISETP.GT.AND P4, PT, R5.reuse, 0x9, !P6 ;  /* 0x000000090500780c */ /* 0x040fe40007784270 */
        /* <DEDUP_REMOVED lines=28> */
[C---:B------:R-:W-:Y:S02]  /*49c0*/  ISETP.GT.AND P3, PT, R5.reuse, 0x28, !P4 ;  /* 0x000000280500780c */ /* 0x040fe40006764270 */
        /* <DEDUP_REMOVED lines=27> */
[----:B------:R-:W-:Y:S02]  /*4b80*/  ISETP.GE.AND P6, PT, R14, 0x3a, PT ;  /* 0x0000003a0e00780c */ /* 0x000fe40003fc6270 */
[----:B------:R-:W0:Y:S02]  /*4b90*/  SHFL.IDX PT, R14, R3, 0x1, 0x1c1f ;  /* 0x003c1f00030e7f89 */ /* 0x000e2400000e0000 */
[----:B------:R-:W-:Y:S02]  /*4ba0*/  P2R R45, PR, RZ, 0x40 ;  /* 0x00000040ff2d7803 */ /* 0x000fe40000000000 */
[----:B------:R-:W-:-:S04]  /*4bb0*/  ISETP.GT.AND P6, PT, R5, 0x39, !P6 ;  /* 0x000000390500780c */ /* 0x000fc800077c4270 */
[----:B------:R-:W-:-:S04]  /*4bc0*/  ISETP.LT.OR P6, PT, R4, 0x3a, P6 ;  /* 0x0000003a0400780c */ /* 0x000fc800037c1670 */
[----:B------:R-:W-:Y:S02]  /*4bd0*/  FSEL R68, R53, -INF , !P6 ;  /* 0xff80000035447808 */ /* 0x000fe40007000000 */
[----:B------:R-:W-:Y:S02]  /*4be0*/  PLOP3.LUT P6, PT, PT, PT, UP0, 0x40, 0x0 ;  /* 0x000000000000781c */ /* 0x000fe40003fce808 */
[----:B0-----:R-:W-:Y:S01]  /*4bf0*/  VIADDMNMX R4, R14, R11, R10, PT ;  /* 0x0000000b0e047246 */ /* 0x001fe2000380010a */
[----:B------:R-:W-:-:S10]  /*4c00*/  IMAD.IADD R6, R13, 0x1, R14 ;  /* 0x000000010d067824 */ /* 0x000fd400078e020e */
[----:B------:R-:W-:Y:S05]  /*4c10*/  @P6 BRA `(.L_x_2213) ;  /* 0x0000000000646947 */ /* 0x000fea0003800000 */
[----:B------:R-:W-:Y:S01]  /*4c20*/  IMAD.U32 R3, RZ, RZ, UR50 ;  /* 0x00000032ff037e24 */ /* 0x000fe2000f8e00ff */
[----:B------:R-:W-:Y:S04]  /*4c30*/  BSSY B0, `(.L_x_2214) ;  /* 0x0000013000007945 */ /* 0x000fe80003800000 */
[----:B------:R-:W-:-:S04]  /*4c40*/  IADD3 R3, -R3, UR48, R14 ;  /* 0x0000003003037c10 */ /* 0x000fc8000fffe10e */
        /* <DEDUP_REMOVED lines=11> */
.L_x_2215:
[----:B------:R-:W-:Y:S02]  /*4d00*/  ULDC UR6, c[0x0][0x9e4] ;  /* 0x0002790000067ab9 */ /* 0x000fe40000000800 */
[----:B------:R-:W-:-:S05]  /*4d10*/  IMAD.U32 R5, RZ, RZ, UR6 ;  /* 0x00000006ff057e24 */ /* 0x000fca000f8e00ff */
[----:B------:R-:W-:-:S13]  /*4d20*/  ISETP.NE.AND P6, PT, R5, 0x1, PT ;  /* 0x000000010500780c */ /* 0x000fda0003fc5270 */
[----:B------:R-:W0:Y:S02]  /*4d30*/  @P6 LDC.64 R10, c[0x0][0x9e8] ;  /* 0x00027a00ff0a6b82 */ /* 0x000e240000000a00 */
[----:B0-----:R-:W-:-:S05]  /*4d40*/  @P6 IMAD.HI.U32 R10, R3, R10, RZ ;  /* 0x0000000a030a6227 */ /* 0x001fca00078e00ff */
[----:B------:R-:W-:-:S07]  /*4d50*/  @P6 SHF.R.U32.HI R3, RZ, R11, R10 ;  /* 0x0000000bff036219 */ /* 0x000fce000001160a */
.L_x_2216:
[----:B------:R-:W-:Y:S05]  /*4d60*/  BSYNC B0 ;  /* 0x0000000000007941 */ /* 0x000fea0003800000 */
.L_x_2214:
[----:B------:R-:W-:-:S04]  /*4d70*/  IMAD R3, R3, R5, -R12 ;  /* 0x0000000503037224 */ /* 0x000fc800078e0a0c */
[----:B------:R-:W-:-:S05]  /*4d80*/  IMAD.IADD R3, R3, 0x1, -R2 ;  /* 0x0000000103037824 */ /* 0x000fca00078e0a02 */
[----:B------:R-:W-:Y:S02]  /*4d90*/  VIADDMNMX R4, R3, R5, R4, PT ;  /* 0x0000000503047246 */ /* 0x000fe40003800104 */
[----:B------:R-:W-:-:S07]  /*4da0*/  VIMNMX R6, R6, R3, !PT ;  /* 0x0000000306067248 */ /* 0x000fce0007fe0100 */
.L_x_2213:
        /* <DEDUP_REMOVED lines=36> */
[----:B------:R-:W-:Y:S02]  /*4ff0*/  ISETP.NE.AND P6, PT, R9, RZ, PT ;  /* 0x000000ff0900720c */ /* 0x000fe40003fc5270 */
[----:B------:R-:W-:-:S02]  /*5000*/  ISETP.GT.AND P1, PT, R6, 0x19, !P1 ;  /* 0x000000190600780c */ /* 0x000fc40004f24270 */
[----:B------:R-:W-:Y:S02]  /*5010*/  ISETP.GT.AND P2, PT, R6, 0x8, !P2 ;  /* 0x000000080600780c */ /* 0x000fe40005744270 */
[----:B------:R-:W-:Y:S02]  /*5020*/  ISETP.LT.OR P1, PT, R4, 0x1a, P1 ;  /* 0x0000001a0400780c */ /* 0x000fe40000f21670 */
[----:B------:R-:W-:Y:S02]  /*5030*/  FMNMX.FTZ R9, R68, R3, !PT ;  /* 0x0000000344097209 */ /* 0x000fe40007810000 */
[----:B------:R-:W-:Y:S02]  /*5040*/  FSEL R39, R39, -INF , !P1 ;  /* 0xff80000027277808 */ /* 0x000fe40004800000 */
[----:B------:R-:W-:Y:S01]  /*5050*/  ISETP.NE.AND P1, PT, R37, RZ, PT ;  /* 0x000000ff2500720c */ /* 0x000fe20003f25270 */
[----:B------:R-:W0:Y:S01]  /*5060*/  SHFL.BFLY PT, R10, R9, 0x2, 0x1f ;  /* 0x0c401f00090a7f89 */ /* 0x000e2200000e0000 */
[----:B------:R-:W-:-:S02]  /*5070*/  ISETP.LT.OR P2, PT, R4, 0x9, P2 ;  /* 0x000000090400780c */ /* 0x000fc40001741670 */
[----:B------:R-:W-:Y:S02]  /*5080*/  ISETP.GT.AND P1, PT, R6, 0x20, !P1 ;  /* 0x000000200600780c */ /* 0x000fe40004f24270 */
[----:B------:R-:W-:Y:S02]  /*5090*/  FSEL R30, R30, -INF , !P2 ;  /* 0xff8000001e1e7808 */ /* 0x000fe40005000000 */
        /* <DEDUP_REMOVED lines=11> */
[----:B------:R-:W-:Y:S01]  /*5150*/  ISETP.NE.AND P6, PT, R45, RZ, PT ;  /* 0x000000ff2d00720c */ /* 0x000fe20003fc5270 */
        /* <DEDUP_REMOVED lines=10> */
[----:B------:R-:W-:-:S02]  /*5200*/  ISETP.GT.AND P3, PT, R6, 0x30, !P3 ;  /* 0x000000300600780c */ /* 0x000fc40005f64270 */
[----:B------:R-:W-:Y:S02]  /*5210*/  FMNMX.FTZ R3, R35, R10, !PT ;  /* 0x0000000a23037209 */ /* 0x000fe40007810000 */
[----:B------:R-:W-:Y:S02]  /*5220*/  ISETP.LT.OR P2, PT, R4, 0x2a, P2 ;  /* 0x0000002a0400780c */ /* 0x000fe40001741670 */
[----:B------:R-:W-:Y:S02]  /*5230*/  FMNMX.FTZ R10, R38, R3, !PT ;  /* 0x00000003260a7209 */ /* 0x000fe40007810000 */
[----:B0-----:R-:W-:Y:S02]  /*5240*/  FMNMX.FTZ R5, R11, R12, !PT ;  /* 0x0000000c0b057209 */ /* 0x001fe40007810000 */
[----:B------:R-:W-:Y:S02]  /*5250*/  FMNMX.FTZ R3, R39, R10, !PT ;  /* 0x0000000a27037209 */ /* 0x000fe40007810000 */
[C---:B------:R-:W-:Y:S01]  /*5260*/  FSETP.NEU.FTZ.AND P1, PT, R5.reuse, -INF , PT ;  /* 0xff8000000500780b */ /* 0x040fe20003f3d000 */
[----:B------:R-:W-:Y:S01]  /*5270*/  FMUL.FTZ R9, R5, UR10 ;  /* 0x0000000a05097c20 */ /* 0x000fe20008410000 */
[----:B------:R-:W-:-:S02]  /*5280*/  FMNMX.FTZ R10, R42, R3, !PT ;  /* 0x000000032a0a7209 */ /* 0x000fc40007810000 */
[C---:B------:R-:W-:Y:S02]  /*5290*/  ISETP.GT.AND P4, PT, R6.reuse, 0x31, !P4 ;  /* 0x000000310600780c */ /* 0x040fe40006784270 */
[----:B------:R-:W-:Y:S02]  /*52a0*/  FMNMX.FTZ R3, R43, R10, !PT ;  /* 0x0000000a2b037209 */ /* 0x000fe40007810000 */
[----:B------:R-:W-:Y:S02]  /*52b0*/  FSEL R9, R9, RZ, P1 ;  /* 0x000000ff09097208 */ /* 0x000fe40000800000 */
[C---:B------:R-:W-:Y:S02]  /*52c0*/  ISETP.GT.AND P5, PT, R6.reuse, 0x38, !P5 ;  /* 0x000000380600780c */ /* 0x040fe40006fa4270 */
[----:B------:R-:W-:Y:S01]  /*52d0*/  ISETP.GT.AND P1, PT, R6, 0x39, !P6 ;  /* 0x000000390600780c */ /* 0x000fe20007724270 */
[--C-:B------:R-:W-:Y:S01]  /*52e0*/  FFMA.FTZ R10, R24, UR10, -R9.reuse ;  /* 0x0000000a180a7c23 */ /* 0x100fe20008010809 */
[----:B------:R-:W-:Y:S01]  /*52f0*/  ISETP.LT.OR P3, PT, R4, 0x31, P3 ;  /* 0x000000310400780c */ /* 0x000fe20001f61670 */
[--C-:B------:R-:W-:Y:S01]  /*5300*/  FFMA.FTZ R11, R20, UR10, -R9.reuse ;  /* 0x0000000a140b7c23 */ /* 0x100fe20008010809 */
[----:B------:R-:W-:Y:S01]  /*5310*/  FSEL R47, R47, -INF , !P2 ;  /* 0xff8000002f2f7808 */ /* 0x000fe20005000000 */
[--C-:B------:R-:W-:Y:S01]  /*5320*/  FFMA.FTZ R12, R56, UR10, -R9.reuse ;  /* 0x0000000a380c7c23 */ /* 0x100fe20008010809 */
[----:B------:R-:W-:Y:S01]  /*5330*/  FMNMX.FTZ R6, R46, R3, !PT ;  /* 0x000000032e067209 */ /* 0x000fe20007810000 */
[----:B------:R-:W-:Y:S01]  /*5340*/  MUFU.EX2 R10, R10 ;  /* 0x0000000a000a7308 */ /* 0x000fe20000000800 */
[----:B------:R-:W-:Y:S01]  /*5350*/  ISETP.LT.OR P4, PT, R4, 0x32, P4 ;  /* 0x000000320400780c */ /* 0x000fe20002781670 */
[--C-:B------:R-:W-:Y:S01]  /*5360*/  FFMA.FTZ R14, R32, UR10, -R9.reuse ;  /* 0x0000000a200e7c23 */ /* 0x100fe20008010809 */
[----:B------:R-:W-:Y:S01]  /*5370*/  FSEL R50, R50, -INF , !P3 ;  /* 0xff80000032327808 */ /* 0x000fe20005800000 */
[--C-:B------:R-:W-:Y:S01]  /*5380*/  FFMA.FTZ R15, R58, UR10, -R9.reuse ;  /* 0x0000000a3a0f7c23 */ /* 0x100fe20008010809 */
[----:B------:R-:W-:Y:S01]  /*5390*/  FMNMX.FTZ R3, R47, R6, !PT ;  /* 0x000000062f037209 */ /* 0x000fe20007810000 */
[--C-:B------:R-:W-:Y:S01]  /*53a0*/  FFMA.FTZ R20, R36, UR10, -R9.reuse ;  /* 0x0000000a24147c23 */ /* 0x100fe20008010809 */
[----:B------:R-:W-:Y:S01]  /*53b0*/  ISETP.LT.OR P5, PT, R4, 0x39, P5 ;  /* 0x000000390400780c */ /* 0x000fe20002fa1670 */
[----:B------:R-:W0:Y:S01]  /*53c0*/  MUFU.EX2 R11, R11 ;  /* 0x0000000b000b7308 */ /* 0x000e220000000800 */
[----:B------:R-:W-:Y:S01]  /*53d0*/  FSEL R51, R51, -INF , !P4 ;  /* 0xff80000033337808 */ /* 0x000fe20006000000 */
[--C-:B------:R-:W-:Y:S01]  /*53e0*/  FFMA.FTZ R21, R60, UR10, -R9.reuse ;  /* 0x0000000a3c157c23 */ /* 0x100fe20008010809 */
[----:B------:R-:W-:Y:S01]  /*53f0*/  FMNMX.FTZ R6, R50, R3, !PT ;  /* 0x0000000332067209 */ /* 0x000fe20007810000 */
[--C-:B------:R-:W-:Y:S01]  /*5400*/  FFMA.FTZ R24, R40, UR10, -R9.reuse ;  /* 0x0000000a28187c23 */ /* 0x100fe20008010809 */
[----:B------:R-:W-:Y:S01]  /*5410*/  ISETP.LT.OR P1, PT, R4, 0x3a, P1 ;  /* 0x0000003a0400780c */ /* 0x000fe20000f21670 */
        /* <DEDUP_REMOVED lines=8> */
[----:B------:R-:W-:-:S02]  /*54a0*/  FFMA.FTZ R33, R66, UR10, -R9 ;  /* 0x0000000a42217c23 */ /* 0x000fc40008010809 */
[----:B------:R4:W-:Y:S01]  /*54b0*/  MUFU.EX2 R154, R6 ;  /* 0x00000006009a7308 */ /* 0x0009e20000000800 */
[----:B------:R-:W-:Y:S01]  /*54c0*/  FMNMX.FTZ R4, R55, R4, !PT ;  /* 0x0000000437047209 */ /* 0x000fe20007810000 */
[----:B---3--:R-:W-:Y:S01]  /*54d0*/  FFMA.FTZ R12, R44, UR10, -R9 ;  /* 0x0000000a2c0c7c23 */ /* 0x008fe20008010809 */
[----:B0-----:R-:W-:-:S03]  /*54e0*/  F2FP.F16.F32.PACK_AB R152, R11, R10 ;  /* 0x0000000a0b98723e */ /* 0x001fc600000000ff */
[----:B------:R-:W0:Y:S02]  /*54f0*/  SHFL.BFLY PT, R3, R4, 0x2, 0x1f ;  /* 0x0c401f0004037f89 */ /* 0x000e2400000e0000 */
[----:B------:R-:W-:Y:S08]  /*5500*/  MUFU.EX2 R29, R28 ;  /* 0x0000001c001d7308 */ /* 0x000ff00000000800 */
[----:B------:R-:W-:Y:S08]  /*5510*/  MUFU.EX2 R14, R14 ;  /* 0x0000000e000e7308 */ /* 0x000ff00000000800 */
[----:B------:R-:W3:Y:S01]  /*5520*/  MUFU.EX2 R15, R15 ;  /* 0x0000000f000f7308 */ /* 0x000ee20000000800 */
[----:B0-----:R-:W-:Y:S01]  /*5530*/  FMNMX.FTZ R3, R4, R3, !PT ;  /* 0x0000000304037209 */ /* 0x001fe20007810000 */
[----:B------:R-:W-:-:S06]  /*5540*/  FFMA.FTZ R4, R62, UR10, -R9 ;  /* 0x0000000a3e047c23 */ /* 0x000fcc0008010809 */
[----:B------:R-:W-:Y:S01]  /*5550*/  MUFU.EX2 R20, R20 ;  /* 0x0000001400147308 */ /* 0x000fe20000000800 */
[----:B----4-:R-:W0:Y:S07]  /*5560*/  SHFL.BFLY PT, R6, R3, 0x1, 0x1f ;  /* 0x0c201f0003067f89 */ /* 0x010e2e00000e0000 */
[----:B------:R4:W-:Y:S01]  /*5570*/  MUFU.EX2 R25, R4 ;  /* 0x0000000400197308 */ /* 0x0009e20000000800 */
[----:B---3--:R-:W-:-:S07]  /*5580*/  F2FP.F16.F32.PACK_AB R156, R15, R14 ;  /* 0x0000000e0f9c723e */ /* 0x008fce00000000ff */
[----:B------:R-:W3:Y:S08]  /*5590*/  MUFU.EX2 R21, R21 ;  /* 0x0000001500157308 */ /* 0x000ef00000000800 */
[----:B------:R-:W-:Y:S01]  /*55a0*/  MUFU.EX2 R24, R24 ;  /* 0x0000001800187308 */ /* 0x000fe20000000800 */
[----:B0-----:R-:W-:Y:S01]  /*55b0*/  FMNMX.FTZ R6, R3, R6, !PT ;  /* 0x0000000603067209 */ /* 0x001fe20007810000 */
[--C-:B------:R-:W-:Y:S01]  /*55c0*/  FFMA.FTZ R3, R52, UR10, -R9.reuse ;  /* 0x0000000a34037c23 */ /* 0x100fe20008010809 */
[----:B------:R-:W-:-:S02]  /*55d0*/  FFMA.FTZ R9, R68, UR10, -R9 ;  /* 0x0000000a44097c23 */ /* 0x000fc40008010809 */
[C---:B------:R-:W-:Y:S01]  /*55e0*/  FSETP.NEU.FTZ.AND P1, PT, R6.reuse, -INF , PT ;  /* 0xff8000000600780b */ /* 0x040fe20003f3d000 */
[----:B----4-:R-:W-:Y:S02]  /*55f0*/  FMUL.FTZ R4, R6, UR10 ;  /* 0x0000000a06047c20 */ /* 0x010fe40008410000 */
[----:B------:R-:W0:Y:S01]  /*5600*/  MUFU.EX2 R12, R12 ;  /* 0x0000000c000c7308 */ /* 0x000e220000000800 */
[----:B---3--:R-:W-:Y:S02]  /*5610*/  F2FP.F16.F32.PACK_AB R158, R21, R20 ;  /* 0x00000014159e723e */ /* 0x008fe400000000ff */
[----:B------:R-:W-:-:S05]  /*5620*/  FSEL R28, R4, RZ, P1 ;  /* 0x000000ff041c7208 */ /* 0x000fca0000800000 */
[----:B------:R3:W-:Y:S01]  /*5630*/  MUFU.EX2 R4, R9 ;  /* 0x0000000900047308 */ /* 0x0007e20000000800 */
[--C-:B------:R-:W-:Y:S01]  /*5640*/  FFMA.FTZ R26, R26, UR10, -R28.reuse ;  /* 0x0000000a1a1a7c23 */ /* 0x100fe2000801081c */
[--C-:B------:R-:W-:Y:S01]  /*5650*/  FFMA.FTZ R27, R27, UR10, -R28.reuse ;  /* 0x0000000a1b1b7c23 */ /* 0x100fe2000801081c */
[--C-:B------:R-:W-:Y:S01]  /*5660*/  FFMA.FTZ R30, R30, UR10, -R28.reuse ;  /* 0x0000000a1e1e7c23 */ /* 0x100fe2000801081c */
[--C-:B------:R-:W-:Y:S01]  /*5670*/  FFMA.FTZ R31, R31, UR10, -R28.reuse ;  /* 0x0000000a1f1f7c23 */ /* 0x100fe2000801081c */
[--C-:B------:R-:W-:Y:S01]  /*5680*/  FFMA.FTZ R34, R34, UR10, -R28.reuse ;  /* 0x0000000a22227c23 */ /* 0x100fe2000801081c */
[--C-:B------:R-:W-:Y:S01]  /*5690*/  FFMA.FTZ R35, R35, UR10, -R28.reuse ;  /* 0x0000000a23237c23 */ /* 0x100fe2000801081c */
[--C-:B------:R-:W-:Y:S01]  /*56a0*/  FFMA.FTZ R38, R38, UR10, -R28.reuse ;  /* 0x0000000a26267c23 */ /* 0x100fe2000801081c */
[----:B------:R-:W-:Y:S01]  /*56b0*/  MUFU.EX2 R26, R26 ;  /* 0x0000001a001a7308 */ /* 0x000fe20000000800 */
[----:B---3--:R-:W-:Y:S01]  /*56c0*/  FADD.FTZ R9, R10, R11 ;  /* 0x0000000b0a097221 */ /* 0x008fe20000010000 */
[--C-:B------:R-:W-:Y:S01]  /*56d0*/  FFMA.FTZ R39, R39, UR10, -R28.reuse ;  /* 0x0000000a27277c23 */ /* 0x100fe2000801081c */
[--C-:B------:R-:W-:Y:S01]  /*56e0*/  FFMA.FTZ R42, R42, UR10, -R28.reuse ;  /* 0x0000000a2a2a7c23 */ /* 0x100fe2000801081c */
[--C-:B------:R-:W-:Y:S01]  /*56f0*/  FFMA.FTZ R43, R43, UR10, -R28.reuse ;  /* 0x0000000a2b2b7c23 */ /* 0x100fe2000801081c */
[----:B------:R-:W-:Y:S01]  /*5700*/  FADD.FTZ R36, R154, R9 ;  /* 0x000000099a247221 */ /* 0x000fe20000010000 */
[--C-:B------:R-:W-:Y:S01]  /*5710*/  FFMA.FTZ R46, R46, UR10, -R28.reuse ;  /* 0x0000000a2e2e7c23 */ /* 0x100fe2000801081c */
[----:B------:R-:W-:Y:S01]  /*5720*/  FFMA.FTZ R47, R47, UR10, -R28 ;  /* 0x0000000a2f2f7c23 */ /* 0x000fe2000801081c */
[----:B------:R-:W3:Y:S01]  /*5730*/  MUFU.EX2 R27, R27 ;  /* 0x0000001b001b7308 */ /* 0x000ee20000000800 */
[----:B------:R-:W-:Y:S01]  /*5740*/  FADD.FTZ R37, R13, R36 ;  /* 0x000000240d257221 */ /* 0x000fe20000010000 */
[--C-:B------:R-:W-:Y:S01]  /*5750*/  FFMA.FTZ R50, R50, UR10, -R28.reuse ;  /* 0x0000000a32327c23 */ /* 0x100fe2000801081c */
[--C-:B------:R-:W-:Y:S01]  /*5760*/  FFMA.FTZ R51, R51, UR10, -R28.reuse ;  /* 0x0000000a33337c23 */ /* 0x100fe2000801081c */
[--C-:B------:R-:W-:Y:S01]  /*5770*/  FFMA.FTZ R54, R54, UR10, -R28.reuse ;  /* 0x0000000a36367c23 */ /* 0x100fe2000801081c */
[----:B------:R-:W-:Y:S01]  /*5780*/  FADD.FTZ R40, R14, R37 ;  /* 0x000000250e287221 */ /* 0x000fe20000010000 */
[----:B------:R-:W-:Y:S01]  /*5790*/  FFMA.FTZ R28, R55, UR10, -R28 ;  /* 0x0000000a371c7c23 */ /* 0x000fe2000801081c */
[----:B------:R-:W-:Y:S01]  /*57a0*/  F2FP.F16.F32.PACK_AB R154, R13, R154 ;  /* 0x0000009a0d9a723e */ /* 0x000fe200000000ff */
[----:B------:R-:W4:Y:S01]  /*57b0*/  MUFU.EX2 R30, R30 ;  /* 0x0000001e001e7308 */ /* 0x000f220000000800 */
[----:B------:R-:W-:Y:S01]  /*57c0*/  FADD.FTZ R37, R15, R40 ;  /* 0x000000280f257221 */ /* 0x000fe20000010000 */
[----:B0-----:R-:W-:-:S02]  /*57d0*/  F2FP.F16.F32.PACK_AB R162, R29, R12 ;  /* 0x0000000c1da2723e */ /* 0x001fc400000000ff */
[----:B------:R-:W-:Y:S01]  /*57e0*/  F2FP.F16.F32.PACK_AB R160, R25, R24 ;  /* 0x0000001819a0723e */ /* 0x000fe200000000ff */
[----:B------:R-:W-:-:S03]  /*57f0*/  FADD.FTZ R40, R20, R37 ;  /* 0x0000002514287221 */ /* 0x000fc60000010000 */
[----:B------:R-:W0:Y:S01]  /*5800*/  MUFU.EX2 R31, R31 ;  /* 0x0000001f001f7308 */ /* 0x000e220000000800 */
[----:B---3--:R-:W-:Y:S01]  /*5810*/  FADD.FTZ R9, R26, R27 ;  /* 0x0000001b1a097221 */ /* 0x008fe20000010000 */
[----:B------:R-:W-:Y:S01]  /*5820*/  FADD.FTZ R11, R21, R40 ;  /* 0x00000028150b7221 */ /* 0x000fe20000010000 */
[----:B------:R-:W-:-:S03]  /*5830*/  F2FP.F16.F32.PACK_AB R153, R27, R26 ;  /* 0x0000001a1b99723e */ /* 0x000fc600000000ff */
[----:B------:R-:W-:Y:S02]  /*5840*/  FADD.FTZ R14, R24, R11 ;  /* 0x0000000b180e7221 */ /* 0x000fe40000010000 */
[----:B------:R-:W3:Y:S01]  /*5850*/  MUFU.EX2 R34, R34 ;  /* 0x0000002200227308 */ /* 0x000ee20000000800 */
[----:B----4-:R-:W-:Y:S01]  /*5860*/  FADD.FTZ R36, R30, R9 ;  /* 0x000000091e247221 */ /* 0x010fe20000010000 */
[----:B------:R-:W-:-:S06]  /*5870*/  FADD.FTZ R13, R25, R14 ;  /* 0x0000000e190d7221 */ /* 0x000fcc0000010000 */
        /* <DEDUP_REMOVED lines=19> */
[----:B------:R-:W-:Y:S01]  /*59b0*/  FADD.FTZ R10, R12, R13 ;  /* 0x0000000d0c0a7221 */ /* 0x000fe20000010000 */
[----:B------:R-:W-:-:S03]  /*59c0*/  F2FP.F16.F32.PACK_AB R161, R43, R42 ;  /* 0x0000002a2ba1723e */ /* 0x000fc600000000ff */
[----:B------:R-:W-:Y:S02]  /*59d0*/  FADD.FTZ R29, R29, R10 ;  /* 0x0000000a1d1d7221 */ /* 0x000fe40000010000 */
[----:B------:R-:W-:Y:S01]  /*59e0*/  MUFU.EX2 R32, R32 ;  /* 0x0000002000207308 */ /* 0x000fe20000000800 */
[----:B---3--:R-:W-:-:S07]  /*59f0*/  FADD.FTZ R12, R46, R11 ;  /* 0x0000000b2e0c7221 */ /* 0x008fce0000010000 */
        /* <DEDUP_REMOVED lines=10> */
[----:B------:R-:W-:Y:S01]  /*5aa0*/  MUFU.EX2 R54, R54 ;  /* 0x0000003600367308 */ /* 0x000fe20000000800 */
[----:B----4-:R-:W-:Y:S01]  /*5ab0*/  F2FP.F16.F32.PACK_AB R165, R51, R50 ;  /* 0x0000003233a5723e */ /* 0x010fe200000000ff */
[----:B------:R-:W-:-:S04]  /*5ac0*/  FADD.FTZ R50, R50, R47 ;  /* 0x0000002f32327221 */ /* 0x000fc80000010000 */
[----:B------:R-:W-:Y:S02]  /*5ad0*/  FADD.FTZ R51, R51, R50 ;  /* 0x0000003233337221 */ /* 0x000fe40000010000 */
[----:B------:R-:W4:Y:S01]  /*5ae0*/  MUFU.EX2 R9, R28 ;  /* 0x0000001c00097308 */ /* 0x000f220000000800 */
[----:B---3--:R-:W-:Y:S01]  /*5af0*/  F2FP.F16.F32.PACK_AB R166, R4, R3 ;  /* 0x0000000304a6723e */ /* 0x008fe200000000ff */
[----:B------:R-:W-:-:S04]  /*5b00*/  FADD.FTZ R3, R3, R32 ;  /* 0x0000002003037221 */ /* 0x000fc80000010000 */
[----:B------:R-:W-:Y:S01]  /*5b10*/  FADD.FTZ R3, R4, R3 ;  /* 0x0000000304037221 */ /* 0x000fe20000010000 */
[----:B----4-:R-:W-:Y:S01]  /*5b20*/  F2FP.F16.F32.PACK_AB R167, R9, R54 ;  /* 0x0000003609a7723e */ /* 0x010fe200000000ff */
[----:B------:R-:W-:-:S04]  /*5b30*/  FADD.FTZ R54, R54, R51 ;  /* 0x0000003336367221 */ /* 0x000fc80000010000 */
[----:B------:R0:W-:Y:S01]  /*5b40*/  STSM.16.M88.4 [R22], R164 ;  /* 0x000000a416007844 */ /* 0x0001e20000000200 */
[----:B------:R-:W-:Y:S01]  /*5b50*/  FADD.FTZ R4, R9, R54 ;  /* 0x0000003609047221 */ /* 0x000fe20000010000 */
[----:B------:R-:W-:Y:S06]  /*5b60*/  @!P0 BRA `(.L_x_2217) ;  /* 0x0000000000048947 */ /* 0x000fec0003800000 */
[----:B------:R-:W-:Y:S01]  /*5b70*/  BPT.TRAP 0x1 ;  /* 0x000000040000795c */ /* 0x000fe20000300000 */
.L_x_2217:
[----:B------:R3:W4:Y:S01]  /*5b80*/  SYNCS.PHASECHK.TRANS64.TRYWAIT P1, [R7+URZ+0x28c50], R8 ;  /* 0x028c5008070075a7 */ /* 0x000722000802017f */
[----:B------:R-:W-:Y:S05]  /*5b90*/  @!P0 BRA `(.L_x_2218) ;  /* 0x0000000000048947 */ /* 0x000fea0003800000 */
[----:B------:R-:W-:Y:S01]  /*5ba0*/  BPT.TRAP 0x1 ;  /* 0x000000040000795c */ /* 0x000fe20000300000 */
.L_x_2218:
[----:B----4-:R-:W-:Y:S05]  /*5bb0*/  @P1 BRA `(.L_x_2219) ;  /* 0x0000000000081947 */ /* 0x010fea0003800000 */
[----:B------:R-:W4:Y:S02]  /*5bc0*/  SYNCS.PHASECHK.TRANS64.TRYWAIT P1, [R7+URZ+0x28c50], R8 ;  /* 0x028c5008070075a7 */ /* 0x000f24000802017f */
[----:B----4-:R-:W-:Y:S05]  /*5bd0*/  @!P1 BRA `(.L_x_2220) ;  /* 0x0000010000009947 */ /* 0x010fea0003800000 */
.L_x_2219:
        /* <DEDUP_REMOVED lines=34> */
.L_x_2221:
[----:B------:R-:W-:Y:S01]  /*5e00*/  R2UR UR6, R7 ;  /* 0x00000000070672ca */ /* 0x000fe200000e0000 */
[----:B------:R-:W-:Y:S01]  /*5e10*/  UISETP.NE.AND UP1, UPT, UR52, URZ, UPT ;  /* 0x0000003f3400728c */ /* 0x000fe2000bf25270 */
[----:B------:R-:W-:Y:S01]  /*5e20*/  VIADD R9, R168, 0xfffffffe ;  /* 0xfffffffea8097836 */ /* 0x000fe20000000000 */
[----:B------:R-:W-:-:S06]  /*5e30*/  UISETP.NE.AND UP0, UPT, UR51, URZ, UPT ;  /* 0x0000003f3300728c */ /* 0x000fcc000bf05270 */
[----:B------:R-:W-:-:S03]  /*5e40*/  PLOP3.LUT P1, PT, PT, PT, UP0, 0x40, 0x0 ;  /* 0x000000000000781c */ /* 0x000fc60003f2e808 */
[----:B------:R-:W-:Y:S01]  /*5e50*/  @UP1 ULDC UR15, c[0x0][0x450] ;  /* 0x00011400000f1ab9 */ /* 0x000fe20000000800 */
[----:B------:R-:W-:-:S04]  /*5e60*/  UIADD3 UR6, UR6, 0x28c60, URZ ;  /* 0x00028c6006067890 */ /* 0x000fc8000fffe03f */
[----:B------:R-:W-:-:S03]  /*5e70*/  UPRMT UR11, UR40, 0x654, UR6 ;  /* 0x00000654280b7896 */ /* 0x000fc60008000006 */
[----:B------:R-:W-:Y:S02]  /*5e80*/  @UP1 ULDC UR6, c[0x0][0x44c] ;  /* 0x0001130000061ab9 */ /* 0x000fe40000000800 */
[----:B------:R-:W-:-:S04]  /*5e90*/  UIMAD.WIDE.U32 UR6, UR45, UR6, URZ ;  /* 0x000000062d0672a5 */ /* 0x000fc8000f8e003f */
[----:B------:R-:W-:Y:S01]  /*5ea0*/  SYNCS.ARRIVE.TRANS64.RED.A1T0 RZ, [UR11], RZ ;  /* 0x000000ffffff79a7 */ /* 0x000fe2000810040b */
[----:B------:R-:W-:Y:S01]  /*5eb0*/  UMOV UR11, UR45 ;  /* 0x0000002d000b7c82 */ /* 0x000fe20008000000 */
[----:B------:R-:W-:-:S04]  /*5ec0*/  @UP1 USHF.R.U32.HI UR11, URZ, UR15, UR7 ;  /* 0x0000000f3f0b1299 */ /* 0x000fc80008011607 */
[----:B------:R-:W-:-:S04]  /*5ed0*/  UIADD3 UR6, UR11, UR48, -UR50 ;  /* 0x000000300b067290 */ /* 0x000fc8000fffe832 */
[----:B------:R-:W-:Y:S01]  /*5ee0*/  UIADD3 UR11, UR6, UR14, URZ ;  /* 0x0000000e060b7290 */ /* 0x000fe2000fffe03f */
[----:B------:R-:W-:Y:S11]  /*5ef0*/  @P1 BRA `(.L_x_2222) ;  /* 0x00000000004c1947 */ /* 0x000ff60003800000 */
[----:B------:R-:W-:Y:S01]  /*5f00*/  ISETP.LT.AND P1, PT, RZ, UR6, PT ;  /* 0x00000006ff007c0c */ /* 0x000fe2000bf21270 */
[----:B------:R-:W-:-:S12]  /*5f10*/  UIADD3 UR18, UR6, -0x1, URZ ;  /* 0xffffffff06127890 */ /* 0x000fd8000fffe03f */
[----:B------:R-:W-:Y:S05]  /*5f20*/  @P1 BRA `(.L_x_2223) ;  /* 0x0000000000201947 */ /* 0x000fea0003800000 */
[----:B------:R-:W-:Y:S01]  /*5f30*/  ULDC UR19, c[0x0][0x9e4] ;  /* 0x0002790000137ab9 */ /* 0x000fe20000000800 */
[----:B------:R-:W-:Y:S02]  /*5f40*/  UIADD3 UR18, -UR6, URZ, URZ ;  /* 0x0000003f06127290 */ /* 0x000fe4000fffe13f */
[----:B------:R-:W-:-:S11]  /*5f50*/  UISETP.NE.AND UP0, UPT, UR19, 0x1, UPT ;  /* 0x000000011300788c */ /* 0x000fd6000bf05270 */
[----:B------:R-:W-:Y:S02]  /*5f60*/  @UP0 ULDC.64 UR6, c[0x0][0x9e8] ;  /* 0x00027a0000060ab9 */ /* 0x000fe40000000a00 */
[----:B------:R-:W-:-:S04]  /*5f70*/  UIMAD.WIDE.U32 UR14, UR18, UR6, URZ ;  /* 0x00000006120e72a5 */ /* 0x000fc8000f8e003f */
[----:B------:R-:W-:-:S04]  /*5f80*/  @UP0 USHF.R.U32.HI UR18, URZ, UR7, UR15 ;  /* 0x000000073f120299 */ /* 0x000fc8000801160f */
[----:B------:R-:W-:Y:S01]  /*5f90*/  ULOP3.LUT UR18, URZ, UR18, URZ, 0x33, !UPT ;  /* 0x000000123f127292 */ /* 0x000fe2000f8e333f */
[----:B------:R-:W-:Y:S11]  /*5fa0*/  BRA `(.L_x_2224) ;  /* 0x0000000000147947 */ /* 0x000ff60003800000 */
.L_x_2223:
[----:B------:R-:W-:Y:S02]  /*5fb0*/  ULDC UR19, c[0x0][0x9e4] ;  /* 0x0002790000137ab9 */ /* 0x000fe40000000800 */
[----:B------:R-:W-:-:S11]  /*5fc0*/  UISETP.NE.AND UP0, UPT, UR19, 0x1, UPT ;  /* 0x000000011300788c */ /* 0x000fd6000bf05270 */
[----:B------:R-:W-:Y:S02]  /*5fd0*/  @UP0 ULDC.64 UR6, c[0x0][0x9e8] ;  /* 0x00027a0000060ab9 */ /* 0x000fe40000000a00 */
[----:B------:R-:W-:-:S04]  /*5fe0*/  UIMAD.WIDE.U32 UR14, UR18, UR6, URZ ;  /* 0x00000006120e72a5 */ /* 0x000fc8000f8e003f */
[----:B------:R-:W-:-:S12]  /*5ff0*/  @UP0 USHF.R.U32.HI UR18, URZ, UR7, UR15 ;  /* 0x000000073f120299 */ /* 0x000fd8000801160f */
.L_x_2224:
[----:B------:R-:W-:-:S04]  /*6000*/  UIMAD UR18, UR18, UR19, UR19 ;  /* 0x00000013121272a4 */ /* 0x000fc8000f8e0213 */
[----:B------:R-:W-:-:S04]  /*6010*/  UISETP.LT.AND UP0, UPT, UR11, UR18, UPT ;  /* 0x000000120b00728c */ /* 0x000fc8000bf01270 */
[----:B------:R-:W-:-:S12]  /*6020*/  USEL UR11, UR11, UR18, UP0 ;  /* 0x000000120b0b7287 */ /* 0x000fd80008000000 */
.L_x_2222:
        /* <DEDUP_REMOVED lines=14> */
.L_x_2244:
[----:B------:R-:W-:-:S04]  /*6110*/  UIADD3 UR38, UR26, 0x1, URZ ;  /* 0x000000011a267890 */ /* 0x000fc8000fffe03f */
[----:B------:R-:W-:-:S04]  /*6120*/  UISETP.NE.AND UP0, UPT, UR38, 0x2, UPT ;  /* 0x000000022600788c */ /* 0x000fc8000bf05270 */
[----:B------:R-:W-:Y:S02]  /*6130*/  USEL UR6, URZ, 0x1, UP0 ;  /* 0x000000013f067887 */ /* 0x000fe40008000000 */
[----:B------:R-:W-:Y:S02]  /*6140*/  USEL UR38, UR38, URZ, UP0 ;  /* 0x0000003f26267287 */ /* 0x000fe40008000000 */
[----:B------:R-:W-:Y:S01]  /*6150*/  ULOP3.LUT UR37, UR37, UR6, URZ, 0x3c, !UPT ;  /* 0x0000000625257292 */ /* 0x000fe2000f8e3c3f */
[----:B------:R-:W-:Y:S11]  /*6160*/  @!P0 BRA `(.L_x_2226) ;  /* 0x0000000000048947 */ /* 0x000ff60003800000 */
[----:B------:R-:W-:Y:S01]  /*6170*/  BPT.TRAP 0x1 ;  /* 0x000000040000795c */ /* 0x000fe20000300000 */
.L_x_2226:
[----:B------:R-:W-:Y:S01]  /*6180*/  ULEA UR21, UR38, UR41, 0x3 ;  /* 0x0000002926157291 */ /* 0x000fe2000f8e183f */
[----:B-1234-:R-:W-:-:S05]  /*6190*/  IMAD.U32 R8, RZ, RZ, UR37 ;  /* 0x00000025ff087e24 */ /* 0x01efca000f8e00ff */
[----:B------:R-:W-:-:S04]  /*61a0*/  SHF.L.U32 R8, R8, 0x1f, RZ ;  /* 0x0000001f08087819 */ /* 0x000fc800000006ff */
[----:B------:R1:W2:Y:S01]  /*61b0*/  SYNCS.PHASECHK.TRANS64.TRYWAIT P1, [UR21+0x28c30], R8 ;  /* 0x028c3008ff0075a7 */ /* 0x0002a20008020155 */
[----:B------:R-:W-:Y:S05]  /*61c0*/  @!P0 BRA `(.L_x_2227) ;  /* 0x0000000000048947 */ /* 0x000fea0003800000 */
[----:B------:R-:W-:Y:S01]  /*61d0*/  BPT.TRAP 0x1 ;  /* 0x000000040000795c */ /* 0x000fe20000300000 */
.L_x_2227:
[----:B--2---:R-:W-:Y:S05]  /*61e0*/  @P1 BRA `(.L_x_2228) ;  /* 0x0000000000081947 */ /* 0x004fea0003800000 */
[----:B------:R-:W2:Y:S02]  /*61f0*/  SYNCS.PHASECHK.TRANS64.TRYWAIT P1, [UR21+0x28c30], R8 ;  /* 0x028c3008ff0075a7 */ /* 0x000ea40008020155 */
[----:B--2---:R-:W-:Y:S05]  /*6200*/  @!P1 BRA `(.L_x_2229) ;  /* 0x000000f800889947 */ /* 0x004fea0003800000 */
.L_x_2228:
[----:B------:R-:W-:Y:S01]  /*6210*/  R2UR UR18, R0 ;  /* 0x00000000001272ca */ /* 0x000fe200000e0000 */
[----:B0-----:R-:W-:Y:S01]  /*6220*/  WARPGROUP.ARRIVE ;  /* 0x00000000000079c5 */ /* 0x001fe20000000000 */
        /* <DEDUP_REMOVED lines=21> */
.L_x_2230:
[----:B------:R-:W-:Y:S01]  /*6380*/  UISETP.NE.AND UP1, UPT, UR52, URZ, UPT ;  /* 0x0000003f3400728c */ /* 0x000fe2000bf25270 */
[----:B------:R-:W-:Y:S01]  /*6390*/  VIADD R12, R185, UR45 ;  /* 0x0000002db90c7c36 */ /* 0x000fe20008000000 */
[----:B------:R-:W-:Y:S01]  /*63a0*/  UISETP.NE.AND UP0, UPT, UR51, URZ, UPT ;  /* 0x0000003f3300728c */ /* 0x000fe2000bf05270 */
[----:B------:R-:W-:-:S03]  /*63b0*/  IMAD.U32 R7, RZ, RZ, UR50 ;  /* 0x00000032ff077e24 */ /* 0x000fc6000f8e00ff */
[----:B------:R-:W-:Y:S02]  /*63c0*/  PLOP3.LUT P1, PT, PT, PT, UP1, 0x80, 0x0 ;  /* 0x000000000000781c */ /* 0x000fe40003f2f018 */
[----:B------:R-:W-:-:S03]  /*63d0*/  PLOP3.LUT P2, PT, PT, PT, UP1, 0x80, 0x0 ;  /* 0x000000000000781c */ /* 0x000fc60003f4f018 */
[----:B------:R-:W-:Y:S01]  /*63e0*/  @UP1 ULDC UR6, c[0x0][0x44c] ;  /* 0x0001130000061ab9 */ /* 0x000fe20000000800 */
[----:B------:R-:W-:-:S07]  /*63f0*/  @UP1 ULDC UR7, c[0x0][0x450] ;  /* 0x0001140000071ab9 */ /* 0x000fce0000000800 */
[----:B--2---:R-:W-:Y:S01]  /*6400*/  @P1 IMAD.HI.U32 R5, R12, UR6, RZ ;  /* 0x000000060c051c27 */ /* 0x004fe2000f8e00ff */
[----:B------:R-:W-:Y:S01]  /*6410*/  UIADD3 UR6, UR21, 0x28c40, URZ ;  /* 0x00028c4015067890 */ /* 0x000fe2000fffe03f */
[----:B------:R-:W-:-:S03]  /*6420*/  PLOP3.LUT P1, PT, PT, PT, UP0, 0x40, 0x0 ;  /* 0x000000000000781c */ /* 0x000fc60003f2e808 */
[----:B------:R-:W-:Y:S01]  /*6430*/  @P2 SHF.R.U32.HI R12, RZ, UR7, R5 ;  /* 0x00000007ff0c2c19 */ /* 0x000fe20008011605 */
[----:B------:R-:W-:Y:S01]  /*6440*/  UPRMT UR6, UR40, 0x654, UR6 ;  /* 0x0000065428067896 */ /* 0x000fe20008000006 */
[----:B------:R-:W-:-:S03]  /*6450*/  IMAD.SHL.U32 R5, R9, 0x40, RZ ;  /* 0x0000004009057824 */ /* 0x000fc600078e00ff */
[----:B------:R-:W0:Y:S02]  /*6460*/  SHFL.IDX PT, R13, R12, RZ, 0x1c1f ;  /* 0x001c1fff0c0d7589 */ /* 0x000e2400000e0000 */
[----:B------:R-:W-:-:S03]  /*6470*/  IADD3 R6, -R2, 0x1, -R5 ;  /* 0x0000000102067810 */ /* 0x000fc60007ffe905 */
[----:B------:R-:W-:Y:S01]  /*6480*/  SYNCS.ARRIVE.TRANS64.RED.A1T0 RZ, [UR6], RZ ;  /* 0x000000ffffff79a7 */ /* 0x000fe20008100406 */
[----:B------:R-:W-:Y:S01]  /*6490*/  ULOP3.LUT UR6, URZ, UR22, URZ, 0x33, !UPT ;  /* 0x000000163f067292 */ /* 0x000fe2000f8e333f */
[----:B------:R-:W-:-:S05]  /*64a0*/  IADD3 R6, -R7, UR48, R6 ;  /* 0x0000003007067c10 */ /* 0x000fca000fffe106 */
[C---:B------:R-:W-:Y:S02]  /*64b0*/  VIADD R20, R6.reuse, UR25 ;  /* 0x0000001906147c36 */ /* 0x040fe40008000000 */
[----:B------:R-:W-:Y:S02]  /*64c0*/  VIADD R206, R6, UR6 ;  /* 0x0000000606ce7c36 */ /* 0x000fe40008000000 */
[----:B0-----:R-:W-:Y:S02]  /*64d0*/  IMAD.IADD R14, R20, 0x1, R13 ;  /* 0x00000001140e7824 */ /* 0x001fe400078e020d */
[----:B------:R-:W-:Y:S01]  /*64e0*/  IMAD.IADD R15, R13, 0x1, R206 ;  /* 0x000000010d0f7824 */ /* 0x000fe200078e02ce */
[----:B------:R-:W-:Y:S06]  /*64f0*/  @P1 BRA `(.L_x_2231) ;  /* 0x00000000005c1947 */ /* 0x000fec0003800000 */
[----:B------:R-:W-:Y:S01]  /*6500*/  IMAD.U32 R6, RZ, RZ, UR50 ;  /* 0x00000032ff067e24 */ /* 0x000fe2000f8e00ff */
[----:B------:R-:W-:Y:S04]  /*6510*/  BSSY B0, `(.L_x_2232) ;  /* 0x0000011000007945 */ /* 0x000fe80003800000 */
[----:B------:R-:W-:-:S04]  /*6520*/  IADD3 R13, -R6, UR48, R13 ;  /* 0x00000030060d7c10 */ /* 0x000fc8000fffe10d */
        /* <DEDUP_REMOVED lines=10> */
.L_x_2233:
[----:B------:R-:W-:-:S05]  /*65d0*/  IMAD.U32 R208, RZ, RZ, UR24 ;  /* 0x00000018ffd07e24 */ /* 0x000fca000f8e00ff */
[----:B------:R-:W-:-:S13]  /*65e0*/  ISETP.NE.AND P1, PT, R208, 0x1, PT ;  /* 0x00000001d000780c */ /* 0x000fda0003f25270 */
[----:B------:R-:W0:Y:S02]  /*65f0*/  @P1 LDC.64 R6, c[0x0][0x9e8] ;  /* 0x00027a00ff061b82 */ /* 0x000e240000000a00 */
[----:B0-----:R-:W-:-:S05]  /*6600*/  @P1 IMAD.HI.U32 R6, R13, R6, RZ ;  /* 0x000000060d061227 */ /* 0x001fca00078e00ff */
[----:B------:R-:W-:-:S07]  /*6610*/  @P1 SHF.R.U32.HI R13, RZ, R7, R6 ;  /* 0x00000007ff0d1219 */ /* 0x000fce0000011606 */
.L_x_2234:
[----:B------:R-:W-:Y:S05]  /*6620*/  BSYNC B0 ;  /* 0x0000000000007941 */ /* 0x000fea0003800000 */
.L_x_2232:
[----:B------:R-:W-:-:S04]  /*6630*/  IMAD R13, R13, R208, -R5 ;  /* 0x000000d00d0d7224 */ /* 0x000fc800078e0a05 */
[----:B------:R-:W-:-:S05]  /*6640*/  IMAD.IADD R13, R13, 0x1, -R2 ;  /* 0x000000010d0d7824 */ /* 0x000fca00078e0a02 */
[----:B------:R-:W-:Y:S02]  /*6650*/  VIADDMNMX R14, R13, R208, R14, PT ;  /* 0x000000d00d0e7246 */ /* 0x000fe4000380010e */
[----:B------:R-:W-:-:S07]  /*6660*/  VIMNMX R15, R15, R13, !PT ;  /* 0x0000000d0f0f7248 */ /* 0x000fce0007fe0100 */
.L_x_2231:
[----:B------:R-:W-:Y:S01]  /*6670*/  ISETP.GT.AND P1, PT, R9, -0x1, PT ;  /* 0xffffffff0900780c */ /* 0x000fe20003f24270 */
[----:B------:R-:W0:Y:S01]  /*6680*/  SHFL.IDX PT, R7, R12, 0x1, 0x1c1f ;  /* 0x003c1f000c077f89 */ /* 0x000e2200000e0000 */
        /* <DEDUP_REMOVED lines=11> */
[C---:B------:R-:W-:Y:S01]  /*6740*/  ISETP.GT.AND P3, PT, R15.reuse, 0x10, P1 ;  /* 0x000000100f00780c */ /* 0x040fe20000f64270 */
[----:B0-----:R-:W-:Y:S01]  /*6750*/  IMAD.IADD R12, R20, 0x1, R7 ;  /* 0x00000001140c7824 */ /* 0x001fe200078e0207 */
        /* <DEDUP_REMOVED lines=53> */
.L_x_2237:
[----:B------:R-:W-:-:S05]  /*6ab0*/  IMAD.U32 R20, RZ, RZ, UR24 ;  /* 0x00000018ff147e24 */ /* 0x000fca000f8e00ff */
[----:B------:R-:W-:-:S13]  /*6ac0*/  ISETP.NE.AND P2, PT, R20, 0x1, PT ;  /* 0x000000011400780c */ /* 0x000fda0003f45270 */
[----:B------:R-:W0:Y:S02]  /*6ad0*/  @P2 LDC.64 R6, c[0x0][0x9e8] ;  /* 0x00027a00ff062b82 */ /* 0x000e240000000a00 */
[----:B0-----:R-:W-:-:S05]  /*6ae0*/  @P2 IMAD.HI.U32 R6, R15, R6, RZ ;  /* 0x000000060f062227 */ /* 0x001fca00078e00ff */
[----:B------:R-:W-:-:S07]  /*6af0*/  @P2 SHF.R.U32.HI R15, RZ, R7, R6 ;  /* 0x00000007ff0f2219 */ /* 0x000fce0000011606 */
.L_x_2238:
[----:B------:R-:W-:Y:S05]  /*6b00*/  BSYNC B0 ;  /* 0x0000000000007941 */ /* 0x000fea0003800000 */
.L_x_2236:
[----:B------:R-:W-:-:S04]  /*6b10*/  IMAD R5, R15, R20, -R5 ;  /* 0x000000140f057224 */ /* 0x000fc800078e0a05 */
[----:B------:R-:W-:-:S05]  /*6b20*/  IMAD.IADD R5, R5, 0x1, -R2 ;  /* 0x0000000105057824 */ /* 0x000fca00078e0a02 */
[----:B------:R-:W-:Y:S02]  /*6b30*/  VIADDMNMX R12, R5, R20, R12, PT ;  /* 0x00000014050c7246 */ /* 0x000fe4000380010c */
[----:B------:R-:W-:-:S07]  /*6b40*/  VIMNMX R14, R14, R5, !PT ;  /* 0x000000050e0e7248 */ /* 0x000fce0007fe0100 */
.L_x_2235:
        /* <DEDUP_REMOVED lines=34> */
[----:B------:R-:W0:Y:S01]  /*6d70*/  SHFL.BFLY PT, R5, R6, 0x2, 0x1f ;  /* 0x0c401f0006057f89 */ /* 0x000e2200000e0000 */
        /* <DEDUP_REMOVED lines=12> */
[----:B0-----:R-:W-:Y:S02]  /*6e40*/  FMNMX.FTZ R7, R6, R5, !PT ;  /* 0x0000000506077209 */ /* 0x001fe40007810000 */
[----:B------:R-:W-:Y:S02]  /*6e50*/  FMNMX.FTZ R6, R154, R11, !PT ;  /* 0x0000000b9a067209 */ /* 0x000fe40007810000 */
[----:B------:R-:W-:Y:S01]  /*6e60*/  ISETP.LT.OR P5, PT, R12, 0x22, P5 ;  /* 0x000000220c00780c */ /* 0x000fe20002fa1670 */
[----:B------:R-:W0:Y:S01]  /*6e70*/  SHFL.BFLY PT, R20, R7, 0x1, 0x1f ;  /* 0x0c201f0007147f89 */ /* 0x000e2200000e0000 */
[----:B------:R-:W-:-:S02]  /*6e80*/  ISETP.GT.AND P6, PT, R14, 0x29, P1 ;  /* 0x000000290e00780c */ /* 0x000fc40000fc4270 */
[----:B------:R-:W-:Y:S02]  /*6e90*/  ISETP.LT.OR P4, PT, R12, 0x29, P4 ;  /* 0x000000290c00780c */ /* 0x000fe40002781670 */
[----:B------:R-:W-:Y:S02]  /*6ea0*/  FSEL R171, R171, -INF , !P5 ;  /* 0xff800000abab7808 */ /* 0x000fe40006800000 */
[----:B------:R-:W-:Y:S02]  /*6eb0*/  ISETP.GT.AND P2, PT, R14, 0x30, P1 ;  /* 0x000000300e00780c */ /* 0x000fe40000f44270 */
[----:B------:R-:W-:Y:S02]  /*6ec0*/  FSEL R174, R174, -INF , !P4 ;  /* 0xff800000aeae7808 */ /* 0x000fe40006000000 */
[----:B------:R-:W-:Y:S02]  /*6ed0*/  ISETP.LT.OR P6, PT, R12, 0x2a, P6 ;  /* 0x0000002a0c00780c */ /* 0x000fe400037c1670 */
[----:B------:R-:W-:-:S02]  /*6ee0*/  ISETP.GT.AND P5, PT, R14, 0x31, P1 ;  /* 0x000000310e00780c */ /* 0x000fc40000fa4270 */
[----:B------:R-:W-:Y:S02]  /*6ef0*/  ISETP.LT.OR P2, PT, R12, 0x31, P2 ;  /* 0x000000310c00780c */ /* 0x000fe40001741670 */
[----:B------:R-:W-:Y:S02]  /*6f00*/  FSEL R175, R175, -INF , !P6 ;  /* 0xff800000afaf7808 */ /* 0x000fe40007000000 */
[----:B------:R-:W-:Y:S02]  /*6f10*/  ISETP.GT.AND P4, PT, R14, 0x38, P1 ;  /* 0x000000380e00780c */ /* 0x000fe40000f84270 */
[----:B------:R-:W-:Y:S02]  /*6f20*/  ISETP.LT.OR P5, PT, R12, 0x32, P5 ;  /* 0x000000320c00780c */ /* 0x000fe40002fa1670 */
[----:B------:R-:W-:Y:S02]  /*6f30*/  FSEL R178, R178, -INF , !P2 ;  /* 0xff800000b2b27808 */ /* 0x000fe40005000000 */
        /* <DEDUP_REMOVED lines=20> */
[----:B------:R-:W-:Y:S01]  /*7080*/  IMAD.MOV R177, RZ, RZ, -R17 ;  /* 0x000000ffffb17224 */ /* 0x000fe200078e0a11 */
[----:B------:R-:W-:Y:S01]  /*7090*/  FSEL R182, R182, -INF , !P4 ;  /* 0xff800000b6b67808 */ /* 0x000fe20006000000 */
[--C-:B------:R-:W-:Y:S01]  /*70a0*/  FFMA.FTZ R14, R164, UR10, -R20.reuse ;  /* 0x0000000aa40e7c23 */ /* 0x100fe20008010814 */
[----:B------:R-:W-:Y:S01]  /*70b0*/  FMNMX.FTZ R6, R170, R7, !PT ;  /* 0x00000007aa067209 */ /* 0x000fe20007810000 */
[--C-:B------:R-:W-:Y:S01]  /*70c0*/  FFMA.FTZ R7, R153, UR10, -R20.reuse ;  /* 0x0000000a99077c23 */ /* 0x100fe20008010814 */
[----:B------:R-:W-:Y:S01]  /*70d0*/  FSEL R183, R183, -INF , !P1 ;  /* 0xff800000b7b77808 */ /* 0x000fe20004800000 */
[--C-:B------:R-:W-:Y:S01]  /*70e0*/  FFMA.FTZ R153, R169, UR10, -R20.reuse ;  /* 0x0000000aa9997c23 */ /* 0x100fe20008010814 */
[----:B------:R-:W-:Y:S01]  /*70f0*/  FMNMX.FTZ R13, R171, R6, !PT ;  /* 0x00000006ab0d7209 */ /* 0x000fe20007810000 */
        /* <DEDUP_REMOVED lines=10> */
[----:B------:R-:W-:Y:S01]  /*71a0*/  FFMA.FTZ R180, R180, UR10, -R20 ;  /* 0x0000000ab4b47c23 */ /* 0x000fe20008010814 */
[----:B------:R-:W-:-:S04]  /*71b0*/  FMNMX.FTZ R6, R178, R15, !PT ;  /* 0x0000000fb2067209 */ /* 0x000fc80007810000 */
[----:B------:R-:W-:Y:S01]  /*71c0*/  FMNMX.FTZ R15, R179, R6, !PT ;  /* 0x00000006b30f7209 */ /* 0x000fe20007810000 */
[----:B------:R-:W-:Y:S03]  /*71d0*/  MUFU.EX2 R13, R13 ;  /* 0x0000000d000d7308 */ /* 0x000fe60000000800 */
[----:B------:R-:W-:Y:S01]  /*71e0*/  FMNMX.FTZ R6, R182, R15, !PT ;  /* 0x0000000fb6067209 */ /* 0x000fe20007810000 */
[----:B------:R-:W-:Y:S01]  /*71f0*/  FFMA.FTZ R15, R161, UR10, -R20 ;  /* 0x0000000aa10f7c23 */ /* 0x000fe20008010814 */
[----:B------:R-:W-:Y:S02]  /*7200*/  FSEL R161, R5, RZ, P3 ;  /* 0x000000ff05a17208 */ /* 0x000fe40001800000 */
[----:B------:R-:W-:Y:S01]  /*7210*/  FMNMX.FTZ R6, R183, R6, !PT ;  /* 0x00000006b7067209 */ /* 0x000fe20007810000 */
[----:B------:R-:W-:Y:S02]  /*7220*/  MUFU.EX2 R156, R156 ;  /* 0x0000009c009c7308 */ /* 0x000fe40000000800 */
[----:B------:R-:W-:-:S02]  /*7230*/  FADD.FTZ R161, -R161, R10 ;  /* 0x0000000aa1a17221 */ /* 0x000fc40000010100 */
[----:B------:R-:W0:Y:S02]  /*7240*/  SHFL.BFLY PT, R157, R6, 0x2, 0x1f ;  /* 0x0c401f00069d7f89 */ /* 0x000e2400000e0000 */
[----:B------:R-:W-:Y:S02]  /*7250*/  FMUL.FTZ R161, R161, UR10 ;  /* 0x0000000aa1a17c20 */ /* 0x000fe40008410000 */
[----:B------:R-:W-:Y:S08]  /*7260*/  MUFU.EX2 R15, R15 ;  /* 0x0000000f000f7308 */ /* 0x000ff00000000800 */
[----:B------:R-:W2:Y:S08]  /*7270*/  MUFU.EX2 R161, R161 ;  /* 0x000000a100a17308 */ /* 0x000eb00000000800 */
[----:B------:R-:W3:Y:S01]  /*7280*/  MUFU.EX2 R14, R14 ;  /* 0x0000000e000e7308 */ /* 0x000ee20000000800 */
[----:B0-----:R-:W-:Y:S01]  /*7290*/  FMNMX.FTZ R168, R6, R157, !PT ;  /* 0x0000009d06a87209 */ /* 0x001fe20007810000 */
[----:B------:R-:W-:-:S06]  /*72a0*/  FFMA.FTZ R157, R172, UR10, -R20 ;  /* 0x0000000aac9d7c23 */ /* 0x000fcc0008010814 */
[----:B------:R-:W0:Y:S01]  /*72b0*/  MUFU.EX2 R21, R21 ;  /* 0x0000001500157308 */ /* 0x000e220000000800 */
[----:B------:R-:W4:Y:S01]  /*72c0*/  SHFL.BFLY PT, R169, R168, 0x1, 0x1f ;  /* 0x0c201f00a8a97f89 */ /* 0x000f2200000e0000 */
[----:B--2---:R-:W-:Y:S01]  /*72d0*/  FFMA.FTZ R172, R161, R3, R152 ;  /* 0x00000003a1ac7223 */ /* 0x004fe20000010098 */
[----:B------:R-:W-:Y:S01]  /*72e0*/  F2FP.F16.F32.PACK_AB R152, R7, R152 ;  /* 0x000000980798723e */ /* 0x000fe200000000ff */
[-C--:B------:R-:W-:Y:S01]  /*72f0*/  FMUL.FTZ R24, R24, R161.reuse ;  /* 0x000000a118187220 */ /* 0x080fe20000410000 */
[-C--:B------:R-:W-:Y:S01]  /*7300*/  FMUL.FTZ R25, R25, R161.reuse ;  /* 0x000000a119197220 */ /* 0x080fe20000410000 */
[----:B------:R-:W-:Y:S01]  /*7310*/  FADD.FTZ R172, R7, R172 ;  /* 0x000000ac07ac7221 */ /* 0x000fe20000010000 */
[-C--:B------:R-:W-:Y:S01]  /*7320*/  FMUL.FTZ R28, R28, R161.reuse ;  /* 0x000000a11c1c7220 */ /* 0x080fe20000410000 */
[----:B------:R2:W-:Y:S01]  /*7330*/  MUFU.EX2 R10, R173 ;  /* 0x000000ad000a7308 */ /* 0x0005e20000000800 */
[-C--:B------:R-:W-:Y:S01]  /*7340*/  FMUL.FTZ R29, R29, R161.reuse ;  /* 0x000000a11d1d7220 */ /* 0x080fe20000410000 */
[----:B------:R-:W-:Y:S01]  /*7350*/  FADD.FTZ R177, R13, R172 ;  /* 0x000000ac0db17221 */ /* 0x000fe20000010000 */
[-C--:B------:R-:W-:Y:S01]  /*7360*/  FMUL.FTZ R32, R32, R161.reuse ;  /* 0x000000a120207220 */ /* 0x080fe20000410000 */
[-C--:B------:R-:W-:Y:S01]  /*7370*/  FMUL.FTZ R33, R33, R161.reuse ;  /* 0x000000a121217220 */ /* 0x080fe20000410000 */
[-C--:B------:R-:W-:Y:S01]  /*7380*/  FMUL.FTZ R36, R36, R161.reuse ;  /* 0x000000a124247220 */ /* 0x080fe20000410000 */
[----:B------:R-:W-:Y:S01]  /*7390*/  FADD.FTZ R177, R12, R177 ;  /* 0x000000b10cb17221 */ /* 0x000fe20000010000 */
[----:B------:R-:W-:Y:S01]  /*73a0*/  FMUL.FTZ R37, R37, R161 ;  /* 0x000000a125257220 */ /* 0x000fe20000410000 */
[----:B------:R-:W-:Y:S01]  /*73b0*/  MUFU.EX2 R160, R160 ;  /* 0x000000a000a07308 */ /* 0x000fe20000000800 */
[----:B--2---:R-:W-:Y:S01]  /*73c0*/  FFMA.FTZ R173, R181, UR10, -R20 ;  /* 0x0000000ab5ad7c23 */ /* 0x004fe20008010814 */
[----:B------:R-:W-:-:S02]  /*73d0*/  IMAD.U32 R181, RZ, RZ, UR26 ;  /* 0x0000001affb57e24 */ /* 0x000fc4000f8e00ff */
[----:B------:R-:W-:Y:S01]  /*73e0*/  FADD.FTZ R176, R156, R177 ;  /* 0x000000b19cb07221 */ /* 0x000fe20000010000 */
[----:B------:R-:W-:Y:S01]  /*73f0*/  F2FP.F16.F32.PACK_AB R156, R15, R156 ;  /* 0x0000009c0f9c723e */ /* 0x000fe200000000ff */
[-C--:B------:R-:W-:Y:S01]  /*7400*/  FMUL.FTZ R40, R40, R161.reuse ;  /* 0x000000a128287220 */ /* 0x080fe20000410000 */
[----:B------:R-:W-:Y:S01]  /*7410*/  FMUL.FTZ R41, R41, R161 ;  /* 0x000000a129297220 */ /* 0x000fe20000410000 */
[----:B------:R-:W-:Y:S01]  /*7420*/  FADD.FTZ R177, R15, R176 ;  /* 0x000000b00fb17221 */ /* 0x000fe20000010000 */
[----:B------:R-:W-:Y:S01]  /*7430*/  MUFU.EX2 R153, R153 ;  /* 0x0000009900997308 */ /* 0x000fe20000000800 */
[----:B----4-:R-:W-:Y:S01]  /*7440*/  FMNMX.FTZ R6, R168, R169, !PT ;  /* 0x000000a9a8067209 */ /* 0x010fe20007810000 */
[-C--:B------:R-:W-:Y:S01]  /*7450*/  FMUL.FTZ R44, R44, R161.reuse ;  /* 0x000000a12c2c7220 */ /* 0x080fe20000410000 */
[-C--:B------:R-:W-:Y:S01]  /*7460*/  FMUL.FTZ R45, R45, R161.reuse ;  /* 0x000000a12d2d7220 */ /* 0x080fe20000410000 */
[-C--:B------:R-:W-:Y:S01]  /*7470*/  FMUL.FTZ R48, R48, R161.reuse ;  /* 0x000000a130307220 */ /* 0x080fe20000410000 */
[C---:B------:R-:W-:Y:S01]  /*7480*/  FSETP.NEU.FTZ.AND P2, PT, R6.reuse, -INF , PT ;  /* 0xff8000000600780b */ /* 0x040fe20003f5d000 */
[C---:B------:R-:W-:Y:S01]  /*7490*/  FMUL.FTZ R3, R6.reuse, UR10 ;  /* 0x0000000a06037c20 */ /* 0x040fe20008410000 */
[-C--:B------:R-:W-:Y:S01]  /*74a0*/  FMUL.FTZ R49, R49, R161.reuse ;  /* 0x000000a131317220 */ /* 0x080fe20000410000 */
[----:B------:R-:W2:Y:S01]  /*74b0*/  MUFU.EX2 R157, R157 ;  /* 0x0000009d009d7308 */ /* 0x000ea20000000800 */
[----:B------:R-:W-:Y:S01]  /*74c0*/  FSEL R20, R6, RZ, P2 ;  /* 0x000000ff06147208 */ /* 0x000fe20001000000 */
[-C--:B------:R-:W-:Y:S01]  /*74d0*/  FMUL.FTZ R52, R52, R161.reuse ;  /* 0x000000a134347220 */ /* 0x080fe20000410000 */
[----:B------:R-:W-:Y:S01]  /*74e0*/  FSEL R3, R3, RZ, P2 ;  /* 0x000000ff03037208 */ /* 0x000fe20001000000 */
[-C--:B------:R-:W-:Y:S01]  /*74f0*/  FMUL.FTZ R53, R53, R161.reuse ;  /* 0x000000a135357220 */ /* 0x080fe20000410000 */
[-C--:B------:R-:W-:Y:S01]  /*7500*/  FMUL.FTZ R56, R56, R161.reuse ;  /* 0x000000a138387220 */ /* 0x080fe20000410000 */
[----:B------:R-:W-:Y:S01]  /*7510*/  FADD.FTZ R20, -R20, R11 ;  /* 0x0000000b14147221 */ /* 0x000fe20000010100 */
[----:B------:R-:W-:Y:S01]  /*7520*/  FMUL.FTZ R57, R57, R161 ;  /* 0x000000a139397220 */ /* 0x000fe20000410000 */
[----:B------:R-:W-:Y:S01]  /*7530*/  FFMA.FTZ R169, R154, UR10, -R3 ;  /* 0x0000000a9aa97c23 */ /* 0x000fe20008010803 */
[----:B------:R-:W-:-:S02]  /*7540*/  @!P1 IMAD R154, R181, 0x40, R16 ;  /* 0x00000040b59a9824 */ /* 0x000fc400078e0210 */
[----:B------:R-:W-:Y:S01]  /*7550*/  FMUL.FTZ R20, R20, UR10 ;  /* 0x0000000a14147c20 */ /* 0x000fe20008410000 */
[--C-:B------:R-:W-:Y:S01]  /*7560*/  FFMA.FTZ R172, R155, UR10, -R3.reuse ;  /* 0x0000000a9bac7c23 */ /* 0x100fe20008010803 */
[----:B------:R-:W-:Y:S01]  /*7570*/  FFMA.FTZ R155, R158, UR10, -R3 ;  /* 0x0000000a9e9b7c23 */ /* 0x000fe20008010803 */
[----:B------:R-:W4:Y:S01]  /*7580*/  MUFU.EX2 R164, R164 ;  /* 0x000000a400a47308 */ /* 0x000f220000000800 */
[----:B------:R-:W-:Y:S01]  /*7590*/  @!P1 LEA R11, R154, UR41, 0x2 ;  /* 0x000000299a0b9c11 */ /* 0x000fe2000f8e10ff */
[----:B---3--:R-:W-:Y:S01]  /*75a0*/  FADD.FTZ R154, R14, R177 ;  /* 0x000000b10e9a7221 */ /* 0x008fe20000010000 */
[--C-:B------:R-:W-:Y:S01]  /*75b0*/  FFMA.FTZ R159, R159, UR10, -R3.reuse ;  /* 0x0000000a9f9f7c23 */ /* 0x100fe20008010803 */
[--C-:B------:R-:W-:Y:S01]  /*75c0*/  FFMA.FTZ R176, R162, UR10, -R3.reuse ;  /* 0x0000000aa2b07c23 */ /* 0x100fe20008010803 */
[--C-:B------:R-:W-:Y:S01]  /*75d0*/  FFMA.FTZ R163, R163, UR10, -R3.reuse ;  /* 0x0000000aa3a37c23 */ /* 0x100fe20008010803 */
[----:B0-----:R-:W-:Y:S01]  /*75e0*/  FADD.FTZ R181, R21, R154 ;  /* 0x0000009a15b57221 */ /* 0x001fe20000010000 */
[----:B--2---:R-:W-:Y:S01]  /*75f0*/  F2FP.F16.F32.PACK_AB R162, R10, R157 ;  /* 0x0000009d0aa2723e */ /* 0x004fe200000000ff */
[----:B------:R-:W-:Y:S01]  /*7600*/  MUFU.EX2 R169, R169 ;  /* 0x000000a900a97308 */ /* 0x000fe20000000800 */
[----:B------:R-:W-:Y:S01]  /*7610*/  FFMA.FTZ R177, R166, UR10, -R3 ;  /* 0x0000000aa6b17c23 */ /* 0x000fe20008010803 */
[----:B------:R-:W-:Y:S01]  /*7620*/  FADD.FTZ R154, R160, R181 ;  /* 0x000000b5a09a7221 */ /* 0x000fe20000010000 */
[--C-:B------:R-:W-:Y:S01]  /*7630*/  FFMA.FTZ R167, R167, UR10, -R3.reuse ;  /* 0x0000000aa7a77c23 */ /* 0x100fe20008010803 */
[--C-:B------:R-:W-:Y:S01]  /*7640*/  FFMA.FTZ R171, R171, UR10, -R3.reuse ;  /* 0x0000000aabab7c23 */ /* 0x100fe20008010803 */
[--C-:B------:R-:W-:Y:S01]  /*7650*/  FFMA.FTZ R174, R174, UR10, -R3.reuse ;  /* 0x0000000aaeae7c23 */ /* 0x100fe20008010803 */
[----:B------:R-:W-:Y:S01]  /*7660*/  FADD.FTZ R154, R153, R154 ;  /* 0x0000009a999a7221 */ /* 0x000fe20000010000 */
[--C-:B------:R-:W-:Y:S01]  /*7670*/  FFMA.FTZ R175, R175, UR10, -R3.reuse ;  /* 0x0000000aafaf7c23 */ /* 0x100fe20008010803 */
[----:B------:R-:W0:Y:S01]  /*7680*/  MUFU.EX2 R20, R20 ;  /* 0x0000001400147308 */ /* 0x000e220000000800 */
[--C-:B------:R-:W-:Y:S01]  /*7690*/  FFMA.FTZ R178, R178, UR10, -R3.reuse ;  /* 0x0000000ab2b27c23 */ /* 0x100fe20008010803 */
[----:B------:R-:W-:Y:S01]  /*76a0*/  FADD.FTZ R181, R157, R154 ;  /* 0x0000009a9db57221 */ /* 0x000fe20000010000 */
[--C-:B------:R-:W-:Y:S01]  /*76b0*/  FFMA.FTZ R179, R179, UR10, -R3.reuse ;  /* 0x0000000ab3b37c23 */ /* 0x100fe20008010803 */
[--C-:B------:R-:W-:Y:S01]  /*76c0*/  FFMA.FTZ R182, R182, UR10, -R3.reuse ;  /* 0x0000000ab6b67c23 */ /* 0x100fe20008010803 */
[----:B------:R-:W-:Y:S01]  /*76d0*/  FFMA.FTZ R183, R183, UR10, -R3 ;  /* 0x0000000ab7b77c23 */ /* 0x000fe20008010803 */
[----:B------:R-:W-:Y:S01]  /*76e0*/  FADD.FTZ R181, R10, R181 ;  /* 0x000000b50ab57221 */ /* 0x000fe20000010000 */
[----:B------:R-:W-:Y:S01]  /*76f0*/  F2FP.F16.F32.PACK_AB R154, R12, R13 ;  /* 0x0000000d0c9a723e */ /* 0x000fe200000000ff */
[----:B------:R-:W2:Y:S01]  /*7700*/  MUFU.EX2 R172, R172 ;  /* 0x000000ac00ac7308 */ /* 0x000ea20000000800 */
[----:B------:R3:W-:Y:S01]  /*7710*/  @!P1 STS [R11+0x28800], R161 ;  /* 0x028800a10b009388 */ /* 0x0007e20000000800 */
[----:B----4-:R-:W-:Y:S01]  /*7720*/  FADD.FTZ R158, R164, R181 ;  /* 0x000000b5a49e7221 */ /* 0x010fe20000010000 */
[----:B------:R-:W-:Y:S01]  /*7730*/  F2FP.F16.F32.PACK_AB R160, R153, R160 ;  /* 0x000000a099a0723e */ /* 0x000fe200000000ff */
[-C--:B------:R-:W-:Y:S01]  /*7740*/  FMUL.FTZ R60, R60, R161.reuse ;  /* 0x000000a13c3c7220 */ /* 0x080fe20000410000 */
[-C--:B------:R-:W-:Y:S01]  /*7750*/  FMUL.FTZ R61, R61, R161.reuse ;  /* 0x000000a13d3d7220 */ /* 0x080fe20000410000 */
[-C--:B------:R-:W-:Y:S01]  /*7760*/  FMUL.FTZ R64, R64, R161.reuse ;  /* 0x000000a140407220 */ /* 0x080fe20000410000 */
[-C--:B------:R-:W-:Y:S01]  /*7770*/  FMUL.FTZ R65, R65, R161.reuse ;  /* 0x000000a141417220 */ /* 0x080fe20000410000 */
[----:B------:R-:W4:Y:S01]  /*7780*/  MUFU.EX2 R165, R165 ;  /* 0x000000a500a57308 */ /* 0x000f220000000800 */
[----:B0-----:R-:W-:Y:S01]  /*7790*/  FFMA.FTZ R7, R20, R4, R169 ;  /* 0x0000000414077223 */ /* 0x001fe200000100a9 */
[----:B------:R0:W-:Y:S01]  /*77a0*/  @!P1 STS [R11+0x28820], R20 ;  /* 0x028820140b009388 */ /* 0x0001e20000000800 */
[-C--:B------:R-:W-:Y:S01]  /*77b0*/  FMUL.FTZ R68, R68, R161.reuse ;  /* 0x000000a144447220 */ /* 0x080fe20000410000 */
[-C--:B------:R-:W-:Y:S01]  /*77c0*/  FMUL.FTZ R69, R69, R161.reuse ;  /* 0x000000a145457220 */ /* 0x080fe20000410000 */
[-C--:B------:R-:W-:Y:S01]  /*77d0*/  FMUL.FTZ R72, R72, R161.reuse ;  /* 0x000000a148487220 */ /* 0x080fe20000410000 */
[-C--:B------:R-:W-:Y:S01]  /*77e0*/  FMUL.FTZ R73, R73, R161.reuse ;  /* 0x000000a149497220 */ /* 0x080fe20000410000 */
[----:B------:R-:W-:Y:S01]  /*77f0*/  FMUL.FTZ R76, R76, R161 ;  /* 0x000000a14c4c7220 */ /* 0x000fe20000410000 */
[----:B------:R-:W5:Y:S01]  /*7800*/  MUFU.EX2 R155, R155 ;  /* 0x0000009b009b7308 */ /* 0x000f620000000800 */
[C---:B--2---:R-:W-:Y:S01]  /*7810*/  FADD.FTZ R4, R172.reuse, R7 ;  /* 0x00000007ac047221 */ /* 0x044fe20000010000 */
[----:B------:R-:W-:Y:S01]  /*7820*/  F2FP.F16.F32.PACK_AB R153, R172, R169 ;  /* 0x000000a9ac99723e */ /* 0x000fe200000000ff */
[-C--:B------:R-:W-:Y:S01]  /*7830*/  FMUL.FTZ R77, R77, R161.reuse ;  /* 0x000000a14d4d7220 */ /* 0x080fe20000410000 */
[-C--:B------:R-:W-:Y:S01]  /*7840*/  FMUL.FTZ R80, R80, R161.reuse ;  /* 0x000000a150507220 */ /* 0x080fe20000410000 */
[-C--:B------:R-:W-:Y:S01]  /*7850*/  FMUL.FTZ R81, R81, R161.reuse ;  /* 0x000000a151517220 */ /* 0x080fe20000410000 */
[-C--:B------:R-:W-:Y:S01]  /*7860*/  FMUL.FTZ R84, R84, R161.reuse ;  /* 0x000000a154547220 */ /* 0x080fe20000410000 */
[-C--:B------:R-:W-:Y:S01]  /*7870*/  FMUL.FTZ R85, R85, R161.reuse ;  /* 0x000000a155557220 */ /* 0x080fe20000410000 */
[----:B------:R2:W1:Y:S01]  /*7880*/  MUFU.EX2 R168, R180 ;  /* 0x000000b400a87308 */ /* 0x0004620000000800 */
[----:B----4-:R-:W-:Y:S01]  /*7890*/  F2FP.F16.F32.PACK_AB R164, R165, R164 ;  /* 0x000000a4a5a4723e */ /* 0x010fe200000000ff */
[-C--:B------:R-:W-:Y:S01]  /*78a0*/  FMUL.FTZ R88, R88, R161.reuse ;  /* 0x000000a158587220 */ /* 0x080fe20000410000 */
[-C--:B------:R-:W-:Y:S01]  /*78b0*/  FMUL.FTZ R89, R89, R161.reuse ;  /* 0x000000a159597220 */ /* 0x080fe20000410000 */
[-C--:B------:R-:W-:Y:S01]  /*78c0*/  FMUL.FTZ R92, R92, R161.reuse ;  /* 0x000000a15c5c7220 */ /* 0x080fe20000410000 */
[-C--:B------:R-:W-:Y:S01]  /*78d0*/  FMUL.FTZ R93, R93, R161.reuse ;  /* 0x000000a15d5d7220 */ /* 0x080fe20000410000 */
[-C--:B------:R-:W-:Y:S01]  /*78e0*/  FMUL.FTZ R96, R96, R161.reuse ;  /* 0x000000a160607220 */ /* 0x080fe20000410000 */
[-C--:B------:R-:W-:Y:S01]  /*78f0*/  FMUL.FTZ R97, R97, R161.reuse ;  /* 0x000000a161617220 */ /* 0x080fe20000410000 */
[----:B------:R-:W4:Y:S01]  /*7900*/  MUFU.EX2 R173, R173 ;  /* 0x000000ad00ad7308 */ /* 0x000f220000000800 */
[----:B--2---:R-:W-:Y:S01]  /*7910*/  FFMA.FTZ R180, R170, UR10, -R3 ;  /* 0x0000000aaab47c23 */ /* 0x004fe20008010803 */
[----:B------:R-:W-:Y:S01]  /*7920*/  FADD.FTZ R3, R165, R158 ;  /* 0x0000009ea5037221 */ /* 0x000fe20000010000 */
[----:B-----5:R-:W-:Y:S01]  /*7930*/  FADD.FTZ R7, R155, R4 ;  /* 0x000000049b077221 */ /* 0x020fe20000010000 */
[----:B------:R-:W-:Y:S01]  /*7940*/  F2FP.F16.F32.PACK_AB R158, R21, R14 ;  /* 0x0000000e159e723e */ /* 0x000fe200000000ff */
        /* <DEDUP_REMOVED lines=38> */
[----:B------:R-:W-:Y:S01]  /*7bb0*/  FMUL.FTZ R149, R149, R161 ;  /* 0x000000a195957220 */ /* 0x000fe20000410000 */
[----:B------:R-:W-:Y:S01]  /*7bc0*/  F2FP.F16.F32.PACK_AB R157, R157, R176 ;  /* 0x000000b09d9d723e */ /* 0x000fe200000000ff */
[-C--:B------:R-:W-:Y:S01]  /*7bd0*/  FMUL.FTZ R26, R26, R20.reuse ;  /* 0x000000141a1a7220 */ /* 0x080fe20000410000 */
[-C--:B------:R-:W-:Y:S01]  /*7be0*/  FMUL.FTZ R27, R27, R20.reuse ;  /* 0x000000141b1b7220 */ /* 0x080fe20000410000 */
[-C--:B------:R-:W-:Y:S01]  /*7bf0*/  FMUL.FTZ R30, R30, R20.reuse ;  /* 0x000000141e1e7220 */ /* 0x080fe20000410000 */
[-C--:B------:R-:W-:Y:S01]  /*7c00*/  FMUL.FTZ R31, R31, R20.reuse ;  /* 0x000000141f1f7220 */ /* 0x080fe20000410000 */
[----:B------:R-:W4:Y:S01]  /*7c10*/  MUFU.EX2 R180, R180 ;  /* 0x000000b400b47308 */ /* 0x000f220000000800 */
[----:B--2---:R-:W-:Y:S01]  /*7c20*/  FADD.FTZ R7, R159, R12 ;  /* 0x0000000c9f077221 */ /* 0x004fe20000010000 */
[----:B------:R0:W-:Y:S01]  /*7c30*/  STSM.16.M88.4 [R18+0x26800], R152 ;  /* 0x0268009812007844 */ /* 0x0001e20000000200 */
        /* <DEDUP_REMOVED lines=23> */
[----:B---3--:R-:W-:Y:S01]  /*7db0*/  F2FP.F16.F32.PACK_AB R161, R171, R180 ;  /* 0x000000b4aba1723e */ /* 0x008fe200000000ff */
        /* <DEDUP_REMOVED lines=20> */
[----:B------:R0:W-:Y:S01]  /*7f00*/  STSM.16.M88.4 [R23], R160 ;  /* 0x000000a017007844 */ /* 0x0001e20000000200 */
[----:B------:R-:W3:Y:S01]  /*7f10*/  MUFU.EX2 R167, R182 ;  /* 0x000000b600a77308 */ /* 0x000ee20000000800 */
        /* <DEDUP_REMOVED lines=18> */
[-C--:B------:R-:W-:Y:S01]  /*8040*/  FMUL.FTZ R119, R119, R20.reuse ;  /* 0x0000001477777220 */ /* 0x080fe20000410000 */
[-C--:B------:R-:W-:Y:S01]  /*8050*/  FMUL.FTZ R122, R122, R20.reuse ;  /* 0x000000147a7a7220 */ /* 0x080fe20000410000 */
[-C--:B------:R-:W-:Y:S01]  /*8060*/  FMUL.FTZ R123, R123, R20.reuse ;  /* 0x000000147b7b7220 */ /* 0x080fe20000410000 */
[-C--:B------:R-:W-:Y:S01]  /*8070*/  FMUL.FTZ R126, R126, R20.reuse ;  /* 0x000000147e7e7220 */ /* 0x080fe20000410000 */
[-C--:B------:R-:W-:Y:S01]  /*8080*/  FMUL.FTZ R127, R127, R20.reuse ;  /* 0x000000147f7f7220 */ /* 0x080fe20000410000 */
[-C--:B------:R-:W-:Y:S01]  /*8090*/  FMUL.FTZ R130, R130, R20.reuse ;  /* 0x0000001482827220 */ /* 0x080fe20000410000 */
[C---:B--2---:R-:W-:Y:S01]  /*80a0*/  F2FP.F16.F32.PACK_AB R167, R14.reuse, R167 ;  /* 0x000000a70ea7723e */ /* 0x044fe200000000ff */
[----:B------:R-:W-:Y:S01]  /*80b0*/  FADD.FTZ R4, R14, R7 ;  /* 0x000000070e047221 */ /* 0x000fe20000010000 */
[-C--:B------:R-:W-:Y:S01]  /*80c0*/  FMUL.FTZ R131, R131, R20.reuse ;  /* 0x0000001483837220 */ /* 0x080fe20000410000 */
[-C--:B------:R-:W-:Y:S01]  /*80d0*/  FMUL.FTZ R134, R134, R20.reuse ;  /* 0x0000001486867220 */ /* 0x080fe20000410000 */
[-C--:B------:R-:W-:Y:S01]  /*80e0*/  FMUL.FTZ R135, R135, R20.reuse ;  /* 0x0000001487877220 */ /* 0x080fe20000410000 */
[----:B------:R0:W-:Y:S01]  /*80f0*/  STSM.16.M88.4 [R22], R164 ;  /* 0x000000a416007844 */ /* 0x0001e20000000200 */
        /* <DEDUP_REMOVED lines=10> */
.L_x_2239:
[----:B------:R1:W2:Y:S01]  /*81a0*/  SYNCS.PHASECHK.TRANS64.TRYWAIT P1, [UR21+0x28c50], R8 ;  /* 0x028c5008ff0075a7 */ /* 0x0002a20008020155 */
[----:B------:R-:W-:Y:S05]  /*81b0*/  @!P0 BRA `(.L_x_2240) ;  /* 0x0000000000048947 */ /* 0x000fea0003800000 */
[----:B------:R-:W-:Y:S01]  /*81c0*/  BPT.TRAP 0x1 ;  /* 0x000000040000795c */ /* 0x000fe20000300000 */
.L_x_2240:
[----:B--2---:R-:W-:Y:S05]  /*81d0*/  @P1 BRA `(.L_x_2241) ;  /* 0x0000000000081947 */ /* 0x004fea0003800000 */
[----:B------:R-:W2:Y:S02]  /*81e0*/  SYNCS.PHASECHK.TRANS64.TRYWAIT P1, [UR21+0x28c50], R8 ;  /* 0x028c5008ff0075a7 */ /* 0x000ea40008020155 */
[----:B--2---:R-:W-:Y:S05]  /*81f0*/  @!P1 BRA `(.L_x_2242) ;  /* 0x000000d800a49947 */ /* 0x004fea0003800000 */
.L_x_2241:
        /* <DEDUP_REMOVED lines=34> */
.L_x_2243:
[----:B------:R-:W-:Y:S01]  /*8420*/  UIADD3 UR21, UR21, 0x28c60, URZ ;  /* 0x00028c6015157890 */ /* 0x000fe2000fffe03f */
[C---:B------:R-:W-:Y:S01]  /*8430*/  ISETP.GT.AND P1, PT, R9.reuse, UR20, PT ;  /* 0x0000001409007c0c */ /* 0x040fe2000bf24270 */
[----:B------:R-:W-:Y:S01]  /*8440*/  UMOV UR26, UR38 ;  /* 0x00000026001a7c82 */ /* 0x000fe20008000000 */
[----:B------:R-:W-:Y:S01]  /*8450*/  IADD3 R9, R9, -0x1, RZ ;  /* 0xffffffff09097810 */ /* 0x000fe20007ffe0ff */
[----:B------:R-:W-:Y:S01]  /*8460*/  UPRMT UR21, UR40, 0x654, UR21 ;  /* 0x0000065428157896 */ /* 0x000fe20008000015 */
[----:B0-----:R-:W-:Y:S02]  /*8470*/  IMAD.MOV.U32 R11, RZ, RZ, R6 ;  /* 0x000000ffff0b7224 */ /* 0x001fe400078e0006 */
[----:B------:R-:W-:-:S06]  /*8480*/  IMAD.MOV.U32 R10, RZ, RZ, R5 ;  /* 0x000000ffff0a7224 */ /* 0x000fcc00078e0005 */
[----:B------:R-:W-:Y:S01]  /*8490*/  SYNCS.ARRIVE.TRANS64.RED.A1T0 RZ, [UR21], RZ ;  /* 0x000000ffffff79a7 */ /* 0x000fe20008100415 */
[----:B------:R-:W-:Y:S05]  /*84a0*/  @P1 BRA `(.L_x_2244) ;  /* 0xffffffdc00181947 */ /* 0x000fea000383ffff */
.L_x_2225:
[----:B------:R-:W-:Y:S02]  /*84b0*/  UISETP.NE.AND UP1, UPT, UR52, URZ, UPT ;  /* 0x0000003f3400728c */ /* 0x000fe4000bf25270 */
[----:B------:R-:W-:Y:S02]  /*84c0*/  UISETP.NE.AND UP0, UPT, UR51, URZ, UPT ;  /* 0x0000003f3300728c */ /* 0x000fe4000bf05270 */
[----:B------:R-:W-:Y:S02]  /*84d0*/  UIADD3 UR11, UR45, 0x3f, URZ ;  /* 0x0000003f2d0b7890 */ /* 0x000fe4000fffe03f */
[----:B------:R-:W-:Y:S02]  /*84e0*/  UIADD3 UR14, UR48, 0x1, -UR50 ;  /* 0x00000001300e7890 */ /* 0x000fe4000fffe832 */
[----:B------:R-:W-:-:S03]  /*84f0*/  PLOP3.LUT P1, PT, PT, PT, UP0, 0x40, 0x0 ;  /* 0x000000000000781c */ /* 0x000fc60003f2e808 */
[----:B------:R-:W-:Y:S01]  /*8500*/  @UP1 ULDC UR6, c[0x0][0x44c] ;  /* 0x0001130000061ab9 */ /* 0x000fe20000000800 */
[----:B------:R-:W-:Y:S01]  /*8510*/  @UP1 ULDC UR15, c[0x0][0x450] ;  /* 0x00011400000f1ab9 */ /* 0x000fe20000000800 */
[----:B------:R-:W-:-:S04]  /*8520*/  UIMAD.WIDE.U32 UR6, UR11, UR6, URZ ;  /* 0x000000060b0672a5 */ /* 0x000fc8000f8e003f */
[----:B------:R-:W-:-:S04]  /*8530*/  @UP1 USHF.R.U32.HI UR11, URZ, UR15, UR7 ;  /* 0x0000000f3f0b1299 */ /* 0x000fc80008011607 */
[----:B------:R-:W-:-:S04]  /*8540*/  UIADD3 UR11, UR14, UR11, URZ ;  /* 0x0000000b0e0b7290 */ /* 0x000fc8000fffe03f */
[----:B------:R-:W-:Y:S01]  /*8550*/  UIADD3 UR22, UR11, -UR22, URZ ;  /* 0x800000160b167290 */ /* 0x000fe2000fffe03f */
[----:B------:R-:W-:Y:S11]  /*8560*/  @P1 BRA `(.L_x_2245) ;  /* 0x00000000004c1947 */ /* 0x000ff60003800000 */
[----:B------:R-:W-:-:S06]  /*8570*/  UISETP.GT.AND UP0, UPT, UR11, -0x1, UPT ;  /* 0xffffffff0b00788c */ /* 0x000fcc000bf04270 */
[----:B------:R-:W-:-:S13]  /*8580*/  PLOP3.LUT P1, PT, PT, PT, UP0, 0x80, 0x0 ;  /* 0x000000000000781c */ /* 0x000fda0003f2f008 */
[----:B------:R-:W-:Y:S05]  /*8590*/  @P1 BRA `(.L_x_2246) ;  /* 0x0000000000201947 */ /* 0x000fea0003800000 */
[----:B------:R-:W-:Y:S01]  /*85a0*/  ULDC UR14, c[0x0][0x9e4] ;  /* 0x00027900000e7ab9 */ /* 0x000fe20000000800 */
[----:B------:R-:W-:Y:S02]  /*85b0*/  ULOP3.LUT UR11, URZ, UR11, URZ, 0x33, !UPT ;  /* 0x0000000b3f0b7292 */ /* 0x000fe4000f8e333f */
[----:B------:R-:W-:-:S11]  /*85c0*/  UISETP.NE.AND UP0, UPT, UR14, 0x1, UPT ;  /* 0x000000010e00788c */ /* 0x000fd6000bf05270 */
[----:B------:R-:W-:Y:S02]  /*85d0*/  @UP0 ULDC.64 UR18, c[0x0][0x9e8] ;  /* 0x00027a0000120ab9 */ /* 0x000fe40000000a00 */
[----:B------:R-:W-:-:S04]  /*85e0*/  UIMAD.WIDE.U32 UR6, UR11, UR18, URZ ;  /* 0x000000120b0672a5 */ /* 0x000fc8000f8e003f */
[----:B------:R-:W-:-:S04]  /*85f0*/  @UP0 USHF.R.U32.HI UR11, URZ, UR19, UR7 ;  /* 0x000000133f0b0299 */ /* 0x000fc80008011607 */
[----:B------:R-:W-:Y:S01]  /*8600*/  ULOP3.LUT UR11, URZ, UR11, URZ, 0x33, !UPT ;  /* 0x0000000b3f0b7292 */ /* 0x000fe2000f8e333f */
[----:B------:R-:W-:Y:S11]  /*8610*/  BRA `(.L_x_2247) ;  /* 0x0000000000147947 */ /* 0x000ff60003800000 */
.L_x_2246:
[----:B------:R-:W-:Y:S02]  /*8620*/  ULDC UR14, c[0x0][0x9e4] ;  /* 0x00027900000e7ab9 */ /* 0x000fe40000000800 */
[----:B------:R-:W-:-:S11]  /*8630*/  UISETP.NE.AND UP0, UPT, UR14, 0x1, UPT ;  /* 0x000000010e00788c */ /* 0x000fd6000bf05270 */
[----:B------:R-:W-:Y:S02]  /*8640*/  @UP0 ULDC.64 UR18, c[0x0][0x9e8] ;  /* 0x00027a0000120ab9 */ /* 0x000fe40000000a00 */
[----:B------:R-:W-:-:S04]  /*8650*/  UIMAD.WIDE.U32 UR6, UR11, UR18, URZ ;  /* 0x000000120b0672a5 */ /* 0x000fc8000f8e003f */
[----:B------:R-:W-:-:S12]  /*8660*/  @UP0 USHF.R.U32.HI UR11, URZ, UR19, UR7 ;  /* 0x000000133f0b0299 */ /* 0x000fd80008011607 */
.L_x_2247:
[----:B------:R-:W-:-:S04]  /*8670*/  UIMAD UR11, UR11, UR14, URZ ;  /* 0x0000000e0b0b72a4 */ /* 0x000fc8000f8e023f */
[----:B------:R-:W-:-:S04]  /*8680*/  UISETP.LT.AND UP0, UPT, UR22, UR11, UPT ;  /* 0x0000000b1600728c */ /* 0x000fc8000bf01270 */
[----:B------:R-:W-:-:S12]  /*8690*/  USEL UR22, UR22, UR11, !UP0 ;  /* 0x0000000b16167287 */ /* 0x000fd8000c000000 */
.L_x_2245:
[----:B------:R-:W-:-:S04]  /*86a0*/  UIADD3 UR22, UR22, 0x3f, URZ ;  /* 0x0000003f16167890 */ /* 0x000fc8000fffe03f */
        /* <DEDUP_REMOVED lines=9> */
[----:B-1234-:R-:W-:Y:S01]  /*8740*/  IMAD.MOV.U32 R8, RZ, RZ, R5 ;  /* 0x000000ffff087224 */ /* 0x01efe200078e0005 */
[----:B------:R-:W-:-:S06]  /*8750*/  ULDC UR21, c[0x0][0x988] ;  /* 0x0002620000157ab9 */ /* 0x000fcc0000000800 */
.L_x_2259:
[----:B------:R-:W-:Y:S01]  /*8760*/  UIADD3 UR38, UR23, 0x1, URZ ;  /* 0x0000000117267890 */ /* 0x000fe2000fffe03f */
[C---:B------:R-:W-:Y:S01]  /*8770*/  ISETP.GT.AND P1, PT, R9.reuse, UR20, PT ;  /* 0x0000001409007c0c */ /* 0x040fe2000bf24270 */
[----:B------:R-:W-:Y:S02]  /*8780*/  VIADD R9, R9, 0xffffffff ;  /* 0xffffffff09097836 */ /* 0x000fe40000000000 */
[----:B------:R-:W-:-:S04]  /*8790*/  UISETP.NE.AND UP0, UPT, UR38, 0x2, UPT ;  /* 0x000000022600788c */ /* 0x000fc8000bf05270 */
[----:B------:R-:W-:Y:S02]  /*87a0*/  USEL UR6, URZ, 0x1, UP0 ;  /* 0x000000013f067887 */ /* 0x000fe40008000000 */
[----:B------:R-:W-:Y:S02]  /*87b0*/  USEL UR38, UR38, URZ, UP0 ;  /* 0x0000003f26267287 */ /* 0x000fe40008000000 */
[----:B------:R-:W-:Y:S01]  /*87c0*/  ULOP3.LUT UR37, UR37, UR6, URZ, 0x3c, !UPT ;  /* 0x0000000625257292 */ /* 0x000fe2000f8e3c3f */
[----:B01-3--:R-:W-:Y:S11]  /*87d0*/  @!P0 BRA `(.L_x_2249) ;  /* 0x0000000000048947 */ /* 0x00bff60003800000 */
[----:B------:R-:W-:Y:S01]  /*87e0*/  BPT.TRAP 0x1 ;  /* 0x000000040000795c */ /* 0x000fe20000300000 */
.L_x_2249:
[----:B------:R-:W-:Y:S01]  /*87f0*/  ULEA UR22, UR38, UR41, 0x3 ;  /* 0x0000002926167291 */ /* 0x000fe2000f8e183f */
[----:B------:R-:W-:-:S05]  /*8800*/  IMAD.U32 R7, RZ, RZ, UR37 ;  /* 0x00000025ff077e24 */ /* 0x000fca000f8e00ff */
[----:B------:R-:W-:-:S04]  /*8810*/  SHF.L.U32 R7, R7, 0x1f, RZ ;  /* 0x0000001f07077819 */ /* 0x000fc800000006ff */
[----:B------:R1:W2:Y:S01]  /*8820*/  SYNCS.PHASECHK.TRANS64.TRYWAIT P2, [UR22+0x28c30], R7 ;  /* 0x028c3007ff0075a7 */ /* 0x0002a20008040156 */
[----:B------:R-:W-:Y:S05]  /*8830*/  @!P0 BRA `(.L_x_2250) ;  /* 0x0000000000048947 */ /* 0x000fea0003800000 */
[----:B------:R-:W-:Y:S01]  /*8840*/  BPT.TRAP 0x1 ;  /* 0x000000040000795c */ /* 0x000fe20000300000 */
.L_x_2250:
[----:B--2---:R-:W-:Y:S05]  /*8850*/  @P2 BRA `(.L_x_2251) ;  /* 0x0000000000082947 */ /* 0x004fea0003800000 */
[----:B------:R-:W2:Y:S02]  /*8860*/  SYNCS.PHASECHK.TRANS64.TRYWAIT P2, [UR22+0x28c30], R7 ;  /* 0x028c3007ff0075a7 */ /* 0x000ea40008040156 */
[----:B--2---:R-:W-:Y:S05]  /*8870*/  @!P2 BRA `(.L_x_2252) ;  /* 0x000000d4001ca947 */ /* 0x004fea0003800000 */
.L_x_2251:
        /* <DEDUP_REMOVED lines=23> */
.L_x_2253:
[----:B--2---:R-:W-:Y:S01]  /*89f0*/  FMNMX.FTZ R6, R152, R8, !PT ;  /* 0x0000000898067209 */ /* 0x004fe20007810000 */
        /* <DEDUP_REMOVED lines=51> */
[----:B------:R-:W-:-:S02]  /*8d30*/  FFMA.FTZ R181, R181, UR10, -R205 ;  /* 0x0000000ab5b57c23 */ /* 0x000fc400080108cd */
[----:B------:R-:W-:Y:S01]  /*8d40*/  FMNMX.FTZ R6, R178, R15, !PT ;  /* 0x0000000fb2067209 */ /* 0x000fe20007810000 */
[----:B------:R-:W0:Y:S03]  /*8d50*/  MUFU.EX2 R8, R8 ;  /* 0x0000000800087308 */ /* 0x000e260000000800 */
[----:B------:R-:W-:-:S04]  /*8d60*/  FMNMX.FTZ R15, R179, R6, !PT ;  /* 0x00000006b30f7209 */ /* 0x000fc80007810000 */
[----:B------:R-:W-:Y:S01]  /*8d70*/  FMNMX.FTZ R6, R182, R15, !PT ;  /* 0x0000000fb6067209 */ /* 0x000fe20007810000 */
[----:B------:R-:W2:Y:S01]  /*8d80*/  MUFU.EX2 R152, R152 ;  /* 0x0000009800987308 */ /* 0x000ea20000000800 */
[--C-:B------:R-:W-:Y:S01]  /*8d90*/  FFMA.FTZ R15, R161, UR10, -R205.reuse ;  /* 0x0000000aa10f7c23 */ /* 0x100fe200080108cd */
[--C-:B------:R-:W-:Y:S01]  /*8da0*/  FFMA.FTZ R161, R169, UR10, -R205.reuse ;  /* 0x0000000aa9a17c23 */ /* 0x100fe200080108cd */
[----:B------:R-:W-:Y:S01]  /*8db0*/  FMNMX.FTZ R6, R183, R6, !PT ;  /* 0x00000006b7067209 */ /* 0x000fe20007810000 */
[----:B------:R-:W-:-:S04]  /*8dc0*/  FFMA.FTZ R169, R177, UR10, -R205 ;  /* 0x0000000ab1a97c23 */ /* 0x000fc800080108cd */
[----:B------:R-:W3:Y:S01]  /*8dd0*/  SHFL.BFLY PT, R157, R6, 0x2, 0x1f ;  /* 0x0c401f00069d7f89 */ /* 0x000ee200000e0000 */
        /* <DEDUP_REMOVED lines=23> */
[----:B---3--:R-:W-:Y:S01]  /*8f50*/  FMNMX.FTZ R157, R6, R157, !PT ;  /* 0x0000009d069d7209 */ /* 0x008fe20007810000 */
[----:B------:R-:W-:Y:S01]  /*8f60*/  MUFU.EX2 R15, R15 ;  /* 0x0000000f000f7308 */ /* 0x000fe20000000800 */
[-C--:B------:R-:W-:Y:S01]  /*8f70*/  FMUL.FTZ R64, R64, R8.reuse ;  /* 0x0000000840407220 */ /* 0x080fe20000410000 */
[-C--:B------:R-:W-:Y:S01]  /*8f80*/  FMUL.FTZ R65, R65, R8.reuse ;  /* 0x0000000841417220 */ /* 0x080fe20000410000 */
[-C--:B------:R-:W-:Y:S01]  /*8f90*/  FMUL.FTZ R68, R68, R8.reuse ;  /* 0x0000000844447220 */ /* 0x080fe20000410000 */
[----:B------:R-:W0:Y:S01]  /*8fa0*/  SHFL.BFLY PT, R6, R157, 0x1, 0x1f ;  /* 0x0c201f009d067f89 */ /* 0x000e2200000e0000 */
        /* <DEDUP_REMOVED lines=23> */
[----:B0-----:R-:W-:Y:S01]  /*9120*/  FMNMX.FTZ R6, R157, R6, !PT ;  /* 0x000000069d067209 */ /* 0x001fe20007810000 */
[-C--:B------:R-:W-:Y:S01]  /*9130*/  FMUL.FTZ R109, R109, R8.reuse ;  /* 0x000000086d6d7220 */ /* 0x080fe20000410000 */
[-C--:B------:R-:W-:Y:S01]  /*9140*/  FMUL.FTZ R112, R112, R8.reuse ;  /* 0x0000000870707220 */ /* 0x080fe20000410000 */
[-C--:B------:R-:W-:Y:S01]  /*9150*/  FMUL.FTZ R113, R113, R8.reuse ;  /* 0x0000000871717220 */ /* 0x080fe20000410000 */
[----:B------:R-:W-:Y:S01]  /*9160*/  MUFU.EX2 R161, R161 ;  /* 0x000000a100a17308 */ /* 0x000fe20000000800 */
[----:B------:R-:W-:Y:S01]  /*9170*/  FADD.FTZ R157, -R6, R11 ;  /* 0x0000000b069d7221 */ /* 0x000fe20000010100 */
[-C--:B------:R-:W-:Y:S01]  /*9180*/  FMUL.FTZ R116, R116, R8.reuse ;  /* 0x0000000874747220 */ /* 0x080fe20000410000 */
[-C--:B------:R-:W-:Y:S01]  /*9190*/  FMUL.FTZ R117, R117, R8.reuse ;  /* 0x0000000875757220 */ /* 0x080fe20000410000 */
[-C--:B------:R-:W-:Y:S01]  /*91a0*/  FMUL.FTZ R120, R120, R8.reuse ;  /* 0x0000000878787220 */ /* 0x080fe20000410000 */
[----:B------:R-:W-:Y:S01]  /*91b0*/  FMUL.FTZ R173, R157, UR10 ;  /* 0x0000000a9dad7c20 */ /* 0x000fe20008410000 */
[----:B------:R-:W-:Y:S01]  /*91c0*/  FMUL.FTZ R157, R6, UR10 ;  /* 0x0000000a069d7c20 */ /* 0x000fe20008410000 */
[-C--:B------:R-:W-:Y:S01]  /*91d0*/  FMUL.FTZ R121, R121, R8.reuse ;  /* 0x0000000879797220 */ /* 0x080fe20000410000 */
[----:B------:R-:W-:Y:S01]  /*91e0*/  MUFU.EX2 R14, R14 ;  /* 0x0000000e000e7308 */ /* 0x000fe20000000800 */
[----:B------:R-:W-:Y:S01]  /*91f0*/  FMUL.FTZ R124, R124, R8 ;  /* 0x000000087c7c7220 */ /* 0x000fe20000410000 */
[--C-:B------:R-:W-:Y:S01]  /*9200*/  FFMA.FTZ R168, R154, UR10, -R157.reuse ;  /* 0x0000000a9aa87c23 */ /* 0x100fe2000801089d */
        /* <DEDUP_REMOVED lines=10> */
[----:B------:R-:W-:Y:S02]  /*92b0*/  IMAD.U32 R171, RZ, RZ, UR23 ;  /* 0x00000017ffab7e24 */ /* 0x000fe4000f8e00ff */
[--C-:B------:R-:W-:Y:S01]  /*92c0*/  FFMA.FTZ R162, R166, UR10, -R157.reuse ;  /* 0x0000000aa6a27c23 */ /* 0x100fe2000801089d */
[--C-:B------:R-:W-:Y:S01]  /*92d0*/  FFMA.FTZ R166, R170, UR10, -R157.reuse ;  /* 0x0000000aaaa67c23 */ /* 0x100fe2000801089d */
[----:B------:R-:W0:Y:S01]  /*92e0*/  MUFU.EX2 R168, R168 ;  /* 0x000000a800a87308 */ /* 0x000e220000000800 */
[--C-:B------:R-:W-:Y:S01]  /*92f0*/  FFMA.FTZ R179, R179, UR10, -R157.reuse ;  /* 0x0000000ab3b37c23 */ /* 0x100fe2000801089d */
[--C-:B------:R-:W-:Y:S01]  /*9300*/  FFMA.FTZ R182, R182, UR10, -R157.reuse ;  /* 0x0000000ab6b67c23 */ /* 0x100fe2000801089d */
[----:B------:R-:W-:Y:S01]  /*9310*/  FFMA.FTZ R183, R183, UR10, -R157 ;  /* 0x0000000ab7b77c23 */ /* 0x000fe2000801089d */
[-C--:B------:R-:W-:Y:S01]  /*9320*/  FMUL.FTZ R125, R125, R8.reuse ;  /* 0x000000087d7d7220 */ /* 0x080fe20000410000 */
[-C--:B------:R-:W-:Y:S01]  /*9330*/  FMUL.FTZ R128, R128, R8.reuse ;  /* 0x0000000880807220 */ /* 0x080fe20000410000 */
[-C--:B------:R-:W-:Y:S01]  /*9340*/  FMUL.FTZ R129, R129, R8.reuse ;  /* 0x0000000881817220 */ /* 0x080fe20000410000 */
[----:B------:R-:W-:Y:S01]  /*9350*/  @!P2 IMAD R154, R171, 0x40, R16 ;  /* 0x00000040ab9aa824 */ /* 0x000fe200078e0210 */
[----:B------:R-:W3:Y:S01]  /*9360*/  MUFU.EX2 R155, R155 ;  /* 0x0000009b009b7308 */ /* 0x000ee20000000800 */
[----:B------:R-:W-:Y:S01]  /*9370*/  FFMA.FTZ R171, R8, R3, R13 ;  /* 0x0000000308ab7223 */ /* 0x000fe2000001000d */
[----:B------:R-:W-:Y:S01]  /*9380*/  FFMA.FTZ R3, R174, UR10, -R157 ;  /* 0x0000000aae037c23 */ /* 0x000fe2000801089d */
[-C--:B------:R-:W-:Y:S01]  /*9390*/  FMUL.FTZ R132, R132, R8.reuse ;  /* 0x0000000884847220 */ /* 0x080fe20000410000 */
[-C--:B------:R-:W-:Y:S01]  /*93a0*/  FMUL.FTZ R133, R133, R8.reuse ;  /* 0x0000000885857220 */ /* 0x080fe20000410000 */
[C---:B--2---:R-:W-:Y:S01]  /*93b0*/  FADD.FTZ R171, R152.reuse, R171 ;  /* 0x000000ab98ab7221 */ /* 0x044fe20000010000 */
[----:B------:R-:W-:Y:S01]  /*93c0*/  F2FP.F16.F32.PACK_AB R152, R152, R13 ;  /* 0x0000000d9898723e */ /* 0x000fe200000000ff */
[----:B------:R-:W-:Y:S01]  /*93d0*/  FMUL.FTZ R136, R136, R8 ;  /* 0x0000000888887220 */ /* 0x000fe20000410000 */
[----:B------:R-:W2:Y:S01]  /*93e0*/  MUFU.EX2 R158, R158 ;  /* 0x0000009e009e7308 */ /* 0x000ea20000000800 */
[----:B0-----:R-:W-:Y:S01]  /*93f0*/  FFMA.FTZ R170, R173, R4, R168 ;  /* 0x00000004adaa7223 */ /* 0x001fe200000100a8 */
[----:B------:R-:W-:Y:S01]  /*9400*/  FFMA.FTZ R4, R175, UR10, -R157 ;  /* 0x0000000aaf047c23 */ /* 0x000fe2000801089d */
[----:B------:R-:W-:Y:S01]  /*9410*/  FADD.FTZ R174, R10, R171 ;  /* 0x000000ab0aae7221 */ /* 0x000fe20000010000 */
[-C--:B------:R-:W-:Y:S01]  /*9420*/  FMUL.FTZ R137, R137, R8.reuse ;  /* 0x0000000889897220 */ /* 0x080fe20000410000 */
[-C--:B------:R-:W-:Y:S01]  /*9430*/  FMUL.FTZ R140, R140, R8.reuse ;  /* 0x000000088c8c7220 */ /* 0x080fe20000410000 */
[-C--:B------:R-:W-:Y:S01]  /*9440*/  FMUL.FTZ R141, R141, R8.reuse ;  /* 0x000000088d8d7220 */ /* 0x080fe20000410000 */
[----:B------:R-:W-:Y:S01]  /*9450*/  FADD.FTZ R171, R153, R174 ;  /* 0x000000ae99ab7221 */ /* 0x000fe20000010000 */
[----:B------:R-:W0:Y:S01]  /*9460*/  MUFU.EX2 R177, R177 ;  /* 0x000000b100b17308 */ /* 0x000e220000000800 */
[----:B---3--:R-:W-:Y:S01]  /*9470*/  FADD.FTZ R175, R155, R170 ;  /* 0x000000aa9baf7221 */ /* 0x008fe20000010000 */
[----:B------:R-:W-:Y:S01]  /*9480*/  FFMA.FTZ R170, R178, UR10, -R157 ;  /* 0x0000000ab2aa7c23 */ /* 0x000fe2000801089d */
[----:B------:R-:W-:Y:S01]  /*9490*/  FADD.FTZ R174, R156, R171 ;  /* 0x000000ab9cae7221 */ /* 0x000fe20000010000 */
[----:B------:R-:W-:Y:S01]  /*94a0*/  @!P2 LEA R157, R154, UR41, 0x2 ;  /* 0x000000299a9dac11 */ /* 0x000fe2000f8e10ff */
[----:B------:R-:W-:Y:S01]  /*94b0*/  FMUL.FTZ R144, R144, R8 ;  /* 0x0000000890907220 */ /* 0x000fe20000410000 */
[----:B------:R-:W-:Y:S01]  /*94c0*/  F2FP.F16.F32.PACK_AB R156, R15, R156 ;  /* 0x0000009c0f9c723e */ /* 0x000fe200000000ff */
[-C--:B------:R-:W-:Y:S01]  /*94d0*/  FMUL.FTZ R145, R145, R8.reuse ;  /* 0x0000000891917220 */ /* 0x080fe20000410000 */
[----:B------:R-:W3:Y:S01]  /*94e0*/  MUFU.EX2 R159, R159 ;  /* 0x0000009f009f7308 */ /* 0x000ee20000000800 */
[----:B--2---:R-:W-:Y:S01]  /*94f0*/  FADD.FTZ R176, R158, R175 ;  /* 0x000000af9eb07221 */ /* 0x004fe20000010000 */
[----:B------:R-:W-:Y:S01]  /*9500*/  FADD.FTZ R175, R15, R174 ;  /* 0x000000ae0faf7221 */ /* 0x000fe20000010000 */
[----:B------:R-:W-:Y:S01]  /*9510*/  @!P2 STS [R157+0x28800], R8 ;  /* 0x028800089d00a388 */ /* 0x000fe20000000800 */
[-C--:B------:R-:W-:Y:S01]  /*9520*/  FMUL.FTZ R148, R148, R8.reuse ;  /* 0x0000000894947220 */ /* 0x080fe20000410000 */
[----:B------:R-:W-:Y:S01]  /*9530*/  FMUL.FTZ R149, R149, R8 ;  /* 0x0000000895957220 */ /* 0x000fe20000410000 */
[----:B------:R-:W-:Y:S01]  /*9540*/  FADD.FTZ R154, R12, R175 ;  /* 0x000000af0c9a7221 */ /* 0x000fe20000010000 */
[----:B------:R2:W-:Y:S01]  /*9550*/  @!P2 STS [R157+0x28820], R173 ;  /* 0x028820ad9d00a388 */ /* 0x0005e20000000800 */
[----:B------:R-:W4:Y:S01]  /*9560*/  MUFU.EX2 R172, R172 ;  /* 0x000000ac00ac7308 */ /* 0x000f220000000800 */
[----:B0-----:R-:W-:Y:S01]  /*9570*/  FADD.FTZ R176, R177, R176 ;  /* 0x000000b0b1b07221 */ /* 0x001fe20000010000 */
[----:B------:R-:W-:Y:S01]  /*9580*/  FADD.FTZ R13, R21, R154 ;  /* 0x0000009a150d7221 */ /* 0x000fe20000010000 */
[----:B------:R-:W-:Y:S01]  /*9590*/  F2FP.F16.F32.PACK_AB R154, R153, R10 ;  /* 0x0000000a999a723e */ /* 0x000fe200000000ff */
[-C--:B------:R-:W-:Y:S01]  /*95a0*/  FMUL.FTZ R26, R26, R173.reuse ;  /* 0x000000ad1a1a7220 */ /* 0x080fe20000410000 */
[----:B------:R-:W-:Y:S01]  /*95b0*/  F2FP.F16.F32.PACK_AB R153, R155, R168 ;  /* 0x000000a89b99723e */ /* 0x000fe200000000ff */
[----:B------:R-:W-:Y:S01]  /*95c0*/  FADD.FTZ R10, R160, R13 ;  /* 0x0000000da00a7221 */ /* 0x000fe20000010000 */
[----:B------:R-:W-:Y:S01]  /*95d0*/  F2FP.F16.F32.PACK_AB R155, R177, R158 ;  /* 0x0000009eb19b723e */ /* 0x000fe200000000ff */
[----:B------:R-:W0:Y:S01]  /*95e0*/  MUFU.EX2 R162, R162 ;  /* 0x000000a200a27308 */ /* 0x000e220000000800 */
        /* <DEDUP_REMOVED lines=46> */
[-C--:B------:R-:W-:Y:S01]  /*98d0*/  FMUL.FTZ R78, R78, R173.reuse ;  /* 0x000000ad4e4e7220 */ /* 0x080fe20000410000 */
[----:B------:R-:W0:Y:S01]  /*98e0*/  MUFU.EX2 R4, R4 ;  /* 0x0000000400047308 */ /* 0x000e220000000800 */
        /* <DEDUP_REMOVED lines=16> */
[C---:B0-----:R-:W-:Y:S01]  /*99f0*/  FADD.FTZ R13, R4.reuse, R13 ;  /* 0x0000000d040d7221 */ /* 0x041fe20000010000 */
[----:B------:R-:W-:Y:S01]  /*9a00*/  F2FP.F16.F32.PACK_AB R163, R4, R3 ;  /* 0x0000000304a3723e */ /* 0x000fe200000000ff */
[-C--:B------:R-:W-:Y:S01]  /*9a10*/  FMUL.FTZ R102, R102, R173.reuse ;  /* 0x000000ad66667220 */ /* 0x080fe20000410000 */
[-C--:B------:R-:W-:Y:S01]  /*9a20*/  FMUL.FTZ R103, R103, R173.reuse ;  /* 0x000000ad67677220 */ /* 0x080fe20000410000 */
[-C--:B------:R-:W-:Y:S01]  /*9a30*/  FMUL.FTZ R106, R106, R173.reuse ;  /* 0x000000ad6a6a7220 */ /* 0x080fe20000410000 */
[-C--:B------:R-:W-:Y:S01]  /*9a40*/  FMUL.FTZ R107, R107, R173.reuse ;  /* 0x000000ad6b6b7220 */ /* 0x080fe20000410000 */
[----:B------:R3:W-:Y:S01]  /*9a50*/  STSM.16.M88.4 [R23], R160 ;  /* 0x000000a017007844 */ /* 0x0007e20000000200 */
        /* <DEDUP_REMOVED lines=30> */
[----:B------:R-:W-:-:S02]  /*9c40*/  FMUL.FTZ R151, R151, R173 ;  /* 0x000000ad97977220 */ /* 0x000fc40000410000 */
[----:B------:R-:W4:Y:S01]  /*9c50*/  MUFU.EX2 R182, R182 ;  /* 0x000000b600b67308 */ /* 0x000f220000000800 */
[C---:B--2---:R-:W-:Y:S01]  /*9c60*/  F2FP.F16.F32.PACK_AB R166, R11.reuse, R20 ;  /* 0x000000140ba6723e */ /* 0x044fe200000000ff */
[----:B------:R-:W-:-:S06]  /*9c70*/  FADD.FTZ R3, R11, R4 ;  /* 0x000000040b037221 */ /* 0x000fcc0000010000 */
[----:B------:R-:W2:Y:S01]  /*9c80*/  MUFU.EX2 R183, R183 ;  /* 0x000000b700b77308 */ /* 0x000ea20000000800 */
[C---:B0-----:R-:W-:Y:S01]  /*9c90*/  FADD.FTZ R15, R179.reuse, R12 ;  /* 0x0000000cb30f7221 */ /* 0x041fe20000010000 */
[----:B------:R-:W-:-:S03]  /*9ca0*/  F2FP.F16.F32.PACK_AB R165, R179, R170 ;  /* 0x000000aab3a5723e */ /* 0x000fc600000000ff */
[----:B----4-:R-:W-:Y:S01]  /*9cb0*/  FADD.FTZ R10, R182, R15 ;  /* 0x0000000fb60a7221 */ /* 0x010fe20000010000 */
[----:B--2---:R-:W-:-:S03]  /*9cc0*/  F2FP.F16.F32.PACK_AB R167, R183, R182 ;  /* 0x000000b6b7a7723e */ /* 0x004fc600000000ff */
[----:B------:R-:W-:Y:S02]  /*9cd0*/  FADD.FTZ R4, R183, R10 ;  /* 0x0000000ab7047221 */ /* 0x000fe40000010000 */
[----:B------:R3:W-:Y:S01]  /*9ce0*/  STSM.16.M88.4 [R22], R164 ;  /* 0x000000a416007844 */ /* 0x0007e20000000200 */
[----:B------:R-:W-:Y:S05]  /*9cf0*/  @!P0 BRA `(.L_x_2254) ;  /* 0x0000000000048947 */ /* 0x000fea0003800000 */
[----:B------:R-:W-:Y:S01]  /*9d00*/  BPT.TRAP 0x1 ;  /* 0x000000040000795c */ /* 0x000fe20000300000 */
.L_x_2254:
[----:B------:R0:W2:Y:S01]  /*9d10*/  SYNCS.PHASECHK.TRANS64.TRYWAIT P2, [UR22+0x28c50], R7 ;  /* 0x028c5007ff0075a7 */ /* 0x0000a20008040156 */
[----:B------:R-:W-:Y:S05]  /*9d20*/  @!P0 BRA `(.L_x_2255) ;  /* 0x0000000000048947 */ /* 0x000fea0003800000 */
[----:B------:R-:W-:Y:S01]  /*9d30*/  BPT.TRAP 0x1 ;  /* 0x000000040000795c */ /* 0x000fe20000300000 */
.L_x_2255:
[----:B--2---:R-:W-:Y:S05]  /*9d40*/  @P2 BRA `(.L_x_2256) ;  /* 0x0000000000082947 */ /* 0x004fea0003800000 */
[----:B------:R-:W2:Y:S02]  /*9d50*/  SYNCS.PHASECHK.TRANS64.TRYWAIT P2, [UR22+0x28c50], R7 ;  /* 0x028c5007ff0075a7 */ /* 0x000ea40008040156 */
[----:B--2---:R-:W-:Y:S05]  /*9d60*/  @!P2 BRA `(.L_x_2257) ;  /* 0x000000bc00f8a947 */ /* 0x004fea0003800000 */
.L_x_2256:
        /* <DEDUP_REMOVED lines=34> */
.L_x_2258:
[----:B------:R-:W-:Y:S01]  /*9f90*/  UIADD3 UR22, UR22, 0x28c60, URZ ;  /* 0x00028c6016167890 */ /* 0x000fe2000fffe03f */
[----:B------:R-:W-:Y:S01]  /*9fa0*/  IMAD.MOV.U32 R11, RZ, RZ, R6 ;  /* 0x000000ffff0b7224 */ /* 0x000fe200078e0006 */
[----:B------:R-:W-:Y:S01]  /*9fb0*/  UMOV UR23, UR38 ;  /* 0x0000002600177c82 */ /* 0x000fe20008000000 */
[----:B--2---:R-:W-:Y:S01]  /*9fc0*/  IMAD.MOV.U32 R8, RZ, RZ, R5 ;  /* 0x000000ffff087224 */ /* 0x004fe200078e0005 */
[----:B------:R-:W-:-:S09]  /*9fd0*/  UPRMT UR22, UR40, 0x654, UR22 ;  /* 0x0000065428167896 */ /* 0x000fd20008000016 */
[----:B------:R-:W-:Y:S01]  /*9fe0*/  SYNCS.ARRIVE.TRANS64.RED.A1T0 RZ, [UR22], RZ ;  /* 0x000000ffffff79a7 */ /* 0x000fe20008100416 */
[----:B------:R-:W-:Y:S05]  /*9ff0*/  @P1 BRA `(.L_x_2259) ;  /* 0xffffffe400d81947 */ /* 0x000fea000383ffff */
.L_x_2248:
        /* <DEDUP_REMOVED lines=9> */
.L_x_2279:
[----:B------:R-:W-:-:S04]  /*a090*/  UIADD3 UR38, UR22, 0x1, URZ ;  /* 0x0000000116267890 */ /* 0x000fc8000fffe03f */
[----:B------:R-:W-:-:S04]  /*a0a0*/  UISETP.NE.AND UP0, UPT, UR38, 0x2, UPT ;  /* 0x000000022600788c */ /* 0x000fc8000bf05270 */
[----:B------:R-:W-:Y:S02]  /*a0b0*/  USEL UR6, URZ, 0x1, UP0 ;  /* 0x000000013f067887 */ /* 0x000fe40008000000 */
[----:B------:R-:W-:Y:S02]  /*a0c0*/  USEL UR38, UR38, URZ, UP0 ;  /* 0x0000003f26267287 */ /* 0x000fe40008000000 */
[----:B------:R-:W-:Y:S01]  /*a0d0*/  ULOP3.LUT UR37, UR37, UR6, URZ, 0x3c, !UPT ;  /* 0x0000000625257292 */ /* 0x000fe2000f8e3c3f */
[----:B------:R-:W-:Y:S11]  /*a0e0*/  @!P0 BRA `(.L_x_2261) ;  /* 0x0000000000048947 */ /* 0x000ff60003800000 */
[----:B------:R-:W-:Y:S01]  /*a0f0*/  BPT.TRAP 0x1 ;  /* 0x000000040000795c */ /* 0x000fe20000300000 */
.L_x_2261:
[----:B------:R-:W-:Y:S01]  /*a100*/  ULEA UR21, UR38, UR41, 0x3 ;  /* 0x0000002926157291 */ /* 0x000fe2000f8e183f */
[----:B-1234-:R-:W-:-:S05]  /*a110*/  IMAD.U32 R8, RZ, RZ, UR37 ;  /* 0x00000025ff087e24 */ /* 0x01efca000f8e00ff */
[----:B------:R-:W-:-:S04]  /*a120*/  SHF.L.U32 R8, R8, 0x1f, RZ ;  /* 0x0000001f08087819 */ /* 0x000fc800000006ff */
[----:B------:R1:W2:Y:S01]  /*a130*/  SYNCS.PHASECHK.TRANS64.TRYWAIT P1, [UR21+0x28c30], R8 ;  /* 0x028c3008ff0075a7 */ /* 0x0002a20008020155 */
[----:B------:R-:W-:Y:S05]  /*a140*/  @!P0 BRA `(.L_x_2262) ;  /* 0x0000000000048947 */ /* 0x000fea0003800000 */
[----:B------:R-:W-:Y:S01]  /*a150*/  BPT.TRAP 0x1 ;  /* 0x000000040000795c */ /* 0x000fe20000300000 */
.L_x_2262:
[----:B--2---:R-:W-:Y:S05]  /*a160*/  @P1 BRA `(.L_x_2263) ;  /* 0x0000000000081947 */ /* 0x004fea0003800000 */
[----:B------:R-:W2:Y:S02]  /*a170*/  SYNCS.PHASECHK.TRANS64.TRYWAIT P1, [UR21+0x28c30], R8 ;  /* 0x028c3008ff0075a7 */ /* 0x000ea40008020155 */
[----:B--2---:R-:W-:Y:S05]  /*a180*/  @!P1 BRA `(.L_x_2264) ;  /* 0x000000bc00089947 */ /* 0x004fea0003800000 */
.L_x_2263:
        /* <DEDUP_REMOVED lines=23> */
.L_x_2265:
        /* <DEDUP_REMOVED lines=21> */
[--C-:B0-----:R-:W-:Y:S02]  /*a450*/  IMAD.IADD R14, R20, 0x1, R13.reuse ;  /* 0x00000001140e7824 */ /* 0x101fe400078e020d */
        /* <DEDUP_REMOVED lines=15> */
.L_x_2268:
[----:B------:R-:W-:-:S05]  /*a550*/  IMAD.U32 R206, RZ, RZ, UR24 ;  /* 0x00000018ffce7e24 */ /* 0x000fca000f8e00ff */
[----:B------:R-:W-:-:S13]  /*a560*/  ISETP.NE.AND P1, PT, R206, 0x1, PT ;  /* 0x00000001ce00780c */ /* 0x000fda0003f25270 */
[----:B------:R-:W0:Y:S02]  /*a570*/  @P1 LDC.64 R6, c[0x0][0x9e8] ;  /* 0x00027a00ff061b82 */ /* 0x000e240000000a00 */
[----:B0-----:R-:W-:-:S05]  /*a580*/  @P1 IMAD.HI.U32 R6, R13, R6, RZ ;  /* 0x000000060d061227 */ /* 0x001fca00078e00ff */
[----:B------:R-:W-:-:S07]  /*a590*/  @P1 SHF.R.U32.HI R13, RZ, R7, R6 ;  /* 0x00000007ff0d1219 */ /* 0x000fce0000011606 */
.L_x_2269:
[----:B------:R-:W-:Y:S05]  /*a5a0*/  BSYNC B0 ;  /* 0x0000000000007941 */ /* 0x000fea0003800000 */
.L_x_2267:
[----:B------:R-:W-:-:S04]  /*a5b0*/  IMAD R13, R13, R206, -R5 ;  /* 0x000000ce0d0d7224 */ /* 0x000fc800078e0a05 */
[----:B------:R-:W-:-:S05]  /*a5c0*/  IMAD.IADD R13, R13, 0x1, -R2 ;  /* 0x000000010d0d7824 */ /* 0x000fca00078e0a02 */
[----:B------:R-:W-:Y:S02]  /*a5d0*/  VIADDMNMX R14, R13, R206, R14, PT ;  /* 0x000000ce0d0e7246 */ /* 0x000fe4000380010e */
[----:B------:R-:W-:-:S07]  /*a5e0*/  VIMNMX R15, R15, R13, !PT ;  /* 0x0000000d0f0f7248 */ /* 0x000fce0007fe0100 */
.L_x_2266:
        /* <DEDUP_REMOVED lines=68> */
.L_x_2272:
[----:B------:R-:W-:-:S05]  /*aa30*/  IMAD.U32 R20, RZ, RZ, UR24 ;  /* 0x00000018ff147e24 */ /* 0x000fca000f8e00ff */
[----:B------:R-:W-:-:S13]  /*aa40*/  ISETP.NE.AND P2, PT, R20, 0x1, PT ;  /* 0x000000011400780c */ /* 0x000fda0003f45270 */
[----:B------:R-:W0:Y:S02]  /*aa50*/  @P2 LDC.64 R6, c[0x0][0x9e8] ;  /* 0x00027a00ff062b82 */ /* 0x000e240000000a00 */
[----:B0-----:R-:W-:-:S05]  /*aa60*/  @P2 IMAD.HI.U32 R6, R15, R6, RZ ;  /* 0x000000060f062227 */ /* 0x001fca00078e00ff */
[----:B------:R-:W-:-:S07]  /*aa70*/  @P2 SHF.R.U32.HI R15, RZ, R7, R6 ;  /* 0x00000007ff0f2219 */ /* 0x000fce0000011606 */
.L_x_2273:
[----:B------:R-:W-:Y:S05]  /*aa80*/  BSYNC B0 ;  /* 0x0000000000007941 */ /* 0x000fea0003800000 */
.L_x_2271:
[----:B------:R-:W-:-:S04]  /*aa90*/  IMAD R5, R15, R20, -R5 ;  /* 0x000000140f057224 */ /* 0x000fc800078e0a05 */
[----:B------:R-:W-:-:S05]  /*aaa0*/  IMAD.IADD R5, R5, 0x1, -R2 ;  /* 0x0000000105057824 */ /* 0x000fca00078e0a02 */
[----:B------:R-:W-:Y:S02]  /*aab0*/  VIADDMNMX R12, R5, R20, R12, PT ;  /* 0x00000014050c7246 */ /* 0x000fe4000380010c */
[----:B------:R-:W-:-:S07]  /*aac0*/  VIMNMX R14, R14, R5, !PT ;  /* 0x000000050e0e7248 */ /* 0x000fce0007fe0100 */
.L_x_2270:
        /* <DEDUP_REMOVED lines=92> */
[----:B------:R-:W-:Y:S01]  /*b090*/  IADD3 R177, -R17, RZ, RZ ;  /* 0x000000ff11b17210 */ /* 0x000fe20007ffe1ff */
[--C-:B------:R-:W-:Y:S01]  /*b0a0*/  FFMA.FTZ R164, R176, UR10, -R20.reuse ;  /* 0x0000000ab0a47c23 */ /* 0x100fe20008010814 */
[----:B------:R-:W-:Y:S01]  /*b0b0*/  FMNMX.FTZ R6, R174, R13, !PT ;  /* 0x0000000dae067209 */ /* 0x000fe20007810000 */
[--C-:B------:R-:W-:Y:S01]  /*b0c0*/  FFMA.FTZ R13, R156, UR10, -R20.reuse ;  /* 0x0000000a9c0d7c23 */ /* 0x100fe20008010814 */
[--C-:B------:R-:W-:Y:S01]  /*b0d0*/  FFMA.FTZ R156, R160, UR10, -R20.reuse ;  /* 0x0000000aa09c7c23 */ /* 0x100fe20008010814 */
[--C-:B------:R-:W-:Y:S01]  /*b0e0*/  FFMA.FTZ R160, R168, UR10, -R20.reuse ;  /* 0x0000000aa8a07c23 */ /* 0x100fe20008010814 */
[----:B------:R-:W-:Y:S01]  /*b0f0*/  FMNMX.FTZ R15, R175, R6, !PT ;  /* 0x00000006af0f7209 */ /* 0x000fe20007810000 */
[----:B------:R-:W-:Y:S01]  /*b100*/  MUFU.EX2 R7, R7 ;  /* 0x0000000700077308 */ /* 0x000fe20000000800 */
[----:B------:R-:W-:Y:S01]  /*b110*/  ISETP.NE.AND P2, PT, R2, R177, PT ;  /* 0x000000b10200720c */ /* 0x000fe20003f45270 */
        /* <DEDUP_REMOVED lines=256> */
.L_x_2274:
[----:B------:R1:W2:Y:S01]  /*c120*/  SYNCS.PHASECHK.TRANS64.TRYWAIT P1, [UR21+0x28c50], R8 ;  /* 0x028c5008ff0075a7 */ /* 0x0002a20008020155 */
[----:B------:R-:W-:Y:S05]  /*c130*/  @!P0 BRA `(.L_x_2275) ;  /* 0x0000000000048947 */ /* 0x000fea0003800000 */
[----:B------:R-:W-:Y:S01]  /*c140*/  BPT.TRAP 0x1 ;  /* 0x000000040000795c */ /* 0x000fe20000300000 */
.L_x_2275:
[----:B--2---:R-:W-:Y:S05]  /*c150*/  @P1 BRA `(.L_x_2276) ;  /* 0x0000000000081947 */ /* 0x004fea0003800000 */
[----:B------:R-:W2:Y:S02]  /*c160*/  SYNCS.PHASECHK.TRANS64.TRYWAIT P1, [UR21+0x28c50], R8 ;  /* 0x028c5008ff0075a7 */ /* 0x000ea40008020155 */
[----:B--2---:R-:W-:Y:S05]  /*c170*/  @!P1 BRA `(.L_x_2277) ;  /* 0x0000009c00249947 */ /* 0x004fea0003800000 */
.L_x_2276:
        /* <DEDUP_REMOVED lines=34> */
.L_x_2278:
        /* <DEDUP_REMOVED lines=9> */
.L_x_2260:
        /* <DEDUP_REMOVED lines=9> */
[----:B------:R-:W-:-:S02]  /*c4c0*/  IMAD.MOV.U32 R11, RZ, RZ, RZ ;  /* 0x000000ffff0b7224 */ /* 0x000fc400078e00ff */
[----:B-----5:R-:W-:Y:S01]  /*c4d0*/  FADD.FTZ R0, R0, R3 ;  /* 0x0000000300007221 */ /* 0x020fe20000010000 */
[----:B------:R-:W-:Y:S01]  /*c4e0*/  IMAD.U32 R3, RZ, RZ, UR38 ;  /* 0x00000026ff037e24 */ /* 0x000fe2000f8e00ff */
[----:B------:R-:W-:Y:S01]  /*c4f0*/  UIADD3 UR38, UR38, 0x1, URZ ;  /* 0x0000000126267890 */ /* 0x000fe2000fffe03f */
[----:B0-----:R-:W-:Y:S02]  /*c500*/  FADD.FTZ R8, R7, R4 ;  /* 0x0000000407087221 */ /* 0x001fe40000010000 */
[----:B------:R-:W0:Y:S05]  /*c510*/  SHFL.BFLY PT, R9, R0, 0x1, 0x1f ;  /* 0x0c201f0000097f89 */ /* 0x000e2a00000e0000 */
[----:B------:R-:W-:Y:S01]  /*c520*/  @!P0 IMAD R3, R3, 0x40, R16 ;  /* 0x0000004003038824 */ /* 0x000fe200078e0210 */
[----:B------:R-:W-:Y:S01]  /*c530*/  UISETP.NE.AND UP0, UPT, UR38, 0x2, UPT ;  /* 0x000000022600788c */ /* 0x000fe2000bf05270 */
[----:B------:R-:W1:Y:S03]  /*c540*/  SHFL.BFLY PT, R7, R8, 0x1, 0x1f ;  /* 0x0c201f0008077f89 */ /* 0x000e6600000e0000 */
[----:B------:R-:W-:Y:S01]  /*c550*/  @!P0 LEA R4, R3, UR41, 0x2 ;  /* 0x0000002903048c11 */ /* 0x000fe2000f8e10ff */
[----:B------:R-:W-:Y:S01]  /*c560*/  USEL UR4, URZ, 0x1, UP0 ;  /* 0x000000013f047887 */ /* 0x000fe20008000000 */
[----:B------:R-:W-:Y:S01]  /*c570*/  IMAD.MOV.U32 R3, RZ, RZ, -0x800000 ;  /* 0xff800000ff037424 */ /* 0x000fe200078e00ff */
[----:B------:R-:W-:-:S02]  /*c580*/  USEL UR38, UR38, URZ, UP0 ;  /* 0x0000003f26267287 */ /* 0x000fc40008000000 */
[----:B------:R-:W-:Y:S01]  /*c590*/  ULOP3.LUT UR37, UR37, UR4, URZ, 0x3c, !UPT ;  /* 0x0000000425257292 */ /* 0x000fe2000f8e3c3f */
[----:B0-----:R-:W-:Y:S01]  /*c5a0*/  FADD.FTZ R9, R0, R9 ;  /* 0x0000000900097221 */ /* 0x001fe20000010000 */
[----:B------:R-:W-:Y:S02]  /*c5b0*/  IMAD.MOV.U32 R0, RZ, RZ, RZ ;  /* 0x000000ffff007224 */ /* 0x000fe400078e00ff */
[----:B-1----:R-:W-:Y:S02]  /*c5c0*/  FADD.FTZ R7, R8, R7 ;  /* 0x0000000708077221 */ /* 0x002fe40000010000 */
[----:B------:R-:W-:-:S03]  /*c5d0*/  FSETP.NE.FTZ.AND P1, PT, R9, RZ, PT ;  /* 0x000000ff0900720b */ /* 0x000fc60003f35000 */
[----:B------:R-:W-:-:S10]  /*c5e0*/  FSETP.NE.FTZ.AND P2, PT, R7, RZ, PT ;  /* 0x000000ff0700720b */ /* 0x000fd40003f55000 */
[----:B------:R-:W0:Y:S08]  /*c5f0*/  @P1 MUFU.RCP R11, R9 ;  /* 0x00000009000b1308 */ /* 0x000e300000001000 */
[----:B------:R-:W1:Y:S01]  /*c600*/  @P2 MUFU.RCP R0, R7 ;  /* 0x0000000700002308 */ /* 0x000e620000001000 */
[-C--:B0-----:R-:W-:Y:S01]  /*c610*/  FMUL.FTZ R169, R32, R11.reuse ;  /* 0x0000000b20a97220 */ /* 0x081fe20000410000 */
[----:B------:R-:W-:-:S06]  /*c620*/  FMUL.FTZ R166, R33, R11 ;  /* 0x0000000b21a67220 */ /* 0x000fcc0000410000 */
[----:B------:R-:W0:Y:S01]  /*c630*/  @P1 MUFU.LG2 R32, R9 ;  /* 0x0000000900201308 */ /* 0x000e220000000c00 */
[----:B------:R-:W-:Y:S01]  /*c640*/  @!P0 STS [R4+0x28800], R11 ;  /* 0x0288000b04008388 */ /* 0x000fe20000000800 */
[-C--:B------:R-:W-:Y:S01]  /*c650*/  FMUL.FTZ R171, R28, R11.reuse ;  /* 0x0000000b1cab7220 */ /* 0x080fe20000410000 */
[-C--:B------:R-:W-:Y:S01]  /*c660*/  FMUL.FTZ R28, R29, R11.reuse ;  /* 0x0000000b1d1c7220 */ /* 0x080fe20000410000 */
[----:B------:R-:W-:Y:S02]  /*c670*/  IMAD.U32 R29, RZ, RZ, UR10 ;  /* 0x0000000aff1d7e24 */ /* 0x000fe4000f8e00ff */
[-C--:B------:R-:W-:Y:S01]  /*c680*/  FMUL.FTZ R172, R24, R11.reuse ;  /* 0x0000000b18ac7220 */ /* 0x080fe20000410000 */
[----:B-1----:R1:W-:Y:S01]  /*c690*/  @!P0 STS [R4+0x28820], R0 ;  /* 0x0288200004008388 */ /* 0x0023e20000000800 */
[-C--:B------:R-:W-:Y:S01]  /*c6a0*/  FMUL.FTZ R170, R25, R11.reuse ;  /* 0x0000000b19aa7220 */ /* 0x080fe20000410000 */
[----:B------:R0:W2:Y:S01]  /*c6b0*/  @P2 MUFU.LG2 R33, R7 ;  /* 0x0000000700212308 */ /* 0x0000a20000000c00 */
[----:B------:R-:W-:Y:S01]  /*c6c0*/  @P2 FMUL.FTZ R29, R29, 0.69314718246459960938 ;  /* 0x3f3172181d1d2820 */ /* 0x000fe20000410000 */
[-C--:B------:R-:W-:Y:S01]  /*c6d0*/  FMUL.FTZ R167, R36, R11.reuse ;  /* 0x0000000b24a77220 */ /* 0x080fe20000410000 */
[-C--:B------:R-:W-:Y:S01]  /*c6e0*/  FMUL.FTZ R164, R37, R11.reuse ;  /* 0x0000000b25a47220 */ /* 0x080fe20000410000 */
[-C--:B------:R-:W-:Y:S01]  /*c6f0*/  FMUL.FTZ R165, R40, R11.reuse ;  /* 0x0000000b28a57220 */ /* 0x080fe20000410000 */
[-C--:B------:R-:W-:Y:S01]  /*c700*/  FMUL.FTZ R8, R41, R11.reuse ;  /* 0x0000000b29087220 */ /* 0x080fe20000410000 */
[-C--:B------:R-:W-:Y:S01]  /*c710*/  FMUL.FTZ R163, R44, R11.reuse ;  /* 0x0000000b2ca37220 */ /* 0x080fe20000410000 */
[-C--:B------:R-:W-:Y:S01]  /*c720*/  FMUL.FTZ R10, R45, R11.reuse ;  /* 0x0000000b2d0a7220 */ /* 0x080fe20000410000 */
[----:B-1----:R-:W-:Y:S01]  /*c730*/  @P1 FMUL.FTZ R4, R13, 0.69314718246459960938 ;  /* 0x3f3172180d041820 */ /* 0x002fe20000410000 */
        /* <DEDUP_REMOVED lines=54> */
[-C--:B------:R-:W-:Y:S01]  /*caa0*/  FMUL.FTZ R9, R42, R0.reuse ;  /* 0x000000002a097220 */ /* 0x080fe20000410000 */
[-C--:B------:R-:W-:Y:S01]  /*cab0*/  FMUL.FTZ R11, R46, R0.reuse ;  /* 0x000000002e0b7220 */ /* 0x080fe20000410000 */
[-C--:B------:R-:W-:Y:S01]  /*cac0*/  FMUL.FTZ R13, R50, R0.reuse ;  /* 0x00000000320d7220 */ /* 0x080fe20000410000 */
[-C--:B------:R-:W-:Y:S01]  /*cad0*/  FMUL.FTZ R15, R54, R0.reuse ;  /* 0x00000000360f7220 */ /* 0x080fe20000410000 */
[-C--:B------:R-:W-:Y:S01]  /*cae0*/  FMUL.FTZ R25, R58, R0.reuse ;  /* 0x000000003a197220 */ /* 0x080fe20000410000 */
        /* <DEDUP_REMOVED lines=63> */
.L_x_2185:
        /* <DEDUP_REMOVED lines=35> */
[----:B------:R-:W-:Y:S01]  /*d110*/  UISETP.NE.U32.AND UP0, UPT, UR8, URZ, UPT ;  /* 0x0000003f0800728c */ /* 0x000fe2000bf05070 */
[----:B------:R-:W-:-:S02]  /*d120*/  F2FP.F16.F32.PACK_AB R80, R81, R80 ;  /* 0x000000505150723e */ /* 0x000fc400000000ff */
[C---:B------:R-:W-:Y:S01]  /*d130*/  IADD3 R173, P1, R4.reuse, 0x20, RZ ;  /* 0x0000002004ad7810 */ /* 0x040fe20007f3e0ff */
[----:B------:R-:W-:Y:S01]  /*d140*/  UISETP.NE.AND.EX UP0, UPT, UR9, URZ, UPT, UP0 ;  /* 0x0000003f0900728c */ /* 0x000fe2000bf05300 */
[C---:B------:R-:W-:Y:S02]  /*d150*/  IADD3 R183, P6, R4.reuse, 0x2020, RZ ;  /* 0x0000202004b77810 */ /* 0x040fe40007fde0ff */
[C---:B------:R-:W-:Y:S01]  /*d160*/  IADD3 R177, P0, R4.reuse, 0x40, RZ ;  /* 0x0000004004b17810 */ /* 0x040fe20007f1e0ff */
[--C-:B------:R-:W-:Y:S01]  /*d170*/  IMAD.X R37, RZ, RZ, R5.reuse, P1 ;  /* 0x000000ffff257224 */ /* 0x100fe200008e0605 */
[----:B------:R-:W-:Y:S01]  /*d180*/  LOP3.LUT R36, R173, 0x380, RZ, 0xc0, !PT ;  /* 0x00000380ad247812 */ /* 0x000fe200078ec0ff */
[--C-:B------:R-:W-:Y:S01]  /*d190*/  IMAD.X R53, RZ, RZ, R5.reuse, P6 ;  /* 0x000000ffff357224 */ /* 0x100fe200030e0605 */
[----:B------:R-:W-:Y:S01]  /*d1a0*/  IADD3 R7, P6, R4, 0x6000, RZ ;  /* 0x0000600004077810 */ /* 0x000fe20007fde0ff */
[--C-:B------:R-:W-:Y:S01]  /*d1b0*/  IMAD.X R41, RZ, RZ, R5.reuse, P0 ;  /* 0x000000ffff297224 */ /* 0x100fe200000e0605 */
[----:B------:R-:W-:Y:S01]  /*d1c0*/  SHF.R.U64 R36, R36, 0x3, RZ ;  /* 0x0000000324247819 */ /* 0x000fe200000012ff */
[----:B------:R-:W-:Y:S01]  /*d1d0*/  ULDC.64 UR8, c[0x0][0xc00] ;  /* 0x0003000000087ab9 */ /* 0x000fe20000000a00 */
[C---:B------:R-:W-:Y:S01]  /*d1e0*/  IADD3 R207, P2, R4.reuse, 0x2060, RZ ;  /* 0x0000206004cf7810 */ /* 0x040fe20007f5e0ff */
[--C-:B------:R-:W-:Y:S01]  /*d1f0*/  IMAD.X R119, RZ, RZ, R5.reuse, P6 ;  /* 0x000000ffff777224 */ /* 0x100fe200030e0605 */
[C---:B------:R-:W-:Y:S01]  /*d200*/  IADD3 R6, P0, R4.reuse, 0x4020, RZ ;  /* 0x0000402004067810 */ /* 0x040fe20007f1e0ff */
[----:B------:R-:W-:Y:S01]  /*d210*/  UIMAD.WIDE UR8, UR44, 0x4, UR8 ;  /* 0x000000042c0878a5 */ /* 0x000fe2000f8e0208 */
        /* <DEDUP_REMOVED lines=15> */
[----:B------:R-:W-:Y:S02]  /*d310*/  LOP3.LUT R40, R177, 0x380, RZ, 0xc0, !PT ;  /* 0x00000380b1287812 */ /* 0x000fe400078ec0ff */
        /* <DEDUP_REMOVED lines=14> */
[----:B------:R-:W-:-:S02]  /*d400*/  SHF.R.U64 R40, R40, 0x3, RZ ;  /* 0x0000000328287819 */ /* 0x000fc400000012ff */
[----:B------:R-:W-:Y:S02]  /*d410*/  LOP3.LUT R118, R118, R7, RZ, 0x3c, !PT ;  /* 0x0000000776767212 */ /* 0x000fe400078e3cff */
[----:B------:R-:W-:Y:S02]  /*d420*/  LOP3.LUT R7, R168, 0x380, RZ, 0xc0, !PT ;  /* 0x00000380a8077812 */ /* 0x000fe400078ec0ff */
[----:B------:R-:W-:Y:S02]  /*d430*/  LOP3.LUT R48, R181, 0x380, RZ, 0xc0, !PT ;  /* 0x00000380b5307812 */ /* 0x000fe400078ec0ff */
[----:B------:R-:W-:Y:S02]  /*d440*/  LOP3.LUT R106, R173, R6, RZ, 0x3c, !PT ;  /* 0x00000006ad6a7212 */ /* 0x000fe400078e3cff */
[----:B------:R-:W-:Y:S02]  /*d450*/  SHF.R.U64 R44, R44, 0x3, RZ ;  /* 0x000000032c2c7819 */ /* 0x000fe400000012ff */
[----:B------:R-:W-:-:S02]  /*d460*/  LOP3.LUT R40, R40, R177, RZ, 0x3c, !PT ;  /* 0x000000b128287212 */ /* 0x000fc400078e3cff */
[----:B------:R-:W-:Y:S02]  /*d470*/  LOP3.LUT R52, R183, 0x380, RZ, 0xc0, !PT ;  /* 0x00000380b7347812 */ /* 0x000fe400078ec0ff */
[----:B------:R-:W-:Y:S02]  /*d480*/  MOV R173, R4 ;  /* 0x0000000400ad7202 */ /* 0x000fe40000000f00 */
[----:B------:R-:W-:Y:S02]  /*d490*/  F2FP.F16.F32.PACK_AB R6, R28, R171 ;  /* 0x000000ab1c06723e */ /* 0x000fe400000000ff */
[----:B------:R-:W-:Y:S02]  /*d4a0*/  LOP3.LUT R94, R205, 0x380, RZ, 0xc0, !PT ;  /* 0x00000380cd5e7812 */ /* 0x000fe400078ec0ff */
[----:B------:R-:W-:Y:S02]  /*d4b0*/  LOP3.LUT R177, R110, 0x380, RZ, 0xc0, !PT ;  /* 0x000003806eb17812 */ /* 0x000fe400078ec0ff */
[----:B------:R-:W-:-:S02]  /*d4c0*/  F2FP.F16.F32.PACK_AB R5, R27, R26 ;  /* 0x0000001a1b05723e */ /* 0x000fc400000000ff */
[----:B------:R-:W-:Y:S02]  /*d4d0*/  SHF.R.U64 R171, R7, 0x3, RZ ;  /* 0x0000000307ab7819 */ /* 0x000fe400000012ff */
[----:B------:R-:W-:Y:S02]  /*d4e0*/  LOP3.LUT R98, R207, 0x380, RZ, 0xc0, !PT ;  /* 0x00000380cf627812 */ /* 0x000fe400078ec0ff */
[----:B------:R-:W-:Y:S02]  /*d4f0*/  F2FP.F16.F32.PACK_AB R4, R170, R172 ;  /* 0x000000acaa04723e */ /* 0x000fe400000000ff */
[----:B------:R-:W-:Y:S02]  /*d500*/  LOP3.LUT R27, R0, 0x380, RZ, 0xc0, !PT ;  /* 0x00000380001b7812 */ /* 0x000fe400078ec0ff */
[----:B------:R-:W-:Y:S02]  /*d510*/  F2FP.F16.F32.PACK_AB R7, R31, R30 ;  /* 0x0000001e1f07723e */ /* 0x000fe400000000ff */
[----:B------:R-:W-:-:S02]  /*d520*/  SHF.R.U64 R48, R48, 0x3, RZ ;  /* 0x0000000330307819 */ /* 0x000fc400000012ff */
[----:B------:R-:W-:Y:S01]  /*d530*/  LOP3.LUT R102, R209, 0x380, RZ, 0xc0, !PT ;  /* 0x00000380d1667812 */ /* 0x000fe200078ec0ff */
[----:B------:R0:W-:Y:S01]  /*d540*/  STSM.16.M88.4 [R173], R4 ;  /* 0x00000004ad007844 */ /* 0x0001e20000000200 */
[----:B------:R-:W-:Y:S02]  /*d550*/  LOP3.LUT R44, R44, R179, RZ, 0x3c, !PT ;  /* 0x000000b32c2c7212 */ /* 0x000fe400078e3cff */
[----:B------:R-:W-:Y:S02]  /*d560*/  SHF.R.U64 R52, R52, 0x3, RZ ;  /* 0x0000000334347819 */ /* 0x000fe400000012ff */
[----:B------:R-:W-:Y:S02]  /*d570*/  SHF.R.U64 R94, R94, 0x3, RZ ;  /* 0x000000035e5e7819 */ /* 0x000fe400000012ff */
[----:B------:R-:W-:Y:S02]  /*d580*/  LOP3.LUT R179, R114, 0x380, RZ, 0xc0, !PT ;  /* 0x0000038072b37812 */ /* 0x000fe400078ec0ff */
[----:B------:R-:W-:-:S02]  /*d590*/  SHF.R.U64 R177, R177, 0x3, RZ ;  /* 0x00000003b1b17819 */ /* 0x000fc400000012ff */
[----:B------:R-:W-:Y:S02]  /*d5a0*/  SHF.R.U64 R98, R98, 0x3, RZ ;  /* 0x0000000362627819 */ /* 0x000fe400000012ff */
[----:B------:R-:W-:Y:S02]  /*d5b0*/  SHF.R.U64 R27, R27, 0x3, RZ ;  /* 0x000000031b1b7819 */ /* 0x000fe400000012ff */
[----:B------:R-:W-:Y:S02]  /*d5c0*/  LOP3.LUT R48, R48, R181, RZ, 0x3c, !PT ;  /* 0x000000b530307212 */ /* 0x000fe400078e3cff */
[----:B------:R-:W-:Y:S02]  /*d5d0*/  SHF.R.U64 R102, R102, 0x3, RZ ;  /* 0x0000000366667819 */ /* 0x000fe400000012ff */
[----:B------:R-:W-:Y:S02]  /*d5e0*/  LOP3.LUT R52, R52, R183, RZ, 0x3c, !PT ;  /* 0x000000b734347212 */ /* 0x000fe400078e3cff */
[----:B------:R-:W-:-:S02]  /*d5f0*/  MOV R37, R36 ;  /* 0x0000002400257202 */ /* 0x000fc40000000f00 */
[----:B0-----:R-:W-:Y:S02]  /*d600*/  F2FP.F16.F32.PACK_AB R4, R166, R169 ;  /* 0x000000a9a604723e */ /* 0x001fe400000000ff */
[----:B------:R-:W-:Y:S02]  /*d610*/  F2FP.F16.F32.PACK_AB R5, R35, R34 ;  /* 0x000000222305723e */ /* 0x000fe400000000ff */
[----:B------:R-:W-:Y:S02]  /*d620*/  F2FP.F16.F32.PACK_AB R6, R164, R167 ;  /* 0x000000a7a406723e */ /* 0x000fe400000000ff */
[----:B------:R-:W-:Y:S02]  /*d630*/  F2FP.F16.F32.PACK_AB R7, R39, R38 ;  /* 0x000000262707723e */ /* 0x000fe400000000ff */
[----:B------:R-:W-:Y:S02]  /*d640*/  LOP3.LUT R94, R94, R205, RZ, 0x3c, !PT ;  /* 0x000000cd5e5e7212 */ /* 0x000fe400078e3cff */
[----:B------:R-:W-:Y:S01]  /*d650*/  SHF.R.U64 R179, R179, 0x3, RZ ;  /* 0x00000003b3b37819 */ /* 0x000fe200000012ff */
[----:B------:R0:W-:Y:S01]  /*d660*/  STSM.16.M88.4 [R37], R4 ;  /* 0x0000000425007844 */ /* 0x0001e20000000200 */
[----:B------:R-:W-:-:S02]  /*d670*/  LOP3.LUT R110, R177, R110, RZ, 0x3c, !PT ;  /* 0x0000006eb16e7212 */ /* 0x000fc400078e3cff */
[----:B------:R-:W-:Y:S02]  /*d680*/  MOV R40, R40 ;  /* 0x0000002800287202 */ /* 0x000fe40000000f00 */
[----:B------:R-:W-:Y:S02]  /*d690*/  LOP3.LUT R98, R98, R207, RZ, 0x3c, !PT ;  /* 0x000000cf62627212 */ /* 0x000fe400078e3cff */
[----:B------:R-:W-:Y:S01]  /*d6a0*/  LOP3.LUT R177, R32, 0x380, RZ, 0xc0, !PT ;  /* 0x0000038020b17812 */ /* 0x000fe200078ec0ff */
[----:B------:R-:W-:Y:S01]  /*d6b0*/  STSM.16.M88.4 [R40], R8 ;  /* 0x0000000828007844 */ /* 0x000fe20000000200 */
[----:B------:R-:W-:Y:S02]  /*d6c0*/  LOP3.LUT R122, R27, R0, RZ, 0x3c, !PT ;  /* 0x000000001b7a7212 */ /* 0x000fe400078e3cff */
[----:B------:R-:W-:Y:S02]  /*d6d0*/  MOV R44, R44 ;  /* 0x0000002c002c7202 */ /* 0x000fe40000000f00 */
[----:B------:R-:W-:-:S02]  /*d6e0*/  LOP3.LUT R102, R102, R209, RZ, 0x3c, !PT ;  /* 0x000000d166667212 */ /* 0x000fc400078e3cff */
[----:B------:R-:W-:Y:S01]  /*d6f0*/  MOV R48, R48 ;  /* 0x0000003000307202 */ /* 0x000fe20000000f00 */
[----:B------:R-:W-:Y:S01]  /*d700*/  STSM.16.M88.4 [R44], R12 ;  /* 0x0000000c2c007844 */ /* 0x000fe20000000200 */
[----:B------:R-:W-:Y:S01]  /*d710*/  F2FP.F16.F32.PACK_AB R26, R61, R60 ;  /* 0x0000003c3d1a723e */ /* 0x000fe200000000ff */
[----:B0-----:R-:W-:Y:S01]  /*d720*/  IMAD.U32 R5, RZ, RZ, UR9 ;  /* 0x00000009ff057e24 */ /* 0x001fe2000f8e00ff */
[----:B------:R-:W-:Y:S02]  /*d730*/  F2FP.F16.F32.PACK_AB R27, R63, R62 ;  /* 0x0000003e3f1b723e */ /* 0x000fe400000000ff */
[----:B------:R-:W-:Y:S02]  /*d740*/  MOV R52, R52 ;  /* 0x0000003400347202 */ /* 0x000fe40000000f00 */
[----:B------:R-:W-:Y:S01]  /*d750*/  LOP3.LUT R114, R179, R114, RZ, 0x3c, !PT ;  /* 0x00000072b3727212 */ /* 0x000fe200078e3cff */
[----:B------:R-:W-:Y:S01]  /*d760*/  STSM.16.M88.4 [R48], R24 ;  /* 0x0000001830007844 */ /* 0x000fe20000000200 */
[----:B------:R-:W-:-:S02]  /*d770*/  MOV R94, R94 ;  /* 0x0000005e005e7202 */ /* 0x000fc40000000f00 */
[----:B------:R-:W-:Y:S01]  /*d780*/  F2FP.F16.F32.PACK_AB R74, R77, R76 ;  /* 0x0000004c4d4a723e */ /* 0x000fe200000000ff */
[----:B------:R-:W-:Y:S01]  /*d790*/  STSM.16.M88.4 [R52], R64 ;  /* 0x0000004034007844 */ /* 0x000fe20000000200 */
[----:B------:R-:W-:Y:S02]  /*d7a0*/  F2FP.F16.F32.PACK_AB R75, R79, R78 ;  /* 0x0000004e4f4b723e */ /* 0x000fe400000000ff */
[----:B------:R-:W-:Y:S02]  /*d7b0*/  F2FP.F16.F32.PACK_AB R81, R83, R82 ;  /* 0x000000525351723e */ /* 0x000fe400000000ff */
[----:B------:R-:W-:Y:S01]  /*d7c0*/  F2FP.F16.F32.PACK_AB R88, R89, R88 ;  /* 0x000000585958723e */ /* 0x000fe200000000ff */
[----:B------:R-:W-:Y:S01]  /*d7d0*/  STSM.16.M88.4 [R94], R72 ;  /* 0x000000485e007844 */ /* 0x000fe20000000200 */
[----:B------:R-:W-:Y:S02]  /*d7e0*/  SHF.R.U64 R177, R177, 0x3, RZ ;  /* 0x00000003b1b17819 */ /* 0x000fe400000012ff */
        /* <DEDUP_REMOVED lines=15> */
[----:B------:R-:W-:Y:S01]  /*d8e0*/  LOP3.LUT R28, R171, R168, RZ, 0x3c, !PT ;  /* 0x000000a8ab1c7212 */ /* 0x000fe200078e3cff */
[----:B------:R-:W-:Y:S01]  /*d8f0*/  STSM.16.M88.4 [R31], R96 ;  /* 0x000000601f007844 */ /* 0x000fe20000000200 */
[----:B------:R-:W-:Y:S02]  /*d900*/  MOV R110, R110 ;  /* 0x0000006e006e7202 */ /* 0x000fe40000000f00 */
[----:B------:R-:W-:Y:S02]  /*d910*/  MOV R30, R114 ;  /* 0x00000072001e7202 */ /* 0x000fe40000000f00 */
[----:B------:R-:W-:Y:S02]  /*d920*/  F2FP.F16.F32.PACK_AB R105, R152, R58 ;  /* 0x0000003a9869723e */ /* 0x000fe400000000ff */
[----:B------:R-:W-:Y:S02]  /*d930*/  F2FP.F16.F32.PACK_AB R106, R109, R108 ;  /* 0x0000006c6d6a723e */ /* 0x000fe400000000ff */
[----:B------:R-:W-:-:S02]  /*d940*/  F2FP.F16.F32.PACK_AB R107, R154, R153 ;  /* 0x000000999a6b723e */ /* 0x000fc400000000ff */
[----:B------:R-:W-:Y:S02]  /*d950*/  F2FP.F16.F32.PACK_AB R112, R113, R112 ;  /* 0x000000707170723e */ /* 0x000fe400000000ff */
[----:B------:R-:W-:Y:S01]  /*d960*/  LOP3.LUT R32, R177, R32, RZ, 0x3c, !PT ;  /* 0x00000020b1207212 */ /* 0x000fe200078e3cff */
[----:B------:R-:W-:Y:S01]  /*d970*/  STSM.16.M88.4 [R110], R104 ;  /* 0x000000686e007844 */ /* 0x000fe20000000200 */
[----:B------:R-:W-:Y:S02]  /*d980*/  MOV R0, R122 ;  /* 0x0000007a00007202 */ /* 0x000fe40000000f00 */
[----:B------:R-:W-:Y:S02]  /*d990*/  F2FP.F16.F32.PACK_AB R113, R156, R155 ;  /* 0x0000009b9c71723e */ /* 0x000fe400000000ff */
[----:B------:R-:W-:Y:S02]  /*d9a0*/  F2FP.F16.F32.PACK_AB R114, R117, R116 ;  /* 0x000000747572723e */ /* 0x000fe400000000ff */
        /* <DEDUP_REMOVED lines=11> */
[----:B------:R-:W-:Y:S02]  /*da60*/  F2FP.F16.F32.PACK_AB R130, R133, R132 ;  /* 0x000000848582723e */ /* 0x000fe400000000ff */
[----:B------:R-:W-:Y:S02]  /*da70*/  F2FP.F16.F32.PACK_AB R131, R135, R134 ;  /* 0x000000868783723e */ /* 0x000fe400000000ff */
[----:B------:R-:W-:Y:S02]  /*da80*/  F2FP.F16.F32.PACK_AB R137, R139, R138 ;  /* 0x0000008a8b89723e */ /* 0x000fe400000000ff */
[----:B------:R-:W-:Y:S01]  /*da90*/  F2FP.F16.F32.PACK_AB R144, R145, R144 ;  /* 0x000000909190723e */ /* 0x000fe200000000ff */
[----:B------:R0:W-:Y:S01]  /*daa0*/  STSM.16.M88.4 [R0], R128 ;  /* 0x0000008000007844 */ /* 0x0001e20000000200 */
        /* <DEDUP_REMOVED lines=8> */
[----:B------:R-:W-:Y:S01]  /*db30*/  MOV R4, UR8 ;  /* 0x0000000800047c02 */ /* 0x000fe20008000f00 */
[----:B------:R-:W-:Y:S01]  /*db40*/  ULDC.64 UR8, c[0x0][0xc08] ;  /* 0x0003020000087ab9 */ /* 0x000fe20000000a00 */
[----:B------:R-:W-:Y:S01]  /*db50*/  PLOP3.LUT P0, PT, PT, PT, UP0, 0x80, 0x0 ;  /* 0x000000000000781c */ /* 0x000fe20003f0f008 */
[----:B------:R2:W-:Y:S01]  /*db60*/  STSM.16.M88.4 [R32], R144 ;  /* 0x0000009020007844 */ /* 0x0005e20000000200 */
[----:B------:R-:W-:Y:S01]  /*db70*/  UISETP.NE.U32.AND UP1, UPT, UR8, URZ, UPT ;  /* 0x0000003f0800728c */ /* 0x000fe2000bf25070 */
[----:B------:R-:W-:Y:S03]  /*db80*/  BAR.SYNC.DEFER_BLOCKING 0x1, 0x100 ;  /* 0x0044000000007b1d */ /* 0x000fe60000010000 */
[----:B------:R-:W-:-:S06]  /*db90*/  UISETP.NE.AND.EX UP1, UPT, UR9, URZ, UPT, UP1 ;  /* 0x0000003f0900728c */ /* 0x000fcc000bf25310 */
[----:B------:R-:W-:-:S05]  /*dba0*/  PLOP3.LUT P6, PT, PT, PT, UP1, 0x80, 0x0 ;  /* 0x000000000000781c */ /* 0x000fca0003fcf018 */
[----:B------:R-:W-:Y:S02]  /*dbb0*/  @UP1 ULDC.64 UR8, c[0x0][0xc08] ;  /* 0x0003020000081ab9 */ /* 0x000fe40000000a00 */
[----:B------:R-:W-:Y:S01]  /*dbc0*/  @UP1 UIMAD.WIDE UR8, UR44, 0x4, UR8 ;  /* 0x000000042c0818a5 */ /* 0x000fe2000f8e0208 */
[----:B------:R-:W-:Y:S02]  /*dbd0*/  ULDC UR4, c[0x0][0xa88] ;  /* 0x0002a20000047ab9 */ /* 0x000fe40000000800 */
[----:B0-----:R-:W-:-:S03]  /*dbe0*/  IMAD.U32 R0, RZ, RZ, UR4 ;  /* 0x00000004ff007e24 */ /* 0x001fc6000f8e00ff */
[----:B------:R-:W-:Y:S02]  /*dbf0*/  IMAD.U32 R14, RZ, RZ, UR8 ;  /* 0x00000008ff0e7e24 */ /* 0x000fe4000f8e00ff */
[----:B------:R-:W-:Y:S01]  /*dc00*/  IMAD.U32 R15, RZ, RZ, UR9 ;  /* 0x00000009ff0f7e24 */ /* 0x000fe2000f8e00ff */
[----:B------:R-:W3:Y:S01]  /*dc10*/  @P0 LDG.E R6, desc[UR54][R4.64] ;  /* 0x0000003604060981 */ /* 0x000ee2000c1e1900 */
[----:B------:R-:W-:-:S03]  /*dc20*/  IMAD R7, R192, 0x40, R184 ;  /* 0x00000040c0077824 */ /* 0x000fc600078e02b8 */
[----:B------:R0:W5:Y:S01]  /*dc30*/  @P6 LDG.E R0, desc[UR54][R14.64] ;  /* 0x000000360e006981 */ /* 0x000162000c1e1900 */
[----:B------:R-:W-:-:S03]  /*dc40*/  IMAD.WIDE R174, R7, 0x2, R174 ;  /* 0x0000000207ae7825 */ /* 0x000fc600078e02ae */
[C---:B------:R-:W-:Y:S02]  /*dc50*/  IADD3 R9, P2, R174.reuse, 0x1000, RZ ;  /* 0x00001000ae097810 */ /* 0x040fe40007f5e0ff */
[C---:B------:R-:W-:Y:S02]  /*dc60*/  IADD3 R13, P1, R174.reuse, 0x2000, RZ ;  /* 0x00002000ae0d7810 */ /* 0x040fe40007f3e0ff */
[----:B------:R-:W-:Y:S02]  /*dc70*/  P2R R10, PR, RZ, 0x4 ;  /* 0x00000004ff0a7803 */ /* 0x000fe40000000000 */
[C---:B------:R-:W-:Y:S02]  /*dc80*/  IADD3 R25, P2, R174.reuse, 0x3000, RZ ;  /* 0x00003000ae197810 */ /* 0x040fe40007f5e0ff */
[C---:B------:R-:W-:Y:S02]  /*dc90*/  IADD3 R29, P3, R174.reuse, 0x4000, RZ ;  /* 0x00004000ae1d7810 */ /* 0x040fe40007f7e0ff */
[----:B------:R-:W-:-:S02]  /*dca0*/  IADD3 R33, P4, R174, 0x5000, RZ ;  /* 0x00005000ae217810 */ /* 0x000fc40007f9e0ff */
[----:B------:R-:W-:Y:S02]  /*dcb0*/  IADD3 R37, P5, R174, 0x6000, RZ ;  /* 0x00006000ae257810 */ /* 0x000fe40007fbe0ff */
[----:B------:R-:W-:Y:S02]  /*dcc0*/  LOP3.LUT R8, R9, 0x380, RZ, 0xc0, !PT ;  /* 0x0000038009087812 */ /* 0x000fe400078ec0ff */
[----:B------:R-:W-:Y:S02]  /*dcd0*/  LOP3.LUT R12, R13, 0x380, RZ, 0xc0, !PT ;  /* 0x000003800d0c7812 */ /* 0x000fe400078ec0ff */
[----:B------:R-:W-:Y:S02]  /*dce0*/  LOP3.LUT R24, R25, 0x380, RZ, 0xc0, !PT ;  /* 0x0000038019187812 */ /* 0x000fe400078ec0ff */
[----:B-1----:R-:W-:Y:S02]  /*dcf0*/  LOP3.LUT R28, R29, 0x380, RZ, 0xc0, !PT ;  /* 0x000003801d1c7812 */ /* 0x002fe400078ec0ff */
[----:B--2---:R-:W-:-:S02]  /*dd00*/  LOP3.LUT R32, R33, 0x380, RZ, 0xc0, !PT ;  /* 0x0000038021207812 */ /* 0x004fc400078ec0ff */
        /* <DEDUP_REMOVED lines=14> */
[----:B---3--:R-:W-:Y:S01]  /*ddf0*/  @P0 R2UR UR4, R6 ;  /* 0x00000000060402ca */ /* 0x008fe200000e0000 */
[----:B0-----:R-:W-:-:S14]  /*de00*/  @P6 BRA `(.L_x_2282) ;  /* 0x0000000000106947 */ /* 0x001fdc0003800000 */
[----:B------:R-:W-:Y:S05]  /*de10*/  @!P0 BRA `(.L_x_2282) ;  /* 0x00000000000c8947 */ /* 0x000fea0003800000 */
[----:B------:R-:W2:Y:S04]  /*de20*/  LDG.E R7, desc[UR54][R4.64] ;  /* 0x0000003604077981 */ /* 0x000ea8000c1e1900 */
[----:B-----5:R-:W2:Y:S02]  /*de30*/  LDG.E R0, desc[UR54][R4.64+0x4] ;  /* 0x0000043604007981 */ /* 0x020ea4000c1e1900 */
[----:B--2---:R-:W-:-:S07]  /*de40*/  IMAD.IADD R0, R0, 0x1, -R7 ;  /* 0x0000000100007824 */ /* 0x004fce00078e0a07 */
.L_x_2282:
        /* <DEDUP_REMOVED lines=18> */
[----:B------:R-:W-:Y:S01]  /*df70*/  USHF.R.S32.HI UR17, URZ, 0x1f, UR43 ;  /* 0x0000001f3f117899 */ /* 0x000fe2000801142b */
[----:B------:R-:W-:Y:S01]  /*df80*/  SHF.R.U64 R48, R48, 0x3, RZ ;  /* 0x0000000330307819 */ /* 0x000fe200000012ff */
[----:B------:R-:W-:Y:S01]  /*df90*/  USEL UR8, UR44, URZ, !UP0 ;  /* 0x0000003f2c087287 */ /* 0x000fe2000c000000 */
[----:B------:R-:W-:Y:S01]  /*dfa0*/  LOP3.LUT R44, R44, R45, RZ, 0x3c, !PT ;  /* 0x0000002d2c2c7212 */ /* 0x000fe200078e3cff */
[--C-:B------:R-:W-:Y:S01]  /*dfb0*/  IMAD.X R45, RZ, RZ, R175.reuse, P6 ;  /* 0x000000ffff2d7224 */ /* 0x100fe200030e06af */
[----:B------:R-:W-:Y:S01]  /*dfc0*/  LOP3.LUT R40, R40, R41, RZ, 0x3c, !PT ;  /* 0x0000002928287212 */ /* 0x000fe200078e3cff */
[--C-:B------:R-:W-:Y:S01]  /*dfd0*/  IMAD.X R41, RZ, RZ, R175.reuse, P0 ;  /* 0x000000ffff297224 */ /* 0x100fe200000e06af */
[----:B0-----:R-:W-:Y:S01]  /*dfe0*/  ISETP.NE.AND P6, PT, R4, RZ, PT ;  /* 0x000000ff0400720c */ /* 0x001fe20003fc5270 */
[----:B------:R-:W-:Y:S01]  /*dff0*/  USEL UR9, UR9, URZ, !UP0 ;  /* 0x0000003f09097287 */ /* 0x000fe2000c000000 */
        /* <DEDUP_REMOVED lines=8> */
[----:B------:R-:W-:-:S02]  /*e080*/  LOP3.LUT R56, R57, 0x380, RZ, 0xc0, !PT ;  /* 0x0000038039387812 */ /* 0x000fc400078ec0ff */
[----:B------:R-:W-:Y:S01]  /*e090*/  LOP3.LUT R52, R53, 0x380, RZ, 0xc0, !PT ;  /* 0x0000038035347812 */ /* 0x000fe200078ec0ff */
[----:B------:R-:W-:Y:S01]  /*e0a0*/  IMAD.X R69, RZ, RZ, R175, P1 ;  /* 0x000000ffff457224 */ /* 0x000fe200008e06af */
        /* <DEDUP_REMOVED lines=24> */
[----:B------:R-:W-:Y:S06]  /*e230*/  @P6 BRA `(.L_x_2283) ;  /* 0x0000000000bc6947 */ /* 0x000fec0003800000 */
[----:B------:R-:W0:Y:S01]  /*e240*/  LDC R11, c[0x0][0xbe8] ;  /* 0x0002fa00ff0b7b82 */ /* 0x000e220000000800 */
[----:B------:R-:W-:Y:S01]  /*e250*/  VIADD R10, R185, UR45 ;  /* 0x0000002db90a7c36 */ /* 0x000fe20008000000 */
[----:B------:R-:W-:Y:S01]  /*e260*/  ULDC.64 UR14, c[0x0][0xb90] ;  /* 0x0002e400000e7ab9 */ /* 0x000fe20000000a00 */
[----:B------:R-:W-:Y:S01]  /*e270*/  UMOV UR10, UR4 ;  /* 0x00000004000a7c82 */ /* 0x000fe20008000000 */
[----:B------:R-:W-:Y:S01]  /*e280*/  UIMAD UR12, UR17, UR14, URZ ;  /* 0x0000000e110c72a4 */ /* 0x000fe2000f8e023f */
[----:B------:R-:W-:Y:S01]  /*e290*/  IMAD.MOV.U32 R4, RZ, RZ, R10 ;  /* 0x000000ffff047224 */ /* 0x000fe200078e000a */
[----:B------:R-:W-:Y:S01]  /*e2a0*/  UMOV UR11, UR16 ;  /* 0x00000010000b7c82 */ /* 0x000fe20008000000 */
[----:B------:R-:W-:Y:S01]  /*e2b0*/  IMAD.MOV R21, RZ, RZ, -R17 ;  /* 0x000000ffff157224 */ /* 0x000fe200078e0a11 */
[----:B------:R-:W-:Y:S01]  /*e2c0*/  UIMAD.WIDE.U32 UR10, UR43, UR14, UR10 ;  /* 0x0000000e2b0a72a5 */ /* 0x000fe2000f8e000a */
[----:B------:R-:W-:Y:S01]  /*e2d0*/  VIADD R26, R16, UR45 ;  /* 0x0000002d101a7c36 */ /* 0x000fe20008000000 */
[----:B------:R-:W-:-:S03]  /*e2e0*/  UIMAD UR12, UR43, UR15, UR12 ;  /* 0x0000000f2b0c72a4 */ /* 0x000fc6000f8e020c */
[----:B------:R-:W-:Y:S01]  /*e2f0*/  ULDC.64 UR14, c[0x0][0xb98] ;  /* 0x0002e600000e7ab9 */ /* 0x000fe20000000a00 */
[----:B------:R-:W-:Y:S02]  /*e300*/  UIADD3 UR11, UR11, UR12, URZ ;  /* 0x0000000c0b0b7290 */ /* 0x000fe4000fffe03f */
[----:B------:R-:W-:Y:S02]  /*e310*/  UIMAD UR13, UR9, UR14, URZ ;  /* 0x0000000e090d72a4 */ /* 0x000fe4000f8e023f */
[----:B------:R-:W-:Y:S02]  /*e320*/  UIMAD.WIDE.U32 UR10, UR8, UR14, UR10 ;  /* 0x0000000e080a72a5 */ /* 0x000fe4000f8e000a */
[----:B------:R-:W-:Y:S01]  /*e330*/  UIMAD UR13, UR8, UR15, UR13 ;  /* 0x0000000f080d72a4 */ /* 0x000fe2000f8e020d */
        /* <DEDUP_REMOVED lines=8> */
[----:B------:R-:W-:Y:S02]  /*e3c0*/  IMAD R7, R11, R6, R10 ;  /* 0x000000060b077224 */ /* 0x000fe400078e020a */
[----:B------:R-:W-:Y:S02]  /*e3d0*/  IMAD.U32 R10, RZ, RZ, UR13 ;  /* 0x0000000dff0a7e24 */ /* 0x000fe4000f8e00ff */
[----:B-----5:R-:W-:Y:S01]  /*e3e0*/  IMAD R11, R0, R11, RZ ;  /* 0x0000000b000b7224 */ /* 0x020fe200078e02ff */
[----:B------:R-:W-:Y:S02]  /*e3f0*/  SHF.R.S32.HI R6, RZ, 0x1f, R7 ;  /* 0x0000001fff067819 */ /* 0x000fe40000011407 */
[----:B------:R-:W-:Y:S01]  /*e400*/  IADD3.X R5, R5, UR11, R10, P0, !PT ;  /* 0x0000000b05057c10 */ /* 0x000fe200087fe40a */
[----:B------:R-:W-:Y:S01]  /*e410*/  ULDC.64 UR10, c[0x0][0xb88] ;  /* 0x0002e200000a7ab9 */ /* 0x000fe20000000a00 */
[----:B------:R-:W-:Y:S02]  /*e420*/  VIADD R10, R26, 0x8 ;  /* 0x000000081a0a7836 */ /* 0x000fe40000000000 */
        /* <DEDUP_REMOVED lines=16> */
.L_x_2283:
[----:B------:R-:W1:Y:S01]  /*e530*/  LDC R81, c[0x0][0xbe8] ;  /* 0x0002fa00ff517b82 */ /* 0x000e620000000800 */
[----:B------:R-:W-:Y:S01]  /*e540*/  ULDC UR18, c[0x0][0xac8] ;  /* 0x0002b20000127ab9 */ /* 0x000fe20000000800 */
[----:B------:R-:W-:Y:S01]  /*e550*/  ULDC.64 UR14, c[0x0][0xaa0] ;  /* 0x0002a800000e7ab9 */ /* 0x000fe20000000a00 */
[----:B------:R-:W-:Y:S01]  /*e560*/  ISETP.GE.AND P0, PT, R190, UR18, PT ;  /* 0x00000012be007c0c */ /* 0x000fe2000bf06270 */
[----:B0-----:R0:W5:Y:S01]  /*e570*/  LD.E.128 R4, desc[UR54][R174.64] ;  /* 0x00000036ae047980 */ /* 0x001162000c101d00 */
[----:B------:R-:W-:Y:S02]  /*e580*/  ISETP.GE.AND P1, PT, R184, UR18, PT ;  /* 0x00000012b8007c0c */ /* 0x000fe4000bf26270 */
[----:B------:R-:W-:Y:S01]  /*e590*/  SEL R20, RZ, 0xffffffff, P0 ;  /* 0xffffffffff147807 */ /* 0x000fe20000000000 */
[----:B------:R-:W5:Y:S01]  /*e5a0*/  LD.E.128 R8, desc[UR54][R8.64] ;  /* 0x0000003608087980 */ /* 0x000f62000c101d00 */
[----:B------:R-:W-:-:S03]  /*e5b0*/  SEL R3, RZ, 0x1, P1 ;  /* 0x00000001ff037807 */ /* 0x000fc60000800000 */
[----:B------:R-:W-:Y:S01]  /*e5c0*/  IMAD.SHL.U32 R20, R20, 0x2, RZ ;  /* 0x0000000214147824 */ /* 0x000fe200078e00ff */
[----:B------:R-:W5:Y:S04]  /*e5d0*/  LD.E.128 R12, desc[UR54][R12.64] ;  /* 0x000000360c0c7980 */ /* 0x000f68000c101d00 */
[----:B------:R-:W5:Y:S04]  /*e5e0*/  LD.E.128 R24, desc[UR54][R24.64] ;  /* 0x0000003618187980 */ /* 0x000f68000c101d00 */
[----:B------:R-:W5:Y:S01]  /*e5f0*/  LD.E.128 R28, desc[UR54][R28.64] ;  /* 0x000000361c1c7980 */ /* 0x000f62000c101d00 */
[----:B-1----:R-:W-:-:S03]  /*e600*/  ISETP.NE.AND P2, PT, R81, 0x1, PT ;  /* 0x000000015100780c */ /* 0x002fc60003f45270 */
[----:B------:R-:W5:Y:S01]  /*e610*/  LD.E.128 R32, desc[UR54][R32.64] ;  /* 0x0000003620207980 */ /* 0x000f62000c101d00 */
[----:B------:R-:W-:Y:S02]  /*e620*/  ISETP.GE.AND P0, PT, R189, UR18, PT ;  /* 0x00000012bd007c0c */ /* 0x000fe4000bf06270 */
[----:B------:R-:W-:Y:S01]  /*e630*/  LOP3.LUT R3, R20, 0x2, R3, 0xe2, !PT ;  /* 0x0000000214037812 */ /* 0x000fe200078ee203 */
[----:B------:R-:W5:Y:S01]  /*e640*/  LD.E.128 R36, desc[UR54][R36.64] ;  /* 0x0000003624247980 */ /* 0x000f62000c101d00 */
[----:B------:R-:W-:-:S03]  /*e650*/  SEL R20, RZ, 0xffffffff, P0 ;  /* 0xffffffffff147807 */ /* 0x000fc60000000000 */
[----:B------:R-:W5:Y:S02]  /*e660*/  LD.E.128 R40, desc[UR54][R40.64] ;  /* 0x0000003628287980 */ /* 0x000f64000c101d00 */
[----:B------:R-:W1:Y:S01]  /*e670*/  @P2 LDC R77, c[0x0][0xbec] ;  /* 0x0002fb00ff4d2b82 */ /* 0x000e620000000800 */
[----:B------:R-:W-:Y:S01]  /*e680*/  UIMAD UR12, UR16, UR14, URZ ;  /* 0x0000000e100c72a4 */ /* 0x000fe2000f8e023f */
[----:B------:R-:W-:Y:S01]  /*e690*/  IMAD.SHL.U32 R20, R20, 0x4, RZ ;  /* 0x0000000414147824 */ /* 0x000fe200078e00ff */
[----:B------:R-:W-:Y:S01]  /*e6a0*/  ISETP.GE.AND P0, PT, R188, UR18, PT ;  /* 0x00000012bc007c0c */ /* 0x000fe2000bf06270 */
[----:B------:R-:W5:Y:S04]  /*e6b0*/  LD.E.128 R44, desc[UR54][R44.64] ;  /* 0x000000362c2c7980 */ /* 0x000f68000c101d00 */
[----:B------:R-:W2:Y:S01]  /*e6c0*/  @P2 LDC R79, c[0x0][0xbf0] ;  /* 0x0002fc00ff4f2b82 */ /* 0x000ea20000000800 */
[----:B------:R-:W-:Y:S01]  /*e6d0*/  UIMAD.WIDE.U32 UR10, UR4, UR14, URZ ;  /* 0x0000000e040a72a5 */ /* 0x000fe2000f8e003f */
[----:B------:R-:W-:Y:S01]  /*e6e0*/  SEL R21, RZ, 0xffffffff, P0 ;  /* 0xffffffffff157807 */ /* 0x000fe20000000000 */
[----:B------:R-:W-:Y:S01]  /*e6f0*/  UIMAD UR12, UR4, UR15, UR12 ;  /* 0x0000000f040c72a4 */ /* 0x000fe2000f8e020c */
[----:B------:R-:W-:Y:S01]  /*e700*/  LOP3.LUT R20, R20, 0x4, R3, 0xe2, !PT ;  /* 0x0000000414147812 */ /* 0x000fe200078ee203 */
[----:B------:R-:W5:Y:S01]  /*e710*/  LD.E.128 R48, desc[UR54][R48.64] ;  /* 0x0000003630307980 */ /* 0x000f62000c101d00 */
[----:B------:R-:W-:Y:S01]  /*e720*/  ULDC.64 UR14, c[0x0][0xae8] ;  /* 0x0002ba00000e7ab9 */ /* 0x000fe20000000a00 */
[----:B------:R-:W-:Y:S01]  /*e730*/  LEA R3, R191, R192, 0x5 ;  /* 0x000000c0bf037211 */ /* 0x000fe200078e28ff */
[----:B------:R-:W-:Y:S01]  /*e740*/  UIADD3 UR11, UR11, UR12, URZ ;  /* 0x0000000c0b0b7290 */ /* 0x000fe2000fffe03f */
[----:B------:R-:W-:Y:S01]  /*e750*/  IMAD.SHL.U32 R21, R21, 0x8, RZ ;  /* 0x0000000815157824 */ /* 0x000fe200078e00ff */
[----:B------:R-:W-:Y:S01]  /*e760*/  UIMAD UR4, UR17, UR14, URZ ;  /* 0x0000000e110472a4 */ /* 0x000fe2000f8e023f */
[----:B------:R-:W-:Y:S01]  /*e770*/  ISETP.GE.AND P0, PT, R187, UR18, PT ;  /* 0x00000012bb007c0c */ /* 0x000fe2000bf06270 */
[----:B------:R-:W-:Y:S01]  /*e780*/  VIADD R82, R3, UR45 ;  /* 0x0000002d03527c36 */ /* 0x000fe20008000000 */
[----:B------:R-:W-:Y:S01]  /*e790*/  UIMAD.WIDE.U32 UR10, UR43, UR14, UR10 ;  /* 0x0000000e2b0a72a5 */ /* 0x000fe2000f8e000a */
[----:B------:R-:W5:Y:S01]  /*e7a0*/  LD.E.128 R56, desc[UR54][R56.64] ;  /* 0x0000003638387980 */ /* 0x000f62000c101d00 */
[----:B------:R-:W-:Y:S01]  /*e7b0*/  UIMAD UR4, UR43, UR15, UR4 ;  /* 0x0000000f2b0472a4 */ /* 0x000fe2000f8e0204 */
[----:B------:R-:W-:Y:S01]  /*e7c0*/  SEL R3, RZ, 0xffffffff, P0 ;  /* 0xffffffffff037807 */ /* 0x000fe20000000000 */
[----:B------:R-:W-:Y:S01]  /*e7d0*/  ULDC.64 UR12, c[0x0][0xaf0] ;  /* 0x0002bc00000c7ab9 */ /* 0x000fe20000000a00 */
[----:B------:R-:W-:Y:S01]  /*e7e0*/  LOP3.LUT R21, R21, 0x8, R20, 0xe2, !PT ;  /* 0x0000000815157812 */ /* 0x000fe200078ee214 */
[----:B------:R-:W-:Y:S01]  /*e7f0*/  UIMAD UR9, UR9, UR12, URZ ;  /* 0x0000000c090972a4 */ /* 0x000fe2000f8e023f */
[----:B-1----:R-:W-:Y:S01]  /*e800*/  @P2 IMAD.HI.U32 R20, R82, R77, RZ ;  /* 0x0000004d52142227 */ /* 0x002fe200078e00ff */
[----:B------:R-:W-:Y:S01]  /*e810*/  UIADD3 UR11, UR11, UR4, URZ ;  /* 0x000000040b0b7290 */ /* 0x000fe2000fffe03f */
[----:B------:R-:W5:Y:S01]  /*e820*/  LD.E.128 R52, desc[UR54][R52.64] ;  /* 0x0000003634347980 */ /* 0x000f62000c101d00 */
[----:B------:R-:W-:Y:S01]  /*e830*/  UIMAD UR4, UR8, UR13, UR9 ;  /* 0x0000000d080472a4 */ /* 0x000fe2000f8e0209 */
[----:B------:R-:W-:Y:S01]  /*e840*/  IMAD.SHL.U32 R76, R3, 0x10, RZ ;  /* 0x00000010034c7824 */ /* 0x000fe200078e00ff */
[----:B------:R-:W-:Y:S01]  /*e850*/  UIMAD.WIDE.U32 UR8, UR8, UR12, UR10 ;  /* 0x0000000c080872a5 */ /* 0x000fe2000f8e000a */
[----:B------:R-:W-:Y:S01]  /*e860*/  IMAD.MOV.U32 R3, RZ, RZ, R82 ;  /* 0x000000ffff037224 */ /* 0x000fe200078e0052 */
[----:B--2---:R-:W-:Y:S01]  /*e870*/  @P2 SHF.R.U32.HI R3, RZ, R79, R20 ;  /* 0x0000004fff032219 */ /* 0x004fe20000011614 */
[----:B------:R-:W5:Y:S01]  /*e880*/  LD.E.128 R64, desc[UR54][R64.64] ;  /* 0x0000003640407980 */ /* 0x000f62000c101d00 */
[----:B------:R-:W-:-:S02]  /*e890*/  LOP3.LUT R76, R76, 0x10, R21, 0xe2, !PT ;  /* 0x000000104c4c7812 */ /* 0x000fc400078ee215 */
        /* <DEDUP_REMOVED lines=11> */
[----:B------:R-:W-:-:S02]  /*e950*/  IMAD R77, R81, R79, R82 ;  /* 0x0000004f514d7224 */ /* 0x000fc400078e0252 */
[----:B------:R-:W-:Y:S01]  /*e960*/  IMAD.U32 R21, RZ, RZ, UR4 ;  /* 0x00000004ff157e24 */ /* 0x000fe2000f8e00ff */
[----:B------:R-:W5:Y:S01]  /*e970*/  LD.E.128 R68, desc[UR54][R68.64] ;  /* 0x0000003644447980 */ /* 0x000f62000c101d00 */
[----:B------:R-:W-:Y:S01]  /*e980*/  IMAD.SHL.U32 R83, R78, 0x20, RZ ;  /* 0x000000204e537824 */ /* 0x000fe200078e00ff */
[----:B------:R-:W-:Y:S01]  /*e990*/  SHF.R.S32.HI R78, RZ, 0x1f, R77 ;  /* 0x0000001fff4e7819 */ /* 0x000fe2000001144d */
[----:B------:R-:W-:Y:S01]  /*e9a0*/  IMAD R79, R3, UR9, R80 ;  /* 0x00000009034f7c24 */ /* 0x000fe2000f8e0250 */
[----:B------:R-:W-:Y:S01]  /*e9b0*/  @!PT LDS RZ, [RZ] ;  /* 0x00000000fffff984 */ /* 0x000fe20000000800 */
[----:B------:R-:W-:Y:S01]  /*e9c0*/  @!PT LDS RZ, [RZ] ;  /* 0x00000000fffff984 */ /* 0x000fe20000000800 */
[----:B------:R-:W-:Y:S01]  /*e9d0*/  @!PT LDS RZ, [RZ] ;  /* 0x00000000fffff984 */ /* 0x000fe20000000800 */
[----:B------:R-:W-:Y:S01]  /*e9e0*/  @!PT LDS RZ, [RZ] ;  /* 0x00000000fffff984 */ /* 0x000fe20000000800 */
[----:B------:R1:W-:Y:S06]  /*e9f0*/  MEMBAR.ALL.CTA ;  /* 0x0000000000007992 */ /* 0x0003ec0000008000 */
[----:B-1----:R-:W1:Y:S01]  /*ea00*/  FENCE.VIEW.ASYNC.S ;  /* 0x00000000000073c6 */ /* 0x002e620000000000 */
[----:B------:R-:W-:Y:S01]  /*ea10*/  ISETP.GE.AND P0, PT, R195, UR18, PT ;  /* 0x00000012c3007c0c */ /* 0x000fe2000bf06270 */
[----:B------:R-:W-:Y:S01]  /*ea20*/  IMAD.WIDE.U32 R20, R3, UR8, R20 ;  /* 0x0000000803147c25 */ /* 0x000fe2000f8e0014 */
[----:B------:R-:W-:Y:S01]  /*ea30*/  ULDC.64 UR8, c[0x0][0xad8] ;  /* 0x0002b60000087ab9 */ /* 0x000fe20000000a00 */
[----:B------:R-:W-:Y:S01]  /*ea40*/  UIADD3 UR4, UR41, 0x28c20, URZ ;  /* 0x00028c2029047890 */ /* 0x000fe2000fffe03f */
[----:B------:R-:W-:Y:S01]  /*ea50*/  SEL R3, RZ, 0x40, P0 ;  /* 0x00000040ff037807 */ /* 0x000fe20000000000 */
[----:B------:R-:W-:Y:S01]  /*ea60*/  IMAD.IADD R21, R21, 0x1, R79 ;  /* 0x0000000115157824 */ /* 0x000fe200078e024f */
[----:B------:R-:W-:Y:S01]  /*ea70*/  ISETP.GE.AND P0, PT, R194, UR18, PT ;  /* 0x00000012c2007c0c */ /* 0x000fe2000bf06270 */
[----:B------:R-:W-:Y:S01]  /*ea80*/  IMAD R78, R78, UR8, RZ ;  /* 0x000000084e4e7c24 */ /* 0x000fe2000f8e02ff */
[----:B------:R-:W-:Y:S01]  /*ea90*/  UPRMT UR4, URZ, 0x654, UR4 ;  /* 0x000006543f047896 */ /* 0x000fe20008000004 */
[----:B-----5:R-:W-:Y:S01]  /*eaa0*/  IMAD R87, R0, R81, RZ ;  /* 0x0000005100577224 */ /* 0x020fe200078e02ff */
[----:B------:R-:W-:Y:S01]  /*eab0*/  SEL R0, RZ, 0x80, P0 ;  /* 0x00000080ff007807 */ /* 0x000fe20000000000 */
[----:B------:R-:W-:Y:S01]  /*eac0*/  VIADD R86, R192, UR45 ;  /* 0x0000002dc0567c36 */ /* 0x000fe20008000000 */
[----:B------:R-:W-:Y:S01]  /*ead0*/  LOP3.LUT R76, R83, 0x20, R76, 0xe2, !PT ;  /* 0x00000020534c7812 */ /* 0x000fe200078ee24c */
[C---:B------:R-:W-:Y:S01]  /*eae0*/  IMAD R79, R77.reuse, UR9, R78 ;  /* 0x000000094d4f7c24 */ /* 0x040fe2000f8e024e */
[----:B------:R-:W-:Y:S01]  /*eaf0*/  BSSY B1, `(.L_x_2284) ;  /* 0x000002c000017945 */ /* 0x000fe20003800000 */
[----:B------:R-:W-:Y:S01]  /*eb00*/  IMAD.WIDE.U32 R20, R77, UR8, R20 ;  /* 0x000000084d147c25 */ /* 0x000fe2000f8e0014 */
[----:B------:R-:W-:Y:S01]  /*eb10*/  ISETP.GE.AND P0, PT, R86, R87, PT ;  /* 0x000000575600720c */ /* 0x000fe20003f06270 */
[----:B------:R-:W-:Y:S01]  /*eb20*/  ULDC.64 UR8, c[0x0][0xa80] ;  /* 0x0002a00000087ab9 */ /* 0x000fe20000000a00 */
[----:B------:R-:W-:Y:S01]  /*eb30*/  LOP3.LUT R3, R76, R3, RZ, 0xfc, !PT ;  /* 0x000000034c037212 */ /* 0x000fe200078efcff */
[----:B------:R-:W-:Y:S01]  /*eb40*/  IMAD.IADD R21, R21, 0x1, R79 ;  /* 0x0000000115157824 */ /* 0x000fe200078e024f */
[----:B------:R-:W-:-:S02]  /*eb50*/  LEA R84, P1, R20, UR8, 0x1 ;  /* 0x0000000814547c11 */ /* 0x000fc4000f8208ff */
[----:B------:R-:W-:Y:S01]  /*eb60*/  LOP3.LUT R0, R3, R0, RZ, 0xfc, !PT ;  /* 0x0000000003007212 */ /* 0x000fe200078efcff */
[----:B-1----:R-:W-:Y:S01]  /*eb70*/  SYNCS.ARRIVE.TRANS64.RED.A1T0 RZ, [UR4], RZ ;  /* 0x000000ffffff79a7 */ /* 0x002fe20008100404 */
        /* <DEDUP_REMOVED lines=35> */
.L_x_2285:
[----:B------:R-:W-:Y:S05]  /*edb0*/  BSYNC B1 ;  /* 0x0000000000017941 */ /* 0x000fea0003800000 */
.L_x_2284:
[----:B---3--:R-:W-:Y:S01]  /*edc0*/  VIADD R4, R86, 0x20 ;  /* 0x0000002056047836 */ /* 0x008fe20000000000 */
[----:B------:R3:W4:Y:S04]  /*edd0*/  SHFL.IDX PT, R7, R85, 0x1, 0x181f ;  /* 0x00381f0055077f89 */ /* 0x00072800000e0000 */
[----:B------:R-:W-:Y:S01]  /*ede0*/  ISETP.GE.AND P0, PT, R4, R87, PT ;  /* 0x000000570400720c */ /* 0x000fe20003f06270 */
[----:B------:R3:W0:-:S12]  /*edf0*/  SHFL.IDX PT, R6, R84, 0x1, 0x181f ;  /* 0x00381f0054067f89 */ /* 0x00061800000e0000 */
[----:B---3--:R-:W-:Y:S05]  /*ee00*/  @P0 BRA `(.L_x_2286) ;  /* 0x0000001000080947 */ /* 0x008fea0003800000 */
[----:B------:R-:W-:Y:S02]  /*ee10*/  ISETP.GE.AND P0, PT, R184, UR18, PT ;  /* 0x00000012b8007c0c */ /* 0x000fe4000bf06270 */
[----:B------:R-:W-:Y:S02]  /*ee20*/  ISETP.GE.AND P5, PT, R190, UR18, PT ;  /* 0x00000012be007c0c */ /* 0x000fe4000bfa6270 */
[----:B------:R-:W-:Y:S02]  /*ee30*/  ISETP.GE.AND P3, PT, R189, UR18, PT ;  /* 0x00000012bd007c0c */ /* 0x000fe4000bf66270 */
[----:B------:R-:W-:Y:S02]  /*ee40*/  ISETP.GE.AND P2, PT, R188, UR18, PT ;  /* 0x00000012bc007c0c */ /* 0x000fe4000bf46270 */
[----:B------:R-:W-:-:S05]  /*ee50*/  ISETP.GE.AND P1, PT, R187, UR18, PT ;  /* 0x00000012bb007c0c */ /* 0x000fca000bf26270 */
[----:B0---4-:R-:W-:Y:S02]  /*ee60*/  @!P0 IMAD.WIDE R4, R184, 0x2, R6 ;  /* 0x00000002b8048825 */ /* 0x011fe400078e0206 */
        /* <DEDUP_REMOVED lines=23> */
[----:B---3--:R-:W-:-:S04]  /*efe0*/  LEA R4, P0, R194, R6, 0x1 ;  /* 0x00000006c2047211 */ /* 0x008fc800078008ff */
[----:B------:R-:W-:-:S05]  /*eff0*/  LEA.HI.X R5, R194, R7, R198, 0x1, P0 ;  /* 0x00000007c2057211 */ /* 0x000fca00000f0cc6 */
[----:B------:R0:W-:Y:S01]  /*f000*/  ST.E.128 desc[UR54][R4.64], R68 ;  /* 0x0000004404007985 */ /* 0x0001e2000c101d36 */
[----:B------:R-:W-:Y:S05]  /*f010*/  BRA `(.L_x_2286) ;  /* 0x0000000c00847947 */ /* 0x000fea0003800000 */
.L_x_2281:
        /* <DEDUP_REMOVED lines=11> */
[----:B------:R-:W-:Y:S01]  /*f0d0*/  UISETP.NE.U32.AND UP1, UPT, UR8, URZ, UPT ;  /* 0x0000003f0800728c */ /* 0x000fe2000bf25070 */
[----:B------:R-:W-:Y:S02]  /*f0e0*/  IMAD.U32 R0, RZ, RZ, UR4 ;  /* 0x00000004ff007e24 */ /* 0x000fe4000f8e00ff */
[----:B------:R-:W2:Y:S01]  /*f0f0*/  @P1 LDG.E R3, desc[UR54][R4.64] ;  /* 0x0000003604031981 */ /* 0x000ea2000c1e1900 */
[----:B------:R-:W-:-:S06]  /*f100*/  UISETP.NE.AND.EX UP1, UPT, UR9, URZ, UPT, UP1 ;  /* 0x0000003f0900728c */ /* 0x000fcc000bf25310 */
        /* <DEDUP_REMOVED lines=9> */
[----:B--2---:R-:W-:Y:S01]  /*f1a0*/  @P1 R2UR UR4, R3 ;  /* 0x00000000030412ca */ /* 0x004fe200000e0000 */
[----:B01----:R-:W-:-:S14]  /*f1b0*/  @P2 BRA `(.L_x_2287) ;  /* 0x0000000000102947 */ /* 0x003fdc0003800000 */
[----:B------:R-:W-:Y:S05]  /*f1c0*/  @!P1 BRA `(.L_x_2287) ;  /* 0x00000000000c9947 */ /* 0x000fea0003800000 */
[----:B------:R-:W2:Y:S04]  /*f1d0*/  LDG.E R3, desc[UR54][R4.64] ;  /* 0x0000003604037981 */ /* 0x000ea8000c1e1900 */
[----:B-----5:R-:W2:Y:S02]  /*f1e0*/  LDG.E R0, desc[UR54][R4.64+0x4] ;  /* 0x0000043604007981 */ /* 0x020ea4000c1e1900 */
[----:B--2---:R-:W-:-:S07]  /*f1f0*/  IMAD.IADD R0, R0, 0x1, -R3 ;  /* 0x0000000100007824 */ /* 0x004fce00078e0a03 */
.L_x_2287:
[----:B------:R-:W-:Y:S01]  /*f200*/  USHF.R.S32.HI UR9, URZ, 0x1f, UR44 ;  /* 0x0000001f3f097899 */ /* 0x000fe2000801142c */
[----:B------:R-:W-:Y:S01]  /*f210*/  BSSY B1, `(.L_x_2288) ;  /* 0x000002e000017945 */ /* 0x000fe20003800000 */
[----:B------:R-:W-:Y:S02]  /*f220*/  USHF.R.S32.HI UR13, URZ, 0x1f, UR4 ;  /* 0x0000001f3f0d7899 */ /* 0x000fe40008011404 */
[----:B------:R-:W-:Y:S02]  /*f230*/  USEL UR8, UR44, URZ, !UP0 ;  /* 0x0000003f2c087287 */ /* 0x000fe4000c000000 */
[----:B------:R-:W-:Y:S01]  /*f240*/  USEL UR9, UR9, URZ, !UP0 ;  /* 0x0000003f09097287 */ /* 0x000fe2000c000000 */
[----:B------:R-:W-:Y:S11]  /*f250*/  @P0 BRA `(.L_x_2289) ;  /* 0x0000000000a40947 */ /* 0x000ff60003800000 */
[----:B------:R-:W0:Y:S01]  /*f260*/  S2R R6, SR_TID.X ;  /* 0x0000000000067919 */ /* 0x000e220000002100 */
[----:B------:R-:W1:Y:S01]  /*f270*/  LDC R5, c[0x0][0xbe8] ;  /* 0x0002fa00ff057b82 */ /* 0x000e620000000800 */
[----:B------:R-:W-:Y:S02]  /*f280*/  IMAD.U32 R7, RZ, RZ, UR45 ;  /* 0x0000002dff077e24 */ /* 0x000fe4000f8e00ff */
[----:B-1---5:R-:W-:-:S03]  /*f290*/  IMAD R3, R0, R5, RZ ;  /* 0x0000000500037224 */ /* 0x022fc600078e02ff */
[----:B0-----:R-:W-:-:S04]  /*f2a0*/  IADD3 R6, R7, -0x80, R6 ;  /* 0xffffff8007067810 */ /* 0x001fc80007ffe006 */
[----:B------:R-:W-:-:S13]  /*f2b0*/  ISETP.GE.AND P0, PT, R6, R3, PT ;  /* 0x000000030600720c */ /* 0x000fda0003f06270 */
[----:B------:R-:W-:Y:S05]  /*f2c0*/  @P0 BRA `(.L_x_2289) ;  /* 0x0000000000880947 */ /* 0x000fea0003800000 */
[----:B------:R-:W-:Y:S01]  /*f2d0*/  ISETP.NE.AND P0, PT, R5, 0x1, PT ;  /* 0x000000010500780c */ /* 0x000fe20003f05270 */
[----:B------:R-:W-:Y:S01]  /*f2e0*/  ULDC.64 UR16, c[0x0][0xb90] ;  /* 0x0002e40000107ab9 */ /* 0x000fe20000000a00 */
[----:B------:R-:W-:Y:S01]  /*f2f0*/  UMOV UR10, UR4 ;  /* 0x00000004000a7c82 */ /* 0x000fe20008000000 */
[----:B------:R-:W-:Y:S01]  /*f300*/  UIMAD UR12, UR14, UR16, URZ ;  /* 0x000000100e0c72a4 */ /* 0x000fe2000f8e023f */
[----:B------:R-:W-:Y:S01]  /*f310*/  IMAD.MOV.U32 R4, RZ, RZ, R6 ;  /* 0x000000ffff047224 */ /* 0x000fe200078e0006 */
[----:B------:R-:W-:Y:S02]  /*f320*/  UMOV UR11, UR13 ;  /* 0x0000000d000b7c82 */ /* 0x000fe40008000000 */
[----:B------:R-:W-:Y:S02]  /*f330*/  UIMAD.WIDE.U32 UR10, UR43, UR16, UR10 ;  /* 0x000000102b0a72a5 */ /* 0x000fe4000f8e000a */
[----:B------:R-:W-:-:S03]  /*f340*/  UIMAD UR12, UR43, UR17, UR12 ;  /* 0x000000112b0c72a4 */ /* 0x000fc6000f8e020c */
[----:B------:R-:W-:Y:S01]  /*f350*/  ULDC.64 UR16, c[0x0][0xb98] ;  /* 0x0002e60000107ab9 */ /* 0x000fe20000000a00 */
[----:B------:R-:W0:Y:S01]  /*f360*/  @P0 LDC R3, c[0x0][0xbec] ;  /* 0x0002fb00ff030b82 */ /* 0x000e220000000800 */
[----:B------:R-:W-:Y:S02]  /*f370*/  UIADD3 UR11, UR11, UR12, URZ ;  /* 0x0000000c0b0b7290 */ /* 0x000fe4000fffe03f */
[----:B------:R-:W-:Y:S02]  /*f380*/  UIMAD UR12, UR9, UR16, URZ ;  /* 0x00000010090c72a4 */ /* 0x000fe4000f8e023f */
[----:B------:R-:W-:Y:S02]  /*f390*/  UIMAD.WIDE.U32 UR10, UR8, UR16, UR10 ;  /* 0x00000010080a72a5 */ /* 0x000fe4000f8e000a */
[----:B------:R-:W-:Y:S01]  /*f3a0*/  UIMAD UR12, UR8, UR17, UR12 ;  /* 0x00000011080c72a4 */ /* 0x000fe2000f8e020c */
[----:B------:R-:W1:Y:S02]  /*f3b0*/  @P0 LDC R8, c[0x0][0xbf0] ;  /* 0x0002fc00ff080b82 */ /* 0x000e640000000800 */
[----:B------:R-:W-:Y:S01]  /*f3c0*/  ULDC.64 UR16, c[0x0][0xb88] ;  /* 0x0002e20000107ab9 */ /* 0x000fe20000000a00 */
[----:B0-----:R-:W-:-:S05]  /*f3d0*/  @P0 IMAD.HI.U32 R3, R6, R3, RZ ;  /* 0x0000000306030227 */ /* 0x001fca00078e00ff */
        /* <DEDUP_REMOVED lines=17> */
.L_x_2289:
[----:B------:R-:W-:Y:S05]  /*f4f0*/  BSYNC B1 ;  /* 0x0000000000017941 */ /* 0x000fea0003800000 */
.L_x_2288:
        /* <DEDUP_REMOVED lines=10> */
[----:B-----5:R-:W-:Y:S01]  /*f5a0*/  IMAD R25, R0, R11, RZ ;  /* 0x0000000b00197224 */ /* 0x020fe200078e02ff */
[----:B------:R-:W-:Y:S01]  /*f5b0*/  ULDC.64 UR16, c[0x0][0xae8] ;  /* 0x0002ba0000107ab9 */ /* 0x000fe20000000a00 */
[----:B------:R-:W-:Y:S01]  /*f5c0*/  IMAD.SHL.U32 R4, R4, 0x2, RZ ;  /* 0x0000000204047824 */ /* 0x000fe200078e00ff */
[----:B------:R-:W0:Y:S01]  /*f5d0*/  @P0 LDC R5, c[0x0][0xbec] ;  /* 0x0002fb00ff050b82 */ /* 0x000e220000000800 */
[----:B------:R-:W-:Y:S01]  /*f5e0*/  ISETP.GE.AND P2, PT, R189, UR15, PT ;  /* 0x0000000fbd007c0c */ /* 0x000fe2000bf46270 */
[----:B------:R-:W-:Y:S01]  /*f5f0*/  UIADD3 UR11, UR11, UR12, URZ ;  /* 0x0000000c0b0b7290 */ /* 0x000fe2000fffe03f */
[----:B------:R-:W-:Y:S01]  /*f600*/  ISETP.GE.AND P1, PT, R188, UR15, PT ;  /* 0x0000000fbc007c0c */ /* 0x000fe2000bf26270 */
[----:B------:R-:W-:Y:S01]  /*f610*/  UIMAD UR4, UR14, UR16, URZ ;  /* 0x000000100e0472a4 */ /* 0x000fe2000f8e023f */
[----:B------:R-:W-:Y:S01]  /*f620*/  LOP3.LUT R4, R4, 0x2, R3, 0xe2, !PT ;  /* 0x0000000204047812 */ /* 0x000fe200078ee203 */
[----:B------:R-:W-:Y:S01]  /*f630*/  IMAD R3, R191, 0x20, R192 ;  /* 0x00000020bf037824 */ /* 0x000fe200078e02c0 */
[----:B------:R-:W-:Y:S01]  /*f640*/  SEL R6, RZ, 0xffffffff, P2 ;  /* 0xffffffffff067807 */ /* 0x000fe20001000000 */
[----:B------:R-:W1:Y:S01]  /*f650*/  @P0 LDC R7, c[0x0][0xbf0] ;  /* 0x0002fc00ff070b82 */ /* 0x000e620000000800 */
[----:B------:R-:W-:Y:S01]  /*f660*/  UIMAD UR4, UR43, UR17, UR4 ;  /* 0x000000112b0472a4 */ /* 0x000fe2000f8e0204 */
[----:B------:R-:W-:Y:S01]  /*f670*/  VIADD R8, R3, UR45 ;  /* 0x0000002d03087c36 */ /* 0x000fe20008000000 */
[----:B------:R-:W-:Y:S01]  /*f680*/  UIMAD.WIDE.U32 UR10, UR43, UR16, UR10 ;  /* 0x000000102b0a72a5 */ /* 0x000fe2000f8e000a */
[----:B------:R-:W-:Y:S01]  /*f690*/  IMAD.SHL.U32 R9, R6, 0x4, RZ ;  /* 0x0000000406097824 */ /* 0x000fe200078e00ff */
[----:B------:R-:W-:Y:S01]  /*f6a0*/  ULDC.64 UR12, c[0x0][0xaf0] ;  /* 0x0002bc00000c7ab9 */ /* 0x000fe20000000a00 */
[----:B------:R-:W-:Y:S01]  /*f6b0*/  SEL R10, RZ, 0xffffffff, P1 ;  /* 0xffffffffff0a7807 */ /* 0x000fe20000800000 */
[----:B------:R-:W-:Y:S01]  /*f6c0*/  UIMAD UR9, UR9, UR12, URZ ;  /* 0x0000000c090972a4 */ /* 0x000fe2000f8e023f */
[----:B------:R-:W-:Y:S01]  /*f6d0*/  IMAD.MOV.U32 R3, RZ, RZ, R8 ;  /* 0x000000ffff037224 */ /* 0x000fe200078e0008 */
[----:B------:R-:W-:Y:S01]  /*f6e0*/  UIADD3 UR11, UR11, UR4, URZ ;  /* 0x000000040b0b7290 */ /* 0x000fe2000fffe03f */
[----:B------:R-:W-:Y:S01]  /*f6f0*/  LOP3.LUT R9, R9, 0x4, R4, 0xe2, !PT ;  /* 0x0000000409097812 */ /* 0x000fe200078ee204 */
[----:B------:R-:W-:Y:S01]  /*f700*/  UIMAD UR4, UR8, UR13, UR9 ;  /* 0x0000000d080472a4 */ /* 0x000fe2000f8e0209 */
[----:B------:R-:W-:Y:S01]  /*f710*/  IMAD.SHL.U32 R10, R10, 0x8, RZ ;  /* 0x000000080a0a7824 */ /* 0x000fe200078e00ff */
[----:B------:R-:W-:Y:S01]  /*f720*/  UIMAD.WIDE.U32 UR8, UR8, UR12, UR10 ;  /* 0x0000000c080872a5 */ /* 0x000fe2000f8e000a */
[----:B------:R-:W-:Y:S01]  /*f730*/  VIADD R26, R192, UR45 ;  /* 0x0000002dc01a7c36 */ /* 0x000fe20008000000 */
[----:B------:R-:W-:Y:S01]  /*f740*/  ISETP.GE.AND P2, PT, R194, UR15, PT ;  /* 0x0000000fc2007c0c */ /* 0x000fe2000bf46270 */
[----:B0-----:R-:W-:Y:S01]  /*f750*/  @P0 IMAD.HI.U32 R6, R8, R5, RZ ;  /* 0x0000000508060227 */ /* 0x001fe200078e00ff */
[----:B------:R-:W-:Y:S01]  /*f760*/  UIADD3 UR4, UR9, UR4, URZ ;  /* 0x0000000409047290 */ /* 0x000fe2000fffe03f */
[----:B------:R-:W-:Y:S01]  /*f770*/  LOP3.LUT R10, R10, 0x8, R9, 0xe2, !PT ;  /* 0x000000080a0a7812 */ /* 0x000fe200078ee209 */
[----:B------:R-:W-:Y:S01]  /*f780*/  BSSY B1, `(.L_x_2290) ;  /* 0x0000046000017945 */ /* 0x000fe20003800000 */
[----:B------:R-:W-:Y:S01]  /*f790*/  MOV R4, UR8 ;  /* 0x0000000800047c02 */ /* 0x000fe20008000f00 */
[----:B------:R-:W-:Y:S01]  /*f7a0*/  IMAD.U32 R5, RZ, RZ, UR9 ;  /* 0x00000009ff057e24 */ /* 0x000fe2000f8e00ff */
[----:B------:R-:W-:Y:S01]  /*f7b0*/  ULDC.64 UR8, c[0x0][0xae0] ;  /* 0x0002b80000087ab9 */ /* 0x000fe20000000a00 */
[----:B------:R-:W-:Y:S01]  /*f7c0*/  IMAD.U32 R5, RZ, RZ, UR4 ;  /* 0x00000004ff057e24 */ /* 0x000fe2000f8e00ff */
[----:B-1----:R-:W-:-:S02]  /*f7d0*/  @P0 SHF.R.U32.HI R3, RZ, R7, R6 ;  /* 0x00000007ff030219 */ /* 0x002fc40000011606 */
[----:B------:R-:W-:Y:S02]  /*f7e0*/  ISETP.GE.AND P0, PT, R187, UR15, PT ;  /* 0x0000000fbb007c0c */ /* 0x000fe4000bf06270 */
[--C-:B------:R-:W-:Y:S01]  /*f7f0*/  SHF.R.S32.HI R6, RZ, 0x1f, R3.reuse ;  /* 0x0000001fff067819 */ /* 0x100fe20000011403 */
[----:B------:R-:W-:Y:S01]  /*f800*/  IMAD.MOV R7, RZ, RZ, -R3 ;  /* 0x000000ffff077224 */ /* 0x000fe200078e0a03 */
[----:B------:R-:W-:Y:S01]  /*f810*/  SEL R9, RZ, 0xffffffff, P0 ;  /* 0xffffffffff097807 */ /* 0x000fe20000000000 */
[----:B------:R-:W-:Y:S01]  /*f820*/  IMAD.WIDE.U32 R4, R3, UR8, R4 ;  /* 0x0000000803047c25 */ /* 0x000fe2000f8e0004 */
[----:B------:R-:W-:Y:S02]  /*f830*/  ISETP.GE.AND P0, PT, R186, UR15, PT ;  /* 0x0000000fba007c0c */ /* 0x000fe4000bf06270 */
[----:B------:R-:W-:Y:S01]  /*f840*/  SEL R0, RZ, 0x80, P2 ;  /* 0x00000080ff007807 */ /* 0x000fe20001000000 */
        /* <DEDUP_REMOVED lines=8> */
[----:B------:R-:W-:Y:S01]  /*f8d0*/  LOP3.LUT R10, R13, 0x10, R10, 0xe2, !PT ;  /* 0x000000100d0a7812 */ /* 0x000fe200078ee20a */
[----:B------:R-:W-:-:S02]  /*f8e0*/  IMAD.IADD R5, R5, 0x1, R9 ;  /* 0x0000000105057824 */ /* 0x000fc400078e0209 */
[----:B------:R-:W-:Y:S02]  /*f8f0*/  IMAD R6, R3, UR8, RZ ;  /* 0x0000000803067c24 */ /* 0x000fe4000f8e02ff */
[----:B------:R-:W-:-:S04]  /*f900*/  IMAD.WIDE.U32 R4, R7, UR8, R4 ;  /* 0x0000000807047c25 */ /* 0x000fc8000f8e0004 */
[----:B------:R-:W-:Y:S01]  /*f910*/  IMAD R3, R7, UR9, R6 ;  /* 0x0000000907037c24 */ /* 0x000fe2000f8e0206 */
[----:B------:R-:W-:Y:S01]  /*f920*/  SEL R7, RZ, 0x40, P0 ;  /* 0x00000040ff077807 */ /* 0x000fe20000000000 */
[----:B------:R-:W-:Y:S01]  /*f930*/  ULDC.64 UR8, c[0x0][0xa80] ;  /* 0x0002a00000087ab9 */ /* 0x000fe20000000a00 */
[----:B------:R-:W-:Y:S01]  /*f940*/  ISETP.GE.AND P0, PT, R26, R25, PT ;  /* 0x000000191a00720c */ /* 0x000fe20003f06270 */
[----:B------:R-:W-:Y:S01]  /*f950*/  IMAD.SHL.U32 R13, R8, 0x20, RZ ;  /* 0x00000020080d7824 */ /* 0x000fe200078e00ff */
[----:B------:R-:W-:Y:S01]  /*f960*/  LEA R20, P1, R4, UR8, 0x1 ;  /* 0x0000000804147c11 */ /* 0x000fe2000f8208ff */
[----:B------:R-:W-:-:S03]  /*f970*/  IMAD.IADD R3, R5, 0x1, R3 ;  /* 0x0000000105037824 */ /* 0x000fc600078e0203 */
        /* <DEDUP_REMOVED lines=38> */
.L_x_2291:
[----:B------:R-:W-:Y:S05]  /*fbe0*/  BSYNC B1 ;  /* 0x0000000000017941 */ /* 0x000fea0003800000 */
.L_x_2290:
        /* <DEDUP_REMOVED lines=36> */
.L_x_2286:
[----:B------:R-:W-:Y:S05]  /*fe30*/  BSYNC B0 ;  /* 0x0000000000007941 */ /* 0x000fea0003800000 */
.L_x_2280:
[----:B------:R-:W-:Y:S02]  /*fe40*/  ULDC UR4, c[0x0][0xc3c] ;  /* 0x00030f0000047ab9 */ /* 0x000fe40000000800 */
[----:B------:R-:W-:-:S06]  /*fe50*/  UISETP.GE.AND UP0, UPT, UR6, UR4, UPT ;  /* 0x000000040600728c */ /* 0x000fcc000bf06270 */
[----:B------:R-:W-:-:S13]  /*fe60*/  PLOP3.LUT P0, PT, PT, PT, UP0, 0x80, 0x0 ;  /* 0x000000000000781c */ /* 0x000fda0003f0f008 */
[----:B------:R-:W-:Y:S05]  /*fe70*/  @!P0 BRA `(.L_x_2292) ;  /* 0xffffff10003c8947 */ /* 0x000fea000383ffff */
[----:B------:R-:W-:Y:S05]  /*fe80*/  EXIT ;  /* 0x000000000000794d */ /* 0x000fea0003800000 */
.L_x_2173:
        /* <DEDUP_REMOVED lines=13> */
[----:B------:R-:W1:Y:S01]  /*ff60*/  LDS.128 R16, [UR4+0x28cd0] ;  /* 0x028cd004ff107984 */ /* 0x000e620008000c00 */
[----:B------:R-:W-:Y:S06]  /*ff70*/  BAR.ARV 0x4, 0x180 ;  /* 0x0106000000007b1d */ /* 0x000fec0000002000 */
[----:B------:R-:W-:Y:S05]  /*ff80*/  BRA `(.L_x_2294) ;  /* 0x0000000800887947 */ /* 0x000fea0003800000 */
.L_x_2293:
        /* <DEDUP_REMOVED lines=36> */
[----:B------:R-:W-:Y:S01]  /*101d0*/  IMAD.MOV.U32 R6, RZ, RZ, R3 ;  /* 0x000000ffff067224 */ /* 0x000fe200078e0003 */
[----:B------:R-:W-:Y:S01]  /*101e0*/  UMOV UR4, URZ ;  /* 0x0000003f00047c82 */ /* 0x000fe20008000000 */
[----:B------:R-:W-:-:S05]  /*101f0*/  ULDC UR5, c[0x0][0xc38] ;  /* 0x00030e0000057ab9 */ /* 0x000fca0000000800 */
.L_x_2299:
        /* <DEDUP_REMOVED lines=12> */
.L_x_2298:
[----:B------:R-:W-:Y:S05]  /*102c0*/  BSYNC B0 ;  /* 0x0000000000007941 */ /* 0x000fea0003800000 */
.L_x_2297:
        /* <DEDUP_REMOVED lines=20> */
.L_x_2295:
[----:B------:R-:W-:-:S04]  /*10410*/  IMAD.IADD R13, R6, 0x1, -R3 ;  /* 0x00000001060d7824 */ /* 0x000fc800078e0a03 */
[----:B------:R-:W-:-:S05]  /*10420*/  IMAD R2, R8, UR5, R13 ;  /* 0x0000000508027c24 */ /* 0x000fca000f8e020d */
[----:B------:R-:W-:Y:S02]  /*10430*/  ISETP.GT.AND P0, PT, R2, UR6, PT ;  /* 0x0000000602007c0c */ /* 0x000fe4000bf04270 */
[----:B------:R-:W0:Y:S11]  /*10440*/  LDC.64 R2, c[0x0][0xc90] ;  /* 0x00032400ff027b82 */ /* 0x000e360000000a00 */
[----:B------:R-:W-:-:S04]  /*10450*/  VOTE.ANY R9, PT, !P0 ;  /* 0x0000000000097806 */ /* 0x000fc800040e0100 */
[----:B------:R-:W1:Y:S02]  /*10460*/  POPC R15, R9 ;  /* 0x00000009000f7309 */ /* 0x000e640000000000 */
[----:B-1----:R-:W-:-:S04]  /*10470*/  VIADD R19, R15, UR4 ;  /* 0x000000040f137c36 */ /* 0x002fc80008000000 */
[----:B0-----:R-:W-:-:S05]  /*10480*/  IMAD.WIDE R2, R19, 0x4, R2 ;  /* 0x0000000413027825 */ /* 0x001fca00078e0202 */
[----:B------:R-:W2:Y:S01]  /*10490*/  LDG.E R7, desc[UR54][R2.64] ;  /* 0x0000003602077981 */ /* 0x000ea2000c1e1900 */
[----:B------:R-:W-:-:S03]  /*104a0*/  ISETP.NE.AND P0, PT, R9, RZ, PT ;  /* 0x000000ff0900720c */ /* 0x000fc60003f05270 */
[----:B------:R-:W2:Y:S02]  /*104b0*/  SHFL.IDX PT, R4, R4, R15, 0x1f ;  /* 0x00001f0f04047589 */ /* 0x000ea400000e0000 */
[----:B--2---:R-:W-:-:S05]  /*104c0*/  IMAD R6, R4, R7, RZ ;  /* 0x0000000704067224 */ /* 0x004fca00078e02ff */
[----:B------:R-:W-:-:S04]  /*104d0*/  IABS R12, R6 ;  /* 0x00000006000c7213 */ /* 0x000fc80000000000 */
[----:B------:R-:W0:Y:S08]  /*104e0*/  I2F.RP R10, R12 ;  /* 0x0000000c000a7306 */ /* 0x000e300000209400 */
[----:B0-----:R-:W0:Y:S02]  /*104f0*/  MUFU.RCP R10, R10 ;  /* 0x0000000a000a7308 */ /* 0x001e240000001000 */
[----:B0-----:R-:W-:-:S06]  /*10500*/  VIADD R11, R10, 0xffffffe ;  /* 0x0ffffffe0a0b7836 */ /* 0x001fcc0000000000 */
[----:B------:R0:W1:Y:S01]  /*10510*/  F2I.FTZ.U32.TRUNC.NTZ R3, R11 ;  /* 0x0000000b00037305 */ /* 0x000062000021f000 */
[----:B------:R-:W-:Y:S05]  /*10520*/  @!P0 BRA `(.L_x_2300) ;  /* 0x0000000000088947 */ /* 0x000fea0003800000 */
[----:B------:R-:W-:-:S05]  /*10530*/  VIADD R9, R15, 0xffffffff ;  /* 0xffffffff0f097836 */ /* 0x000fca0000000000 */
[----:B------:R2:W3:Y:S02]  /*10540*/  SHFL.IDX PT, R16, R8, R9, 0x1f ;  /* 0x00001f0908107589 */ /* 0x0004e400000e0000 */
.L_x_2300:
[----:B---3--:R-:W-:Y:S01]  /*10550*/  IMAD R16, R16, UR5, R13 ;  /* 0x0000000510107c24 */ /* 0x008fe2000f8e020d */
[----:B------:R-:W-:Y:S01]  /*10560*/  IABS R2, R6 ;  /* 0x0000000600027213 */ /* 0x000fe20000000000 */
[----:B-12---:R-:W-:-:S03]  /*10570*/  IMAD.MOV R9, RZ, RZ, -R3 ;  /* 0x000000ffff097224 */ /* 0x006fc600078e0a03 */
[----:B0-----:R-:W-:Y:S01]  /*10580*/  IADD3 R11, -R16, UR6, RZ ;  /* 0x00000006100b7c10 */ /* 0x001fe2000fffe1ff */
[----:B------:R-:W-:Y:S01]  /*10590*/  IMAD R9, R9, R12, RZ ;  /* 0x0000000c09097224 */ /* 0x000fe200078e02ff */
[----:B------:R-:W-:Y:S01]  /*105a0*/  IADD3 R10, RZ, -R2, RZ ;  /* 0x80000002ff0a7210 */ /* 0x000fe20007ffe0ff */
[----:B------:R-:W-:Y:S01]  /*105b0*/  IMAD.MOV.U32 R2, RZ, RZ, RZ ;  /* 0x000000ffff027224 */ /* 0x000fe200078e00ff */
        /* <DEDUP_REMOVED lines=16> */
[----:B------:R-:W-:Y:S02]  /*106c0*/  IMAD R13, R7, R2, RZ ;  /* 0x00000002070d7224 */ /* 0x000fe400078e02ff */
[----:B------:R-:W-:Y:S02]  /*106d0*/  IMAD.MOV R9, RZ, RZ, -R2 ;  /* 0x000000ffff097224 */ /* 0x000fe400078e0a02 */
[----:B------:R-:W-:Y:S02]  /*106e0*/  IMAD.MOV R8, RZ, RZ, -R13 ;  /* 0x000000ffff087224 */ /* 0x000fe400078e0a0d */
[----:B------:R-:W-:-:S03]  /*106f0*/  IMAD R6, R6, R9, R11 ;  /* 0x0000000906067224 */ /* 0x000fc600078e020b */
[----:B------:R-:W-:Y:S02]  /*10700*/  VIADDMNMX R15, R8, UR5, R7, PT ;  /* 0x00000005080f7c46 */ /* 0x000fe4000b800107 */
[----:B------:R-:W-:Y:S02]  /*10710*/  IABS R11, R6 ;  /* 0x00000006000b7213 */ /* 0x000fe40000000000 */
[-C--:B------:R-:W-:Y:S01]  /*10720*/  IABS R8, R15.reuse ;  /* 0x0000000f00087213 */ /* 0x080fe20000000000 */
[----:B------:R-:W-:Y:S01]  /*10730*/  IMAD.MOV R18, RZ, RZ, -R15 ;  /* 0x000000ffff127224 */ /* 0x000fe200078e0a0f */
[----:B------:R-:W-:Y:S02]  /*10740*/  IABS R10, R15 ;  /* 0x0000000f000a7213 */ /* 0x000fe40000000000 */
[----:B------:R-:W0:Y:S08]  /*10750*/  I2F.RP R7, R8 ;  /* 0x0000000800077306 */ /* 0x000e300000209400 */
[----:B0-----:R-:W0:Y:S02]  /*10760*/  MUFU.RCP R7, R7 ;  /* 0x0000000700077308 */ /* 0x001e240000001000 */
[----:B0-----:R-:W-:-:S06]  /*10770*/  VIADD R3, R7, 0xffffffe ;  /* 0x0ffffffe07037836 */ /* 0x001fcc0000000000 */
[----:B------:R-:W0:Y:S02]  /*10780*/  F2I.FTZ.U32.TRUNC.NTZ R3, R3 ;  /* 0x0000000300037305 */ /* 0x000e24000021f000 */
[----:B0-----:R-:W-:-:S04]  /*10790*/  IMAD.MOV R2, RZ, RZ, -R3 ;  /* 0x000000ffff027224 */ /* 0x001fc800078e0a03 */
[----:B------:R-:W-:Y:S02]  /*107a0*/  IMAD.MOV.U32 R9, RZ, RZ, R2 ;  /* 0x000000ffff097224 */ /* 0x000fe400078e0002 */
[----:B------:R-:W-:Y:S02]  /*107b0*/  IMAD.MOV.U32 R2, RZ, RZ, RZ ;  /* 0x000000ffff027224 */ /* 0x000fe400078e00ff */
[----:B------:R-:W-:-:S04]  /*107c0*/  IMAD R9, R9, R8, RZ ;  /* 0x0000000809097224 */ /* 0x000fc800078e02ff */
[----:B------:R-:W-:-:S04]  /*107d0*/  IMAD.HI.U32 R2, R3, R9, R2 ;  /* 0x0000000903027227 */ /* 0x000fc800078e0002 */
[----:B------:R-:W-:Y:S02]  /*107e0*/  IMAD.MOV R3, RZ, RZ, -R10 ;  /* 0x000000ffff037224 */ /* 0x000fe400078e0a0a */
        /* <DEDUP_REMOVED lines=8> */
[----:B------:R-:W-:Y:S01]  /*10870*/  ISETP.GE.AND P2, PT, R3, RZ, PT ;  /* 0x000000ff0300720c */ /* 0x000fe20003f46270 */
[----:B------:R-:W-:-:S06]  /*10880*/  IMAD.IADD R3, R6, 0x1, R13 ;  /* 0x0000000106037824 */ /* 0x000fcc00078e020d */
[----:B------:R-:W-:-:S06]  /*10890*/  @P0 VIADD R2, R2, 0x1 ;  /* 0x0000000102020836 */ /* 0x000fcc0000000000 */
[----:B------:R-:W-:Y:S01]  /*108a0*/  @!P2 IMAD.MOV R2, RZ, RZ, -R2 ;  /* 0x000000ffff02a224 */ /* 0x000fe200078e0a02 */
[----:B------:R-:W-:-:S04]  /*108b0*/  @!P1 LOP3.LUT R2, RZ, R15, RZ, 0x33, !PT ;  /* 0x0000000fff029212 */ /* 0x000fc800078e33ff */
[----:B------:R-:W-:Y:S01]  /*108c0*/  LOP3.LUT R17, RZ, R2, RZ, 0x33, !PT ;  /* 0x00000002ff117212 */ /* 0x000fe200078e33ff */
[----:B------:R-:W-:-:S04]  /*108d0*/  IMAD R18, R2, R18, R3 ;  /* 0x0000001202127224 */ /* 0x000fc800078e0203 */
[----:B------:R-:W-:Y:S01]  /*108e0*/  IMAD.IADD R17, R4, 0x1, R17 ;  /* 0x0000000104117824 */ /* 0x000fe200078e0211 */
[----:B------:R-:W-:Y:S06]  /*108f0*/  BRA `(.L_x_2301) ;  /* 0x0000000000147947 */ /* 0x000fec0003800000 */
.L_x_2296:
[----:B------:R-:W-:Y:S01]  /*10900*/  ULDC UR4, c[0x0][0xc3c] ;  /* 0x00030f0000047ab9 */ /* 0x000fe20000000800 */
[----:B------:R-:W-:Y:S02]  /*10910*/  IMAD.MOV.U32 R17, RZ, RZ, RZ ;  /* 0x000000ffff117224 */ /* 0x000fe400078e00ff */
[----:B------:R-:W-:Y:S02]  /*10920*/  IMAD.U32 R16, RZ, RZ, UR6 ;  /* 0x00000006ff107e24 */ /* 0x000fe4000f8e00ff */
[----:B------:R-:W-:Y:S02]  /*10930*/  IMAD.MOV.U32 R18, RZ, RZ, RZ ;  /* 0x000000ffff127224 */ /* 0x000fe400078e00ff */
[----:B------:R-:W-:-:S07]  /*10940*/  IMAD.U32 R19, RZ, RZ, UR4 ;  /* 0x00000004ff137e24 */ /* 0x000fce000f8e00ff */
.L_x_2301:
[----:B------:R-:W-:-:S13]  /*10950*/  ISETP.NE.AND P0, PT, R5, RZ, PT ;  /* 0x000000ff0500720c */ /* 0x000fda0003f05270 */
[----:B------:R-:W0:Y:S01]  /*10960*/  @!P0 S2R R3, SR_CgaCtaId ;  /* 0x0000000000038919 */ /* 0x000e220000008800 */
[----:B------:R-:W-:-:S04]  /*10970*/  @!P0 MOV R2, 0x400 ;  /* 0x0000040000028802 */ /* 0x000fc80000000f00 */
[----:B0-----:R-:W-:-:S05]  /*10980*/  @!P0 LEA R2, R3, R2, 0x18 ;  /* 0x0000000203028211 */ /* 0x001fca00078ec0ff */
[----:B------:R0:W-:Y:S01]  /*10990*/  @!P0 STS.128 [R2+0x28cd0], R16 ;  /* 0x028cd01002008388 */ /* 0x0001e20000000c00 */
[----:B------:R-:W-:Y:S06]  /*109a0*/  BAR.ARV 0x5, 0x180 ;  /* 0x0146000000007b1d */ /* 0x000fec0000002000 */
.L_x_2294:
[----:B------:R2:W-:Y:S01]  /*109b0*/  STL [R1+0x10], RZ ;  /* 0x000010ff01007387 */ /* 0x0005e20000100800 */
[----:B------:R-:W-:Y:S01]  /*109c0*/  ULDC UR4, c[0x0][0xc3c] ;  /* 0x00030f0000047ab9 */ /* 0x000fe20000000800 */
[----:B------:R-:W-:Y:S01]  /*109d0*/  IMAD.MOV.U32 R25, RZ, RZ, 0x1 ;  /* 0x00000001ff197424 */ /* 0x000fe200078e00ff */
[----:B-1----:R-:W-:Y:S01]  /*109e0*/  ISETP.GE.AND P0, PT, R19, UR4, PT ;  /* 0x0000000413007c0c */ /* 0x002fe2000bf06270 */
[----:B------:R-:W-:-:S12]  /*109f0*/  IMAD.MOV.U32 R24, RZ, RZ, RZ ;  /* 0x000000ffff187224 */ /* 0x000fd800078e00ff */
[----:B--2---:R-:W-:Y:S05]  /*10a00*/  @P0 BRA `(.L_x_2302) ;  /* 0x0000004c00300947 */ /* 0x004fea0003800000 */
[----:B------:R-:W1:Y:S01]  /*10a10*/  S2UR UR5, SR_CgaCtaId ;  /* 0x00000000000579c3 */ /* 0x000e620000008800 */
[C---:B0-----:R-:W-:Y:S01]  /*10a20*/  IMAD.SHL.U32 R2, R0.reuse, 0x8, RZ ;  /* 0x0000000800027824 */ /* 0x041fe200078e00ff */
[----:B------:R-:W-:Y:S01]  /*10a30*/  UMOV UR4, 0x400 ;  /* 0x0000040000047882 */ /* 0x000fe20000000000 */
[----:B------:R-:W-:Y:S01]  /*10a40*/  LOP3.LUT R4, R0, 0x7f, RZ, 0xc0, !PT ;  /* 0x0000007f00047812 */ /* 0x000fe200078ec0ff */
[----:B------:R0:W-:Y:S01]  /*10a50*/  STL [R1+0x10], RZ ;  /* 0x000010ff01007387 */ /* 0x0001e20000100800 */
[----:B------:R-:W-:Y:S01]  /*10a60*/  BSSY B8, `(.L_x_2302) ;  /* 0x00004c6000087945 */ /* 0x000fe20003800000 */
[----:B------:R-:W-:Y:S01]  /*10a70*/  LOP3.LUT R3, R2, 0x1f8, RZ, 0xc0, !PT ;  /* 0x000001f802037812 */ /* 0x000fe200078ec0ff */
[----:B------:R-:W-:Y:S01]  /*10a80*/  IMAD.MOV.U32 R25, RZ, RZ, 0x1 ;  /* 0x00000001ff197424 */ /* 0x000fe200078e00ff */
[----:B------:R-:W-:Y:S01]  /*10a90*/  SHF.R.U32.HI R5, RZ, 0x3, R4 ;  /* 0x00000003ff057819 */ /* 0x000fe20000011604 */
[----:B------:R-:W-:Y:S01]  /*10aa0*/  IMAD.MOV.U32 R24, RZ, RZ, RZ ;  /* 0x000000ffff187224 */ /* 0x000fe200078e00ff */
[----:B------:R-:W-:Y:S01]  /*10ab0*/  LOP3.LUT R3, R3, 0x38, R0, 0x78, !PT ;  /* 0x0000003803037812 */ /* 0x000fe200078e7800 */
[----:B------:R-:W-:Y:S01]  /*10ac0*/  IMAD.SHL.U32 R0, R0, 0x10, RZ ;  /* 0x0000001000007824 */ /* 0x000fe200078e00ff */
[----:B------:R-:W-:Y:S01]  /*10ad0*/  LOP3.LUT R4, R2, 0x38, RZ, 0xc0, !PT ;  /* 0x0000003802047812 */ /* 0x000fe200078ec0ff */
[----:B------:R-:W-:Y:S01]  /*10ae0*/  ULOP3.LUT UR36, UR39, 0x2, URZ, 0xfc, !UPT ;  /* 0x0000000227247892 */ /* 0x000fe2000f8efc3f */
[----:B------:R-:W-:Y:S01]  /*10af0*/  LOP3.LUT R34, R3, 0x200, R2, 0xf8, !PT ;  /* 0x0000020003227812 */ /* 0x000fe200078ef802 */
[----:B------:R-:W-:Y:S01]  /*10b00*/  ULDC UR37, c[0x0][0xc] ;  /* 0x0000030000257ab9 */ /* 0x000fe20000000800 */
[----:B------:R-:W-:-:S02]  /*10b10*/  LOP3.LUT R0, R5, 0x70, R0, 0xf8, !PT ;  /* 0x0000007005007812 */ /* 0x000fc400078ef800 */
[C---:B------:R-:W-:Y:S02]  /*10b20*/  LOP3.LUT R0, R4.reuse, 0xc0, RZ, 0xfc, !PT ;  /* 0x000000c004007812 */ /* 0x040fe400078efcff */
[C---:B------:R-:W-:Y:S02]  /*10b30*/  LOP3.LUT R0, R4.reuse, 0x140, RZ, 0xfc, !PT ;  /* 0x0000014004007812 */ /* 0x040fe400078efcff */
[C---:B------:R-:W-:Y:S01]  /*10b40*/  LOP3.LUT R2, R4.reuse, 0x40, RZ, 0xfc, !PT ;  /* 0x0000004004027812 */ /* 0x040fe200078efcff */
[----:B-1----:R-:W-:Y:S01]  /*10b50*/  ULEA UR4, UR5, UR4, 0x18 ;  /* 0x0000000405047291 */ /* 0x002fe2000f8ec03f */
[C---:B------:R-:W-:Y:S02]  /*10b60*/  LOP3.LUT R3, R4.reuse, 0x80, RZ, 0xfc, !PT ;  /* 0x0000008004037812 */ /* 0x040fe400078efcff */
[C---:B------:R-:W-:Y:S02]  /*10b70*/  LOP3.LUT R2, R4.reuse, 0x100, RZ, 0xfc, !PT ;  /* 0x0000010004027812 */ /* 0x040fe400078efcff */
[----:B------:R-:W-:-:S02]  /*10b80*/  LOP3.LUT R3, R4, 0x180, RZ, 0xfc, !PT ;  /* 0x0000018004037812 */ /* 0x000fc400078efcff */
[----:B------:R-:W-:Y:S02]  /*10b90*/  MOV R23, UR4 ;  /* 0x0000000400177c02 */ /* 0x000fe40008000f00 */
[----:B------:R-:W-:-:S03]  /*10ba0*/  LOP3.LUT R2, R4, 0x1c0, RZ, 0xfc, !PT ;  /* 0x000001c004027812 */ /* 0x000fc600078efcff */
[----:B------:R-:W-:-:S05]  /*10bb0*/  IMAD R0, R34, 0x2, R23 ;  /* 0x0000000222007824 */ /* 0x000fca00078e0217 */
[----:B------:R0:W-:Y:S02]  /*10bc0*/  STL [R1+0x18], R0 ;  /* 0x0000180001007387 */ /* 0x0001e40000100800 */
.L_x_2371:
[----:B------:R-:W-:Y:S05]  /*10bd0*/  YIELD ;  /* 0x0000000000007946 */ /* 0x000fea0003800000 */
[----:B------:R-:W-:Y:S01]  /*10be0*/  ULDC.64 UR4, c[0x0][0xa28] ;  /* 0x00028a0000047ab9 */ /* 0x000fe20000000a00 */
[----:B------:R-:W-:Y:S01]  /*10bf0*/  IMAD.MOV.U32 R31, RZ, RZ, RZ ;  /* 0x000000ffff1f7224 */ /* 0x000fe200078e00ff */
[----:B------:R-:W-:-:S04]  /*10c00*/  ISETP.NE.U32.AND P0, PT, RZ, UR4, PT ;  /* 0x00000004ff007c0c */ /* 0x000fc8000bf05070 */
[----:B------:R-:W-:Y:S01]  /*10c10*/  ISETP.NE.AND.EX P0, PT, RZ, UR5, PT, P0 ;  /* 0x00000005ff007c0c */ /* 0x000fe2000bf05300 */
[----:B------:R-:W-:-:S12]  /*10c20*/  ULDC.64 UR4, c[0x0][0xa18] ;  /* 0x0002860000047ab9 */ /* 0x000fd80000000a00 */
[----:B-1----:R-:W1:Y:S02]  /*10c30*/  @P0 LDC.64 R2, c[0x0][0xa28] ;  /* 0x00028a00ff020b82 */ /* 0x002e640000000a00 */
[----:B-1----:R-:W-:-:S05]  /*10c40*/  @P0 IMAD.WIDE R2, R19, 0x4, R2 ;  /* 0x0000000413020825 */ /* 0x002fca00078e0202 */
[----:B------:R1:W5:Y:S01]  /*10c50*/  @P0 LDG.E R31, desc[UR54][R2.64] ;  /* 0x00000036021f0981 */ /* 0x000362000c1e1900 */
[----:B------:R-:W-:Y:S01]  /*10c60*/  ISETP.NE.U32.AND P0, PT, RZ, UR4, PT ;  /* 0x00000004ff007c0c */ /* 0x000fe2000bf05070 */
[----:B0-----:R-:W-:Y:S01]  /*10c70*/  IMAD.MOV.U32 R0, RZ, RZ, RZ ;  /* 0x000000ffff007224 */ /* 0x001fe200078e00ff */
[----:B------:R-:W-:Y:S02]  /*10c80*/  LOP3.LUT R22, R22, 0xfffffdff, RZ, 0xc0, !PT ;  /* 0xfffffdff16167812 */ /* 0x000fe400078ec0ff */
[----:B------:R-:W-:Y:S01]  /*10c90*/  ISETP.NE.AND.EX P1, PT, RZ, UR5, PT, P0 ;  /* 0x00000005ff007c0c */ /* 0x000fe2000bf25300 */
[----:B------:R-:W-:Y:S02]  /*10ca0*/  ULDC.64 UR4, c[0x0][0xa00] ;  /* 0x0002800000047ab9 */ /* 0x000fe40000000a00 */
[----:B------:R-:W-:Y:S01]  /*10cb0*/  ISETP.NE.U32.AND P0, PT, RZ, UR4, PT ;  /* 0x00000004ff007c0c */ /* 0x000fe2000bf05070 */
[----:B-1----:R-:W0:Y:S03]  /*10cc0*/  LDC.64 R2, c[0x0][0xa00] ;  /* 0x00028000ff027b82 */ /* 0x002e260000000a00 */
[----:B------:R-:W-:Y:S01]  /*10cd0*/  ISETP.NE.AND.EX P2, PT, RZ, UR5, PT, P0 ;  /* 0x00000005ff007c0c */ /* 0x000fe2000bf45300 */
[----:B------:R-:W-:-:S05]  /*10ce0*/  ULDC.64 UR4, c[0x0][0x418] ;  /* 0x0001060000047ab9 */ /* 0x000fca0000000a00 */
[----:B------:R-:W1:Y:S07]  /*10cf0*/  @P1 LDC.64 R4, c[0x0][0xa18] ;  /* 0x00028600ff041b82 */ /* 0x000e6e0000000a00 */
[----:B------:R-:W-:Y:S01]  /*10d00*/  @P2 LOP3.LUT R22, R22, 0x200, RZ, 0xfc, !PT ;  /* 0x0000020016162812 */ /* 0x000fe200078efcff */
[----:B0-----:R-:W-:-:S05]  /*10d10*/  IMAD.WIDE R2, R19, 0x4, R2 ;  /* 0x0000000413027825 */ /* 0x001fca00078e0202 */
[----:B--2---:R-:W2:Y:S01]  /*10d20*/  @P2 LDG.E R0, desc[UR54][R2.64] ;  /* 0x0000003602002981 */ /* 0x004ea2000c1e1900 */
[----:B-1----:R-:W-:-:S05]  /*10d30*/  @P1 IMAD.WIDE R4, R19, 0x4, R4 ;  /* 0x0000000413041825 */ /* 0x002fca00078e0204 */
[----:B------:R0:W5:Y:S01]  /*10d40*/  @P1 LDG.E R37, desc[UR54][R4.64] ;  /* 0x0000003604251981 */ /* 0x000162000c1e1900 */
[----:B------:R-:W-:-:S03]  /*10d50*/  UISETP.NE.U32.AND UP0, UPT, UR4, URZ, UPT ;  /* 0x0000003f0400728c */ /* 0x000fc6000bf05070 */
[----:B------:R-:W-:Y:S01]  /*10d60*/  ULDC UR4, c[0x0][0x424] ;  /* 0x0001090000047ab9 */ /* 0x000fe20000000800 */
[----:B------:R-:W-:-:S03]  /*10d70*/  UISETP.NE.AND.EX UP0, UPT, UR5, URZ, UPT, UP0 ;  /* 0x0000003f0500728c */ /* 0x000fc6000bf05300 */
[----:B------:R-:W-:Y:S01]  /*10d80*/  ULDC UR5, c[0x0][0x2f0] ;  /* 0x0000bc0000057ab9 */ /* 0x000fe20000000800 */
[----:B------:R-:W-:-:S04]  /*10d90*/  USEL UR4, UR4, 0x1, UP0 ;  /* 0x0000000104047887 */ /* 0x000fc80008000000 */
[----:B------:R-:W-:Y:S01]  /*10da0*/  UIMAD UR4, UR4, UR5, URZ ;  /* 0x00000005040472a4 */ /* 0x000fe2000f8e023f */
[----:B--2---:R1:W-:Y:S05]  /*10db0*/  STL [R1], R0 ;  /* 0x0000000001007387 */ /* 0x0043ea0000100800 */
[----:B-1----:R-:W-:Y:S01]  /*10dc0*/  IMAD.U32 R0, RZ, RZ, UR4 ;  /* 0x00000004ff007e24 */ /* 0x002fe2000f8e00ff */
[----:B0--34-:R-:W-:Y:S06]  /*10dd0*/  @P1 BRA `(.L_x_2303) ;  /* 0x0000000000181947 */ /* 0x019fec0003800000 */
[----:B------:R-:W-:Y:S02]  /*10de0*/  ULDC UR4, c[0x0][0x288] ;  /* 0x0000a20000047ab9 */ /* 0x000fe40000000800 */
[----:B-----5:R-:W-:Y:S01]  /*10df0*/  IMAD.U32 R37, RZ, RZ, UR4 ;  /* 0x00000004ff257e24 */ /* 0x020fe2000f8e00ff */
[----:B------:R-:W-:Y:S06]  /*10e00*/  @!P2 BRA `(.L_x_2303) ;  /* 0x00000000000ca947 */ /* 0x000fec0003800000 */
[----:B------:R-:W2:Y:S04]  /*10e10*/  LDG.E R4, desc[UR54][R2.64] ;  /* 0x0000003602047981 */ /* 0x000ea8000c1e1900 */
[----:B------:R-:W2:Y:S02]  /*10e20*/  LDG.E R37, desc[UR54][R2.64+0x4] ;  /* 0x0000043602257981 */ /* 0x000ea4000c1e1900 */
[----:B--2---:R-:W-:-:S07]  /*10e30*/  IMAD.IADD R37, R37, 0x1, -R4 ;  /* 0x0000000125257824 */ /* 0x004fce00078e0a04 */
.L_x_2303:
[----:B------:R-:W-:Y:S02]  /*10e40*/  ULDC.64 UR4, c[0x0][0xa20] ;  /* 0x0002880000047ab9 */ /* 0x000fe40000000a00 */
[----:B------:R-:W-:-:S04]  /*10e50*/  ISETP.NE.U32.AND P0, PT, RZ, UR4, PT ;  /* 0x00000004ff007c0c */ /* 0x000fc8000bf05070 */
[----:B------:R-:W-:-:S13]  /*10e60*/  ISETP.NE.AND.EX P0, PT, RZ, UR5, PT, P0 ;  /* 0x00000005ff007c0c */ /* 0x000fda000bf05300 */
[----:B------:R-:W-:Y:S05]  /*10e70*/  @!P0 BRA `(.L_x_2304) ;  /* 0x0000000000108947 */ /* 0x000fea0003800000 */
[----:B------:R-:W0:Y:S02]  /*10e80*/  LDC.64 R2, c[0x0][0xa20] ;  /* 0x00028800ff027b82 */ /* 0x000e240000000a00 */
[----:B0-----:R-:W-:-:S05]  /*10e90*/  IMAD.WIDE R2, R19, 0x4, R2 ;  /* 0x0000000413027825 */ /* 0x001fca00078e0202 */
[----:B------:R0:W5:Y:S01]  /*10ea0*/  LDG.E R0, desc[UR54][R2.64] ;  /* 0x0000003602007981 */ /* 0x000162000c1e1900 */
[----:B------:R-:W-:Y:S05]  /*10eb0*/  BRA `(.L_x_2305) ;  /* 0x0000000000247947 */ /* 0x000fea0003800000 */
.L_x_2304:
[----:B------:R-:W-:Y:S02]  /*10ec0*/  ULDC.64 UR4, c[0x0][0xa08] ;  /* 0x0002820000047ab9 */ /* 0x000fe40000000a00 */
[----:B------:R-:W-:-:S04]  /*10ed0*/  ISETP.NE.U32.AND P0, PT, RZ, UR4, PT ;  /* 0x00000004ff007c0c */ /* 0x000fc8000bf05070 */
[----:B------:R-:W-:-:S13]  /*10ee0*/  ISETP.NE.AND.EX P0, PT, RZ, UR5, PT, P0 ;  /* 0x00000005ff007c0c */ /* 0x000fda000bf05300 */
[----:B------:R-:W-:Y:S05]  /*10ef0*/  @!P0 BRA `(.L_x_2305) ;  /* 0x0000000000148947 */ /* 0x000fea0003800000 */
[----:B------:R-:W0:Y:S02]  /*10f00*/  LDC.64 R2, c[0x0][0xa08] ;  /* 0x00028200ff027b82 */ /* 0x000e240000000a00 */
[----:B0-----:R-:W-:-:S05]  /*10f10*/  IMAD.WIDE R2, R19, 0x4, R2 ;  /* 0x0000000413027825 */ /* 0x001fca00078e0202 */
[----:B------:R-:W2:Y:S04]  /*10f20*/  LDG.E R0, desc[UR54][R2.64] ;  /* 0x0000003602007981 */ /* 0x000ea8000c1e1900 */
[----:B------:R-:W2:Y:S02]  /*10f30*/  LDG.E R5, desc[UR54][R2.64+0x4] ;  /* 0x0000043602057981 */ /* 0x000ea4000c1e1900 */
[----:B--2---:R-:W-:-:S07]  /*10f40*/  IMAD.IADD R0, R5, 0x1, -R0 ;  /* 0x0000000105007824 */ /* 0x004fce00078e0a00 */
.L_x_2305:
[----:B0-----:R-:W0:Y:S01]  /*10f50*/  LDC R2, c[0x0][0x448] ;  /* 0x00011200ff027b82 */ /* 0x001e220000000800 */
[----:B------:R-:W-:Y:S01]  /*10f60*/  IMAD.SHL.U32 R35, R17, 0x40, RZ ;  /* 0x0000004011237824 */ /* 0x000fe200078e00ff */
[----:B------:R-:W-:Y:S01]  /*10f70*/  LOP3.LUT R22, R22, 0xfffffeff, RZ, 0xc0, !PT ;  /* 0xfffffeff16167812 */ /* 0x000fe200078ec0ff */
[----:B-----5:R-:W-:Y:S02]  /*10f80*/  IMAD.IADD R29, R0, 0x1, -R31 ;  /* 0x00000001001d7824 */ /* 0x020fe400078e0a1f */
[----:B------:R-:W-:Y:S01]  /*10f90*/  VIADD R4, R35, 0x3f ;  /* 0x0000003f23047836 */ /* 0x000fe20000000000 */
[----:B0-----:R-:W-:Y:S02]  /*10fa0*/  ISETP.NE.AND P2, PT, R2, 0x1, PT ;  /* 0x000000010200780c */ /* 0x001fe40003f45270 */
[----:B------:R-:W0:Y:S11]  /*10fb0*/  LDC.64 R2, c[0x0][0x9e0] ;  /* 0x00027800ff027b82 */ /* 0x000e360000000a00 */
[----:B------:R-:W1:Y:S01]  /*10fc0*/  @P2 LDC R5, c[0x0][0x44c] ;  /* 0x00011300ff052b82 */ /* 0x000e620000000800 */
[----:B------:R-:W-:-:S07]  /*10fd0*/  @P2 LOP3.LUT R22, R22, 0x100, RZ, 0xfc, !PT ;  /* 0x0000010016162812 */ /* 0x000fce00078efcff */
[----:B------:R-:W2:Y:S01]  /*10fe0*/  @P2 LDC R6, c[0x0][0x450] ;  /* 0x00011400ff062b82 */ /* 0x000ea20000000800 */
[----:B0-----:R-:W-:Y:S01]  /*10ff0*/  ISETP.GE.AND P1, PT, R3, 0x1, PT ;  /* 0x000000010300780c */ /* 0x001fe20003f26270 */
[----:B-1----:R-:W-:-:S05]  /*11000*/  @P2 IMAD.HI.U32 R5, R4, R5, RZ ;  /* 0x0000000504052227 */ /* 0x002fca00078e00ff */
[----:B--2---:R-:W-:Y:S02]  /*11010*/  @P2 SHF.R.U32.HI R4, RZ, R6, R5 ;  /* 0x00000006ff042219 */ /* 0x004fe40000011605 */
[----:B------:R-:W-:-:S05]  /*11020*/  IADD3 R5, R29, 0x1, -R37 ;  /* 0x000000011d057810 */ /* 0x000fca0007ffe825 */
[----:B------:R-:W-:-:S04]  /*11030*/  IMAD.IADD R7, R5, 0x1, R4 ;  /* 0x0000000105077824 */ /* 0x000fc800078e0204 */
[----:B------:R-:W-:Y:S01]  /*11040*/  IMAD.IADD R2, R7, 0x1, R2 ;  /* 0x0000000107027824 */ /* 0x000fe200078e0202 */
[----:B------:R-:W-:Y:S06]  /*11050*/  @!P1 BRA `(.L_x_2306) ;  /* 0x0000000000489947 */ /* 0x000fec0003800000 */
[C---:B------:R-:W-:Y:S01]  /*11060*/  ISETP.GT.AND P0, PT, R7.reuse, RZ, PT ;  /* 0x000000ff0700720c */ /* 0x040fe20003f04270 */
[----:B------:R-:W-:Y:S01]  /*11070*/  BSSY B0, `(.L_x_2307) ;  /* 0x000000e000007945 */ /* 0x000fe20003800000 */
[----:B------:R-:W-:-:S11]  /*11080*/  VIADD R0, R7, 0xffffffff ;  /* 0xffffffff07007836 */ /* 0x000fd60000000000 */
        /* <DEDUP_REMOVED lines=8> */
.L_x_2308:
[----:B------:R-:W-:-:S13]  /*11110*/  ISETP.NE.AND P0, PT, R3, 0x1, PT ;  /* 0x000000010300780c */ /* 0x000fda0003f05270 */
[----:B------:R-:W0:Y:S02]  /*11120*/  @P0 LDC.64 R4, c[0x0][0x9e8] ;  /* 0x00027a00ff040b82 */ /* 0x000e240000000a00 */
[----:B0-----:R-:W-:-:S05]  /*11130*/  @P0 IMAD.HI.U32 R4, R0, R4, RZ ;  /* 0x0000000400040227 */ /* 0x001fca00078e00ff */
[----:B------:R-:W-:-:S07]  /*11140*/  @P0 SHF.R.U32.HI R0, RZ, R5, R4 ;  /* 0x00000005ff000219 */ /* 0x000fce0000011604 */
.L_x_2309:
[----:B------:R-:W-:Y:S05]  /*11150*/  BSYNC B0 ;  /* 0x0000000000007941 */ /* 0x000fea0003800000 */
.L_x_2307:
[----:B------:R-:W-:-:S05]  /*11160*/  IMAD R5, R0, R3, R3 ;  /* 0x0000000300057224 */ /* 0x000fca00078e0203 */
[----:B------:R-:W-:-:S07]  /*11170*/  VIMNMX R2, R2, R5, PT ;  /* 0x0000000502027248 */ /* 0x000fce0003fe0100 */
.L_x_2306:
[----:B------:R-:W0:Y:S01]  /*11180*/  @P2 LDC R4, c[0x0][0x44c] ;  /* 0x00011300ff042b82 */ /* 0x000e220000000800 */
[----:B------:R-:W-:Y:S01]  /*11190*/  VIADD R2, R2, 0x3f ;  /* 0x0000003f02027836 */ /* 0x000fe20000000000 */
[----:B------:R-:W-:Y:S01]  /*111a0*/  ULDC UR4, c[0x0][0x9dc] ;  /* 0x0002770000047ab9 */ /* 0x000fe20000000800 */
[----:B------:R-:W-:-:S05]  /*111b0*/  IMAD.MOV.U32 R0, RZ, RZ, R35 ;  /* 0x000000ffff007224 */ /* 0x000fca00078e0023 */
[----:B------:R-:W1:Y:S01]  /*111c0*/  @P2 LDC R5, c[0x0][0x450] ;  /* 0x00011400ff052b82 */ /* 0x000e620000000800 */
[----:B0-----:R-:W-:-:S05]  /*111d0*/  @P2 IMAD.HI.U32 R4, R35, R4, RZ ;  /* 0x0000000423042227 */ /* 0x001fca00078e00ff */
[----:B-1----:R-:W-:Y:S02]  /*111e0*/  @P2 SHF.R.U32.HI R0, RZ, R5, R4 ;  /* 0x00000005ff002219 */ /* 0x002fe40000011604 */
[----:B------:R-:W-:-:S04]  /*111f0*/  SHF.R.S32.HI R5, RZ, 0x1f, R2 ;  /* 0x0000001fff057819 */ /* 0x000fc80000011402 */
[----:B------:R-:W-:Y:S01]  /*11200*/  LEA.HI R4, R5, R2, RZ, 0x6 ;  /* 0x0000000205047211 */ /* 0x000fe200078f30ff */
[----:B------:R-:W-:-:S03]  /*11210*/  VIADD R2, R29, 0x3f ;  /* 0x0000003f1d027836 */ /* 0x000fc60000000000 */
[----:B------:R-:W-:Y:S02]  /*11220*/  SHF.R.S32.HI R4, RZ, 0x6, R4 ;  /* 0x00000006ff047819 */ /* 0x000fe40000011404 */
[----:B------:R-:W-:-:S04]  /*11230*/  SHF.R.S32.HI R5, RZ, 0x1f, R2 ;  /* 0x0000001fff057819 */ /* 0x000fc80000011402 */
[----:B------:R-:W-:Y:S02]  /*11240*/  LEA.HI R5, R5, R2, RZ, 0x6 ;  /* 0x0000000205057211 */ /* 0x000fe400078f30ff */
[----:B------:R-:W-:Y:S02]  /*11250*/  IADD3 R2, R0, R29, -R37 ;  /* 0x0000001d00027210 */ /* 0x000fe40007ffe825 */
[----:B------:R-:W-:-:S03]  /*11260*/  SHF.R.S32.HI R5, RZ, 0x6, R5 ;  /* 0x00000006ff057819 */ /* 0x000fc60000011405 */
[----:B------:R-:W-:Y:S01]  /*11270*/  VIADD R0, R2, -UR4 ;  /* 0x8000000402007c36 */ /* 0x000fe20008000000 */
[----:B------:R-:W-:-:S05]  /*11280*/  VIMNMX R27, R5, R4, PT ;  /* 0x00000004051b7248 */ /* 0x000fca0003fe0100 */
[----:B------:R0:W-:Y:S01]  /*11290*/  STL [R1+0x4], R27 ;  /* 0x0000041b01007387 */ /* 0x0001e20000100800 */
[----:B------:R-:W-:Y:S05]  /*112a0*/  @!P1 BRA `(.L_x_2310) ;  /* 0x0000000000449947 */ /* 0x000fea0003800000 */
[----:B------:R-:W-:Y:S01]  /*112b0*/  ISETP.GT.AND P0, PT, R2, -0x1, PT ;  /* 0xffffffff0200780c */ /* 0x000fe20003f04270 */
[----:B------:R-:W-:-:S12]  /*112c0*/  BSSY B0, `(.L_x_2311) ;  /* 0x000000d000007945 */ /* 0x000fd80003800000 */
[----:B------:R-:W-:Y:S05]  /*112d0*/  @P0 BRA `(.L_x_2312) ;  /* 0x00000000001c0947 */ /* 0x000fea0003800000 */
[----:B------:R-:W-:Y:S02]  /*112e0*/  ISETP.NE.AND P0, PT, R3, 0x1, PT ;  /* 0x000000010300780c */ /* 0x000fe40003f05270 */
[----:B------:R-:W-:-:S11]  /*112f0*/  LOP3.LUT R7, RZ, R2, RZ, 0x33, !PT ;  /* 0x00000002ff077212 */ /* 0x000fd600078e33ff */
[----:B------:R-:W1:Y:S02]  /*11300*/  @P0 LDC.64 R4, c[0x0][0x9e8] ;  /* 0x00027a00ff040b82 */ /* 0x000e640000000a00 */
[----:B-1----:R-:W-:-:S05]  /*11310*/  @P0 IMAD.HI.U32 R4, R7, R4, RZ ;  /* 0x0000000407040227 */ /* 0x002fca00078e00ff */
[----:B------:R-:W-:-:S04]  /*11320*/  @P0 SHF.R.U32.HI R7, RZ, R5, R4 ;  /* 0x00000005ff070219 */ /* 0x000fc80000011604 */
[----:B------:R-:W-:Y:S01]  /*11330*/  LOP3.LUT R2, RZ, R7, RZ, 0x33, !PT ;  /* 0x00000007ff027212 */ /* 0x000fe200078e33ff */
[----:B------:R-:W-:Y:S06]  /*11340*/  BRA `(.L_x_2313) ;  /* 0x0000000000107947 */ /* 0x000fec0003800000 */
.L_x_2312:
[----:B------:R-:W-:-:S13]  /*11350*/  ISETP.NE.AND P0, PT, R3, 0x1, PT ;  /* 0x000000010300780c */ /* 0x000fda0003f05270 */
[----:B------:R-:W1:Y:S02]  /*11360*/  @P0 LDC.64 R4, c[0x0][0x9e8] ;  /* 0x00027a00ff040b82 */ /* 0x000e640000000a00 */
[----:B-1----:R-:W-:-:S05]  /*11370*/  @P0 IMAD.HI.U32 R4, R2, R4, RZ ;  /* 0x0000000402040227 */ /* 0x002fca00078e00ff */
[----:B------:R-:W-:-:S07]  /*11380*/  @P0 SHF.R.U32.HI R2, RZ, R5, R4 ;  /* 0x00000005ff020219 */ /* 0x000fce0000011604 */
.L_x_2313:
[----:B------:R-:W-:Y:S05]  /*11390*/  BSYNC B0 ;  /* 0x0000000000007941 */ /* 0x000fea0003800000 */
.L_x_2311:
[----:B------:R-:W-:-:S05]  /*113a0*/  IMAD R3, R2, R3, RZ ;  /* 0x0000000302037224 */ /* 0x000fca00078e02ff */
[----:B------:R-:W-:-:S07]  /*113b0*/  VIMNMX R0, R0, R3, !PT ;  /* 0x0000000300007248 */ /* 0x000fce0007fe0100 */
.L_x_2310:
[----:B------:R-:W-:Y:S01]  /*113c0*/  SHF.R.S32.HI R3, RZ, 0x1f, R0 ;  /* 0x0000001fff037819 */ /* 0x000fe20000011400 */
[----:B------:R-:W-:Y:S03]  /*113d0*/  BSSY B7, `(.L_x_2314) ;  /* 0x000036d000077945 */ /* 0x000fe60003800000 */
[----:B------:R-:W-:-:S04]  /*113e0*/  LEA.HI R3, R3, R0, RZ, 0x6 ;  /* 0x0000000003037211 */ /* 0x000fc800078f30ff */
[----:B------:R-:W-:-:S04]  /*113f0*/  SHF.R.S32.HI R3, RZ, 0x6, R3 ;  /* 0x00000006ff037819 */ /* 0x000fc80000011403 */
[----:B------:R-:W-:-:S04]  /*11400*/  VIMNMX R32, RZ, R3, !PT ;  /* 0x00000003ff207248 */ /* 0x000fc80007fe0100 */
[----:B------:R-:W-:-:S13]  /*11410*/  ISETP.GT.AND P0, PT, R27, R32, PT ;  /* 0x000000201b00720c */ /* 0x000fda0003f04270 */
        /* <DEDUP_REMOVED lines=18> */
.L_x_2315:
        /* <DEDUP_REMOVED lines=9> */
[----:B------:R-:W1:Y:S01]  /*115d0*/  LDC.64 R2, c[0x4][R2] ;  /* 0x0100000002027b82 */ /* 0x000e620000000a00 */
        /* <DEDUP_REMOVED lines=10> */
.L_x_2318:
[----:B------:R-:W-:Y:S05]  /*11680*/  BSYNC B6 ;  /* 0x0000000000067941 */ /* 0x000fea0003800000 */
.L_x_2317:
        /* <DEDUP_REMOVED lines=17> */
[----:B-1----:R-:W-:-:S07]  /*117a0*/  IMAD.MOV.U32 R13, RZ, RZ, RZ ;  /* 0x000000ffff0d7224 */ /* 0x002fce00078e00ff */
[----:B------:R-:W-:-:S07]  /*117b0*/  LEPC R20, `(.L_x_2321) ;  /* 0x000000001014794e */ /* 0x000fce0000000000 */
[----:B0-2---:R-:W-:Y:S05]  /*117c0*/  CALL.ABS.NOINC R2 ;  /* 0x0000000002007343 */ /* 0x005fea0003c00000 */
.L_x_2321:
        /* <DEDUP_REMOVED lines=15> */
.L_x_2320:
[----:B------:R-:W-:Y:S05]  /*118c0*/  BSYNC B6 ;  /* 0x0000000000067941 */ /* 0x000fea0003800000 */
.L_x_2319:
[----:B------:R-:W1:Y:S01]  /*118d0*/  S2R R20, SR_TID.X ;  /* 0x0000000000147919 */ /* 0x000e620000002100 */
[----:B------:R-:W-:Y:S01]  /*118e0*/  ULDC.64 UR4, c[0x0][0x9f8] ;  /* 0x00027e0000047ab9 */ /* 0x000fe20000000a00 */
[----:B------:R-:W-:Y:S01]  /*118f0*/  IMAD.MOV.U32 R28, RZ, RZ, R19 ;  /* 0x000000ffff1c7224 */ /* 0x000fe200078e0013 */
[----:B------:R-:W-:Y:S01]  /*11900*/  ISETP.NE.U32.AND P0, PT, RZ, UR4, PT ;  /* 0x00000004ff007c0c */ /* 0x000fe2000bf05070 */
[----:B------:R-:W2:Y:S01]  /*11910*/  S2R R17, SR_TID.X ;  /* 0x0000000000117919 */ /* 0x000ea20000002100 */
[----:B------:R-:W-:Y:S01]  /*11920*/  ULDC UR4, c[0x0][0x320] ;  /* 0x0000c80000047ab9 */ /* 0x000fe20000000800 */
[----:B------:R-:W3:Y:S01]  /*11930*/  LDC R9, c[0x0][0x430] ;  /* 0x00010c00ff097b82 */ /* 0x000ee20000000800 */
[----:B------:R-:W-:-:S13]  /*11940*/  ISETP.NE.AND.EX P0, PT, RZ, UR5, PT, P0 ;  /* 0x00000005ff007c0c */ /* 0x000fda000bf05300 */
[----:B------:R-:W4:Y:S01]  /*11950*/  @P0 LDC.64 R2, c[0x0][0x9f8] ;  /* 0x00027e00ff020b82 */ /* 0x000f220000000a00 */
[----:B-1----:R-:W-:Y:S02]  /*11960*/  IMAD.SHL.U32 R20, R20, 0x8, RZ ;  /* 0x0000000814147824 */ /* 0x002fe400078e00ff */
[----:B--2---:R-:W-:-:S03]  /*11970*/  IMAD.SHL.U32 R17, R17, 0x8, RZ ;  /* 0x0000000811117824 */ /* 0x004fc600078e00ff */
[----:B------:R-:W-:-:S04]  /*11980*/  LOP3.LUT R20, R20, 0x38, RZ, 0xc0, !PT ;  /* 0x0000003814147812 */ /* 0x000fc800078ec0ff */
[C---:B------:R-:W-:Y:S02]  /*11990*/  LOP3.LUT R26, R20.reuse, 0x180, RZ, 0xfc, !PT ;  /* 0x00000180141a7812 */ /* 0x040fe400078efcff */
[----:B------:R-:W-:Y:S01]  /*119a0*/  LOP3.LUT R20, R20, 0x40, RZ, 0xfc, !PT ;  /* 0x0000004014147812 */ /* 0x000fe200078efcff */
[----:B----4-:R-:W-:Y:S01]  /*119b0*/  @P0 IMAD.WIDE R2, R19, 0x4, R2 ;  /* 0x0000000413020825 */ /* 0x010fe200078e0202 */
[----:B------:R-:W-:Y:S02]  /*119c0*/  LOP3.LUT R17, R17, 0x38, RZ, 0xc0, !PT ;  /* 0x0000003811117812 */ /* 0x000fe400078ec0ff */
[----:B------:R-:W-:Y:S02]  /*119d0*/  ISETP.GE.AND P3, PT, R20, UR4, PT ;  /* 0x0000000414007c0c */ /* 0x000fe4000bf66270 */
[----:B------:R-:W-:Y:S01]  /*119e0*/  LOP3.LUT R20, R17, 0x1c0, RZ, 0xfc, !PT ;  /* 0x000001c011147812 */ /* 0x000fe200078efcff */
[----:B------:R1:W5:Y:S01]  /*119f0*/  @P0 LDG.E R28, desc[UR54][R2.64] ;  /* 0x00000036021c0981 */ /* 0x000362000c1e1900 */
[----:B------:R-:W-:Y:S01]  /*11a00*/  ISETP.GE.AND P1, PT, R26, UR4, PT ;  /* 0x000000041a007c0c */ /* 0x000fe2000bf26270 */
[----:B------:R-:W-:Y:S01]  /*11a10*/  UMOV UR5, 0xffffffff ;  /* 0xffffffff00057882 */ /* 0x000fe20000000000 */
[----:B------:R-:W-:Y:S01]  /*11a20*/  ISETP.GE.AND P0, PT, R20, UR4, PT ;  /* 0x0000000414007c0c */ /* 0x000fe2000bf06270 */
[----:B------:R-:W2:Y:S01]  /*11a30*/  S2R R21, SR_TID.X ;  /* 0x0000000000157919 */ /* 0x000ea20000002100 */
[----:B------:R-:W-:-:S02]  /*11a40*/  LEA R0, R27, 0xffffffc0, 0x6 ;  /* 0xffffffc01b007811 */ /* 0x000fc400078e30ff */
[----:B------:R-:W-:Y:S01]  /*11a50*/  LOP3.LUT R22, R22, 0xffffffbf, RZ, 0xc0, !PT ;  /* 0xffffffbf16167812 */ /* 0x000fe200078ec0ff */
[----:B------:R-:W4:Y:S01]  /*11a60*/  S2R R20, SR_TID.X ;  /* 0x0000000000147919 */ /* 0x000f220000002100 */
[----:B------:R-:W-:Y:S02]  /*11a70*/  SEL R6, RZ, 0x40, P1 ;  /* 0x00000040ff067807 */ /* 0x000fe40000800000 */
[----:B------:R-:W-:Y:S01]  /*11a80*/  @P3 LOP3.LUT R22, R22, 0x40, RZ, 0xfc, !PT ;  /* 0x0000004016163812 */ /* 0x000fe200078efcff */
[----:B------:R-:W0:Y:S03]  /*11a90*/  S2R R17, SR_TID.X ;  /* 0x0000000000117919 */ /* 0x000e260000002100 */
[----:B------:R-:W-:Y:S01]  /*11aa0*/  LOP3.LUT R22, R22, 0xffffff7f, RZ, 0xc0, !PT ;  /* 0xffffff7f16167812 */ /* 0x000fe200078ec0ff */
[----:B------:R-:W3:Y:S01]  /*11ab0*/  S2R R26, SR_TID.X ;  /* 0x00000000001a7919 */ /* 0x000ee20000002100 */
[----:B--2---:R-:W-:-:S02]  /*11ac0*/  IMAD.SHL.U32 R21, R21, 0x8, RZ ;  /* 0x0000000815157824 */ /* 0x004fc400078e00ff */
[----:B----4-:R-:W-:-:S03]  /*11ad0*/  IMAD.SHL.U32 R20, R20, 0x8, RZ ;  /* 0x0000000814147824 */ /* 0x010fc600078e00ff */
[----:B------:R-:W-:Y:S01]  /*11ae0*/  LOP3.LUT R21, R21, 0x38, RZ, 0xc0, !PT ;  /* 0x0000003815157812 */ /* 0x000fe200078ec0ff */
[----:B0-----:R-:W-:Y:S01]  /*11af0*/  IMAD.SHL.U32 R17, R17, 0x8, RZ ;  /* 0x0000000811117824 */ /* 0x001fe200078e00ff */
[----:B------:R-:W-:Y:S02]  /*11b00*/  LOP3.LUT R20, R20, 0x38, RZ, 0xc0, !PT ;  /* 0x0000003814147812 */ /* 0x000fe400078ec0ff */
[----:B------:R-:W-:Y:S02]  /*11b10*/  ISETP.GE.AND P2, PT, R21, UR4, PT ;  /* 0x0000000415007c0c */ /* 0x000fe4000bf46270 */
[----:B---3--:R-:W-:Y:S02]  /*11b20*/  LOP3.LUT R26, R26, 0x7f, RZ, 0xc0, !PT ;  /* 0x0000007f1a1a7812 */ /* 0x008fe400078ec0ff */
[----:B------:R-:W-:Y:S02]  /*11b30*/  LOP3.LUT R17, R17, 0x38, RZ, 0xc0, !PT ;  /* 0x0000003811117812 */ /* 0x000fe400078ec0ff */
[----:B------:R-:W-:-:S02]  /*11b40*/  SHF.R.U32.HI R27, RZ, 0x3, R26 ;  /* 0x00000003ff1b7819 */ /* 0x000fc4000001161a */
[----:B------:R-:W-:Y:S02]  /*11b50*/  LOP3.LUT R26, R20, 0xc0, RZ, 0xfc, !PT ;  /* 0x000000c0141a7812 */ /* 0x000fe400078efcff */
[----:B------:R-:W0:Y:S01]  /*11b60*/  S2R R20, SR_TID.X ;  /* 0x0000000000147919 */ /* 0x000e220000002100 */
[----:B------:R-:W-:Y:S02]  /*11b70*/  LOP3.LUT R17, R17, 0x80, RZ, 0xfc, !PT ;  /* 0x0000008011117812 */ /* 0x000fe400078efcff */
[----:B------:R-:W-:Y:S02]  /*11b80*/  @P2 LOP3.LUT R22, R22, 0x80, RZ, 0xfc, !PT ;  /* 0x0000008016162812 */ /* 0x000fe400078efcff */
[----:B------:R-:W-:Y:S02]  /*11b90*/  ISETP.GE.AND P5, PT, R17, UR4, PT ;  /* 0x0000000411007c0c */ /* 0x000fe4000bfa6270 */
[----:B------:R-:W-:Y:S02]  /*11ba0*/  ISETP.GE.AND P4, PT, R26, UR4, PT ;  /* 0x000000041a007c0c */ /* 0x000fe4000bf86270 */
[----:B------:R-:W-:-:S02]  /*11bb0*/  LOP3.LUT R22, R22, 0xffffffdf, RZ, 0xc0, !PT ;  /* 0xffffffdf16167812 */ /* 0x000fc400078ec0ff */
[C---:B------:R-:W-:Y:S02]  /*11bc0*/  LOP3.LUT R26, R21.reuse, 0x100, RZ, 0xfc, !PT ;  /* 0x00000100151a7812 */ /* 0x040fe400078efcff */
[----:B------:R-:W-:Y:S02]  /*11bd0*/  LOP3.LUT R21, R21, 0x140, RZ, 0xfc, !PT ;  /* 0x0000014015157812 */ /* 0x000fe400078efcff */
[----:B------:R-:W-:Y:S02]  /*11be0*/  ISETP.GE.AND P3, PT, R26, UR4, PT ;  /* 0x000000041a007c0c */ /* 0x000fe4000bf66270 */
[----:B------:R-:W-:Y:S02]  /*11bf0*/  ISETP.GE.AND P2, PT, R21, UR4, PT ;  /* 0x0000000415007c0c */ /* 0x000fe4000bf46270 */
[----:B------:R-:W-:Y:S02]  /*11c00*/  @P5 LOP3.LUT R22, R22, 0x20, RZ, 0xfc, !PT ;  /* 0x0000002016165812 */ /* 0x000fe400078efcff */
[----:B------:R-:W-:-:S02]  /*11c10*/  SEL R17, RZ, 0x80, P0 ;  /* 0x00000080ff117807 */ /* 0x000fc40000000000 */
[----:B------:R-:W-:-:S04]  /*11c20*/  LOP3.LUT R22, R22, 0xffffffef, RZ, 0xc0, !PT ;  /* 0xffffffef16167812 */ /* 0x000fc800078ec0ff */
[----:B------:R-:W-:-:S04]  /*11c30*/  @P4 LOP3.LUT R22, R22, 0x10, RZ, 0xfc, !PT ;  /* 0x0000001016164812 */ /* 0x000fc800078efcff */
[----:B------:R-:W-:Y:S01]  /*11c40*/  LOP3.LUT R22, R22, 0xfffffffb, RZ, 0xc0, !PT ;  /* 0xfffffffb16167812 */ /* 0x000fe200078ec0ff */
[----:B0-----:R-:W-:-:S03]  /*11c50*/  IMAD.SHL.U32 R20, R20, 0x10, RZ ;  /* 0x0000001014147824 */ /* 0x001fc600078e00ff */
[----:B------:R-:W-:Y:S02]  /*11c60*/  @P2 LOP3.LUT R22, R22, 0x4, RZ, 0xfc, !PT ;  /* 0x0000000416162812 */ /* 0x000fe400078efcff */
[----:B------:R-:W-:Y:S02]  /*11c70*/  LOP3.LUT R20, R27, 0x70, R20, 0xf8, !PT ;  /* 0x000000701b147812 */ /* 0x000fe400078ef814 */
[----:B------:R-:W-:-:S03]  /*11c80*/  LOP3.LUT R22, R22, 0xfffffff7, RZ, 0xc0, !PT ;  /* 0xfffffff716167812 */ /* 0x000fc600078ec0ff */
[----:B------:R-:W-:Y:S01]  /*11c90*/  IMAD.IADD R36, R20, 0x1, R0 ;  /* 0x0000000114247824 */ /* 0x000fe200078e0200 */
[----:B------:R-:W-:Y:S01]  /*11ca0*/  @P3 LOP3.LUT R22, R22, 0x8, RZ, 0xfc, !PT ;  /* 0x0000000816163812 */ /* 0x000fe200078efcff */
[----:B-1----:R-:W-:Y:S06]  /*11cb0*/  BRA.DIV UR5, `(.L_x_2322) ;  /* 0x00000042056c7947 */ /* 0x002fec000b800000 */
.L_x_2389:
        /* <DEDUP_REMOVED lines=38> */
[----:B------:R-:W-:Y:S01]  /*11f20*/  LOP3.LUT R2, R4, R2, R3, 0xfe, !PT ;  /* 0x0000000204027212 */ /* 0x000fe200078efe03 */
[----:B------:R-:W-:-:S03]  /*11f30*/  IMAD.U32 R3, RZ, RZ, UR36 ;  /* 0x00000024ff037e24 */ /* 0x000fc6000f8e00ff */
[----:B------:R-:W-:Y:S01]  /*11f40*/  LOP3.LUT R6, R2, R6, RZ, 0xfc, !PT ;  /* 0x0000000602067212 */ /* 0x000fe200078efcff */
[----:B------:R-:W-:Y:S01]  /*11f50*/  IMAD.MOV R2, RZ, RZ, -R7 ;  /* 0x000000ffff027224 */ /* 0x000fe200078e0a07 */
[----:B------:R-:W-:Y:S02]  /*11f60*/  ISETP.NE.AND P0, PT, R3, 0x3, PT ;  /* 0x000000030300780c */ /* 0x000fe40003f05270 */
[----:B------:R-:W-:Y:S01]  /*11f70*/  LOP3.LUT R17, R6, R17, RZ, 0xfc, !PT ;  /* 0x0000001106117212 */ /* 0x000fe200078efcff */
[----:B------:R0:W-:Y:S01]  /*11f80*/  STL [R1+0x14], R6 ;  /* 0x0000140601007387 */ /* 0x0001e20000100800 */
[----:B------:R-:W-:-:S09]  /*11f90*/  IMAD R36, R9, R2, R36 ;  /* 0x0000000209247224 */ /* 0x000fd200078e0224 */
[----:B------:R-:W-:-:S04]  /*11fa0*/  @P0 LOP3.LUT R22, R22, 0x400, RZ, 0xfc, !PT ;  /* 0x0000040016160812 */ /* 0x000fc800078efcff */
[----:B------:R-:W-:-:S04]  /*11fb0*/  LOP3.LUT R22, R22, 0xfffffffe, RZ, 0xc0, !PT ;  /* 0xfffffffe16167812 */ /* 0x000fc800078ec0ff */
[----:B------:R-:W-:Y:S01]  /*11fc0*/  @P1 LOP3.LUT R22, R22, 0x1, RZ, 0xfc, !PT ;  /* 0x0000000116161812 */ /* 0x000fe200078efcff */
[----:B0-----:R-:W-:Y:S06]  /*11fd0*/  @!P0 BRA `(.L_x_2323) ;  /* 0x0000000000048947 */ /* 0x001fec0003800000 */
[----:B------:R-:W-:Y:S01]  /*11fe0*/  BPT.TRAP 0x1 ;  /* 0x000000040000795c */ /* 0x000fe20000300000 */
.L_x_2323:
[----:B------:R-:W0:Y:S01]  /*11ff0*/  S2R R2, SR_TID.X ;  /* 0x0000000000027919 */ /* 0x000e220000002100 */
[----:B------:R-:W-:Y:S01]  /*12000*/  LEA R27, R24, R23, 0x3 ;  /* 0x00000017181b7211 */ /* 0x000fe200078e18ff */
[----:B------:R-:W-:Y:S01]  /*12010*/  BSSY B0, `(.L_x_2324) ;  /* 0x0000007000007945 */ /* 0x000fe20003800000 */
[----:B0-----:R-:W-:-:S04]  /*12020*/  LOP3.LUT R2, R2, 0x7f, RZ, 0xc0, !PT ;  /* 0x0000007f02027812 */ /* 0x001fc800078ec0ff */
[----:B------:R-:W-:-:S04]  /*12030*/  SHF.R.U32.HI R2, RZ, 0x3, R2 ;  /* 0x00000003ff027819 */ /* 0x000fc80000011602 */
[----:B------:R-:W-:Y:S02]  /*12040*/  IADD3 R29, -R2, R29, -R0 ;  /* 0x0000001d021d7210 */ /* 0x000fe40007ffe900 */
[----:B------:R-:W-:-:S04]  /*12050*/  SHF.L.U32 R0, R25, 0x1f, RZ ;  /* 0x0000001f19007819 */ /* 0x000fc800000006ff */
[----:B------:R-:W0:Y:S02]  /*12060*/  SYNCS.PHASECHK.TRANS64.TRYWAIT P0, [R27+URZ+0x28c40], R0 ;  /* 0x028c40001b0075a7 */ /* 0x000e24000800017f */
[----:B0-----:R-:W-:Y:S05]  /*12070*/  @!P0 BRA `(.L_x_2325) ;  /* 0x0000003c00b08947 */ /* 0x001fea0003800000 */
.L_x_2390:
[----:B------:R-:W-:Y:S05]  /*12080*/  BSYNC B0 ;  /* 0x0000000000007941 */ /* 0x000fea0003800000 */
.L_x_2324:
[----:B------:R-:W1:Y:S01]  /*12090*/  S2R R7, SR_TID.X ;  /* 0x0000000000077919 */ /* 0x000e620000002100 */
[----:B0-----:R-:W-:Y:S01]  /*120a0*/  SHF.R.S32.HI R0, RZ, 0x1f, R36 ;  /* 0x0000001fff007819 */ /* 0x001fe20000011424 */
[----:B------:R-:W-:Y:S01]  /*120b0*/  ULDC.64 UR4, c[0x0][0x300] ;  /* 0x0000c00000047ab9 */ /* 0x000fe20000000a00 */
[----:B-----5:R-:W-:Y:S01]  /*120c0*/  SHF.R.S32.HI R4, RZ, 0x1f, R30 ;  /* 0x0000001fff047819 */ /* 0x020fe2000001141e */
[----:B------:R-:W-:Y:S01]  /*120d0*/  IMAD.WIDE.U32 R2, R36, UR4, RZ ;  /* 0x0000000424027c25 */ /* 0x000fe2000f8e00ff */
[----:B------:R-:W-:Y:S01]  /*120e0*/  LOP3.LUT R22, R22, 0xfffffffd, RZ, 0xc0, !PT ;  /* 0xfffffffd16167812 */ /* 0x000fe200078ec0ff */
[----:B------:R0:W-:Y:S04]  /*120f0*/  STL [R1+0x8], R0 ;  /* 0x0000080001007387 */ /* 0x0001e80000100800 */
[----:B------:R2:W-:Y:S01]  /*12100*/  STL [R1+0xc], R4 ;  /* 0x00000c0401007387 */ /* 0x0005e20000100800 */
[----:B0-----:R-:W-:-:S04]  /*12110*/  IMAD R0, R0, UR4, RZ ;  /* 0x0000000400007c24 */ /* 0x001fc8000f8e02ff */
[----:B------:R-:W-:Y:S01]  /*12120*/  IMAD R0, R36, UR5, R0 ;  /* 0x0000000524007c24 */ /* 0x000fe2000f8e0200 */
[----:B------:R-:W-:-:S03]  /*12130*/  ULDC.64 UR4, c[0x0][0x310] ;  /* 0x0000c40000047ab9 */ /* 0x000fc60000000a00 */
[----:B------:R-:W-:Y:S02]  /*12140*/  IMAD.IADD R3, R3, 0x1, R0 ;  /* 0x0000000103037824 */ /* 0x000fe400078e0200 */
[----:B------:R-:W-:Y:S02]  /*12150*/  IMAD R0, R4, UR4, RZ ;  /* 0x0000000404007c24 */ /* 0x000fe4000f8e02ff */
[----:B------:R-:W-:-:S04]  /*12160*/  IMAD.WIDE.U32 R2, R30, UR4, R2 ;  /* 0x000000041e027c25 */ /* 0x000fc8000f8e0002 */
[----:B------:R-:W-:Y:S01]  /*12170*/  IMAD R0, R30, UR5, R0 ;  /* 0x000000051e007c24 */ /* 0x000fe2000f8e0200 */
[----:B------:R-:W-:Y:S01]  /*12180*/  ULDC.64 UR4, c[0x0][0x308] ;  /* 0x0000c20000047ab9 */ /* 0x000fe20000000a00 */
[----:B-1----:R-:W-:Y:S02]  /*12190*/  IMAD.SHL.U32 R7, R7, 0x8, RZ ;  /* 0x0000000807077824 */ /* 0x002fe400078e00ff */
[----:B------:R-:W-:Y:S02]  /*121a0*/  IMAD.IADD R3, R3, 0x1, R0 ;  /* 0x0000000103037824 */ /* 0x000fe400078e0200 */
[----:B------:R-:W-:Y:S01]  /*121b0*/  IMAD R0, R26, UR4, RZ ;  /* 0x000000041a007c24 */ /* 0x000fe2000f8e02ff */
[----:B------:R-:W-:Y:S01]  /*121c0*/  LOP3.LUT R7, R7, 0x38, RZ, 0xc0, !PT ;  /* 0x0000003807077812 */ /* 0x000fe200078ec0ff */
[----:B------:R-:W-:-:S04]  /*121d0*/  IMAD.WIDE.U32 R2, R18, UR4, R2 ;  /* 0x0000000412027c25 */ /* 0x000fc8000f8e0002 */
[----:B------:R-:W-:Y:S01]  /*121e0*/  IMAD R0, R18, UR5, R0 ;  /* 0x0000000512007c24 */ /* 0x000fe2000f8e0200 */
[----:B------:R-:W-:Y:S01]  /*121f0*/  ULDC.64 UR4, c[0x0][0x2e8] ;  /* 0x0000ba0000047ab9 */ /* 0x000fe20000000a00 */
[----:B--2---:R-:W-:Y:S02]  /*12200*/  IMAD R4, R24, 0x1000, R34 ;  /* 0x0000100018047824 */ /* 0x004fe400078e0222 */
[----:B------:R-:W-:Y:S01]  /*12210*/  IMAD.IADD R5, R3, 0x1, R0 ;  /* 0x0000000103057824 */ /* 0x000fe200078e0200 */
[C---:B------:R-:W-:Y:S01]  /*12220*/  LEA R0, P0, R2.reuse, UR4, 0x1 ;  /* 0x0000000402007c11 */ /* 0x040fe2000f8008ff */
[----:B------:R-:W-:Y:S02]  /*12230*/  ULDC UR4, c[0x0][0x2f4] ;  /* 0x0000bd0000047ab9 */ /* 0x000fe40000000800 */
        /* <DEDUP_REMOVED lines=38> */
.L_x_2400:
        /* <DEDUP_REMOVED lines=10> */
.L_x_2327:
        /* <DEDUP_REMOVED lines=11> */
.L_x_2328:
        /* <DEDUP_REMOVED lines=23> */
.L_x_2330:
[----:B------:R-:W-:Y:S05]  /*12760*/  BSYNC B6 ;  /* 0x0000000000067941 */ /* 0x000fea0003800000 */
.L_x_2329:
[----:B0-----:R-:W2:Y:S01]  /*12770*/  LDL.LU R2, [R1] ;  /* 0x0000000001027983 */ /* 0x001ea20000300800 */
[----:B------:R-:W0:Y:S01]  /*12780*/  LDC R21, c[0x0][0x448] ;  /* 0x00011200ff157b82 */ /* 0x000e220000000800 */
[----:B------:R-:W-:Y:S01]  /*12790*/  ULDC.64 UR4, c[0x0][0x298] ;  /* 0x0000a60000047ab9 */ /* 0x000fe20000000a00 */
[----:B------:R-:W-:Y:S01]  /*127a0*/  LOP3.LUT P6, RZ, R22, 0x200, RZ, 0xc0, !PT ;  /* 0x0000020016ff7812 */ /* 0x000fe200078cc0ff */
[----:B------:R3:W5:Y:S01]  /*127b0*/  LDL R7, [R1+0x18] ;  /* 0x0000180001077983 */ /* 0x0007620000100800 */
[----:B------:R-:W-:Y:S01]  /*127c0*/  SHF.R.S32.HI R4, RZ, 0x1f, R19 ;  /* 0x0000001fff047819 */ /* 0x000fe20000011413 */
[----:B------:R-:W4:Y:S03]  /*127d0*/  S2R R20, SR_TID.X ;  /* 0x0000000000147919 */ /* 0x000f260000002100 */
[----:B------:R-:W-:Y:S02]  /*127e0*/  SEL R4, R4, RZ, !P6 ;  /* 0x000000ff04047207 */ /* 0x000fe40007000000 */
[----:B----4-:R-:W-:Y:S01]  /*127f0*/  LOP3.LUT R20, R20, 0x7f, RZ, 0xc0, !PT ;  /* 0x0000007f14147812 */ /* 0x010fe200078ec0ff */
[----:B------:R-:W4:Y:S02]  /*12800*/  S2R R8, SR_TID.X ;  /* 0x0000000000087919 */ /* 0x000f240000002100 */
[----:B----4-:R-:W-:-:S05]  /*12810*/  IMAD.SHL.U32 R8, R8, 0x8, RZ ;  /* 0x0000000808087824 */ /* 0x010fca00078e00ff */
[----:B------:R-:W-:Y:S02]  /*12820*/  LOP3.LUT R8, R8, 0x38, RZ, 0xc0, !PT ;  /* 0x0000003808087812 */ /* 0x000fe400078ec0ff */
[----:B--2---:R-:W-:-:S05]  /*12830*/  SHF.R.S32.HI R0, RZ, 0x1f, R2 ;  /* 0x0000001fff007819 */ /* 0x004fca0000011402 */
[----:B------:R-:W-:-:S04]  /*12840*/  IMAD R0, R0, UR4, RZ ;  /* 0x0000000400007c24 */ /* 0x000fc8000f8e02ff */
        /* <DEDUP_REMOVED lines=9> */
[----:B------:R-:W-:Y:S01]  /*128e0*/  IMAD.IADD R3, R3, 0x1, R0 ;  /* 0x0000000103037824 */ /* 0x000fe200078e0200 */
[----:B------:R-:W-:Y:S02]  /*128f0*/  SEL R0, R19, RZ, !P6 ;  /* 0x000000ff13007207 */ /* 0x000fe40007000000 */
[----:B0-----:R-:W-:Y:S02]  /*12900*/  ISETP.NE.AND P6, PT, R21, 0x1, PT ;  /* 0x000000011500780c */ /* 0x001fe40003fc5270 */
[----:B------:R-:W-:Y:S01]  /*12910*/  SHF.R.U32.HI R21, RZ, 0x3, R20 ;  /* 0x00000003ff157819 */ /* 0x000fe20000011614 */
[C---:B------:R-:W-:Y:S01]  /*12920*/  IMAD.WIDE.U32 R2, R0.reuse, UR4, R2 ;  /* 0x0000000400027c25 */ /* 0x040fe2000f8e0002 */
[----:B------:R-:W0:Y:S03]  /*12930*/  S2R R20, SR_TID.X ;  /* 0x0000000000147919 */ /* 0x000e260000002100 */
[----:B------:R-:W-:Y:S01]  /*12940*/  IMAD R4, R0, UR5, R4 ;  /* 0x0000000500047c24 */ /* 0x000fe2000f8e0204 */
[----:B------:R-:W-:-:S03]  /*12950*/  ULDC.64 UR4, c[0x0][0x2d0] ;  /* 0x0000b40000047ab9 */ /* 0x000fc60000000a00 */
[----:B------:R-:W-:Y:S02]  /*12960*/  IMAD.IADD R3, R3, 0x1, R4 ;  /* 0x0000000103037824 */ /* 0x000fe400078e0204 */
[----:B------:R-:W2:Y:S08]  /*12970*/  @P6 LDC R6, c[0x0][0x44c] ;  /* 0x00011300ff066b82 */ /* 0x000eb00000000800 */
[----:B------:R-:W4:Y:S01]  /*12980*/  @P6 LDC R0, c[0x0][0x450] ;  /* 0x00011400ff006b82 */ /* 0x000f220000000800 */
[----:B0-----:R-:W-:-:S05]  /*12990*/  IMAD.SHL.U32 R20, R20, 0x10, RZ ;  /* 0x0000001014147824 */ /* 0x001fca00078e00ff */
[----:B------:R-:W-:-:S05]  /*129a0*/  LOP3.LUT R20, R21, 0x70, R20, 0xf8, !PT ;  /* 0x0000007015147812 */ /* 0x000fca00078ef814 */
[----:B------:R-:W-:-:S04]  /*129b0*/  IMAD.IADD R5, R20, 0x1, R35 ;  /* 0x0000000114057824 */ /* 0x000fc800078e0223 */
[----:B--2---:R-:W-:-:S04]  /*129c0*/  @P6 IMAD.HI.U32 R6, R5, R6, RZ ;  /* 0x0000000605066227 */ /* 0x004fc800078e00ff */
[----:B------:R-:W-:Y:S01]  /*129d0*/  IMAD.MOV.U32 R4, RZ, RZ, R5 ;  /* 0x000000ffff047224 */ /* 0x000fe200078e0005 */
[----:B----4-:R-:W-:Y:S02]  /*129e0*/  @P6 SHF.R.U32.HI R4, RZ, R0, R6 ;  /* 0x00000000ff046219 */ /* 0x010fe40000011606 */
[----:B------:R-:W0:Y:S03]  /*129f0*/  LDC R6, c[0x0][0x448] ;  /* 0x00011200ff067b82 */ /* 0x000e260000000800 */
[----:B------:R-:W-:Y:S01]  /*12a00*/  IMAD.MOV R0, RZ, RZ, -R4 ;  /* 0x000000ffff007224 */ /* 0x000fe200078e0a04 */
[----:B------:R-:W2:Y:S01]  /*12a10*/  S2R R20, SR_TID.X ;  /* 0x0000000000147919 */ /* 0x000ea20000002100 */
[----:B------:R-:W-:-:S04]  /*12a20*/  IMAD.WIDE.U32 R2, R4, UR4, R2 ;  /* 0x0000000404027c25 */ /* 0x000fc8000f8e0002 */
[----:B0-----:R-:W-:Y:S01]  /*12a30*/  IMAD R0, R6, R0, R5 ;  /* 0x0000000006007224 */ /* 0x001fe200078e0205 */
[----:B------:R-:W-:-:S05]  /*12a40*/  SHF.R.S32.HI R5, RZ, 0x1f, R4 ;  /* 0x0000001fff057819 */ /* 0x000fca0000011404 */
[----:B------:R-:W-:-:S04]  /*12a50*/  IMAD R5, R5, UR4, RZ ;  /* 0x0000000405057c24 */ /* 0x000fc8000f8e02ff */
[----:B------:R-:W-:Y:S01]  /*12a60*/  IMAD R5, R4, UR5, R5 ;  /* 0x0000000504057c24 */ /* 0x000fe2000f8e0205 */
[----:B------:R-:W-:Y:S01]  /*12a70*/  SHF.R.S32.HI R4, RZ, 0x1f, R0 ;  /* 0x0000001fff047819 */ /* 0x000fe20000011400 */
[----:B------:R-:W-:-:S03]  /*12a80*/  ULDC.64 UR4, c[0x0][0x2c8] ;  /* 0x0000b20000047ab9 */ /* 0x000fc60000000a00 */
[----:B------:R-:W-:Y:S01]  /*12a90*/  IADD3 R3, R3, R5, RZ ;  /* 0x0000000503037210 */ /* 0x000fe20007ffe0ff */
[----:B------:R-:W-:Y:S02]  /*12aa0*/  IMAD R4, R4, UR4, RZ ;  /* 0x0000000404047c24 */ /* 0x000fe4000f8e02ff */
[----:B------:R-:W-:-:S04]  /*12ab0*/  IMAD.WIDE.U32 R2, R0, UR4, R2 ;  /* 0x0000000400027c25 */ /* 0x000fc8000f8e0002 */
[----:B------:R-:W-:Y:S01]  /*12ac0*/  IMAD R4, R0, UR5, R4 ;  /* 0x0000000500047c24 */ /* 0x000fe2000f8e0204 */
[----:B------:R-:W-:Y:S02]  /*12ad0*/  ULDC.64 UR4, c[0x0][0x280] ;  /* 0x0000a00000047ab9 */ /* 0x000fe40000000a00 */
[----:B------:R-:W-:Y:S01]  /*12ae0*/  LEA R0, P0, R2, UR4, 0x1 ;  /* 0x0000000402007c11 */ /* 0x000fe2000f8008ff */
[----:B------:R-:W-:Y:S01]  /*12af0*/  IMAD.IADD R4, R3, 0x1, R4 ;  /* 0x0000000103047824 */ /* 0x000fe200078e0204 */
[----:B------:R-:W-:Y:S01]  /*12b00*/  ULDC UR4, c[0x0][0x2b8] ;  /* 0x0000ae0000047ab9 */ /* 0x000fe20000000800 */
[----:B--2---:R-:W-:-:S03]  /*12b10*/  LOP3.LUT R20, R20, 0x7f, RZ, 0xc0, !PT ;  /* 0x0000007f14147812 */ /* 0x004fc600078ec0ff */
[----:B------:R-:W-:Y:S01]  /*12b20*/  LEA.HI.X R4, R2, UR5, R4, 0x1, P0 ;  /* 0x0000000502047c11 */ /* 0x000fe200080f0c04 */
[----:B------:R-:W-:Y:S01]  /*12b30*/  UMOV UR5, 0xffffffff ;  /* 0xffffffff00057882 */ /* 0x000fe20000000000 */
[----:B------:R-:W-:Y:S02]  /*12b40*/  ISETP.GE.AND P1, PT, R8, UR4, PT ;  /* 0x0000000408007c0c */ /* 0x000fe4000bf26270 */
[----:B------:R-:W-:Y:S01]  /*12b50*/  SHF.R.U32.HI R9, RZ, 0x3, R20 ;  /* 0x00000003ff097819 */ /* 0x000fe20000011614 */
[----:B---3--:R-:W-:Y:S10]  /*12b60*/  BRA.DIV UR5, `(.L_x_2331) ;  /* 0x0000003a05587947 */ /* 0x008ff4000b800000 */
[----:B------:R-:W0:Y:S01]  /*12b70*/  SHFL.IDX PT, R3, R0, RZ, 0x181f ;  /* 0x00181fff00037589 */ /* 0x000e2200000e0000 */
[----:B------:R-:W-:Y:S02]  /*12b80*/  IMAD R37, R37, R6, RZ ;  /* 0x0000000625257224 */ /* 0x000fe400078e02ff */
[----:B------:R-:W-:Y:S01]  /*12b90*/  IMAD.IADD R35, R9, 0x1, R35 ;  /* 0x0000000109237824 */ /* 0x000fe200078e0223 */
[----:B------:R-:W2:Y:S04]  /*12ba0*/  SHFL.IDX PT, R2, R4, RZ, 0x181f ;  /* 0x00181fff04027589 */ /* 0x000ea800000e0000 */
[----:B------:R-:W-:-:S13]  /*12bb0*/  ISETP.GE.AND P0, PT, R35, R37, PT ;  /* 0x000000252300720c */ /* 0x000fda0003f06270 */
[----:B0-----:R-:W-:-:S05]  /*12bc0*/  @!P0 LEA R3, P2, R8, R3, 0x1 ;  /* 0x0000000308038211 */ /* 0x001fca00078408ff */
[----:B--2---:R-:W-:-:S05]  /*12bd0*/  @!P0 IMAD.X R2, RZ, RZ, R2, P2 ;  /* 0x000000ffff028224 */ /* 0x004fca00010e0602 */
[----:B------:R-:W-:-:S04]  /*12be0*/  @!P0 LOP3.LUT R3, R3, R2, RZ, 0x3c, !PT ;  /* 0x0000000203038212 */ /* 0x000fc800078e3cff */
[----:B------:R-:W-:-:S04]  /*12bf0*/  @!P0 LOP3.LUT R2, R3, R2, RZ, 0x3c, !PT ;  /* 0x0000000203028212 */ /* 0x000fc800078e3cff */
[----:B------:R-:W-:-:S05]  /*12c00*/  @!P0 LOP3.LUT R3, R3, R2, RZ, 0x3c, !PT ;  /* 0x0000000203038212 */ /* 0x000fca00078e3cff */
[----:B------:R-:W-:Y:S01]  /*12c10*/  @!PT LDS RZ, [RZ] ;  /* 0x00000000fffff984 */ /* 0x000fe20000000800 */
[----:B-----5:R0:W-:Y:S02]  /*12c20*/  @!P0 LDGSTS.E.BYPASS.LTC128B.128 [R7+0x20400], desc[UR54][R2.64], !P1 ;  /* 0x2040000002078fae */ /* 0x0201e4000c901d76 */
[----:B0-----:R-:W-:Y:S02]  /*12c30*/  VIADD R2, R35, 0x10 ;  /* 0x0000001023027836 */ /* 0x001fe40000000000 */
[----:B------:R-:W0:Y:S03]  /*12c40*/  SHFL.IDX PT, R3, R0, 0x1, 0x181f ;  /* 0x00381f0000037f89 */ /* 0x000e2600000e0000 */
[----:B------:R-:W-:Y:S02]  /*12c50*/  ISETP.GE.AND P0, PT, R2, R37, PT ;  /* 0x000000250200720c */ /* 0x000fe40003f06270 */
[----:B------:R-:W2:Y:S11]  /*12c60*/  SHFL.IDX PT, R2, R4, 0x1, 0x181f ;  /* 0x00381f0004027f89 */ /* 0x000eb600000e0000 */
[----:B0-----:R-:W-:-:S05]  /*12c70*/  @!P0 LEA R3, P2, R8, R3, 0x1 ;  /* 0x0000000308038211 */ /* 0x001fca00078408ff */
[----:B--2---:R-:W-:-:S05]  /*12c80*/  @!P0 IMAD.X R2, RZ, RZ, R2, P2 ;  /* 0x000000ffff028224 */ /* 0x004fca00010e0602 */
        /* <DEDUP_REMOVED lines=8> */
[----:B------:R-:W2:Y:S04]  /*12d10*/  SHFL.IDX PT, R2, R4, 0x2, 0x181f ;  /* 0x00581f0004027f89 */ /* 0x000ea800000e0000 */
[----:B------:R-:W3:Y:S04]  /*12d20*/  SHFL.IDX PT, R4, R4, 0x3, 0x181f ;  /* 0x00781f0004047f89 */ /* 0x000ee800000e0000 */
[----:B0-----:R-:W-:-:S05]  /*12d30*/  @!P0 LEA R3, P2, R8, R3, 0x1 ;  /* 0x0000000308038211 */ /* 0x001fca00078408ff */
[----:B--2---:R-:W-:-:S05]  /*12d40*/  @!P0 IMAD.X R2, RZ, RZ, R2, P2 ;  /* 0x000000ffff028224 */ /* 0x004fca00010e0602 */
[----:B------:R-:W-:-:S04]  /*12d50*/  @!P0 LOP3.LUT R3, R3, R2, RZ, 0x3c, !PT ;  /* 0x0000000203038212 */ /* 0x000fc800078e3cff */
[----:B------:R-:W-:-:S04]  /*12d60*/  @!P0 LOP3.LUT R2, R3, R2, RZ, 0x3c, !PT ;  /* 0x0000000203028212 */ /* 0x000fc800078e3cff */
[----:B------:R-:W-:-:S05]  /*12d70*/  @!P0 LOP3.LUT R3, R3, R2, RZ, 0x3c, !PT ;  /* 0x0000000203038212 */ /* 0x000fca00078e3cff */
[----:B---3--:R0:W-:Y:S02]  /*12d80*/  @!P0 LDGSTS.E.BYPASS.LTC128B.128 [R7+0x21400], desc[UR54][R2.64], !P1 ;  /* 0x2140000002078fae */ /* 0x0081e4000c901d76 */
.L_x_2409:
[----:B------:R-:W-:-:S05]  /*12d90*/  VIADD R35, R35, 0x30 ;  /* 0x0000003023237836 */ /* 0x000fca0000000000 */
[----:B------:R-:W-:-:S13]  /*12da0*/  ISETP.GE.AND P0, PT, R35, R37, PT ;  /* 0x000000252300720c */ /* 0x000fda0003f06270 */
        /* <DEDUP_REMOVED lines=8> */
.L_x_2332:
        /* <DEDUP_REMOVED lines=18> */
.L_x_2410:
[----:B------:R-:W-:Y:S05]  /*12f50*/  BSYNC B0 ;  /* 0x0000000000007941 */ /* 0x000fea0003800000 */
.L_x_2333:
[----:B------:R-:W-:-:S05]  /*12f60*/  IMAD.U32 R2, RZ, RZ, UR36 ;  /* 0x00000024ff027e24 */ /* 0x000fca000f8e00ff */
[----:B------:R-:W-:-:S13]  /*12f70*/  ISETP.NE.AND P0, PT, R2, 0x3, PT ;  /* 0x000000030200780c */ /* 0x000fda0003f05270 */
[----:B------:R-:W-:Y:S05]  /*12f80*/  @!P0 BRA `(.L_x_2335) ;  /* 0x0000000000048947 */ /* 0x000fea0003800000 */
[----:B------:R-:W-:Y:S01]  /*12f90*/  BPT.TRAP 0x1 ;  /* 0x000000040000795c */ /* 0x000fe20000300000 */
.L_x_2335:
[----:B0-----:R-:W-:Y:S01]  /*12fa0*/  SHF.L.U32 R0, R25, 0x1f, RZ ;  /* 0x0000001f19007819 */ /* 0x001fe200000006ff */
[----:B------:R-:W-:Y:S03]  /*12fb0*/  BSSY B0, `(.L_x_2336) ;  /* 0x0000003000007945 */ /* 0x000fe60003800000 */
[----:B------:R-:W0:Y:S02]  /*12fc0*/  SYNCS.PHASECHK.TRANS64.TRYWAIT P0, [R27+URZ+0x28c60], R0 ;  /* 0x028c60001b0075a7 */ /* 0x000e24000800017f */
[----:B0-----:R-:W-:Y:S05]  /*12fd0*/  @!P0 BRA `(.L_x_2337) ;  /* 0x0000003800948947 */ /* 0x001fea0003800000 */
.L_x_2411:
[----:B------:R-:W-:Y:S05]  /*12fe0*/  BSYNC B0 ;  /* 0x0000000000007941 */ /* 0x000fea0003800000 */
.L_x_2336:
[----:B------:R-:W0:Y:S01]  /*12ff0*/  LDL.LU R2, [R1+0x8] ;  /* 0x0000080001027983 */ /* 0x000e220000300800 */
[----:B------:R-:W-:-:S03]  /*13000*/  ULDC.64 UR4, c[0x0][0x328] ;  /* 0x0000ca0000047ab9 */ /* 0x000fc60000000a00 */
[----:B------:R-:W2:Y:S01]  /*13010*/  LDL.LU R4, [R1+0xc] ;  /* 0x00000c0001047983 */ /* 0x000ea20000300800 */
[----:B------:R-:W-:Y:S02]  /*13020*/  IMAD R5, R24, 0x8000, R34 ;  /* 0x0000800018057824 */ /* 0x000fe400078e0222 */
[----:B0-----:R-:W-:Y:S02]  /*13030*/  IMAD R0, R2, UR4, RZ ;  /* 0x0000000402007c24 */ /* 0x001fe4000f8e02ff */
[----:B------:R-:W-:-:S04]  /*13040*/  IMAD.WIDE.U32 R2, R36, UR4, RZ ;  /* 0x0000000424027c25 */ /* 0x000fc8000f8e00ff */
[----:B------:R-:W-:Y:S01]  /*13050*/  IMAD R0, R36, UR5, R0 ;  /* 0x0000000524007c24 */ /* 0x000fe2000f8e0200 */
[----:B------:R-:W-:-:S03]  /*13060*/  ULDC.64 UR4, c[0x0][0x338] ;  /* 0x0000ce0000047ab9 */ /* 0x000fc60000000a00 */
[----:B------:R-:W-:Y:S02]  /*13070*/  IMAD.IADD R3, R3, 0x1, R0 ;  /* 0x0000000103037824 */ /* 0x000fe400078e0200 */
        /* <DEDUP_REMOVED lines=23> */
[----:B0-----:R-:W-:-:S05]  /*131f0*/  IMAD.SHL.U32 R7, R7, 0x8, RZ ;  /* 0x0000000807077824 */ /* 0x001fca00078e00ff */
[----:B------:R-:W-:-:S05]  /*13200*/  LOP3.LUT R7, R7, 0x38, RZ, 0xc0, !PT ;  /* 0x0000003807077812 */ /* 0x000fca00078ec0ff */
[----:B------:R-:W-:Y:S01]  /*13210*/  IMAD.SHL.U32 R0, R7, 0x2, RZ ;  /* 0x0000000207007824 */ /* 0x000fe200078e00ff */
[----:B------:R-:W-:-:S04]  /*13220*/  LOP3.LUT R7, R17, 0x1, RZ, 0xc0, !PT ;  /* 0x0000000111077812 */ /* 0x000fc800078ec0ff */
[----:B--2---:R-:W-:Y:S02]  /*13230*/  IADD3 R2, P0, R2, R0, RZ ;  /* 0x0000000002027210 */ /* 0x004fe40007f1e0ff */
[----:B------:R-:W-:Y:S02]  /*13240*/  ISETP.NE.U32.AND P1, PT, R7, 0x1, PT ;  /* 0x000000010700780c */ /* 0x000fe40003f25070 */
[----:B------:R-:W-:Y:S01]  /*13250*/  PRMT R7, R17, 0x8880, RZ ;  /* 0x0000888011077816 */ /* 0x000fe200000000ff */
[----:B---3--:R-:W-:Y:S01]  /*13260*/  IMAD.X R3, RZ, RZ, R3, P0 ;  /* 0x000000ffff037224 */ /* 0x008fe200000e0603 */
        /* <DEDUP_REMOVED lines=25> */
[----:B------:R-:W2:Y:S04]  /*13400*/  SHFL.IDX PT, R3, R6, 0x1, 0x181f ;  /* 0x00381f0006037f89 */ /* 0x000ea800000e0000 */
[----:B------:R-:W-:Y:S01]  /*13410*/  SHFL.IDX PT, R6, R6, 0x3, 0x181f ;  /* 0x00781f0006067f89 */ /* 0x000fe200000e0000 */
[----:B0-----:R-:W-:-:S05]  /*13420*/  IADD3 R2, P6, R2, R0, RZ ;  /* 0x0000000002027210 */ /* 0x001fca0007fde0ff */
[----:B--2---:R-:W-:Y:S01]  /*13430*/  IMAD.X R3, RZ, RZ, R3, P6 ;  /* 0x000000ffff037224 */ /* 0x004fe200030e0603 */
        /* <DEDUP_REMOVED lines=39> */
[----:B0-----:R0:W2:Y:S02]  /*136b0*/  SHFL.IDX PT, R2, R4, 0x3, 0x181f ;  /* 0x00781f0004027f89 */ /* 0x0010a400000e0000 */
.L_x_2421:
        /* <DEDUP_REMOVED lines=11> */
[----:B--2---:R-:W-:Y:S02]  /*13770*/  IADD3 R2, P0, R2, R0, RZ ;  /* 0x0000000002027210 */ /* 0x004fe40007f1e0ff */
        /* <DEDUP_REMOVED lines=22> */
.L_x_2339:
        /* <DEDUP_REMOVED lines=11> */
.L_x_2340:
[----:B------:R-:W2:Y:S01]  /*13990*/  LDL.LU R2, [R1+0x4] ;  /* 0x0000040001027983 */ /* 0x000ea20000300800 */
[----:B------:R3:W-:Y:S01]  /*139a0*/  SYNCS.ARRIVE.TRANS64.A1T0 RZ, [R27+URZ+0x28c50], RZ ;  /* 0x028c50ff1bff79a7 */ /* 0x0007e2000810003f */
[----:B------:R-:W-:Y:S01]  /*139b0*/  BSSY B0, `(.L_x_2341) ;  /* 0x00000f7000007945 */ /* 0x000fe20003800000 */
[----:B--2---:R-:W-:-:S05]  /*139c0*/  VIADD R7, R2, 0xfffffffe ;  /* 0xfffffffe02077836 */ /* 0x004fca0000000000 */
[----:B------:R-:W-:-:S13]  /*139d0*/  ISETP.GE.AND P0, PT, R7, R32, PT ;  /* 0x000000200700720c */ /* 0x000fda0003f06270 */
[----:B---3--:R-:W-:Y:S05]  /*139e0*/  @!P0 BRA `(.L_x_2342) ;  /* 0x0000000c00cc8947 */ /* 0x008fea0003800000 */
[----:B------:R-:W2:Y:S01]  /*139f0*/  LDL.LU R2, [R1+0x14] ;  /* 0x0000140001027983 */ /* 0x000ea20000300800 */
[----:B------:R-:W-:-:S04]  /*13a00*/  LOP3.LUT R29, R17, 0x80, RZ, 0xc0, !PT ;  /* 0x00000080111d7812 */ /* 0x000fc800078ec0ff */
[----:B------:R-:W-:Y:S02]  /*13a10*/  SHF.R.U32.HI R29, RZ, 0x3, R29 ;  /* 0x00000003ff1d7819 */ /* 0x000fe4000001161d */
[----:B--2---:R-:W-:-:S04]  /*13a20*/  LOP3.LUT R30, R2, 0x40, RZ, 0xc0, !PT ;  /* 0x00000040021e7812 */ /* 0x004fc800078ec0ff */
[----:B------:R-:W-:-:S07]  /*13a30*/  SHF.R.U32.HI R30, RZ, 0x2, R30 ;  /* 0x00000002ff1e7819 */ /* 0x000fce000001161e */
.L_x_2355:
[----:B--2---:R-:W2:Y:S01]  /*13a40*/  S2R R2, SR_TID.X ;  /* 0x0000000000027919 */ /* 0x004ea20000002100 */
[----:B---3--:R-:W3:Y:S01]  /*13a50*/  LDC R3, c[0x0][0x430] ;  /* 0x00010c00ff037b82 */ /* 0x008ee20000000800 */
[----:B------:R-:W-:Y:S01]  /*13a60*/  IMAD R6, R7, 0x40, R31 ;  /* 0x0000004007067824 */ /* 0x000fe200078e021f */
[----:B------:R-:W-:Y:S05]  /*13a70*/  YIELD ;  /* 0x0000000000007946 */ /* 0x000fea0003800000 */
[----:B0-----:R-:W0:Y:S01]  /*13a80*/  S2R R4, SR_TID.X ;  /* 0x0000000000047919 */ /* 0x001e220000002100 */
[----:B------:R-:W-:Y:S01]  /*13a90*/  IMAD.U32 R11, RZ, RZ, UR36 ;  /* 0x00000024ff0b7e24 */ /* 0x000fe2000f8e00ff */
[----:B------:R-:W-:Y:S01]  /*13aa0*/  ULDC UR4, c[0x0][0x430] ;  /* 0x00010c0000047ab9 */ /* 0x000fe20000000800 */
[----:B------:R-:W-:Y:S01]  /*13ab0*/  VIADD R24, R24, 0x1 ;  /* 0x0000000118187836 */ /* 0x000fe20000000000 */
[----:B---3--:R-:W-:-:S02]  /*13ac0*/  ISETP.NE.AND P0, PT, R3, 0x1, PT ;  /* 0x000000010300780c */ /* 0x008fc40003f05270 */
[----:B--2---:R-:W-:-:S04]  /*13ad0*/  LOP3.LUT R2, R2, 0x7f, RZ, 0xc0, !PT ;  /* 0x0000007f02027812 */ /* 0x004fc800078ec0ff */
[----:B------:R-:W-:-:S07]  /*13ae0*/  SHF.R.U32.HI R2, RZ, 0x3, R2 ;  /* 0x00000003ff027819 */ /* 0x000fce0000011602 */
[----:B------:R-:W2:Y:S01]  /*13af0*/  @P0 LDC R3, c[0x0][0x434] ;  /* 0x00010d00ff030b82 */ /* 0x000ea20000000800 */
[----:B0-----:R-:W-:-:S05]  /*13b00*/  IMAD.SHL.U32 R4, R4, 0x10, RZ ;  /* 0x0000001004047824 */ /* 0x001fca00078e00ff */
[----:B------:R-:W-:Y:S02]  /*13b10*/  LOP3.LUT R4, R2, 0x70, R4, 0xf8, !PT ;  /* 0x0000007002047812 */ /* 0x000fe400078ef804 */
[----:B------:R-:W0:Y:S02]  /*13b20*/  @P0 LDC R2, c[0x0][0x438] ;  /* 0x00010e00ff020b82 */ /* 0x000e240000000800 */
[C---:B------:R-:W-:Y:S01]  /*13b30*/  ISETP.GT.U32.AND P1, PT, R4.reuse, 0x3f, PT ;  /* 0x0000003f0400780c */ /* 0x040fe20003f24070 */
[----:B------:R-:W-:-:S04]  /*13b40*/  IMAD.IADD R6, R4, 0x1, R6 ;  /* 0x0000000104067824 */ /* 0x000fc800078e0206 */
[----:B------:R-:W-:-:S08]  /*13b50*/  IMAD.MOV.U32 R10, RZ, RZ, R6 ;  /* 0x000000ffff0a7224 */ /* 0x000fd000078e0006 */
[----:B------:R-:W3:Y:S01]  /*13b60*/  @!P1 LDC.64 R4, c[0x0][0x428] ;  /* 0x00010a00ff049b82 */ /* 0x000ee20000000a00 */
[----:B--2---:R-:W-:-:S07]  /*13b70*/  @P0 IMAD.HI.U32 R3, R6, R3, RZ ;  /* 0x0000000306030227 */ /* 0x004fce00078e00ff */
[----:B------:R-:W2:Y:S01]  /*13b80*/  @!P1 LDC.64 R8, c[0x0][0x418] ;  /* 0x00010600ff089b82 */ /* 0x000ea20000000a00 */
[----:B0-----:R-:W-:-:S04]  /*13b90*/  @P0 SHF.R.U32.HI R10, RZ, R2, R3 ;  /* 0x00000002ff0a0219 */ /* 0x001fc80000011603 */
[--C-:B------:R-:W-:Y:S01]  /*13ba0*/  @!P1 SHF.R.S32.HI R3, RZ, 0x1f, R10.reuse ;  /* 0x0000001fff039819 */ /* 0x100fe2000001140a */
[----:B------:R-:W-:-:S04]  /*13bb0*/  @!P1 IMAD.MOV.U32 R2, RZ, RZ, R10 ;  /* 0x000000ffff029224 */ /* 0x000fc800078e000a */
[----:B---3--:R-:W-:-:S04]  /*13bc0*/  @!P1 IMAD.WIDE.U32 R2, R28, R4, R2 ;  /* 0x000000041c029225 */ /* 0x008fc800078e0002 */
[----:B------:R-:W-:-:S04]  /*13bd0*/  @!P1 IMAD R4, R33, R4, RZ ;  /* 0x0000000421049224 */ /* 0x000fc800078e02ff */
[----:B------:R-:W-:Y:S01]  /*13be0*/  @!P1 IMAD R5, R28, R5, R4 ;  /* 0x000000051c059224 */ /* 0x000fe200078e0204 */
[----:B--2---:R-:W-:Y:S01]  /*13bf0*/  @!P1 LEA R8, P0, R2, R8, 0x2 ;  /* 0x0000000802089211 */ /* 0x004fe200078010ff */
[----:B------:R-:W-:-:S03]  /*13c00*/  IMAD.MOV.U32 R4, RZ, RZ, RZ ;  /* 0x000000ffff047224 */ /* 0x000fc600078e00ff */
[----:B------:R-:W-:Y:S01]  /*13c10*/  @!P1 IADD3 R3, R5, R3, RZ ;  /* 0x0000000305039210 */ /* 0x000fe20007ffe0ff */
[----:B------:R-:W-:-:S03]  /*13c20*/  IMAD.MOV R5, RZ, RZ, -R10 ;  /* 0x000000ffff057224 */ /* 0x000fc600078e0a0a */
[----:B------:R-:W-:Y:S01]  /*13c30*/  @!P1 LEA.HI.X R9, R2, R9, R3, 0x2, P0 ;  /* 0x0000000902099211 */ /* 0x000fe200000f1403 */
[----:B------:R-:W-:Y:S01]  /*13c40*/  IMAD R5, R5, UR4, R6 ;  /* 0x0000000405057c24 */ /* 0x000fe2000f8e0206 */
[----:B------:R-:W-:-:S03]  /*13c50*/  ISETP.NE.AND P0, PT, R24, 0x2, PT ;  /* 0x000000021800780c */ /* 0x000fc60003f05270 */
[----:B------:R0:W5:Y:S01]  /*13c60*/  @!P1 LDG.E R4, desc[UR54][R8.64] ;  /* 0x0000003608049981 */ /* 0x000162000c1e1900 */
[----:B------:R-:W-:Y:S01]  /*13c70*/  ISETP.NE.AND P1, PT, R11, 0x3, PT ;  /* 0x000000030b00780c */ /* 0x000fe20003f25270 */
[----:B------:R-:W-:Y:S01]  /*13c80*/  IMAD.MOV.U32 R3, RZ, RZ, R7 ;  /* 0x000000ffff037224 */ /* 0x000fe200078e0007 */
[----:B------:R-:W-:Y:S01]  /*13c90*/  SEL R2, RZ, 0x1, P0 ;  /* 0x00000001ff027807 */ /* 0x000fe20000000000 */
[----:B------:R-:W-:Y:S01]  /*13ca0*/  VIADD R7, R7, 0xffffffff ;  /* 0xffffffff07077836 */ /* 0x000fe20000000000 */
[----:B------:R-:W-:Y:S02]  /*13cb0*/  SEL R24, R24, RZ, P0 ;  /* 0x000000ff18187207 */ /* 0x000fe40000000000 */
[----:B------:R-:W-:Y:S02]  /*13cc0*/  LOP3.LUT R25, R25, R2, RZ, 0x3c, !PT ;  /* 0x0000000219197212 */ /* 0x000fe400078e3cff */
[----:B------:R-:W-:-:S05]  /*13cd0*/  ISETP.GT.AND P3, PT, R3, R32, PT ;  /* 0x000000200300720c */ /* 0x000fca0003f64270 */
[----:B01----:R-:W-:Y:S08]  /*13ce0*/  @!P1 BRA `(.L_x_2343) ;  /* 0x0000000000049947 */ /* 0x003ff00003800000 */
[----:B------:R-:W-:Y:S01]  /*13cf0*/  BPT.TRAP 0x1 ;  /* 0x000000040000795c */ /* 0x000fe20000300000 */
.L_x_2343:
[----:B------:R-:W-:Y:S01]  /*13d00*/  IMAD R6, R24, 0x8, R23 ;  /* 0x0000000818067824 */ /* 0x000fe200078e0217 */
[----:B------:R-:W-:Y:S01]  /*13d10*/  SHF.L.U32 R17, R25, 0x1f, RZ ;  /* 0x0000001f19117819 */ /* 0x000fe200000006ff */
[----:B------:R-:W-:Y:S01]  /*13d20*/  BSSY B1, `(.L_x_2344) ;  /* 0x0000004000017945 */ /* 0x000fe20003800000 */
[----:B------:R-:W-:Y:S02]  /*13d30*/  SHF.R.S32.HI R9, RZ, 0x1f, R5 ;  /* 0x0000001fff097819 */ /* 0x000fe40000011405 */
[----:B------:R-:W0:Y:S02]  /*13d40*/  SYNCS.PHASECHK.TRANS64.TRYWAIT P0, [R6+URZ+0x28c40], R17 ;  /* 0x028c4011060075a7 */ /* 0x000e24000800017f */
[----:B0-----:R-:W-:Y:S05]  /*13d50*/  @!P0 BRA `(.L_x_2345) ;  /* 0x0000003400708947 */ /* 0x001fea0003800000 */
.L_x_2422:
[----:B------:R-:W-:Y:S05]  /*13d60*/  BSYNC B1 ;  /* 0x0000000000017941 */ /* 0x000fea0003800000 */
.L_x_2344:
        /* <DEDUP_REMOVED lines=42> */
.L_x_2432:
        /* <DEDUP_REMOVED lines=8> */
.L_x_2347:
        /* <DEDUP_REMOVED lines=11> */
.L_x_2348:
[----:B------:R2:W-:Y:S01]  /*14140*/  SYNCS.ARRIVE.TRANS64.A1T0 RZ, [R6+URZ+0x28c30], RZ ;  /* 0x028c30ff06ff79a7 */ /* 0x0005e2000810003f */
[----:B------:R-:W-:Y:S05]  /*14150*/  @!P2 BRA `(.L_x_2349) ;  /* 0x000000000004a947 */ /* 0x000fea0003800000 */
[----:B------:R-:W-:Y:S01]  /*14160*/  BPT.TRAP 0x1 ;  /* 0x000000040000795c */ /* 0x000fe20000300000 */
.L_x_2349:
[----:B------:R-:W3:Y:S01]  /*14170*/  SYNCS.PHASECHK.TRANS64.TRYWAIT P0, [R6+URZ+0x28c60], R17 ;  /* 0x028c6011060075a7 */ /* 0x000ee2000800017f */
[----:B------:R-:W-:Y:S04]  /*14180*/  BSSY B1, `(.L_x_2350) ;  /* 0x0000002000017945 */ /* 0x000fe80003800000 */
[----:B---3--:R-:W-:Y:S05]  /*14190*/  @!P0 BRA `(.L_x_2351) ;  /* 0x0000003400908947 */ /* 0x008fea0003800000 */
.L_x_2433:
[----:B------:R-:W-:Y:S05]  /*141a0*/  BSYNC B1 ;  /* 0x0000000000017941 */ /* 0x000fea0003800000 */
.L_x_2350:
        /* <DEDUP_REMOVED lines=81> */
.L_x_2443:
        /* <DEDUP_REMOVED lines=25> */
.L_x_2353:
        /* <DEDUP_REMOVED lines=11> */
.L_x_2354:
[----:B------:R3:W-:Y:S01]  /*14900*/  SYNCS.ARRIVE.TRANS64.A1T0 RZ, [R6+URZ+0x28c50], RZ ;  /* 0x028c50ff06ff79a7 */ /* 0x0007e2000810003f */
[----:B------:R-:W-:Y:S05]  /*14910*/  @P3 BRA `(.L_x_2355) ;  /* 0xfffffff000483947 */ /* 0x000fea000383ffff */
.L_x_2342:
[----:B------:R-:W-:Y:S05]  /*14920*/  BSYNC B0 ;  /* 0x0000000000007941 */ /* 0x000fea0003800000 */
.L_x_2341:
        /* <DEDUP_REMOVED lines=21> */
.L_x_2357:
[----:B------:R-:W-:Y:S05]  /*14a80*/  BSYNC B0 ;  /* 0x0000000000007941 */ /* 0x000fea0003800000 */
.L_x_2356:
[----:B------:R-:W-:-:S07]  /*14a90*/  SEL R24, R24, RZ, P0 ;  /* 0x000000ff18187207 */ /* 0x000fce0000000000 */
.L_x_2316:
[----:B------:R-:W-:Y:S05]  /*14aa0*/  BSYNC B7 ;  /* 0x0000000000077941 */ /* 0x000fea0003800000 */
.L_x_2314:
        /* <DEDUP_REMOVED lines=11> */
.L_x_2358:
        /* <DEDUP_REMOVED lines=17> */
[----:B----4-:R-:W-:Y:S01]  /*14c70*/  @!P1 IMAD.MOV.U32 R17, RZ, RZ, R2 ;  /* 0x000000ffff119224 */ /* 0x010fe200078e0002 */
[----:B------:R-:W-:-:S04]  /*14c80*/  ISETP.NE.AND P1, PT, R8, RZ, PT ;  /* 0x000000ff0800720c */ /* 0x000fc80003f25270 */
[----:B------:R-:W0:Y:S02]  /*14c90*/  SHFL.UP PT, R14, R17, 0x1, RZ ;  /* 0x04200000110e7989 */ /* 0x000e2400000e00ff */
[----:B0-----:R-:W-:-:S04]  /*14ca0*/  SEL R4, R14, RZ, P1 ;  /* 0x000000ff0e047207 */ /* 0x001fc80000800000 */
[----:B------:R-:W-:-:S05]  /*14cb0*/  IADD3 R4, R17, R4, RZ ;  /* 0x0000000411047210 */ /* 0x000fca0007ffe0ff */
[----:B------:R-:W0:Y:S02]  /*14cc0*/  SHFL.UP PT, R14, R4, 0x2, RZ ;  /* 0x04400000040e7989 */ /* 0x000e2400000e00ff */
[----:B0-----:R-:W-:-:S05]  /*14cd0*/  SEL R5, R14, RZ, P2 ;  /* 0x000000ff0e057207 */ /* 0x001fca0001000000 */
[----:B--23--:R-:W-:Y:S02]  /*14ce0*/  IMAD.IADD R6, R4, 0x1, R5 ;  /* 0x0000000104067824 */ /* 0x00cfe400078e0205 */
[----:B------:R-:W-:Y:S04]  /*14cf0*/  SHFL.IDX PT, R5, R16, 0x1, 0x1f ;  /* 0x00201f0010057f89 */ /* 0x000fe800000e0000 */
        /* <DEDUP_REMOVED lines=10> */
.L_x_2453:
[----:B------:R-:W-:Y:S02]  /*14da0*/  ULDC UR4, c[0x0][0xc38] ;  /* 0x00030e0000047ab9 */ /* 0x000fe40000000800 */
[----:B------:R-:W-:-:S04]  /*14db0*/  IMAD.U32 R4, RZ, RZ, UR4 ;  /* 0x00000004ff047e24 */ /* 0x000fc8000f8e00ff */
[----:B--2---:R-:W-:-:S04]  /*14dc0*/  IMAD R14, R14, R4, RZ ;  /* 0x000000040e0e7224 */ /* 0x004fc800078e02ff */
[----:B------:R-:W-:-:S05]  /*14dd0*/  IMAD.IADD R5, R5, 0x1, R14 ;  /* 0x0000000105057824 */ /* 0x000fca00078e020e */
[----:B------:R-:W-:-:S13]  /*14de0*/  ISETP.GT.AND P6, PT, R5, R0, PT ;  /* 0x000000000500720c */ /* 0x000fda0003fc4270 */
[----:B------:R-:W-:Y:S05]  /*14df0*/  @P6 BRA `(.L_x_2361) ;  /* 0x00000000009c6947 */ /* 0x000fea0003800000 */
.L_x_2366:
        /* <DEDUP_REMOVED lines=14> */
.L_x_2364:
[----:B------:R-:W-:Y:S05]  /*14ee0*/  BSYNC B0 ;  /* 0x0000000000007941 */ /* 0x000fea0003800000 */
.L_x_2363:
        /* <DEDUP_REMOVED lines=18> */
.L_x_2461:
[----:B------:R-:W-:Y:S02]  /*15010*/  ULDC UR4, c[0x0][0xc38] ;  /* 0x00030e0000047ab9 */ /* 0x000fe40000000800 */
[----:B------:R-:W-:-:S04]  /*15020*/  IMAD.U32 R4, RZ, RZ, UR4 ;  /* 0x00000004ff047e24 */ /* 0x000fc8000f8e00ff */
[----:B--2---:R-:W-:-:S04]  /*15030*/  IMAD R14, R14, R4, RZ ;  /* 0x000000040e0e7224 */ /* 0x004fc800078e02ff */
[----:B------:R-:W-:-:S05]  /*15040*/  IMAD.IADD R5, R14, 0x1, R5 ;  /* 0x000000010e057824 */ /* 0x000fca00078e0205 */
[----:B------:R-:W-:-:S13]  /*15050*/  ISETP.GT.AND P6, PT, R5, R0, PT ;  /* 0x000000000500720c */ /* 0x000fda0003fc4270 */
[----:B------:R-:W-:Y:S05]  /*15060*/  @!P6 BRA `(.L_x_2366) ;  /* 0xfffffffc0064e947 */ /* 0x000fea000383ffff */
.L_x_2361:
        /* <DEDUP_REMOVED lines=8> */
.L_x_2465:
[----:B------:R-:W-:Y:S01]  /*150f0*/  ISETP.NE.AND P0, PT, R3, RZ, PT ;  /* 0x000000ff0300720c */ /* 0x000fe20003f05270 */
[----:B------:R-:W-:-:S12]  /*15100*/  IMAD.MOV.U32 R14, RZ, RZ, RZ ;  /* 0x000000ffff0e7224 */ /* 0x000fd800078e00ff */
[----:B------:R-:W-:Y:S05]  /*15110*/  @!P0 BRA `(.L_x_2368) ;  /* 0x0000000000108947 */ /* 0x000fea0003800000 */
[----:B------:R-:W-:Y:S01]  /*15120*/  UMOV UR4, 0xffffffff ;  /* 0xffffffff00047882 */ /* 0x000fe20000000000 */
[----:B------:R-:W-:Y:S02]  /*15130*/  VIADD R12, R6, 0xffffffff ;  /* 0xffffffff060c7836 */ /* 0x000fe40000000000 */
[----:B------:R-:W-:Y:S05]  /*15140*/  BRA.DIV UR4, `(.L_x_2369) ;  /* 0x0000003604bc7947 */ /* 0x000fea000b800000 */
[----:B------:R4:W0:Y:S02]  /*15150*/  SHFL.IDX PT, R14, R2, R12, 0x1f ;  /* 0x00001f0c020e7589 */ /* 0x00082400000e0000 */
.L_x_2368:
[----:B0---4-:R-:W0:Y:S01]  /*15160*/  LDC.64 R2, c[0x0][0xc90] ;  /* 0x00032400ff027b82 */ /* 0x011e220000000a00 */
[----:B------:R-:W-:-:S04]  /*15170*/  IMAD.IADD R19, R6, 0x1, R19 ;  /* 0x0000000106137824 */ /* 0x000fc800078e0213 */
[----:B0-----:R-:W-:-:S05]  /*15180*/  IMAD.WIDE R2, R19, 0x4, R2 ;  /* 0x0000000413027825 */ /* 0x001fca00078e0202 */
[----:B------:R0:W2:Y:S01]  /*15190*/  LDG.E R7, desc[UR54][R2.64] ;  /* 0x0000003602077981 */ /* 0x0000a2000c1e1900 */
[----:B------:R-:W-:Y:S02]  /*151a0*/  IMAD R16, R14, R4, R5 ;  /* 0x000000040e107224 */ /* 0x000fe400078e0205 */
[----:B0-----:R-:W-:Y:S02]  /*151b0*/  IMAD.MOV.U32 R2, RZ, RZ, RZ ;  /* 0x000000ffff027224 */ /* 0x001fe400078e00ff */
[----:B--23--:R-:W-:-:S05]  /*151c0*/  IMAD R6, R17, R7, RZ ;  /* 0x0000000711067224 */ /* 0x00cfca00078e02ff */
[----:B------:R-:W-:-:S04]  /*151d0*/  IABS R8, R6 ;  /* 0x0000000600087213 */ /* 0x000fc80000000000 */
[----:B------:R-:W0:Y:S08]  /*151e0*/  I2F.RP R9, R8 ;  /* 0x0000000800097306 */ /* 0x000e300000209400 */
[----:B0-----:R-:W0:Y:S02]  /*151f0*/  MUFU.RCP R9, R9 ;  /* 0x0000000900097308 */ /* 0x001e240000001000 */
[----:B0-----:R-:W-:-:S06]  /*15200*/  VIADD R10, R9, 0xffffffe ;  /* 0x0ffffffe090a7836 */ /* 0x001fcc0000000000 */
[----:B------:R-:W0:Y:S02]  /*15210*/  F2I.FTZ.U32.TRUNC.NTZ R3, R10 ;  /* 0x0000000a00037305 */ /* 0x000e24000021f000 */
[----:B0-----:R-:W-:-:S04]  /*15220*/  IMAD.MOV R11, RZ, RZ, -R3 ;  /* 0x000000ffff0b7224 */ /* 0x001fc800078e0a03 */
[----:B------:R-:W-:-:S04]  /*15230*/  IMAD R5, R11, R8, RZ ;  /* 0x000000080b057224 */ /* 0x000fc800078e02ff */
[----:B------:R-:W-:-:S04]  /*15240*/  IMAD.HI.U32 R2, R3, R5, R2 ;  /* 0x0000000503027227 */ /* 0x000fc800078e0002 */
[----:B------:R-:W-:Y:S01]  /*15250*/  IMAD.IADD R5, R0, 0x1, -R16 ;  /* 0x0000000100057824 */ /* 0x000fe200078e0a10 */
[----:B------:R-:W-:-:S04]  /*15260*/  IABS R0, R6 ;  /* 0x0000000600007213 */ /* 0x000fc80000000000 */
[----:B------:R-:W-:Y:S01]  /*15270*/  IABS R3, R5 ;  /* 0x0000000500037213 */ /* 0x000fe20000000000 */
[----:B------:R-:W-:-:S04]  /*15280*/  IMAD.MOV R0, RZ, RZ, -R0 ;  /* 0x000000ffff007224 */ /* 0x000fc800078e0a00 */
        /* <DEDUP_REMOVED lines=12> */
[----:B------:R-:W-:Y:S02]  /*15350*/  IMAD R0, R7, R2, RZ ;  /* 0x0000000207007224 */ /* 0x000fe400078e02ff */
[----:B------:R-:W-:Y:S02]  /*15360*/  IMAD.MOV R2, RZ, RZ, -R2 ;  /* 0x000000ffff027224 */ /* 0x000fe400078e0a02 */
[----:B------:R-:W-:Y:S02]  /*15370*/  IMAD.MOV R3, RZ, RZ, -R0 ;  /* 0x000000ffff037224 */ /* 0x000fe400078e0a00 */
[----:B------:R-:W-:-:S03]  /*15380*/  IMAD R5, R6, R2, R5 ;  /* 0x0000000206057224 */ /* 0x000fc600078e0205 */
[----:B------:R-:W-:-:S04]  /*15390*/  VIADDMNMX R4, R3, R4, R7, PT ;  /* 0x0000000403047246 */ /* 0x000fc80003800107 */
[-C--:B------:R-:W-:Y:S02]  /*153a0*/  IABS R7, R4.reuse ;  /* 0x0000000400077213 */ /* 0x080fe40000000000 */
[----:B------:R-:W-:Y:S02]  /*153b0*/  IABS R6, R4 ;  /* 0x0000000400067213 */ /* 0x000fe40000000000 */
[----:B------:R-:W0:Y:S03]  /*153c0*/  I2F.RP R8, R7 ;  /* 0x0000000700087306 */ /* 0x000e260000209400 */
[----:B------:R-:W-:-:S05]  /*153d0*/  IMAD.MOV R6, RZ, RZ, -R6 ;  /* 0x000000ffff067224 */ /* 0x000fca00078e0a06 */
[----:B0-----:R-:W0:Y:S02]  /*153e0*/  MUFU.RCP R8, R8 ;  /* 0x0000000800087308 */ /* 0x001e240000001000 */
[----:B0-----:R-:W-:-:S06]  /*153f0*/  IADD3 R3, R8, 0xffffffe, RZ ;  /* 0x0ffffffe08037810 */ /* 0x001fcc0007ffe0ff */
[----:B------:R-:W0:Y:S02]  /*15400*/  F2I.FTZ.U32.TRUNC.NTZ R3, R3 ;  /* 0x0000000300037305 */ /* 0x000e24000021f000 */
[----:B0-----:R-:W-:-:S04]  /*15410*/  IMAD.MOV R2, RZ, RZ, -R3 ;  /* 0x000000ffff027224 */ /* 0x001fc800078e0a03 */
[----:B------:R-:W-:Y:S02]  /*15420*/  IMAD R9, R2, R7, RZ ;  /* 0x0000000702097224 */ /* 0x000fe400078e02ff */
[----:B------:R-:W-:-:S04]  /*15430*/  IMAD.MOV.U32 R2, RZ, RZ, RZ ;  /* 0x000000ffff027224 */ /* 0x000fc800078e00ff */
[----:B------:R-:W-:Y:S01]  /*15440*/  IMAD.HI.U32 R2, R3, R9, R2 ;  /* 0x0000000903027227 */ /* 0x000fe200078e0002 */
[----:B------:R-:W-:Y:S02]  /*15450*/  IABS R9, R5 ;  /* 0x0000000500097213 */ /* 0x000fe40000000000 */
[C---:B------:R-:W-:Y:S01]  /*15460*/  LOP3.LUT R3, R5.reuse, R4, RZ, 0x3c, !PT ;  /* 0x0000000405037212 */ /* 0x040fe200078e3cff */
[----:B------:R-:W-:Y:S02]  /*15470*/  IMAD.IADD R5, R5, 0x1, R0 ;  /* 0x0000000105057824 */ /* 0x000fe400078e0200 */
[----:B------:R-:W-:Y:S01]  /*15480*/  IMAD.HI.U32 R2, R2, R9, RZ ;  /* 0x0000000902027227 */ /* 0x000fe200078e00ff */
[----:B------:R-:W-:-:S03]  /*15490*/  ISETP.GE.AND P2, PT, R3, RZ, PT ;  /* 0x000000ff0300720c */ /* 0x000fc60003f46270 */
[----:B------:R-:W-:-:S05]  /*154a0*/  IMAD R6, R2, R6, R9 ;  /* 0x0000000602067224 */ /* 0x000fca00078e0209 */
[----:B------:R-:W-:-:S13]  /*154b0*/  ISETP.GT.U32.AND P1, PT, R7, R6, PT ;  /* 0x000000060700720c */ /* 0x000fda0003f24070 */
[----:B------:R-:W-:Y:S02]  /*154c0*/  @!P1 IMAD.IADD R6, R6, 0x1, -R7 ;  /* 0x0000000106069824 */ /* 0x000fe400078e0a07 */
[----:B------:R-:W-:Y:S01]  /*154d0*/  @!P1 VIADD R2, R2, 0x1 ;  /* 0x0000000102029836 */ /* 0x000fe20000000000 */
[----:B------:R-:W-:Y:S02]  /*154e0*/  ISETP.NE.AND P1, PT, R4, RZ, PT ;  /* 0x000000ff0400720c */ /* 0x000fe40003f25270 */
[----:B------:R-:W-:-:S13]  /*154f0*/  ISETP.GE.U32.AND P0, PT, R6, R7, PT ;  /* 0x000000070600720c */ /* 0x000fda0003f06070 */
[----:B------:R-:W-:-:S04]  /*15500*/  @P0 VIADD R2, R2, 0x1 ;  /* 0x0000000102020836 */ /* 0x000fc80000000000 */
[----:B------:R-:W-:Y:S01]  /*15510*/  @!P2 IMAD.MOV R2, RZ, RZ, -R2 ;  /* 0x000000ffff02a224 */ /* 0x000fe200078e0a02 */
[----:B------:R-:W-:Y:S01]  /*15520*/  @!P1 LOP3.LUT R2, RZ, R4, RZ, 0x33, !PT ;  /* 0x00000004ff029212 */ /* 0x000fe200078e33ff */
[----:B------:R-:W-:-:S04]  /*15530*/  IMAD.MOV R4, RZ, RZ, -R4 ;  /* 0x000000ffff047224 */ /* 0x000fc800078e0a04 */
[----:B------:R-:W-:Y:S01]  /*15540*/  IMAD R18, R2, R4, R5 ;  /* 0x0000000402127224 */ /* 0x000fe200078e0205 */
[----:B------:R-:W-:-:S05]  /*15550*/  LOP3.LUT R2, RZ, R2, RZ, 0x33, !PT ;  /* 0x00000002ff027212 */ /* 0x000fca00078e33ff */
[----:B------:R-:W-:Y:S01]  /*15560*/  IMAD.IADD R17, R17, 0x1, R2 ;  /* 0x0000000111117824 */ /* 0x000fe200078e0202 */
[----:B------:R-:W-:Y:S06]  /*15570*/  BRA `(.L_x_2370) ;  /* 0x00000000001c7947 */ /* 0x000fec0003800000 */
.L_x_2362:
[----:B------:R-:W-:Y:S01]  /*15580*/  UMOV UR4, URZ ;  /* 0x0000003f00047c82 */ /* 0x000fe20008000000 */
[----:B------:R-:W-:Y:S01]  /*15590*/  UMOV UR5, URZ ;  /* 0x0000003f00057c82 */ /* 0x000fe20008000000 */
[----:B------:R-:W-:Y:S01]  /*155a0*/  ULDC UR6, c[0x0][0xc3c] ;  /* 0x00030f0000067ab9 */ /* 0x000fe20000000800 */
[----:B------:R-:W-:Y:S02]  /*155b0*/  IMAD.MOV.U32 R16, RZ, RZ, R0 ;  /* 0x000000ffff107224 */ /* 0x000fe400078e0000 */
[----:B------:R-:W-:Y:S02]  /*155c0*/  IMAD.U32 R17, RZ, RZ, UR4 ;  /* 0x00000004ff117e24 */ /* 0x000fe4000f8e00ff */
[----:B------:R-:W-:Y:S02]  /*155d0*/  IMAD.U32 R18, RZ, RZ, UR5 ;  /* 0x00000005ff127e24 */ /* 0x000fe4000f8e00ff */
[----:B------:R-:W-:-:S07]  /*155e0*/  IMAD.U32 R19, RZ, RZ, UR6 ;  /* 0x00000006ff137e24 */ /* 0x000fce000f8e00ff */
.L_x_2370:
        /* <DEDUP_REMOVED lines=10> */
.L_x_2359:
[----:B------:R-:W-:Y:S02]  /*15690*/  ULDC UR4, c[0x0][0xc3c] ;  /* 0x00030f0000047ab9 */ /* 0x000fe40000000800 */
[----:B0-----:R-:W-:-:S13]  /*156a0*/  ISETP.GE.AND P0, PT, R19, UR4, PT ;  /* 0x0000000413007c0c */ /* 0x001fda000bf06270 */
[----:B------:R-:W-:Y:S05]  /*156b0*/  @!P0 BRA `(.L_x_2371) ;  /* 0xffffffb400448947 */ /* 0x000fea000383ffff */
[----:B------:R-:W-:Y:S05]  /*156c0*/  BSYNC B8 ;  /* 0x0000000000087941 */ /* 0x000fea0003800000 */
.L_x_2302:
[----:B------:R-:W5:Y:S01]  /*156d0*/  LDL.LU R0, [R1+0x10] ;  /* 0x0000100001007983 */ /* 0x000f620000300800 */
[----:B------:R-:W-:Y:S01]  /*156e0*/  BSSY B0, `(.L_x_2372) ;  /* 0x000000b000007945 */ /* 0x000fe20003800000 */
[----:B------:R-:W1:Y:S01]  /*156f0*/  S2R R5, SR_CgaCtaId ;  /* 0x0000000000057919 */ /* 0x000e620000008800 */
[----:B-----5:R-:W-:-:S05]  /*15700*/  VIADD R0, R0, 0x1 ;  /* 0x0000000100007836 */ /* 0x020fca0000000000 */
[----:B0-----:R-:W-:-:S04]  /*15710*/  LEA.HI R2, R0, R0, RZ, 0x1 ;  /* 0x0000000000027211 */ /* 0x001fc800078f08ff */
[----:B------:R-:W-:Y:S02]  /*15720*/  LOP3.LUT R3, R2, 0xfffffffe, RZ, 0xc0, !PT ;  /* 0xfffffffe02037812 */ /* 0x000fe400078ec0ff */
[----:B------:R-:W-:-:S03]  /*15730*/  MOV R2, 0x400 ;  /* 0x0000040000027802 */ /* 0x000fc60000000f00 */
[----:B------:R-:W-:Y:S01]  /*15740*/  IMAD.IADD R0, R0, 0x1, -R3 ;  /* 0x0000000100007824 */ /* 0x000fe200078e0a03 */
[----:B-1----:R-:W-:-:S04]  /*15750*/  LEA R5, R5, R2, 0x18 ;  /* 0x0000000205057211 */ /* 0x002fc800078ec0ff */
[----:B------:R-:W-:-:S04]  /*15760*/  SHF.L.U32 R0, R0, 0x1f, RZ ;  /* 0x0000001f00007819 */ /* 0x000fc800000006ff */
[----:B------:R-:W0:Y:S02]  /*15770*/  SYNCS.PHASECHK.TRANS64.TRYWAIT P0, [R5+URZ+0x28c20], R0 ;  /* 0x028c2000050075a7 */ /* 0x000e24000800017f */
[----:B0-----:R-:W-:Y:S05]  /*15780*/  @!P0 BRA `(.L_x_2373) ;  /* 0x0000003000508947 */ /* 0x001fea0003800000 */
.L_x_2468:
[----:B------:R-:W-:Y:S05]  /*15790*/  BSYNC B0 ;  /* 0x0000000000007941 */ /* 0x000fea0003800000 */
.L_x_2372:
[----:B------:R-:W-:-:S03]  /*157a0*/  UMOV UR4, 0xffffffff ;  /* 0xffffffff00047882 */ /* 0x000fc60000000000 */
[----:B------:R-:W-:Y:S05]  /*157b0*/  BRA.DIV UR4, `(.L_x_2374) ;  /* 0x0000003204587947 */ /* 0x000fea000b800000 */
[----:B0-----:R-:W0:Y:S02]  /*157c0*/  S2R R0, SR_TID.X ;  /* 0x0000000000007919 */ /* 0x001e240000002100 */
[----:B0-----:R-:W-:-:S04]  /*157d0*/  SHF.R.U32.HI R0, RZ, 0x5, R0 ;  /* 0x00000005ff007819 */ /* 0x001fc80000011600 */
[----:B------:R-:W-:-:S05]  /*157e0*/  LOP3.LUT R0, R0, 0x3, RZ, 0xc0, !PT ;  /* 0x0000000300007812 */ /* 0x000fca00078ec0ff */
[----:B------:R0:W1:Y:S02]  /*157f0*/  SHFL.IDX PT, R14, R0, RZ, 0x1f ;  /* 0x00001fff000e7589 */ /* 0x00006400000e0000 */
.L_x_2471:
[----:B-1----:R-:W-:Y:S01]  /*15800*/  ISETP.NE.AND P0, PT, R14, RZ, PT ;  /* 0x000000ff0e00720c */ /* 0x002fe20003f05270 */
[----:B------:R-:W-:-:S12]  /*15810*/  BSSY B0, `(.L_x_2375) ;  /* 0x0000024000007945 */ /* 0x000fd80003800000 */
[----:B------:R-:W-:Y:S05]  /*15820*/  @P0 BRA `(.L_x_2376) ;  /* 0x0000000000880947 */ /* 0x000fea0003800000 */
[----:B------:R-:W-:-:S03]  /*15830*/  UMOV UR4, 0xffffffff ;  /* 0xffffffff00047882 */ /* 0x000fc60000000000 */
[----:B------:R-:W-:Y:S05]  /*15840*/  BRA.DIV UR4, `(.L_x_2377) ;  /* 0x0000003204687947 */ /* 0x000fea000b800000 */
[----:B------:R-:W-:-:S13]  /*15850*/  ELECT P6, URZ, PT ;  /* 0x00000000003f782f */ /* 0x000fda00038c0000 */
.L_x_2474:
[----:B------:R-:W-:Y:S05]  /*15860*/  @!P6 BRA `(.L_x_2376) ;  /* 0x000000000078e947 */ /* 0x000fea0003800000 */
[----:B------:R-:W-:-:S06]  /*15870*/  ULOP3.LUT UR4, UR39, 0x2, URZ, 0xfc, !UPT ;  /* 0x0000000227047892 */ /* 0x000fcc000f8efc3f */
[----:B0-----:R-:W-:-:S05]  /*15880*/  IMAD.U32 R0, RZ, RZ, UR4 ;  /* 0x00000004ff007e24 */ /* 0x001fca000f8e00ff */
[----:B------:R-:W-:-:S13]  /*15890*/  ISETP.NE.AND P0, PT, R0, 0x3, PT ;  /* 0x000000030000780c */ /* 0x000fda0003f05270 */
[----:B------:R-:W-:Y:S05]  /*158a0*/  @!P0 BRA `(.L_x_2378) ;  /* 0x0000000000048947 */ /* 0x000fea0003800000 */
[----:B------:R-:W-:Y:S01]  /*158b0*/  BPT.TRAP 0x1 ;  /* 0x000000040000795c */ /* 0x000fe20000300000 */
.L_x_2378:
[C---:B------:R-:W-:Y:S01]  /*158c0*/  IMAD R3, R24.reuse, 0x8, R5 ;  /* 0x0000000818037824 */ /* 0x040fe200078e0205 */
[----:B------:R-:W-:Y:S01]  /*158d0*/  SHF.L.U32 R2, R25, 0x1f, RZ ;  /* 0x0000001f19027819 */ /* 0x000fe200000006ff */
[----:B------:R-:W-:-:S03]  /*158e0*/  VIADD R24, R24, 0x1 ;  /* 0x0000000118187836 */ /* 0x000fc60000000000 */
[----:B------:R-:W0:Y:S02]  /*158f0*/  SYNCS.PHASECHK.TRANS64.TRYWAIT P1, [R3+URZ+0x28c40], R2 ;  /* 0x028c4002030075a7 */ /* 0x000e24000802017f */
[----:B------:R-:W-:-:S04]  /*15900*/  ISETP.NE.AND P2, PT, R24, 0x2, PT ;  /* 0x000000021800780c */ /* 0x000fc80003f45270 */
[----:B------:R-:W-:Y:S01]  /*15910*/  SEL R0, RZ, 0x1, P2 ;  /* 0x00000001ff007807 */ /* 0x000fe20001000000 */
[----:B0-----:R-:W-:Y:S08]  /*15920*/  @!P1 BRA `(.L_x_2379) ;  /* 0x0000003000509947 */ /* 0x001ff00003800000 */
.L_x_2475:
[----:B------:R-:W-:Y:S02]  /*15930*/  SEL R24, R24, RZ, P2 ;  /* 0x000000ff18187207 */ /* 0x000fe40001000000 */
[----:B------:R-:W-:Y:S01]  /*15940*/  LOP3.LUT R0, R25, R0, RZ, 0x3c, !PT ;  /* 0x0000000019007212 */ /* 0x000fe200078e3cff */
[----:B------:R-:W-:Y:S06]  /*15950*/  @!P0 BRA `(.L_x_2380) ;  /* 0x0000000000048947 */ /* 0x000fec0003800000 */
[----:B------:R-:W-:Y:S01]  /*15960*/  BPT.TRAP 0x1 ;  /* 0x000000040000795c */ /* 0x000fe20000300000 */
.L_x_2380:
[----:B------:R-:W-:Y:S01]  /*15970*/  IMAD R5, R24, 0x8, R5 ;  /* 0x0000000818057824 */ /* 0x000fe200078e0205 */
[----:B------:R-:W-:-:S04]  /*15980*/  SHF.L.U32 R0, R0, 0x1f, RZ ;  /* 0x0000001f00007819 */ /* 0x000fc800000006ff */
[----:B------:R-:W1:Y:S02]  /*15990*/  SYNCS.PHASECHK.TRANS64.TRYWAIT P1, [R5+URZ+0x28c40], R0 ;  /* 0x028c4000050075a7 */ /* 0x000e64000802017f */
[----:B-1----:R-:W-:Y:S05]  /*159a0*/  @!P1 BRA `(.L_x_2381) ;  /* 0x0000003000449947 */ /* 0x002fea0003800000 */
.L_x_2476:
[----:B------:R-:W-:Y:S05]  /*159b0*/  @!P0 BRA `(.L_x_2382) ;  /* 0x0000000000048947 */ /* 0x000fea0003800000 */
[----:B------:R-:W-:Y:S01]  /*159c0*/  BPT.TRAP 0x1 ;  /* 0x000000040000795c */ /* 0x000fe20000300000 */
.L_x_2382:
[----:B------:R-:W5:Y:S02]  /*159d0*/  SYNCS.PHASECHK.TRANS64.TRYWAIT P1, [R3+URZ+0x28c60], R2 ;  /* 0x028c6002030075a7 */ /* 0x000f64000802017f */
[----:B-----5:R-:W-:Y:S05]  /*159e0*/  @!P1 BRA `(.L_x_2383) ;  /* 0x0000003000489947 */ /* 0x020fea0003800000 */
.L_x_2477:
[----:B------:R-:W-:Y:S05]  /*159f0*/  @!P0 BRA `(.L_x_2384) ;  /* 0x0000000000048947 */ /* 0x000fea0003800000 */
[----:B------:R-:W-:Y:S01]  /*15a00*/  BPT.TRAP 0x1 ;  /* 0x000000040000795c */ /* 0x000fe20000300000 */
.L_x_2384:
[----:B------:R0:W0:Y:S02]  /*15a10*/  SYNCS.PHASECHK.TRANS64.TRYWAIT P0, [R5+URZ+0x28c60], R0 ;  /* 0x028c6000050075a7 */ /* 0x000024000800017f */
[----:B0-----:R-:W-:Y:S05]  /*15a20*/  @!P0 NANOSLEEP.SYNCS 0x989680 ;  /* 0x009896800000895d */ /* 0x001fea0003900000 */
[----:B------:R-:W0:Y:S02]  /*15a30*/  @!P0 SYNCS.PHASECHK.TRANS64 P0, [R5+URZ+0x28c60], R0 ;  /* 0x028c6000050085a7 */ /* 0x000e24000800007f */
[----:B0-----:R-:W-:Y:S05]  /*15a40*/  @!P0 BRA `(.L_x_2384) ;  /* 0xfffffffc00f08947 */ /* 0x001fea000383ffff */
.L_x_2376:
[----:B------:R-:W-:Y:S05]  /*15a50*/  BSYNC B0 ;  /* 0x0000000000007941 */ /* 0x000fea0003800000 */
.L_x_2375:
[----:B------:R-:W-:Y:S05]  /*15a60*/  EXIT ;  /* 0x000000000000794d */ /* 0x000fea0003800000 */
.L_x_2187:
[----:B0-----:R-:W-:-:S04]  /*15a70*/  IMAD.U32 R6, RZ, RZ, UR21 ;  /* 0x00000015ff067e24 */ /* 0x001fc8000f8e00ff */
[----:B------:R0:W1:Y:S03]  /*15a80*/  SYNCS.PHASECHK.TRANS64.TRYWAIT P1, [R6+URZ+0x28c50], R3 ;  /* 0x028c5003060075a7 */ /* 0x000066000802017f */
[----:B-1----:R-:W-:Y:S05]  /*15a90*/  @!P1 NANOSLEEP.SYNCS 0x989680 ;  /* 0x009896800000995d */ /* 0x002fea0003900000 */
[----:B------:R-:W1:Y:S02]  /*15aa0*/  @!P1 SYNCS.PHASECHK.TRANS64 P1, [R6+URZ+0x28c50], R3 ;  /* 0x028c5003060095a7 */ /* 0x000e64000802007f */
[----:B-1----:R-:W-:Y:S05]  /*15ab0*/  @!P1 BRA `(.L_x_2187) ;  /* 0xfffffffc00ec9947 */ /* 0x002fea000383ffff */
[----:B------:R-:W-:Y:S05]  /*15ac0*/  BRA `(.L_x_2385) ;  /* 0xfffffec000c87947 */ /* 0x000fea000383ffff */
.L_x_2193:
[----:B-1----:R-:W-:-:S04]  /*15ad0*/  IMAD.U32 R5, RZ, RZ, UR21 ;  /* 0x00000015ff057e24 */ /* 0x002fc8000f8e00ff */
[----:B------:R1:W2:Y:S03]  /*15ae0*/  SYNCS.PHASECHK.TRANS64.TRYWAIT P1, [R5+URZ+0x28c50], R4 ;  /* 0x028c5004050075a7 */ /* 0x0002a6000802017f */
[----:B--2---:R-:W-:Y:S05]  /*15af0*/  @!P1 NANOSLEEP.SYNCS 0x989680 ;  /* 0x009896800000995d */ /* 0x004fea0003900000 */
[----:B------:R-:W2:Y:S02]  /*15b00*/  @!P1 SYNCS.PHASECHK.TRANS64 P1, [R5+URZ+0x28c50], R4 ;  /* 0x028c5004050095a7 */ /* 0x000ea4000802007f */
[----:B--2---:R-:W-:Y:S05]  /*15b10*/  @!P1 BRA `(.L_x_2193) ;  /* 0xfffffffc00ec9947 */ /* 0x004fea000383ffff */
[----:B------:R-:W-:Y:S05]  /*15b20*/  BRA `(.L_x_2192) ;  /* 0xfffffecc00c07947 */ /* 0x000fea000383ffff */
.L_x_2203:
[----:B0-----:R-:W-:-:S04]  /*15b30*/  IMAD.U32 R3, RZ, RZ, UR41 ;  /* 0x00000029ff037e24 */ /* 0x001fc8000f8e00ff */
[----:B------:R0:W1:Y:S03]  /*15b40*/  SYNCS.PHASECHK.TRANS64.TRYWAIT P1, [R3+URZ+0x28c00], R0 ;  /* 0x028c0000030075a7 */ /* 0x000066000802017f */
[----:B-1----:R-:W-:Y:S05]  /*15b50*/  @!P1 NANOSLEEP.SYNCS 0x989680 ;  /* 0x009896800000995d */ /* 0x002fea0003900000 */
[----:B------:R-:W1:Y:S02]  /*15b60*/  @!P1 SYNCS.PHASECHK.TRANS64 P1, [R3+URZ+0x28c00], R0 ;  /* 0x028c0000030095a7 */ /* 0x000e64000802007f */
[----:B-1----:R-:W-:Y:S05]  /*15b70*/  @!P1 BRA `(.L_x_2203) ;  /* 0xfffffffc00ec9947 */ /* 0x002fea000383ffff */
[----:B------:R-:W-:Y:S05]  /*15b80*/  BRA `(.L_x_2386) ;  /* 0xfffffee400347947 */ /* 0x000fea000383ffff */
.L_x_2207:
[----:B--2---:R2:W3:Y:S02]  /*15b90*/  SYNCS.PHASECHK.TRANS64.TRYWAIT P1, [R7+URZ+0x28c30], R8 ;  /* 0x028c3008070075a7 */ /* 0x0044e4000802017f */
[----:B---3--:R-:W-:Y:S05]  /*15ba0*/  @!P1 NANOSLEEP.SYNCS 0x989680 ;  /* 0x009896800000995d */ /* 0x008fea0003900000 */
[----:B------:R-:W3:Y:S02]  /*15bb0*/  @!P1 SYNCS.PHASECHK.TRANS64 P1, [R7+URZ+0x28c30], R8 ;  /* 0x028c3008070095a7 */ /* 0x000ee4000802007f */
[----:B---3--:R-:W-:Y:S05]  /*15bc0*/  @!P1 BRA `(.L_x_2207) ;  /* 0xfffffffc00f09947 */ /* 0x008fea000383ffff */
[----:B------:R-:W-:Y:S05]  /*15bd0*/  BRA `(.L_x_2206) ;  /* 0xfffffee400507947 */ /* 0x000fea000383ffff */
.L_x_2220:
[----:B----4-:R4:W0:Y:S02]  /*15be0*/  SYNCS.PHASECHK.TRANS64.TRYWAIT P1, [R7+URZ+0x28c50], R8 ;  /* 0x028c5008070075a7 */ /* 0x010824000802017f */
[----:B0-----:R-:W-:Y:S05]  /*15bf0*/  @!P1 NANOSLEEP.SYNCS 0x989680 ;  /* 0x009896800000995d */ /* 0x001fea0003900000 */
[----:B------:R-:W0:Y:S02]  /*15c00*/  @!P1 SYNCS.PHASECHK.TRANS64 P1, [R7+URZ+0x28c50], R8 ;  /* 0x028c5008070095a7 */ /* 0x000e24000802007f */
[----:B0-----:R-:W-:Y:S05]  /*15c10*/  @!P1 BRA `(.L_x_2220) ;  /* 0xfffffffc00f09947 */ /* 0x001fea000383ffff */
[----:B------:R-:W-:Y:S05]  /*15c20*/  BRA `(.L_x_2219) ;  /* 0xfffffefc00ec7947 */ /* 0x000fea000383ffff */
.L_x_2229:
[----:B--2---:R-:W-:-:S04]  /*15c30*/  IMAD.U32 R5, RZ, RZ, UR21 ;  /* 0x00000015ff057e24 */ /* 0x004fc8000f8e00ff */
[----:B------:R2:W3:Y:S03]  /*15c40*/  SYNCS.PHASECHK.TRANS64.TRYWAIT P1, [R5+URZ+0x28c30], R8 ;  /* 0x028c3008050075a7 */ /* 0x0004e6000802017f */
[----:B---3--:R-:W-:Y:S05]  /*15c50*/  @!P1 NANOSLEEP.SYNCS 0x989680 ;  /* 0x009896800000995d */ /* 0x008fea0003900000 */
[----:B------:R-:W3:Y:S02]  /*15c60*/  @!P1 SYNCS.PHASECHK.TRANS64 P1, [R5+URZ+0x28c30], R8 ;  /* 0x028c3008050095a7 */ /* 0x000ee4000802007f */
[----:B---3--:R-:W-:Y:S05]  /*15c70*/  @!P1 BRA `(.L_x_2229) ;  /* 0xfffffffc00ec9947 */ /* 0x008fea000383ffff */
[----:B------:R-:W-:Y:S05]  /*15c80*/  BRA `(.L_x_2228) ;  /* 0xffffff0400607947 */ /* 0x000fea000383ffff */
.L_x_2242:
[----:B--2---:R-:W-:-:S04]  /*15c90*/  IMAD.U32 R7, RZ, RZ, UR21 ;  /* 0x00000015ff077e24 */ /* 0x004fc8000f8e00ff */
[----:B------:R2:W3:Y:S03]  /*15ca0*/  SYNCS.PHASECHK.TRANS64.TRYWAIT P1, [R7+URZ+0x28c50], R8 ;  /* 0x028c5008070075a7 */ /* 0x0004e6000802017f */
[----:B---3--:R-:W-:Y:S05]  /*15cb0*/  @!P1 NANOSLEEP.SYNCS 0x989680 ;  /* 0x009896800000995d */ /* 0x008fea0003900000 */
[----:B------:R-:W3:Y:S02]  /*15cc0*/  @!P1 SYNCS.PHASECHK.TRANS64 P1, [R7+URZ+0x28c50], R8 ;  /* 0x028c5008070095a7 */ /* 0x000ee4000802007f */
[----:B---3--:R-:W-:Y:S05]  /*15cd0*/  @!P1 BRA `(.L_x_2242) ;  /* 0xfffffffc00ec9947 */ /* 0x008fea000383ffff */
[----:B------:R-:W-:Y:S05]  /*15ce0*/  BRA `(.L_x_2241) ;  /* 0xffffff2400447947 */ /* 0x000fea000383ffff */
.L_x_2252:
[----:B--2---:R-:W-:-:S04]  /*15cf0*/  IMAD.U32 R6, RZ, RZ, UR22 ;  /* 0x00000016ff067e24 */ /* 0x004fc8000f8e00ff */
[----:B------:R2:W3:Y:S03]  /*15d00*/  SYNCS.PHASECHK.TRANS64.TRYWAIT P2, [R6+URZ+0x28c30], R7 ;  /* 0x028c3007060075a7 */ /* 0x0004e6000804017f */
[----:B---3--:R-:W-:Y:S05]  /*15d10*/  @!P2 NANOSLEEP.SYNCS 0x989680 ;  /* 0x009896800000a95d */ /* 0x008fea0003900000 */
[----:B------:R-:W3:Y:S02]  /*15d20*/  @!P2 SYNCS.PHASECHK.TRANS64 P2, [R6+URZ+0x28c30], R7 ;  /* 0x028c30070600a5a7 */ /* 0x000ee4000804007f */
[----:B---3--:R-:W-:Y:S05]  /*15d30*/  @!P2 BRA `(.L_x_2252) ;  /* 0xfffffffc00eca947 */ /* 0x008fea000383ffff */
[----:B------:R-:W-:Y:S05]  /*15d40*/  BRA `(.L_x_2251) ;  /* 0xffffff2800cc7947 */ /* 0x000fea000383ffff */
.L_x_2257:
[----:B--2---:R-:W-:-:S04]  /*15d50*/  IMAD.U32 R8, RZ, RZ, UR22 ;  /* 0x00000016ff087e24 */ /* 0x004fc8000f8e00ff */
[----:B------:R2:W4:Y:S03]  /*15d60*/  SYNCS.PHASECHK.TRANS64.TRYWAIT P2, [R8+URZ+0x28c50], R7 ;  /* 0x028c5007080075a7 */ /* 0x000526000804017f */
[----:B----4-:R-:W-:Y:S05]  /*15d70*/  @!P2 NANOSLEEP.SYNCS 0x989680 ;  /* 0x009896800000a95d */ /* 0x010fea0003900000 */
[----:B------:R-:W4:Y:S02]  /*15d80*/  @!P2 SYNCS.PHASECHK.TRANS64 P2, [R8+URZ+0x28c50], R7 ;  /* 0x028c50070800a5a7 */ /* 0x000f24000804007f */
[----:B----4-:R-:W-:Y:S05]  /*15d90*/  @!P2 BRA `(.L_x_2257) ;  /* 0xfffffffc00eca947 */ /* 0x010fea000383ffff */
[----:B------:R-:W-:Y:S05]  /*15da0*/  BRA `(.L_x_2256) ;  /* 0xffffff3c00f07947 */ /* 0x000fea000383ffff */
.L_x_2264:
[----:B--2---:R-:W-:-:S04]  /*15db0*/  IMAD.U32 R5, RZ, RZ, UR21 ;  /* 0x00000015ff057e24 */ /* 0x004fc8000f8e00ff */
[----:B------:R2:W3:Y:S03]  /*15dc0*/  SYNCS.PHASECHK.TRANS64.TRYWAIT P1, [R5+URZ+0x28c30], R8 ;  /* 0x028c3008050075a7 */ /* 0x0004e6000802017f */
[----:B---3--:R-:W-:Y:S05]  /*15dd0*/  @!P1 NANOSLEEP.SYNCS 0x989680 ;  /* 0x009896800000995d */ /* 0x008fea0003900000 */
[----:B------:R-:W3:Y:S02]  /*15de0*/  @!P1 SYNCS.PHASECHK.TRANS64 P1, [R5+URZ+0x28c30], R8 ;  /* 0x028c3008050095a7 */ /* 0x000ee4000802007f */
[----:B---3--:R-:W-:Y:S05]  /*15df0*/  @!P1 BRA `(.L_x_2264) ;  /* 0xfffffffc00ec9947 */ /* 0x008fea000383ffff */
[----:B------:R-:W-:Y:S05]  /*15e00*/  BRA `(.L_x_2263) ;  /* 0xffffff4000e07947 */ /* 0x000fea000383ffff */
.L_x_2277:
[----:B--2---:R-:W-:-:S04]  /*15e10*/  IMAD.U32 R7, RZ, RZ, UR21 ;  /* 0x00000015ff077e24 */ /* 0x004fc8000f8e00ff */
[----:B------:R2:W3:Y:S03]  /*15e20*/  SYNCS.PHASECHK.TRANS64.TRYWAIT P1, [R7+URZ+0x28c50], R8 ;  /* 0x028c5008070075a7 */ /* 0x0004e6000802017f */
[----:B---3--:R-:W-:Y:S05]  /*15e30*/  @!P1 NANOSLEEP.SYNCS 0x989680 ;  /* 0x009896800000995d */ /* 0x008fea0003900000 */
[----:B------:R-:W3:Y:S02]  /*15e40*/  @!P1 SYNCS.PHASECHK.TRANS64 P1, [R7+URZ+0x28c50], R8 ;  /* 0x028c5008070095a7 */ /* 0x000ee4000802007f */
[----:B---3--:R-:W-:Y:S05]  /*15e50*/  @!P1 BRA `(.L_x_2277) ;  /* 0xfffffffc00ec9947 */ /* 0x008fea000383ffff */
[----:B------:R-:W-:Y:S05]  /*15e60*/  BRA `(.L_x_2276) ;  /* 0xffffff6000c47947 */ /* 0x000fea000383ffff */
.L_x_2322:
[----:B------:R-:W0:Y:S01]  /*15e70*/  S2R R21, SR_TID.X ;  /* 0x0000000000157919 */ /* 0x000e220000002100 */
[----:B------:R-:W-:Y:S01]  /*15e80*/  BSSY B0, `(.L_x_2387) ;  /* 0x000000a000007945 */ /* 0x000fe20003800000 */
[----:B------:R-:W-:Y:S02]  /*15e90*/  IMAD.MOV.U32 R12, RZ, RZ, RZ ;  /* 0x000000ffff0c7224 */ /* 0x000fe400078e00ff */
[----:B------:R-:W-:Y:S02]  /*15ea0*/  IMAD.MOV.U32 R11, RZ, RZ, 0x1f ;  /* 0x0000001fff0b7424 */ /* 0x000fe400078e00ff */
[----:B------:R-:W-:Y:S01]  /*15eb0*/  IMAD.MOV.U32 R15, RZ, RZ, -0x1 ;  /* 0xffffffffff0f7424 */ /* 0x000fe200078e00ff */
[----:B0-----:R-:W-:-:S04]  /*15ec0*/  SHF.R.U32.HI R21, RZ, 0x5, R21 ;  /* 0x00000005ff157819 */ /* 0x001fc80000011615 */
[----:B------:R-:W-:-:S04]  /*15ed0*/  LOP3.LUT R21, R21, 0x3, RZ, 0xc0, !PT ;  /* 0x0000000315157812 */ /* 0x000fc800078ec0ff */
[----:B------:R-:W-:-:S07]  /*15ee0*/  MOV R13, R21 ;  /* 0x00000015000d7202 */ /* 0x000fce0000000f00 */
[----:B-----5:R-:W-:Y:S05]  /*15ef0*/  WARPSYNC.COLLECTIVE R15, `(.L_x_2388) ;  /* 0x000000000f087348 */ /* 0x020fea0003c00000 */
[----:B------:R0:W1:Y:S02]  /*15f00*/  SHFL.IDX P6, R14, R13, R12, R11 ;  /* 0x0000000c0d0e7389 */ /* 0x00006400000c000b */
[----:B01---5:R-:W-:Y:S01]  /*15f10*/  ENDCOLLECTIVE ;  /* 0x000000000000791b */ /* 0x023fe20003800000 */
.L_x_2388:
[----:B------:R-:W-:Y:S05]  /*15f20*/  BSYNC B0 ;  /* 0x0000000000007941 */ /* 0x000fea0003800000 */
.L_x_2387:
[----:B------:R-:W-:Y:S05]  /*15f30*/  BRA `(.L_x_2389) ;  /* 0xffffffbc00607947 */ /* 0x000fea000383ffff */
.L_x_2325:
[----:B0-----:R0:W1:Y:S02]  /*15f40*/  SYNCS.PHASECHK.TRANS64.TRYWAIT P0, [R27+URZ+0x28c40], R0 ;  /* 0x028c40001b0075a7 */ /* 0x001064000800017f */
[----:B-1----:R-:W-:Y:S05]  /*15f50*/  @!P0 NANOSLEEP.SYNCS 0x989680 ;  /* 0x009896800000895d */ /* 0x002fea0003900000 */
[----:B------:R-:W1:Y:S02]  /*15f60*/  @!P0 SYNCS.PHASECHK.TRANS64 P0, [R27+URZ+0x28c40], R0 ;  /* 0x028c40001b0085a7 */ /* 0x000e64000800007f */
[----:B-1----:R-:W-:Y:S05]  /*15f70*/  @!P0 BRA `(.L_x_2325) ;  /* 0xfffffffc00f08947 */ /* 0x002fea000383ffff */
[----:B------:R-:W-:Y:S05]  /*15f80*/  BRA `(.L_x_2390) ;  /* 0xffffffc0003c7947 */ /* 0x000fea000383ffff */
.L_x_2326:
        /* <DEDUP_REMOVED lines=8> */
.L_x_2392:
[----:B------:R-:W-:Y:S05]  /*16010*/  BSYNC B0 ;  /* 0x0000000000007941 */ /* 0x000fea0003800000 */
.L_x_2391:
        /* <DEDUP_REMOVED lines=9> */
.L_x_2393:
[----:B------:R-:W-:Y:S02]  /*160b0*/  IMAD.MOV.U32 R13, RZ, RZ, R5 ;  /* 0x000000ffff0d7224 */ /* 0x000fe400078e0005 */
[----:B------:R-:W-:Y:S02]  /*160c0*/  IMAD.MOV.U32 R12, RZ, RZ, 0x1 ;  /* 0x00000001ff0c7424 */ /* 0x000fe400078e00ff */
[----:B------:R-:W-:-:S07]  /*160d0*/  IMAD.MOV.U32 R3, RZ, RZ, R14 ;  /* 0x000000ffff037224 */ /* 0x000fce00078e000e */
[----:B------:R-:W-:Y:S05]  /*160e0*/  WARPSYNC.COLLECTIVE R15, `(.L_x_2394) ;  /* 0x000000000f087348 */ /* 0x000fea0003c00000 */
[----:B------:R0:W1:Y:S02]  /*160f0*/  SHFL.IDX P6, R14, R13, R12, R11 ;  /* 0x0000000c0d0e7389 */ /* 0x00006400000c000b */
[----:B01----:R-:W-:Y:S01]  /*16100*/  ENDCOLLECTIVE ;  /* 0x000000000000791b */ /* 0x003fe20003800000 */
.L_x_2394:
        /* <DEDUP_REMOVED lines=15> */
.L_x_2395:
[----:B------:R-:W-:Y:S02]  /*16200*/  @P0 IMAD R6, R4, 0x2, R23 ;  /* 0x0000000204060824 */ /* 0x000fe400078e0217 */
[----:B------:R-:W-:Y:S02]  /*16210*/  IMAD.MOV.U32 R13, RZ, RZ, R5 ;  /* 0x000000ffff0d7224 */ /* 0x000fe400078e0005 */
[----:B------:R-:W-:Y:S02]  /*16220*/  IMAD.MOV.U32 R12, RZ, RZ, 0x2 ;  /* 0x00000002ff0c7424 */ /* 0x000fe400078e00ff */
[----:B------:R-:W-:-:S07]  /*16230*/  IMAD.MOV.U32 R3, RZ, RZ, R14 ;  /* 0x000000ffff037224 */ /* 0x000fce00078e000e */
[----:B------:R-:W-:Y:S05]  /*16240*/  WARPSYNC.COLLECTIVE R15, `(.L_x_2396) ;  /* 0x000000000f087348 */ /* 0x000fea0003c00000 */
[----:B------:R0:W1:Y:S02]  /*16250*/  SHFL.IDX P6, R14, R13, R12, R11 ;  /* 0x0000000c0d0e7389 */ /* 0x00006400000c000b */
[----:B01----:R-:W-:Y:S01]  /*16260*/  ENDCOLLECTIVE ;  /* 0x000000000000791b */ /* 0x003fe20003800000 */
.L_x_2396:
        /* <DEDUP_REMOVED lines=15> */
.L_x_2397:
[----:B------:R-:W-:Y:S02]  /*16360*/  @P0 IMAD R6, R4, 0x2, R23 ;  /* 0x0000000204060824 */ /* 0x000fe400078e0217 */
[----:B------:R-:W-:Y:S01]  /*16370*/  IMAD.MOV.U32 R13, RZ, RZ, R5 ;  /* 0x000000ffff0d7224 */ /* 0x000fe200078e0005 */
[----:B------:R-:W-:Y:S01]  /*16380*/  MOV R12, 0x3 ;  /* 0x00000003000c7802 */ /* 0x000fe20000000f00 */
[----:B------:R-:W-:-:S07]  /*16390*/  IMAD.MOV.U32 R3, RZ, RZ, R14 ;  /* 0x000000ffff037224 */ /* 0x000fce00078e000e */
[----:B------:R-:W-:Y:S05]  /*163a0*/  WARPSYNC.COLLECTIVE R15, `(.L_x_2398) ;  /* 0x000000000f087348 */ /* 0x000fea0003c00000 */
[----:B------:R0:W1:Y:S02]  /*163b0*/  SHFL.IDX P6, R14, R13, R12, R11 ;  /* 0x0000000c0d0e7389 */ /* 0x00006400000c000b */
[----:B01----:R-:W-:Y:S01]  /*163c0*/  ENDCOLLECTIVE ;  /* 0x000000000000791b */ /* 0x003fe20003800000 */
.L_x_2398:
        /* <DEDUP_REMOVED lines=10> */
.L_x_2399:
[----:B------:R-:W-:Y:S01]  /*16470*/  @!PT LDS RZ, [RZ] ;  /* 0x00000000fffff984 */ /* 0x000fe20000000800 */
[----:B------:R-:W-:Y:S01]  /*16480*/  @!PT LDS RZ, [RZ] ;  /* 0x00000000fffff984 */ /* 0x000fe20000000800 */
[----:B------:R-:W-:Y:S01]  /*16490*/  @!PT LDS RZ, [RZ] ;  /* 0x00000000fffff984 */ /* 0x000fe20000000800 */
[----:B------:R0:W-:Y:S01]  /*164a0*/  @P0 LDGSTS.E.BYPASS.LTC128B.128 [R6+0x23400], desc[UR54][R2.64], !P2 ;  /* 0x2340000002060fae */ /* 0x0001e2000d101d76 */
[----:B------:R-:W-:Y:S01]  /*164b0*/  IMAD.MOV.U32 R0, RZ, RZ, R14 ;  /* 0x000000ffff007224 */ /* 0x000fe200078e000e */
[----:B------:R-:W-:Y:S06]  /*164c0*/  BRA `(.L_x_2400) ;  /* 0xffffffbc00f47947 */ /* 0x000fec000383ffff */
.L_x_2331:
[----:B------:R-:W-:Y:S02]  /*164d0*/  IMAD.MOV.U32 R13, RZ, RZ, R4 ;  /* 0x000000ffff0d7224 */ /* 0x000fe400078e0004 */
[----:B------:R-:W-:Y:S02]  /*164e0*/  IMAD.MOV.U32 R12, RZ, RZ, RZ ;  /* 0x000000ffff0c7224 */ /* 0x000fe400078e00ff */
[----:B------:R-:W-:Y:S02]  /*164f0*/  IMAD.MOV.U32 R11, RZ, RZ, 0x181f ;  /* 0x0000181fff0b7424 */ /* 0x000fe400078e00ff */
[----:B------:R-:W-:Y:S02]  /*16500*/  IMAD.MOV.U32 R15, RZ, RZ, -0x1 ;  /* 0xffffffffff0f7424 */ /* 0x000fe400078e00ff */
[----:B------:R-:W-:Y:S02]  /*16510*/  IMAD R37, R37, R6, RZ ;  /* 0x0000000625257224 */ /* 0x000fe400078e02ff */
[----:B------:R-:W-:-:S07]  /*16520*/  IMAD.IADD R35, R9, 0x1, R35 ;  /* 0x0000000109237824 */ /* 0x000fce00078e0223 */
[----:B-1---5:R-:W-:Y:S05]  /*16530*/  WARPSYNC.COLLECTIVE R15, `(.L_x_2401) ;  /* 0x000000000f087348 */ /* 0x022fea0003c00000 */
[----:B------:R0:W2:Y:S02]  /*16540*/  SHFL.IDX P6, R14, R13, R12, R11 ;  /* 0x0000000c0d0e7389 */ /* 0x0000a400000c000b */
[----:B012--5:R-:W-:Y:S01]  /*16550*/  ENDCOLLECTIVE ;  /* 0x000000000000791b */ /* 0x027fe20003800000 */
.L_x_2401:
[C---:B------:R-:W-:Y:S01]  /*16560*/  VIADD R6, R35.reuse, 0x10 ;  /* 0x0000001023067836 */ /* 0x040fe20000000000 */
[----:B------:R-:W-:Y:S01]  /*16570*/  ISETP.GE.AND P0, PT, R35, R37, PT ;  /* 0x000000252300720c */ /* 0x000fe20003f06270 */
[----:B------:R-:W-:Y:S02]  /*16580*/  IMAD.MOV.U32 R13, RZ, RZ, R0 ;  /* 0x000000ffff0d7224 */ /* 0x000fe400078e0000 */
[----:B------:R-:W-:-:S10]  /*16590*/  IMAD.MOV.U32 R2, RZ, RZ, R14 ;  /* 0x000000ffff027224 */ /* 0x000fd400078e000e */
[----:B------:R-:W-:Y:S05]  /*165a0*/  WARPSYNC.COLLECTIVE R15, `(.L_x_2402) ;  /* 0x000000000f087348 */ /* 0x000fea0003c00000 */
[----:B------:R0:W1:Y:S02]  /*165b0*/  SHFL.IDX P6, R14, R13, R12, R11 ;  /* 0x0000000c0d0e7389 */ /* 0x00006400000c000b */
[----:B01----:R-:W-:Y:S01]  /*165c0*/  ENDCOLLECTIVE ;  /* 0x000000000000791b */ /* 0x003fe20003800000 */
.L_x_2402:
[----:B------:R-:W-:Y:S02]  /*165d0*/  IMAD.MOV.U32 R13, RZ, RZ, R4 ;  /* 0x000000ffff0d7224 */ /* 0x000fe400078e0004 */
[----:B------:R-:W-:Y:S02]  /*165e0*/  IMAD.MOV.U32 R12, RZ, RZ, 0x1 ;  /* 0x00000001ff0c7424 */ /* 0x000fe400078e00ff */
[----:B------:R-:W-:-:S07]  /*165f0*/  IMAD.MOV.U32 R3, RZ, RZ, R14 ;  /* 0x000000ffff037224 */ /* 0x000fce00078e000e */
[----:B------:R-:W-:Y:S05]  /*16600*/  WARPSYNC.COLLECTIVE R15, `(.L_x_2403) ;  /* 0x000000000f087348 */ /* 0x000fea0003c00000 */
[----:B------:R0:W1:Y:S02]  /*16610*/  SHFL.IDX P6, R14, R13, R12, R11 ;  /* 0x0000000c0d0e7389 */ /* 0x00006400000c000b */
[----:B01----:R-:W-:Y:S01]  /*16620*/  ENDCOLLECTIVE ;  /* 0x000000000000791b */ /* 0x003fe20003800000 */
.L_x_2403:
        /* <DEDUP_REMOVED lines=15> */
.L_x_2404:
[----:B------:R-:W-:Y:S02]  /*16720*/  IMAD.MOV.U32 R13, RZ, RZ, R4 ;  /* 0x000000ffff0d7224 */ /* 0x000fe400078e0004 */
[----:B------:R-:W-:Y:S02]  /*16730*/  IMAD.MOV.U32 R12, RZ, RZ, 0x2 ;  /* 0x00000002ff0c7424 */ /* 0x000fe400078e00ff */
[----:B------:R-:W-:-:S07]  /*16740*/  IMAD.MOV.U32 R3, RZ, RZ, R14 ;  /* 0x000000ffff037224 */ /* 0x000fce00078e000e */
[----:B------:R-:W-:Y:S05]  /*16750*/  WARPSYNC.COLLECTIVE R15, `(.L_x_2405) ;  /* 0x000000000f087348 */ /* 0x000fea0003c00000 */
[----:B------:R0:W1:Y:S02]  /*16760*/  SHFL.IDX P6, R14, R13, R12, R11 ;  /* 0x0000000c0d0e7389 */ /* 0x00006400000c000b */
[----:B01----:R-:W-:Y:S01]  /*16770*/  ENDCOLLECTIVE ;  /* 0x000000000000791b */ /* 0x003fe20003800000 */
.L_x_2405:
        /* <DEDUP_REMOVED lines=16> */
.L_x_2406:
[----:B------:R-:W-:Y:S02]  /*16880*/  IMAD.MOV.U32 R13, RZ, RZ, R4 ;  /* 0x000000ffff0d7224 */ /* 0x000fe400078e0004 */
[----:B------:R-:W-:Y:S02]  /*16890*/  IMAD.MOV.U32 R12, RZ, RZ, 0x3 ;  /* 0x00000003ff0c7424 */ /* 0x000fe400078e00ff */
[----:B------:R-:W-:-:S07]  /*168a0*/  IMAD.MOV.U32 R3, RZ, RZ, R14 ;  /* 0x000000ffff037224 */ /* 0x000fce00078e000e */
[----:B------:R-:W-:Y:S05]  /*168b0*/  WARPSYNC.COLLECTIVE R15, `(.L_x_2407) ;  /* 0x000000000f087348 */ /* 0x000fea0003c00000 */
[----:B------:R0:W1:Y:S02]  /*168c0*/  SHFL.IDX P6, R14, R13, R12, R11 ;  /* 0x0000000c0d0e7389 */ /* 0x00006400000c000b */
[----:B01----:R-:W-:Y:S01]  /*168d0*/  ENDCOLLECTIVE ;  /* 0x000000000000791b */ /* 0x003fe20003800000 */
.L_x_2407:
        /* <DEDUP_REMOVED lines=10> */
.L_x_2408:
[----:B------:R-:W-:Y:S01]  /*16980*/  @!PT LDS RZ, [RZ] ;  /* 0x00000000fffff984 */ /* 0x000fe20000000800 */
[----:B------:R-:W-:Y:S01]  /*16990*/  @!PT LDS RZ, [RZ] ;  /* 0x00000000fffff984 */ /* 0x000fe20000000800 */
[----:B------:R-:W-:Y:S01]  /*169a0*/  @!PT LDS RZ, [RZ] ;  /* 0x00000000fffff984 */ /* 0x000fe20000000800 */
[----:B------:R2:W-:Y:S01]  /*169b0*/  @!P0 LDGSTS.E.BYPASS.LTC128B.128 [R7+0x21400], desc[UR54][R2.64], !P1 ;  /* 0x2140000002078fae */ /* 0x0005e2000c901d76 */
[----:B------:R-:W-:Y:S01]  /*169c0*/  MOV R0, R14 ;  /* 0x0000000e00007202 */ /* 0x000fe20000000f00 */
[----:B------:R-:W-:Y:S06]  /*169d0*/  BRA `(.L_x_2409) ;  /* 0xffffffc000ec7947 */ /* 0x000fec000383ffff */
.L_x_2334:
[----:B0-----:R0:W2:Y:S02]  /*169e0*/  SYNCS.PHASECHK.TRANS64.TRYWAIT P0, [R23+URZ+0x28c20], R0 ;  /* 0x028c2000170075a7 */ /* 0x0010a4000800017f */
[----:B--2---:R-:W-:Y:S05]  /*169f0*/  @!P0 NANOSLEEP.SYNCS 0x989680 ;  /* 0x009896800000895d */ /* 0x004fea0003900000 */
[----:B------:R-:W2:Y:S02]  /*16a00*/  @!P0 SYNCS.PHASECHK.TRANS64 P0, [R23+URZ+0x28c20], R0 ;  /* 0x028c2000170085a7 */ /* 0x000ea4000800007f */
[----:B--2---:R-:W-:Y:S05]  /*16a10*/  @!P0 BRA `(.L_x_2334) ;  /* 0xfffffffc00f08947 */ /* 0x004fea000383ffff */
[----:B------:R-:W-:Y:S05]  /*16a20*/  BRA `(.L_x_2410) ;  /* 0xffffffc400487947 */ /* 0x000fea000383ffff */
.L_x_2337:
[----:B0-----:R0:W2:Y:S02]  /*16a30*/  SYNCS.PHASECHK.TRANS64.TRYWAIT P0, [R27+URZ+0x28c60], R0 ;  /* 0x028c60001b0075a7 */ /* 0x0010a4000800017f */
[----:B--2---:R-:W-:Y:S05]  /*16a40*/  @!P0 NANOSLEEP.SYNCS 0x989680 ;  /* 0x009896800000895d */ /* 0x004fea0003900000 */
[----:B------:R-:W2:Y:S02]  /*16a50*/  @!P0 SYNCS.PHASECHK.TRANS64 P0, [R27+URZ+0x28c60], R0 ;  /* 0x028c60001b0085a7 */ /* 0x000ea4000800007f */
[----:B--2---:R-:W-:Y:S05]  /*16a60*/  @!P0 BRA `(.L_x_2337) ;  /* 0xfffffffc00f08947 */ /* 0x004fea000383ffff */
[----:B------:R-:W-:Y:S05]  /*16a70*/  BRA `(.L_x_2411) ;  /* 0xffffffc400587947 */ /* 0x000fea000383ffff */
.L_x_2338:
        /* <DEDUP_REMOVED lines=8> */
.L_x_2413:
[----:B------:R-:W-:Y:S05]  /*16b00*/  BSYNC B0 ;  /* 0x0000000000007941 */ /* 0x000fea0003800000 */
.L_x_2412:
        /* <DEDUP_REMOVED lines=15> */
.L_x_2414:
        /* <DEDUP_REMOVED lines=39> */
.L_x_2415:
[----:B------:R-:W-:Y:S02]  /*16e70*/  IMAD.MOV.U32 R13, RZ, RZ, R4 ;  /* 0x000000ffff0d7224 */ /* 0x000fe400078e0004 */
[----:B------:R-:W-:-:S07]  /*16e80*/  IMAD.MOV.U32 R3, RZ, RZ, R14 ;  /* 0x000000ffff037224 */ /* 0x000fce00078e000e */
[----:B------:R-:W-:Y:S05]  /*16e90*/  WARPSYNC.COLLECTIVE R15, `(.L_x_2416) ;  /* 0x000000000f087348 */ /* 0x000fea0003c00000 */
[----:B------:R0:W1:Y:S02]  /*16ea0*/  SHFL.IDX P6, R14, R13, R12, R11 ;  /* 0x0000000c0d0e7389 */ /* 0x00006400000c000b */
[----:B01----:R-:W-:Y:S01]  /*16eb0*/  ENDCOLLECTIVE ;  /* 0x000000000000791b */ /* 0x003fe20003800000 */
.L_x_2416:
        /* <DEDUP_REMOVED lines=29> */
.L_x_2417:
[----:B------:R-:W-:Y:S02]  /*17090*/  IMAD.MOV.U32 R13, RZ, RZ, R4 ;  /* 0x000000ffff0d7224 */ /* 0x000fe400078e0004 */
[----:B------:R-:W-:-:S07]  /*170a0*/  IMAD.MOV.U32 R7, RZ, RZ, R14 ;  /* 0x000000ffff077224 */ /* 0x000fce00078e000e */
[----:B------:R-:W-:Y:S05]  /*170b0*/  WARPSYNC.COLLECTIVE R15, `(.L_x_2418) ;  /* 0x000000000f087348 */ /* 0x000fea0003c00000 */
[----:B------:R0:W1:Y:S02]  /*170c0*/  SHFL.IDX P6, R14, R13, R12, R11 ;  /* 0x0000000c0d0e7389 */ /* 0x00006400000c000b */
[----:B01----:R-:W-:Y:S01]  /*170d0*/  ENDCOLLECTIVE ;  /* 0x000000000000791b */ /* 0x003fe20003800000 */
.L_x_2418:
        /* <DEDUP_REMOVED lines=29> */
.L_x_2419:
[----:B------:R-:W-:Y:S02]  /*172b0*/  IMAD.MOV.U32 R13, RZ, RZ, R4 ;  /* 0x000000ffff0d7224 */ /* 0x000fe400078e0004 */
[----:B------:R-:W-:-:S07]  /*172c0*/  IMAD.MOV.U32 R6, RZ, RZ, R14 ;  /* 0x000000ffff067224 */ /* 0x000fce00078e000e */
[----:B------:R-:W-:Y:S05]  /*172d0*/  WARPSYNC.COLLECTIVE R15, `(.L_x_2420) ;  /* 0x000000000f087348 */ /* 0x000fea0003c00000 */
[----:B------:R0:W1:Y:S02]  /*172e0*/  SHFL.IDX P6, R14, R13, R12, R11 ;  /* 0x0000000c0d0e7389 */ /* 0x00006400000c000b */
[----:B01----:R-:W-:Y:S01]  /*172f0*/  ENDCOLLECTIVE ;  /* 0x000000000000791b */ /* 0x003fe20003800000 */
.L_x_2420:
[----:B------:R-:W-:Y:S01]  /*17300*/  MOV R2, R14 ;  /* 0x0000000e00027202 */ /* 0x000fe20000000f00 */
[----:B------:R-:W-:Y:S06]  /*17310*/  BRA `(.L_x_2421) ;  /* 0xffffffc000e87947 */ /* 0x000fec000383ffff */
.L_x_2345:
[----:B0-----:R0:W2:Y:S02]  /*17320*/  SYNCS.PHASECHK.TRANS64.TRYWAIT P0, [R6+URZ+0x28c40], R17 ;  /* 0x028c4011060075a7 */ /* 0x0010a4000800017f */
[----:B--2---:R-:W-:Y:S05]  /*17330*/  @!P0 NANOSLEEP.SYNCS 0x989680 ;  /* 0x009896800000895d */ /* 0x004fea0003900000 */
[----:B------:R-:W2:Y:S02]  /*17340*/  @!P0 SYNCS.PHASECHK.TRANS64 P0, [R6+URZ+0x28c40], R17 ;  /* 0x028c4011060085a7 */ /* 0x000ea4000800007f */
[----:B--2---:R-:W-:Y:S05]  /*17350*/  @!P0 BRA `(.L_x_2345) ;  /* 0xfffffffc00f08947 */ /* 0x004fea000383ffff */
[----:B------:R-:W-:Y:S05]  /*17360*/  BRA `(.L_x_2422) ;  /* 0xffffffc8007c7947 */ /* 0x000fea000383ffff */
.L_x_2346:
        /* <DEDUP_REMOVED lines=8> */
.L_x_2424:
[----:B------:R-:W-:Y:S05]  /*173f0*/  BSYNC B1 ;  /* 0x0000000000017941 */ /* 0x000fea0003800000 */
.L_x_2423:
        /* <DEDUP_REMOVED lines=9> */
.L_x_2425:
[----:B------:R-:W-:Y:S02]  /*17490*/  IMAD.MOV.U32 R13, RZ, RZ, R27 ;  /* 0x000000ffff0d7224 */ /* 0x000fe400078e001b */
[----:B------:R-:W-:Y:S02]  /*174a0*/  IMAD.MOV.U32 R12, RZ, RZ, 0x1 ;  /* 0x00000001ff0c7424 */ /* 0x000fe400078e00ff */
[----:B------:R-:W-:-:S07]  /*174b0*/  IMAD.MOV.U32 R2, RZ, RZ, R14 ;  /* 0x000000ffff027224 */ /* 0x000fce00078e000e */
[----:B------:R-:W-:Y:S05]  /*174c0*/  WARPSYNC.COLLECTIVE R15, `(.L_x_2426) ;  /* 0x000000000f087348 */ /* 0x000fea0003c00000 */
[----:B------:R0:W1:Y:S02]  /*174d0*/  SHFL.IDX P6, R14, R13, R12, R11 ;  /* 0x0000000c0d0e7389 */ /* 0x00006400000c000b */
[----:B01----:R-:W-:Y:S01]  /*174e0*/  ENDCOLLECTIVE ;  /* 0x000000000000791b */ /* 0x003fe20003800000 */
.L_x_2426:
        /* <DEDUP_REMOVED lines=11> */
.L_x_2427:
[----:B------:R-:W-:Y:S02]  /*175a0*/  IMAD.MOV.U32 R13, RZ, RZ, R27 ;  /* 0x000000ffff0d7224 */ /* 0x000fe400078e001b */
[----:B------:R-:W-:Y:S02]  /*175b0*/  IMAD.MOV.U32 R12, RZ, RZ, 0x2 ;  /* 0x00000002ff0c7424 */ /* 0x000fe400078e00ff */
[----:B------:R-:W-:-:S07]  /*175c0*/  IMAD.MOV.U32 R2, RZ, RZ, R14 ;  /* 0x000000ffff027224 */ /* 0x000fce00078e000e */
[----:B------:R-:W-:Y:S05]  /*175d0*/  WARPSYNC.COLLECTIVE R15, `(.L_x_2428) ;  /* 0x000000000f087348 */ /* 0x000fea0003c00000 */
[----:B------:R0:W1:Y:S02]  /*175e0*/  SHFL.IDX P6, R14, R13, R12, R11 ;  /* 0x0000000c0d0e7389 */ /* 0x00006400000c000b */
[----:B01----:R-:W-:Y:S01]  /*175f0*/  ENDCOLLECTIVE ;  /* 0x000000000000791b */ /* 0x003fe20003800000 */
.L_x_2428:
        /* <DEDUP_REMOVED lines=11> */
.L_x_2429:
[----:B------:R-:W-:Y:S02]  /*176b0*/  IMAD.MOV.U32 R13, RZ, RZ, R27 ;  /* 0x000000ffff0d7224 */ /* 0x000fe400078e001b */
[----:B------:R-:W-:Y:S02]  /*176c0*/  IMAD.MOV.U32 R12, RZ, RZ, 0x3 ;  /* 0x00000003ff0c7424 */ /* 0x000fe400078e00ff */
[----:B------:R-:W-:-:S07]  /*176d0*/  IMAD.MOV.U32 R2, RZ, RZ, R14 ;  /* 0x000000ffff027224 */ /* 0x000fce00078e000e */
[----:B------:R-:W-:Y:S05]  /*176e0*/  WARPSYNC.COLLECTIVE R15, `(.L_x_2430) ;  /* 0x000000000f087348 */ /* 0x000fea0003c00000 */
[----:B------:R0:W1:Y:S02]  /*176f0*/  SHFL.IDX P6, R14, R13, R12, R11 ;  /* 0x0000000c0d0e7389 */ /* 0x00006400000c000b */
[----:B01----:R-:W-:Y:S01]  /*17700*/  ENDCOLLECTIVE ;  /* 0x000000000000791b */ /* 0x003fe20003800000 */
.L_x_2430:
        /* <DEDUP_REMOVED lines=11> */
.L_x_2431:
[----:B------:R-:W-:Y:S01]  /*177c0*/  IMAD.MOV.U32 R2, RZ, RZ, R14 ;  /* 0x000000ffff027224 */ /* 0x000fe200078e000e */
[----:B------:R-:W-:Y:S06]  /*177d0*/  BRA `(.L_x_2432) ;  /* 0xffffffc8000c7947 */ /* 0x000fec000383ffff */
.L_x_2351:
[----:B---3--:R3:W4:Y:S02]  /*177e0*/  SYNCS.PHASECHK.TRANS64.TRYWAIT P0, [R6+URZ+0x28c60], R17 ;  /* 0x028c6011060075a7 */ /* 0x008724000800017f */
[----:B----4-:R-:W-:Y:S05]  /*177f0*/  @!P0 NANOSLEEP.SYNCS 0x989680 ;  /* 0x009896800000895d */ /* 0x010fea0003900000 */
[----:B------:R-:W4:Y:S02]  /*17800*/  @!P0 SYNCS.PHASECHK.TRANS64 P0, [R6+URZ+0x28c60], R17 ;  /* 0x028c6011060085a7 */ /* 0x000f24000800007f */
[----:B----4-:R-:W-:Y:S05]  /*17810*/  @!P0 BRA `(.L_x_2351) ;  /* 0xfffffffc00f08947 */ /* 0x010fea000383ffff */
[----:B------:R-:W-:Y:S05]  /*17820*/  BRA `(.L_x_2433) ;  /* 0xffffffc8005c7947 */ /* 0x000fea000383ffff */
.L_x_2352:
[----:B------:R-:W-:Y:S01]  /*17830*/  BSSY B1, `(.L_x_2434) ;  /* 0x0000008000017945 */ /* 0x000fe20003800000 */
[----:B------:R-:W-:Y:S01]  /*17840*/  IMAD.MOV.U32 R13, RZ, RZ, R10 ;  /* 0x000000ffff0d7224 */ /* 0x000fe200078e000a */
[----:B------:R-:W-:Y:S01]  /*17850*/  MOV R12, RZ ;  /* 0x000000ff000c7202 */ /* 0x000fe20000000f00 */
[----:B------:R-:W-:Y:S02]  /*17860*/  IMAD.MOV.U32 R11, RZ, RZ, 0x181f ;  /* 0x0000181fff0b7424 */ /* 0x000fe400078e00ff */
[----:B------:R-:W-:-:S07]  /*17870*/  IMAD.MOV.U32 R15, RZ, RZ, -0x1 ;  /* 0xffffffffff0f7424 */ /* 0x000fce00078e00ff */
[----:B-12---:R-:W-:Y:S05]  /*17880*/  WARPSYNC.COLLECTIVE R15, `(.L_x_2435) ;  /* 0x000000000f087348 */ /* 0x006fea0003c00000 */
[----:B------:R0:W3:Y:S02]  /*17890*/  SHFL.IDX P6, R14, R13, R12, R11 ;  /* 0x0000000c0d0e7389 */ /* 0x0000e400000c000b */
[----:B0123--:R-:W-:Y:S01]  /*178a0*/  ENDCOLLECTIVE ;  /* 0x000000000000791b */ /* 0x00ffe20003800000 */
.L_x_2435:
[----:B------:R-:W-:Y:S05]  /*178b0*/  BSYNC B1 ;  /* 0x0000000000017941 */ /* 0x000fea0003800000 */
.L_x_2434:
        /* <DEDUP_REMOVED lines=13> */
.L_x_2436:
        /* <DEDUP_REMOVED lines=17> */
.L_x_2437:
        /* <DEDUP_REMOVED lines=16> */
.L_x_2438:
        /* <DEDUP_REMOVED lines=19> */
.L_x_2439:
        /* <DEDUP_REMOVED lines=14> */
.L_x_2440:
        /* <DEDUP_REMOVED lines=16> */
.L_x_2441:
        /* <DEDUP_REMOVED lines=14> */
.L_x_2442:
[----:B------:R-:W-:Y:S05]  /*17f90*/  BRA `(.L_x_2443) ;  /* 0xffffffc400c87947 */ /* 0x000fea000383ffff */
.L_x_2360:
        /* <DEDUP_REMOVED lines=8> */
.L_x_2445:
[----:B------:R-:W-:Y:S05]  /*18020*/  BSYNC B0 ;  /* 0x0000000000007941 */ /* 0x000fea0003800000 */
.L_x_2444:
[----:B------:R-:W-:Y:S01]  /*18030*/  IMAD.MOV.U32 R13, RZ, RZ, R16 ;  /* 0x000000ffff0d7224 */ /* 0x000fe200078e0010 */
[----:B------:R-:W-:Y:S01]  /*18040*/  MOV R12, 0x1 ;  /* 0x00000001000c7802 */ /* 0x000fe20000000f00 */
[----:B------:R-:W-:Y:S02]  /*18050*/  IMAD.MOV.U32 R11, RZ, RZ, 0x1f ;  /* 0x0000001fff0b7424 */ /* 0x000fe400078e00ff */
[----:B------:R-:W-:Y:S02]  /*18060*/  IMAD.MOV.U32 R15, RZ, RZ, -0x1 ;  /* 0xffffffffff0f7424 */ /* 0x000fe400078e00ff */
[----:B------:R-:W-:Y:S02]  /*18070*/  IMAD.IADD R7, R19, 0x1, R8 ;  /* 0x0000000113077824 */ /* 0x000fe400078e0208 */
[----:B------:R-:W-:-:S07]  /*18080*/  IMAD.MOV.U32 R0, RZ, RZ, R14 ;  /* 0x000000ffff007224 */ /* 0x000fce00078e000e */
[----:B------:R-:W-:Y:S05]  /*18090*/  WARPSYNC.COLLECTIVE R15, `(.L_x_2446) ;  /* 0x000000000f087348 */ /* 0x000fea0003c00000 */
[----:B------:R0:W1:Y:S02]  /*180a0*/  SHFL.IDX P6, R14, R13, R12, R11 ;  /* 0x0000000c0d0e7389 */ /* 0x00006400000c000b */
[----:B01----:R-:W-:Y:S01]  /*180b0*/  ENDCOLLECTIVE ;  /* 0x000000000000791b */ /* 0x003fe20003800000 */
.L_x_2446:
[----:B------:R-:W-:Y:S02]  /*180c0*/  ULDC UR4, c[0x0][0xc3c] ;  /* 0x00030f0000047ab9 */ /* 0x000fe40000000800 */
[----:B------:R-:W-:-:S13]  /*180d0*/  ISETP.GE.OR P1, PT, R7, UR4, !P0 ;  /* 0x0000000407007c0c */ /* 0x000fda000c726670 */
[----:B------:R-:W0:Y:S01]  /*180e0*/  @!P1 LDC.64 R2, c[0x0][0xc80] ;  /* 0x00032000ff029b82 */ /* 0x000e220000000a00 */
[----:B------:R-:W-:Y:S02]  /*180f0*/  IMAD.MOV.U32 R17, RZ, RZ, RZ ;  /* 0x000000ffff117224 */ /* 0x000fe400078e00ff */
[----:B------:R-:W-:Y:S02]  /*18100*/  IMAD.MOV.U32 R11, RZ, RZ, RZ ;  /* 0x000000ffff0b7224 */ /* 0x000fe400078e00ff */
[----:B------:R-:W-:Y:S02]  /*18110*/  IMAD.MOV.U32 R5, RZ, RZ, R14 ;  /* 0x000000ffff057224 */ /* 0x000fe400078e000e */
[----:B0-----:R-:W-:-:S06]  /*18120*/  @!P1 IMAD.WIDE R2, R7, 0x4, R2 ;  /* 0x0000000407029825 */ /* 0x001fcc00078e0202 */
[----:B------:R-:W2:Y:S01]  /*18130*/  @!P1 LDG.E R2, desc[UR54][R2.64] ;  /* 0x0000003602029981 */ /* 0x000ea2000c1e1900 */
        /* <DEDUP_REMOVED lines=10> */
.L_x_2447:
[----:B------:R-:W-:Y:S01]  /*181e0*/  IMAD.MOV.U32 R12, RZ, RZ, 0x2 ;  /* 0x00000002ff0c7424 */ /* 0x000fe200078e00ff */
[----:B------:R-:W-:-:S05]  /*181f0*/  SEL R4, R14, RZ, P1 ;  /* 0x000000ff0e047207 */ /* 0x000fca0000800000 */
[----:B------:R-:W-:-:S04]  /*18200*/  IMAD.IADD R4, R17, 0x1, R4 ;  /* 0x0000000111047824 */ /* 0x000fc800078e0204 */
[----:B------:R-:W-:-:S07]  /*18210*/  IMAD.MOV.U32 R13, RZ, RZ, R4 ;  /* 0x000000ffff0d7224 */ /* 0x000fce00078e0004 */
[----:B------:R-:W-:Y:S05]  /*18220*/  WARPSYNC.COLLECTIVE R15, `(.L_x_2448) ;  /* 0x000000000f087348 */ /* 0x000fea0003c00000 */
[----:B------:R0:W1:Y:S02]  /*18230*/  SHFL.UP P6, R14, R13, R12, R11 ;  /* 0x0400000c0d0e7389 */ /* 0x00006400000c000b */
[----:B01----:R-:W-:Y:S01]  /*18240*/  ENDCOLLECTIVE ;  /* 0x000000000000791b */ /* 0x003fe20003800000 */
.L_x_2448:
[----:B------:R-:W-:Y:S01]  /*18250*/  IMAD.MOV.U32 R12, RZ, RZ, 0x4 ;  /* 0x00000004ff0c7424 */ /* 0x000fe200078e00ff */
[----:B------:R-:W-:-:S05]  /*18260*/  SEL R3, R14, RZ, P2 ;  /* 0x000000ff0e037207 */ /* 0x000fca0001000000 */
[----:B------:R-:W-:-:S04]  /*18270*/  IMAD.IADD R6, R4, 0x1, R3 ;  /* 0x0000000104067824 */ /* 0x000fc800078e0203 */
[----:B------:R-:W-:-:S07]  /*18280*/  IMAD.MOV.U32 R13, RZ, RZ, R6 ;  /* 0x000000ffff0d7224 */ /* 0x000fce00078e0006 */
[----:B------:R-:W-:Y:S05]  /*18290*/  WARPSYNC.COLLECTIVE R15, `(.L_x_2449) ;  /* 0x000000000f087348 */ /* 0x000fea0003c00000 */
[----:B------:R0:W1:Y:S02]  /*182a0*/  SHFL.UP P6, R14, R13, R12, R11 ;  /* 0x0400000c0d0e7389 */ /* 0x00006400000c000b */
[----:B01----:R-:W-:Y:S01]  /*182b0*/  ENDCOLLECTIVE ;  /* 0x000000000000791b */ /* 0x003fe20003800000 */
.L_x_2449:
[----:B------:R-:W-:Y:S01]  /*182c0*/  IMAD.MOV.U32 R12, RZ, RZ, 0x8 ;  /* 0x00000008ff0c7424 */ /* 0x000fe200078e00ff */
[----:B------:R-:W-:-:S05]  /*182d0*/  SEL R3, R14, RZ, P3 ;  /* 0x000000ff0e037207 */ /* 0x000fca0001800000 */
[----:B------:R-:W-:-:S04]  /*182e0*/  IMAD.IADD R2, R6, 0x1, R3 ;  /* 0x0000000106027824 */ /* 0x000fc800078e0203 */
[----:B------:R-:W-:-:S07]  /*182f0*/  IMAD.MOV.U32 R13, RZ, RZ, R2 ;  /* 0x000000ffff0d7224 */ /* 0x000fce00078e0002 */
[----:B------:R-:W-:Y:S05]  /*18300*/  WARPSYNC.COLLECTIVE R15, `(.L_x_2450) ;  /* 0x000000000f087348 */ /* 0x000fea0003c00000 */
[----:B------:R0:W1:Y:S02]  /*18310*/  SHFL.UP P6, R14, R13, R12, R11 ;  /* 0x0400000c0d0e7389 */ /* 0x00006400000c000b */
[----:B01----:R-:W-:Y:S01]  /*18320*/  ENDCOLLECTIVE ;  /* 0x000000000000791b */ /* 0x003fe20003800000 */
.L_x_2450:
[----:B------:R-:W-:Y:S01]  /*18330*/  IMAD.MOV.U32 R12, RZ, RZ, 0x10 ;  /* 0x00000010ff0c7424 */ /* 0x000fe200078e00ff */
[----:B------:R-:W-:-:S05]  /*18340*/  SEL R3, R14, RZ, P4 ;  /* 0x000000ff0e037207 */ /* 0x000fca0002000000 */
[----:B------:R-:W-:-:S04]  /*18350*/  IMAD.IADD R3, R2, 0x1, R3 ;  /* 0x0000000102037824 */ /* 0x000fc800078e0203 */
[----:B------:R-:W-:-:S07]  /*18360*/  IMAD.MOV.U32 R13, RZ, RZ, R3 ;  /* 0x000000ffff0d7224 */ /* 0x000fce00078e0003 */
[----:B------:R-:W-:Y:S05]  /*18370*/  WARPSYNC.COLLECTIVE R15, `(.L_x_2451) ;  /* 0x000000000f087348 */ /* 0x000fea0003c00000 */
[----:B------:R0:W1:Y:S02]  /*18380*/  SHFL.UP P6, R14, R13, R12, R11 ;  /* 0x0400000c0d0e7389 */ /* 0x00006400000c000b */
[----:B01----:R-:W-:Y:S01]  /*18390*/  ENDCOLLECTIVE ;  /* 0x000000000000791b */ /* 0x003fe20003800000 */
.L_x_2451:
        /* <DEDUP_REMOVED lines=8> */
.L_x_2452:
[----:B------:R-:W-:Y:S05]  /*18420*/  BRA `(.L_x_2453) ;  /* 0xffffffc8005c7947 */ /* 0x000fea000383ffff */
.L_x_2365:
        /* <DEDUP_REMOVED lines=8> */
.L_x_2455:
[----:B------:R-:W-:Y:S05]  /*184b0*/  BSYNC B0 ;  /* 0x0000000000007941 */ /* 0x000fea0003800000 */
.L_x_2454:
[----:B------:R-:W-:Y:S01]  /*184c0*/  SEL R14, R14, RZ, P1 ;  /* 0x000000ff0e0e7207 */ /* 0x000fe20000800000 */
[----:B------:R-:W-:Y:S01]  /*184d0*/  IMAD.MOV.U32 R12, RZ, RZ, 0x2 ;  /* 0x00000002ff0c7424 */ /* 0x000fe200078e00ff */
[----:B------:R-:W-:Y:S01]  /*184e0*/  MOV R11, RZ ;  /* 0x000000ff000b7202 */ /* 0x000fe20000000f00 */
[----:B------:R-:W-:Y:S02]  /*184f0*/  IMAD.MOV.U32 R15, RZ, RZ, -0x1 ;  /* 0xffffffffff0f7424 */ /* 0x000fe400078e00ff */
[----:B------:R-:W-:-:S07]  /*18500*/  IMAD.IADD R13, R17, 0x1, R14 ;  /* 0x00000001110d7824 */ /* 0x000fce00078e020e */
[----:B------:R-:W-:Y:S05]  /*18510*/  WARPSYNC.COLLECTIVE R15, `(.L_x_2456) ;  /* 0x000000000f087348 */ /* 0x000fea0003c00000 */
[----:B------:R0:W1:Y:S02]  /*18520*/  SHFL.UP P6, R14, R13, R12, R11 ;  /* 0x0400000c0d0e7389 */ /* 0x00006400000c000b */
[----:B01----:R-:W-:Y:S01]  /*18530*/  ENDCOLLECTIVE ;  /* 0x000000000000791b */ /* 0x003fe20003800000 */
.L_x_2456:
[----:B------:R-:W-:Y:S01]  /*18540*/  IMAD.MOV.U32 R12, RZ, RZ, 0x4 ;  /* 0x00000004ff0c7424 */ /* 0x000fe200078e00ff */
[----:B------:R-:W-:-:S05]  /*18550*/  SEL R2, R14, RZ, P2 ;  /* 0x000000ff0e027207 */ /* 0x000fca0001000000 */
[----:B------:R-:W-:-:S04]  /*18560*/  IMAD.IADD R2, R13, 0x1, R2 ;  /* 0x000000010d027824 */ /* 0x000fc800078e0202 */
[----:B------:R-:W-:-:S07]  /*18570*/  IMAD.MOV.U32 R13, RZ, RZ, R2 ;  /* 0x000000ffff0d7224 */ /* 0x000fce00078e0002 */
[----:B------:R-:W-:Y:S05]  /*18580*/  WARPSYNC.COLLECTIVE R15, `(.L_x_2457) ;  /* 0x000000000f087348 */ /* 0x000fea0003c00000 */
[----:B------:R0:W1:Y:S02]  /*18590*/  SHFL.UP P6, R14, R13, R12, R11 ;  /* 0x0400000c0d0e7389 */ /* 0x00006400000c000b */
[----:B01----:R-:W-:Y:S01]  /*185a0*/  ENDCOLLECTIVE ;  /* 0x000000000000791b */ /* 0x003fe20003800000 */
.L_x_2457:
[----:B------:R-:W-:Y:S01]  /*185b0*/  IMAD.MOV.U32 R12, RZ, RZ, 0x8 ;  /* 0x00000008ff0c7424 */ /* 0x000fe200078e00ff */
[----:B------:R-:W-:-:S05]  /*185c0*/  SEL R3, R14, RZ, P3 ;  /* 0x000000ff0e037207 */ /* 0x000fca0001800000 */
[----:B------:R-:W-:-:S04]  /*185d0*/  IMAD.IADD R3, R2, 0x1, R3 ;  /* 0x0000000102037824 */ /* 0x000fc800078e0203 */
[----:B------:R-:W-:-:S07]  /*185e0*/  IMAD.MOV.U32 R13, RZ, RZ, R3 ;  /* 0x000000ffff0d7224 */ /* 0x000fce00078e0003 */
[----:B------:R-:W-:Y:S05]  /*185f0*/  WARPSYNC.COLLECTIVE R15, `(.L_x_2458) ;  /* 0x000000000f087348 */ /* 0x000fea0003c00000 */
[----:B------:R0:W1:Y:S02]  /*18600*/  SHFL.UP P6, R14, R13, R12, R11 ;  /* 0x0400000c0d0e7389 */ /* 0x00006400000c000b */
[----:B01----:R-:W-:Y:S01]  /*18610*/  ENDCOLLECTIVE ;  /* 0x000000000000791b */ /* 0x003fe20003800000 */
.L_x_2458:
[----:B------:R-:W-:Y:S01]  /*18620*/  IMAD.MOV.U32 R12, RZ, RZ, 0x10 ;  /* 0x00000010ff0c7424 */ /* 0x000fe200078e00ff */
[----:B------:R-:W-:-:S05]  /*18630*/  SEL R4, R14, RZ, P4 ;  /* 0x000000ff0e047207 */ /* 0x000fca0002000000 */
[----:B------:R-:W-:-:S04]  /*18640*/  IMAD.IADD R4, R3, 0x1, R4 ;  /* 0x0000000103047824 */ /* 0x000fc800078e0204 */
[----:B------:R-:W-:-:S07]  /*18650*/  IMAD.MOV.U32 R13, RZ, RZ, R4 ;  /* 0x000000ffff0d7224 */ /* 0x000fce00078e0004 */
[----:B------:R-:W-:Y:S05]  /*18660*/  WARPSYNC.COLLECTIVE R15, `(.L_x_2459) ;  /* 0x000000000f087348 */ /* 0x000fea0003c00000 */
[----:B------:R0:W1:Y:S02]  /*18670*/  SHFL.UP P6, R14, R13, R12, R11 ;  /* 0x0400000c0d0e7389 */ /* 0x00006400000c000b */
[----:B01----:R-:W-:Y:S01]  /*18680*/  ENDCOLLECTIVE ;  /* 0x000000000000791b */ /* 0x003fe20003800000 */
.L_x_2459:
        /* <DEDUP_REMOVED lines=8> */
.L_x_2460:
[----:B------:R-:W-:Y:S05]  /*18710*/  BRA `(.L_x_2461) ;  /* 0xffffffc8003c7947 */ /* 0x000fea000383ffff */
.L_x_2367:
[----:B------:R-:W-:Y:S01]  /*18720*/  BSSY B0, `(.L_x_2462) ;  /* 0x0000006000007945 */ /* 0x000fe20003800000 */
[----:B------:R-:W-:Y:S01]  /*18730*/  PLOP3.LUT P6, PT, P6, PT, PT, 0x8, 0x0 ;  /* 0x000000000000781c */ /* 0x000fe200037ce170 */
[----:B------:R-:W-:-:S12]  /*18740*/  IMAD.MOV.U32 R15, RZ, RZ, -0x1 ;  /* 0xffffffffff0f7424 */ /* 0x000fd800078e00ff */
[----:B01----:R-:W-:Y:S05]  /*18750*/  WARPSYNC.COLLECTIVE R15, `(.L_x_2463) ;  /* 0x000000000f087348 */ /* 0x003fea0003c00000 */
[----:B------:R-:W-:Y:S01]  /*18760*/  VOTE.ANY R14, PT, P6 ;  /* 0x00000000000e7806 */ /* 0x000fe200030e0100 */
[----:B01----:R-:W-:Y:S06]  /*18770*/  ENDCOLLECTIVE ;  /* 0x000000000000791b */ /* 0x003fec0003800000 */
.L_x_2463:
[----:B------:R-:W-:Y:S05]  /*18780*/  BSYNC B0 ;  /* 0x0000000000007941 */ /* 0x000fea0003800000 */
.L_x_2462:
        /* <DEDUP_REMOVED lines=9> */
.L_x_2464:
[----:B------:R-:W-:Y:S01]  /*18820*/  IMAD.MOV.U32 R17, RZ, RZ, R14 ;  /* 0x000000ffff117224 */ /* 0x000fe200078e000e */
[----:B------:R-:W-:Y:S06]  /*18830*/  BRA `(.L_x_2465) ;  /* 0xffffffc8002c7947 */ /* 0x000fec000383ffff */
.L_x_2369:
[----:B------:R-:W-:Y:S01]  /*18840*/  BSSY B0, `(.L_x_2466) ;  /* 0x0000007000007945 */ /* 0x000fe20003800000 */
[----:B------:R-:W-:Y:S02]  /*18850*/  IMAD.MOV.U32 R13, RZ, RZ, R2 ;  /* 0x000000ffff0d7224 */ /* 0x000fe400078e0002 */
[----:B------:R-:W-:Y:S02]  /*18860*/  IMAD.MOV.U32 R11, RZ, RZ, 0x1f ;  /* 0x0000001fff0b7424 */ /* 0x000fe400078e00ff */
[----:B------:R-:W-:-:S07]  /*18870*/  IMAD.MOV.U32 R15, RZ, RZ, -0x1 ;  /* 0xffffffffff0f7424 */ /* 0x000fce00078e00ff */
[----:B0123--:R-:W-:Y:S05]  /*18880*/  WARPSYNC.COLLECTIVE R15, `(.L_x_2467) ;  /* 0x000000000f087348 */ /* 0x00ffea0003c00000 */
[----:B------:R4:W0:Y:S02]  /*18890*/  SHFL.IDX P6, R14, R13, R12, R11 ;  /* 0x0000000c0d0e7389 */ /* 0x00082400000c000b */
[----:B01234-:R-:W-:Y:S01]  /*188a0*/  ENDCOLLECTIVE ;  /* 0x000000000000791b */ /* 0x01ffe20003800000 */
.L_x_2467:
[----:B------:R-:W-:Y:S05]  /*188b0*/  BSYNC B0 ;  /* 0x0000000000007941 */ /* 0x000fea0003800000 */
.L_x_2466:
[----:B------:R-:W-:Y:S05]  /*188c0*/  BRA `(.L_x_2368) ;  /* 0xffffffc800247947 */ /* 0x000fea000383ffff */
.L_x_2373:
[----:B0-----:R0:W1:Y:S02]  /*188d0*/  SYNCS.PHASECHK.TRANS64.TRYWAIT P0, [R5+URZ+0x28c20], R0 ;  /* 0x028c2000050075a7 */ /* 0x001064000800017f */
[----:B-1----:R-:W-:Y:S05]  /*188e0*/  @!P0 NANOSLEEP.SYNCS 0x989680 ;  /* 0x009896800000895d */ /* 0x002fea0003900000 */
[----:B------:R-:W1:Y:S02]  /*188f0*/  @!P0 SYNCS.PHASECHK.TRANS64 P0, [R5+URZ+0x28c20], R0 ;  /* 0x028c2000050085a7 */ /* 0x000e64000800007f */
[----:B-1----:R-:W-:Y:S05]  /*18900*/  @!P0 BRA `(.L_x_2373) ;  /* 0xfffffffc00f08947 */ /* 0x002fea000383ffff */
[----:B------:R-:W-:Y:S05]  /*18910*/  BRA `(.L_x_2468) ;  /* 0xffffffcc009c7947 */ /* 0x000fea000383ffff */
.L_x_2374:
        /* <DEDUP_REMOVED lines=11> */
.L_x_2470:
[----:B------:R-:W-:Y:S05]  /*189d0*/  BSYNC B0 ;  /* 0x0000000000007941 */ /* 0x000fea0003800000 */
.L_x_2469:
[----:B------:R-:W-:Y:S05]  /*189e0*/  BRA `(.L_x_2471) ;  /* 0xffffffcc00847947 */ /* 0x000fea000383ffff */
.L_x_2377:
[----:B------:R-:W-:Y:S01]  /*189f0*/  BSSY B1, `(.L_x_2472) ;  /* 0x0000006000017945 */ /* 0x000fe20003800000 */
[----:B------:R-:W-:-:S07]  /*18a00*/  IMAD.MOV.U32 R15, RZ, RZ, -0x1 ;  /* 0xffffffffff0f7424 */ /* 0x000fce00078e00ff */
[----:B0-234-:R-:W-:Y:S05]  /*18a10*/  WARPSYNC.COLLECTIVE R15, `(.L_x_2473) ;  /* 0x000000000f0c7348 */ /* 0x01dfea0003c00000 */
[----:B------:R-:W-:Y:S02]  /*18a20*/  ELECT P6, UR62, PT ;  /* 0x00000000003e782f */ /* 0x000fe400038c0000 */
[----:B------:R-:W-:Y:S01]  /*18a30*/  MOV R14, UR62 ;  /* 0x0000003e000e7c02 */ /* 0x000fe20008000f00 */
[----:B0-234-:R-:W-:Y:S10]  /*18a40*/  ENDCOLLECTIVE ;  /* 0x000000000000791b */ /* 0x01dff40003800000 */
.L_x_2473:
[----:B------:R-:W-:Y:S05]  /*18a50*/  BSYNC B1 ;  /* 0x0000000000017941 */ /* 0x000fea0003800000 */
.L_x_2472:
[----:B------:R-:W-:Y:S05]  /*18a60*/  BRA `(.L_x_2474) ;  /* 0xffffffcc007c7947 */ /* 0x000fea000383ffff */
.L_x_2379:
[----:B0-----:R0:W1:Y:S02]  /*18a70*/  SYNCS.PHASECHK.TRANS64.TRYWAIT P1, [R3+URZ+0x28c40], R2 ;  /* 0x028c4002030075a7 */ /* 0x001064000802017f */
[----:B-1----:R-:W-:Y:S05]  /*18a80*/  @!P1 NANOSLEEP.SYNCS 0x989680 ;  /* 0x009896800000995d */ /* 0x002fea0003900000 */
[----:B------:R-:W1:Y:S02]  /*18a90*/  @!P1 SYNCS.PHASECHK.TRANS64 P1, [R3+URZ+0x28c40], R2 ;  /* 0x028c4002030095a7 */ /* 0x000e64000802007f */
[----:B-1----:R-:W-:Y:S05]  /*18aa0*/  @!P1 BRA `(.L_x_2379) ;  /* 0xfffffffc00f09947 */ /* 0x002fea000383ffff */
[----:B------:R-:W-:Y:S05]  /*18ab0*/  BRA `(.L_x_2475) ;  /* 0xffffffcc009c7947 */ /* 0x000fea000383ffff */
.L_x_2381:
[----:B-1----:R1:W0:Y:S02]  /*18ac0*/  SYNCS.PHASECHK.TRANS64.TRYWAIT P1, [R5+URZ+0x28c40], R0 ;  /* 0x028c4000050075a7 */ /* 0x002224000802017f */
[----:B0-----:R-:W-:Y:S05]  /*18ad0*/  @!P1 NANOSLEEP.SYNCS 0x989680 ;  /* 0x009896800000995d */ /* 0x001fea0003900000 */
[----:B------:R-:W0:Y:S02]  /*18ae0*/  @!P1 SYNCS.PHASECHK.TRANS64 P1, [R5+URZ+0x28c40], R0 ;  /* 0x028c4000050095a7 */ /* 0x000e24000802007f */
[----:B0-----:R-:W-:Y:S05]  /*18af0*/  @!P1 BRA `(.L_x_2381) ;  /* 0xfffffffc00f09947 */ /* 0x001fea000383ffff */
[----:B------:R-:W-:Y:S05]  /*18b00*/  BRA `(.L_x_2476) ;  /* 0xffffffcc00a87947 */ /* 0x000fea000383ffff */
.L_x_2383:
[----:B------:R0:W0:Y:S02]  /*18b10*/  SYNCS.PHASECHK.TRANS64.TRYWAIT P1, [R3+URZ+0x28c60], R2 ;  /* 0x028c6002030075a7 */ /* 0x000024000802017f */
[----:B0-----:R-:W-:Y:S05]  /*18b20*/  @!P1 NANOSLEEP.SYNCS 0x989680 ;  /* 0x009896800000995d */ /* 0x001fea0003900000 */
[----:B------:R-:W0:Y:S02]  /*18b30*/  @!P1 SYNCS.PHASECHK.TRANS64 P1, [R3+URZ+0x28c60], R2 ;  /* 0x028c6002030095a7 */ /* 0x000e24000802007f */
[----:B0-----:R-:W-:Y:S05]  /*18b40*/  @!P1 BRA `(.L_x_2383) ;  /* 0xfffffffc00f09947 */ /* 0x001fea000383ffff */
[----:B------:R-:W-:Y:S05]  /*18b50*/  BRA `(.L_x_2477) ;  /* 0xffffffcc00a47947 */ /* 0x000fea000383ffff */
.L_x_2478:
        /* <DEDUP_REMOVED lines=10> */
.L_x_5641:


//--------------------- .text._ZN7cutlass13device_kernelIN5flash11enable_sm90INS1_16FlashAttnFwdSm90INS1_25CollectiveMainloopFwdSm90ILi2EN4cute5tupleIJNS5_1CILi1EEES8_S8_EEENS6_IJNS7_ILi64EEESA_SA_EEELi512ENS_6half_tEfNS_4arch4Sm90ELb0ELb1ELb0ELb1ELb1ELb1ELb0ELb0ELb0ELb1ELb0ELb0EEENS1_21CollectiveEpilogueFwdINS6_IJSA_NS7_ILi512EEESA_EEES9_SC_SE_Li256ELb1ELb1ELb0ELb0EEENS1_36VarlenDynamicPersistentTileSchedulerILi64ELi64ELi256ELi128ELb0ELb1ELb1ELb1ELb0ELb1EEEEEEEEEvNT_6ParamsE --------------------------
	.section	.text._ZN7cutlass13device_kernelIN5flash11enable_sm90INS1_16FlashAttnFwdSm90INS1_25CollectiveMainloopFwdSm90ILi2EN4cute5tupleIJNS5_1CILi1EEES8_S8_EEENS6_IJNS7_ILi64EEESA_SA_EEELi512ENS_6half_tEfNS_4arch4Sm90ELb0ELb1ELb0ELb1ELb1ELb1ELb0ELb0ELb0ELb1ELb0ELb0EEENS1_21CollectiveEpilogueFwdINS6_IJSA_NS7_ILi512EEESA_EEES9_SC_SE_Li256ELb1ELb1ELb0ELb0EEENS1_36VarlenDynamicPersistentTileSchedulerILi64ELi64ELi256ELi128ELb0ELb1ELb1ELb1ELb0ELb1EEEEEEEEEvNT_6ParamsE,"ax",@progbits
	.align	128
.text._ZN7cutlass13device_kernelIN5flash11enable_sm90INS1_16FlashAttnFwdSm90INS1_25CollectiveMainloopFwdSm90ILi2EN4cute5tupleIJNS5_1CILi1EEES8_S8_EEENS6_IJNS7_ILi64EEESA_SA_EEELi512ENS_6half_tEfNS_4arch4Sm90ELb0ELb1ELb0ELb1ELb1ELb1ELb0ELb0ELb0ELb1ELb0ELb0EEENS1_21CollectiveEpilogueFwdINS6_IJSA_NS7_ILi512EEESA_EEES9_SC_SE_Li256ELb1ELb1ELb0ELb0EEENS1_36VarlenDynamicPersistentTileSchedulerILi64ELi64ELi256ELi128ELb0ELb1ELb1ELb1ELb0ELb1EEEEEEEEEvNT_6ParamsE:
        .type           _ZN7cutlass13device_kernelIN5flash11enable_sm90INS1_16FlashAttnFwdSm90INS1_25CollectiveMainloopFwdSm90ILi2EN4cute5tupleIJNS5_1CILi1EEES8_S8_EEENS6_IJNS7_ILi64EEESA_SA_EEELi512ENS_6half_tEfNS_4arch4Sm90ELb0ELb1ELb0ELb1ELb1ELb1ELb0ELb0ELb0ELb1ELb0ELb0EEENS1_21CollectiveEpilogueFwdINS6_IJSA_NS7_ILi512EEESA_EEES9_SC_SE_Li256ELb1ELb1ELb0ELb0EEENS1_36VarlenDynamicPersistentTileSchedulerILi64ELi64ELi256ELi128ELb0ELb1ELb1ELb1ELb0ELb1EEEEEEEEEvNT_6ParamsE,@function
        .size           _ZN7cutlass13device_kernelIN5flash11enable_sm90INS1_16FlashAttnFwdSm90INS1_25CollectiveMainloopFwdSm90ILi2EN4cute5tupleIJNS5_1CILi1EEES8_S8_EEENS6_IJNS7_ILi64EEESA_SA_EEELi512ENS_6half_tEfNS_4arch4Sm90ELb0ELb1ELb0ELb1ELb1ELb1ELb0ELb0ELb0ELb1ELb0ELb0EEENS1_21CollectiveEpilogueFwdINS6_IJSA_NS7_ILi512EEESA_EEES9_SC_SE_Li256ELb1ELb1ELb0ELb0EEENS1_36VarlenDynamicPersistentTileSchedulerILi64ELi64ELi256ELi128ELb0ELb1ELb1ELb1ELb0ELb1EEEEEEEEEvNT_6ParamsE,(.L_x_5642 - _ZN7cutlass13device_kernelIN5flash11enable_sm90INS1_16FlashAttnFwdSm90INS1_25CollectiveMainloopFwdSm90ILi2EN4cute5tupleIJNS5_1CILi1EEES8_S8_EEENS6_IJNS7_ILi64EEESA_SA_EEELi512ENS_6half_tEfNS_4arch4Sm90ELb0ELb1ELb0ELb1ELb1ELb1ELb0ELb0ELb0ELb1ELb0ELb0EEENS1_21CollectiveEpilogueFwdINS6_IJSA_NS7_ILi512EEESA_EEES9_SC_SE_Li256ELb1ELb1ELb0ELb0EEENS1_36VarlenDynamicPersistentTileSchedulerILi64ELi64ELi256ELi128ELb0ELb1ELb1ELb1ELb0ELb1EEEEEEEEEvNT_6ParamsE)
        .other          _ZN7cutlass13device_kernelIN5flash11enable_sm90INS1_16FlashAttnFwdSm90INS1_25CollectiveMainloopFwdSm90ILi2EN4cute5tupleIJNS5_1CILi1EEES8_S8_EEENS6_IJNS7_ILi64EEESA_SA_EEELi512ENS_6half_tEfNS_4arch4Sm90ELb0ELb1ELb0ELb1ELb1ELb1ELb0ELb0ELb0ELb1ELb0ELb0EEENS1_21CollectiveEpilogueFwdINS6_IJSA_NS7_ILi512EEESA_EEES9_SC_SE_Li256ELb1ELb1ELb0ELb0EEENS1_36VarlenDynamicPersistentTileSchedulerILi64ELi64ELi256ELi128ELb0ELb1ELb1ELb1ELb0ELb1EEEEEEEEEvNT_6ParamsE,@"STO_CUDA_ENTRY STV_DEFAULT"
_ZN7cutlass13device_kernelIN5flash11enable_sm90INS1_16FlashAttnFwdSm90INS1_25CollectiveMainloopFwdSm90ILi2EN4cute5tupleIJNS5_1CILi1EEES8_S8_EEENS6_IJNS7_ILi64EEESA_SA_EEELi512ENS_6half_tEfNS_4arch4Sm90ELb0ELb1ELb0ELb1ELb1ELb1ELb0ELb0ELb0ELb1ELb0ELb0EEENS1_21CollectiveEpilogueFwdINS6_IJSA_NS7_ILi512EEESA_EEES9_SC_SE_Li256ELb1ELb1ELb0ELb0EEENS1_36VarlenDynamicPersistentTileSchedulerILi64ELi64ELi256ELi128ELb0ELb1ELb1ELb1ELb0ELb1EEEEEEEEEvNT_6ParamsE:
[----:B------:R-:W0:Y:S02]  /*0000*/  LDC R1, c[0x0][0x28] ;  /* 0x00000a00ff017b82 */ /* 0x000e240000000800 */
[----:B0-----:R-:W-:Y:S01]  /*0010*/  VIADD R1, R1, 0xffffff98 ;  /* 0xffffff9801017836 */ /* 0x001fe20000000000 */
[----:B------:R-:W0:Y:S01]  /*0020*/  S2R R0, SR_TID.X ;  /* 0x0000000000007919 */ /* 0x000e220000002100 */
[----:B------:R-:W-:Y:S01]  /*0030*/  ELECT P0, URZ, PT ;  /* 0x00000000003f782f */ /* 0x000fe20003800000 */
[----:B------:R-:W-:Y:S01]  /*0040*/  BSSY B0, `(.L_x_2479) ;  /* 0x000000e000007945 */ /* 0x000fe20003800000 */
[----:B0-----:R-:W-:-:S05]  /*0050*/  SHF.R.U32.HI R2, RZ, 0x5, R0 ;  /* 0x00000005ff027819 */ /* 0x001fca0000011600 */
[----:B------:R-:W0:Y:S02]  /*0060*/  SHFL.IDX PT, R3, R2, RZ, 0x1f ;  /* 0x00001fff02037589 */ /* 0x000e2400000e0000 */
[----:B0-----:R-:W-:Y:S02]  /*0070*/  ISETP.EQ.AND P0, PT, R3, RZ, P0 ;  /* 0x000000ff0300720c */ /* 0x001fe40000702270 */
[----:B------:R-:W-:-:S11]  /*0080*/  SHF.R.U32.HI R3, RZ, 0x7, R0 ;  /* 0x00000007ff037819 */ /* 0x000fd60000011600 */
        /* <DEDUP_REMOVED lines=9> */
.L_x_2480:
[----:B------:R-:W-:Y:S05]  /*0120*/  BSYNC B0 ;  /* 0x0000000000007941 */ /* 0x000fea0003800000 */
.L_x_2479:
[----:B------:R-:W-:Y:S01]  /*0130*/  VOTEU.ANY UP0, P0 ;  /* 0x00000000003f7886 */ /* 0x000fe20000000100 */
[----:B------:R-:W0:Y:S01]  /*0140*/  SHFL.IDX PT, R5, R3, RZ, 0x1f ;  /* 0x00001fff03057589 */ /* 0x000e2200000e0000 */
[----:B------:R-:W-:Y:S01]  /*0150*/  UMOV UR4, 0x80 ;  /* 0x0000008000047882 */ /* 0x000fe20000000000 */
[----:B------:R-:W-:Y:S01]  /*0160*/  UMOV UR7, 0x100 ;  /* 0x0000010000077882 */ /* 0x000fe20000000000 */
[----:B------:R-:W-:Y:S01]  /*0170*/  VOTEU.ANY UP1, P0 ;  /* 0x00000000003f7886 */ /* 0x000fe20000020100 */
[----:B------:R-:W1:Y:S01]  /*0180*/  @UP0 S2UR UR8, SR_CgaCtaId ;  /* 0x00000000000809c3 */ /* 0x000e620000008800 */
[----:B------:R-:W2:Y:S01]  /*0190*/  SHFL.IDX PT, R4, R2, RZ, 0x1f ;  /* 0x00001fff02047589 */ /* 0x000ea200000e0000 */
[----:B------:R-:W-:Y:S01]  /*01a0*/  @UP0 UMOV UR6, 0x400 ;  /* 0x0000040000060882 */ /* 0x000fe20000000000 */
[----:B------:R-:W-:-:S04]  /*01b0*/  @UP0 UIADD3 UR4, -UR4, 0x100000, URZ ;  /* 0x0010000004040890 */ /* 0x000fc8000fffe13f */
[----:B------:R-:W-:Y:S02]  /*01c0*/  @UP0 USHF.L.U32 UR5, UR4, 0xb, URZ ;  /* 0x0000000b04050899 */ /* 0x000fe4000800063f */
[----:B------:R-:W-:Y:S01]  /*01d0*/  @UP0 USHF.L.U32 UR4, UR4, 0x1, URZ ;  /* 0x0000000104040899 */ /* 0x000fe2000800063f */
[----:B------:R-:W-:Y:S01]  /*01e0*/  VOTEU.ANY UP2, P0 ;  /* 0x00000000003f7886 */ /* 0x000fe20000040100 */
[----:B0-----:R-:W-:Y:S01]  /*01f0*/  R2UR UR39, R5 ;  /* 0x00000000052772ca */ /* 0x001fe200000e0000 */
[----:B-1----:R-:W-:Y:S01]  /*0200*/  @UP0 ULEA UR8, UR8, UR6, 0x18 ;  /* 0x0000000608080291 */ /* 0x002fe2000f8ec03f */
[----:B--2---:R-:W-:Y:S01]  /*0210*/  ISETP.NE.AND P1, PT, R4, RZ, PT ;  /* 0x000000ff0400720c */ /* 0x004fe20003f25270 */
[----:B------:R-:W-:-:S04]  /*0220*/  @UP0 UIADD3 UR6, -UR7, 0x100000, URZ ;  /* 0x0010000007060890 */ /* 0x000fc8000fffe13f */
[----:B------:R-:W-:Y:S02]  /*0230*/  @UP0 USHF.L.U32 UR7, UR6, 0xb, URZ ;  /* 0x0000000b06070899 */ /* 0x000fe4000800063f */
[----:B------:R-:W-:-:S04]  /*0240*/  @UP0 USHF.L.U32 UR6, UR6, 0x1, URZ ;  /* 0x0000000106060899 */ /* 0x000fc8000800063f */
[----:B------:R-:W-:Y:S01]  /*0250*/  UISETP.NE.AND UP0, UPT, UR39, URZ, UPT ;  /* 0x0000003f2700728c */ /* 0x000fe2000bf05270 */
[----:B------:R-:W0:Y:S02]  /*0260*/  FENCE.VIEW.ASYNC.S ;  /* 0x00000000000073c6 */ /* 0x000e240000000000 */
[----:B0-----:R0:W1:Y:S05]  /*0270*/  @UP1 SYNCS.EXCH.64 URZ, [UR8+0x28c00], UR4 ;  /* 0x028c0004083f15b2 */ /* 0x00106a0008000100 */
[----:B------:R0:W2:Y:S01]  /*0280*/  @UP2 SYNCS.EXCH.64 URZ, [UR8+0x28c20], UR6 ;  /* 0x028c2006083f25b2 */ /* 0x0000a20008000100 */
        /* <DEDUP_REMOVED lines=13> */
[----:B------:R3:W0:Y:S02]  /*0360*/  SYNCS.EXCH.64 URZ, [UR6+0x28c48], UR4 ;  /* 0x028c4804063f75b2 */ /* 0x0006240008000100 */
[----:B---3--:R-:W-:Y:S01]  /*0370*/  NOP ;  /* 0x0000000000007918 */ /* 0x008fe20000000000 */
.L_x_2481:
[----:B------:R-:W3:Y:S01]  /*0380*/  SHFL.IDX PT, R4, R2, RZ, 0x1f ;  /* 0x00001fff02047589 */ /* 0x000ee200000e0000 */
[----:B------:R-:W-:Y:S01]  /*0390*/  NOP ;  /* 0x0000000000007918 */ /* 0x000fe20000000000 */
[----:B---3--:R-:W-:-:S13]  /*03a0*/  ISETP.NE.AND P0, PT, R4, RZ, PT ;  /* 0x000000ff0400720c */ /* 0x008fda0003f05270 */
        /* <DEDUP_REMOVED lines=17> */
[----:B------:R3:W0:Y:S02]  /*04c0*/  SYNCS.EXCH.64 URZ, [UR8+0x28c68], UR6 ;  /* 0x028c6806083f75b2 */ /* 0x0006240008000100 */
[----:B---3--:R-:W-:Y:S01]  /*04d0*/  NOP ;  /* 0x0000000000007918 */ /* 0x008fe20000000000 */
.L_x_2482:
[----:B------:R-:W3:Y:S01]  /*04e0*/  SHFL.IDX PT, R4, R2, RZ, 0x1f ;  /* 0x00001fff02047589 */ /* 0x000ee200000e0000 */
[----:B------:R-:W-:Y:S01]  /*04f0*/  NOP ;  /* 0x0000000000007918 */ /* 0x000fe20000000000 */
[----:B---3--:R-:W-:-:S13]  /*0500*/  ISETP.NE.AND P0, PT, R4, RZ, PT ;  /* 0x000000ff0400720c */ /* 0x008fda0003f05270 */
        /* <DEDUP_REMOVED lines=13> */
[----:B------:R3:W0:Y:S02]  /*05e0*/  SYNCS.EXCH.64 URZ, [UR6+0x28c88], UR4 ;  /* 0x028c8804063f75b2 */ /* 0x0006240008000100 */
[----:B---3--:R-:W-:Y:S01]  /*05f0*/  NOP ;  /* 0x0000000000007918 */ /* 0x008fe20000000000 */
.L_x_2483:
        /* <DEDUP_REMOVED lines=22> */
.L_x_2484:
        /* <DEDUP_REMOVED lines=22> */
.L_x_2485:
[----:B------:R-:W-:Y:S01]  /*08c0*/  PLOP3.LUT P0, PT, PT, PT, UP0, 0x80, 0x0 ;  /* 0x000000000000781c */ /* 0x000fe20003f0f008 */
[----:B------:R-:W-:Y:S01]  /*08d0*/  UMOV UR36, 0x1 ;  /* 0x0000000100247882 */ /* 0x000fe20000000000 */
[----:B------:R-:W-:Y:S01]  /*08e0*/  NOP ;  /* 0x0000000000007918 */ /* 0x000fe20000000000 */
[----:B------:R-:W-:Y:S01]  /*08f0*/  USEL UR36, UR36, 0x2, !UP0 ;  /* 0x0000000224247887 */ /* 0x000fe2000c000000 */
[----:B------:R-:W-:Y:S01]  /*0900*/  BSSY B9, `(.L_x_2486) ;  /* 0x0001e85000097945 */ /* 0x000fe20003800000 */
[----:B------:R-:W-:Y:S01]  /*0910*/  ULDC.64 UR42, c[0x0][0x208] ;  /* 0x00008200002a7ab9 */ /* 0x000fe20000000a00 */
[----:B012-4-:R-:W-:Y:S07]  /*0920*/  BAR.SYNC.DEFER_BLOCKING 0x0 ;  /* 0x0000000000007b1d */ /* 0x017fee0000010000 */
[----:B------:R-:W-:Y:S05]  /*0930*/  @!P0 BRA `(.L_x_2487) ;  /* 0x0000016c00048947 */ /* 0x000fea0003800000 */
.L_x_2488:
[----:B------:R-:W-:-:S08]  /*0940*/  NOP ;  /* 0x0000000000007918 */ /* 0x000fd00000000000 */
[----:B------:R-:W0:Y:S02]  /*0950*/  USETMAXREG.TRY_ALLOC.CTAPOOL UP0, 0xe8 ;  /* 0x000000e8000079c8 */ /* 0x000e240008000600 */
[----:B0-----:R-:W-:-:S13]  /*0960*/  PLOP3.LUT P0, PT, PT, PT, UP0, 0x80, 0x0 ;  /* 0x000000000000781c */ /* 0x001fda0003f0f008 */
[----:B------:R-:W-:Y:S05]  /*0970*/  @!P0 BRA `(.L_x_2488) ;  /* 0xfffffffc00f08947 */ /* 0x000fea000383ffff */
[----:B------:R-:W-:Y:S01]  /*0980*/  ISETP.NE.AND P0, PT, R3, 0x1, PT ;  /* 0x000000010300780c */ /* 0x000fe20003f05270 */
[----:B------:R-:W0:Y:S01]  /*0990*/  S2UR UR4, SR_CgaCtaId ;  /* 0x00000000000479c3 */ /* 0x000e220000008800 */
        /* <DEDUP_REMOVED lines=13> */
[----:B------:R-:W-:Y:S01]  /*0a70*/  ULOP3.LUT UR37, UR36, 0x1, URZ, 0xfc, !UPT ;  /* 0x0000000124257892 */ /* 0x000fe2000f8efc3f */
[----:B------:R-:W-:Y:S02]  /*0a80*/  IMAD.MOV.U32 R204, RZ, RZ, 0x40 ;  /* 0x00000040ffcc7424 */ /* 0x000fe400078e00ff */
[----:B------:R-:W-:Y:S01]  /*0a90*/  IMAD.MOV.U32 R192, RZ, RZ, RZ ;  /* 0x000000ffffc07224 */ /* 0x000fe200078e00ff */
[----:B------:R-:W-:Y:S01]  /*0aa0*/  SHF.R.S32.HI R0, RZ, 0x1f, R16 ;  /* 0x0000001fff007819 */ /* 0x000fe20000011410 */
[----:B------:R-:W-:-:S03]  /*0ab0*/  IMAD.MOV.U32 R196, RZ, RZ, RZ ;  /* 0x000000ffffc47224 */ /* 0x000fc600078e00ff */
[CC--:B------:R-:W-:Y:S02]  /*0ac0*/  LEA.HI R3, R0.reuse, R16.reuse, RZ, 0x4 ;  /* 0x0000001000037211 */ /* 0x0c0fe400078f20ff */
[CC--:B------:R-:W-:Y:S02]  /*0ad0*/  LEA.HI R7, R0.reuse, R16.reuse, RZ, 0x7 ;  /* 0x0000001000077211 */ /* 0x0c0fe400078f38ff */
[----:B------:R-:W-:Y:S02]  /*0ae0*/  LOP3.LUT R4, R3, 0xfffffff0, RZ, 0xc0, !PT ;  /* 0xfffffff003047812 */ /* 0x000fe400078ec0ff */
[----:B------:R-:W-:Y:S02]  /*0af0*/  LOP3.LUT R6, R7, 0xffffff80, RZ, 0xc0, !PT ;  /* 0xffffff8007067812 */ /* 0x000fe400078ec0ff */
[----:B------:R-:W-:Y:S01]  /*0b00*/  LEA.HI R5, R0, R16, RZ, 0x5 ;  /* 0x0000001000057211 */ /* 0x000fe200078f28ff */
[C---:B------:R-:W-:Y:S01]  /*0b10*/  IMAD.IADD R4, R16.reuse, 0x1, -R4 ;  /* 0x0000000110047824 */ /* 0x040fe200078e0a04 */
[----:B------:R-:W-:Y:S01]  /*0b20*/  SHF.R.S32.HI R20, RZ, 0x7, R7 ;  /* 0x00000007ff147819 */ /* 0x000fe20000011407 */
[----:B------:R-:W-:Y:S01]  /*0b30*/  IMAD.IADD R8, R16, 0x1, -R6 ;  /* 0x0000000110087824 */ /* 0x000fe200078e0a06 */
[----:B------:R-:W-:-:S02]  /*0b40*/  SHF.R.S32.HI R18, RZ, 0x5, R5 ;  /* 0x00000005ff127819 */ /* 0x000fc40000011405 */
[--C-:B------:R-:W-:Y:S01]  /*0b50*/  SHF.R.S32.HI R11, RZ, 0x1f, R4.reuse ;  /* 0x0000001fff0b7819 */ /* 0x100fe20000011404 */
[----:B------:R-:W-:Y:S01]  /*0b60*/  IMAD R14, R20, 0x100, R4 ;  /* 0x00000100140e7824 */ /* 0x000fe200078e0204 */
[----:B------:R-:W-:Y:S02]  /*0b70*/  SHF.R.S32.HI R5, RZ, 0x1f, R5 ;  /* 0x0000001fff057819 */ /* 0x000fe40000011405 */
[----:B------:R-:W-:Y:S02]  /*0b80*/  SHF.R.S32.HI R6, RZ, 0x4, R3 ;  /* 0x00000004ff067819 */ /* 0x000fe40000011403 */
[----:B------:R-:W-:Y:S02]  /*0b90*/  LEA.HI R13, R11, R4, RZ, 0x3 ;  /* 0x000000040b0d7211 */ /* 0x000fe400078f18ff */
[----:B------:R-:W-:Y:S02]  /*0ba0*/  LEA.HI R3, R3, R6, RZ, 0x1 ;  /* 0x0000000603037211 */ /* 0x000fe400078f08ff */
[----:B------:R-:W-:-:S02]  /*0bb0*/  LEA.HI R5, R5, R18, RZ, 0x2 ;  /* 0x0000001205057211 */ /* 0x000fc400078f10ff */
[C---:B------:R-:W-:Y:S01]  /*0bc0*/  LOP3.LUT R15, R13.reuse, 0xfffffff8, RZ, 0xc0, !PT ;  /* 0xfffffff80d0f7812 */ /* 0x040fe200078ec0ff */
[----:B------:R-:W-:Y:S01]  /*0bd0*/  IMAD.SHL.U32 R13, R13, 0x40, RZ ;  /* 0x000000400d0d7824 */ /* 0x000fe200078e00ff */
[----:B------:R-:W-:Y:S02]  /*0be0*/  LOP3.LUT R3, R3, 0x1ffffffe, RZ, 0xc0, !PT ;  /* 0x1ffffffe03037812 */ /* 0x000fe400078ec0ff */
[----:B------:R-:W-:Y:S01]  /*0bf0*/  LOP3.LUT R5, R5, 0x3ffffc, RZ, 0xc0, !PT ;  /* 0x003ffffc05057812 */ /* 0x000fe200078ec0ff */
[----:B------:R-:W-:Y:S01]  /*0c00*/  IMAD.IADD R15, R4, 0x1, -R15 ;  /* 0x00000001040f7824 */ /* 0x000fe200078e0a0f */
[----:B------:R-:W-:Y:S01]  /*0c10*/  SHF.R.S32.HI R9, RZ, 0x1f, R8 ;  /* 0x0000001fff097819 */ /* 0x000fe20000011408 */
[----:B------:R-:W-:Y:S01]  /*0c20*/  IMAD.IADD R3, R6, 0x1, -R3 ;  /* 0x0000000106037824 */ /* 0x000fe200078e0a03 */
[----:B------:R-:W-:Y:S01]  /*0c30*/  LOP3.LUT R13, R13, 0x7ffffe00, RZ, 0xc0, !PT ;  /* 0x7ffffe000d0d7812 */ /* 0x000fe200078ec0ff */
[----:B------:R-:W-:Y:S01]  /*0c40*/  IMAD.IADD R5, R18, 0x1, -R5 ;  /* 0x0000000112057824 */ /* 0x000fe200078e0a05 */
[-C--:B------:R-:W-:Y:S01]  /*0c50*/  LEA.HI R10, R9, R8.reuse, RZ, 0x2 ;  /* 0x00000008090a7211 */ /* 0x080fe200078f10ff */
[----:B------:R-:W-:Y:S01]  /*0c60*/  IMAD.SHL.U32 R4, R15, 0x40, RZ ;  /* 0x000000400f047824 */ /* 0x000fe200078e00ff */
[----:B------:R-:W-:Y:S01]  /*0c70*/  LEA.HI R9, R9, R8, RZ, 0x5 ;  /* 0x0000000809097211 */ /* 0x000fe200078f28ff */
[----:B------:R-:W-:Y:S01]  /*0c80*/  IMAD R14, R5, 0x10, R14 ;  /* 0x00000010050e7824 */ /* 0x000fe200078e020e */
[--C-:B------:R-:W-:Y:S01]  /*0c90*/  SHF.R.S32.HI R11, RZ, 0x2, R10.reuse ;  /* 0x00000002ff0b7819 */ /* 0x100fe2000001140a */
[----:B------:R-:W-:Y:S01]  /*0ca0*/  IMAD.SHL.U32 R3, R3, 0x8, RZ ;  /* 0x0000000803037824 */ /* 0x000fe200078e00ff */
[----:B------:R-:W-:Y:S01]  /*0cb0*/  LOP3.LUT R4, R4, 0x1c0, RZ, 0xc0, !PT ;  /* 0x000001c004047812 */ /* 0x000fe200078ec0ff */
[----:B------:R-:W-:Y:S01]  /*0cc0*/  IMAD R13, R18, 0x400, R13 ;  /* 0x00000400120d7824 */ /* 0x000fe200078e020d */
[----:B------:R-:W-:-:S02]  /*0cd0*/  SHF.R.S32.HI R12, RZ, 0x1f, R10 ;  /* 0x0000001fff0c7819 */ /* 0x000fc4000001140a */
[----:B------:R-:W-:Y:S02]  /*0ce0*/  CS2R R18, SRZ ;  /* 0x0000000000127805 */ /* 0x000fe4000001ff00 */
[----:B------:R-:W-:Y:S02]  /*0cf0*/  LEA R5, R14, R3, 0x6 ;  /* 0x000000030e057211 */ /* 0x000fe400078e30ff */
[----:B------:R-:W-:Y:S02]  /*0d00*/  LOP3.LUT R3, R4, 0x8, R3, 0xf8, !PT ;  /* 0x0000000804037812 */ /* 0x000fe400078ef803 */
[----:B------:R-:W-:Y:S01]  /*0d10*/  SHF.R.U32.HI R4, RZ, 0x3, R4 ;  /* 0x00000003ff047819 */ /* 0x000fe20000011604 */
[----:B------:R0:W-:Y:S01]  /*0d20*/  STL [R1+0x64], R5 ;  /* 0x0000640501007387 */ /* 0x0001e20000100800 */
[----:B------:R-:W-:Y:S02]  /*0d30*/  LEA.HI R12, R12, R11, RZ, 0x3 ;  /* 0x0000000b0c0c7211 */ /* 0x000fe400078f18ff */
[----:B------:R-:W-:Y:S01]  /*0d40*/  LOP3.LUT R4, R3, R4, RZ, 0x3c, !PT ;  /* 0x0000000403047212 */ /* 0x000fe200078e3cff */
[----:B------:R-:W-:Y:S01]  /*0d50*/  STL [R1+0x54], RZ ;  /* 0x000054ff01007387 */ /* 0x000fe20000100800 */
[----:B------:R-:W-:-:S02]  /*0d60*/  LEA.HI R3, R0, R16, RZ, 0x3 ;  /* 0x0000001000037211 */ /* 0x000fc400078f18ff */
[----:B------:R-:W-:Y:S01]  /*0d70*/  LEA.HI R0, R0, R16, RZ, 0x2 ;  /* 0x0000001000007211 */ /* 0x000fe200078f10ff */
[----:B------:R-:W-:Y:S01]  /*0d80*/  IMAD.IADD R13, R13, 0x1, R4 ;  /* 0x000000010d0d7824 */ /* 0x000fe200078e0204 */
[----:B------:R-:W-:Y:S02]  /*0d90*/  LOP3.LUT R12, R12, 0xfffffff8, RZ, 0xc0, !PT ;  /* 0xfffffff80c0c7812 */ /* 0x000fe400078ec0ff */
[----:B------:R-:W-:Y:S01]  /*0da0*/  SHF.R.S32.HI R4, RZ, 0x3, R3 ;  /* 0x00000003ff047819 */ /* 0x000fe20000011403 */
[----:B------:R-:W-:Y:S01]  /*0db0*/  IMAD R202, R13, 0x2, R2 ;  /* 0x000000020dca7824 */ /* 0x000fe200078e0202 */
[----:B0-----:R-:W-:Y:S01]  /*0dc0*/  LOP3.LUT R5, R10, 0x7ffffffc, RZ, 0xc0, !PT ;  /* 0x7ffffffc0a057812 */ /* 0x001fe200078ec0ff */
[----:B------:R-:W-:Y:S01]  /*0dd0*/  IMAD.IADD R12, R11, 0x1, -R12 ;  /* 0x000000010b0c7824 */ /* 0x000fe200078e0a0c */
[--C-:B------:R-:W-:Y:S01]  /*0de0*/  SHF.R.S32.HI R193, RZ, 0x2, R0.reuse ;  /* 0x00000002ffc17819 */ /* 0x100fe20000011400 */
[----:B------:R-:W-:Y:S01]  /*0df0*/  VIADD R205, R202, 0x26800 ;  /* 0x00026800cacd7836 */ /* 0x000fe20000000000 */
[----:B------:R-:W-:Y:S01]  /*0e00*/  SHF.R.S32.HI R4, RZ, 0x1f, R0 ;  /* 0x0000001fff047819 */ /* 0x000fe20000011400 */
[----:B------:R-:W-:Y:S01]  /*0e10*/  IMAD.IADD R5, R8, 0x1, -R5 ;  /* 0x0000000108057824 */ /* 0x000fe200078e0a05 */
[----:B------:R-:W-:-:S02]  /*0e20*/  LOP3.LUT R0, R0, 0xfffffffc, RZ, 0xc0, !PT ;  /* 0xfffffffc00007812 */ /* 0x000fc400078ec0ff */
[----:B------:R-:W-:Y:S01]  /*0e30*/  SHF.R.S32.HI R9, RZ, 0x5, R9 ;  /* 0x00000005ff097819 */ /* 0x000fe20000011409 */
[----:B------:R-:W-:Y:S01]  /*0e40*/  IMAD.SHL.U32 R188, R5, 0x2, RZ ;  /* 0x0000000205bc7824 */ /* 0x000fe200078e00ff */
[----:B------:R-:W-:Y:S01]  /*0e50*/  LOP3.LUT R3, R3, 0xfffffff8, RZ, 0xc0, !PT ;  /* 0xfffffff803037812 */ /* 0x000fe200078ec0ff */
[----:B------:R-:W-:Y:S01]  /*0e60*/  IMAD.IADD R8, R16, 0x1, -R0 ;  /* 0x0000000110087824 */ /* 0x000fe200078e0a00 */
[----:B------:R-:W-:Y:S01]  /*0e70*/  LEA.HI R4, R4, R193, RZ, 0x3 ;  /* 0x000000c104047211 */ /* 0x000fe200078f18ff */
[----:B------:R-:W-:Y:S01]  /*0e80*/  IMAD R198, R9, 0x10, R12 ;  /* 0x0000001009c67824 */ /* 0x000fe200078e020c */
[----:B------:R-:W-:Y:S01]  /*0e90*/  LEA.HI R7, R7, R20, RZ, 0x1 ;  /* 0x0000001407077211 */ /* 0x000fe200078f08ff */
[----:B------:R-:W-:Y:S01]  /*0ea0*/  IMAD.IADD R10, R16, 0x1, -R3 ;  /* 0x00000001100a7824 */ /* 0x000fe200078e0a03 */
[----:B------:R-:W-:Y:S01]  /*0eb0*/  LOP3.LUT R4, R4, 0xfffffff8, RZ, 0xc0, !PT ;  /* 0xfffffff804047812 */ /* 0x000fe200078ec0ff */
[----:B------:R-:W-:Y:S01]  /*0ec0*/  VIADD R9, R193, 0x20 ;  /* 0x00000020c1097836 */ /* 0x000fe20000000000 */
[----:B------:R-:W-:Y:S01]  /*0ed0*/  LEA.HI R0, R8, R8, RZ, 0x1 ;  /* 0x0000000808007211 */ /* 0x000fe200078f08ff */
[----:B------:R-:W-:Y:S01]  /*0ee0*/  IMAD.SHL.U32 R208, R10, 0x8, RZ ;  /* 0x000000080ad07824 */ /* 0x000fe200078e00ff */
[----:B------:R-:W-:Y:S01]  /*0ef0*/  LOP3.LUT R7, R7, 0xfffffe, RZ, 0xc0, !PT ;  /* 0x00fffffe07077812 */ /* 0x000fe200078ec0ff */
[----:B------:R-:W-:Y:S01]  /*0f00*/  IMAD.SHL.U32 R3, R9, 0x40, RZ ;  /* 0x0000004009037824 */ /* 0x000fe200078e00ff */
[----:B------:R-:W-:Y:S01]  /*0f10*/  SHF.R.S32.HI R6, RZ, 0x1f, R9 ;  /* 0x0000001fff067819 */ /* 0x000fe20000011409 */
[----:B------:R-:W-:Y:S01]  /*0f20*/  IMAD.SHL.U32 R16, R8, 0x8, RZ ;  /* 0x0000000808107824 */ /* 0x000fe200078e00ff */
[----:B------:R-:W-:Y:S01]  /*0f30*/  LOP3.LUT R0, R0, 0x1ffffffe, RZ, 0xc0, !PT ;  /* 0x1ffffffe00007812 */ /* 0x000fe200078ec0ff */
[----:B------:R-:W-:Y:S01]  /*0f40*/  IMAD.SHL.U32 R194, R8, 0x4, RZ ;  /* 0x0000000408c27824 */ /* 0x000fe200078e00ff */
[----:B------:R-:W-:Y:S01]  /*0f50*/  LEA.HI R6, R6, R9, RZ, 0x3 ;  /* 0x0000000906067211 */ /* 0x000fe200078f18ff */
[----:B------:R-:W-:Y:S01]  /*0f60*/  IMAD.IADD R200, R193, 0x1, -R4 ;  /* 0x00000001c1c87824 */ /* 0x000fe200078e0a04 */
[----:B------:R-:W-:Y:S01]  /*0f70*/  LOP3.LUT R4, R3, 0x1c0, RZ, 0xc0, !PT ;  /* 0x000001c003047812 */ /* 0x000fe200078ec0ff */
[----:B------:R-:W-:Y:S01]  /*0f80*/  VIADD R37, R208, 0x40 ;  /* 0x00000040d0257836 */ /* 0x000fe20000000000 */
[----:B------:R-:W-:Y:S01]  /*0f90*/  IADD3 R7, R20, -R7, RZ ;  /* 0x8000000714077210 */ /* 0x000fe20007ffe0ff */
[----:B------:R-:W-:Y:S01]  /*0fa0*/  VIADD R229, R16, 0x40 ;  /* 0x0000004010e57836 */ /* 0x000fe20000000000 */
[----:B------:R-:W-:Y:S01]  /*0fb0*/  SHF.R.U32.HI R28, RZ, 0x3, R4 ;  /* 0x00000003ff1c7819 */ /* 0x000fe20000011604 */
[C---:B------:R-:W-:Y:S01]  /*0fc0*/  VIADD R35, R208.reuse, 0xc0 ;  /* 0x000000c0d0237836 */ /* 0x040fe20000000000 */
[----:B------:R-:W-:Y:S01]  /*0fd0*/  SHF.R.S32.HI R39, RZ, 0x1f, R37 ;  /* 0x0000001fff277819 */ /* 0x000fe20000011425 */
[----:B------:R-:W-:Y:S01]  /*0fe0*/  VIADD R36, R208, 0x80 ;  /* 0x00000080d0247836 */ /* 0x000fe20000000000 */
[----:B------:R-:W-:Y:S01]  /*0ff0*/  IADD3 R29, R16, 0x1e0, RZ ;  /* 0x000001e0101d7810 */ /* 0x000fe20007ffe0ff */
[----:B------:R-:W-:Y:S01]  /*1000*/  VIADD R33, R208, 0x140 ;  /* 0x00000140d0217836 */ /* 0x000fe20000000000 */
[----:B------:R-:W-:Y:S01]  /*1010*/  SHF.R.S32.HI R37, RZ, 0x1f, R35 ;  /* 0x0000001fff257819 */ /* 0x000fe20000011423 */
[----:B------:R-:W-:Y:S01]  /*1020*/  VIADD R228, R16, 0x60 ;  /* 0x0000006010e47836 */ /* 0x000fe20000000000 */
[----:B------:R-:W-:Y:S01]  /*1030*/  SHF.R.S32.HI R38, RZ, 0x1f, R36 ;  /* 0x0000001fff267819 */ /* 0x000fe20000011424 */
[C---:B------:R-:W-:Y:S01]  /*1040*/  VIADD R34, R208.reuse, 0x100 ;  /* 0x00000100d0227836 */ /* 0x040fe20000000000 */
[----:B------:R-:W-:Y:S01]  /*1050*/  SHF.R.S32.HI R35, RZ, 0x1f, R33 ;  /* 0x0000001fff237819 */ /* 0x000fe20000011421 */
[----:B------:R-:W-:Y:S01]  /*1060*/  VIADD R32, R208, 0x180 ;  /* 0x00000180d0207836 */ /* 0x000fe20000000000 */
[----:B------:R-:W-:Y:S01]  /*1070*/  R2P PR, R15, 0x6 ;  /* 0x000000060f007804 */ /* 0x000fe20000000000 */
[----:B------:R-:W-:Y:S01]  /*1080*/  VIADD R207, R194, 0x10 ;  /* 0x00000010c2cf7836 */ /* 0x000fe20000000000 */
[----:B------:R-:W-:Y:S01]  /*1090*/  SHF.R.S32.HI R36, RZ, 0x1f, R34 ;  /* 0x0000001fff247819 */ /* 0x000fe20000011422 */
[----:B------:R-:W-:Y:S01]  /*10a0*/  VIADD R31, R208, 0x1c0 ;  /* 0x000001c0d01f7836 */ /* 0x000fe20000000000 */
[----:B------:R-:W-:Y:S01]  /*10b0*/  SHF.R.S32.HI R33, RZ, 0x1f, R32 ;  /* 0x0000001fff217819 */ /* 0x000fe20000011420 */
[----:B------:R-:W-:Y:S01]  /*10c0*/  IMAD.IADD R3, R8, 0x1, -R0 ;  /* 0x0000000108037824 */ /* 0x000fe200078e0a00 */
[----:B------:R-:W-:Y:S01]  /*10d0*/  LOP3.LUT R0, R4, 0x38, R16, 0xf8, !PT ;  /* 0x0000003804007812 */ /* 0x000fe200078ef810 */
[----:B------:R-:W-:Y:S01]  /*10e0*/  IMAD.SHL.U32 R6, R6, 0x40, RZ ;  /* 0x0000004006067824 */ /* 0x000fe200078e00ff */
[----:B------:R-:W-:Y:S01]  /*10f0*/  SHF.R.S32.HI R4, RZ, 0x1f, R229 ;  /* 0x0000001fff047819 */ /* 0x000fe200000114e5 */
[C---:B------:R-:W-:Y:S01]  /*1100*/  VIADD R226, R16.reuse, 0x80 ;  /* 0x0000008010e27836 */ /* 0x040fe20000000000 */
[----:B------:R-:W-:Y:S01]  /*1110*/  SHF.R.S32.HI R34, RZ, 0x1f, R207 ;  /* 0x0000001fff227819 */ /* 0x000fe200000114cf */
[C---:B------:R-:W-:Y:S01]  /*1120*/  VIADD R30, R16.reuse, 0x1c0 ;  /* 0x000001c0101e7836 */ /* 0x040fe20000000000 */
[----:B------:R-:W-:Y:S01]  /*1130*/  SHF.R.S32.HI R32, RZ, 0x1f, R31 ;  /* 0x0000001fff207819 */ /* 0x000fe2000001141f */
[----:B------:R-:W-:Y:S01]  /*1140*/  IMAD.SHL.U32 R201, R7, 0x100, RZ ;  /* 0x0000010007c97824 */ /* 0x000fe200078e00ff */
[----:B------:R-:W-:Y:S01]  /*1150*/  SHF.R.S32.HI R7, RZ, 0x1f, R228 ;  /* 0x0000001fff077819 */ /* 0x000fe200000114e4 */
[----:B------:R-:W-:Y:S01]  /*1160*/  VIADD R219, R16, 0xa0 ;  /* 0x000000a010db7836 */ /* 0x000fe20000000000 */
[----:B------:R-:W-:Y:S01]  /*1170*/  SHF.L.U64.HI R31, R229, 0x1, R4 ;  /* 0x00000001e51f7819 */ /* 0x000fe20000010204 */
[----:B------:R-:W-:Y:S01]  /*1180*/  STL [R1+0x8], R30 ;  /* 0x0000081e01007387 */ /* 0x000fe20000100800 */
[----:B------:R-:W-:Y:S01]  /*1190*/  LOP3.LUT R6, R6, 0xfffffe00, RZ, 0xc0, !PT ;  /* 0xfffffe0006067812 */ /* 0x000fe200078ec0ff */
[----:B------:R-:W-:Y:S01]  /*11a0*/  VIADD R218, R16, 0xc0 ;  /* 0x000000c010da7836 */ /* 0x000fe20000000000 */
[----:B------:R-:W-:Y:S01]  /*11b0*/  SHF.R.S32.HI R9, RZ, 0x1f, R226 ;  /* 0x0000001fff097819 */ /* 0x000fe200000114e2 */
[----:B------:R-:W-:Y:S01]  /*11c0*/  STL [R1+0x4], R29 ;  /* 0x0000041d01007387 */ /* 0x000fe20000100800 */
[----:B------:R-:W-:Y:S01]  /*11d0*/  SHF.L.U64.HI R7, R228, 0x1, R7 ;  /* 0x00000001e4077819 */ /* 0x000fe20000010207 */
[C---:B------:R-:W-:Y:S01]  /*11e0*/  VIADD R217, R16.reuse, 0xe0 ;  /* 0x000000e010d97836 */ /* 0x040fe20000000000 */
[----:B------:R-:W-:Y:S01]  /*11f0*/  SHF.R.S32.HI R8, RZ, 0x1f, R219 ;  /* 0x0000001fff087819 */ /* 0x000fe200000114db */
[----:B------:R-:W-:Y:S01]  /*1200*/  STL [R1+0x58], R34 ;  /* 0x0000582201007387 */ /* 0x000fe20000100800 */
[----:B------:R-:W-:Y:S01]  /*1210*/  VIADD R216, R16, 0x100 ;  /* 0x0000010010d87836 */ /* 0x000fe20000000000 */
[----:B------:R-:W-:Y:S01]  /*1220*/  SHF.L.U64.HI R4, R226, 0x1, R9 ;  /* 0x00000001e2047819 */ /* 0x000fe20000010209 */
[C---:B------:R-:W-:Y:S01]  /*1230*/  VIADD R215, R16.reuse, 0x120 ;  /* 0x0000012010d77836 */ /* 0x040fe20000000000 */
[----:B------:R-:W-:Y:S01]  /*1240*/  STL [R1+0x14], R31 ;  /* 0x0000141f01007387 */ /* 0x000fe20000100800 */
[----:B------:R-:W-:Y:S01]  /*1250*/  SHF.R.S32.HI R11, RZ, 0x1f, R218 ;  /* 0x0000001fff0b7819 */ /* 0x000fe200000114da */
[C---:B------:R-:W-:Y:S01]  /*1260*/  VIADD R214, R16.reuse, 0x140 ;  /* 0x0000014010d67836 */ /* 0x040fe20000000000 */
[----:B------:R-:W-:Y:S01]  /*1270*/  SHF.R.S32.HI R10, RZ, 0x1f, R217 ;  /* 0x0000001fff0a7819 */ /* 0x000fe200000114d9 */
[----:B------:R-:W-:Y:S01]  /*1280*/  STL [R1+0x60], R6 ;  /* 0x0000600601007387 */ /* 0x000fe20000100800 */
[----:B------:R-:W-:Y:S01]  /*1290*/  SHF.R.S32.HI R15, RZ, 0x1f, R216 ;  /* 0x0000001fff0f7819 */ /* 0x000fe200000114d8 */
[C---:B------:R-:W-:Y:S01]  /*12a0*/  VIADD R213, R16.reuse, 0x160 ;  /* 0x0000016010d57836 */ /* 0x040fe20000000000 */
[----:B------:R-:W-:Y:S01]  /*12b0*/  SHF.R.S32.HI R12, RZ, 0x1f, R215 ;  /* 0x0000001fff0c7819 */ /* 0x000fe200000114d7 */
[----:B------:R0:W-:Y:S01]  /*12c0*/  STL [R1+0x18], R7 ;  /* 0x0000180701007387 */ /* 0x0001e20000100800 */
[C---:B------:R-:W-:Y:S01]  /*12d0*/  VIADD R212, R16.reuse, 0x180 ;  /* 0x0000018010d47836 */ /* 0x040fe20000000000 */
[----:B------:R-:W-:Y:S01]  /*12e0*/  SHF.R.S32.HI R21, RZ, 0x1f, R214 ;  /* 0x0000001fff157819 */ /* 0x000fe200000114d6 */
[C---:B------:R-:W-:Y:S01]  /*12f0*/  VIADD R211, R16.reuse, 0x1a0 ;  /* 0x000001a010d37836 */ /* 0x040fe20000000000 */
[----:B------:R1:W-:Y:S01]  /*1300*/  STL [R1+0x1c], R4 ;  /* 0x00001c0401007387 */ /* 0x0003e20000100800 */
[----:B------:R-:W-:Y:S01]  /*1310*/  SHF.R.S32.HI R14, RZ, 0x1f, R213 ;  /* 0x0000001fff0e7819 */ /* 0x000fe200000114d5 */
[----:B------:R-:W-:Y:S01]  /*1320*/  VIADD R190, R16, 0x20 ;  /* 0x0000002010be7836 */ /* 0x000fe20000000000 */
[----:B------:R-:W-:-:S02]  /*1330*/  SHF.R.S32.HI R23, RZ, 0x1f, R212 ;  /* 0x0000001fff177819 */ /* 0x000fc400000114d4 */
[----:B------:R-:W-:Y:S02]  /*1340*/  SHF.R.S32.HI R20, RZ, 0x1f, R211 ;  /* 0x0000001fff147819 */ /* 0x000fe400000114d3 */
[----:B0-----:R-:W-:Y:S02]  /*1350*/  SHF.L.U64.HI R7, R219, 0x1, R8 ;  /* 0x00000001db077819 */ /* 0x001fe40000010208 */
[----:B------:R-:W-:Y:S02]  /*1360*/  SHF.L.U64.HI R8, R217, 0x1, R10 ;  /* 0x00000001d9087819 */ /* 0x000fe4000001020a */
[----:B-1----:R-:W-:Y:S01]  /*1370*/  SHF.L.U64.HI R4, R218, 0x1, R11 ;  /* 0x00000001da047819 */ /* 0x002fe2000001020b */
[----:B------:R0:W-:Y:S01]  /*1380*/  STL [R1+0x20], R7 ;  /* 0x0000200701007387 */ /* 0x0001e20000100800 */
[----:B------:R-:W-:Y:S02]  /*1390*/  SHF.R.S32.HI R22, RZ, 0x1f, R30 ;  /* 0x0000001fff167819 */ /* 0x000fe4000001141e */
[----:B------:R-:W-:Y:S01]  /*13a0*/  SHF.R.S32.HI R24, RZ, 0x1f, R29 ;  /* 0x0000001fff187819 */ /* 0x000fe2000001141d */
[----:B------:R1:W-:Y:S01]  /*13b0*/  STL [R1+0x24], R4 ;  /* 0x0000240401007387 */ /* 0x0003e20000100800 */
[----:B------:R-:W-:-:S02]  /*13c0*/  SEL R204, R204, 0xffffffc0, !P2 ;  /* 0xffffffc0cccc7807 */ /* 0x000fc40005000000 */
[----:B------:R-:W-:Y:S01]  /*13d0*/  IADD3 R203, R202, 0x26820, RZ ;  /* 0x00026820cacb7810 */ /* 0x000fe20007ffe0ff */
[----:B------:R2:W-:Y:S01]  /*13e0*/  STL [R1+0x28], R8 ;  /* 0x0000280801007387 */ /* 0x0005e20000100800 */
[C---:B------:R-:W-:Y:S01]  /*13f0*/  @P1 VIADD R203, R205.reuse, 0xffffffe0 ;  /* 0xffffffe0cdcb1836 */ /* 0x040fe20000000000 */
[----:B0-----:R-:W-:Y:S01]  /*1400*/  SHF.L.U64.HI R7, R216, 0x1, R15 ;  /* 0x00000001d8077819 */ /* 0x001fe2000001020f */
[----:B------:R-:W-:Y:S01]  /*1410*/  IMAD.IADD R205, R205, 0x1, R204 ;  /* 0x00000001cdcd7824 */ /* 0x000fe200078e02cc */
[----:B------:R-:W-:Y:S01]  /*1420*/  SHF.R.S32.HI R17, RZ, 0x1f, R16 ;  /* 0x0000001fff117819 */ /* 0x000fe20000011410 */
[----:B------:R-:W-:Y:S01]  /*1430*/  IMAD.IADD R204, R204, 0x1, R203 ;  /* 0x00000001cccc7824 */ /* 0x000fe200078e02cb */
[----:B-1----:R-:W-:Y:S01]  /*1440*/  SHF.L.U64.HI R4, R215, 0x1, R12 ;  /* 0x00000001d7047819 */ /* 0x002fe2000001020c */
[----:B------:R0:W-:Y:S01]  /*1450*/  STL [R1+0x2c], R7 ;  /* 0x00002c0701007387 */ /* 0x0001e20000100800 */
[----:B------:R-:W-:Y:S02]  /*1460*/  SHF.R.S32.HI R206, RZ, 0x1f, R190 ;  /* 0x0000001fffce7819 */ /* 0x000fe400000114be */
[----:B--2---:R-:W-:Y:S01]  /*1470*/  SHF.L.U64.HI R8, R214, 0x1, R21 ;  /* 0x00000001d6087819 */ /* 0x004fe20000010215 */
[----:B------:R1:W-:Y:S04]  /*1480*/  STL [R1+0x30], R4 ;  /* 0x0000300401007387 */ /* 0x0003e80000100800 */
[----:B------:R2:W-:Y:S01]  /*1490*/  STL [R1+0x34], R8 ;  /* 0x0000340801007387 */ /* 0x0005e20000100800 */
[----:B0-----:R-:W-:-:S02]  /*14a0*/  SHF.L.U64.HI R7, R213, 0x1, R14 ;  /* 0x00000001d5077819 */ /* 0x001fc4000001020e */
[----:B-1----:R-:W-:-:S03]  /*14b0*/  SHF.L.U64.HI R4, R212, 0x1, R23 ;  /* 0x00000001d4047819 */ /* 0x002fc60000010217 */
[----:B------:R0:W-:Y:S01]  /*14c0*/  STL [R1+0x38], R7 ;  /* 0x0000380701007387 */ /* 0x0001e20000100800 */
[----:B--2---:R-:W-:-:S03]  /*14d0*/  SHF.L.U64.HI R8, R211, 0x1, R20 ;  /* 0x00000001d3087819 */ /* 0x004fc60000010214 */
[----:B------:R1:W-:Y:S04]  /*14e0*/  STL [R1+0x3c], R4 ;  /* 0x00003c0401007387 */ /* 0x0003e80000100800 */
[----:B------:R-:W-:Y:S01]  /*14f0*/  STL [R1+0x40], R8 ;  /* 0x0000400801007387 */ /* 0x000fe20000100800 */
[----:B0-----:R-:W-:Y:S02]  /*1500*/  SHF.L.U64.HI R7, R30, 0x1, R22 ;  /* 0x000000011e077819 */ /* 0x001fe40000010216 */
[----:B-1----:R-:W-:-:S03]  /*1510*/  SHF.L.U64.HI R4, R29, 0x1, R24 ;  /* 0x000000011d047819 */ /* 0x002fc60000010218 */
[----:B------:R0:W-:Y:S04]  /*1520*/  STL [R1+0x44], R7 ;  /* 0x0000440701007387 */ /* 0x0001e80000100800 */
[----:B------:R1:W-:Y:S01]  /*1530*/  STL [R1+0x48], R4 ;  /* 0x0000480401007387 */ /* 0x0003e20000100800 */
[----:B0-----:R-:W-:Y:S01]  /*1540*/  LOP3.LUT R7, R6, R0, R28, 0xf6, !PT ;  /* 0x0000000006077212 */ /* 0x001fe200078ef61c */
[----:B------:R-:W-:-:S04]  /*1550*/  IMAD R0, R3, 0x8, R198 ;  /* 0x0000000803007824 */ /* 0x000fc800078e02c6 */
[----:B-1----:R-:W-:-:S05]  /*1560*/  IMAD R4, R7, 0x2, R2 ;  /* 0x0000000207047824 */ /* 0x002fca00078e0202 */
[----:B------:R0:W-:Y:S04]  /*1570*/  STL [R1+0x5c], R4 ;  /* 0x00005c0401007387 */ /* 0x0001e80000100800 */
[----:B------:R0:W-:Y:S02]  /*1580*/  STL [R1], R0 ;  /* 0x0000000001007387 */ /* 0x0001e40000100800 */
.L_x_2708:
[----:B------:R-:W-:Y:S01]  /*1590*/  ULDC.64 UR4, c[0x0][0xa28] ;  /* 0x00028a0000047ab9 */ /* 0x000fe20000000a00 */
[----:B-1-34-:R-:W1:Y:S01]  /*15a0*/  LDC.64 R6, c[0x0][0xa08] ;  /* 0x00028200ff067b82 */ /* 0x01ae620000000a00 */
[----:B------:R-:W-:Y:S01]  /*15b0*/  ISETP.NE.U32.AND P0, PT, RZ, UR4, PT ;  /* 0x00000004ff007c0c */ /* 0x000fe2000bf05070 */
[----:B0-----:R-:W-:Y:S01]  /*15c0*/  IMAD.MOV.U32 R0, RZ, RZ, RZ ;  /* 0x000000ffff007224 */ /* 0x001fe200078e00ff */
[----:B------:R-:W-:Y:S01]  /*15d0*/  ULDC.64 UR6, c[0x0][0xa20] ;  /* 0x0002880000067ab9 */ /* 0x000fe20000000a00 */
[----:B------:R-:W-:Y:S01]  /*15e0*/  IMAD.MOV.U32 R28, RZ, RZ, RZ ;  /* 0x000000ffff1c7224 */ /* 0x000fe200078e00ff */
[----:B------:R-:W-:Y:S01]  /*15f0*/  ISETP.NE.AND.EX P0, PT, RZ, UR5, PT, P0 ;  /* 0x00000005ff007c0c */ /* 0x000fe2000bf05300 */
[----:B------:R-:W-:Y:S02]  /*1600*/  ULDC.64 UR4, c[0x0][0xa18] ;  /* 0x0002860000047ab9 */ /* 0x000fe40000000a00 */
[----:B------:R-:W-:-:S04]  /*1610*/  ISETP.NE.U32.AND P1, PT, RZ, UR4, PT ;  /* 0x00000004ff007c0c */ /* 0x000fc8000bf25070 */
[----:B------:R-:W-:Y:S01]  /*1620*/  ISETP.NE.AND.EX P1, PT, RZ, UR5, PT, P1 ;  /* 0x00000005ff007c0c */ /* 0x000fe2000bf25310 */
[----:B------:R-:W-:Y:S02]  /*1630*/  ULDC.64 UR4, c[0x0][0xa08] ;  /* 0x0002820000047ab9 */ /* 0x000fe40000000a00 */
[----:B------:R-:W-:-:S03]  /*1640*/  ISETP.NE.U32.AND P3, PT, RZ, UR4, PT ;  /* 0x00000004ff007c0c */ /* 0x000fc6000bf65070 */
[----:B------:R-:W0:Y:S01]  /*1650*/  @P0 LDC.64 R4, c[0x0][0xa28] ;  /* 0x00028a00ff040b82 */ /* 0x000e220000000a00 */
[----:B------:R-:W-:Y:S01]  /*1660*/  ISETP.NE.AND.EX P3, PT, RZ, UR5, PT, P3 ;  /* 0x00000005ff007c0c */ /* 0x000fe2000bf65330 */
[----:B-1----:R-:W-:-:S06]  /*1670*/  IMAD.WIDE R10, R27, 0x4, R6 ;  /* 0x000000041b0a7825 */ /* 0x002fcc00078e0206 */
[----:B------:R-:W1:Y:S01]  /*1680*/  @P1 LDC.64 R8, c[0x0][0xa18] ;  /* 0x00028600ff081b82 */ /* 0x000e620000000a00 */
[----:B------:R-:W-:Y:S02]  /*1690*/  ULDC UR4, c[0x0][0x288] ;  /* 0x0000a20000047ab9 */ /* 0x000fe40000000800 */
[----:B------:R-:W-:Y:S01]  /*16a0*/  IMAD.U32 R23, RZ, RZ, UR4 ;  /* 0x00000004ff177e24 */ /* 0x000fe2000f8e00ff */
[----:B--2---:R2:W-:Y:S01]  /*16b0*/  STL [R1+0x4c], R26 ;  /* 0x00004c1a01007387 */ /* 0x0045e20000100800 */
[----:B------:R-:W-:-:S03]  /*16c0*/  ULDC.64 UR4, c[0x0][0x418] ;  /* 0x0001060000047ab9 */ /* 0x000fc60000000a00 */
[----:B------:R2:W5:Y:S01]  /*16d0*/  @P3 LDG.E R28, desc[UR42][R10.64] ;  /* 0x0000002a0a1c3981 */ /* 0x000562000c1e1900 */
[----:B0-----:R-:W-:-:S05]  /*16e0*/  @P0 IMAD.WIDE R4, R27, 0x4, R4 ;  /* 0x000000041b040825 */ /* 0x001fca00078e0204 */
[----:B------:R2:W5:Y:S01]  /*16f0*/  @P0 LDG.E R0, desc[UR42][R4.64] ;  /* 0x0000002a04000981 */ /* 0x000562000c1e1900 */
[----:B-1----:R-:W-:-:S05]  /*1700*/  @P1 IMAD.WIDE R6, R27, 0x4, R8 ;  /* 0x000000041b061825 */ /* 0x002fca00078e0208 */
[----:B------:R2:W5:Y:S04]  /*1710*/  @P1 LDG.E R23, desc[UR42][R6.64] ;  /* 0x0000002a06171981 */ /* 0x000568000c1e1900 */
[----:B------:R2:W-:Y:S01]  /*1720*/  STL [R1+0x50], R27 ;  /* 0x0000501b01007387 */ /* 0x0005e20000100800 */
[----:B------:R-:W-:-:S03]  /*1730*/  UISETP.NE.U32.AND UP0, UPT, UR4, URZ, UPT ;  /* 0x0000003f0400728c */ /* 0x000fc6000bf05070 */
[----:B------:R-:W-:Y:S01]  /*1740*/  ULDC UR4, c[0x0][0x424] ;  /* 0x0001090000047ab9 */ /* 0x000fe20000000800 */
[----:B------:R-:W-:Y:S01]  /*1750*/  UISETP.NE.AND.EX UP0, UPT, UR5, URZ, UPT, UP0 ;  /* 0x0000003f0500728c */ /* 0x000fe2000bf05300 */
[----:B------:R-:W-:Y:S02]  /*1760*/  ISETP.NE.U32.AND P2, PT, RZ, UR6, PT ;  /* 0x00000006ff007c0c */ /* 0x000fe4000bf45070 */
[----:B------:R-:W-:Y:S01]  /*1770*/  ULDC UR5, c[0x0][0x2f0] ;  /* 0x0000bc0000057ab9 */ /* 0x000fe20000000800 */
[----:B------:R-:W-:Y:S01]  /*1780*/  USEL UR4, UR4, 0x1, UP0 ;  /* 0x0000000104047887 */ /* 0x000fe20008000000 */
[----:B------:R-:W-:-:S03]  /*1790*/  ISETP.NE.AND.EX P2, PT, RZ, UR7, PT, P2 ;  /* 0x00000007ff007c0c */ /* 0x000fc6000bf45320 */
[----:B------:R-:W-:-:S03]  /*17a0*/  UIMAD UR4, UR4, UR5, URZ ;  /* 0x00000005040472a4 */ /* 0x000fc6000f8e023f */
[----:B------:R-:W-:Y:S01]  /*17b0*/  ULDC UR5, c[0x0][0x348] ;  /* 0x0000d20000057ab9 */ /* 0x000fe20000000800 */
[----:B--2---:R-:W-:Y:S08]  /*17c0*/  @P1 BRA `(.L_x_2490) ;  /* 0x0000000000241947 */ /* 0x004ff00003800000 */
[----:B------:R-:W-:Y:S02]  /*17d0*/  ULDC.64 UR6, c[0x0][0xa00] ;  /* 0x0002800000067ab9 */ /* 0x000fe40000000a00 */
[----:B------:R-:W-:-:S04]  /*17e0*/  ISETP.NE.U32.AND P0, PT, RZ, UR6, PT ;  /* 0x00000006ff007c0c */ /* 0x000fc8000bf05070 */
[----:B------:R-:W-:-:S13]  /*17f0*/  ISETP.NE.AND.EX P0, PT, RZ, UR7, PT, P0 ;  /* 0x00000007ff007c0c */ /* 0x000fda000bf05300 */
[----:B------:R-:W-:Y:S05]  /*1800*/  @!P0 BRA `(.L_x_2490) ;  /* 0x0000000000148947 */ /* 0x000fea0003800000 */
[----:B------:R-:W0:Y:S02]  /*1810*/  LDC.64 R4, c[0x0][0xa00] ;  /* 0x00028000ff047b82 */ /* 0x000e240000000a00 */
[----:B0-----:R-:W-:-:S05]  /*1820*/  IMAD.WIDE R4, R27, 0x4, R4 ;  /* 0x000000041b047825 */ /* 0x001fca00078e0204 */
[----:B-----5:R-:W2:Y:S04]  /*1830*/  LDG.E R23, desc[UR42][R4.64] ;  /* 0x0000002a04177981 */ /* 0x020ea8000c1e1900 */
[----:B------:R-:W2:Y:S02]  /*1840*/  LDG.E R6, desc[UR42][R4.64+0x4] ;  /* 0x0000042a04067981 */ /* 0x000ea4000c1e1900 */
[----:B--2---:R-:W-:-:S07]  /*1850*/  IMAD.IADD R23, R6, 0x1, -R23 ;  /* 0x0000000106177824 */ /* 0x004fce00078e0a17 */
.L_x_2490:
[----:B------:R-:W-:Y:S02]  /*1860*/  IMAD.U32 R38, RZ, RZ, UR5 ;  /* 0x00000005ff267e24 */ /* 0x000fe4000f8e00ff */
[----:B------:R-:W-:Y:S01]  /*1870*/  IMAD.U32 R29, RZ, RZ, UR4 ;  /* 0x00000004ff1d7e24 */ /* 0x000fe2000f8e00ff */
[----:B------:R-:W-:Y:S06]  /*1880*/  @!P2 BRA `(.L_x_2491) ;  /* 0x000000000010a947 */ /* 0x000fec0003800000 */
[----:B------:R-:W0:Y:S02]  /*1890*/  LDC.64 R4, c[0x0][0xa20] ;  /* 0x00028800ff047b82 */ /* 0x000e240000000a00 */
[----:B0-----:R-:W-:-:S05]  /*18a0*/  IMAD.WIDE R4, R27, 0x4, R4 ;  /* 0x000000041b047825 */ /* 0x001fca00078e0204 */
[----:B------:R0:W5:Y:S01]  /*18b0*/  LDG.E R29, desc[UR42][R4.64] ;  /* 0x0000002a041d7981 */ /* 0x000162000c1e1900 */
[----:B------:R-:W-:Y:S05]  /*18c0*/  BRA `(.L_x_2492) ;  /* 0x0000000000107947 */ /* 0x000fea0003800000 */
.L_x_2491:
[----:B------:R-:W-:Y:S05]  /*18d0*/  @!P3 BRA `(.L_x_2492) ;  /* 0x00000000000cb947 */ /* 0x000fea0003800000 */
[----:B------:R-:W2:Y:S04]  /*18e0*/  LDG.E R4, desc[UR42][R10.64] ;  /* 0x0000002a0a047981 */ /* 0x000ea8000c1e1900 */
[----:B------:R-:W2:Y:S02]  /*18f0*/  LDG.E R29, desc[UR42][R10.64+0x4] ;  /* 0x0000042a0a1d7981 */ /* 0x000ea4000c1e1900 */
[----:B--2---:R-:W-:-:S07]  /*1900*/  IMAD.IADD R29, R29, 0x1, -R4 ;  /* 0x000000011d1d7824 */ /* 0x004fce00078e0a04 */
.L_x_2492:
[----:B------:R-:W-:Y:S01]  /*1910*/  ULDC.64 UR4, c[0x0][0xa10] ;  /* 0x0002840000047ab9 */ /* 0x000fe20000000a00 */
[----:B0-----:R-:W0:Y:S01]  /*1920*/  LDC R4, c[0x0][0x448] ;  /* 0x00011200ff047b82 */ /* 0x001e220000000800 */
[----:B------:R-:W-:-:S04]  /*1930*/  ISETP.NE.U32.AND P0, PT, RZ, UR4, PT ;  /* 0x00000004ff007c0c */ /* 0x000fc8000bf05070 */
[----:B------:R-:W-:Y:S01]  /*1940*/  ISETP.NE.AND.EX P0, PT, RZ, UR5, PT, P0 ;  /* 0x00000005ff007c0c */ /* 0x000fe2000bf05300 */
[----:B------:R-:W-:Y:S02]  /*1950*/  ULDC.64 UR4, c[0x0][0xa30] ;  /* 0x00028c0000047ab9 */ /* 0x000fe40000000a00 */
[----:B------:R-:W-:-:S04]  /*1960*/  ISETP.NE.U32.AND P1, PT, RZ, UR4, PT ;  /* 0x00000004ff007c0c */ /* 0x000fc8000bf25070 */
[----:B------:R-:W-:-:S06]  /*1970*/  ISETP.NE.AND.EX P1, PT, RZ, UR5, PT, P1 ;  /* 0x00000005ff007c0c */ /* 0x000fcc000bf25310 */
[----:B------:R-:W1:Y:S08]  /*1980*/  @P0 LDC.64 R6, c[0x0][0xa10] ;  /* 0x00028400ff060b82 */ /* 0x000e700000000a00 */
[----:B------:R-:W2:Y:S01]  /*1990*/  @P1 LDC.64 R8, c[0x0][0xa30] ;  /* 0x00028c00ff081b82 */ /* 0x000ea20000000a00 */
[----:B-1----:R-:W-:-:S05]  /*19a0*/  @P0 IMAD.WIDE R6, R27, 0x4, R6 ;  /* 0x000000041b060825 */ /* 0x002fca00078e0206 */
[----:B------:R-:W3:Y:S04]  /*19b0*/  @P0 LDG.E R3, desc[UR42][R6.64] ;  /* 0x0000002a06030981 */ /* 0x000ee8000c1e1900 */
[----:B------:R1:W3:Y:S01]  /*19c0*/  @P0 LDG.E R10, desc[UR42][R6.64+0x4] ;  /* 0x0000042a060a0981 */ /* 0x0002e2000c1e1900 */
[----:B-----5:R-:W-:Y:S02]  /*19d0*/  IMAD.MOV.U32 R24, RZ, RZ, R29 ;  /* 0x000000ffff187224 */ /* 0x020fe400078e001d */
[----:B--2---:R-:W-:-:S05]  /*19e0*/  @P1 IMAD.WIDE R8, R27, 0x4, R8 ;  /* 0x000000041b081825 */ /* 0x004fca00078e0208 */
[----:B------:R2:W5:Y:S01]  /*19f0*/  @P1 LDG.E R24, desc[UR42][R8.64] ;  /* 0x0000002a08181981 */ /* 0x000562000c1e1900 */
[----:B0-----:R-:W-:Y:S01]  /*1a00*/  ISETP.NE.AND P1, PT, R4, 0x1, PT ;  /* 0x000000010400780c */ /* 0x001fe20003f25270 */
[----:B------:R-:W-:Y:S01]  /*1a10*/  IMAD.IADD R13, R29, 0x1, -R0 ;  /* 0x000000011d0d7824 */ /* 0x000fe200078e0a00 */
[----:B------:R-:W0:Y:S01]  /*1a20*/  LDC.64 R4, c[0x0][0x9e0] ;  /* 0x00027800ff047b82 */ /* 0x000e220000000a00 */
[----:B------:R-:W-:-:S05]  /*1a30*/  SHF.L.U32 R199, R25, 0x6, RZ ;  /* 0x0000000619c77819 */ /* 0x000fca00000006ff */
[----:B------:R-:W-:-:S04]  /*1a40*/  VIADD R0, R199, 0x3f ;  /* 0x0000003fc7007836 */ /* 0x000fc80000000000 */
[----:B-1----:R-:W-:Y:S01]  /*1a50*/  IMAD.MOV.U32 R6, RZ, RZ, R0 ;  /* 0x000000ffff067224 */ /* 0x002fe200078e0000 */
[----:B------:R-:W1:Y:S08]  /*1a60*/  @P1 LDC R11, c[0x0][0x44c] ;  /* 0x00011300ff0b1b82 */ /* 0x000e700000000800 */
[----:B------:R-:W4:Y:S01]  /*1a70*/  @P1 LDC R12, c[0x0][0x450] ;  /* 0x00011400ff0c1b82 */ /* 0x000f220000000800 */
[----:B0-----:R-:W-:Y:S01]  /*1a80*/  ISETP.GE.AND P2, PT, R5, 0x1, PT ;  /* 0x000000010500780c */ /* 0x001fe20003f46270 */
[----:B---3--:R-:W-:-:S02]  /*1a90*/  @P0 IMAD.IADD R38, R10, 0x1, -R3 ;  /* 0x000000010a260824 */ /* 0x008fc400078e0a03 */
[----:B-1----:R-:W-:-:S04]  /*1aa0*/  @P1 IMAD.HI.U32 R3, R0, R11, RZ ;  /* 0x0000000b00031227 */ /* 0x002fc800078e00ff */
[----:B------:R-:W-:Y:S01]  /*1ab0*/  IMAD.IADD R189, R13, 0x1, R38 ;  /* 0x000000010dbd7824 */ /* 0x000fe200078e0226 */
[----:B----4-:R-:W-:-:S03]  /*1ac0*/  @P1 SHF.R.U32.HI R6, RZ, R12, R3 ;  /* 0x0000000cff061219 */ /* 0x010fc60000011603 */
[C---:B------:R-:W-:Y:S01]  /*1ad0*/  VIADD R0, R189.reuse, 0x3f ;  /* 0x0000003fbd007836 */ /* 0x040fe20000000000 */
[----:B------:R-:W-:-:S04]  /*1ae0*/  IADD3 R7, R189, 0x1, -R23 ;  /* 0x00000001bd077810 */ /* 0x000fc80007ffe817 */
[----:B------:R-:W-:Y:S01]  /*1af0*/  SHF.R.S32.HI R3, RZ, 0x1f, R0 ;  /* 0x0000001fff037819 */ /* 0x000fe20000011400 */
[----:B--2---:R-:W-:-:S03]  /*1b00*/  IMAD.IADD R9, R7, 0x1, R6 ;  /* 0x0000000107097824 */ /* 0x004fc600078e0206 */
[----:B------:R-:W-:Y:S01]  /*1b10*/  LEA.HI R3, R3, R0, RZ, 0x6 ;  /* 0x0000000003037211 */ /* 0x000fe200078f30ff */
[----:B------:R-:W-:-:S03]  /*1b20*/  IMAD.IADD R4, R9, 0x1, R4 ;  /* 0x0000000109047824 */ /* 0x000fc600078e0204 */
[----:B------:R-:W-:Y:S01]  /*1b30*/  SHF.R.S32.HI R168, RZ, 0x6, R3 ;  /* 0x00000006ffa87819 */ /* 0x000fe20000011403 */
        /* <DEDUP_REMOVED lines=12> */
.L_x_2495:
[----:B------:R-:W-:-:S13]  /*1c00*/  ISETP.NE.AND P0, PT, R5, 0x1, PT ;  /* 0x000000010500780c */ /* 0x000fda0003f05270 */
[----:B------:R-:W0:Y:S02]  /*1c10*/  @P0 LDC.64 R6, c[0x0][0x9e8] ;  /* 0x00027a00ff060b82 */ /* 0x000e240000000a00 */
[----:B0-----:R-:W-:-:S05]  /*1c20*/  @P0 IMAD.HI.U32 R6, R0, R6, RZ ;  /* 0x0000000600060227 */ /* 0x001fca00078e00ff */
[----:B------:R-:W-:-:S07]  /*1c30*/  @P0 SHF.R.U32.HI R0, RZ, R7, R6 ;  /* 0x00000007ff000219 */ /* 0x000fce0000011606 */
.L_x_2496:
[----:B------:R-:W-:Y:S05]  /*1c40*/  BSYNC B0 ;  /* 0x0000000000007941 */ /* 0x000fea0003800000 */
.L_x_2494:
[----:B------:R-:W-:-:S05]  /*1c50*/  IMAD R3, R0, R5, R5 ;  /* 0x0000000500037224 */ /* 0x000fca00078e0205 */
[----:B------:R-:W-:-:S07]  /*1c60*/  VIMNMX R4, R4, R3, PT ;  /* 0x0000000304047248 */ /* 0x000fce0003fe0100 */
.L_x_2493:
[----:B------:R-:W0:Y:S01]  /*1c70*/  @P1 LDC R0, c[0x0][0x44c] ;  /* 0x00011300ff001b82 */ /* 0x000e220000000800 */
[----:B------:R-:W-:Y:S01]  /*1c80*/  IMAD.MOV.U32 R3, RZ, RZ, R199 ;  /* 0x000000ffff037224 */ /* 0x000fe200078e00c7 */
[----:B------:R-:W-:Y:S01]  /*1c90*/  ULDC UR4, c[0x0][0x9dc] ;  /* 0x0002770000047ab9 */ /* 0x000fe20000000800 */
[----:B------:R-:W-:-:S05]  /*1ca0*/  IMAD.IADD R40, R189, 0x1, -R23 ;  /* 0x00000001bd287824 */ /* 0x000fca00078e0a17 */
[----:B------:R-:W1:Y:S01]  /*1cb0*/  @P1 LDC R7, c[0x0][0x450] ;  /* 0x00011400ff071b82 */ /* 0x000e620000000800 */
[----:B0-----:R-:W-:-:S05]  /*1cc0*/  @P1 IMAD.HI.U32 R0, R199, R0, RZ ;  /* 0x00000000c7001227 */ /* 0x001fca00078e00ff */
[----:B-1----:R-:W-:-:S05]  /*1cd0*/  @P1 SHF.R.U32.HI R3, RZ, R7, R0 ;  /* 0x00000007ff031219 */ /* 0x002fca0000011600 */
[----:B------:R-:W-:-:S04]  /*1ce0*/  IMAD.IADD R0, R40, 0x1, R3 ;  /* 0x0000000128007824 */ /* 0x000fc800078e0203 */
[----:B------:R-:W-:Y:S01]  /*1cf0*/  VIADD R3, R0, -UR4 ;  /* 0x8000000400037c36 */ /* 0x000fe20008000000 */
[----:B------:R-:W-:Y:S06]  /*1d00*/  @!P2 BRA `(.L_x_2497) ;  /* 0x000000000044a947 */ /* 0x000fec0003800000 */
[----:B------:R-:W-:Y:S01]  /*1d10*/  ISETP.GT.AND P0, PT, R0, -0x1, PT ;  /* 0xffffffff0000780c */ /* 0x000fe20003f04270 */
[----:B------:R-:W-:-:S12]  /*1d20*/  BSSY B0, `(.L_x_2498) ;  /* 0x000000d000007945 */ /* 0x000fd80003800000 */
        /* <DEDUP_REMOVED lines=8> */
.L_x_2499:
[----:B------:R-:W-:-:S13]  /*1db0*/  ISETP.NE.AND P0, PT, R5, 0x1, PT ;  /* 0x000000010500780c */ /* 0x000fda0003f05270 */
[----:B------:R-:W0:Y:S02]  /*1dc0*/  @P0 LDC.64 R6, c[0x0][0x9e8] ;  /* 0x00027a00ff060b82 */ /* 0x000e240000000a00 */
[----:B0-----:R-:W-:-:S05]  /*1dd0*/  @P0 IMAD.HI.U32 R6, R0, R6, RZ ;  /* 0x0000000600060227 */ /* 0x001fca00078e00ff */
[----:B------:R-:W-:-:S07]  /*1de0*/  @P0 SHF.R.U32.HI R0, RZ, R7, R6 ;  /* 0x00000007ff000219 */ /* 0x000fce0000011606 */
.L_x_2500:
[----:B------:R-:W-:Y:S05]  /*1df0*/  BSYNC B0 ;  /* 0x0000000000007941 */ /* 0x000fea0003800000 */
.L_x_2498:
[----:B------:R-:W-:-:S05]  /*1e00*/  IMAD R0, R0, R5, RZ ;  /* 0x0000000500007224 */ /* 0x000fca00078e02ff */
[----:B------:R-:W-:-:S07]  /*1e10*/  VIMNMX R3, R3, R0, !PT ;  /* 0x0000000003037248 */ /* 0x000fce0007fe0100 */
.L_x_2497:
[----:B------:R-:W-:Y:S02]  /*1e20*/  IADD3 R4, R4, 0x3f, RZ ;  /* 0x0000003f04047810 */ /* 0x000fe40007ffe0ff */
[----:B------:R-:W-:Y:S02]  /*1e30*/  SHF.R.S32.HI R0, RZ, 0x1f, R3 ;  /* 0x0000001fff007819 */ /* 0x000fe40000011403 */
[----:B------:R-:W-:Y:S02]  /*1e40*/  SHF.R.S32.HI R5, RZ, 0x1f, R4 ;  /* 0x0000001fff057819 */ /* 0x000fe40000011404 */
[----:B------:R-:W-:Y:S02]  /*1e50*/  LEA.HI R0, R0, R3, RZ, 0x6 ;  /* 0x0000000300007211 */ /* 0x000fe400078f30ff */
[----:B------:R-:W-:Y:S02]  /*1e60*/  LEA.HI R5, R5, R4, RZ, 0x6 ;  /* 0x0000000405057211 */ /* 0x000fe400078f30ff */
[----:B------:R-:W-:-:S02]  /*1e70*/  SHF.R.S32.HI R0, RZ, 0x6, R0 ;  /* 0x00000006ff007819 */ /* 0x000fc40000011400 */
[----:B------:R-:W-:Y:S02]  /*1e80*/  SHF.R.S32.HI R5, RZ, 0x6, R5 ;  /* 0x00000006ff057819 */ /* 0x000fe40000011405 */
[----:B------:R-:W-:Y:S02]  /*1e90*/  VIMNMX R0, RZ, R0, !PT ;  /* 0x00000000ff007248 */ /* 0x000fe40007fe0100 */
[----:B------:R-:W-:-:S03]  /*1ea0*/  VIMNMX R5, R168, R5, PT ;  /* 0x00000005a8057248 */ /* 0x000fc60003fe0100 */
[--C-:B------:R-:W-:Y:S02]  /*1eb0*/  IMAD R0, R0, 0x40, -R13.reuse ;  /* 0x0000004000007824 */ /* 0x100fe400078e0a0d */
[----:B------:R-:W-:-:S03]  /*1ec0*/  IMAD R5, R5, 0x40, -R13 ;  /* 0x0000004005057824 */ /* 0x000fc600078e0a0d */
[----:B------:R-:W-:Y:S02]  /*1ed0*/  VIMNMX R0, RZ, R0, !PT ;  /* 0x00000000ff007248 */ /* 0x000fe40007fe0100 */
[----:B------:R-:W-:Y:S02]  /*1ee0*/  VIMNMX R5, R5, R38, PT ;  /* 0x0000002605057248 */ /* 0x000fe40003fe0100 */
[----:B------:R-:W-:Y:S02]  /*1ef0*/  SHF.R.U32.HI R39, RZ, 0x6, R0 ;  /* 0x00000006ff277819 */ /* 0x000fe40000011600 */
[----:B------:R-:W-:-:S03]  /*1f00*/  ISETP.GT.AND P0, PT, R5, R0, PT ;  /* 0x000000000500720c */ /* 0x000fc60003f04270 */
[----:B------:R-:W-:-:S10]  /*1f10*/  IMAD.MOV.U32 R25, RZ, RZ, R39 ;  /* 0x000000ffff197224 */ /* 0x000fd400078e0027 */
[----:B------:R-:W-:-:S05]  /*1f20*/  @P0 VIADD R3, R5, 0x3f ;  /* 0x0000003f05030836 */ /* 0x000fca0000000000 */
[----:B------:R-:W-:-:S04]  /*1f30*/  @P0 SHF.R.S32.HI R0, RZ, 0x1f, R3 ;  /* 0x0000001fff000819 */ /* 0x000fc80000011403 */
[----:B------:R-:W-:-:S04]  /*1f40*/  @P0 LEA.HI R0, R0, R3, RZ, 0x6 ;  /* 0x0000000300000211 */ /* 0x000fc800078f30ff */
[----:B------:R-:W-:Y:S02]  /*1f50*/  @P0 SHF.R.S32.HI R25, RZ, 0x6, R0 ;  /* 0x00000006ff190819 */ /* 0x000fe40000011400 */
[----:B------:R-:W-:Y:S02]  /*1f60*/  PLOP3.LUT P0, PT, PT, PT, PT, 0x80, 0x0 ;  /* 0x000000000000781c */ /* 0x000fe40003f0f070 */
[----:B------:R-:W-:-:S13]  /*1f70*/  ISETP.GT.AND P1, PT, R25, R39, PT ;  /* 0x000000271900720c */ /* 0x000fda0003f24270 */
[----:B------:R-:W-:Y:S05]  /*1f80*/  @!P1 BRA `(.L_x_2501) ;  /* 0x0000002c00a49947 */ /* 0x000fea0003800000 */
        /* <DEDUP_REMOVED lines=20> */
.L_x_2503:
[----:B------:R-:W-:Y:S05]  /*20d0*/  BSYNC B6 ;  /* 0x0000000000067941 */ /* 0x000fea0003800000 */
.L_x_2502:
[----:B------:R-:W-:Y:S01]  /*20e0*/  IADD3 R0, R2, 0x400, RZ ;  /* 0x0000040002007810 */ /* 0x000fe20007ffe0ff */
[----:B------:R-:W-:Y:S03]  /*20f0*/  BSSY B6, `(.L_x_2504) ;  /* 0x0000013000067945 */ /* 0x000fe60003800000 */
        /* <DEDUP_REMOVED lines=18> */
.L_x_2505:
[----:B------:R-:W-:Y:S05]  /*2220*/  BSYNC B6 ;  /* 0x0000000000067941 */ /* 0x000fea0003800000 */
.L_x_2504:
[----:B------:R-:W-:Y:S01]  /*2230*/  ULDC.64 UR4, c[0x0][0x9f8] ;  /* 0x00027e0000047ab9 */ /* 0x000fe20000000a00 */
[----:B------:R-:W-:Y:S01]  /*2240*/  IMAD.MOV.U32 R0, RZ, RZ, R27 ;  /* 0x000000ffff007224 */ /* 0x000fe200078e001b */
[----:B------:R-:W-:Y:S01]  /*2250*/  ISETP.NE.U32.AND P0, PT, RZ, UR4, PT ;  /* 0x00000004ff007c0c */ /* 0x000fe2000bf05070 */
[----:B------:R-:W0:Y:S01]  /*2260*/  S2R R31, SR_TID.X ;  /* 0x00000000001f7919 */ /* 0x000e220000002100 */
[----:B------:R-:W1:Y:S08]  /*2270*/  LDC R15, c[0x0][0x3f4] ;  /* 0x0000fd00ff0f7b82 */ /* 0x000e700000000800 */
[----:B------:R-:W2:Y:S01]  /*2280*/  LDC.64 R4, c[0x0][0x408] ;  /* 0x00010200ff047b82 */ /* 0x000ea20000000a00 */
[----:B------:R-:W-:-:S07]  /*2290*/  ISETP.NE.AND.EX P0, PT, RZ, UR5, PT, P0 ;  /* 0x00000005ff007c0c */ /* 0x000fce000bf05300 */
[----:B------:R-:W3:Y:S01]  /*22a0*/  LDC.64 R42, c[0x0][0x3f8] ;  /* 0x0000fe00ff2a7b82 */ /* 0x000ee20000000a00 */
[----:B------:R-:W-:Y:S01]  /*22b0*/  SHF.R.S32.HI R9, RZ, 0x1f, R193 ;  /* 0x0000001fff097819 */ /* 0x000fe200000114c1 */
[----:B------:R-:W4:Y:S01]  /*22c0*/  S2R R49, SR_TID.X ;  /* 0x0000000000317919 */ /* 0x000f220000002100 */
[----:B------:R-:W-:Y:S01]  /*22d0*/  SHF.R.S32.HI R195, RZ, 0x1f, R194 ;  /* 0x0000001fffc37819 */ /* 0x000fe200000114c2 */
[----:B------:R-:W-:-:S04]  /*22e0*/  ULDC UR4, c[0x0][0x2f4] ;  /* 0x0000bd0000047ab9 */ /* 0x000fc80000000800 */
[----:B------:R-:W0:Y:S02]  /*22f0*/  @P0 LDC.64 R6, c[0x0][0x9f8] ;  /* 0x00027e00ff060b82 */ /* 0x000e240000000a00 */
[----:B0-----:R-:W-:-:S05]  /*2300*/  @P0 IMAD.WIDE R6, R27, 0x4, R6 ;  /* 0x000000041b060825 */ /* 0x001fca00078e0206 */
[----:B------:R0:W4:Y:S01]  /*2310*/  @P0 LDG.E R0, desc[UR42][R6.64] ;  /* 0x0000002a06000981 */ /* 0x000122000c1e1900 */
[----:B------:R-:W-:Y:S01]  /*2320*/  VIADD R31, R31, 0xffffff80 ;  /* 0xffffff801f1f7836 */ /* 0x000fe20000000000 */
[----:B-1----:R-:W-:Y:S01]  /*2330*/  ISETP.GE.AND P3, PT, R16, R15, PT ;  /* 0x0000000f1000720c */ /* 0x002fe20003f66270 */
[-C--:B---3--:R-:W-:Y:S01]  /*2340*/  IMAD R8, R9, R42.reuse, RZ ;  /* 0x0000002a09087224 */ /* 0x088fe200078e02ff */
[----:B------:R-:W-:Y:S01]  /*2350*/  SHF.L.U64.HI R41, R42, 0x6, R43 ;  /* 0x000000062a297819 */ /* 0x000fe2000001022b */
[C---:B------:R-:W-:Y:S01]  /*2360*/  IMAD.WIDE.U32 R20, R193.reuse, R42, R194 ;  /* 0x0000002ac1147225 */ /* 0x040fe200078e00c2 */
[----:B------:R-:W-:Y:S02]  /*2370*/  SHF.R.S32.HI R30, RZ, 0x1f, R31 ;  /* 0x0000001fff1e7819 */ /* 0x000fe4000001141f */
[----:B--2---:R-:W-:Y:S01]  /*2380*/  SHF.L.U64.HI R44, R4, 0x6, R5 ;  /* 0x00000006042c7819 */ /* 0x004fe20000010205 */
[----:B------:R-:W-:Y:S01]  /*2390*/  IMAD R11, R193, R43, R8 ;  /* 0x0000002bc10b7224 */ /* 0x000fe200078e0208 */
[----:B------:R-:W-:Y:S01]  /*23a0*/  LEA.HI R30, R30, R31, RZ, 0x2 ;  /* 0x0000001f1e1e7211 */ /* 0x000fe200078f10ff */
[----:B0-----:R-:W-:Y:S01]  /*23b0*/  IMAD R6, R9, R4, RZ ;  /* 0x0000000409067224 */ /* 0x001fe200078e02ff */
[----:B------:R-:W-:Y:S01]  /*23c0*/  SEL R7, R15, RZ, P3 ;  /* 0x000000ff0f077207 */ /* 0x000fe20001800000 */
[----:B------:R-:W-:Y:S01]  /*23d0*/  IMAD.WIDE.U32 R32, R193, R42, R16 ;  /* 0x0000002ac1207225 */ /* 0x000fe200078e0010 */
[----:B------:R-:W-:-:S02]  /*23e0*/  LOP3.LUT R30, R30, 0xfffffffc, RZ, 0xc0, !PT ;  /* 0xfffffffc1e1e7812 */ /* 0x000fc400078ec0ff */
[----:B------:R-:W-:Y:S01]  /*23f0*/  IADD3 R7, R16, R7, RZ ;  /* 0x0000000710077210 */ /* 0x000fe20007ffe0ff */
[----:B------:R-:W-:Y:S01]  /*2400*/  IMAD R13, R193, R5, R6 ;  /* 0x00000005c10d7224 */ /* 0x000fe200078e0206 */
[----:B-----5:R-:W-:Y:S01]  /*2410*/  SHF.R.S32.HI R9, RZ, 0x1f, R24 ;  /* 0x0000001fff097819 */ /* 0x020fe20000011418 */
[----:B------:R-:W-:Y:S01]  /*2420*/  IMAD.IADD R30, R31, 0x1, -R30 ;  /* 0x000000011f1e7824 */ /* 0x000fe200078e0a1e */
[----:B------:R-:W-:Y:S01]  /*2430*/  SHF.R.S32.HI R6, RZ, 0x1f, R7 ;  /* 0x0000001fff067819 */ /* 0x000fe20000011407 */
[----:B------:R-:W0:Y:S01]  /*2440*/  S2R R31, SR_TID.X ;  /* 0x00000000001f7919 */ /* 0x000e220000002100 */
[----:B------:R-:W-:Y:S01]  /*2450*/  IMAD.WIDE.U32 R34, R193, R4, R194 ;  /* 0x00000004c1227225 */ /* 0x000fe200078e00c2 */
[----:B------:R-:W-:Y:S02]  /*2460*/  SHF.R.S32.HI R47, RZ, 0x1f, R26 ;  /* 0x0000001fff2f7819 */ /* 0x000fe4000001141a */
[----:B------:R-:W-:Y:S01]  /*2470*/  LEA.HI R27, R6, R7, RZ, 0x3 ;  /* 0x00000007061b7211 */ /* 0x000fe200078f18ff */
[----:B------:R-:W-:Y:S01]  /*2480*/  IMAD R8, R9, R42, RZ ;  /* 0x0000002a09087224 */ /* 0x000fe200078e02ff */
[----:B------:R-:W-:Y:S01]  /*2490*/  ISETP.GE.AND P2, PT, R16, UR4, PT ;  /* 0x0000000410007c0c */ /* 0x000fe2000bf46270 */
[----:B------:R-:W-:Y:S01]  /*24a0*/  IMAD.SHL.U32 R6, R200, 0x40, RZ ;  /* 0x00000040c8067824 */ /* 0x000fe200078e00ff */
[----:B------:R-:W-:Y:S01]  /*24b0*/  LOP3.LUT R55, R27, 0xfffffff8, RZ, 0xc0, !PT ;  /* 0xfffffff81b377812 */ /* 0x000fe200078ec0ff */
[----:B------:R-:W-:Y:S01]  /*24c0*/  IMAD R7, R24, R43, R8 ;  /* 0x0000002b18077224 */ /* 0x000fe200078e0208 */
[----:B------:R-:W-:Y:S01]  /*24d0*/  ISETP.GE.AND P1, PT, R190, UR4, PT ;  /* 0x00000004be007c0c */ /* 0x000fe2000bf26270 */
[-C--:B------:R-:W-:Y:S01]  /*24e0*/  IMAD R9, R9, R4.reuse, RZ ;  /* 0x0000000409097224 */ /* 0x080fe200078e02ff */
[----:B------:R-:W-:Y:S01]  /*24f0*/  LOP3.LUT R43, R6, 0x1c0, RZ, 0xc0, !PT ;  /* 0x000001c0062b7812 */ /* 0x000fe200078ec0ff */
[----:B------:R-:W-:Y:S01]  /*2500*/  IMAD R48, R30, 0x40, R193 ;  /* 0x000000401e307824 */ /* 0x000fe200078e02c1 */
[----:B----4-:R-:W-:Y:S01]  /*2510*/  LEA.HI R49, R49, 0x8, RZ, 0x19 ;  /* 0x0000000831317811 */ /* 0x010fe200078fc8ff */
[----:B------:R-:W-:Y:S01]  /*2520*/  IMAD R9, R24, R5, R9 ;  /* 0x0000000518097224 */ /* 0x000fe200078e0209 */
[----:B------:R-:W-:Y:S01]  /*2530*/  SHF.R.U32.HI R46, RZ, 0x3, R43 ;  /* 0x00000003ff2e7819 */ /* 0x000fe2000001162b */
[----:B------:R-:W-:Y:S01]  /*2540*/  IMAD.WIDE.U32 R36, R193, R4, R16 ;  /* 0x00000004c1247225 */ /* 0x000fe200078e0010 */
[----:B------:R-:W-:-:S02]  /*2550*/  LOP3.LUT R5, R43, 0x18, R16, 0xf8, !PT ;  /* 0x000000182b057812 */ /* 0x000fc400078ef810 */
[----:B------:R-:W-:Y:S01]  /*2560*/  SHF.R.S32.HI R60, RZ, 0x1f, R55 ;  /* 0x0000001fff3c7819 */ /* 0x000fe20000011437 */
[----:B------:R-:W-:Y:S01]  /*2570*/  IMAD.IADD R21, R21, 0x1, R11 ;  /* 0x0000000115157824 */ /* 0x000fe200078e020b */
[----:B------:R-:W-:Y:S01]  /*2580*/  LOP3.LUT R5, R5, R46, RZ, 0x3c, !PT ;  /* 0x0000002e05057212 */ /* 0x000fe200078e3cff */
[----:B------:R-:W-:Y:S02]  /*2590*/  IMAD.IADD R33, R11, 0x1, R33 ;  /* 0x000000010b217824 */ /* 0x000fe400078e0221 */
[----:B------:R-:W-:Y:S02]  /*25a0*/  IMAD.IADD R35, R35, 0x1, R13 ;  /* 0x0000000123237824 */ /* 0x000fe400078e020d */
[----:B------:R-:W-:Y:S02]  /*25b0*/  IMAD.IADD R37, R13, 0x1, R37 ;  /* 0x000000010d257824 */ /* 0x000fe400078e0225 */
[----:B------:R-:W-:-:S04]  /*25c0*/  IMAD.WIDE.U32 R20, R24, R42, R20 ;  /* 0x0000002a18147225 */ /* 0x000fc800078e0014 */
[----:B0-----:R-:W-:Y:S02]  /*25d0*/  VIADD R31, R31, 0xffffff80 ;  /* 0xffffff801f1f7836 */ /* 0x001fe40000000000 */
[----:B------:R-:W-:-:S03]  /*25e0*/  IMAD.WIDE.U32 R32, R24, R42, R32 ;  /* 0x0000002a18207225 */ /* 0x000fc600078e0020 */
[----:B------:R-:W-:Y:S01]  /*25f0*/  SHF.R.S32.HI R30, RZ, 0x1f, R31 ;  /* 0x0000001fff1e7819 */ /* 0x000fe2000001141f */
[----:B------:R-:W-:-:S03]  /*2600*/  IMAD.WIDE.U32 R34, R24, R4, R34 ;  /* 0x0000000418227225 */ /* 0x000fc600078e0022 */
[----:B------:R-:W-:Y:S01]  /*2610*/  LEA.HI R30, R30, R31, RZ, 0x5 ;  /* 0x0000001f1e1e7211 */ /* 0x000fe200078f28ff */
[----:B------:R-:W-:-:S03]  /*2620*/  IMAD.WIDE.U32 R36, R24, R4, R36 ;  /* 0x0000000418247225 */ /* 0x000fc600078e0024 */
[----:B------:R-:W-:Y:S01]  /*2630*/  SHF.R.S32.HI R30, RZ, 0x5, R30 ;  /* 0x00000005ff1e7819 */ /* 0x000fe2000001141e */
[----:B------:R-:W-:Y:S02]  /*2640*/  IMAD.IADD R3, R28, 0x1, R29 ;  /* 0x000000011c037824 */ /* 0x000fe400078e021d */
[----:B------:R-:W-:Y:S02]  /*2650*/  IMAD.SHL.U32 R42, R42, 0x40, RZ ;  /* 0x000000402a2a7824 */ /* 0x000fe400078e00ff */
[----:B------:R-:W-:Y:S01]  /*2660*/  IMAD R51, R30, 0x200, R5 ;  /* 0x000002001e337824 */ /* 0x000fe200078e0205 */
[----:B------:R-:W-:Y:S01]  /*2670*/  LOP3.LUT R5, R43, 0x38, R27, 0xf8, !PT ;  /* 0x000000382b057812 */ /* 0x000fe200078ef81b */
[----:B------:R-:W-:Y:S02]  /*2680*/  IMAD.SHL.U32 R45, R4, 0x40, RZ ;  /* 0x00000040042d7824 */ /* 0x000fe400078e00ff */
[----:B------:R-:W-:Y:S01]  /*2690*/  IMAD.SHL.U32 R50, R15, 0x2, RZ ;  /* 0x000000020f327824 */ /* 0x000fe200078e00ff */
[----:B------:R-:W-:Y:S01]  /*26a0*/  LOP3.LUT R5, R5, R46, RZ, 0x3c, !PT ;  /* 0x0000002e05057212 */ /* 0x000fe200078e3cff */
[----:B------:R-:W-:-:S02]  /*26b0*/  IMAD.IADD R53, R21, 0x1, R7 ;  /* 0x0000000115357824 */ /* 0x000fc400078e0207 */
[----:B------:R-:W-:Y:S01]  /*26c0*/  IMAD.IADD R54, R7, 0x1, R33 ;  /* 0x0000000107367824 */ /* 0x000fe200078e0221 */
[----:B------:R-:W-:Y:S01]  /*26d0*/  LEA R61, R30, R5, 0x9 ;  /* 0x000000051e3d7211 */ /* 0x000fe200078e48ff */
[----:B------:R-:W-:Y:S02]  /*26e0*/  IMAD.IADD R58, R35, 0x1, R9 ;  /* 0x00000001233a7824 */ /* 0x000fe400078e0209 */
[----:B------:R-:W-:Y:S01]  /*26f0*/  IMAD.IADD R59, R9, 0x1, R37 ;  /* 0x00000001093b7824 */ /* 0x000fe200078e0225 */
[----:B------:R-:W-:-:S07]  /*2700*/  SHF.R.S32.HI R52, RZ, 0x1f, R0 ;  /* 0x0000001fff347819 */ /* 0x000fce0000011400 */
.L_x_2538:
[----:B0-----:R-:W0:Y:S01]  /*2710*/  LDC R64, c[0x0][0x430] ;  /* 0x00010c00ff407b82 */ /* 0x001e220000000800 */
[----:B------:R-:W-:Y:S02]  /*2720*/  VIADD R25, R25, 0xffffffff ;  /* 0xffffffff19197836 */ /* 0x000fe40000000000 */
[----:B------:R-:W-:Y:S02]  /*2730*/  IMAD.MOV.U32 R63, RZ, RZ, RZ ;  /* 0x000000ffff3f7224 */ /* 0x000fe400078e00ff */
[----:B------:R-:W-:-:S03]  /*2740*/  IMAD R4, R25, 0x40, R48 ;  /* 0x0000004019047824 */ /* 0x000fc600078e0230 */
[----:B------:R-:W1:Y:S01]  /*2750*/  LDC R71, c[0x0][0x3f4] ;  /* 0x0000fd00ff477b82 */ /* 0x000e620000000800 */
        /* <DEDUP_REMOVED lines=8> */
[----:B----4-:R-:W4:Y:S01]  /*27e0*/  @P4 LDC R10, c[0x0][0x438] ;  /* 0x00010e00ff0a4b82 */ /* 0x010f220000000800 */
        /* <DEDUP_REMOVED lines=11> */
[----:B------:R-:W-:Y:S01]  /*28a0*/  IMAD.MOV R7, RZ, RZ, -R8 ;  /* 0x000000ffff077224 */ /* 0x000fe200078e0a08 */
[----:B------:R-:W-:Y:S05]  /*28b0*/  YIELD ;  /* 0x0000000000007946 */ /* 0x000fea0003800000 */
[----:B------:R-:W-:Y:S01]  /*28c0*/  IMAD.SHL.U32 R72, R192, 0x1000, RZ ;  /* 0x00001000c0487824 */ /* 0x000fe200078e00ff */
[----:B------:R-:W-:Y:S01]  /*28d0*/  BSSY B0, `(.L_x_2506) ;  /* 0x00001ae000007945 */ /* 0x000fe20003800000 */
[----:B------:R-:W-:Y:S01]  /*28e0*/  IMAD R64, R64, R7, R12 ;  /* 0x0000000740407224 */ /* 0x000fe200078e020c */
[----:B------:R-:W-:Y:S01]  /*28f0*/  ISETP.GT.AND P4, PT, R25, R39, PT ;  /* 0x000000271900720c */ /* 0x000fe20003f84270 */
[----:B------:R-:W-:-:S04]  /*2900*/  IMAD.IADD R7, R51, 0x1, R72 ;  /* 0x0000000133077824 */ /* 0x000fc800078e0248 */
[----:B------:R-:W-:Y:S01]  /*2910*/  IMAD R73, R7, 0x2, R2 ;  /* 0x0000000207497824 */ /* 0x000fe200078e0202 */
[----:B0-----:R-:W-:Y:S07]  /*2920*/  @!P0 BRA `(.L_x_2507) ;  /* 0x0000001400c48947 */ /* 0x001fee0003800000 */
        /* <DEDUP_REMOVED lines=10> */
[----:B------:R-:W-:Y:S01]  /*29d0*/  ULDC.64 UR4, c[0x0][0x310] ;  /* 0x0000c40000047ab9 */ /* 0x000fe20000000a00 */
[----:B------:R-:W-:-:S02]  /*29e0*/  IMAD R11, R10, R42, R11 ;  /* 0x0000002a0a0b7224 */ /* 0x000fc400078e020b */
        /* <DEDUP_REMOVED lines=14> */
[----:B------:R-:W-:Y:S01]  /*2ad0*/  IMAD.IADD R11, R5, 0x1, R11 ;  /* 0x00000001050b7824 */ /* 0x000fe200078e020b */
[----:B------:R-:W-:Y:S07]  /*2ae0*/  @!P0 BRA `(.L_x_2508) ;  /* 0x00000008009c8947 */ /* 0x000fee0003800000 */
        /* <DEDUP_REMOVED lines=9> */
[----:B------:R-:W-:Y:S01]  /*2b80*/  IMAD R8, R44, R25, RZ ;  /* 0x000000192c087224 */ /* 0x000fe200078e02ff */
[----:B------:R-:W-:Y:S01]  /*2b90*/  MOV R6, R34 ;  /* 0x0000002200067202 */ /* 0x000fe20000000f00 */
[----:B------:R-:W-:Y:S01]  /*2ba0*/  IMAD.MOV.U32 R7, RZ, RZ, R58 ;  /* 0x000000ffff077224 */ /* 0x000fe200078e003a */
[----:B------:R-:W-:Y:S01]  /*2bb0*/  ULDC.64 UR4, c[0x0][0x3e8] ;  /* 0x0000fa0000047ab9 */ /* 0x000fe20000000a00 */
[-C--:B------:R-:W-:Y:S01]  /*2bc0*/  IMAD R5, R10, R45.reuse, R8 ;  /* 0x0000002d0a057224 */ /* 0x080fe200078e0208 */
[----:B------:R-:W-:Y:S01]  /*2bd0*/  ULDC.64 UR6, c[0x0][0x400] ;  /* 0x0001000000067ab9 */ /* 0x000fe20000000a00 */
[----:B------:R-:W-:Y:S01]  /*2be0*/  IMAD.WIDE.U32 R8, R25, R45, R6 ;  /* 0x0000002d19087225 */ /* 0x000fe200078e0006 */
[----:B------:R-:W-:Y:S02]  /*2bf0*/  IADD3 R7, P5, R20, R4, RZ ;  /* 0x0000000414077210 */ /* 0x000fe40007fbe0ff */
[----:B------:R-:W-:Y:S01]  /*2c00*/  CS2R R28, SRZ ;  /* 0x00000000001c7805 */ /* 0x000fe2000001ff00 */
[----:B------:R-:W-:Y:S01]  /*2c10*/  IMAD.IADD R5, R9, 0x1, R5 ;  /* 0x0000000109057824 */ /* 0x000fe200078e0205 */
[----:B------:R-:W-:Y:S01]  /*2c20*/  LEA R4, P6, R8, UR6, 0x1 ;  /* 0x0000000608047c11 */ /* 0x000fe2000f8c08ff */
[----:B------:R-:W-:Y:S01]  /*2c30*/  IMAD.X R10, R11, 0x1, R53, P5 ;  /* 0x000000010b0a7824 */ /* 0x000fe200028e0635 */
[----:B------:R-:W-:-:S02]  /*2c40*/  LEA R6, P5, R7, UR4, 0x1 ;  /* 0x0000000407067c11 */ /* 0x000fc4000f8a08ff */
[----:B------:R-:W-:Y:S02]  /*2c50*/  LEA.HI.X R5, R8, UR7, R5, 0x1, P6 ;  /* 0x0000000708057c11 */ /* 0x000fe4000b0f0c05 */
[----:B------:R-:W-:Y:S02]  /*2c60*/  CS2R R8, SRZ ;  /* 0x0000000000087805 */ /* 0x000fe4000001ff00 */
[----:B------:R-:W-:Y:S02]  /*2c70*/  LEA.HI.X R7, R7, UR5, R10, 0x1, P5 ;  /* 0x0000000507077c11 */ /* 0x000fe4000a8f0c0a */
[-C--:B------:R-:W-:Y:S02]  /*2c80*/  ISETP.GE.AND P6, PT, R194, R71.reuse, PT ;  /* 0x00000047c200720c */ /* 0x080fe40003fc6270 */
[----:B------:R-:W-:-:S11]  /*2c90*/  ISETP.GE.AND P5, PT, R207, R71, PT ;  /* 0x00000047cf00720c */ /* 0x000fd60003fa6270 */
[----:B------:R0:W5:Y:S04]  /*2ca0*/  @!P6 LDG.E.64 R30, desc[UR42][R6.64] ;  /* 0x0000002a061ee981 */ /* 0x000168000c1e1b00 */
[----:B------:R0:W5:Y:S04]  /*2cb0*/  @!P5 LDG.E.64 R8, desc[UR42][R6.64+0x20] ;  /* 0x0000202a0608d981 */ /* 0x000168000c1e1b00 */
[----:B------:R0:W5:Y:S04]  /*2cc0*/  @!P6 LDG.E.64 R56, desc[UR42][R4.64] ;  /* 0x0000002a0438e981 */ /* 0x000168000c1e1b00 */
[----:B------:R0:W5:Y:S02]  /*2cd0*/  @!P5 LDG.E.64 R28, desc[UR42][R4.64+0x20] ;  /* 0x0000202a041cd981 */ /* 0x000164000c1e1b00 */
.L_x_2510:
[----:B------:R-:W-:Y:S05]  /*2ce0*/  BSYNC B1 ;  /* 0x0000000000017941 */ /* 0x000fea0003800000 */
.L_x_2509:
[----:B------:R-:W-:Y:S01]  /*2cf0*/  UISETP.NE.AND UP0, UPT, UR37, 0x3, UPT ;  /* 0x000000032500788c */ /* 0x000fe2000bf05270 */
[----:B0----5:R-:W-:Y:S02]  /*2d00*/  IMAD.MOV.U32 R4, RZ, RZ, R8 ;  /* 0x000000ffff047224 */ /* 0x021fe400078e0008 */
[----:B------:R-:W-:Y:S02]  /*2d10*/  IMAD.MOV.U32 R5, RZ, RZ, R9 ;  /* 0x000000ffff057224 */ /* 0x000fe400078e0009 */
[----:B------:R-:W-:Y:S01]  /*2d20*/  IMAD.MOV.U32 R6, RZ, RZ, R30 ;  /* 0x000000ffff067224 */ /* 0x000fe200078e001e */
[----:B------:R-:W-:Y:S01]  /*2d30*/  PLOP3.LUT P5, PT, PT, PT, UP0, 0x80, 0x0 ;  /* 0x000000000000781c */ /* 0x000fe20003faf008 */
[----:B------:R-:W-:Y:S01]  /*2d40*/  IMAD.MOV.U32 R7, RZ, RZ, R57 ;  /* 0x000000ffff077224 */ /* 0x000fe200078e0039 */
[----:B------:R-:W-:Y:S01]  /*2d50*/  PRMT R76, R4, 0x5410, R5 ;  /* 0x00005410044c7816 */ /* 0x000fe20000000005 */
[----:B------:R-:W-:Y:S02]  /*2d60*/  IMAD.MOV.U32 R4, RZ, RZ, R31 ;  /* 0x000000ffff047224 */ /* 0x000fe400078e001f */
[----:B------:R-:W-:-:S03]  /*2d70*/  IMAD.MOV.U32 R5, RZ, RZ, R29 ;  /* 0x000000ffff057224 */ /* 0x000fc600078e001d */
[----:B------:R-:W-:Y:S01]  /*2d80*/  PRMT R77, R6, 0x5410, R4 ;  /* 0x00005410064d7816 */ /* 0x000fe20000000004 */
[----:B------:R-:W-:Y:S02]  /*2d90*/  IMAD.MOV.U32 R4, RZ, RZ, R28 ;  /* 0x000000ffff047224 */ /* 0x000fe400078e001c */
[----:B------:R-:W-:-:S03]  /*2da0*/  IMAD.MOV.U32 R6, RZ, RZ, R56 ;  /* 0x000000ffff067224 */ /* 0x000fc600078e0038 */
[----:B------:R-:W-:Y:S02]  /*2db0*/  PRMT R78, R4, 0x5410, R5 ;  /* 0x00005410044e7816 */ /* 0x000fe40000000005 */
[----:B------:R-:W-:Y:S01]  /*2dc0*/  PRMT R79, R6, 0x5410, R7 ;  /* 0x00005410064f7816 */ /* 0x000fe20000000007 */
[----:B------:R-:W-:Y:S06]  /*2dd0*/  @!P5 BRA `(.L_x_2511) ;  /* 0x000000000004d947 */ /* 0x000fec0003800000 */
[----:B------:R-:W-:Y:S01]  /*2de0*/  BPT.TRAP 0x1 ;  /* 0x000000040000795c */ /* 0x000fe20000300000 */
.L_x_2511:
[----:B------:R-:W-:Y:S01]  /*2df0*/  IMAD R62, R192, 0x8, R2 ;  /* 0x00000008c03e7824 */ /* 0x000fe200078e0202 */
[----:B------:R-:W-:Y:S01]  /*2e00*/  SHF.L.U32 R69, R196, 0x1f, RZ ;  /* 0x0000001fc4457819 */ /* 0x000fe200000006ff */
[----:B------:R-:W-:Y:S03]  /*2e10*/  BSSY B1, `(.L_x_2512) ;  /* 0x0000003000017945 */ /* 0x000fe60003800000 */
[----:B------:R-:W0:Y:S02]  /*2e20*/  SYNCS.PHASECHK.TRANS64.TRYWAIT P6, [R62+URZ+0x28c90], R69 ;  /* 0x028c90453e0075a7 */ /* 0x000e2400080c017f */
[----:B0-----:R-:W-:Y:S05]  /*2e30*/  @!P6 BRA `(.L_x_2513) ;  /* 0x000001c000cce947 */ /* 0x001fea0003800000 */
.L_x_2853:
[----:B------:R-:W-:Y:S05]  /*2e40*/  BSYNC B1 ;  /* 0x0000000000017941 */ /* 0x000fea0003800000 */
.L_x_2512:
[----:B------:R-:W-:-:S03]  /*2e50*/  UMOV UR4, 0xffffffff ;  /* 0xffffffff00047882 */ /* 0x000fc60000000000 */
[----:B------:R-:W-:Y:S05]  /*2e60*/  BRA.DIV UR4, `(.L_x_2514) ;  /* 0x000001c204d47947 */ /* 0x000fea000b800000 */
[----:B------:R-:W1:Y:S04]  /*2e70*/  SHFL.IDX PT, R67, R67, RZ, 0x1c1f ;  /* 0x001c1fff43437589 */ /* 0x000e6800000e0000 */
[----:B------:R2:W3:Y:S02]  /*2e80*/  SHFL.IDX PT, R14, R68, RZ, 0x1c1f ;  /* 0x001c1fff440e7589 */ /* 0x0004e400000e0000 */
.L_x_2857:
[----:B------:R-:W-:Y:S05]  /*2e90*/  @P0 BRA `(.L_x_2515) ;  /* 0x0000001400440947 */ /* 0x000fea0003800000 */
[----:B------:R-:W-:Y:S04]  /*2ea0*/  BSSY B1, `(.L_x_2516) ;  /* 0x0000033000017945 */ /* 0x000fe80003800000 */
[----:B------:R-:W-:Y:S05]  /*2eb0*/  @P2 BRA `(.L_x_2517) ;  /* 0x0000000000c42947 */ /* 0x000fea0003800000 */
[----:B------:R4:W0:Y:S01]  /*2ec0*/  LDS.128 R4, [R73+0x22400] ;  /* 0x0224000049047984 */ /* 0x0008220000000c00 */
[----:B------:R-:W-:Y:S01]  /*2ed0*/  ISETP.GE.AND P6, PT, R194, R71, PT ;  /* 0x00000047c200720c */ /* 0x000fe20003fc6270 */
[----:B------:R-:W-:Y:S01]  /*2ee0*/  BSSY B2, `(.L_x_2518) ;  /* 0x000002d000027945 */ /* 0x000fe20003800000 */
[----:B---3--:R-:W-:-:S04]  /*2ef0*/  LEA R10, P0, R16, R14, 0x1 ;  /* 0x0000000e100a7211 */ /* 0x008fc800078008ff */
[----:B-1----:R-:W-:-:S07]  /*2f00*/  LEA.HI.X R11, R16, R67, R17, 0x1, P0 ;  /* 0x00000043100b7211 */ /* 0x002fce00000f0c11 */
        /* <DEDUP_REMOVED lines=12> */
[CC--:B--2---:R-:W-:Y:S01]  /*2fd0*/  FMUL.FTZ R68, R6.reuse, R31.reuse ;  /* 0x0000001f06447220 */ /* 0x0c4fe20000410000 */
        /* <DEDUP_REMOVED lines=8> */
[--C-:B------:R-:W-:Y:S02]  /*3060*/  HADD2.F32 R15, -RZ, R79.reuse.H0_H0 ;  /* 0x2000004fff0f7230 */ /* 0x100fe40000004100 */
        /* <DEDUP_REMOVED lines=20> */
.L_x_2519:
[----:B------:R-:W-:Y:S05]  /*31b0*/  BSYNC B2 ;  /* 0x0000000000027941 */ /* 0x000fea0003800000 */
.L_x_2518:
[----:B0-----:R4:W-:Y:S02]  /*31c0*/  ST.E.128 desc[UR42][R10.64], R4 ;  /* 0x000000040a007985 */ /* 0x0019e4000c101d2a */
.L_x_2517:
[----:B------:R-:W-:Y:S05]  /*31d0*/  BSYNC B1 ;  /* 0x0000000000017941 */ /* 0x000fea0003800000 */
.L_x_2516:
        /* <DEDUP_REMOVED lines=8> */
[----:B-1----:R-:W-:-:S02]  /*3260*/  LEA.HI.X R11, R190, R67, R206, 0x1, P0 ;  /* 0x00000043be0b7211 */ /* 0x002fc400000f0cce */
[----:B------:R-:W-:-:S06]  /*3270*/  LEA R4, R5, R2, 0x1 ;  /* 0x0000000205047211 */ /* 0x000fcc00078e08ff */
[----:B------:R-:W1:Y:S01]  /*3280*/  LDS.128 R4, [R4+0x22400] ;  /* 0x0224000004047984 */ /* 0x000e620000000c00 */
[----:B------:R-:W-:Y:S05]  /*3290*/  @P6 BRA `(.L_x_2521) ;  /* 0x0000000000a46947 */ /* 0x000fea0003800000 */
[----:B------:R-:W-:Y:S02]  /*32a0*/  SHF.R.U64 R13, R28, 0x10, R29 ;  /* 0x000000101c0d7819 */ /* 0x000fe4000000121d */
[----:B------:R-:W-:Y:S01]  /*32b0*/  SHF.R.U64 R12, R8, 0x10, R9 ;  /* 0x00000010080c7819 */ /* 0x000fe20000001209 */
[----:B-1----:R-:W-:Y:S01]  /*32c0*/  IMAD.MOV.U32 R8, RZ, RZ, R6 ;  /* 0x000000ffff087224 */ /* 0x002fe200078e0006 */
        /* <DEDUP_REMOVED lines=38> */
.L_x_2521:
[----:B------:R-:W-:Y:S05]  /*3530*/  BSYNC B1 ;  /* 0x0000000000017941 */ /* 0x000fea0003800000 */
.L_x_2520:
[----:B-1----:R1:W-:Y:S01]  /*3540*/  ST.E.128 desc[UR42][R10.64], R4 ;  /* 0x000000040a007985 */ /* 0x0023e2000c101d2a */
[----:B------:R-:W-:Y:S05]  /*3550*/  BRA `(.L_x_2515) ;  /* 0x0000000c00947947 */ /* 0x000fea0003800000 */
.L_x_2508:
        /* <DEDUP_REMOVED lines=24> */
[----:B------:R-:W-:-:S06]  /*36e0*/  UISETP.NE.AND UP0, UPT, UR37, 0x3, UPT ;  /* 0x000000032500788c */ /* 0x000fcc000bf05270 */
[----:B------:R-:W-:Y:S01]  /*36f0*/  PLOP3.LUT P5, PT, PT, PT, UP0, 0x80, 0x0 ;  /* 0x000000000000781c */ /* 0x000fe20003faf008 */
[----:B--2---:R-:W-:Y:S02]  /*3700*/  IMAD.MOV.U32 R10, RZ, RZ, R6 ;  /* 0x000000ffff0a7224 */ /* 0x004fe400078e0006 */
[----:B------:R-:W-:Y:S02]  /*3710*/  IMAD.MOV.U32 R11, RZ, RZ, R7 ;  /* 0x000000ffff0b7224 */ /* 0x000fe400078e0007 */
        /* <DEDUP_REMOVED lines=14> */
.L_x_2522:
[----:B------:R-:W-:Y:S01]  /*3800*/  IMAD R62, R192, 0x8, R2 ;  /* 0x00000008c03e7824 */ /* 0x000fe200078e0202 */
[----:B------:R-:W-:Y:S01]  /*3810*/  SHF.L.U32 R69, R196, 0x1f, RZ ;  /* 0x0000001fc4457819 */ /* 0x000fe200000006ff */
[----:B------:R-:W-:Y:S03]  /*3820*/  BSSY B1, `(.L_x_2523) ;  /* 0x0000003000017945 */ /* 0x000fe60003800000 */
[----:B------:R-:W0:Y:S02]  /*3830*/  SYNCS.PHASECHK.TRANS64.TRYWAIT P6, [R62+URZ+0x28c90], R69 ;  /* 0x028c90453e0075a7 */ /* 0x000e2400080c017f */
[----:B0-----:R-:W-:Y:S05]  /*3840*/  @!P6 BRA `(.L_x_2524) ;  /* 0x000001b800a4e947 */ /* 0x001fea0003800000 */
.L_x_2858:
[----:B------:R-:W-:Y:S05]  /*3850*/  BSYNC B1 ;  /* 0x0000000000017941 */ /* 0x000fea0003800000 */
.L_x_2523:
[----:B------:R-:W-:-:S03]  /*3860*/  UMOV UR4, 0xffffffff ;  /* 0xffffffff00047882 */ /* 0x000fc60000000000 */
[----:B------:R-:W-:Y:S05]  /*3870*/  BRA.DIV UR4, `(.L_x_2525) ;  /* 0x000001ba04ac7947 */ /* 0x000fea000b800000 */
[----:B------:R-:W1:Y:S04]  /*3880*/  SHFL.IDX PT, R67, R67, RZ, 0x1c1f ;  /* 0x001c1fff43437589 */ /* 0x000e6800000e0000 */
[----:B------:R-:W2:Y:S02]  /*3890*/  SHFL.IDX PT, R68, R68, RZ, 0x1c1f ;  /* 0x001c1fff44447589 */ /* 0x000ea400000e0000 */
.L_x_2862:
[----:B------:R-:W-:-:S13]  /*38a0*/  ISETP.GE.OR P6, PT, R193, R70, P2 ;  /* 0x00000046c100720c */ /* 0x000fda00017c6670 */
[----:B------:R-:W-:Y:S05]  /*38b0*/  @P6 BRA `(.L_x_2515) ;  /* 0x0000000800bc6947 */ /* 0x000fea0003800000 */
[----:B------:R-:W3:Y:S01]  /*38c0*/  LDC R71, c[0x0][0x2f4] ;  /* 0x0000bd00ff477b82 */ /* 0x000ee20000000800 */
[----:B------:R-:W4:Y:S01]  /*38d0*/  S2R R11, SR_TID.X ;  /* 0x00000000000b7919 */ /* 0x000f220000002100 */
[C---:B--2---:R-:W-:Y:S01]  /*38e0*/  LEA R56, P6, R55.reuse, R68, 0x1 ;  /* 0x0000004437387211 */ /* 0x044fe200078c08ff */
[----:B------:R-:W-:Y:S03]  /*38f0*/  BSSY B1, `(.L_x_2526) ;  /* 0x000006c000017945 */ /* 0x000fe60003800000 */
[----:B-1----:R-:W-:Y:S02]  /*3900*/  LEA.HI.X R57, R55, R67, R60, 0x1, P6 ;  /* 0x0000004337397211 */ /* 0x002fe400030f0c3c */
[----:B---3--:R-:W-:-:S04]  /*3910*/  IADD3 R9, -R50, R71, RZ ;  /* 0x0000004732097210 */ /* 0x008fc80007ffe1ff */
[----:B------:R-:W-:-:S04]  /*3920*/  SEL R9, R50, R9, !P3 ;  /* 0x0000000932097207 */ /* 0x000fc80005800000 */
[----:B------:R-:W-:Y:S01]  /*3930*/  SHF.R.S32.HI R8, RZ, 0x1f, R9 ;  /* 0x0000001fff087819 */ /* 0x000fe20000011409 */
[----:B----4-:R-:W-:-:S03]  /*3940*/  VIADD R11, R11, 0xffffff80 ;  /* 0xffffff800b0b7836 */ /* 0x010fc60000000000 */
[----:B------:R-:W-:Y:S02]  /*3950*/  LEA.HI R8, R8, R9, RZ, 0x4 ;  /* 0x0000000908087211 */ /* 0x000fe400078f20ff */
[----:B------:R-:W-:Y:S02]  /*3960*/  SHF.R.S32.HI R10, RZ, 0x1f, R11 ;  /* 0x0000001fff0a7819 */ /* 0x000fe4000001140b */
[----:B------:R-:W-:Y:S02]  /*3970*/  SHF.R.S32.HI R8, RZ, 0x4, R8 ;  /* 0x00000004ff087819 */ /* 0x000fe40000011408 */
[----:B------:R-:W-:Y:S02]  /*3980*/  LEA.HI R10, R10, R11, RZ, 0x5 ;  /* 0x0000000b0a0a7211 */ /* 0x000fe400078f28ff */
[----:B------:R-:W-:Y:S02]  /*3990*/  LEA.HI.SX32 R8, R27, R8, 0x1d ;  /* 0x000000081b087211 */ /* 0x000fe400078feaff */
[----:B------:R-:W-:-:S03]  /*39a0*/  SHF.R.S32.HI R10, RZ, 0x5, R10 ;  /* 0x00000005ff0a7819 */ /* 0x000fc6000001140a */
        /* <DEDUP_REMOVED lines=9> */
[----:B------:R-:W2:Y:S01]  /*3a40*/  LDS.128 R12, [R12+0x22400] ;  /* 0x022400000c0c7984 */ /* 0x000ea20000000c00 */
[----:B------:R-:W-:Y:S05]  /*3a50*/  @P0 BRA `(.L_x_2527) ;  /* 0x0000000400540947 */ /* 0x000fea0003800000 */
[--C-:B------:R-:W-:Y:S02]  /*3a60*/  SHF.R.U64 R81, R28, 0x10, R29.reuse ;  /* 0x000000101c517819 */ /* 0x100fe4000000121d */
[----:B------:R-:W-:Y:S02]  /*3a70*/  SHF.R.U32.HI R28, RZ, 0x10, R29 ;  /* 0x00000010ff1c7819 */ /* 0x000fe4000001161d */
[--C-:B------:R-:W-:Y:S01]  /*3a80*/  SHF.R.U64 R83, R4, 0x10, R5.reuse ;  /* 0x0000001004537819 */ /* 0x100fe20000001205 */
[----:B-1----:R-:W-:Y:S01]  /*3a90*/  HADD2.F32 R4, -RZ, R9.H0_H0 ;  /* 0x20000009ff047230 */ /* 0x002fe20000004100 */
[----:B------:R-:W-:Y:S01]  /*3aa0*/  SHF.R.U32.HI R72, RZ, 0x10, R5 ;  /* 0x00000010ff487819 */ /* 0x000fe20000011605 */
[--C-:B--2---:R-:W-:Y:S01]  /*3ab0*/  HADD2.F32 R5, -RZ, R13.reuse.H0_H0 ;  /* 0x2000000dff057230 */ /* 0x104fe20000004100 */
[--C-:B------:R-:W-:Y:S01]  /*3ac0*/  SHF.R.U64 R82, R6, 0x10, R7.reuse ;  /* 0x0000001006527819 */ /* 0x100fe20000001207 */
[----:B------:R-:W-:Y:S01]  /*3ad0*/  HADD2.F32 R13, -RZ, R13.H1_H1 ;  /* 0x3000000dff0d7230 */ /* 0x000fe20000004100 */
[----:B------:R-:W-:Y:S01]  /*3ae0*/  SHF.R.U32.HI R75, RZ, 0x10, R7 ;  /* 0x00000010ff4b7819 */ /* 0x000fe20000011607 */
[----:B------:R-:W-:Y:S01]  /*3af0*/  HADD2.F32 R7, -RZ, R76.H0_H0 ;  /* 0x2000004cff077230 */ /* 0x000fe20000004100 */
[--C-:B------:R-:W-:Y:S01]  /*3b00*/  SHF.R.U64 R79, R30, 0x10, R31.reuse ;  /* 0x000000101e4f7819 */ /* 0x100fe2000000121f */
[----:B------:R-:W-:Y:S01]  /*3b10*/  HADD2.F32 R30, -RZ, R28.H0_H0 ;  /* 0x2000001cff1e7230 */ /* 0x000fe20000004100 */
[----:B------:R-:W-:Y:S01]  /*3b20*/  SHF.R.U32.HI R73, RZ, 0x10, R31 ;  /* 0x00000010ff497819 */ /* 0x000fe2000001161f */
[----:B------:R-:W-:-:S02]  /*3b30*/  HADD2.F32 R9, -RZ, R9.H1_H1 ;  /* 0x30000009ff097230 */ /* 0x000fc40000004100 */
[-C--:B------:R-:W-:Y:S01]  /*3b40*/  FMUL.FTZ R29, R5, R7.reuse ;  /* 0x00000007051d7220 */ /* 0x080fe20000410000 */
[----:B------:R-:W-:Y:S02]  /*3b50*/  HADD2.F32 R6, -RZ, R76.H1_H1 ;  /* 0x3000004cff067230 */ /* 0x000fe40000004100 */
[-C--:B------:R-:W-:Y:S01]  /*3b60*/  FMUL.FTZ R76, R13, R30.reuse ;  /* 0x0000001e0d4c7220 */ /* 0x080fe20000410000 */
[----:B------:R-:W-:Y:S02]  /*3b70*/  HADD2.F32 R28, -RZ, R72.H0_H0 ;  /* 0x20000048ff1c7230 */ /* 0x000fe40000004100 */
[C---:B------:R-:W-:Y:S01]  /*3b80*/  FMUL.FTZ R72, R4.reuse, R7 ;  /* 0x0000000704487220 */ /* 0x040fe20000410000 */
[----:B------:R-:W-:Y:S01]  /*3b90*/  FMUL.FTZ R30, R9, R30 ;  /* 0x0000001e091e7220 */ /* 0x000fe20000410000 */
[-C--:B------:R-:W-:Y:S01]  /*3ba0*/  FFMA.FTZ R29, R4, R6.reuse, -R29 ;  /* 0x00000006041d7223 */ /* 0x080fe2000001081d */
[----:B------:R-:W-:Y:S02]  /*3bb0*/  HADD2.F32 R7, -RZ, R77.H0_H0 ;  /* 0x2000004dff077230 */ /* 0x000fe40000004100 */
[----:B------:R-:W-:Y:S01]  /*3bc0*/  FFMA.FTZ R72, R5, R6, R72 ;  /* 0x0000000605487223 */ /* 0x000fe20000010048 */
[----:B------:R-:W-:Y:S01]  /*3bd0*/  FFMA.FTZ R31, R13, R28, R30 ;  /* 0x0000001c0d1f7223 */ /* 0x000fe2000001001e */
[----:B------:R-:W-:-:S02]  /*3be0*/  HADD2.F32 R5, -RZ, R15.H0_H0 ;  /* 0x2000000fff057230 */ /* 0x000fc40000004100 */
[----:B------:R-:W-:Y:S01]  /*3bf0*/  FFMA.FTZ R76, R9, R28, -R76 ;  /* 0x0000001c094c7223 */ /* 0x000fe2000001084c */
[----:B------:R-:W-:Y:S02]  /*3c00*/  HADD2.F32 R4, -RZ, R11.H0_H0 ;  /* 0x2000000bff047230 */ /* 0x000fe40000004100 */
[----:B------:R-:W-:Y:S02]  /*3c10*/  HADD2.F32 R15, -RZ, R15.H1_H1 ;  /* 0x3000000fff0f7230 */ /* 0x000fe40000004100 */
[-C--:B------:R-:W-:Y:S01]  /*3c20*/  FMUL.FTZ R9, R5, R7.reuse ;  /* 0x0000000705097220 */ /* 0x080fe20000410000 */
[----:B------:R-:W-:Y:S02]  /*3c30*/  HADD2.F32 R30, -RZ, R73.H0_H0 ;  /* 0x20000049ff1e7230 */ /* 0x000fe40000004100 */
[----:B------:R-:W-:Y:S01]  /*3c40*/  FMUL.FTZ R78, R4, R7 ;  /* 0x00000007044e7220 */ /* 0x000fe20000410000 */
[----:B------:R-:W-:Y:S01]  /*3c50*/  HADD2.F32 R6, -RZ, R77.H1_H1 ;  /* 0x3000004dff067230 */ /* 0x000fe20000004100 */
[----:B------:R-:W-:Y:S01]  /*3c60*/  F2FP.F16.F32.PACK_AB R29, R76, R29 ;  /* 0x0000001d4c1d723e */ /* 0x000fe200000000ff */
[----:B------:R-:W-:-:S02]  /*3c70*/  HADD2.F32 R11, -RZ, R11.H1_H1 ;  /* 0x3000000bff0b7230 */ /* 0x000fc40000004100 */
[----:B------:R-:W-:Y:S01]  /*3c80*/  FMUL.FTZ R80, R15, R30 ;  /* 0x0000001e0f507220 */ /* 0x000fe20000410000 */
[----:B------:R-:W-:Y:S02]  /*3c90*/  HADD2.F32 R28, -RZ, R75.H0_H0 ;  /* 0x2000004bff1c7230 */ /* 0x000fe40000004100 */
[-C--:B------:R-:W-:Y:S01]  /*3ca0*/  FFMA.FTZ R75, R4, R6.reuse, -R9 ;  /* 0x00000006044b7223 */ /* 0x080fe20000010809 */
[----:B------:R-:W-:Y:S01]  /*3cb0*/  FFMA.FTZ R78, R5, R6, R78 ;  /* 0x00000006054e7223 */ /* 0x000fe2000001004e */
[C---:B------:R-:W-:Y:S01]  /*3cc0*/  FMUL.FTZ R30, R11.reuse, R30 ;  /* 0x0000001e0b1e7220 */ /* 0x040fe20000410000 */
[----:B------:R-:W-:Y:S02]  /*3cd0*/  HADD2.F32 R9, -RZ, R84.H1_H1 ;  /* 0x30000054ff097230 */ /* 0x000fe40000004100 */
[-C--:B------:R-:W-:Y:S01]  /*3ce0*/  FFMA.FTZ R80, R11, R28.reuse, -R80 ;  /* 0x0000001c0b507223 */ /* 0x080fe20000010850 */
[----:B------:R-:W-:Y:S02]  /*3cf0*/  HADD2.F32 R5, -RZ, R12.H0_H0 ;  /* 0x2000000cff057230 */ /* 0x000fe40000004100 */
[----:B------:R-:W-:Y:S01]  /*3d00*/  FFMA.FTZ R77, R15, R28, R30 ;  /* 0x0000001c0f4d7223 */ /* 0x000fe2000001001e */
[----:B------:R-:W-:Y:S01]  /*3d10*/  HADD2.F32 R4, -RZ, R8.H0_H0 ;  /* 0x20000008ff047230 */ /* 0x000fe20000004100 */
[----:B------:R-:W-:Y:S01]  /*3d20*/  F2FP.F16.F32.PACK_AB R31, R31, R72 ;  /* 0x000000481f1f723e */ /* 0x000fe200000000ff */
[----:B------:R-:W-:-:S02]  /*3d30*/  HADD2.F32 R11, -RZ, R81.H0_H0 ;  /* 0x20000051ff0b7230 */ /* 0x000fc40000004100 */
[CC--:B------:R-:W-:Y:S01]  /*3d40*/  FMUL.FTZ R13, R5.reuse, R9.reuse ;  /* 0x00000009050d7220 */ /* 0x0c0fe20000410000 */
[----:B------:R-:W-:Y:S02]  /*3d50*/  HADD2.F32 R12, -RZ, R12.H1_H1 ;  /* 0x3000000cff0c7230 */ /* 0x000fe40000004100 */
[----:B------:R-:W-:Y:S01]  /*3d60*/  FMUL.FTZ R28, R4, R9 ;  /* 0x00000009041c7220 */ /* 0x000fe20000410000 */
[----:B------:R-:W-:Y:S01]  /*3d70*/  HADD2.F32 R6, -RZ, R85.H1_H1 ;  /* 0x30000055ff067230 */ /* 0x000fe20000004100 */
[----:B------:R-:W-:Y:S01]  /*3d80*/  F2FP.F16.F32.PACK_AB R75, R80, R75 ;  /* 0x0000004b504b723e */ /* 0x000fe200000000ff */
[----:B------:R-:W-:Y:S02]  /*3d90*/  HADD2.F32 R8, -RZ, R8.H1_H1 ;  /* 0x30000008ff087230 */ /* 0x000fe40000004100 */
[-C--:B------:R-:W-:Y:S01]  /*3da0*/  FMUL.FTZ R9, R12, R11.reuse ;  /* 0x0000000b0c097220 */ /* 0x080fe20000410000 */
[----:B------:R-:W-:Y:S02]  /*3db0*/  HADD2.F32 R7, -RZ, R83.H0_H0 ;  /* 0x20000053ff077230 */ /* 0x000fe40000004100 */
[-C--:B------:R-:W-:Y:S01]  /*3dc0*/  FFMA.FTZ R28, R5, R6.reuse, R28 ;  /* 0x00000006051c7223 */ /* 0x080fe2000001001c */
[----:B------:R-:W-:Y:S01]  /*3dd0*/  FFMA.FTZ R13, R4, R6, -R13 ;  /* 0x00000006040d7223 */ /* 0x000fe2000001080d */
[----:B------:R-:W-:Y:S01]  /*3de0*/  FMUL.FTZ R11, R8, R11 ;  /* 0x0000000b080b7220 */ /* 0x000fe20000410000 */
[----:B------:R-:W-:-:S02]  /*3df0*/  HADD2.F32 R5, -RZ, R14.H0_H0 ;  /* 0x2000000eff057230 */ /* 0x000fc40000004100 */
[-C--:B------:R-:W-:Y:S01]  /*3e00*/  FFMA.FTZ R30, R8, R7.reuse, -R9 ;  /* 0x00000007081e7223 */ /* 0x080fe20000010809 */
[----:B------:R-:W-:Y:S02]  /*3e10*/  HADD2.F32 R8, -RZ, R84.H0_H0 ;  /* 0x20000054ff087230 */ /* 0x000fe40000004100 */
[----:B------:R-:W-:Y:S01]  /*3e20*/  FFMA.FTZ R11, R12, R7, R11 ;  /* 0x000000070c0b7223 */ /* 0x000fe2000001000b */
[----:B------:R-:W-:Y:S01]  /*3e30*/  HADD2.F32 R9, -RZ, R79.H0_H0 ;  /* 0x2000004fff097230 */ /* 0x000fe20000004100 */
[----:B------:R-:W-:Y:S01]  /*3e40*/  F2FP.F16.F32.PACK_AB R77, R77, R78 ;  /* 0x0000004e4d4d723e */ /* 0x000fe200000000ff */
[----:B------:R-:W-:Y:S02]  /*3e50*/  HADD2.F32 R4, -RZ, R10.H0_H0 ;  /* 0x2000000aff047230 */ /* 0x000fe40000004100 */
[----:B------:R-:W-:Y:S01]  /*3e60*/  FMUL.FTZ R15, R5, R8 ;  /* 0x00000008050f7220 */ /* 0x000fe20000410000 */
[----:B------:R-:W-:Y:S01]  /*3e70*/  HADD2.F32 R14, -RZ, R14.H1_H1 ;  /* 0x3000000eff0e7230 */ /* 0x000fe20000004100 */
[----:B------:R-:W-:Y:S01]  /*3e80*/  F2FP.F16.F32.PACK_AB R30, R30, R13 ;  /* 0x0000000d1e1e723e */ /* 0x000fe200000000ff */
[----:B------:R-:W-:-:S02]  /*3e90*/  HADD2.F32 R10, -RZ, R10.H1_H1 ;  /* 0x3000000aff0a7230 */ /* 0x000fc40000004100 */
[----:B------:R-:W-:Y:S01]  /*3ea0*/  FMUL.FTZ R8, R4, R8 ;  /* 0x0000000804087220 */ /* 0x000fe20000410000 */
[----:B------:R-:W-:Y:S02]  /*3eb0*/  HADD2.F32 R6, -RZ, R85.H0_H0 ;  /* 0x20000055ff067230 */ /* 0x000fe40000004100 */
[-C--:B------:R-:W-:Y:S01]  /*3ec0*/  FMUL.FTZ R73, R14, R9.reuse ;  /* 0x000000090e497220 */ /* 0x080fe20000410000 */
[----:B------:R-:W-:Y:S02]  /*3ed0*/  HADD2.F32 R7, -RZ, R82.H0_H0 ;  /* 0x20000052ff077230 */ /* 0x000fe40000004100 */
[----:B------:R-:W-:Y:S01]  /*3ee0*/  FMUL.FTZ R9, R10, R9 ;  /* 0x000000090a097220 */ /* 0x000fe20000410000 */
[----:B------:R-:W-:Y:S01]  /*3ef0*/  F2FP.F16.F32.PACK_AB R12, R11, R28 ;  /* 0x0000001c0b0c723e */ /* 0x000fe200000000ff */
[-C--:B------:R-:W-:Y:S01]  /*3f00*/  FFMA.FTZ R15, R4, R6.reuse, -R15 ;  /* 0x00000006040f7223 */ /* 0x080fe2000001080f */
[----:B------:R-:W-:Y:S01]  /*3f10*/  FFMA.FTZ R8, R5, R6, R8 ;  /* 0x0000000605087223 */ /* 0x000fe20000010008 */
[-C--:B------:R-:W-:Y:S01]  /*3f20*/  FFMA.FTZ R10, R10, R7.reuse, -R73 ;  /* 0x000000070a0a7223 */ /* 0x080fe20000010849 */
[----:B------:R-:W-:Y:S01]  /*3f30*/  FFMA.FTZ R9, R14, R7, R9 ;  /* 0x000000070e097223 */ /* 0x000fe20000010009 */
[----:B------:R-:W-:-:S02]  /*3f40*/  IMAD.MOV.U32 R13, RZ, RZ, R31 ;  /* 0x000000ffff0d7224 */ /* 0x000fc400078e001f */
[----:B------:R-:W-:Y:S01]  /*3f50*/  IMAD.MOV.U32 R11, RZ, RZ, R75 ;  /* 0x000000ffff0b7224 */ /* 0x000fe200078e004b */
[----:B------:R-:W-:Y:S01]  /*3f60*/  F2FP.F16.F32.PACK_AB R10, R10, R15 ;  /* 0x0000000f0a0a723e */ /* 0x000fe200000000ff */
[----:B------:R-:W-:Y:S01]  /*3f70*/  IMAD.MOV.U32 R15, RZ, RZ, R77 ;  /* 0x000000ffff0f7224 */ /* 0x000fe200078e004d */
[----:B------:R-:W-:Y:S01]  /*3f80*/  F2FP.F16.F32.PACK_AB R14, R9, R8 ;  /* 0x00000008090e723e */ /* 0x000fe200000000ff */
[----:B------:R-:W-:Y:S02]  /*3f90*/  IMAD.MOV.U32 R8, RZ, RZ, R30 ;  /* 0x000000ffff087224 */ /* 0x000fe400078e001e */
[----:B------:R-:W-:-:S07]  /*3fa0*/  IMAD.MOV.U32 R9, RZ, RZ, R29 ;  /* 0x000000ffff097224 */ /* 0x000fce00078e001d */
.L_x_2527:
[----:B------:R-:W-:Y:S05]  /*3fb0*/  BSYNC B1 ;  /* 0x0000000000017941 */ /* 0x000fea0003800000 */
.L_x_2526:
[----:B-1----:R1:W-:Y:S01]  /*3fc0*/  ST.E.128 desc[UR42][R56.64], R8 ;  /* 0x0000000838007985 */ /* 0x0023e2000c101d2a */
[----:B------:R-:W-:Y:S01]  /*3fd0*/  ISETP.GE.AND P0, PT, R74, R71, PT ;  /* 0x000000474a00720c */ /* 0x000fe20003f06270 */
[----:B------:R-:W-:Y:S02]  /*3fe0*/  IMAD.MOV.U32 R4, RZ, RZ, R68 ;  /* 0x000000ffff047224 */ /* 0x000fe400078e0044 */
[----:B------:R-:W-:-:S10]  /*3ff0*/  IMAD.MOV.U32 R5, RZ, RZ, R67 ;  /* 0x000000ffff057224 */ /* 0x000fd400078e0043 */
[----:B------:R-:W-:Y:S05]  /*4000*/  @P0 BRA `(.L_x_2515) ;  /* 0x0000000000e80947 */ /* 0x000fea0003800000 */
[----:B------:R-:W-:-:S05]  /*4010*/  IMAD.WIDE R4, R74, 0x2, R4 ;  /* 0x000000024a047825 */ /* 0x000fca00078e0204 */
[----:B--2---:R2:W-:Y:S01]  /*4020*/  ST.E.128 desc[UR42][R4.64], R12 ;  /* 0x0000000c04007985 */ /* 0x0045e2000c101d2a */
[----:B------:R-:W-:Y:S05]  /*4030*/  BRA `(.L_x_2515) ;  /* 0x0000000000dc7947 */ /* 0x000fea0003800000 */
.L_x_2507:
[----:B------:R-:W-:-:S06]  /*4040*/  UISETP.NE.AND UP0, UPT, UR37, 0x3, UPT ;  /* 0x000000032500788c */ /* 0x000fcc000bf05270 */
[----:B------:R-:W-:-:S13]  /*4050*/  PLOP3.LUT P5, PT, PT, PT, UP0, 0x80, 0x0 ;  /* 0x000000000000781c */ /* 0x000fda0003faf008 */
[----:B------:R-:W-:Y:S05]  /*4060*/  @!P5 BRA `(.L_x_2528) ;  /* 0x000000000004d947 */ /* 0x000fea0003800000 */
[----:B------:R-:W-:Y:S01]  /*4070*/  BPT.TRAP 0x1 ;  /* 0x000000040000795c */ /* 0x000fe20000300000 */
.L_x_2528:
[----:B------:R-:W-:Y:S01]  /*4080*/  LEA R62, R192, R2, 0x3 ;  /* 0x00000002c03e7211 */ /* 0x000fe200078e18ff */
[----:B------:R-:W-:Y:S01]  /*4090*/  BSSY B1, `(.L_x_2529) ;  /* 0x0000005000017945 */ /* 0x000fe20003800000 */
[----:B------:R-:W-:Y:S02]  /*40a0*/  SHF.L.U32 R69, R196, 0x1f, RZ ;  /* 0x0000001fc4457819 */ /* 0x000fe400000006ff */
[----:B------:R-:W-:Y:S02]  /*40b0*/  SHF.R.S32.HI R66, RZ, 0x1f, R64 ;  /* 0x0000001fff427819 */ /* 0x000fe40000011440 */
[----:B------:R-:W0:Y:S02]  /*40c0*/  SYNCS.PHASECHK.TRANS64.TRYWAIT P0, [R62+URZ+0x28c90], R69 ;  /* 0x028c90453e0075a7 */ /* 0x000e24000800017f */
[----:B0-----:R-:W-:Y:S05]  /*40d0*/  @!P0 BRA `(.L_x_2530) ;  /* 0x000001b000e08947 */ /* 0x001fea0003800000 */
.L_x_2863:
[----:B------:R-:W-:Y:S05]  /*40e0*/  BSYNC B1 ;  /* 0x0000000000017941 */ /* 0x000fea0003800000 */
.L_x_2529:
        /* <DEDUP_REMOVED lines=24> */
[----:B------:R1:W2:Y:S04]  /*4270*/  SHFL.IDX PT, R29, R13, RZ, 0x1c1f ;  /* 0x001c1fff0d1d7589 */ /* 0x0002a800000e0000 */
[----:B------:R1:W3:Y:S02]  /*4280*/  SHFL.IDX PT, R14, R5, RZ, 0x1c1f ;  /* 0x001c1fff050e7589 */ /* 0x0002e400000e0000 */
.L_x_2867:
        /* <DEDUP_REMOVED lines=18> */
.L_x_2515:
[----:B------:R-:W-:Y:S05]  /*43b0*/  BSYNC B0 ;  /* 0x0000000000007941 */ /* 0x000fea0003800000 */
.L_x_2506:
[----:B-12-4-:R-:W1:Y:S01]  /*43c0*/  S2R R4, SR_TID.X ;  /* 0x0000000000047919 */ /* 0x016e620000002100 */
        /* <DEDUP_REMOVED lines=16> */
.L_x_2533:
[----:B------:R-:W-:Y:S05]  /*44d0*/  BSYNC B0 ;  /* 0x0000000000007941 */ /* 0x000fea0003800000 */
.L_x_2532:
[----:B------:R-:W2:Y:S01]  /*44e0*/  SYNCS.PHASECHK.TRANS64.TRYWAIT P5, [R62+URZ+0x28cb0], R69 ;  /* 0x028cb0453e0075a7 */ /* 0x000ea200080a017f */
[----:B------:R-:W-:Y:S04]  /*44f0*/  BSSY B0, `(.L_x_2534) ;  /* 0x0000002000007945 */ /* 0x000fe80003800000 */
[----:B--2---:R-:W-:Y:S05]  /*4500*/  @!P5 BRA `(.L_x_2535) ;  /* 0x000001b0002cd947 */ /* 0x004fea0003800000 */
.L_x_2868:
[----:B------:R-:W-:Y:S05]  /*4510*/  BSYNC B0 ;  /* 0x0000000000007941 */ /* 0x000fea0003800000 */
.L_x_2534:
        /* <DEDUP_REMOVED lines=18> */
[----:B------:R-:W-:Y:S01]  /*4640*/  LEA.HI.X R4, R4, UR5, R7, 0x1, P5 ;  /* 0x0000000504047c11 */ /* 0x000fe2000a8f0c07 */
[----:B------:R1:W4:Y:S01]  /*4650*/  SHFL.IDX PT, R15, R5, RZ, 0x1c1f ;  /* 0x001c1fff050f7589 */ /* 0x00032200000e0000 */
[----:B------:R-:W-:-:S03]  /*4660*/  ISETP.GT.AND P5, PT, R70, R193, PT ;  /* 0x000000c14600720c */ /* 0x000fc60003fa4270 */
[----:B------:R1:W0:Y:S10]  /*4670*/  SHFL.IDX PT, R13, R4, RZ, 0x1c1f ;  /* 0x001c1fff040d7589 */ /* 0x00023400000e0000 */
[----:B-1----:R-:W-:Y:S05]  /*4680*/  @!P5 BRA `(.L_x_2537) ;  /* 0x00000004009cd947 */ /* 0x002fea0003800000 */
[----:B------:R-:W5:Y:S01]  /*4690*/  LDL R31, [R1+0x14] ;  /* 0x00001400011f7983 */ /* 0x000f620000100800 */
[----:B------:R-:W-:-:S03]  /*46a0*/  ULDC UR4, c[0x0][0x320] ;  /* 0x0000c80000047ab9 */ /* 0x000fc60000000800 */
[----:B------:R-:W2:Y:S04]  /*46b0*/  LDL R12, [R1+0x18] ;  /* 0x00001800010c7983 */ /* 0x000ea80000100800 */
[----:B------:R-:W2:Y:S01]  /*46c0*/  LDL R30, [R1+0x1c] ;  /* 0x00001c00011e7983 */ /* 0x000ea20000100800 */
[----:B------:R-:W-:Y:S01]  /*46d0*/  ISETP.GE.AND P6, PT, R16, UR4, PT ;  /* 0x0000000410007c0c */ /* 0x000fe2000bfc6270 */
[----:B------:R-:W-:Y:S01]  /*46e0*/  IMAD R9, R192, 0x8000, R51 ;  /* 0x00008000c0097824 */ /* 0x000fe200078e0233 */
[----:B------:R-:W-:Y:S01]  /*46f0*/  LOP3.LUT P5, RZ, R200, 0x4, RZ, 0xc0, !PT ;  /* 0x00000004c8ff7812 */ /* 0x000fe200078ac0ff */
[----:B------:R-:W2:Y:S02]  /*4700*/  LDL R29, [R1+0x20] ;  /* 0x00002000011d7983 */ /* 0x000ea40000100800 */
[----:B------:R-:W-:-:S02]  /*4710*/  IMAD R10, R9, 0x2, R2 ;  /* 0x00000002090a7824 */ /* 0x000fc400078e0202 */
[----:B------:R-:W2:Y:S04]  /*4720*/  LDL R28, [R1+0x24] ;  /* 0x00002400011c7983 */ /* 0x000ea80000100800 */
[----:B---3--:R-:W3:Y:S01]  /*4730*/  LDL R14, [R1+0x28] ;  /* 0x00002800010e7983 */ /* 0x008ee20000100800 */
[----:B------:R-:W-:-:S03]  /*4740*/  VIADD R11, R9, 0x20 ;  /* 0x00000020090b7836 */ /* 0x000fc60000000000 */
[----:B------:R-:W1:Y:S01]  /*4750*/  @!P6 LDS.128 R4, [R10+0x400] ;  /* 0x000400000a04e984 */ /* 0x000e620000000c00 */
[----:B------:R-:W-:Y:S02]  /*4760*/  @P5 IADD3 R11, R9, -0x20, RZ ;  /* 0xffffffe0090b5810 */ /* 0x000fe40007ffe0ff */
[C---:B----4-:R-:W-:Y:S01]  /*4770*/  @!P6 LEA R8, P5, R16.reuse, R15, 0x1 ;  /* 0x0000000f1008e211 */ /* 0x050fe200078a08ff */
[----:B------:R-:W4:Y:S02]  /*4780*/  LDL R63, [R1+0x30] ;  /* 0x00003000013f7983 */ /* 0x000f240000100800 */
[----:B------:R-:W-:Y:S01]  /*4790*/  IMAD R11, R11, 0x2, R2 ;  /* 0x000000020b0b7824 */ /* 0x000fe200078e0202 */
[----:B0-----:R-:W-:Y:S01]  /*47a0*/  @!P6 LEA.HI.X R9, R16, R13, R17, 0x1, P5 ;  /* 0x0000000d1009e211 */ /* 0x001fe200028f0c11 */
[----:B------:R-:W4:Y:S01]  /*47b0*/  LDL R57, [R1+0x34] ;  /* 0x0000340001397983 */ /* 0x000f220000100800 */
[----:B------:R-:W-:-:S03]  /*47c0*/  ISETP.GE.AND P5, PT, R190, UR4, PT ;  /* 0x00000004be007c0c */ /* 0x000fc6000bfa6270 */
[----:B------:R-:W4:Y:S04]  /*47d0*/  LDL R56, [R1+0x38] ;  /* 0x0000380001387983 */ /* 0x000f280000100800 */
[----:B-1----:R0:W-:Y:S06]  /*47e0*/  @!P6 ST.E.128 desc[UR42][R8.64], R4 ;  /* 0x000000040800e985 */ /* 0x0021ec000c101d2a */
[----:B------:R-:W1:Y:S01]  /*47f0*/  @!P5 LDS.128 R4, [R11+0x400] ;  /* 0x000400000b04d984 */ /* 0x000e620000000c00 */
[----:B0-----:R-:W-:-:S04]  /*4800*/  @!P5 LEA R8, P6, R190, R15, 0x1 ;  /* 0x0000000fbe08d211 */ /* 0x001fc800078c08ff */
[----:B------:R-:W-:Y:S02]  /*4810*/  @!P5 LEA.HI.X R9, R190, R13, R206, 0x1, P6 ;  /* 0x0000000dbe09d211 */ /* 0x000fe400030f0cce */
[----:B------:R-:W-:-:S03]  /*4820*/  ISETP.GE.AND P6, PT, R229, UR4, PT ;  /* 0x00000004e5007c0c */ /* 0x000fc6000bfc6270 */
[----:B-1----:R0:W-:Y:S10]  /*4830*/  @!P5 ST.E.128 desc[UR42][R8.64], R4 ;  /* 0x000000040800d985 */ /* 0x0021f4000c101d2a */
[----:B------:R-:W1:Y:S01]  /*4840*/  @!P6 LDS.128 R4, [R10+0x2400] ;  /* 0x002400000a04e984 */ /* 0x000e620000000c00 */
[----:B0-----:R-:W-:-:S05]  /*4850*/  @!P6 LEA R8, P5, R229, R15, 0x1 ;  /* 0x0000000fe508e211 */ /* 0x001fca00078a08ff */
[----:B-----5:R-:W-:Y:S01]  /*4860*/  @!P6 IMAD.X R9, R13, 0x1, R31, P5 ;  /* 0x000000010d09e824 */ /* 0x020fe200028e061f */
[C---:B------:R-:W-:Y:S01]  /*4870*/  ISETP.GE.AND P5, PT, R228.reuse, UR4, PT ;  /* 0x00000004e4007c0c */ /* 0x040fe2000bfa6270 */
[----:B------:R-:W5:Y:S04]  /*4880*/  LDL R31, [R1+0x3c] ;  /* 0x00003c00011f7983 */ /* 0x000f680000100800 */
[----:B-1----:R0:W-:Y:S08]  /*4890*/  @!P6 ST.E.128 desc[UR42][R8.64], R4 ;  /* 0x000000040800e985 */ /* 0x0021f0000c101d2a */
        /* <DEDUP_REMOVED lines=8> */
[----:B------:R-:W-:Y:S01]  /*4920*/  @!P6 IMAD.X R9, R13, 0x1, R30, P5 ;  /* 0x000000010d09e824 */ /* 0x000fe200028e061e */
[C---:B------:R-:W-:Y:S01]  /*4930*/  ISETP.GE.AND P5, PT, R219.reuse, UR4, PT ;  /* 0x00000004db007c0c */ /* 0x040fe2000bfa6270 */
[----:B------:R-:W5:Y:S04]  /*4940*/  LDL R30, [R1+0x40] ;  /* 0x00004000011e7983 */ /* 0x000f680000100800 */
[----:B-1----:R0:W-:Y:S08]  /*4950*/  @!P6 ST.E.128 desc[UR42][R8.64], R4 ;  /* 0x000000040800e985 */ /* 0x0021f0000c101d2a */
        /* <DEDUP_REMOVED lines=14> */
[----:B---3--:R-:W-:Y:S02]  /*4a40*/  @!P5 IMAD.X R9, R13, 0x1, R14, P6 ;  /* 0x000000010d09d824 */ /* 0x008fe400030e060e */
[----:B------:R-:W3:Y:S01]  /*4a50*/  LDL R14, [R1+0x4] ;  /* 0x00000400010e7983 */ /* 0x000ee20000100800 */
        /* <DEDUP_REMOVED lines=10> */
[----:B----4-:R-:W-:Y:S01]  /*4b00*/  @!P5 IMAD.X R9, R13, 0x1, R63, P6 ;  /* 0x000000010d09d824 */ /* 0x010fe200030e063f */
        /* <DEDUP_REMOVED lines=25> */
[----:B---3--:R-:W-:-:S04]  /*4ca0*/  ISETP.GE.AND P5, PT, R14, UR4, PT ;  /* 0x000000040e007c0c */ /* 0x008fc8000bfa6270 */
[----:B-1----:R0:W-:Y:S09]  /*4cb0*/  @!P6 ST.E.128 desc[UR42][R8.64], R4 ;  /* 0x000000040800e985 */ /* 0x0021f2000c101d2a */
[----:B------:R-:W1:Y:S01]  /*4cc0*/  @!P5 LDS.128 R4, [R11+0xe400] ;  /* 0x00e400000b04d984 */ /* 0x000e620000000c00 */
[----:B0-----:R-:W-:-:S04]  /*4cd0*/  @!P5 LEA R8, P6, R14, R15, 0x1 ;  /* 0x0000000f0e08d211 */ /* 0x001fc800078c08ff */
[----:B--2---:R-:W-:-:S05]  /*4ce0*/  @!P5 IADD3.X R9, R13, R12, RZ, P6, !PT ;  /* 0x0000000c0d09d210 */ /* 0x004fca00037fe4ff */
[----:B-1----:R1:W-:Y:S04]  /*4cf0*/  @!P5 ST.E.128 desc[UR42][R8.64], R4 ;  /* 0x000000040800d985 */ /* 0x0023e8000c101d2a */
.L_x_2537:
[----:B------:R-:W-:Y:S05]  /*4d00*/  BSYNC B0 ;  /* 0x0000000000007941 */ /* 0x000fea0003800000 */
.L_x_2536:
        /* <DEDUP_REMOVED lines=11> */
[----:B-1----:R-:W-:Y:S02]  /*4dc0*/  SEL R5, RZ, 0x1, P5 ;  /* 0x00000001ff057807 */ /* 0x002fe40002800000 */
[----:B------:R-:W-:Y:S02]  /*4dd0*/  SEL R192, R192, RZ, P5 ;  /* 0x000000ffc0c07207 */ /* 0x000fe40002800000 */
[----:B------:R-:W-:Y:S01]  /*4de0*/  LOP3.LUT R196, R196, R5, RZ, 0x3c, !PT ;  /* 0x00000005c4c47212 */ /* 0x000fe200078e3cff */
[----:B------:R0:W-:Y:S01]  /*4df0*/  @!P0 SYNCS.ARRIVE.TRANS64.RED.A1T0 RZ, [R62+URZ], RZ ;  /* 0x000000ff3eff89a7 */ /* 0x0001e2000810043f */
[----:B------:R-:W-:Y:S01]  /*4e00*/  PLOP3.LUT P0, PT, PT, PT, PT, 0x8, 0x0 ;  /* 0x000000000000781c */ /* 0x000fe20003f0e170 */
[----:B------:R-:W-:-:S12]  /*4e10*/  @P4 BRA `(.L_x_2538) ;  /* 0xffffffd8003c4947 */ /* 0x000fd8000383ffff */
.L_x_2501:
[----:B------:R-:W-:Y:S04]  /*4e20*/  BSSY B0, `(.L_x_2539) ;  /* 0x0000004000007945 */ /* 0x000fe80003800000 */
[----:B------:R-:W-:Y:S05]  /*4e30*/  @P0 BRA `(.L_x_2540) ;  /* 0x0000000000080947 */ /* 0x000fea0003800000 */
[----:B------:R-:W1:Y:S02]  /*4e40*/  FENCE.VIEW.ASYNC.G ;  /* 0x00000000000073c6 */ /* 0x000e640000000100 */
[----:B-1----:R-:W-:Y:S06]  /*4e50*/  BAR.ARV 0xc, 0x180 ;  /* 0x0306000000007b1d */ /* 0x002fec0000002000 */
.L_x_2540:
[----:B------:R-:W-:Y:S05]  /*4e60*/  BSYNC B0 ;  /* 0x0000000000007941 */ /* 0x000fea0003800000 */
.L_x_2539:
[----:B------:R-:W-:Y:S01]  /*4e70*/  UISETP.NE.AND UP0, UPT, UR39, 0x1, UPT ;  /* 0x000000012700788c */ /* 0x000fe2000bf05270 */
[----:B------:R-:W-:Y:S05]  /*4e80*/  BSSY B7, `(.L_x_2541) ;  /* 0x0000f46000077945 */ /* 0x000fea0003800000 */
[----:B------:R-:W-:-:S13]  /*4e90*/  PLOP3.LUT P0, PT, PT, PT, UP0, 0x80, 0x0 ;  /* 0x000000000000781c */ /* 0x000fda0003f0f008 */
[----:B------:R-:W-:Y:S05]  /*4ea0*/  @!P0 BRA `(.L_x_2542) ;  /* 0x0000002000e48947 */ /* 0x000fea0003800000 */
[----:B------:R-:W1:Y:S01]  /*4eb0*/  LDC R0, c[0x0][0x448] ;  /* 0x00011200ff007b82 */ /* 0x000e620000000800 */
[----:B------:R-:W-:-:S07]  /*4ec0*/  IADD3 R23, R189, 0x1, -R23 ;  /* 0x00000001bd177810 */ /* 0x000fce0007ffe817 */
[----:B------:R-:W2:Y:S01]  /*4ed0*/  LDC.64 R4, c[0x0][0x9e0] ;  /* 0x00027800ff047b82 */ /* 0x000ea20000000a00 */
[----:B-1----:R-:W-:Y:S01]  /*4ee0*/  ISETP.NE.AND P1, PT, R0, 0x1, PT ;  /* 0x000000010000780c */ /* 0x002fe20003f25270 */
[----:B------:R-:W-:Y:S01]  /*4ef0*/  VIADD R0, R199, 0x3f ;  /* 0x0000003fc7007836 */ /* 0x000fe20000000000 */
[----:B--2---:R-:W-:-:S11]  /*4f00*/  ISETP.GE.AND P2, PT, R5, 0x1, PT ;  /* 0x000000010500780c */ /* 0x004fd60003f46270 */
[----:B------:R-:W1:Y:S08]  /*4f10*/  @P1 LDC R3, c[0x0][0x44c] ;  /* 0x00011300ff031b82 */ /* 0x000e700000000800 */
[----:B------:R-:W2:Y:S01]  /*4f20*/  @P1 LDC R6, c[0x0][0x450] ;  /* 0x00011400ff061b82 */ /* 0x000ea20000000800 */
[----:B-1----:R-:W-:-:S05]  /*4f30*/  @P1 IMAD.HI.U32 R3, R0, R3, RZ ;  /* 0x0000000300031227 */ /* 0x002fca00078e00ff */
[----:B--2---:R-:W-:-:S05]  /*4f40*/  @P1 SHF.R.U32.HI R0, RZ, R6, R3 ;  /* 0x00000006ff001219 */ /* 0x004fca0000011603 */
        /* <DEDUP_REMOVED lines=9> */
[----:B------:R-:W1:Y:S02]  /*4fe0*/  @P0 LDC.64 R6, c[0x0][0x9e8] ;  /* 0x00027a00ff060b82 */ /* 0x000e640000000a00 */
[----:B-1----:R-:W-:-:S05]  /*4ff0*/  @P0 IMAD.HI.U32 R0, R3, R6, RZ ;  /* 0x0000000603000227 */ /* 0x002fca00078e00ff */
[----:B------:R-:W-:-:S04]  /*5000*/  @P0 SHF.R.U32.HI R3, RZ, R7, R0 ;  /* 0x00000007ff030219 */ /* 0x000fc80000011600 */
[----:B------:R-:W-:Y:S01]  /*5010*/  LOP3.LUT R0, RZ, R3, RZ, 0x33, !PT ;  /* 0x00000003ff007212 */ /* 0x000fe200078e33ff */
[----:B------:R-:W-:Y:S06]  /*5020*/  BRA `(.L_x_2546) ;  /* 0x0000000000107947 */ /* 0x000fec0003800000 */
.L_x_2545:
[----:B------:R-:W-:-:S13]  /*5030*/  ISETP.NE.AND P0, PT, R5, 0x1, PT ;  /* 0x000000010500780c */ /* 0x000fda0003f05270 */
[----:B------:R-:W1:Y:S02]  /*5040*/  @P0 LDC.64 R6, c[0x0][0x9e8] ;  /* 0x00027a00ff060b82 */ /* 0x000e640000000a00 */
[----:B-1----:R-:W-:-:S05]  /*5050*/  @P0 IMAD.HI.U32 R6, R0, R6, RZ ;  /* 0x0000000600060227 */ /* 0x002fca00078e00ff */
[----:B------:R-:W-:-:S07]  /*5060*/  @P0 SHF.R.U32.HI R0, RZ, R7, R6 ;  /* 0x00000007ff000219 */ /* 0x000fce0000011606 */
.L_x_2546:
[----:B------:R-:W-:Y:S05]  /*5070*/  BSYNC B0 ;  /* 0x0000000000007941 */ /* 0x000fea0003800000 */
.L_x_2544:
[----:B------:R-:W-:-:S05]  /*5080*/  IMAD R3, R0, R5, R5 ;  /* 0x0000000500037224 */ /* 0x000fca00078e0205 */
[----:B------:R-:W-:-:S07]  /*5090*/  VIMNMX R4, R4, R3, PT ;  /* 0x0000000304047248 */ /* 0x000fce0003fe0100 */
.L_x_2543:
[----:B------:R-:W1:Y:S01]  /*50a0*/  @P1 LDC R0, c[0x0][0x44c] ;  /* 0x00011300ff001b82 */ /* 0x000e620000000800 */
[----:B------:R-:W-:Y:S01]  /*50b0*/  VIADD R4, R4, 0x3f ;  /* 0x0000003f04047836 */ /* 0x000fe20000000000 */
[----:B------:R-:W-:Y:S01]  /*50c0*/  ULDC UR4, c[0x0][0x9dc] ;  /* 0x0002770000047ab9 */ /* 0x000fe20000000800 */
[----:B------:R-:W-:-:S03]  /*50d0*/  IMAD.MOV.U32 R7, RZ, RZ, R199 ;  /* 0x000000ffff077224 */ /* 0x000fc600078e00c7 */
[----:B------:R-:W-:Y:S02]  /*50e0*/  SHF.R.S32.HI R3, RZ, 0x1f, R4 ;  /* 0x0000001fff037819 */ /* 0x000fe40000011404 */
[----:B------:R-:W2:Y:S02]  /*50f0*/  @P1 LDC R9, c[0x0][0x450] ;  /* 0x00011400ff091b82 */ /* 0x000ea40000000800 */
[----:B------:R-:W-:-:S04]  /*5100*/  LEA.HI R3, R3, R4, RZ, 0x6 ;  /* 0x0000000403037211 */ /* 0x000fc800078f30ff */
[----:B------:R-:W-:-:S04]  /*5110*/  SHF.R.S32.HI R3, RZ, 0x6, R3 ;  /* 0x00000006ff037819 */ /* 0x000fc80000011403 */
[----:B------:R-:W-:Y:S01]  /*5120*/  VIMNMX R20, R168, R3, PT ;  /* 0x00000003a8147248 */ /* 0x000fe20003fe0100 */
[----:B-1----:R-:W-:-:S05]  /*5130*/  @P1 IMAD.HI.U32 R0, R199, R0, RZ ;  /* 0x00000000c7001227 */ /* 0x002fca00078e00ff */
[----:B--2---:R-:W-:-:S05]  /*5140*/  @P1 SHF.R.U32.HI R7, RZ, R9, R0 ;  /* 0x00000009ff071219 */ /* 0x004fca0000011600 */
        /* <DEDUP_REMOVED lines=13> */
.L_x_2549:
[----:B------:R-:W-:-:S13]  /*5220*/  ISETP.NE.AND P0, PT, R5, 0x1, PT ;  /* 0x000000010500780c */ /* 0x000fda0003f05270 */
[----:B------:R-:W1:Y:S02]  /*5230*/  @P0 LDC.64 R6, c[0x0][0x9e8] ;  /* 0x00027a00ff060b82 */ /* 0x000e640000000a00 */
[----:B-1----:R-:W-:-:S05]  /*5240*/  @P0 IMAD.HI.U32 R4, R40, R6, RZ ;  /* 0x0000000628040227 */ /* 0x002fca00078e00ff */
[----:B------:R-:W-:-:S07]  /*5250*/  @P0 SHF.R.U32.HI R40, RZ, R7, R4 ;  /* 0x00000007ff280219 */ /* 0x000fce0000011604 */
.L_x_2550:
[----:B------:R-:W-:Y:S05]  /*5260*/  BSYNC B0 ;  /* 0x0000000000007941 */ /* 0x000fea0003800000 */
.L_x_2548:
[----:B------:R-:W-:-:S05]  /*5270*/  IMAD R5, R40, R5, RZ ;  /* 0x0000000528057224 */ /* 0x000fca00078e02ff */
[----:B------:R-:W-:-:S07]  /*5280*/  VIMNMX R0, R0, R5, !PT ;  /* 0x0000000500007248 */ /* 0x000fce0007fe0100 */
.L_x_2547:
        /* <DEDUP_REMOVED lines=31> */
[----:B------:R-:W-:Y:S02]  /*5480*/  MOV R107, RZ ;  /* 0x000000ff006b7202 */ /* 0x000fe40000000f00 */
[----:B------:R-:W-:Y:S01]  /*5490*/  CS2R R40, SRZ ;  /* 0x0000000000287805 */ /* 0x000fe2000001ff00 */
[----:B------:R-:W-:Y:S01]  /*54a0*/  IMAD.MOV.U32 R104, RZ, RZ, RZ ;  /* 0x000000ffff687224 */ /* 0x000fe200078e00ff */
[----:B------:R-:W-:-:S02]  /*54b0*/  CS2R R102, SRZ ;  /* 0x0000000000667805 */ /* 0x000fc4000001ff00 */
[----:B------:R-:W-:Y:S01]  /*54c0*/  CS2R R100, SRZ ;  /* 0x0000000000647805 */ /* 0x000fe2000001ff00 */
[----:B------:R-:W-:Y:S01]  /*54d0*/  IMAD.MOV.U32 R99, RZ, RZ, RZ ;  /* 0x000000ffff637224 */ /* 0x000fe200078e00ff */
        /* <DEDUP_REMOVED lines=11> */
[----:B---34-:R-:W-:Y:S02]  /*5590*/  CS2R R14, SRZ ;  /* 0x00000000000e7805 */ /* 0x018fe4000001ff00 */
[----:B------:R-:W-:-:S02]  /*55a0*/  CS2R R154, SRZ ;  /* 0x00000000009a7805 */ /* 0x000fc4000001ff00 */
[----:B------:R-:W-:Y:S01]  /*55b0*/  CS2R R156, SRZ ;  /* 0x00000000009c7805 */ /* 0x000fe2000001ff00 */
[----:B------:R-:W-:Y:S01]  /*55c0*/  IMAD.MOV.U32 R75, RZ, RZ, RZ ;  /* 0x000000ffff4b7224 */ /* 0x000fe200078e00ff */
[----:B------:R-:W-:Y:S02]  /*55d0*/  CS2R R12, SRZ ;  /* 0x00000000000c7805 */ /* 0x000fe4000001ff00 */
[----:B------:R-:W-:Y:S02]  /*55e0*/  CS2R R158, SRZ ;  /* 0x00000000009e7805 */ /* 0x000fe4000001ff00 */
[----:B------:R-:W-:Y:S02]  /*55f0*/  CS2R R70, SRZ ;  /* 0x0000000000467805 */ /* 0x000fe4000001ff00 */
[----:B------:R-:W-:Y:S02]  /*5600*/  CS2R R160, SRZ ;  /* 0x0000000000a07805 */ /* 0x000fe4000001ff00 */
[----:B------:R-:W-:-:S02]  /*5610*/  CS2R R66, SRZ ;  /* 0x0000000000427805 */ /* 0x000fc4000001ff00 */
[----:B------:R-:W-:Y:S02]  /*5620*/  CS2R R162, SRZ ;  /* 0x0000000000a27805 */ /* 0x000fe4000001ff00 */
[----:B0-----:R-:W-:Y:S02]  /*5630*/  CS2R R62, SRZ ;  /* 0x00000000003e7805 */ /* 0x001fe4000001ff00 */
        /* <DEDUP_REMOVED lines=17> */
[----:B------:R-:W-:Y:S01]  /*5750*/  CS2R R10, SRZ ;  /* 0x00000000000a7805 */ /* 0x000fe2000001ff00 */
[----:B------:R-:W-:Y:S01]  /*5760*/  IMAD.MOV.U32 R31, RZ, RZ, RZ ;  /* 0x000000ffff1f7224 */ /* 0x000fe200078e00ff */
[----:B------:R-:W-:Y:S01]  /*5770*/  CS2R R8, SRZ ;  /* 0x0000000000087805 */ /* 0x000fe2000001ff00 */
[----:B------:R-:W-:Y:S06]  /*5780*/  @!P1 BRA `(.L_x_2551) ;  /* 0x000000e800d49947 */ /* 0x000fec0003800000 */
[----:B------:R-:W0:Y:S02]  /*5790*/  S2R R23, SR_TID.X ;  /* 0x0000000000177919 */ /* 0x000e240000002100 */
        /* <DEDUP_REMOVED lines=8> */
[----:B------:R-:W-:-:S03]  /*5820*/  IMAD.U32 R0, RZ, RZ, UR37 ;  /* 0x00000025ff007e24 */ /* 0x000fc6000f8e00ff */
[----:B------:R-:W-:Y:S02]  /*5830*/  LEA R3, R3, R2, 0xf ;  /* 0x0000000203037211 */ /* 0x000fe400078e78ff */
[----:B------:R-:W-:-:S03]  /*5840*/  ISETP.NE.AND P0, PT, R0, 0x3, PT ;  /* 0x000000030000780c */ /* 0x000fc60003f05270 */
[----:B------:R-:W-:-:S05]  /*5850*/  VIADD R3, R3, 0x400 ;  /* 0x0000040003037836 */ /* 0x000fca0000000000 */
[----:B------:R-:W-:-:S04]  /*5860*/  SHF.R.U32.HI R3, RZ, 0x4, R3 ;  /* 0x00000004ff037819 */ /* 0x000fc80000011603 */
[----:B------:R-:W-:-:S04]  /*5870*/  LOP3.LUT R0, R3, 0x3fff, RZ, 0xc0, !PT ;  /* 0x00003fff03007812 */ /* 0x000fc800078ec0ff */
[----:B------:R-:W-:Y:S01]  /*5880*/  LOP3.LUT R0, R0, 0x2000000, RZ, 0xfc, !PT ;  /* 0x0200000000007812 */ /* 0x000fe200078efcff */
[----:B------:R-:W-:Y:S06]  /*5890*/  @!P0 BRA `(.L_x_2552) ;  /* 0x0000000000048947 */ /* 0x000fec0003800000 */
[----:B------:R-:W-:Y:S01]  /*58a0*/  BPT.TRAP 0x1 ;  /* 0x000000040000795c */ /* 0x000fe20000300000 */
.L_x_2552:
[----:B------:R-:W-:Y:S01]  /*58b0*/  IMAD R3, R18, 0x8, R2 ;  /* 0x0000000812037824 */ /* 0x000fe200078e0202 */
[----:B------:R-:W-:Y:S01]  /*58c0*/  SHF.L.U32 R10, R19, 0x1f, RZ ;  /* 0x0000001f130a7819 */ /* 0x000fe200000006ff */
[----:B------:R-:W-:Y:S01]  /*58d0*/  VIADD R4, R2, 0x26800 ;  /* 0x0002680002047836 */ /* 0x000fe20000000000 */
[----:B------:R-:W-:Y:S01]  /*58e0*/  BSSY B0, `(.L_x_2553) ;  /* 0x0000008000007945 */ /* 0x000fe20003800000 */
[----:B------:R-:W-:Y:S01]  /*58f0*/  IMAD R8, R18, 0x1000, R0 ;  /* 0x0000100012087824 */ /* 0x000fe200078e0200 */
[----:B------:R-:W0:Y:S01]  /*5900*/  SYNCS.PHASECHK.TRANS64.TRYWAIT P1, [R3+URZ+0x28c50], R10 ;  /* 0x028c500a030075a7 */ /* 0x000e22000802017f */
[----:B------:R-:W-:Y:S01]  /*5910*/  IMAD.MOV.U32 R9, RZ, RZ, 0x40000040 ;  /* 0x40000040ff097424 */ /* 0x000fe200078e00ff */
[----:B------:R-:W-:-:S04]  /*5920*/  SHF.R.U32.HI R4, RZ, 0x4, R4 ;  /* 0x00000004ff047819 */ /* 0x000fc80000011604 */
[----:B------:R-:W-:-:S04]  /*5930*/  LOP3.LUT R4, R4, 0x3fff, RZ, 0xc0, !PT ;  /* 0x00003fff04047812 */ /* 0x000fc800078ec0ff */
[----:B------:R-:W-:Y:S01]  /*5940*/  LOP3.LUT R4, R4, 0x10000, RZ, 0xfc, !PT ;  /* 0x0001000004047812 */ /* 0x000fe200078efcff */
[----:B0-----:R-:W-:Y:S06]  /*5950*/  @!P1 BRA `(.L_x_2554) ;  /* 0x0000019c002c9947 */ /* 0x001fec0003800000 */
.L_x_2869:
[----:B------:R-:W-:Y:S05]  /*5960*/  BSYNC B0 ;  /* 0x0000000000007941 */ /* 0x000fea0003800000 */
.L_x_2553:
        /* <DEDUP_REMOVED lines=10> */
[----:B------:R-:W-:Y:S01]  /*5a10*/  IMAD.MOV.U32 R9, RZ, RZ, 0x40000040 ;  /* 0x40000040ff097424 */ /* 0x000fe200078e00ff */
[----:B-----5:R-:W-:-:S09]  /*5a20*/  WARPGROUP.ARRIVE ;  /* 0x00000000000079c5 */ /* 0x020fd20000000000 */
[----:B------:R-:W-:Y:S01]  /*5a30*/  HGMMA.64x256x16.F32 R24, gdesc[UR4].tnspB, RZ, !UPT, gsb0 ;  /* 0x43e00000041879f0 */ /* 0x000fe2000c0008ff */
[----:B------:R-:W-:Y:S01]  /*5a40*/  R2UR UR6, R10 ;  /* 0x000000000a0672ca */ /* 0x000fe200000e0000 */
[----:B------:R-:W-:Y:S01]  /*5a50*/  VIADD R10, R8, 0x100 ;  /* 0x00000100080a7836 */ /* 0x000fe20000000000 */
[----:B------:R-:W-:Y:S01]  /*5a60*/  R2UR UR7, R11 ;  /* 0x000000000b0772ca */ /* 0x000fe200000e0000 */
[----:B------:R-:W-:Y:S01]  /*5a70*/  IMAD.MOV.U32 R11, RZ, RZ, 0x40000040 ;  /* 0x40000040ff0b7424 */ /* 0x000fe200078e00ff */
[----:B------:R-:W-:Y:S01]  /*5a80*/  R2UR UR4, R12 ;  /* 0x000000000c0472ca */ /* 0x000fe200000e0000 */
[----:B------:R-:W-:Y:S01]  /*5a90*/  VIADD R8, R8, 0x180 ;  /* 0x0000018008087836 */ /* 0x000fe20000000000 */
[----:B------:R-:W-:Y:S01]  /*5aa0*/  R2UR UR5, R13 ;  /* 0x000000000d0572ca */ /* 0x000fe200000e0000 */
[----:B------:R-:W-:Y:S02]  /*5ab0*/  WARPGROUP.DEPBAR.LE gsb0, 0x0 ;  /* 0x00008000000079c5 */ /* 0x000fe40000010000 */
[----:B------:R-:W-:-:S15]  /*5ac0*/  WARPGROUP.ARRIVE ;  /* 0x00000000000079c5 */ /* 0x000fde0000000000 */
[----:B------:R-:W-:-:S03]  /*5ad0*/  NOP ;  /* 0x0000000000007918 */ /* 0x000fc60000000000 */
[----:B------:R-:W-:Y:S01]  /*5ae0*/  HGMMA.64x256x16.F32 R24, gdesc[UR4].tnspB, R24, gsb0 ;  /* 0x43e00000041879f0 */ /* 0x000fe20008000818 */
[----:B------:R-:W-:Y:S01]  /*5af0*/  R2UR UR6, R10 ;  /* 0x000000000a0672ca */ /* 0x000fe200000e0000 */
[----:B------:R-:W-:Y:S01]  /*5b00*/  VIADD R10, R4, 0x4 ;  /* 0x00000004040a7836 */ /* 0x000fe20000000000 */
[----:B------:R-:W-:Y:S02]  /*5b10*/  R2UR UR7, R11 ;  /* 0x000000000b0772ca */ /* 0x000fe400000e0000 */
[----:B------:R-:W-:Y:S02]  /*5b20*/  MOV R11, 0x40000040 ;  /* 0x40000040000b7802 */ /* 0x000fe40000000f00 */
[----:B------:R-:W-:Y:S02]  /*5b30*/  R2UR UR4, R10 ;  /* 0x000000000a0472ca */ /* 0x000fe400000e0000 */
[----:B------:R-:W-:Y:S01]  /*5b40*/  R2UR UR5, R11 ;  /* 0x000000000b0572ca */ /* 0x000fe200000e0000 */
[----:B------:R-:W-:-:S02]  /*5b50*/  WARPGROUP.DEPBAR.LE gsb0, 0x0 ;  /* 0x00008000000079c5 */ /* 0x000fc40000010000 */
[----:B------:R-:W-:-:S15]  /*5b60*/  WARPGROUP.ARRIVE ;  /* 0x00000000000079c5 */ /* 0x000fde0000000000 */
[----:B------:R-:W-:-:S01]  /*5b70*/  NOP ;  /* 0x0000000000007918 */ /* 0x000fc20000000000 */
[----:B------:R-:W-:Y:S01]  /*5b80*/  HGMMA.64x256x16.F32 R24, gdesc[UR4].tnspB, R24, gsb0 ;  /* 0x43e00000041879f0 */ /* 0x000fe20008000818 */
        /* <DEDUP_REMOVED lines=11> */
[----:B------:R-:W-:Y:S06]  /*5c40*/  BAR.ARV 0xf, 0x100 ;  /* 0x03c4000000007b1d */ /* 0x000fec0000002000 */
[----:B------:R-:W-:Y:S05]  /*5c50*/  @!P0 BRA `(.L_x_2555) ;  /* 0x0000000000048947 */ /* 0x000fea0003800000 */
[----:B------:R-:W-:Y:S01]  /*5c60*/  BPT.TRAP 0x1 ;  /* 0x000000040000795c */ /* 0x000fe20000300000 */
.L_x_2555:
[----:B------:R-:W-:Y:S01]  /*5c70*/  VIADD R14, R3, 0x28c60 ;  /* 0x00028c60030e7836 */ /* 0x000fe20000000000 */
[----:B------:R-:W-:Y:S01]  /*5c80*/  BSSY B0, `(.L_x_2556) ;  /* 0x00000cc000007945 */ /* 0x000fe20003800000 */
[----:B------:R-:W-:-:S03]  /*5c90*/  VIADD R3, R20, 0xfffffffe ;  /* 0xfffffffe14037836 */ /* 0x000fc60000000000 */
[----:B------:R-:W-:Y:S02]  /*5ca0*/  PRMT R14, R191, 0x654, R14 ;  /* 0x00000654bf0e7816 */ /* 0x000fe4000000000e */
[----:B------:R-:W-:Y:S02]  /*5cb0*/  ISETP.GE.AND P1, PT, R3, R6, PT ;  /* 0x000000060300720c */ /* 0x000fe40003f26270 */
[----:B------:R0:W-:Y:S11]  /*5cc0*/  SYNCS.ARRIVE.TRANS64.RED.A1T0 RZ, [R14+URZ], RZ ;  /* 0x000000ff0eff79a7 */ /* 0x0001f6000810043f */
[----:B0-----:R-:W-:Y:S05]  /*5cd0*/  @!P1 BRA `(.L_x_2557) ;  /* 0x0000000c00189947 */ /* 0x001fea0003800000 */
.L_x_2564:
[----:B------:R-:W-:Y:S01]  /*5ce0*/  BAR.SYNC.DEFER_BLOCKING 0xe, 0x100 ;  /* 0x0384000000007b1d */ /* 0x000fe20000010000 */
[C---:B------:R-:W-:Y:S01]  /*5cf0*/  IMAD R7, R18.reuse, 0x40, R198 ;  /* 0x0000004012077824 */ /* 0x040fe200078e02c6 */
[----:B------:R-:W-:Y:S01]  /*5d00*/  ISETP.GT.AND P2, PT, R3, R6, PT ;  /* 0x000000060300720c */ /* 0x000fe20003f44270 */
[----:B------:R-:W-:Y:S02]  /*5d10*/  VIADD R18, R18, 0x1 ;  /* 0x0000000112127836 */ /* 0x000fe40000000000 */
[----:B------:R-:W-:Y:S02]  /*5d20*/  IMAD R7, R7, 0x4, R2 ;  /* 0x0000000407077824 */ /* 0x000fe400078e0202 */
[----:B------:R-:W-:Y:S01]  /*5d30*/  VIADD R3, R3, 0xffffffff ;  /* 0xffffffff03037836 */ /* 0x000fe20000000000 */
[----:B------:R-:W-:-:S04]  /*5d40*/  ISETP.NE.AND P1, PT, R18, 0x2, PT ;  /* 0x000000021200780c */ /* 0x000fc80003f25270 */
[----:B------:R-:W-:Y:S01]  /*5d50*/  SEL R18, R18, RZ, P1 ;  /* 0x000000ff12127207 */ /* 0x000fe20000800000 */
[----:B0-----:R-:W0:Y:S04]  /*5d60*/  LDS R14, [R7+0x28800] ;  /* 0x02880000070e7984 */ /* 0x001e280000000800 */
        /* <DEDUP_REMOVED lines=133> */
.L_x_2558:
[----:B------:R-:W-:Y:S01]  /*65c0*/  IMAD R7, R18, 0x8, R2 ;  /* 0x0000000812077824 */ /* 0x000fe200078e0202 */
[----:B------:R-:W-:-:S04]  /*65d0*/  SHF.L.U32 R14, R19, 0x1f, RZ ;  /* 0x0000001f130e7819 */ /* 0x000fc800000006ff */
[----:B------:R0:W1:Y:S01]  /*65e0*/  SYNCS.PHASECHK.TRANS64.TRYWAIT P1, [R7+URZ+0x28c50], R14 ;  /* 0x028c500e070075a7 */ /* 0x000062000802017f */
[----:B------:R-:W-:Y:S05]  /*65f0*/  @!P0 BRA `(.L_x_2559) ;  /* 0x0000000000048947 */ /* 0x000fea0003800000 */
[----:B------:R-:W-:Y:S01]  /*6600*/  BPT.TRAP 0x1 ;  /* 0x000000040000795c */ /* 0x000fe20000300000 */
.L_x_2559:
[----:B------:R-:W-:Y:S04]  /*6610*/  BSSY B1, `(.L_x_2560) ;  /* 0x0000004000017945 */ /* 0x000fe80003800000 */
[----:B-1----:R-:W-:Y:S05]  /*6620*/  @P1 BRA `(.L_x_2561) ;  /* 0x0000000000081947 */ /* 0x002fea0003800000 */
[----:B------:R-:W1:Y:S02]  /*6630*/  SYNCS.PHASECHK.TRANS64.TRYWAIT P1, [R7+URZ+0x28c50], R14 ;  /* 0x028c500e070075a7 */ /* 0x000e64000802017f */
[----:B-1----:R-:W-:Y:S05]  /*6640*/  @!P1 BRA `(.L_x_2562) ;  /* 0x0000019000049947 */ /* 0x002fea0003800000 */
.L_x_2561:
[----:B------:R-:W-:Y:S05]  /*6650*/  BSYNC B1 ;  /* 0x0000000000017941 */ /* 0x000fea0003800000 */
.L_x_2560:
[----:B01----:R-:W-:Y:S01]  /*6660*/  IMAD R14, R18, 0x1000, R0 ;  /* 0x00001000120e7824 */ /* 0x003fe200078e0200 */
[----:B------:R-:W-:Y:S01]  /*6670*/  R2UR UR4, R4 ;  /* 0x00000000040472ca */ /* 0x000fe200000e0000 */
[----:B------:R-:W-:Y:S01]  /*6680*/  IMAD.MOV.U32 R15, RZ, RZ, 0x40000040 ;  /* 0x40000040ff0f7424 */ /* 0x000fe200078e00ff */
[----:B------:R-:W-:Y:S01]  /*6690*/  R2UR UR5, R5 ;  /* 0x00000000050572ca */ /* 0x000fe200000e0000 */
[----:B------:R-:W-:Y:S01]  /*66a0*/  WARPGROUP.ARRIVE ;  /* 0x00000000000079c5 */ /* 0x000fe20000000000 */
[C---:B------:R-:W-:Y:S01]  /*66b0*/  R2UR UR6, R14.reuse ;  /* 0x000000000e0672ca */ /* 0x040fe200000e0000 */
[----:B------:R-:W-:Y:S01]  /*66c0*/  VIADD R20, R14, 0x80 ;  /* 0x000000800e147836 */ /* 0x000fe20000000000 */
[----:B------:R-:W-:Y:S01]  /*66d0*/  R2UR UR7, R15 ;  /* 0x000000000f0772ca */ /* 0x000fe200000e0000 */
[----:B------:R-:W-:Y:S01]  /*66e0*/  IMAD.MOV.U32 R15, RZ, RZ, 0x40000040 ;  /* 0x40000040ff0f7424 */ /* 0x000fe200078e00ff */
[----:B------:R-:W-:-:S11]  /*66f0*/  MOV R21, 0x40000040 ;  /* 0x4000004000157802 */ /* 0x000fd60000000f00 */
[----:B------:R-:W-:Y:S01]  /*6700*/  HGMMA.64x256x16.F32 R24, gdesc[UR4].tnspB, R24, gsb0 ;  /* 0x43e00000041879f0 */ /* 0x000fe20008000818 */
        /* <DEDUP_REMOVED lines=31> */
.L_x_2563:
[----:B------:R-:W-:-:S05]  /*6900*/  VIADD R14, R7, 0x28c60 ;  /* 0x00028c60070e7836 */ /* 0x000fca0000000000 */
[----:B------:R-:W-:-:S04]  /*6910*/  PRMT R14, R191, 0x654, R14 ;  /* 0x00000654bf0e7816 */ /* 0x000fc8000000000e */
[----:B------:R0:W-:Y:S01]  /*6920*/  SYNCS.ARRIVE.TRANS64.RED.A1T0 RZ, [R14+URZ], RZ ;  /* 0x000000ff0eff79a7 */ /* 0x0001e2000810043f */
[----:B------:R-:W-:Y:S05]  /*6930*/  @P2 BRA `(.L_x_2564) ;  /* 0xfffffff000e82947 */ /* 0x000fea000383ffff */
.L_x_2557:
[----:B------:R-:W-:Y:S05]  /*6940*/  BSYNC B0 ;  /* 0x0000000000007941 */ /* 0x000fea0003800000 */
.L_x_2556:
[----:B------:R-:W-:Y:S01]  /*6950*/  BAR.SYNC.DEFER_BLOCKING 0xe, 0x100 ;  /* 0x0384000000007b1d */ /* 0x000fe20000010000 */
[C---:B------:R-:W-:Y:S01]  /*6960*/  IMAD R3, R18.reuse, 0x40, R198 ;  /* 0x0000004012037824 */ /* 0x040fe200078e02c6 */
[----:B------:R-:W-:Y:S01]  /*6970*/  PLOP3.LUT P0, PT, PT, PT, PT, 0x8, 0x0 ;  /* 0x000000000000781c */ /* 0x000fe20003f0e170 */
[----:B------:R-:W-:Y:S02]  /*6980*/  VIADD R18, R18, 0x1 ;  /* 0x0000000112127836 */ /* 0x000fe40000000000 */
[----:B------:R-:W-:-:S03]  /*6990*/  IMAD R3, R3, 0x4, R2 ;  /* 0x0000000403037824 */ /* 0x000fc600078e0202 */
[----:B------:R-:W-:-:S04]  /*69a0*/  ISETP.NE.AND P1, PT, R18, 0x2, PT ;  /* 0x000000021200780c */ /* 0x000fc80003f25270 */
[----:B------:R-:W-:Y:S02]  /*69b0*/  SEL R0, RZ, 0x1, P1 ;  /* 0x00000001ff007807 */ /* 0x000fe40000800000 */
[----:B------:R-:W-:Y:S02]  /*69c0*/  SEL R18, R18, RZ, P1 ;  /* 0x000000ff12127207 */ /* 0x000fe40000800000 */
[----:B------:R-:W-:Y:S01]  /*69d0*/  LOP3.LUT R19, R19, R0, RZ, 0x3c, !PT ;  /* 0x0000000013137212 */ /* 0x000fe200078e3cff */
[----:B------:R-:W1:Y:S04]  /*69e0*/  LDS R2, [R3+0x28800] ;  /* 0x0288000003027984 */ /* 0x000e680000000800 */
[----:B------:R2:W3:Y:S02]  /*69f0*/  LDS R0, [R3+0x28820] ;  /* 0x0288200003007984 */ /* 0x0004e40000000800 */
[----:B--2---:R-:W-:-:S02]  /*6a00*/  IMAD.MOV.U32 R3, RZ, RZ, RZ ;  /* 0x000000ffff037224 */ /* 0x004fc400078e00ff */
[-C--:B-1----:R-:W-:Y:S01]  /*6a10*/  FMUL.FTZ R153, R28, R2.reuse ;  /* 0x000000021c997220 */ /* 0x082fe20000410000 */
[-C--:B------:R-:W-:Y:S01]  /*6a20*/  FMUL.FTZ R28, R29, R2.reuse ;  /* 0x000000021d1c7220 */ /* 0x080fe20000410000 */
[-C--:B------:R-:W-:Y:S01]  /*6a30*/  FMUL.FTZ R12, R33, R2.reuse ;  /* 0x00000002210c7220 */ /* 0x080fe20000410000 */
[-C--:B0-----:R-:W-:Y:S01]  /*6a40*/  FMUL.FTZ R14, R37, R2.reuse ;  /* 0x00000002250e7220 */ /* 0x081fe20000410000 */
[----:B------:R-:W-:Y:S01]  /*6a50*/  FMUL.FTZ R172, R41, R2 ;  /* 0x0000000229ac7220 */ /* 0x000fe20000410000 */
[-C--:B---3--:R-:W-:Y:S01]  /*6a60*/  FMUL.FTZ R5, R35, R0.reuse ;  /* 0x0000000023057220 */ /* 0x088fe20000410000 */
[----:B------:R-:W-:Y:S01]  /*6a70*/  FMUL.FTZ R29, R43, R0 ;  /* 0x000000002b1d7220 */ /* 0x000fe20000410000 */
[-C--:B------:R-:W-:Y:S01]  /*6a80*/  FMUL.FTZ R152, R36, R2.reuse ;  /* 0x0000000224987220 */ /* 0x080fe20000410000 */
[----:B------:R-:W-:Y:S01]  /*6a90*/  FMUL.FTZ R174, R40, R2 ;  /* 0x0000000228ae7220 */ /* 0x000fe20000410000 */
        /* <DEDUP_REMOVED lines=122> */
.L_x_2542:
        /* <DEDUP_REMOVED lines=17> */
[----:B------:R-:W-:Y:S02]  /*7350*/  ISETP.NE.AND P0, PT, R5, 0x1, PT ;  /* 0x000000010500780c */ /* 0x000fe40003f05270 */
[----:B------:R-:W-:-:S11]  /*7360*/  IADD3 R3, -R3, RZ, RZ ;  /* 0x000000ff03037210 */ /* 0x000fd60007ffe1ff */
[----:B------:R-:W1:Y:S02]  /*7370*/  @P0 LDC.64 R6, c[0x0][0x9e8] ;  /* 0x00027a00ff060b82 */ /* 0x000e640000000a00 */
[----:B-1----:R-:W-:-:S05]  /*7380*/  @P0 IMAD.HI.U32 R0, R3, R6, RZ ;  /* 0x0000000603000227 */ /* 0x002fca00078e00ff */
[----:B------:R-:W-:-:S04]  /*7390*/  @P0 SHF.R.U32.HI R3, RZ, R7, R0 ;  /* 0x00000007ff030219 */ /* 0x000fc80000011600 */
[----:B------:R-:W-:Y:S01]  /*73a0*/  LOP3.LUT R0, RZ, R3, RZ, 0x33, !PT ;  /* 0x00000003ff007212 */ /* 0x000fe200078e33ff */
[----:B------:R-:W-:Y:S06]  /*73b0*/  BRA `(.L_x_2568) ;  /* 0x0000000000107947 */ /* 0x000fec0003800000 */
.L_x_2567:
[----:B------:R-:W-:-:S13]  /*73c0*/  ISETP.NE.AND P0, PT, R5, 0x1, PT ;  /* 0x000000010500780c */ /* 0x000fda0003f05270 */
[----:B------:R-:W1:Y:S02]  /*73d0*/  @P0 LDC.64 R6, c[0x0][0x9e8] ;  /* 0x00027a00ff060b82 */ /* 0x000e640000000a00 */
[----:B-1----:R-:W-:-:S05]  /*73e0*/  @P0 IMAD.HI.U32 R6, R0, R6, RZ ;  /* 0x0000000600060227 */ /* 0x002fca00078e00ff */
[----:B------:R-:W-:-:S07]  /*73f0*/  @P0 SHF.R.U32.HI R0, RZ, R7, R6 ;  /* 0x00000007ff000219 */ /* 0x000fce0000011606 */
.L_x_2568:
[----:B------:R-:W-:Y:S05]  /*7400*/  BSYNC B0 ;  /* 0x0000000000007941 */ /* 0x000fea0003800000 */
.L_x_2566:
[----:B------:R-:W-:-:S05]  /*7410*/  IMAD R3, R0, R5, R5 ;  /* 0x0000000500037224 */ /* 0x000fca00078e0205 */
[----:B------:R-:W-:-:S07]  /*7420*/  VIMNMX R4, R4, R3, PT ;  /* 0x0000000304047248 */ /* 0x000fce0003fe0100 */
.L_x_2565:
        /* <DEDUP_REMOVED lines=24> */
.L_x_2571:
[----:B------:R-:W-:-:S13]  /*75b0*/  ISETP.NE.AND P0, PT, R5, 0x1, PT ;  /* 0x000000010500780c */ /* 0x000fda0003f05270 */
[----:B------:R-:W1:Y:S02]  /*75c0*/  @P0 LDC.64 R6, c[0x0][0x9e8] ;  /* 0x00027a00ff060b82 */ /* 0x000e640000000a00 */
[----:B-1----:R-:W-:-:S05]  /*75d0*/  @P0 IMAD.HI.U32 R4, R40, R6, RZ ;  /* 0x0000000628040227 */ /* 0x002fca00078e00ff */
[----:B------:R-:W-:-:S07]  /*75e0*/  @P0 SHF.R.U32.HI R40, RZ, R7, R4 ;  /* 0x00000007ff280219 */ /* 0x000fce0000011604 */
.L_x_2572:
[----:B------:R-:W-:Y:S05]  /*75f0*/  BSYNC B0 ;  /* 0x0000000000007941 */ /* 0x000fea0003800000 */
.L_x_2570:
[----:B------:R-:W-:-:S05]  /*7600*/  IMAD R5, R40, R5, RZ ;  /* 0x0000000528057224 */ /* 0x000fca00078e02ff */
[----:B------:R-:W-:-:S07]  /*7610*/  VIMNMX R0, R0, R5, !PT ;  /* 0x0000000500007248 */ /* 0x000fce0007fe0100 */
.L_x_2569:
        /* <DEDUP_REMOVED lines=16> */
[----:B------:R-:W-:Y:S01]  /*7720*/  ISETP.GT.AND P1, PT, R168, R6, PT ;  /* 0x00000006a800720c */ /* 0x000fe20003f24270 */
[----:B------:R1:W-:Y:S01]  /*7730*/  STL [R1+0xc], R6 ;  /* 0x00000c0601007387 */ /* 0x0003e20000100800 */
        /* <DEDUP_REMOVED lines=46> */
[----:B------:R-:W-:-:S02]  /*7a20*/  CS2R R34, SRZ ;  /* 0x0000000000227805 */ /* 0x000fc4000001ff00 */
[----:B------:R-:W-:Y:S01]  /*7a30*/  MOV R169, RZ ;  /* 0x000000ff00a97202 */ /* 0x000fe20000000f00 */
[----:B------:R-:W-:Y:S01]  /*7a40*/  IMAD.MOV.U32 R51, RZ, RZ, RZ ;  /* 0x000000ffff337224 */ /* 0x000fe200078e00ff */
        /* <DEDUP_REMOVED lines=13> */
[----:B-1----:R-:W-:Y:S06]  /*7b20*/  @!P1 BRA `(.L_x_2551) ;  /* 0x000000c400ec9947 */ /* 0x002fec0003800000 */
        /* <DEDUP_REMOVED lines=15> */
[----:B------:R-:W-:-:S04]  /*7c20*/  LOP3.LUT R3, R3, 0x3fff, RZ, 0xc0, !PT ;  /* 0x00003fff03037812 */ /* 0x000fc800078ec0ff */
[----:B------:R-:W-:Y:S01]  /*7c30*/  LOP3.LUT R197, R3, 0x2000000, RZ, 0xfc, !PT ;  /* 0x0200000003c57812 */ /* 0x000fe200078efcff */
        /* <DEDUP_REMOVED lines=17> */
.L_x_2574:
[----:B------:R-:W-:Y:S05]  /*7d50*/  BSYNC B6 ;  /* 0x0000000000067941 */ /* 0x000fea0003800000 */
.L_x_2573:
        /* <DEDUP_REMOVED lines=13> */
.L_x_2578:
[----:B-1----:R1:W2:Y:S02]  /*7e30*/  SYNCS.PHASECHK.TRANS64.TRYWAIT P0, [R2+URZ+0x28c00], R3 ;  /* 0x028c0003020075a7 */ /* 0x0022a4000800017f */
[----:B--2---:R-:W-:Y:S05]  /*7e40*/  @!P0 NANOSLEEP.SYNCS 0x989680 ;  /* 0x009896800000895d */ /* 0x004fea0003900000 */
[----:B------:R-:W2:Y:S02]  /*7e50*/  @!P0 SYNCS.PHASECHK.TRANS64 P0, [R2+URZ+0x28c00], R3 ;  /* 0x028c0003020085a7 */ /* 0x000ea4000800007f */
[----:B--2---:R-:W-:Y:S05]  /*7e60*/  @!P0 BRA `(.L_x_2578) ;  /* 0xfffffffc00f08947 */ /* 0x004fea000383ffff */
.L_x_2577:
[----:B------:R-:W-:Y:S05]  /*7e70*/  BSYNC B0 ;  /* 0x0000000000007941 */ /* 0x000fea0003800000 */
.L_x_2576:
[----:B------:R-:W-:Y:S05]  /*7e80*/  BRA `(.L_x_2579) ;  /* 0x0000002c00647947 */ /* 0x000fea0003800000 */
.L_x_2575:
[----:B------:R-:W-:Y:S01]  /*7e90*/  VIADD R4, R2, 0x20400 ;  /* 0x0002040002047836 */ /* 0x000fe20000000000 */
[----:B-----5:R-:W-:Y:S01]  /*7ea0*/  SHF.R.S32.HI R0, RZ, 0x1f, R24 ;  /* 0x0000001fff007819 */ /* 0x020fe20000011418 */
[----:B------:R-:W-:Y:S01]  /*7eb0*/  ULDC.64 UR4, c[0x0][0x3f8] ;  /* 0x0000fe0000047ab9 */ /* 0x000fe20000000a00 */
[----:B------:R-:W-:Y:S01]  /*7ec0*/  ULDC.64 UR6, c[0x0][0x408] ;  /* 0x0001020000067ab9 */ /* 0x000fe20000000a00 */
[----:B------:R-:W-:Y:S01]  /*7ed0*/  IMAD.WIDE.U32 R26, R24, UR4, RZ ;  /* 0x00000004181a7c25 */ /* 0x000fe2000f8e00ff */
[----:B------:R-:W-:Y:S01]  /*7ee0*/  LOP3.LUT P0, RZ, R4, 0x3ff, RZ, 0xc0, !PT ;  /* 0x000003ff04ff7812 */ /* 0x000fe2000780c0ff */
[----:B------:R-:W-:Y:S02]  /*7ef0*/  BSSY B6, `(.L_x_2580) ;  /* 0x0000019000067945 */ /* 0x000fe40003800000 */
[C---:B------:R-:W-:Y:S02]  /*7f00*/  IMAD R3, R0.reuse, UR4, RZ ;  /* 0x0000000400037c24 */ /* 0x040fe4000f8e02ff */
[----:B------:R-:W-:-:S02]  /*7f10*/  IMAD R5, R0, UR6, RZ ;  /* 0x0000000600057c24 */ /* 0x000fc4000f8e02ff */
[C---:B------:R-:W-:Y:S02]  /*7f20*/  IMAD R3, R24.reuse, UR5, R3 ;  /* 0x0000000518037c24 */ /* 0x040fe4000f8e0203 */
[C---:B------:R-:W-:Y:S02]  /*7f30*/  IMAD R5, R24.reuse, UR7, R5 ;  /* 0x0000000718057c24 */ /* 0x040fe4000f8e0205 */
[----:B------:R-:W-:-:S04]  /*7f40*/  IMAD.WIDE.U32 R24, R24, UR6, RZ ;  /* 0x0000000618187c25 */ /* 0x000fc8000f8e00ff */
[----:B------:R-:W-:Y:S02]  /*7f50*/  IMAD.IADD R29, R3, 0x1, R27 ;  /* 0x00000001031d7824 */ /* 0x000fe400078e021b */
[----:B------:R-:W-:Y:S01]  /*7f60*/  IMAD.IADD R31, R5, 0x1, R25 ;  /* 0x00000001051f7824 */ /* 0x000fe200078e0219 */
        /* <DEDUP_REMOVED lines=17> */
.L_x_2581:
[----:B------:R-:W-:Y:S05]  /*8080*/  BSYNC B6 ;  /* 0x0000000000067941 */ /* 0x000fea0003800000 */
.L_x_2580:
[----:B------:R-:W-:Y:S01]  /*8090*/  ULDC.U8 UR4, c[0x0][0x410] ;  /* 0x0001040000047ab9 */ /* 0x000fe20000000000 */
[----:B------:R-:W-:Y:S01]  /*80a0*/  BSSY B0, `(.L_x_2582) ;  /* 0x00002af000007945 */ /* 0x000fe20003800000 */
[----:B------:R-:W-:Y:S01]  /*80b0*/  ISETP.NE.AND P0, PT, RZ, UR4, PT ;  /* 0x00000004ff007c0c */ /* 0x000fe2000bf05270 */
[----:B------:R-:W-:-:S12]  /*80c0*/  IMAD.IADD R37, R193, 0x1, R199 ;  /* 0x00000001c1257824 */ /* 0x000fd800078e02c7 */
[----:B------:R-:W-:Y:S05]  /*80d0*/  @!P0 BRA `(.L_x_2583) ;  /* 0x0000001400808947 */ /* 0x000fea0003800000 */
[----:B------:R-:W0:Y:S01]  /*80e0*/  LDC R34, c[0x0][0x448] ;  /* 0x00011200ff227b82 */ /* 0x000e220000000800 */
[----:B------:R-:W1:Y:S01]  /*80f0*/  S2R R21, SR_TID.X ;  /* 0x0000000000157919 */ /* 0x000e620000002100 */
[----:B------:R-:W-:Y:S01]  /*8100*/  ULDC.64 UR4, c[0x0][0x3f8] ;  /* 0x0000fe0000047ab9 */ /* 0x000fe20000000a00 */
[----:B------:R-:W-:Y:S01]  /*8110*/  ULDC.64 UR6, c[0x0][0x408] ;  /* 0x0001020000067ab9 */ /* 0x000fe20000000a00 */
[----:B------:R-:W-:Y:S02]  /*8120*/  IMAD.MOV.U32 R6, RZ, RZ, R26 ;  /* 0x000000ffff067224 */ /* 0x000fe400078e001a */
[----:B------:R-:W-:Y:S02]  /*8130*/  IMAD.MOV.U32 R7, RZ, RZ, R29 ;  /* 0x000000ffff077224 */ /* 0x000fe400078e001d */
[----:B------:R-:W-:Y:S02]  /*8140*/  IMAD.MOV.U32 R8, RZ, RZ, R24 ;  /* 0x000000ffff087224 */ /* 0x000fe400078e0018 */
[----:B------:R-:W-:Y:S01]  /*8150*/  IMAD.MOV.U32 R9, RZ, RZ, R31 ;  /* 0x000000ffff097224 */ /* 0x000fe200078e001f */
[----:B0-----:R-:W-:Y:S01]  /*8160*/  ISETP.NE.AND P0, PT, R34, 0x1, PT ;  /* 0x000000012200780c */ /* 0x001fe20003f05270 */
[----:B-1----:R-:W-:-:S12]  /*8170*/  VIADD R21, R21, 0xffffff80 ;  /* 0xffffff8015157836 */ /* 0x002fd80000000000 */
[----:B------:R-:W0:Y:S01]  /*8180*/  @P0 LDC R0, c[0x0][0x44c] ;  /* 0x00011300ff000b82 */ /* 0x000e220000000800 */
[----:B------:R-:W-:-:S04]  /*8190*/  SHF.R.S32.HI R20, RZ, 0x1f, R21 ;  /* 0x0000001fff147819 */ /* 0x000fc80000011415 */
[----:B------:R-:W-:-:S03]  /*81a0*/  LEA.HI R20, R20, R21, RZ, 0x2 ;  /* 0x0000001514147211 */ /* 0x000fc600078f10ff */
[----:B------:R-:W1:Y:S01]  /*81b0*/  @P0 LDC R5, c[0x0][0x450] ;  /* 0x00011400ff050b82 */ /* 0x000e620000000800 */
[----:B------:R-:W-:-:S05]  /*81c0*/  LOP3.LUT R20, R20, 0xfffffffc, RZ, 0xc0, !PT ;  /* 0xfffffffc14147812 */ /* 0x000fca00078ec0ff */
[----:B------:R-:W-:-:S04]  /*81d0*/  IMAD.IADD R20, R21, 0x1, -R20 ;  /* 0x0000000115147824 */ /* 0x000fc800078e0a14 */
[----:B------:R-:W-:-:S04]  /*81e0*/  IMAD R3, R20, 0x20, R37 ;  /* 0x0000002014037824 */ /* 0x000fc800078e0225 */
[----:B0-----:R-:W-:-:S05]  /*81f0*/  @P0 IMAD.HI.U32 R0, R3, R0, RZ ;  /* 0x0000000003000227 */ /* 0x001fca00078e00ff */
[----:B-1----:R-:W-:-:S04]  /*8200*/  @P0 SHF.R.U32.HI R3, RZ, R5, R0 ;  /* 0x00000005ff030219 */ /* 0x002fc80000011600 */
[----:B------:R-:W-:Y:S01]  /*8210*/  SHF.R.S32.HI R0, RZ, 0x1f, R3 ;  /* 0x0000001fff007819 */ /* 0x000fe20000011403 */
[----:B------:R-:W-:-:S04]  /*8220*/  IMAD.WIDE.U32 R6, R3, UR4, R6 ;  /* 0x0000000403067c25 */ /* 0x000fc8000f8e0006 */
[C---:B------:R-:W-:Y:S02]  /*8230*/  IMAD R4, R0.reuse, UR4, RZ ;  /* 0x0000000400047c24 */ /* 0x040fe4000f8e02ff */
[----:B------:R-:W-:Y:S02]  /*8240*/  IMAD R0, R0, UR6, RZ ;  /* 0x0000000600007c24 */ /* 0x000fe4000f8e02ff */
[C---:B------:R-:W-:Y:S01]  /*8250*/  IMAD R5, R3.reuse, UR5, R4 ;  /* 0x0000000503057c24 */ /* 0x040fe2000f8e0204 */
[----:B------:R-:W-:Y:S01]  /*8260*/  ULDC.64 UR4, c[0x0][0x3e8] ;  /* 0x0000fa0000047ab9 */ /* 0x000fe20000000a00 */
[C---:B------:R-:W-:Y:S01]  /*8270*/  IMAD.WIDE.U32 R8, R3.reuse, UR6, R8 ;  /* 0x0000000603087c25 */ /* 0x040fe2000f8e0008 */
[----:B------:R-:W-:Y:S01]  /*8280*/  LEA R4, P0, R6, UR4, 0x1 ;  /* 0x0000000406047c11 */ /* 0x000fe2000f8008ff */
[----:B------:R-:W-:Y:S02]  /*8290*/  UMOV UR4, 0xffffffff ;  /* 0xffffffff00047882 */ /* 0x000fe40000000000 */
[----:B------:R-:W-:Y:S01]  /*82a0*/  IMAD R3, R3, UR7, R0 ;  /* 0x0000000703037c24 */ /* 0x000fe2000f8e0200 */
[----:B------:R-:W-:Y:S01]  /*82b0*/  ULDC.64 UR6, c[0x0][0x400] ;  /* 0x0001000000067ab9 */ /* 0x000fe20000000a00 */
[----:B------:R-:W-:Y:S01]  /*82c0*/  IMAD.IADD R5, R7, 0x1, R5 ;  /* 0x0000000107057824 */ /* 0x000fe200078e0205 */
[----:B------:R-:W-:Y:S01]  /*82d0*/  LEA R7, P1, R8, UR6, 0x1 ;  /* 0x0000000608077c11 */ /* 0x000fe2000f8208ff */
[----:B------:R-:W-:-:S03]  /*82e0*/  IMAD.IADD R3, R9, 0x1, R3 ;  /* 0x0000000109037824 */ /* 0x000fc600078e0203 */
[----:B------:R-:W-:Y:S02]  /*82f0*/  LEA.HI.X R6, R6, UR5, R5, 0x1, P0 ;  /* 0x0000000506067c11 */ /* 0x000fe400080f0c05 */
[----:B------:R-:W-:Y:S01]  /*8300*/  LEA.HI.X R8, R8, UR7, R3, 0x1, P1 ;  /* 0x0000000708087c11 */ /* 0x000fe200088f0c03 */
[----:B------:R-:W-:Y:S06]  /*8310*/  BRA.DIV UR4, `(.L_x_2584) ;  /* 0x0000017204e47947 */ /* 0x000fec000b800000 */
[----:B------:R0:W1:Y:S04]  /*8320*/  SHFL.IDX PT, R3, R6, RZ, 0x1c1f ;  /* 0x001c1fff06037589 */ /* 0x00006800000e0000 */
[----:B------:R0:W2:Y:S04]  /*8330*/  SHFL.IDX PT, R0, R4, RZ, 0x1c1f ;  /* 0x001c1fff04007589 */ /* 0x0000a800000e0000 */
[----:B------:R0:W3:Y:S04]  /*8340*/  SHFL.IDX PT, R5, R8, RZ, 0x1c1f ;  /* 0x001c1fff08057589 */ /* 0x0000e800000e0000 */
[----:B------:R0:W4:Y:S02]  /*8350*/  SHFL.IDX PT, R14, R7, RZ, 0x1c1f ;  /* 0x001c1fff070e7589 */ /* 0x00012400000e0000 */
.L_x_2875:
[----:B------:R-:W-:Y:S01]  /*8360*/  IMAD R34, R23, R34, RZ ;  /* 0x0000002217227224 */ /* 0x000fe200078e02ff */
[----:B------:R-:W-:Y:S01]  /*8370*/  BSSY B1, `(.L_x_2585) ;  /* 0x000001e000017945 */ /* 0x000fe20003800000 */
[----:B------:R-:W-:Y:S02]  /*8380*/  CS2R R30, SRZ ;  /* 0x00000000001e7805 */ /* 0x000fe4000001ff00 */
[----:B------:R-:W-:Y:S02]  /*8390*/  CS2R R20, SRZ ;  /* 0x0000000000147805 */ /* 0x000fe4000001ff00 */
[----:B------:R-:W-:Y:S02]  /*83a0*/  CS2R R28, SRZ ;  /* 0x00000000001c7805 */ /* 0x000fe4000001ff00 */
[----:B------:R-:W-:Y:S02]  /*83b0*/  ISETP.GE.AND P0, PT, R37, R34, PT ;  /* 0x000000222500720c */ /* 0x000fe40003f06270 */
[----:B------:R-:W-:-:S11]  /*83c0*/  CS2R R24, SRZ ;  /* 0x0000000000187805 */ /* 0x000fd6000001ff00 */
[----:B------:R-:W-:Y:S05]  /*83d0*/  @P0 BRA `(.L_x_2586) ;  /* 0x00000000005c0947 */ /* 0x000fea0003800000 */
[----:B------:R-:W4:Y:S01]  /*83e0*/  LDL R9, [R1+0x58] ;  /* 0x0000580001097983 */ /* 0x000f220000100800 */
[----:B------:R-:W-:Y:S01]  /*83f0*/  ULDC UR4, c[0x0][0x3f4] ;  /* 0x0000fd0000047ab9 */ /* 0x000fe20000000800 */
[----:B--2---:R-:W-:Y:S01]  /*8400*/  IMAD.MOV.U32 R10, RZ, RZ, R0 ;  /* 0x000000ffff0a7224 */ /* 0x004fe200078e0000 */
[----:B------:R-:W-:Y:S01]  /*8410*/  ISETP.GE.AND P3, PT, R207, UR4, PT ;  /* 0x00000004cf007c0c */ /* 0x000fe2000bf66270 */
[----:B-1----:R-:W-:Y:S01]  /*8420*/  IMAD.MOV.U32 R11, RZ, RZ, R3 ;  /* 0x000000ffff0b7224 */ /* 0x002fe200078e0003 */
[----:B------:R-:W-:Y:S01]  /*8430*/  ISETP.GE.AND P2, PT, R194, UR4, PT ;  /* 0x00000004c2007c0c */ /* 0x000fe2000bf46270 */
[----:B---3--:R-:W-:Y:S01]  /*8440*/  IMAD.MOV.U32 R15, RZ, RZ, R5 ;  /* 0x000000ffff0f7224 */ /* 0x008fe200078e0005 */
[----:B------:R-:W-:-:S09]  /*8450*/  CS2R R28, SRZ ;  /* 0x00000000001c7805 */ /* 0x000fd2000001ff00 */
[C---:B------:R-:W-:Y:S02]  /*8460*/  @!P3 SHF.L.U32 R33, R207.reuse, 0x1, RZ ;  /* 0x00000001cf21b819 */ /* 0x040fe400000006ff */
[----:B------:R-:W-:Y:S02]  /*8470*/  CS2R R30, SRZ ;  /* 0x00000000001e7805 */ /* 0x000fe4000001ff00 */
[----:B------:R-:W-:Y:S01]  /*8480*/  CS2R R24, SRZ ;  /* 0x0000000000187805 */ /* 0x000fe2000001ff00 */
[----:B------:R-:W-:Y:S01]  /*8490*/  @!P2 IMAD.WIDE R10, R194, 0x2, R10 ;  /* 0x00000002c20aa825 */ /* 0x000fe200078e020a */
[-C--:B------:R-:W-:Y:S02]  /*84a0*/  @!P3 IADD3 R26, P0, R0, R33.reuse, RZ ;  /* 0x00000021001ab210 */ /* 0x080fe40007f1e0ff */
[----:B----4-:R-:W-:Y:S01]  /*84b0*/  @!P3 IADD3 R32, P1, R14, R33, RZ ;  /* 0x000000210e20b210 */ /* 0x010fe20007f3e0ff */
[----:B------:R-:W-:Y:S01]  /*84c0*/  @!P2 IMAD.WIDE R12, R194, 0x2, R14 ;  /* 0x00000002c20ca825 */ /* 0x000fe200078e020e */
[----:B------:R1:W5:Y:S04]  /*84d0*/  @!P2 LD.E.64 R28, desc[UR42][R10.64] ;  /* 0x0000002a0a1ca980 */ /* 0x000368000c101b00 */
[----:B------:R1:W5:Y:S01]  /*84e0*/  @!P2 LD.E.64 R30, desc[UR42][R12.64] ;  /* 0x0000002a0c1ea980 */ /* 0x000362000c101b00 */
[----:B------:R-:W-:-:S05]  /*84f0*/  @!P3 SHF.L.U64.HI R20, R207, 0x1, R9 ;  /* 0x00000001cf14b819 */ /* 0x000fca0000010209 */
[--C-:B------:R-:W-:Y:S02]  /*8500*/  @!P3 IMAD.X R27, R3, 0x1, R20.reuse, P0 ;  /* 0x00000001031bb824 */ /* 0x100fe400000e0614 */
[----:B------:R-:W-:Y:S01]  /*8510*/  @!P3 IMAD.X R33, R5, 0x1, R20, P1 ;  /* 0x000000010521b824 */ /* 0x000fe200008e0614 */
[----:B------:R-:W-:Y:S02]  /*8520*/  CS2R R20, SRZ ;  /* 0x0000000000147805 */ /* 0x000fe4000001ff00 */
[----:B------:R1:W5:Y:S04]  /*8530*/  @!P3 LD.E.64 R24, desc[UR42][R26.64] ;  /* 0x0000002a1a18b980 */ /* 0x000368000c101b00 */
[----:B------:R1:W5:Y:S02]  /*8540*/  @!P3 LD.E.64 R20, desc[UR42][R32.64] ;  /* 0x0000002a2014b980 */ /* 0x000364000c101b00 */
.L_x_2586:
[----:B------:R-:W-:Y:S05]  /*8550*/  BSYNC B1 ;  /* 0x0000000000017941 */ /* 0x000fea0003800000 */
.L_x_2585:
[----:B--2--5:R-:W-:Y:S01]  /*8560*/  IMAD.MOV.U32 R0, RZ, RZ, R30 ;  /* 0x000000ffff007224 */ /* 0x024fe200078e001e */
[----:B------:R-:W-:Y:S01]  /*8570*/  UMOV UR4, 0xffffffff ;  /* 0xffffffff00047882 */ /* 0x000fe20000000000 */
[----:B-1----:R-:W-:Y:S01]  /*8580*/  IMAD.MOV.U32 R3, RZ, RZ, R31 ;  /* 0x000000ffff037224 */ /* 0x002fe200078e001f */
[----:B------:R-:W-:Y:S01]  /*8590*/  CS2R R26, SRZ ;  /* 0x00000000001a7805 */ /* 0x000fe2000001ff00 */
[----:B---3--:R-:W-:Y:S02]  /*85a0*/  IMAD.MOV.U32 R5, RZ, RZ, R20 ;  /* 0x000000ffff057224 */ /* 0x008fe400078e0014 */
        /* <DEDUP_REMOVED lines=9> */
[----:B------:R-:W-:Y:S06]  /*8640*/  BRA.DIV UR4, `(.L_x_2587) ;  /* 0x0000017204887947 */ /* 0x000fec000b800000 */
[----:B------:R1:W2:Y:S04]  /*8650*/  SHFL.IDX PT, R3, R6, 0x1, 0x1c1f ;  /* 0x003c1f0006037f89 */ /* 0x0002a800000e0000 */
[----:B------:R1:W3:Y:S04]  /*8660*/  SHFL.IDX PT, R0, R4, 0x1, 0x1c1f ;  /* 0x003c1f0004007f89 */ /* 0x0002e800000e0000 */
[----:B------:R1:W0:Y:S04]  /*8670*/  SHFL.IDX PT, R5, R8, 0x1, 0x1c1f ;  /* 0x003c1f0008057f89 */ /* 0x00022800000e0000 */
[----:B----4-:R1:W4:Y:S02]  /*8680*/  SHFL.IDX PT, R14, R7, 0x1, 0x1c1f ;  /* 0x003c1f00070e7f89 */ /* 0x01032400000e0000 */
.L_x_2881:
[----:B01----:R-:W5:Y:S01]  /*8690*/  LDL R6, [R1+0x54] ;  /* 0x0000540001067983 */ /* 0x003f620000100800 */
[----:B------:R-:W-:Y:S01]  /*86a0*/  VIADD R37, R37, 0x20 ;  /* 0x0000002025257836 */ /* 0x000fe20000000000 */
[----:B------:R-:W-:Y:S01]  /*86b0*/  BSSY B1, `(.L_x_2588) ;  /* 0x0000022000017945 */ /* 0x000fe20003800000 */
[----:B------:R-:W-:Y:S01]  /*86c0*/  IMAD.SHL.U32 R36, R200, 0x40, RZ ;  /* 0x00000040c8247824 */ /* 0x000fe200078e00ff */
[----:B------:R-:W-:Y:S02]  /*86d0*/  CS2R R10, SRZ ;  /* 0x00000000000a7805 */ /* 0x000fe4000001ff00 */
[----:B------:R-:W-:Y:S02]  /*86e0*/  CS2R R12, SRZ ;  /* 0x00000000000c7805 */ /* 0x000fe4000001ff00 */
[----:B------:R-:W-:Y:S02]  /*86f0*/  ISETP.GE.AND P0, PT, R37, R34, PT ;  /* 0x000000222500720c */ /* 0x000fe40003f06270 */
[----:B------:R-:W-:-:S02]  /*8700*/  CS2R R8, SRZ ;  /* 0x0000000000087805 */ /* 0x000fc4000001ff00 */
[----:B-----5:R-:W-:-:S04]  /*8710*/  LEA.HI R4, R6, R6, RZ, 0x1 ;  /* 0x0000000606047211 */ /* 0x020fc800078f08ff */
[----:B------:R-:W-:-:S05]  /*8720*/  LOP3.LUT R4, R4, 0xfffffffe, RZ, 0xc0, !PT ;  /* 0xfffffffe04047812 */ /* 0x000fca00078ec0ff */
[----:B------:R-:W-:-:S05]  /*8730*/  IMAD.IADD R4, R6, 0x1, -R4 ;  /* 0x0000000106047824 */ /* 0x000fca00078e0a04 */
[----:B------:R-:W-:Y:S01]  /*8740*/  SHF.L.U32 R35, R4, 0x1f, RZ ;  /* 0x0000001f04237819 */ /* 0x000fe200000006ff */
[----:B------:R-:W-:Y:S06]  /*8750*/  @P0 BRA `(.L_x_2589) ;  /* 0x00000000005c0947 */ /* 0x000fec0003800000 */
[----:B------:R-:W4:Y:S01]  /*8760*/  LDL R15, [R1+0x58] ;  /* 0x00005800010f7983 */ /* 0x000f220000100800 */
[----:B------:R-:W-:Y:S01]  /*8770*/  ULDC UR4, c[0x0][0x3f4] ;  /* 0x0000fd0000047ab9 */ /* 0x000fe20000000800 */
[----:B---3--:R-:W-:Y:S01]  /*8780*/  MOV R6, R0 ;  /* 0x0000000000067202 */ /* 0x008fe20000000f00 */
[----:B--2---:R-:W-:Y:S01]  /*8790*/  IMAD.MOV.U32 R7, RZ, RZ, R3 ;  /* 0x000000ffff077224 */ /* 0x004fe200078e0003 */
[----:B------:R-:W-:Y:S02]  /*87a0*/  ISETP.GE.AND P2, PT, R194, UR4, PT ;  /* 0x00000004c2007c0c */ /* 0x000fe4000bf46270 */
[----:B------:R-:W-:Y:S02]  /*87b0*/  CS2R R12, SRZ ;  /* 0x00000000000c7805 */ /* 0x000fe4000001ff00 */
[----:B------:R-:W-:-:S09]  /*87c0*/  ISETP.GE.AND P3, PT, R207, UR4, PT ;  /* 0x00000004cf007c0c */ /* 0x000fd2000bf66270 */
[----:B------:R-:W-:-:S04]  /*87d0*/  @!P2 IMAD.WIDE R32, R194, 0x2, R6 ;  /* 0x00000002c220a825 */ /* 0x000fc800078e0206 */
[C---:B------:R-:W-:Y:S01]  /*87e0*/  @!P3 IMAD.SHL.U32 R7, R207.reuse, 0x2, RZ ;  /* 0x00000002cf07b824 */ /* 0x040fe200078e00ff */
[----:B------:R-:W-:Y:S02]  /*87f0*/  CS2R R26, SRZ ;  /* 0x00000000001a7805 */ /* 0x000fe4000001ff00 */
[----:B------:R-:W-:Y:S01]  /*8800*/  CS2R R8, SRZ ;  /* 0x0000000000087805 */ /* 0x000fe2000001ff00 */
[----:B------:R0:W5:Y:S01]  /*8810*/  @!P2 LD.E.64 R12, desc[UR42][R32.64] ;  /* 0x0000002a200ca980 */ /* 0x000162000c101b00 */
[-C--:B------:R-:W-:Y:S02]  /*8820*/  @!P3 IADD3 R6, P0, R0, R7.reuse, RZ ;  /* 0x000000070006b210 */ /* 0x080fe40007f1e0ff */
[----:B----4-:R-:W-:Y:S02]  /*8830*/  @!P3 IADD3 R4, P1, R14, R7, RZ ;  /* 0x000000070e04b210 */ /* 0x010fe40007f3e0ff */
[----:B------:R-:W-:Y:S01]  /*8840*/  @!P3 SHF.L.U64.HI R10, R207, 0x1, R15 ;  /* 0x00000001cf0ab819 */ /* 0x000fe2000001020f */
[----:B------:R-:W-:-:S04]  /*8850*/  IMAD.MOV.U32 R15, RZ, RZ, R5 ;  /* 0x000000ffff0f7224 */ /* 0x000fc800078e0005 */
[--C-:B------:R-:W-:Y:S02]  /*8860*/  @!P3 IMAD.X R7, R3, 0x1, R10.reuse, P0 ;  /* 0x000000010307b824 */ /* 0x100fe400000e060a */
[----:B------:R-:W-:Y:S01]  /*8870*/  @!P3 IMAD.X R5, R5, 0x1, R10, P1 ;  /* 0x000000010505b824 */ /* 0x000fe200008e060a */
[----:B------:R-:W-:Y:S01]  /*8880*/  CS2R R10, SRZ ;  /* 0x00000000000a7805 */ /* 0x000fe2000001ff00 */
[----:B------:R-:W-:Y:S01]  /*8890*/  @!P2 IMAD.WIDE R14, R194, 0x2, R14 ;  /* 0x00000002c20ea825 */ /* 0x000fe200078e020e */
[----:B------:R0:W5:Y:S04]  /*88a0*/  @!P3 LD.E.64 R8, desc[UR42][R6.64] ;  /* 0x0000002a0608b980 */ /* 0x000168000c101b00 */
[----:B------:R0:W5:Y:S04]  /*88b0*/  @!P2 LD.E.64 R26, desc[UR42][R14.64] ;  /* 0x0000002a0e1aa980 */ /* 0x000168000c101b00 */
[----:B------:R0:W5:Y:S02]  /*88c0*/  @!P3 LD.E.64 R10, desc[UR42][R4.64] ;  /* 0x0000002a040ab980 */ /* 0x000164000c101b00 */
.L_x_2589:
[----:B------:R-:W-:Y:S05]  /*88d0*/  BSYNC B1 ;  /* 0x0000000000017941 */ /* 0x000fea0003800000 */
.L_x_2588:
[----:B0-----:R-:W0:Y:S01]  /*88e0*/  S2R R15, SR_TID.X ;  /* 0x00000000000f7919 */ /* 0x001e220000002100 */
[----:B------:R-:W1:Y:S01]  /*88f0*/  SYNCS.PHASECHK.TRANS64.TRYWAIT P0, [R2+URZ+0x28c00], R35 ;  /* 0x028c0023020075a7 */ /* 0x000e62000800017f */
[----:B--2---:R-:W-:Y:S01]  /*8900*/  LOP3.LUT R3, R36, 0x1c0, RZ, 0xc0, !PT ;  /* 0x000001c024037812 */ /* 0x004fe200078ec0ff */
[----:B-----5:R-:W-:Y:S01]  /*8910*/  IMAD.MOV.U32 R4, RZ, RZ, R26 ;  /* 0x000000ffff047224 */ /* 0x020fe200078e001a */
[----:B------:R-:W-:Y:S01]  /*8920*/  VIADDMNMX R40, R34, -R199, 0x40, PT ;  /* 0x0000004022287446 */ /* 0x000fe200038009c7 */
[----:B------:R-:W-:Y:S01]  /*8930*/  IMAD.MOV.U32 R6, RZ, RZ, R12 ;  /* 0x000000ffff067224 */ /* 0x000fe200078e000c */
[----:B---3--:R-:W-:Y:S01]  /*8940*/  LOP3.LUT R0, R3, 0x18, R16, 0xf8, !PT ;  /* 0x0000001803007812 */ /* 0x008fe200078ef810 */
[----:B------:R-:W-:Y:S01]  /*8950*/  IMAD.MOV.U32 R5, RZ, RZ, R11 ;  /* 0x000000ffff057224 */ /* 0x000fe200078e000b */
[----:B------:R-:W-:Y:S01]  /*8960*/  SHF.R.U32.HI R3, RZ, 0x3, R3 ;  /* 0x00000003ff037819 */ /* 0x000fe20000011603 */
[----:B------:R-:W-:Y:S01]  /*8970*/  BSSY B1, `(.L_x_2590) ;  /* 0x0000017000017945 */ /* 0x000fe20003800000 */
[----:B------:R-:W-:Y:S01]  /*8980*/  PRMT R45, R4, 0x7610, R45 ;  /* 0x00007610042d7816 */ /* 0x000fe2000000002d */
[----:B------:R-:W-:Y:S01]  /*8990*/  IMAD.MOV.U32 R4, RZ, RZ, R10 ;  /* 0x000000ffff047224 */ /* 0x000fe200078e000a */
[----:B------:R-:W-:Y:S01]  /*89a0*/  LOP3.LUT R0, R0, R3, RZ, 0x3c, !PT ;  /* 0x0000000300007212 */ /* 0x000fe200078e3cff */
[----:B------:R-:W-:Y:S01]  /*89b0*/  IMAD.MOV.U32 R3, RZ, RZ, R27 ;  /* 0x000000ffff037224 */ /* 0x000fe200078e001b */
[----:B----4-:R-:W-:Y:S01]  /*89c0*/  PRMT R14, R5, 0x7610, R14 ;  /* 0x00007610050e7816 */ /* 0x010fe2000000000e */
[----:B------:R-:W-:Y:S01]  /*89d0*/  IMAD.MOV.U32 R5, RZ, RZ, R9 ;  /* 0x000000ffff057224 */ /* 0x000fe200078e0009 */
[----:B------:R-:W-:Y:S01]  /*89e0*/  PRMT R46, R4, 0x5410, R6 ;  /* 0x00005410042e7816 */ /* 0x000fe20000000006 */
[----:B------:R-:W-:Y:S01]  /*89f0*/  IMAD.MOV.U32 R4, RZ, RZ, R8 ;  /* 0x000000ffff047224 */ /* 0x000fe200078e0008 */
[----:B------:R-:W-:-:S02]  /*8a00*/  PRMT R45, R45, 0x5410, R3 ;  /* 0x000054102d2d7816 */ /* 0x000fc40000000003 */
[----:B------:R-:W-:Y:S02]  /*8a10*/  LOP3.LUT P2, RZ, R200, 0x4, RZ, 0xc0, !PT ;  /* 0x00000004c8ff7812 */ /* 0x000fe4000784c0ff */
[----:B------:R-:W-:Y:S01]  /*8a20*/  ISETP.GE.AND P1, PT, R193, R40, PT ;  /* 0x00000028c100720c */ /* 0x000fe20003f26270 */
[----:B0-----:R-:W-:-:S05]  /*8a30*/  VIADD R15, R15, 0xffffff80 ;  /* 0xffffff800f0f7836 */ /* 0x001fca0000000000 */
[----:B------:R-:W-:-:S04]  /*8a40*/  SHF.R.S32.HI R7, RZ, 0x1f, R15 ;  /* 0x0000001fff077819 */ /* 0x000fc8000001140f */
[----:B------:R-:W-:-:S04]  /*8a50*/  LEA.HI R7, R7, R15, RZ, 0x5 ;  /* 0x0000000f07077211 */ /* 0x000fc800078f28ff */
[----:B------:R-:W-:-:S05]  /*8a60*/  SHF.R.S32.HI R7, RZ, 0x5, R7 ;  /* 0x00000005ff077819 */ /* 0x000fca0000011407 */
[----:B------:R-:W-:Y:S02]  /*8a70*/  IMAD R3, R7, 0x200, R0 ;  /* 0x0000020007037824 */ /* 0x000fe400078e0200 */
[----:B------:R-:W-:-:S03]  /*8a80*/  IMAD.MOV.U32 R0, RZ, RZ, R13 ;  /* 0x000000ffff007224 */ /* 0x000fc600078e000d */
[----:B------:R-:W-:Y:S02]  /*8a90*/  LEA R3, R3, R2, 0x1 ;  /* 0x0000000203037211 */ /* 0x000fe400078e08ff */
[----:B------:R-:W-:-:S03]  /*8aa0*/  PRMT R47, R0, 0x5410, R4 ;  /* 0x00005410002f7816 */ /* 0x000fc60000000004 */
[C---:B------:R-:W-:Y:S02]  /*8ab0*/  VIADD R4, R3.reuse, 0x20400 ;  /* 0x0002040003047836 */ /* 0x040fe40000000000 */
[----:B------:R-:W-:Y:S01]  /*8ac0*/  VIADD R0, R3, 0x20440 ;  /* 0x0002044003007836 */ /* 0x000fe20000000000 */
[----:B-1----:R-:W-:Y:S06]  /*8ad0*/  @!P0 BRA `(.L_x_2591) ;  /* 0x0000016c00d48947 */ /* 0x002fec0003800000 */
.L_x_2882:
[----:B------:R-:W-:Y:S05]  /*8ae0*/  BSYNC B1 ;  /* 0x0000000000017941 */ /* 0x000fea0003800000 */
.L_x_2590:
[----:B------:R-:W-:Y:S01]  /*8af0*/  BSSY B1, `(.L_x_2592) ;  /* 0x000005f000017945 */ /* 0x000fe20003800000 */
[----:B------:R-:W-:Y:S01]  /*8b00*/  PRMT R14, R14, 0x5410, R5 ;  /* 0x000054100e0e7816 */ /* 0x000fe20000000005 */
[----:B------:R-:W-:Y:S02]  /*8b10*/  @P2 VIADD R0, R4, 0xffffffc0 ;  /* 0xffffffc004002836 */ /* 0x000fe40000000000 */
[----:B------:R-:W-:Y:S05]  /*8b20*/  @P1 BRA `(.L_x_2593) ;  /* 0x00000004006c1947 */ /* 0x000fea0003800000 */
[----:B------:R-:W1:Y:S01]  /*8b30*/  LDC R4, c[0x0][0x3f4] ;  /* 0x0000fd00ff047b82 */ /* 0x000e620000000800 */
[----:B------:R-:W-:Y:S01]  /*8b40*/  BSSY B2, `(.L_x_2594) ;  /* 0x000002e000027945 */ /* 0x000fe20003800000 */
[-C--:B-1----:R-:W-:Y:S02]  /*8b50*/  ISETP.GE.AND P0, PT, R194, R4.reuse, PT ;  /* 0x00000004c200720c */ /* 0x082fe40003f06270 */
[----:B------:R-:W-:-:S11]  /*8b60*/  ISETP.GE.AND P1, PT, R207, R4, PT ;  /* 0x00000004cf00720c */ /* 0x000fd60003f26270 */
[----:B------:R-:W-:Y:S05]  /*8b70*/  @P0 BRA `(.L_x_2595) ;  /* 0x0000000000a80947 */ /* 0x000fea0003800000 */
[----:B------:R-:W1:Y:S01]  /*8b80*/  LDS.128 R4, [R3+0x20400] ;  /* 0x0204000003047984 */ /* 0x000e620000000c00 */
[----:B------:R-:W-:Y:S01]  /*8b90*/  SHF.R.U32.HI R32, RZ, 0x10, R29 ;  /* 0x00000010ff207819 */ /* 0x000fe2000001161d */
[----:B------:R-:W-:Y:S01]  /*8ba0*/  HADD2.F32 R33, -RZ, R41.H0_H0 ;  /* 0x20000029ff217230 */ /* 0x000fe20000004100 */
[----:B------:R-:W-:Y:S02]  /*8bb0*/  SHF.R.U32.HI R34, RZ, 0x10, R31 ;  /* 0x00000010ff227819 */ /* 0x000fe4000001161f */
[----:B------:R-:W-:Y:S01]  /*8bc0*/  SHF.R.U64 R39, R28, 0x10, R29 ;  /* 0x000000101c277819 */ /* 0x000fe2000000121d */
[----:B------:R-:W-:Y:S01]  /*8bd0*/  HADD2.F32 R32, -RZ, R32.H0_H0 ;  /* 0x20000020ff207230 */ /* 0x000fe20000004100 */
[----:B------:R-:W-:Y:S01]  /*8be0*/  SHF.R.U64 R38, R30, 0x10, R31 ;  /* 0x000000101e267819 */ /* 0x000fe2000000121f */
[----:B------:R-:W-:Y:S02]  /*8bf0*/  HADD2.F32 R34, -RZ, R34.H0_H0 ;  /* 0x20000022ff227230 */ /* 0x000fe40000004100 */
[----:B------:R-:W-:-:S02]  /*8c00*/  HADD2.F32 R31, -RZ, R43.H0_H0 ;  /* 0x2000002bff1f7230 */ /* 0x000fc40000004100 */
[--C-:B-1----:R-:W-:Y:S02]  /*8c10*/  HADD2.F32 R29, -RZ, R7.reuse.H0_H0 ;  /* 0x20000007ff1d7230 */ /* 0x102fe40000004100 */
[----:B------:R-:W-:Y:S02]  /*8c20*/  HADD2.F32 R30, -RZ, R7.H1_H1 ;  /* 0x30000007ff1e7230 */ /* 0x000fe40000004100 */
[--C-:B------:R-:W-:Y:S02]  /*8c30*/  HADD2.F32 R7, -RZ, R4.reuse.H0_H0 ;  /* 0x20000004ff077230 */ /* 0x100fe40000004100 */
[----:B------:R-:W-:Y:S02]  /*8c40*/  HADD2.F32 R4, -RZ, R4.H1_H1 ;  /* 0x30000004ff047230 */ /* 0x000fe40000004100 */
[C---:B------:R-:W-:Y:S01]  /*8c50*/  FMUL.FTZ R36, R30.reuse, R34 ;  /* 0x000000221e247220 */ /* 0x040fe20000410000 */
[----:B0-----:R-:W-:Y:S01]  /*8c60*/  FMUL.FTZ R35, R30, R32 ;  /* 0x000000201e237220 */ /* 0x001fe20000410000 */
[----:B------:R-:W-:-:S02]  /*8c70*/  HADD2.F32 R15, -RZ, R6.H0_H0 ;  /* 0x20000006ff0f7230 */ /* 0x000fc40000004100 */
[C---:B------:R-:W-:Y:S01]  /*8c80*/  FMUL.FTZ R30, R4.reuse, R33 ;  /* 0x00000021041e7220 */ /* 0x040fe20000410000 */
[C---:B------:R-:W-:Y:S01]  /*8c90*/  FFMA.FTZ R36, R29.reuse, R32, -R36 ;  /* 0x000000201d247223 */ /* 0x040fe20000010824 */
[----:B------:R-:W-:Y:S01]  /*8ca0*/  FFMA.FTZ R37, R29, R34, R35 ;  /* 0x000000221d257223 */ /* 0x000fe20000010023 */
[----:B------:R-:W-:Y:S02]  /*8cb0*/  HADD2.F32 R28, -RZ, R6.H1_H1 ;  /* 0x30000006ff1c7230 */ /* 0x000fe40000004100 */
[-C--:B------:R-:W-:Y:S01]  /*8cc0*/  FMUL.FTZ R34, R4, R31.reuse ;  /* 0x0000001f04227220 */ /* 0x080fe20000410000 */
[C---:B------:R-:W-:Y:S01]  /*8cd0*/  FFMA.FTZ R32, R7.reuse, R31, -R30 ;  /* 0x0000001f07207223 */ /* 0x040fe2000001081e */
[----:B------:R-:W-:Y:S02]  /*8ce0*/  HADD2.F32 R6, -RZ, R5.H0_H0 ;  /* 0x20000005ff067230 */ /* 0x000fe40000004100 */
[----:B------:R-:W-:Y:S02]  /*8cf0*/  HADD2.F32 R31, -RZ, R41.H1_H1 ;  /* 0x30000029ff1f7230 */ /* 0x000fe40000004100 */
[----:B------:R-:W-:Y:S01]  /*8d00*/  FFMA.FTZ R33, R7, R33, R34 ;  /* 0x0000002107217223 */ /* 0x000fe20000010022 */
[----:B------:R-:W-:-:S02]  /*8d10*/  HADD2.F32 R5, -RZ, R5.H1_H1 ;  /* 0x30000005ff057230 */ /* 0x000fc40000004100 */
[----:B------:R-:W-:Y:S02]  /*8d20*/  HADD2.F32 R29, -RZ, R43.H1_H1 ;  /* 0x3000002bff1d7230 */ /* 0x000fe40000004100 */
[C---:B------:R-:W-:Y:S01]  /*8d30*/  FMUL.FTZ R34, R28.reuse, R31 ;  /* 0x0000001f1c227220 */ /* 0x040fe20000410000 */
[----:B------:R-:W-:Y:S02]  /*8d40*/  HADD2.F32 R30, -RZ, R38.H0_H0 ;  /* 0x20000026ff1e7230 */ /* 0x000fe40000004100 */
[----:B------:R-:W-:Y:S02]  /*8d50*/  HADD2.F32 R4, -RZ, R39.H0_H0 ;  /* 0x20000027ff047230 */ /* 0x000fe40000004100 */
[-C--:B------:R-:W-:Y:S01]  /*8d60*/  FMUL.FTZ R28, R28, R29.reuse ;  /* 0x0000001d1c1c7220 */ /* 0x080fe20000410000 */
[----:B------:R-:W-:Y:S01]  /*8d70*/  FFMA.FTZ R34, R15, R29, -R34 ;  /* 0x0000001d0f227223 */ /* 0x000fe20000010822 */
[C---:B------:R-:W-:Y:S01]  /*8d80*/  FMUL.FTZ R7, R5.reuse, R30 ;  /* 0x0000001e05077220 */ /* 0x040fe20000410000 */
[----:B------:R-:W-:Y:S01]  /*8d90*/  FMUL.FTZ R35, R5, R4 ;  /* 0x0000000405237220 */ /* 0x000fe20000410000 */
[----:B------:R-:W-:-:S02]  /*8da0*/  FFMA.FTZ R15, R15, R31, R28 ;  /* 0x0000001f0f0f7223 */ /* 0x000fc4000001001c */
[C---:B------:R-:W-:Y:S01]  /*8db0*/  FFMA.FTZ R5, R6.reuse, R4, -R7 ;  /* 0x0000000406057223 */ /* 0x040fe20000010807 */
[----:B------:R-:W-:Y:S01]  /*8dc0*/  F2FP.F16.F32.PACK_AB R7, R37, R36 ;  /* 0x000000242507723e */ /* 0x000fe200000000ff */
[----:B------:R-:W-:Y:S01]  /*8dd0*/  FFMA.FTZ R30, R6, R30, R35 ;  /* 0x0000001e061e7223 */ /* 0x000fe20000010023 */
[----:B------:R-:W-:Y:S02]  /*8de0*/  F2FP.F16.F32.PACK_AB R4, R33, R32 ;  /* 0x000000202104723e */ /* 0x000fe400000000ff */
[----:B------:R-:W-:Y:S02]  /*8df0*/  F2FP.F16.F32.PACK_AB R6, R15, R34 ;  /* 0x000000220f06723e */ /* 0x000fe400000000ff */
[----:B------:R-:W-:-:S05]  /*8e00*/  F2FP.F16.F32.PACK_AB R5, R30, R5 ;  /* 0x000000051e05723e */ /* 0x000fca00000000ff */
[----:B------:R1:W-:Y:S02]  /*8e10*/  STS.128 [R3+0x20400], R4 ;  /* 0x0204000403007388 */ /* 0x0003e40000000c00 */
.L_x_2595:
[----:B------:R-:W-:Y:S05]  /*8e20*/  BSYNC B2 ;  /* 0x0000000000027941 */ /* 0x000fea0003800000 */
.L_x_2594:
[----:B------:R-:W-:Y:S05]  /*8e30*/  @P1 BRA `(.L_x_2593) ;  /* 0x0000000000a81947 */ /* 0x000fea0003800000 */
[----:B-1----:R-:W1:Y:S01]  /*8e40*/  LDS.128 R4, [R0] ;  /* 0x0000000000047984 */ /* 0x002e620000000c00 */
[----:B------:R-:W-:Y:S01]  /*8e50*/  SHF.R.U32.HI R28, RZ, 0x10, R25 ;  /* 0x00000010ff1c7819 */ /* 0x000fe20000011619 */
[----:B------:R-:W-:Y:S01]  /*8e60*/  HADD2.F32 R29, -RZ, R42.H0_H0 ;  /* 0x2000002aff1d7230 */ /* 0x000fe20000004100 */
[----:B------:R-:W-:Y:S02]  /*8e70*/  SHF.R.U32.HI R30, RZ, 0x10, R21 ;  /* 0x00000010ff1e7819 */ /* 0x000fe40000011615 */
[----:B0-----:R-:W-:Y:S01]  /*8e80*/  SHF.R.U64 R35, R24, 0x10, R25 ;  /* 0x0000001018237819 */ /* 0x001fe20000001219 */
        /* <DEDUP_REMOVED lines=9> */
[----:B------:R-:W-:Y:S01]  /*8f20*/  FMUL.FTZ R31, R24, R28 ;  /* 0x0000001c181f7220 */ /* 0x000fe20000410000 */
[----:B------:R-:W-:-:S02]  /*8f30*/  HADD2.F32 R15, -RZ, R6.H0_H0 ;  /* 0x20000006ff0f7230 */ /* 0x000fc40000004100 */
[C---:B------:R-:W-:Y:S01]  /*8f40*/  FMUL.FTZ R24, R4.reuse, R29 ;  /* 0x0000001d04187220 */ /* 0x040fe20000410000 */
[C---:B------:R-:W-:Y:S01]  /*8f50*/  FFMA.FTZ R32, R21.reuse, R28, -R32 ;  /* 0x0000001c15207223 */ /* 0x040fe20000010820 */
[----:B------:R-:W-:Y:S01]  /*8f60*/  FFMA.FTZ R33, R21, R30, R31 ;  /* 0x0000001e15217223 */ /* 0x000fe2000001001f */
[----:B------:R-:W-:Y:S02]  /*8f70*/  HADD2.F32 R20, -RZ, R6.H1_H1 ;  /* 0x30000006ff147230 */ /* 0x000fe40000004100 */
[-C--:B------:R-:W-:Y:S01]  /*8f80*/  FMUL.FTZ R30, R4, R25.reuse ;  /* 0x00000019041e7220 */ /* 0x080fe20000410000 */
[C---:B------:R-:W-:Y:S01]  /*8f90*/  FFMA.FTZ R28, R7.reuse, R25, -R24 ;  /* 0x00000019071c7223 */ /* 0x040fe20000010818 */
[--C-:B------:R-:W-:Y:S02]  /*8fa0*/  HADD2.F32 R6, -RZ, R5.reuse.H0_H0 ;  /* 0x20000005ff067230 */ /* 0x100fe40000004100 */
        /* <DEDUP_REMOVED lines=18> */
[----:B------:R2:W-:Y:S02]  /*90d0*/  STS.128 [R0], R4 ;  /* 0x0000000400007388 */ /* 0x0005e40000000c00 */
.L_x_2593:
[----:B------:R-:W-:Y:S05]  /*90e0*/  BSYNC B1 ;  /* 0x0000000000017941 */ /* 0x000fea0003800000 */
.L_x_2592:
        /* <DEDUP_REMOVED lines=8> */
[----:B------:R-:W1:Y:S01]  /*9170*/  LDS.128 R4, [R3+0x21400] ;  /* 0x0214000003047984 */ /* 0x000e620000000c00 */
[----:B------:R-:W-:Y:S01]  /*9180*/  SHF.R.U64 R30, R26, 0x10, R27 ;  /* 0x000000101a1e7819 */ /* 0x000fe2000000121b */
[----:B------:R-:W-:Y:S01]  /*9190*/  HADD2.F32 R25, -RZ, R45.H0_H0 ;  /* 0x2000002dff197230 */ /* 0x000fe20000004100 */
[----:B------:R-:W-:Y:S01]  /*91a0*/  SHF.R.U32.HI R24, RZ, 0x10, R13 ;  /* 0x00000010ff187819 */ /* 0x000fe2000001160d */
[----:B------:R-:W-:Y:S01]  /*91b0*/  HADD2.F32 R21, -RZ, R46.H1_H1 ;  /* 0x3000002eff157230 */ /* 0x000fe20000004100 */
[----:B------:R-:W-:Y:S02]  /*91c0*/  SHF.R.U32.HI R26, RZ, 0x10, R27 ;  /* 0x00000010ff1a7819 */ /* 0x000fe4000001161b */
        /* <DEDUP_REMOVED lines=19> */
[----:B------:R-:W-:-:S02]  /*9300*/  HADD2.F32 R15, -RZ, R47.H0_H0 ;  /* 0x2000002fff0f7230 */ /* 0x000fc40000004100 */
[----:B------:R-:W-:Y:S02]  /*9310*/  HADD2.F32 R5, -RZ, R5.H1_H1 ;  /* 0x30000005ff057230 */ /* 0x000fe40000004100 */
[C---:B------:R-:W-:Y:S01]  /*9320*/  FMUL.FTZ R27, R13.reuse, R21 ;  /* 0x000000150d1b7220 */ /* 0x040fe20000410000 */
[----:B------:R-:W-:Y:S02]  /*9330*/  HADD2.F32 R20, -RZ, R30.H0_H0 ;  /* 0x2000001eff147230 */ /* 0x000fe40000004100 */
[-C--:B------:R-:W-:Y:S01]  /*9340*/  FMUL.FTZ R26, R13, R15.reuse ;  /* 0x0000000f0d1a7220 */ /* 0x080fe20000410000 */
[----:B------:R-:W-:Y:S02]  /*9350*/  HADD2.F32 R4, -RZ, R31.H0_H0 ;  /* 0x2000001fff047230 */ /* 0x000fe40000004100 */
[C---:B------:R-:W-:Y:S01]  /*9360*/  FFMA.FTZ R27, R12.reuse, R15, -R27 ;  /* 0x0000000f0c1b7223 */ /* 0x040fe2000001081b */
[C---:B------:R-:W-:Y:S01]  /*9370*/  FMUL.FTZ R7, R5.reuse, R20 ;  /* 0x0000001405077220 */ /* 0x040fe20000410000 */
[----:B------:R-:W-:Y:S01]  /*9380*/  FFMA.FTZ R26, R12, R21, R26 ;  /* 0x000000150c1a7223 */ /* 0x000fe2000001001a */
[----:B------:R-:W-:-:S02]  /*9390*/  FMUL.FTZ R13, R5, R4 ;  /* 0x00000004050d7220 */ /* 0x000fc40000410000 */
[C---:B------:R-:W-:Y:S01]  /*93a0*/  FFMA.FTZ R5, R6.reuse, R4, -R7 ;  /* 0x0000000406057223 */ /* 0x040fe20000010807 */
[----:B------:R-:W-:Y:S01]  /*93b0*/  F2FP.F16.F32.PACK_AB R7, R29, R28 ;  /* 0x0000001c1d07723e */ /* 0x000fe200000000ff */
[----:B------:R-:W-:Y:S01]  /*93c0*/  FFMA.FTZ R20, R6, R20, R13 ;  /* 0x0000001406147223 */ /* 0x000fe2000001000d */
[----:B------:R-:W-:Y:S02]  /*93d0*/  F2FP.F16.F32.PACK_AB R6, R26, R27 ;  /* 0x0000001b1a06723e */ /* 0x000fe400000000ff */
[----:B------:R-:W-:Y:S02]  /*93e0*/  F2FP.F16.F32.PACK_AB R4, R25, R24 ;  /* 0x000000181904723e */ /* 0x000fe400000000ff */
[----:B------:R-:W-:-:S05]  /*93f0*/  F2FP.F16.F32.PACK_AB R5, R20, R5 ;  /* 0x000000051405723e */ /* 0x000fca00000000ff */
[----:B------:R1:W-:Y:S02]  /*9400*/  STS.128 [R3+0x21400], R4 ;  /* 0x0214000403007388 */ /* 0x0003e40000000c00 */
.L_x_2598:
[----:B------:R-:W-:Y:S05]  /*9410*/  BSYNC B1 ;  /* 0x0000000000017941 */ /* 0x000fea0003800000 */
.L_x_2597:
[----:B------:R-:W-:Y:S05]  /*9420*/  @P1 BRA `(.L_x_2596) ;  /* 0x0000001400d81947 */ /* 0x000fea0003800000 */
[----:B-1----:R-:W1:Y:S01]  /*9430*/  LDS.128 R4, [R0+0x1000] ;  /* 0x0010000000047984 */ /* 0x002e620000000c00 */
[----:B------:R-:W-:Y:S01]  /*9440*/  SHF.R.U32.HI R15, RZ, 0x10, R11 ;  /* 0x00000010ff0f7819 */ /* 0x000fe2000001160b */
[----:B------:R-:W-:Y:S01]  /*9450*/  HADD2.F32 R13, -RZ, R46.H0_H0 ;  /* 0x2000002eff0d7230 */ /* 0x000fe20000004100 */
[----:B------:R-:W-:Y:S02]  /*9460*/  SHF.R.U32.HI R12, RZ, 0x10, R9 ;  /* 0x00000010ff0c7819 */ /* 0x000fe40000011609 */
[----:B------:R-:W-:Y:S01]  /*9470*/  SHF.R.U64 R25, R10, 0x10, R11 ;  /* 0x000000100a197819 */ /* 0x000fe2000000120b */
[----:B------:R-:W-:Y:S01]  /*9480*/  HADD2.F32 R15, -RZ, R15.H0_H0 ;  /* 0x2000000fff0f7230 */ /* 0x000fe20000004100 */
[----:B------:R-:W-:Y:S01]  /*9490*/  SHF.R.U64 R26, R8, 0x10, R9 ;  /* 0x00000010081a7819 */ /* 0x000fe20000001209 */
[----:B------:R-:W-:Y:S02]  /*94a0*/  HADD2.F32 R12, -RZ, R12.H0_H0 ;  /* 0x2000000cff0c7230 */ /* 0x000fe40000004100 */
[----:B------:R-:W-:-:S02]  /*94b0*/  HADD2.F32 R11, -RZ, R47.H1_H1 ;  /* 0x3000002fff0b7230 */ /* 0x000fc40000004100 */
[--C-:B-1----:R-:W-:Y:S02]  /*94c0*/  HADD2.F32 R10, -RZ, R7.reuse.H1_H1 ;  /* 0x30000007ff0a7230 */ /* 0x102fe40000004100 */
[--C-:B------:R-:W-:Y:S02]  /*94d0*/  HADD2.F32 R3, -RZ, R4.reuse.H0_H0 ;  /* 0x20000004ff037230 */ /* 0x100fe40000004100 */
[----:B------:R-:W-:Y:S02]  /*94e0*/  HADD2.F32 R4, -RZ, R4.H1_H1 ;  /* 0x30000004ff047230 */ /* 0x000fe40000004100 */
[C---:B------:R-:W-:Y:S01]  /*94f0*/  FMUL.FTZ R20, R10.reuse, R15 ;  /* 0x0000000f0a147220 */ /* 0x040fe20000410000 */
[----:B------:R-:W-:Y:S02]  /*9500*/  HADD2.F32 R9, -RZ, R7.H0_H0 ;  /* 0x20000007ff097230 */ /* 0x000fe40000004100 */
[----:B------:R-:W-:Y:S01]  /*9510*/  FMUL.FTZ R24, R10, R12 ;  /* 0x0000000c0a187220 */ /* 0x000fe20000410000 */
[----:B------:R-:W-:-:S02]  /*9520*/  HADD2.F32 R7, -RZ, R6.H0_H0 ;  /* 0x20000006ff077230 */ /* 0x000fc40000004100 */
[C---:B------:R-:W-:Y:S01]  /*9530*/  FMUL.FTZ R10, R4.reuse, R13 ;  /* 0x0000000d040a7220 */ /* 0x040fe20000410000 */
[----:B------:R-:W-:Y:S02]  /*9540*/  HADD2.F32 R8, -RZ, R6.H1_H1 ;  /* 0x30000006ff087230 */ /* 0x000fe40000004100 */
[----:B------:R-:W-:Y:S01]  /*9550*/  FFMA.FTZ R21, R9, R12, -R20 ;  /* 0x0000000c09157223 */ /* 0x000fe20000010814 */
[-C--:B------:R-:W-:Y:S01]  /*9560*/  FMUL.FTZ R12, R4, R11.reuse ;  /* 0x0000000b040c7220 */ /* 0x080fe20000410000 */
[----:B------:R-:W-:Y:S01]  /*9570*/  FFMA.FTZ R11, R3, R11, -R10 ;  /* 0x0000000b030b7223 */ /* 0x000fe2000001080a */
[--C-:B------:R-:W-:Y:S02]  /*9580*/  HADD2.F32 R10, -RZ, R14.reuse.H0_H0 ;  /* 0x2000000eff0a7230 */ /* 0x100fe40000004100 */
[----:B------:R-:W-:Y:S01]  /*9590*/  FFMA.FTZ R24, R9, R15, R24 ;  /* 0x0000000f09187223 */ /* 0x000fe20000010018 */
[----:B------:R-:W-:Y:S02]  /*95a0*/  HADD2.F32 R6, -RZ, R5.H0_H0 ;  /* 0x20000005ff067230 */ /* 0x000fe40000004100 */
[----:B------:R-:W-:Y:S01]  /*95b0*/  FFMA.FTZ R12, R3, R13, R12 ;  /* 0x0000000d030c7223 */ /* 0x000fe2000001000c */
[----:B------:R-:W-:-:S02]  /*95c0*/  HADD2.F32 R14, -RZ, R14.H1_H1 ;  /* 0x3000000eff0e7230 */ /* 0x000fc40000004100 */
[C---:B------:R-:W-:Y:S01]  /*95d0*/  FMUL.FTZ R20, R8.reuse, R10 ;  /* 0x0000000a08147220 */ /* 0x040fe20000410000 */
[----:B------:R-:W-:Y:S02]  /*95e0*/  HADD2.F32 R5, -RZ, R5.H1_H1 ;  /* 0x30000005ff057230 */ /* 0x000fe40000004100 */
[----:B------:R-:W-:Y:S02]  /*95f0*/  HADD2.F32 R9, -RZ, R25.H0_H0 ;  /* 0x20000019ff097230 */ /* 0x000fe40000004100 */
[-C--:B------:R-:W-:Y:S01]  /*9600*/  FMUL.FTZ R13, R8, R14.reuse ;  /* 0x0000000e080d7220 */ /* 0x080fe20000410000 */
[----:B------:R-:W-:Y:S02]  /*9610*/  HADD2.F32 R4, -RZ, R26.H0_H0 ;  /* 0x2000001aff047230 */ /* 0x000fe40000004100 */
[----:B------:R-:W-:Y:S01]  /*9620*/  FFMA.FTZ R20, R7, R14, -R20 ;  /* 0x0000000e07147223 */ /* 0x000fe20000010814 */
[----:B------:R-:W-:Y:S01]  /*9630*/  FMUL.FTZ R3, R5, R9 ;  /* 0x0000000905037220 */ /* 0x000fe20000410000 */
[----:B------:R-:W-:Y:S01]  /*9640*/  FFMA.FTZ R13, R7, R10, R13 ;  /* 0x0000000a070d7223 */ /* 0x000fe2000001000d */
[-C--:B------:R-:W-:Y:S01]  /*9650*/  FMUL.FTZ R8, R5, R4.reuse ;  /* 0x0000000405087220 */ /* 0x080fe20000410000 */
[----:B------:R-:W-:Y:S01]  /*9660*/  F2FP.F16.F32.PACK_AB R7, R24, R21 ;  /* 0x000000151807723e */ /* 0x000fe200000000ff */
[----:B------:R-:W-:Y:S01]  /*9670*/  FFMA.FTZ R3, R6, R4, -R3 ;  /* 0x0000000406037223 */ /* 0x000fe20000010803 */
[----:B------:R-:W-:Y:S01]  /*9680*/  F2FP.F16.F32.PACK_AB R4, R12, R11 ;  /* 0x0000000b0c04723e */ /* 0x000fe200000000ff */
[----:B------:R-:W-:Y:S01]  /*9690*/  FFMA.FTZ R8, R6, R9, R8 ;  /* 0x0000000906087223 */ /* 0x000fe20000010008 */
[----:B------:R-:W-:-:S04]  /*96a0*/  F2FP.F16.F32.PACK_AB R6, R13, R20 ;  /* 0x000000140d06723e */ /* 0x000fc800000000ff */
[----:B------:R-:W-:-:S05]  /*96b0*/  F2FP.F16.F32.PACK_AB R5, R8, R3 ;  /* 0x000000030805723e */ /* 0x000fca00000000ff */
[----:B------:R3:W-:Y:S01]  /*96c0*/  STS.128 [R0+0x1000], R4 ;  /* 0x0010000400007388 */ /* 0x0007e20000000c00 */
[----:B------:R-:W-:Y:S05]  /*96d0*/  BRA `(.L_x_2596) ;  /* 0x00000014002c7947 */ /* 0x000fea0003800000 */
.L_x_2583:
[----:B------:R-:W0:Y:S01]  /*96e0*/  S2R R0, SR_TID.X ;  /* 0x0000000000007919 */ /* 0x000e220000002100 */
[----:B------:R-:W1:Y:S01]  /*96f0*/  LDC R34, c[0x0][0x448] ;  /* 0x00011200ff227b82 */ /* 0x000e620000000800 */
[----:B------:R-:W-:Y:S01]  /*9700*/  ULDC.64 UR4, c[0x0][0x3f8] ;  /* 0x0000fe0000047ab9 */ /* 0x000fe20000000a00 */
[----:B------:R-:W-:Y:S01]  /*9710*/  ULDC.64 UR6, c[0x0][0x408] ;  /* 0x0001020000067ab9 */ /* 0x000fe20000000a00 */
[----:B------:R-:W-:Y:S02]  /*9720*/  IMAD.MOV.U32 R27, RZ, RZ, R29 ;  /* 0x000000ffff1b7224 */ /* 0x000fe400078e001d */
[----:B------:R-:W-:Y:S01]  /*9730*/  IMAD.MOV.U32 R4, RZ, RZ, R24 ;  /* 0x000000ffff047224 */ /* 0x000fe200078e0018 */
[----:B-1----:R-:W-:Y:S01]  /*9740*/  ISETP.NE.AND P0, PT, R34, 0x1, PT ;  /* 0x000000012200780c */ /* 0x002fe20003f05270 */
[----:B0-----:R-:W-:-:S05]  /*9750*/  VIADD R0, R0, 0xffffff80 ;  /* 0xffffff8000007836 */ /* 0x001fca0000000000 */
[----:B------:R-:W-:-:S07]  /*9760*/  SHF.R.S32.HI R3, RZ, 0x1f, R0 ;  /* 0x0000001fff037819 */ /* 0x000fce0000011400 */
[----:B------:R-:W0:Y:S01]  /*9770*/  @P0 LDC R5, c[0x0][0x450] ;  /* 0x00011400ff050b82 */ /* 0x000e220000000800 */
[----:B------:R-:W-:-:S04]  /*9780*/  LEA.HI R3, R3, R0, RZ, 0x2 ;  /* 0x0000000003037211 */ /* 0x000fc800078f10ff */
[----:B------:R-:W-:-:S05]  /*9790*/  LOP3.LUT R3, R3, 0xfffffffc, RZ, 0xc0, !PT ;  /* 0xfffffffc03037812 */ /* 0x000fca00078ec0ff */
[----:B------:R-:W-:Y:S02]  /*97a0*/  IMAD.IADD R3, R0, 0x1, -R3 ;  /* 0x0000000100037824 */ /* 0x000fe400078e0a03 */
[----:B------:R-:W1:Y:S02]  /*97b0*/  @P0 LDC R0, c[0x0][0x44c] ;  /* 0x00011300ff000b82 */ /* 0x000e640000000800 */
[----:B------:R-:W-:-:S04]  /*97c0*/  IMAD R3, R3, 0x20, R37 ;  /* 0x0000002003037824 */ /* 0x000fc800078e0225 */
[----:B-1----:R-:W-:-:S05]  /*97d0*/  @P0 IMAD.HI.U32 R0, R3, R0, RZ ;  /* 0x0000000003000227 */ /* 0x002fca00078e00ff */
[----:B0-----:R-:W-:Y:S01]  /*97e0*/  @P0 SHF.R.U32.HI R3, RZ, R5, R0 ;  /* 0x00000005ff030219 */ /* 0x001fe20000011600 */
[----:B------:R-:W-:-:S03]  /*97f0*/  IMAD.MOV.U32 R5, RZ, RZ, R31 ;  /* 0x000000ffff057224 */ /* 0x000fc600078e001f */
        /* <DEDUP_REMOVED lines=17> */
[----:B------:R-:W0:Y:S01]  /*9910*/  LDC R39, c[0x0][0x3f4] ;  /* 0x0000fd00ff277b82 */ /* 0x000e220000000800 */
[----:B------:R-:W1:Y:S01]  /*9920*/  SHFL.IDX PT, R3, R25, RZ, 0x1c1f ;  /* 0x001c1fff19037589 */ /* 0x000e6200000e0000 */
[----:B------:R-:W-:-:S03]  /*9930*/  IMAD R34, R23, R34, RZ ;  /* 0x0000002217227224 */ /* 0x000fc600078e02ff */
[----:B------:R-:W2:Y:S04]  /*9940*/  SHFL.IDX PT, R0, R26, RZ, 0x1c1f ;  /* 0x001c1fff1a007589 */ /* 0x000ea800000e0000 */
[----:B------:R-:W3:Y:S04]  /*9950*/  SHFL.IDX PT, R14, R27, RZ, 0x1c1f ;  /* 0x001c1fff1b0e7589 */ /* 0x000ee800000e0000 */
[----:B------:R-:W4:Y:S01]  /*9960*/  SHFL.IDX PT, R4, R24, RZ, 0x1c1f ;  /* 0x001c1fff18047589 */ /* 0x000f2200000e0000 */
[----:B0-----:R-:W-:-:S04]  /*9970*/  ISETP.GE.AND P0, PT, R16, R39, PT ;  /* 0x000000271000720c */ /* 0x001fc80003f06270 */
[----:B------:R-:W-:-:S13]  /*9980*/  ISETP.GE.OR P1, PT, R37, R34, P0 ;  /* 0x000000222500720c */ /* 0x000fda0000726670 */
[C---:B------:R-:W-:Y:S01]  /*9990*/  @!P1 IMAD.SHL.U32 R5, R16.reuse, 0x2, RZ ;  /* 0x0000000210059824 */ /* 0x040fe200078e00ff */
[----:B------:R-:W-:-:S04]  /*99a0*/  @!P1 SHF.L.U64.HI R21, R16, 0x1, R17 ;  /* 0x0000000110159819 */ /* 0x000fc80000010211 */
[----:B-1----:R-:W-:-:S04]  /*99b0*/  @!P1 IADD3 R6, P2, R3, R5, RZ ;  /* 0x0000000503069210 */ /* 0x002fc80007f5e0ff */
[----:B--2---:R-:W-:-:S05]  /*99c0*/  @!P1 IADD3.X R7, R0, R21, RZ, P2, !PT ;  /* 0x0000001500079210 */ /* 0x004fca00017fe4ff */
[----:B------:R-:W2:Y:S01]  /*99d0*/  @!P1 LD.E.128 R8, desc[UR42][R6.64] ;  /* 0x0000002a06089980 */ /* 0x000ea2000c101d00 */
[----:B---3--:R-:W-:-:S05]  /*99e0*/  @!P1 IADD3 R14, P2, R14, R5, RZ ;  /* 0x000000050e0e9210 */ /* 0x008fca0007f5e0ff */
[----:B----4-:R-:W-:-:S04]  /*99f0*/  @!P1 IMAD.X R3, R4, 0x1, R21, P2 ;  /* 0x0000000104039824 */ /* 0x010fc800010e0615 */
[----:B------:R-:W-:-:S05]  /*9a00*/  @!P1 IMAD.MOV.U32 R15, RZ, RZ, R3 ;  /* 0x000000ffff0f9224 */ /* 0x000fca00078e0003 */
[----:B------:R0:W3:Y:S01]  /*9a10*/  @!P1 LD.E.128 R4, desc[UR42][R14.64] ;  /* 0x0000002a0e049980 */ /* 0x0000e2000c101d00 */
[----:B------:R-:W-:Y:S02]  /*9a20*/  CS2R R30, SRZ ;  /* 0x00000000001e7805 */ /* 0x000fe4000001ff00 */
[----:B------:R-:W-:Y:S02]  /*9a30*/  CS2R R20, SRZ ;  /* 0x0000000000147805 */ /* 0x000fe4000001ff00 */
[----:B------:R-:W-:Y:S01]  /*9a40*/  CS2R R28, SRZ ;  /* 0x00000000001c7805 */ /* 0x000fe2000001ff00 */
[----:B------:R-:W1:Y:S01]  /*9a50*/  SHFL.IDX PT, R24, R24, 0x1, 0x1c1f ;  /* 0x003c1f0018187f89 */ /* 0x000e6200000e0000 */
[----:B------:R-:W-:-:S03]  /*9a60*/  CS2R R32, SRZ ;  /* 0x0000000000207805 */ /* 0x000fc6000001ff00 */
[----:B0-----:R0:W4:Y:S01]  /*9a70*/  SHFL.IDX PT, R14, R27, 0x1, 0x1c1f ;  /* 0x003c1f001b0e7f89 */ /* 0x00112200000e0000 */
[----:B--2---:R-:W-:Y:S02]  /*9a80*/  @!P1 IMAD.MOV.U32 R30, RZ, RZ, R8 ;  /* 0x000000ffff1e9224 */ /* 0x004fe400078e0008 */
[----:B------:R-:W-:Y:S02]  /*9a90*/  @!P1 IMAD.MOV.U32 R31, RZ, RZ, R9 ;  /* 0x000000ffff1f9224 */ /* 0x000fe400078e0009 */
[----:B------:R-:W-:Y:S02]  /*9aa0*/  IMAD.MOV.U32 R0, RZ, RZ, R30 ;  /* 0x000000ffff007224 */ /* 0x000fe400078e001e */
[----:B------:R-:W-:Y:S02]  /*9ab0*/  IMAD.MOV.U32 R3, RZ, RZ, R31 ;  /* 0x000000ffff037224 */ /* 0x000fe400078e001f */
[----:B------:R-:W-:Y:S01]  /*9ac0*/  @!P1 IMAD.MOV.U32 R32, RZ, RZ, R10 ;  /* 0x000000ffff209224 */ /* 0x000fe200078e000a */
[----:B------:R-:W-:Y:S01]  /*9ad0*/  PRMT R51, R51, 0x5410, R0 ;  /* 0x0000541033337816 */ /* 0x000fe20000000000 */
[----:B------:R-:W-:Y:S01]  /*9ae0*/  @!P1 IMAD.MOV.U32 R33, RZ, RZ, R11 ;  /* 0x000000ffff219224 */ /* 0x000fe200078e000b */
[----:B------:R-:W-:Y:S01]  /*9af0*/  PRMT R38, R38, 0x5410, R3 ;  /* 0x0000541026267816 */ /* 0x000fe20000000003 */
[----:B------:R0:W2:Y:S01]  /*9b00*/  SHFL.IDX PT, R0, R26, 0x1, 0x1c1f ;  /* 0x003c1f001a007f89 */ /* 0x0000a200000e0000 */
[----:B------:R-:W-:-:S02]  /*9b10*/  IMAD.MOV.U32 R8, RZ, RZ, R32 ;  /* 0x000000ffff087224 */ /* 0x000fc400078e0020 */
[----:B---3--:R-:W-:Y:S01]  /*9b20*/  @!P1 IMAD.MOV.U32 R20, RZ, RZ, R4 ;  /* 0x000000ffff149224 */ /* 0x008fe200078e0004 */
[----:B------:R0:W3:Y:S01]  /*9b30*/  SHFL.IDX PT, R3, R25, 0x1, 0x1c1f ;  /* 0x003c1f0019037f89 */ /* 0x0000e200000e0000 */
[----:B------:R-:W-:Y:S02]  /*9b40*/  @!P1 IMAD.MOV.U32 R21, RZ, RZ, R5 ;  /* 0x000000ffff159224 */ /* 0x000fe400078e0005 */
[----:B------:R-:W-:Y:S01]  /*9b50*/  @!P1 IMAD.MOV.U32 R29, RZ, RZ, R7 ;  /* 0x000000ffff1d9224 */ /* 0x000fe200078e0007 */
[----:B------:R-:W-:Y:S01]  /*9b60*/  MOV R4, R20 ;  /* 0x0000001400047202 */ /* 0x000fe20000000f00 */
[----:B------:R-:W-:Y:S02]  /*9b70*/  @!P1 IMAD.MOV.U32 R28, RZ, RZ, R6 ;  /* 0x000000ffff1c9224 */ /* 0x000fe400078e0006 */
[----:B------:R-:W-:Y:S02]  /*9b80*/  IMAD.MOV.U32 R5, RZ, RZ, R21 ;  /* 0x000000ffff057224 */ /* 0x000fe400078e0015 */
[----:B------:R-:W-:-:S02]  /*9b90*/  IMAD.MOV.U32 R7, RZ, RZ, R29 ;  /* 0x000000ffff077224 */ /* 0x000fc400078e001d */
[----:B------:R-:W-:Y:S01]  /*9ba0*/  IMAD.MOV.U32 R9, RZ, RZ, R33 ;  /* 0x000000ffff097224 */ /* 0x000fe200078e0021 */
[----:B------:R-:W-:Y:S01]  /*9bb0*/  PRMT R38, R5, 0x7610, R38 ;  /* 0x0000761005267816 */ /* 0x000fe20000000026 */
[----:B------:R-:W-:Y:S01]  /*9bc0*/  IMAD.MOV.U32 R6, RZ, RZ, R28 ;  /* 0x000000ffff067224 */ /* 0x000fe200078e001c */
[----:B------:R-:W-:Y:S02]  /*9bd0*/  PRMT R44, R4, 0x5410, R7 ;  /* 0x00005410042c7816 */ /* 0x000fe40000000007 */
[----:B------:R-:W-:Y:S02]  /*9be0*/  CS2R R4, SRZ ;  /* 0x0000000000047805 */ /* 0x000fe4000001ff00 */
[----:B------:R-:W-:Y:S02]  /*9bf0*/  PRMT R35, R8, 0x5410, R9 ;  /* 0x0000541008237816 */ /* 0x000fe40000000009 */
[----:B012-4-:R-:W-:-:S07]  /*9c00*/  PRMT R51, R6, 0x7610, R51 ;  /* 0x0000761006337816 */ /* 0x017fce0000000033 */
.L_x_2892:
[----:B------:R-:W2:Y:S01]  /*9c10*/  LDL R7, [R1+0x54] ;  /* 0x0000540001077983 */ /* 0x000ea20000100800 */
[----:B------:R-:W-:Y:S01]  /*9c20*/  VIADD R37, R37, 0x20 ;  /* 0x0000002025257836 */ /* 0x000fe20000000000 */
[----:B------:R-:W-:Y:S01]  /*9c30*/  BSSY B1, `(.L_x_2600) ;  /* 0x0000016000017945 */ /* 0x000fe20003800000 */
[----:B------:R-:W-:Y:S02]  /*9c40*/  CS2R R8, SRZ ;  /* 0x0000000000087805 */ /* 0x000fe4000001ff00 */
[----:B------:R-:W-:Y:S02]  /*9c50*/  CS2R R10, SRZ ;  /* 0x00000000000a7805 */ /* 0x000fe4000001ff00 */
[----:B------:R-:W-:Y:S02]  /*9c60*/  ISETP.GE.AND P1, PT, R37, R34, PT ;  /* 0x000000222500720c */ /* 0x000fe40003f26270 */
[----:B--2---:R-:W-:-:S04]  /*9c70*/  LEA.HI R6, R7, R7, RZ, 0x1 ;  /* 0x0000000707067211 */ /* 0x004fc800078f08ff */
[----:B------:R-:W-:-:S05]  /*9c80*/  LOP3.LUT R6, R6, 0xfffffffe, RZ, 0xc0, !PT ;  /* 0xfffffffe06067812 */ /* 0x000fca00078ec0ff */
[----:B------:R-:W-:Y:S01]  /*9c90*/  IMAD.IADD R13, R7, 0x1, -R6 ;  /* 0x00000001070d7824 */ /* 0x000fe200078e0a06 */
[----:B------:R-:W-:-:S04]  /*9ca0*/  CS2R R6, SRZ ;  /* 0x0000000000067805 */ /* 0x000fc8000001ff00 */
[----:B------:R-:W-:Y:S01]  /*9cb0*/  SHF.L.U32 R13, R13, 0x1f, RZ ;  /* 0x0000001f0d0d7819 */ /* 0x000fe200000006ff */
[----:B------:R-:W-:Y:S06]  /*9cc0*/  @P1 BRA `(.L_x_2601) ;  /* 0x0000000000301947 */ /* 0x000fec0003800000 */
[----:B------:R-:W-:Y:S02]  /*9cd0*/  CS2R R6, SRZ ;  /* 0x0000000000067805 */ /* 0x000fe4000001ff00 */
[----:B------:R-:W-:Y:S02]  /*9ce0*/  CS2R R8, SRZ ;  /* 0x0000000000087805 */ /* 0x000fe4000001ff00 */
[----:B------:R-:W-:Y:S01]  /*9cf0*/  CS2R R10, SRZ ;  /* 0x00000000000a7805 */ /* 0x000fe2000001ff00 */
[----:B------:R-:W-:Y:S06]  /*9d00*/  @P0 BRA `(.L_x_2601) ;  /* 0x0000000000200947 */ /* 0x000fec0003800000 */
[C---:B------:R-:W-:Y:S01]  /*9d10*/  IMAD.SHL.U32 R4, R16.reuse, 0x2, RZ ;  /* 0x0000000210047824 */ /* 0x040fe200078e00ff */
[----:B------:R-:W-:-:S04]  /*9d20*/  SHF.L.U64.HI R5, R16, 0x1, R17 ;  /* 0x0000000110057819 */ /* 0x000fc80000010211 */
[-C--:B---3--:R-:W-:Y:S02]  /*9d30*/  IADD3 R8, P1, R3, R4.reuse, RZ ;  /* 0x0000000403087210 */ /* 0x088fe40007f3e0ff */
[----:B------:R-:W-:-:S03]  /*9d40*/  IADD3 R4, P2, R14, R4, RZ ;  /* 0x000000040e047210 */ /* 0x000fc60007f5e0ff */
[--C-:B------:R-:W-:Y:S02]  /*9d50*/  IMAD.X R9, R0, 0x1, R5.reuse, P1 ;  /* 0x0000000100097824 */ /* 0x100fe400008e0605 */
[----:B------:R-:W-:-:S04]  /*9d60*/  IMAD.X R5, R24, 0x1, R5, P2 ;  /* 0x0000000118057824 */ /* 0x000fc800010e0605 */
[----:B------:R-:W5:Y:S04]  /*9d70*/  LD.E.128 R8, desc[UR42][R8.64] ;  /* 0x0000002a08087980 */ /* 0x000f68000c101d00 */
[----:B------:R-:W5:Y:S02]  /*9d80*/  LD.E.128 R4, desc[UR42][R4.64] ;  /* 0x0000002a04047980 */ /* 0x000f64000c101d00 */
.L_x_2601:
[----:B------:R-:W-:Y:S05]  /*9d90*/  BSYNC B1 ;  /* 0x0000000000017941 */ /* 0x000fea0003800000 */
.L_x_2600:
[----:B------:R-:W0:Y:S01]  /*9da0*/  SYNCS.PHASECHK.TRANS64.TRYWAIT P1, [R2+URZ+0x28c00], R13 ;  /* 0x028c000d020075a7 */ /* 0x000e22000802017f */
[----:B---3-5:R-:W-:Y:S01]  /*9db0*/  IMAD.MOV.U32 R3, RZ, RZ, R5 ;  /* 0x000000ffff037224 */ /* 0x028fe200078e0005 */
[----:B------:R-:W-:Y:S01]  /*9dc0*/  VIADDMNMX R34, R34, -R199, 0x40, PT ;  /* 0x0000004022227446 */ /* 0x000fe200038009c7 */
[C---:B------:R-:W-:Y:S01]  /*9dd0*/  VIADD R12, R193.reuse, 0x20 ;  /* 0x00000020c10c7836 */ /* 0x040fe20000000000 */
[----:B------:R-:W-:Y:S01]  /*9de0*/  MOV R15, R9 ;  /* 0x00000009000f7202 */ /* 0x000fe20000000f00 */
[----:B------:R-:W-:Y:S01]  /*9df0*/  IMAD.MOV.U32 R0, RZ, RZ, R4 ;  /* 0x000000ffff007224 */ /* 0x000fe200078e0004 */
[-C--:B------:R-:W-:Y:S01]  /*9e00*/  ISETP.GE.OR P2, PT, R193, R34.reuse, P0 ;  /* 0x00000022c100720c */ /* 0x080fe20000746670 */
[----:B------:R-:W-:Y:S01]  /*9e10*/  IMAD.MOV.U32 R14, RZ, RZ, R8 ;  /* 0x000000ffff0e7224 */ /* 0x000fe200078e0008 */
[----:B------:R-:W-:Y:S01]  /*9e20*/  PRMT R52, R3, 0x7610, R52 ;  /* 0x0000761003347816 */ /* 0x000fe20000000034 */
[----:B------:R-:W-:Y:S01]  /*9e30*/  IMAD.MOV.U32 R3, RZ, RZ, R6 ;  /* 0x000000ffff037224 */ /* 0x000fe200078e0006 */
[----:B------:R-:W-:Y:S01]  /*9e40*/  ISETP.GE.OR P0, PT, R12, R34, P0 ;  /* 0x000000220c00720c */ /* 0x000fe20000706670 */
[----:B------:R-:W-:Y:S01]  /*9e50*/  IMAD.MOV.U32 R12, RZ, RZ, R7 ;  /* 0x000000ffff0c7224 */ /* 0x000fe200078e0007 */
[----:B------:R-:W-:Y:S01]  /*9e60*/  PRMT R0, R0, 0x5410, R0 ;  /* 0x0000541000007816 */ /* 0x000fe20000000000 */
[----:B------:R-:W-:Y:S01]  /*9e70*/  BSSY B1, `(.L_x_2602) ;  /* 0x0000006000017945 */ /* 0x000fe20003800000 */
[----:B------:R-:W-:Y:S01]  /*9e80*/  PRMT R52, R52, 0x5410, R3 ;  /* 0x0000541034347816 */ /* 0x000fe20000000003 */
[----:B------:R-:W-:Y:S01]  /*9e90*/  IMAD.IADD R3, R16, 0x1, R39 ;  /* 0x0000000110037824 */ /* 0x000fe200078e0227 */
[----:B------:R-:W-:-:S02]  /*9ea0*/  PRMT R0, R12, 0x7610, R0 ;  /* 0x000076100c007816 */ /* 0x000fc40000000000 */
[----:B------:R-:W-:Y:S01]  /*9eb0*/  PRMT R53, R14, 0x5410, R15 ;  /* 0x000054100e357816 */ /* 0x000fe2000000000f */
[----:B0-----:R-:W-:Y:S06]  /*9ec0*/  @!P1 BRA `(.L_x_2603) ;  /* 0x0000016000549947 */ /* 0x001fec0003800000 */
.L_x_2893:
[----:B------:R-:W-:Y:S05]  /*9ed0*/  BSYNC B1 ;  /* 0x0000000000017941 */ /* 0x000fea0003800000 */
.L_x_2602:
[----:B------:R-:W-:Y:S01]  /*9ee0*/  BSSY B1, `(.L_x_2604) ;  /* 0x0000068000017945 */ /* 0x000fe20003800000 */
[----:B------:R-:W-:Y:S01]  /*9ef0*/  IMAD.MOV.U32 R54, RZ, RZ, R10 ;  /* 0x000000ffff367224 */ /* 0x000fe200078e000a */
[----:B------:R-:W-:Y:S01]  /*9f00*/  LOP3.LUT R3, R3, 0x38, RZ, 0xc0, !PT ;  /* 0x0000003803037812 */ /* 0x000fe200078ec0ff */
[----:B------:R-:W-:Y:S01]  /*9f10*/  IMAD.MOV.U32 R55, RZ, RZ, R11 ;  /* 0x000000ffff377224 */ /* 0x000fe200078e000b */
[----:B------:R-:W-:Y:S06]  /*9f20*/  @P2 BRA `(.L_x_2605) ;  /* 0x00000004008c2947 */ /* 0x000fec0003800000 */
[----:B------:R-:W1:Y:S01]  /*9f30*/  S2R R14, SR_TID.X ;  /* 0x00000000000e7919 */ /* 0x000e620000002100 */
[----:B------:R-:W-:Y:S01]  /*9f40*/  IMAD.SHL.U32 R12, R200, 0x40, RZ ;  /* 0x00000040c80c7824 */ /* 0x000fe200078e00ff */
[----:B------:R-:W-:Y:S01]  /*9f50*/  SHF.R.U64 R50, R30, 0x10, R31 ;  /* 0x000000101e327819 */ /* 0x000fe2000000121f */
[--C-:B------:R-:W-:Y:S01]  /*9f60*/  HADD2.F32 R39, -RZ, R38.reuse.H0_H0 ;  /* 0x20000026ff277230 */ /* 0x100fe20000004100 */
[--C-:B------:R-:W-:Y:S01]  /*9f70*/  SHF.R.U32.HI R34, RZ, 0x10, R21.reuse ;  /* 0x00000010ff227819 */ /* 0x100fe20000011615 */
[----:B------:R-:W-:Y:S01]  /*9f80*/  HADD2.F32 R37, -RZ, R38.H1_H1 ;  /* 0x30000026ff257230 */ /* 0x000fe20000004100 */
[----:B------:R-:W-:Y:S02]  /*9f90*/  LOP3.LUT R24, R12, 0x1c0, RZ, 0xc0, !PT ;  /* 0x000001c00c187812 */ /* 0x000fe400078ec0ff */
[----:B------:R-:W-:Y:S01]  /*9fa0*/  SHF.R.U64 R48, R20, 0x10, R21 ;  /* 0x0000001014307819 */ /* 0x000fe20000001215 */
[----:B------:R-:W-:Y:S01]  /*9fb0*/  HADD2.F32 R34, -RZ, R34.H0_H0 ;  /* 0x20000022ff227230 */ /* 0x000fe20000004100 */
[----:B------:R-:W-:-:S02]  /*9fc0*/  LOP3.LUT R12, R24, 0x38, R16, 0xf8, !PT ;  /* 0x00000038180c7812 */ /* 0x000fc400078ef810 */
[--C-:B------:R-:W-:Y:S02]  /*9fd0*/  SHF.R.U32.HI R15, RZ, 0x3, R24.reuse ;  /* 0x00000003ff0f7819 */ /* 0x100fe40000011618 */
[----:B------:R-:W-:Y:S02]  /*9fe0*/  SHF.R.U32.HI R36, RZ, 0x10, R31 ;  /* 0x00000010ff247819 */ /* 0x000fe4000001161f */
[----:B------:R-:W-:Y:S02]  /*9ff0*/  LOP3.LUT R12, R12, R15, RZ, 0x3c, !PT ;  /* 0x0000000f0c0c7212 */ /* 0x000fe400078e3cff */
[----:B------:R-:W-:Y:S02]  /*a000*/  LOP3.LUT R24, R15, R3, R24, 0x1e, !PT ;  /* 0x000000030f187212 */ /* 0x000fe400078e1e18 */
[----:B------:R-:W-:Y:S02]  /*a010*/  SHF.R.U64 R49, R32, 0x10, R33 ;  /* 0x0000001020317819 */ /* 0x000fe40000001221 */
[----:B------:R-:W-:-:S02]  /*a020*/  SHF.R.U32.HI R40, RZ, 0x10, R29 ;  /* 0x00000010ff287819 */ /* 0x000fc4000001161d */
[----:B------:R-:W-:Y:S02]  /*a030*/  SHF.R.U64 R47, R28, 0x10, R29 ;  /* 0x000000101c2f7819 */ /* 0x000fe4000000121d */
[----:B------:R-:W-:Y:S01]  /*a040*/  SHF.R.U32.HI R42, RZ, 0x10, R33 ;  /* 0x00000010ff2a7819 */ /* 0x000fe20000011621 */
[----:B-1----:R-:W-:-:S05]  /*a050*/  VIADD R14, R14, 0xffffff80 ;  /* 0xffffff800e0e7836 */ /* 0x002fca0000000000 */
[----:B------:R-:W-:-:S04]  /*a060*/  SHF.R.S32.HI R25, RZ, 0x1f, R14 ;  /* 0x0000001fff197819 */ /* 0x000fc8000001140e */
[----:B------:R-:W-:-:S04]  /*a070*/  LEA.HI R25, R25, R14, RZ, 0x5 ;  /* 0x0000000e19197211 */ /* 0x000fc800078f28ff */
[----:B------:R-:W-:-:S05]  /*a080*/  SHF.R.S32.HI R25, RZ, 0x5, R25 ;  /* 0x00000005ff197819 */ /* 0x000fca0000011419 */
[C---:B0-----:R-:W-:Y:S02]  /*a090*/  IMAD R13, R25.reuse, 0x200, R12 ;  /* 0x00000200190d7824 */ /* 0x041fe400078e020c */
[----:B------:R-:W-:Y:S02]  /*a0a0*/  IMAD R25, R25, 0x200, R24 ;  /* 0x0000020019197824 */ /* 0x000fe400078e0218 */
[--C-:B------:R-:W-:Y:S02]  /*a0b0*/  IMAD R45, R13, 0x2, R2.reuse ;  /* 0x000000020d2d7824 */ /* 0x100fe400078e0202 */
[----:B------:R-:W-:-:S03]  /*a0c0*/  IMAD R46, R25, 0x2, R2 ;  /* 0x00000002192e7824 */ /* 0x000fc600078e0202 */
[----:B------:R-:W0:Y:S04]  /*a0d0*/  LDS.128 R12, [R45+0x20400] ;  /* 0x020400002d0c7984 */ /* 0x000e280000000c00 */
[----:B------:R-:W1:Y:S01]  /*a0e0*/  LDS.128 R24, [R46+0x20400] ;  /* 0x020400002e187984 */ /* 0x000e620000000c00 */
[--C-:B0-----:R-:W-:Y:S02]  /*a0f0*/  HADD2.F32 R20, -RZ, R13.reuse.H0_H0 ;  /* 0x2000000dff147230 */ /* 0x101fe40000004100 */
[----:B------:R-:W-:Y:S02]  /*a100*/  HADD2.F32 R21, -RZ, R13.H1_H1 ;  /* 0x3000000dff157230 */ /* 0x000fe40000004100 */
[--C-:B-1----:R-:W-:Y:S02]  /*a110*/  HADD2.F32 R30, -RZ, R25.reuse.H0_H0 ;  /* 0x20000019ff1e7230 */ /* 0x102fe40000004100 */
[----:B------:R-:W-:-:S02]  /*a120*/  HADD2.F32 R31, -RZ, R25.H1_H1 ;  /* 0x30000019ff1f7230 */ /* 0x000fc40000004100 */
[----:B------:R-:W-:Y:S02]  /*a130*/  HADD2.F32 R32, -RZ, R27.H0_H0 ;  /* 0x2000001bff207230 */ /* 0x000fe40000004100 */
[C---:B------:R-:W-:Y:S01]  /*a140*/  FMUL.FTZ R41, R30.reuse, R39 ;  /* 0x000000271e297220 */ /* 0x040fe20000410000 */
[-C--:B------:R-:W-:Y:S01]  /*a150*/  FMUL.FTZ R43, R30, R37.reuse ;  /* 0x000000251e2b7220 */ /* 0x080fe20000410000 */
[----:B------:R-:W-:Y:S02]  /*a160*/  HADD2.F32 R30, -RZ, R36.H0_H0 ;  /* 0x20000024ff1e7230 */ /* 0x000fe40000004100 */
[----:B------:R-:W-:Y:S01]  /*a170*/  FMUL.FTZ R36, R31, R34 ;  /* 0x000000221f247220 */ /* 0x000fe20000410000 */
[C---:B------:R-:W-:Y:S01]  /*a180*/  FFMA.FTZ R38, R20.reuse, R37, -R41 ;  /* 0x0000002514267223 */ /* 0x040fe20000010829 */
[----:B------:R-:W-:Y:S02]  /*a190*/  HADD2.F32 R41, -RZ, R44.H1_H1 ;  /* 0x3000002cff297230 */ /* 0x000fe40000004100 */
[----:B------:R-:W-:Y:S01]  /*a1a0*/  FFMA.FTZ R43, R20, R39, R43 ;  /* 0x00000027142b7223 */ /* 0x000fe2000001002b */
[----:B------:R-:W-:-:S02]  /*a1b0*/  HADD2.F32 R37, -RZ, R35.H1_H1 ;  /* 0x30000023ff257230 */ /* 0x000fc40000004100 */
[-C--:B------:R-:W-:Y:S01]  /*a1c0*/  FMUL.FTZ R20, R31, R30.reuse ;  /* 0x0000001e1f147220 */ /* 0x080fe20000410000 */
[----:B------:R-:W-:Y:S02]  /*a1d0*/  HADD2.F32 R28, -RZ, R15.H0_H0 ;  /* 0x2000000fff1c7230 */ /* 0x000fe40000004100 */
[----:B------:R-:W-:Y:S01]  /*a1e0*/  FFMA.FTZ R39, R21, R30, -R36 ;  /* 0x0000001e15277223 */ /* 0x000fe20000010824 */
[C---:B------:R-:W-:Y:S01]  /*a1f0*/  FMUL.FTZ R31, R32.reuse, R41 ;  /* 0x00000029201f7220 */ /* 0x040fe20000410000 */
[----:B------:R-:W-:Y:S02]  /*a200*/  HADD2.F32 R33, -RZ, R27.H1_H1 ;  /* 0x3000001bff217230 */ /* 0x000fe40000004100 */
[-C--:B------:R-:W-:Y:S01]  /*a210*/  FMUL.FTZ R32, R32, R37.reuse ;  /* 0x0000002520207220 */ /* 0x080fe20000410000 */
[----:B------:R-:W-:Y:S02]  /*a220*/  HADD2.F32 R36, -RZ, R40.H0_H0 ;  /* 0x20000028ff247230 */ /* 0x000fe40000004100 */
[----:B------:R-:W-:Y:S01]  /*a230*/  FFMA.FTZ R37, R28, R37, -R31 ;  /* 0x000000251c257223 */ /* 0x000fe2000001081f */
[----:B------:R-:W-:-:S02]  /*a240*/  HADD2.F32 R29, -RZ, R15.H1_H1 ;  /* 0x3000000fff1d7230 */ /* 0x000fc40000004100 */
[----:B------:R-:W-:Y:S01]  /*a250*/  FFMA.FTZ R41, R28, R41, R32 ;  /* 0x000000291c297223 */ /* 0x000fe20000010020 */
[----:B------:R-:W-:Y:S02]  /*a260*/  HADD2.F32 R30, -RZ, R42.H0_H0 ;  /* 0x2000002aff1e7230 */ /* 0x000fe40000004100 */
[----:B------:R-:W-:Y:S01]  /*a270*/  FFMA.FTZ R40, R21, R34, R20 ;  /* 0x0000002215287223 */ /* 0x000fe20000010014 */
[----:B------:R-:W-:Y:S02]  /*a280*/  HADD2.F32 R25, -RZ, R24.H0_H0 ;  /* 0x20000018ff197230 */ /* 0x000fe40000004100 */
[C---:B------:R-:W-:Y:S01]  /*a290*/  FMUL.FTZ R28, R33.reuse, R36 ;  /* 0x00000024211c7220 */ /* 0x040fe20000410000 */
[----:B------:R-:W-:Y:S02]  /*a2a0*/  HADD2.F32 R32, -RZ, R44.H0_H0 ;  /* 0x2000002cff207230 */ /* 0x000fe40000004100 */
[----:B------:R-:W-:Y:S01]  /*a2b0*/  FMUL.FTZ R44, R33, R30 ;  /* 0x0000001e212c7220 */ /* 0x000fe20000410000 */
[----:B------:R-:W-:-:S02]  /*a2c0*/  HADD2.F32 R20, -RZ, R51.H1_H1 ;  /* 0x30000033ff147230 */ /* 0x000fc40000004100 */
[----:B------:R-:W-:Y:S01]  /*a2d0*/  FFMA.FTZ R42, R29, R30, -R28 ;  /* 0x0000001e1d2a7223 */ /* 0x000fe2000001081c */
[----:B------:R-:W-:Y:S02]  /*a2e0*/  HADD2.F32 R13, -RZ, R12.H0_H0 ;  /* 0x2000000cff0d7230 */ /* 0x000fe40000004100 */
[C---:B------:R-:W-:Y:S01]  /*a2f0*/  FMUL.FTZ R34, R25.reuse, R32 ;  /* 0x0000002019227220 */ /* 0x040fe20000410000 */
[----:B------:R-:W-:Y:S02]  /*a300*/  HADD2.F32 R27, -RZ, R26.H0_H0 ;  /* 0x2000001aff1b7230 */ /* 0x000fe40000004100 */
[----:B------:R-:W-:Y:S01]  /*a310*/  FMUL.FTZ R25, R25, R20 ;  /* 0x0000001419197220 */ /* 0x000fe20000410000 */
[----:B------:R-:W-:Y:S02]  /*a320*/  HADD2.F32 R30, -RZ, R51.H0_H0 ;  /* 0x20000033ff1e7230 */ /* 0x000fe40000004100 */
[----:B------:R-:W-:Y:S01]  /*a330*/  FFMA.FTZ R44, R29, R36, R44 ;  /* 0x000000241d2c7223 */ /* 0x000fe2000001002c */
[----:B------:R-:W-:-:S02]  /*a340*/  HADD2.F32 R28, -RZ, R35.H0_H0 ;  /* 0x20000023ff1c7230 */ /* 0x000fc40000004100 */
[----:B------:R-:W-:Y:S01]  /*a350*/  FFMA.FTZ R34, R13, R20, -R34 ;  /* 0x000000140d227223 */ /* 0x000fe20000010822 */
[----:B------:R-:W-:Y:S02]  /*a360*/  HADD2.F32 R15, -RZ, R14.H0_H0 ;  /* 0x2000000eff0f7230 */ /* 0x000fe40000004100 */
[----:B------:R-:W-:Y:S01]  /*a370*/  FMUL.FTZ R36, R27, R30 ;  /* 0x0000001e1b247220 */ /* 0x000fe20000410000 */
[----:B------:R-:W-:Y:S01]  /*a380*/  FFMA.FTZ R32, R13, R32, R25 ;  /* 0x000000200d207223 */ /* 0x000fe20000010019 */
[-C--:B------:R-:W-:Y:S01]  /*a390*/  FMUL.FTZ R20, R27, R28.reuse ;  /* 0x0000001c1b147220 */ /* 0x080fe20000410000 */
[----:B------:R-:W-:Y:S02]  /*a3a0*/  HADD2.F32 R24, -RZ, R24.H1_H1 ;  /* 0x30000018ff187230 */ /* 0x000fe40000004100 */
[C---:B------:R-:W-:Y:S01]  /*a3b0*/  FFMA.FTZ R36, R15.reuse, R28, -R36 ;  /* 0x0000001c0f247223 */ /* 0x040fe20000010824 */
[----:B------:R-:W-:Y:S02]  /*a3c0*/  HADD2.F32 R26, -RZ, R26.H1_H1 ;  /* 0x3000001aff1a7230 */ /* 0x000fe40000004100 */
[----:B------:R-:W-:Y:S01]  /*a3d0*/  FFMA.FTZ R20, R15, R30, R20 ;  /* 0x0000001e0f147223 */ /* 0x000fe20000010014 */
[----:B------:R-:W-:-:S02]  /*a3e0*/  HADD2.F32 R25, -RZ, R48.H0_H0 ;  /* 0x20000030ff197230 */ /* 0x000fc40000004100 */
[----:B------:R-:W-:Y:S02]  /*a3f0*/  HADD2.F32 R27, -RZ, R47.H0_H0 ;  /* 0x2000002fff1b7230 */ /* 0x000fe40000004100 */
[----:B------:R-:W-:Y:S02]  /*a400*/  HADD2.F32 R13, -RZ, R50.H0_H0 ;  /* 0x20000032ff0d7230 */ /* 0x000fe40000004100 */
[----:B------:R-:W-:Y:S01]  /*a410*/  FMUL.FTZ R15, R24, R25 ;  /* 0x00000019180f7220 */ /* 0x000fe20000410000 */
[----:B------:R-:W-:Y:S02]  /*a420*/  HADD2.F32 R21, -RZ, R49.H0_H0 ;  /* 0x20000031ff157230 */ /* 0x000fe40000004100 */
[----:B------:R-:W-:Y:S01]  /*a430*/  FMUL.FTZ R33, R26, R27 ;  /* 0x0000001b1a217220 */ /* 0x000fe20000410000 */
[----:B------:R-:W-:Y:S02]  /*a440*/  HADD2.F32 R12, -RZ, R12.H1_H1 ;  /* 0x3000000cff0c7230 */ /* 0x000fe40000004100 */
[----:B------:R-:W-:Y:S01]  /*a450*/  FMUL.FTZ R24, R24, R13 ;  /* 0x0000000d18187220 */ /* 0x000fe20000410000 */
[----:B------:R-:W-:-:S02]  /*a460*/  HADD2.F32 R14, -RZ, R14.H1_H1 ;  /* 0x3000000eff0e7230 */ /* 0x000fc40000004100 */
[----:B------:R-:W-:Y:S01]  /*a470*/  FMUL.FTZ R26, R26, R21 ;  /* 0x000000151a1a7220 */ /* 0x000fe20000410000 */
[C---:B------:R-:W-:Y:S01]  /*a480*/  FFMA.FTZ R29, R12.reuse, R13, -R15 ;  /* 0x0000000d0c1d7223 */ /* 0x040fe2000001080f */
[----:B------:R-:W-:Y:S01]  /*a490*/  FFMA.FTZ R31, R12, R25, R24 ;  /* 0x000000190c1f7223 */ /* 0x000fe20000010018 */
[C---:B------:R-:W-:Y:S01]  /*a4a0*/  FFMA.FTZ R33, R14.reuse, R21, -R33 ;  /* 0x000000150e217223 */ /* 0x040fe20000010821 */
[----:B------:R-:W-:Y:S01]  /*a4b0*/  FFMA.FTZ R21, R14, R27, R26 ;  /* 0x0000001b0e157223 */ /* 0x000fe2000001001a */
[----:B------:R-:W-:Y:S02]  /*a4c0*/  F2FP.F16.F32.PACK_AB R13, R39, R38 ;  /* 0x00000026270d723e */ /* 0x000fe400000000ff */
[----:B------:R-:W-:Y:S02]  /*a4d0*/  F2FP.F16.F32.PACK_AB R15, R42, R37 ;  /* 0x000000252a0f723e */ /* 0x000fe400000000ff */
[----:B------:R-:W-:Y:S02]  /*a4e0*/  F2FP.F16.F32.PACK_AB R12, R29, R34 ;  /* 0x000000221d0c723e */ /* 0x000fe400000000ff */
[----:B------:R-:W-:-:S02]  /*a4f0*/  F2FP.F16.F32.PACK_AB R14, R33, R36 ;  /* 0x00000024210e723e */ /* 0x000fc400000000ff */
[----:B------:R-:W-:Y:S02]  /*a500*/  F2FP.F16.F32.PACK_AB R25, R40, R43 ;  /* 0x0000002b2819723e */ /* 0x000fe400000000ff */
[----:B------:R-:W-:Y:S01]  /*a510*/  F2FP.F16.F32.PACK_AB R27, R44, R41 ;  /* 0x000000292c1b723e */ /* 0x000fe200000000ff */
[----:B------:R1:W-:Y:S01]  /*a520*/  STS.128 [R45+0x20400], R12 ;  /* 0x0204000c2d007388 */ /* 0x0003e20000000c00 */
[----:B------:R-:W-:Y:S02]  /*a530*/  F2FP.F16.F32.PACK_AB R24, R31, R32 ;  /* 0x000000201f18723e */ /* 0x000fe400000000ff */
[----:B------:R-:W-:-:S05]  /*a540*/  F2FP.F16.F32.PACK_AB R26, R21, R20 ;  /* 0x00000014151a723e */ /* 0x000fca00000000ff */
[----:B------:R1:W-:Y:S02]  /*a550*/  STS.128 [R46+0x20400], R24 ;  /* 0x020400182e007388 */ /* 0x0003e40000000c00 */
.L_x_2605:
[----:B------:R-:W-:Y:S05]  /*a560*/  BSYNC B1 ;  /* 0x0000000000017941 */ /* 0x000fea0003800000 */
.L_x_2604:
[----:B------:R-:W-:Y:S01]  /*a570*/  PRMT R33, R54, 0x5410, R55 ;  /* 0x0000541036217816 */ /* 0x000fe20000000037 */
[----:B------:R-:W-:Y:S06]  /*a580*/  @P0 BRA `(.L_x_2596) ;  /* 0x0000000400800947 */ /* 0x000fec0003800000 */
[----:B------:R-:W2:Y:S01]  /*a590*/  LDL R20, [R1+0x60] ;  /* 0x0000600001147983 */ /* 0x000ea20000100800 */
[C---:B-1----:R-:W-:Y:S02]  /*a5a0*/  VIADD R12, R193.reuse, 0x20 ;  /* 0x00000020c10c7836 */ /* 0x042fe40000000000 */
[----:B0-----:R-:W-:Y:S01]  /*a5b0*/  VIADD R13, R193, 0x20 ;  /* 0x00000020c10d7836 */ /* 0x001fe20000000000 */
[----:B------:R-:W3:Y:S01]  /*a5c0*/  LDL R42, [R1+0x5c] ;  /* 0x00005c00012a7983 */ /* 0x000ee20000100800 */
[----:B------:R-:W-:Y:S02]  /*a5d0*/  IMAD.SHL.U32 R12, R12, 0x40, RZ ;  /* 0x000000400c0c7824 */ /* 0x000fe400078e00ff */
[----:B------:R-:W-:-:S03]  /*a5e0*/  IMAD.SHL.U32 R13, R13, 0x40, RZ ;  /* 0x000000400d0d7824 */ /* 0x000fc600078e00ff */
[----:B------:R-:W-:Y:S02]  /*a5f0*/  LOP3.LUT R12, R12, 0x1c0, RZ, 0xc0, !PT ;  /* 0x000001c00c0c7812 */ /* 0x000fe400078ec0ff */
[----:B------:R-:W-:Y:S02]  /*a600*/  LOP3.LUT R13, R13, 0x1c0, RZ, 0xc0, !PT ;  /* 0x000001c00d0d7812 */ /* 0x000fe400078ec0ff */
[----:B------:R-:W-:-:S04]  /*a610*/  SHF.R.U32.HI R12, RZ, 0x3, R12 ;  /* 0x00000003ff0c7819 */ /* 0x000fc8000001160c */
[----:B------:R-:W-:Y:S01]  /*a620*/  LOP3.LUT R3, R12, R3, R13, 0x1e, !PT ;  /* 0x000000030c037212 */ /* 0x000fe200078e1e0d */
[----:B------:R-:W-:Y:S01]  /*a630*/  HADD2.F32 R28, -RZ, R52.H0_H0 ;  /* 0x20000034ff1c7230 */ /* 0x000fe20000004100 */
[--C-:B------:R-:W-:Y:S02]  /*a640*/  SHF.R.U64 R41, R8, 0x10, R9.reuse ;  /* 0x0000001008297819 */ /* 0x100fe40000001209 */
[----:B------:R-:W-:Y:S02]  /*a650*/  SHF.R.U32.HI R21, RZ, 0x10, R9 ;  /* 0x00000010ff157819 */ /* 0x000fe40000011609 */
[--C-:B------:R-:W-:Y:S02]  /*a660*/  SHF.R.U64 R38, R4, 0x10, R5.reuse ;  /* 0x0000001004267819 */ /* 0x100fe40000001205 */
[----:B------:R-:W-:-:S05]  /*a670*/  SHF.R.U32.HI R30, RZ, 0x10, R5 ;  /* 0x00000010ff1e7819 */ /* 0x000fca0000011605 */
[----:B------:R-:W-:Y:S01]  /*a680*/  HADD2.F32 R30, -RZ, R30.H0_H0 ;  /* 0x2000001eff1e7230 */ /* 0x000fe20000004100 */
[--C-:B------:R-:W-:Y:S02]  /*a690*/  SHF.R.U64 R40, R10, 0x10, R11.reuse ;  /* 0x000000100a287819 */ /* 0x100fe4000000120b */
[----:B------:R-:W-:Y:S02]  /*a6a0*/  SHF.R.U32.HI R39, RZ, 0x10, R11 ;  /* 0x00000010ff277819 */ /* 0x000fe4000001160b */
[--C-:B------:R-:W-:Y:S02]  /*a6b0*/  SHF.R.U32.HI R35, RZ, 0x10, R7.reuse ;  /* 0x00000010ff237819 */ /* 0x100fe40000011607 */
[----:B------:R-:W-:Y:S01]  /*a6c0*/  SHF.R.U64 R37, R6, 0x10, R7 ;  /* 0x0000001006257819 */ /* 0x000fe20000001207 */
[----:B--2---:R-:W-:Y:S01]  /*a6d0*/  IMAD.IADD R3, R20, 0x1, R3 ;  /* 0x0000000114037824 */ /* 0x004fe200078e0203 */
[----:B---3--:R-:W0:Y:S04]  /*a6e0*/  LDS.128 R12, [R42+0x20400] ;  /* 0x020400002a0c7984 */ /* 0x008e280000000c00 */
[----:B------:R-:W-:-:S05]  /*a6f0*/  LEA R3, R3, R2, 0x1 ;  /* 0x0000000203037211 */ /* 0x000fca00078e08ff */
[----:B------:R-:W1:Y:S01]  /*a700*/  LDS.128 R24, [R3+0x20400] ;  /* 0x0204000003187984 */ /* 0x000e620000000c00 */
[----:B------:R-:W-:Y:S02]  /*a710*/  HADD2.F32 R20, -RZ, R53.H1_H1 ;  /* 0x30000035ff147230 */ /* 0x000fe40000004100 */
[----:B0-----:R-:W-:Y:S02]  /*a720*/  HADD2.F32 R5, -RZ, R13.H0_H0 ;  /* 0x2000000dff057230 */ /* 0x001fe40000004100 */
[----:B-1----:R-:W-:-:S05]  /*a730*/  HADD2.F32 R9, -RZ, R25.H0_H0 ;  /* 0x20000019ff097230 */ /* 0x002fca0000004100 */
[C---:B------:R-:W-:Y:S01]  /*a740*/  FMUL.FTZ R32, R9.reuse, R28 ;  /* 0x0000001c09207220 */ /* 0x040fe20000410000 */
[-C--:B------:R-:W-:Y:S01]  /*a750*/  FMUL.FTZ R34, R9, R20.reuse ;  /* 0x0000001409227220 */ /* 0x080fe20000410000 */
[----:B------:R-:W-:Y:S02]  /*a760*/  HADD2.F32 R25, -RZ, R25.H1_H1 ;  /* 0x30000019ff197230 */ /* 0x000fe40000004100 */
[C---:B------:R-:W-:Y:S01]  /*a770*/  FFMA.FTZ R32, R5.reuse, R20, -R32 ;  /* 0x0000001405207223 */ /* 0x040fe20000010820 */
[----:B------:R-:W-:Y:S02]  /*a780*/  HADD2.F32 R20, -RZ, R21.H0_H0 ;  /* 0x20000015ff147230 */ /* 0x000fe40000004100 */
[----:B------:R-:W-:Y:S01]  /*a790*/  FFMA.FTZ R34, R5, R28, R34 ;  /* 0x0000001c05227223 */ /* 0x000fe20000010022 */
[----:B------:R-:W-:Y:S02]  /*a7a0*/  HADD2.F32 R8, -RZ, R24.H0_H0 ;  /* 0x20000018ff087230 */ /* 0x000fe40000004100 */
[----:B------:R-:W-:-:S02]  /*a7b0*/  HADD2.F32 R9, -RZ, R0.H1_H1 ;  /* 0x30000000ff097230 */ /* 0x000fc40000004100 */
[----:B------:R-:W-:Y:S02]  /*a7c0*/  HADD2.F32 R5, -RZ, R53.H0_H0 ;  /* 0x20000035ff057230 */ /* 0x000fe40000004100 */
[C---:B------:R-:W-:Y:S01]  /*a7d0*/  FMUL.FTZ R36, R25.reuse, R30 ;  /* 0x0000001e19247220 */ /* 0x040fe20000410000 */
[----:B------:R-:W-:Y:S02]  /*a7e0*/  HADD2.F32 R13, -RZ, R13.H1_H1 ;  /* 0x3000000dff0d7230 */ /* 0x000fe40000004100 */
[-C--:B------:R-:W-:Y:S01]  /*a7f0*/  FMUL.FTZ R28, R25, R20.reuse ;  /* 0x00000014191c7220 */ /* 0x080fe20000410000 */
[----:B------:R-:W-:Y:S02]  /*a800*/  HADD2.F32 R4, -RZ, R12.H0_H0 ;  /* 0x2000000cff047230 */ /* 0x000fe40000004100 */
[C---:B------:R-:W-:Y:S01]  /*a810*/  FMUL.FTZ R25, R8.reuse, R9 ;  /* 0x0000000908197220 */ /* 0x040fe20000410000 */
[-C--:B------:R-:W-:Y:S01]  /*a820*/  FMUL.FTZ R8, R8, R5.reuse ;  /* 0x0000000508087220 */ /* 0x080fe20000410000 */
[C---:B------:R-:W-:Y:S01]  /*a830*/  FFMA.FTZ R29, R13.reuse, R20, -R36 ;  /* 0x000000140d1d7223 */ /* 0x040fe20000010824 */
[----:B------:R-:W-:Y:S01]  /*a840*/  FFMA.FTZ R31, R13, R30, R28 ;  /* 0x0000001e0d1f7223 */ /* 0x000fe2000001001c */
[C---:B------:R-:W-:Y:S01]  /*a850*/  FFMA.FTZ R25, R4.reuse, R5, -R25 ;  /* 0x0000000504197223 */ /* 0x040fe20000010819 */
[----:B------:R-:W-:Y:S01]  /*a860*/  FFMA.FTZ R13, R4, R9, R8 ;  /* 0x00000009040d7223 */ /* 0x000fe20000010008 */
[----:B------:R-:W-:-:S02]  /*a870*/  HADD2.F32 R10, -RZ, R26.H0_H0 ;  /* 0x2000001aff0a7230 */ /* 0x000fc40000004100 */
[----:B------:R-:W-:Y:S02]  /*a880*/  HADD2.F32 R11, -RZ, R27.H0_H0 ;  /* 0x2000001bff0b7230 */ /* 0x000fe40000004100 */
[----:B------:R-:W-:Y:S02]  /*a890*/  HADD2.F32 R21, -RZ, R52.H1_H1 ;  /* 0x30000034ff157230 */ /* 0x000fe40000004100 */
[--C-:B------:R-:W-:Y:S02]  /*a8a0*/  HADD2.F32 R5, -RZ, R33.reuse.H0_H0 ;  /* 0x20000021ff057230 */ /* 0x100fe40000004100 */
[----:B------:R-:W-:Y:S02]  /*a8b0*/  HADD2.F32 R8, -RZ, R0.H0_H0 ;  /* 0x20000000ff087230 */ /* 0x000fe40000004100 */
[----:B------:R-:W-:Y:S02]  /*a8c0*/  HADD2.F32 R4, -RZ, R33.H1_H1 ;  /* 0x30000021ff047230 */ /* 0x000fe40000004100 */
[----:B------:R-:W-:Y:S01]  /*a8d0*/  FMUL.FTZ R9, R10, R21 ;  /* 0x000000150a097220 */ /* 0x000fe20000410000 */
[----:B------:R-:W-:-:S02]  /*a8e0*/  HADD2.F32 R6, -RZ, R14.H0_H0 ;  /* 0x2000000eff067230 */ /* 0x000fc40000004100 */
[-C--:B------:R-:W-:Y:S01]  /*a8f0*/  FMUL.FTZ R33, R10, R5.reuse ;  /* 0x000000050a217220 */ /* 0x080fe20000410000 */
[----:B------:R-:W-:Y:S02]  /*a900*/  HADD2.F32 R7, -RZ, R15.H0_H0 ;  /* 0x2000000fff077230 */ /* 0x000fe40000004100 */
[C---:B------:R-:W-:Y:S01]  /*a910*/  FMUL.FTZ R28, R11.reuse, R8 ;  /* 0x000000080b1c7220 */ /* 0x040fe20000410000 */
[----:B------:R-:W-:Y:S02]  /*a920*/  HADD2.F32 R27, -RZ, R27.H1_H1 ;  /* 0x3000001bff1b7230 */ /* 0x000fe40000004100 */
[----:B------:R-:W-:Y:S01]  /*a930*/  FMUL.FTZ R11, R11, R4 ;  /* 0x000000040b0b7220 */ /* 0x000fe20000410000 */
[----:B------:R-:W-:Y:S02]  /*a940*/  HADD2.F32 R10, -RZ, R35.H0_H0 ;  /* 0x20000023ff0a7230 */ /* 0x000fe40000004100 */
[----:B------:R-:W-:Y:S02]  /*a950*/  HADD2.F32 R0, -RZ, R39.H0_H0 ;  /* 0x20000027ff007230 */ /* 0x000fe40000004100 */
[C---:B------:R-:W-:Y:S01]  /*a960*/  FFMA.FTZ R20, R6.reuse, R5, -R9 ;  /* 0x0000000506147223 */ /* 0x040fe20000010809 */
[----:B------:R-:W-:Y:S01]  /*a970*/  FFMA.FTZ R33, R6, R21, R33 ;  /* 0x0000001506217223 */ /* 0x000fe20000010021 */
[----:B------:R-:W-:-:S02]  /*a980*/  HADD2.F32 R15, -RZ, R15.H1_H1 ;  /* 0x3000000fff0f7230 */ /* 0x000fc40000004100 */
[C---:B------:R-:W-:Y:S01]  /*a990*/  FFMA.FTZ R28, R7.reuse, R4, -R28 ;  /* 0x00000004071c7223 */ /* 0x040fe2000001081c */
[----:B------:R-:W-:Y:S01]  /*a9a0*/  FFMA.FTZ R6, R7, R8, R11 ;  /* 0x0000000807067223 */ /* 0x000fe2000001000b */
[----:B------:R-:W-:Y:S02]  /*a9b0*/  HADD2.F32 R24, -RZ, R24.H1_H1 ;  /* 0x30000018ff187230 */ /* 0x000fe40000004100 */
[C---:B------:R-:W-:Y:S01]  /*a9c0*/  FMUL.FTZ R30, R27.reuse, R10 ;  /* 0x0000000a1b1e7220 */ /* 0x040fe20000410000 */
[----:B------:R-:W-:Y:S02]  /*a9d0*/  HADD2.F32 R26, -RZ, R26.H1_H1 ;  /* 0x3000001aff1a7230 */ /* 0x000fe40000004100 */
[----:B------:R-:W-:Y:S01]  /*a9e0*/  FMUL.FTZ R4, R27, R0 ;  /* 0x000000001b047220 */ /* 0x000fe20000410000 */
[----:B------:R-:W-:Y:S02]  /*a9f0*/  HADD2.F32 R9, -RZ, R38.H0_H0 ;  /* 0x20000026ff097230 */ /* 0x000fe40000004100 */
[----:B------:R-:W-:-:S02]  /*aa00*/  HADD2.F32 R11, -RZ, R37.H0_H0 ;  /* 0x20000025ff0b7230 */ /* 0x000fc40000004100 */
[----:B------:R-:W-:Y:S02]  /*aa10*/  HADD2.F32 R5, -RZ, R41.H0_H0 ;  /* 0x20000029ff057230 */ /* 0x000fe40000004100 */
[----:B------:R-:W-:Y:S02]  /*aa20*/  HADD2.F32 R7, -RZ, R40.H0_H0 ;  /* 0x20000028ff077230 */ /* 0x000fe40000004100 */
[C---:B------:R-:W-:Y:S01]  /*aa30*/  FFMA.FTZ R27, R15.reuse, R0, -R30 ;  /* 0x000000000f1b7223 */ /* 0x040fe2000001081e */
[----:B------:R-:W-:Y:S02]  /*aa40*/  HADD2.F32 R12, -RZ, R12.H1_H1 ;  /* 0x3000000cff0c7230 */ /* 0x000fe40000004100 */
[----:B------:R-:W-:Y:S01]  /*aa50*/  FFMA.FTZ R35, R15, R10, R4 ;  /* 0x0000000a0f237223 */ /* 0x000fe20000010004 */
[----:B------:R-:W-:Y:S02]  /*aa60*/  HADD2.F32 R14, -RZ, R14.H1_H1 ;  /* 0x3000000eff0e7230 */ /* 0x000fe40000004100 */
        /* <DEDUP_REMOVED lines=18> */
.L_x_2596:
[----:B------:R-:W-:Y:S05]  /*ab90*/  BSYNC B0 ;  /* 0x0000000000007941 */ /* 0x000fea0003800000 */
.L_x_2582:
        /* <DEDUP_REMOVED lines=8> */
.L_x_2579:
[----:B---3--:R-:W-:-:S05]  /*ac20*/  IMAD.U32 R0, RZ, RZ, UR37 ;  /* 0x00000025ff007e24 */ /* 0x008fca000f8e00ff */
[----:B------:R-:W-:-:S13]  /*ac30*/  ISETP.NE.AND P0, PT, R0, 0x3, PT ;  /* 0x000000030000780c */ /* 0x000fda0003f05270 */
[----:B------:R-:W-:Y:S05]  /*ac40*/  @!P0 BRA `(.L_x_2606) ;  /* 0x0000000000048947 */ /* 0x000fea0003800000 */
[----:B------:R-:W-:Y:S01]  /*ac50*/  BPT.TRAP 0x1 ;  /* 0x000000040000795c */ /* 0x000fe20000300000 */
.L_x_2606:
[----:B-1----:R-:W-:Y:S01]  /*ac60*/  IMAD R15, R18, 0x8, R2 ;  /* 0x00000008120f7824 */ /* 0x002fe200078e0202 */
[----:B------:R-:W-:-:S04]  /*ac70*/  SHF.L.U32 R56, R19, 0x1f, RZ ;  /* 0x0000001f13387819 */ /* 0x000fc800000006ff */
[----:B------:R1:W3:Y:S01]  /*ac80*/  SYNCS.PHASECHK.TRANS64.TRYWAIT P1, [R15+URZ+0x28c30], R56 ;  /* 0x028c30380f0075a7 */ /* 0x0002e2000802017f */
[----:B------:R-:W-:Y:S05]  /*ac90*/  @!P0 BRA `(.L_x_2607) ;  /* 0x0000000000048947 */ /* 0x000fea0003800000 */
[----:B------:R-:W-:Y:S01]  /*aca0*/  BPT.TRAP 0x1 ;  /* 0x000000040000795c */ /* 0x000fe20000300000 */
.L_x_2607:
[C---:B------:R-:W-:Y:S02]  /*acb0*/  VIADD R0, R2.reuse, 0x22400 ;  /* 0x0002240002007836 */ /* 0x040fe40000000000 */
[----:B0-2---:R-:W-:-:S03]  /*acc0*/  VIADD R3, R2, 0x20400 ;  /* 0x0002040002037836 */ /* 0x005fc60000000000 */
[----:B------:R-:W-:Y:S02]  /*acd0*/  SHF.R.U32.HI R0, RZ, 0x4, R0 ;  /* 0x00000004ff007819 */ /* 0x000fe40000011600 */
[----:B------:R-:W-:Y:S02]  /*ace0*/  SHF.R.U32.HI R3, RZ, 0x4, R3 ;  /* 0x00000004ff037819 */ /* 0x000fe40000011603 */
[----:B------:R-:W-:Y:S02]  /*acf0*/  LOP3.LUT R0, R0, 0x3fff, RZ, 0xc0, !PT ;  /* 0x00003fff00007812 */ /* 0x000fe400078ec0ff */
[----:B------:R-:W-:Y:S02]  /*ad00*/  LOP3.LUT R3, R3, 0x3fff, RZ, 0xc0, !PT ;  /* 0x00003fff03037812 */ /* 0x000fe400078ec0ff */
[----:B------:R-:W-:Y:S01]  /*ad10*/  LOP3.LUT R21, R0, 0x10000, RZ, 0xfc, !PT ;  /* 0x0001000000157812 */ /* 0x000fe200078efcff */
[----:B---3--:R-:W-:Y:S06]  /*ad20*/  @P1 BRA `(.L_x_2608) ;  /* 0x0000000000081947 */ /* 0x008fec0003800000 */
[----:B------:R-:W0:Y:S02]  /*ad30*/  SYNCS.PHASECHK.TRANS64.TRYWAIT P1, [R15+URZ+0x28c30], R56 ;  /* 0x028c30380f0075a7 */ /* 0x000e24000802017f */
[----:B0-----:R-:W-:Y:S05]  /*ad40*/  @!P1 BRA `(.L_x_2609) ;  /* 0x0000015000c89947 */ /* 0x001fea0003800000 */
.L_x_2608:
        /* <DEDUP_REMOVED lines=14> */
[----:B------:R-:W-:Y:S02]  /*ae30*/  VIADD R10, R4, 0x4 ;  /* 0x00000004040a7836 */ /* 0x000fe40000000000 */
[----:B------:R-:W-:Y:S02]  /*ae40*/  IMAD.MOV.U32 R11, RZ, RZ, 0x40000040 ;  /* 0x40000040ff0b7424 */ /* 0x000fe400078e00ff */
[----:B------:R-:W-:-:S04]  /*ae50*/  IMAD.MOV.U32 R7, RZ, RZ, 0x40000040 ;  /* 0x40000040ff077424 */ /* 0x000fc800078e00ff */
[----:B------:R-:W-:Y:S01]  /*ae60*/  HGMMA.64x64x16.F32 R24, gdesc[UR4], RZ, !UPT, gsb0 ;  /* 0x00e00000041879f0 */ /* 0x000fe2000c0008ff */
[----:B------:R-:W-:Y:S02]  /*ae70*/  R2UR UR4, R12 ;  /* 0x000000000c0472ca */ /* 0x000fe400000e0000 */
[----:B------:R-:W-:Y:S02]  /*ae80*/  R2UR UR5, R13 ;  /* 0x000000000d0572ca */ /* 0x000fe400000e0000 */
[----:B------:R-:W-:Y:S01]  /*ae90*/  R2UR UR6, R8 ;  /* 0x00000000080672ca */ /* 0x000fe200000e0000 */
[C---:B------:R-:W-:Y:S01]  /*aea0*/  VIADD R8, R6.reuse, 0x4 ;  /* 0x0000000406087836 */ /* 0x040fe20000000000 */
[----:B------:R-:W-:Y:S01]  /*aeb0*/  R2UR UR7, R9 ;  /* 0x00000000090772ca */ /* 0x000fe200000e0000 */
[----:B------:R-:W-:Y:S01]  /*aec0*/  VIADD R6, R6, 0x6 ;  /* 0x0000000606067836 */ /* 0x000fe20000000000 */
[----:B------:R-:W-:Y:S01]  /*aed0*/  MOV R9, 0x40000040 ;  /* 0x4000004000097802 */ /* 0x000fe20000000f00 */
[----:B------:R-:W-:-:S02]  /*aee0*/  WARPGROUP.DEPBAR.LE gsb0, 0x0 ;  /* 0x00008000000079c5 */ /* 0x000fc40000010000 */
[----:B------:R-:W-:-:S08]  /*aef0*/  WARPGROUP.ARRIVE ;  /* 0x00000000000079c5 */ /* 0x000fd00000000000 */
        /* <DEDUP_REMOVED lines=20> */
.L_x_2610:
[----:B------:R-:W2:Y:S01]  /*b040*/  LDL R0, [R1] ;  /* 0x0000000001007983 */ /* 0x000ea20000100800 */
[----:B------:R-:W3:Y:S01]  /*b050*/  LDC R3, c[0x0][0x448] ;  /* 0x00011200ff037b82 */ /* 0x000ee20000000800 */
[----:B------:R-:W-:Y:S01]  /*b060*/  ULDC.64 UR40, c[0x0][0x9e0] ;  /* 0x0002780000287ab9 */ /* 0x000fe20000000a00 */
[----:B------:R-:W-:Y:S01]  /*b070*/  LOP3.LUT R22, R22, 0xffffff7f, RZ, 0xc0, !PT ;  /* 0xffffff7f16167812 */ /* 0x000fe200078ec0ff */
[----:B------:R-:W-:Y:S01]  /*b080*/  UISETP.GE.AND UP0, UPT, UR41, 0x1, UPT ;  /* 0x000000012900788c */ /* 0x000fe2000bf06270 */
[----:B------:R-:W-:Y:S01]  /*b090*/  LEA R57, R168, 0xffffffc0, 0x6 ;  /* 0xffffffc0a8397811 */ /* 0x000fe200078e30ff */
[----:B------:R-:W-:Y:S02]  /*b0a0*/  ULDC UR4, c[0x0][0x9dc] ;  /* 0x0002770000047ab9 */ /* 0x000fe40000000800 */
[----:B------:R-:W-:Y:S01]  /*b0b0*/  IMAD.U32 R20, RZ, RZ, UR4 ;  /* 0x00000004ff147e24 */ /* 0x000fe2000f8e00ff */
[----:B------:R-:W-:Y:S01]  /*b0c0*/  IADD3 R59, -R188, R189, -R57 ;  /* 0x000000bdbc3b7210 */ /* 0x000fe20007ffe939 */
[----:B------:R-:W-:Y:S01]  /*b0d0*/  UP2UR UR47, UPR, URZ, 0x1 ;  /* 0x000000013f2f7883 */ /* 0x000fe20008000000 */
[----:B---3--:R-:W-:-:S13]  /*b0e0*/  ISETP.NE.AND P1, PT, R3, 0x1, PT ;  /* 0x000000010300780c */ /* 0x008fda0003f25270 */
[----:B------:R-:W3:Y:S01]  /*b0f0*/  @P1 LDC R3, c[0x0][0x44c] ;  /* 0x00011300ff031b82 */ /* 0x000ee20000000800 */
[----:B------:R-:W-:-:S07]  /*b100*/  @P1 LOP3.LUT R22, R22, 0x80, RZ, 0xfc, !PT ;  /* 0x0000008016161812 */ /* 0x000fce00078efcff */
[----:B------:R-:W4:Y:S01]  /*b110*/  @P1 LDC R7, c[0x0][0x450] ;  /* 0x00011400ff071b82 */ /* 0x000f220000000800 */
[----:B--2---:R-:W-:-:S04]  /*b120*/  IMAD.IADD R0, R0, 0x1, R199 ;  /* 0x0000000100007824 */ /* 0x004fc800078e02c7 */
[----:B---3--:R-:W-:-:S04]  /*b130*/  @P1 IMAD.HI.U32 R6, R0, R3, RZ ;  /* 0x0000000300061227 */ /* 0x008fc800078e00ff */
[----:B------:R-:W-:Y:S01]  /*b140*/  IMAD.MOV.U32 R3, RZ, RZ, R0 ;  /* 0x000000ffff037224 */ /* 0x000fe200078e0000 */
[----:B----4-:R-:W-:Y:S01]  /*b150*/  @P1 SHF.R.U32.HI R3, RZ, R7, R6 ;  /* 0x00000007ff031219 */ /* 0x010fe20000011606 */
[----:B------:R-:W-:Y:S01]  /*b160*/  VIADD R0, R15, 0x28c40 ;  /* 0x00028c400f007836 */ /* 0x000fe20000000000 */
[----:B------:R-:W-:Y:S01]  /*b170*/  PLOP3.LUT P1, PT, PT, PT, UP0, 0x40, 0x0 ;  /* 0x000000000000781c */ /* 0x000fe20003f2e808 */
[----:B------:R-:W-:Y:S02]  /*b180*/  IMAD.MOV.U32 R7, RZ, RZ, -0x40 ;  /* 0xffffffc0ff077424 */ /* 0x000fe400078e00ff */
[----:B------:R-:W2:Y:S01]  /*b190*/  SHFL.IDX PT, R14, R3, RZ, 0x1c1f ;  /* 0x001c1fff030e7589 */ /* 0x000ea200000e0000 */
[----:B------:R-:W-:Y:S01]  /*b1a0*/  PRMT R0, R191, 0x654, R0 ;  /* 0x00000654bf007816 */ /* 0x000fe20000000000 */
[----:B------:R-:W-:Y:S01]  /*b1b0*/  IMAD R6, R168, R7, 0x41 ;  /* 0x00000041a8067424 */ /* 0x000fe200078e0207 */
[----:B------:R-:W-:Y:S02]  /*b1c0*/  LOP3.LUT R7, RZ, R20, RZ, 0x33, !PT ;  /* 0x00000014ff077212 */ /* 0x000fe400078e33ff */
[----:B------:R3:W-:Y:S01]  /*b1d0*/  SYNCS.ARRIVE.TRANS64.RED.A1T0 RZ, [R0+URZ], RZ ;  /* 0x000000ff00ff79a7 */ /* 0x0007e2000810043f */
[----:B------:R-:W-:Y:S01]  /*b1e0*/  VIADD R63, R6, 0xffffffff ;  /* 0xffffffff063f7836 */ /* 0x000fe20000000000 */
[----:B---3--:R-:W-:-:S05]  /*b1f0*/  IADD3 R0, -R188, R6, R189 ;  /* 0x00000006bc007210 */ /* 0x008fca0007ffe1bd */
[----:B------:R-:W-:-:S04]  /*b200*/  IMAD.IADD R0, R0, 0x1, -R23 ;  /* 0x0000000100007824 */ /* 0x000fc800078e0a17 */
[C---:B------:R-:W-:Y:S02]  /*b210*/  VIADD R62, R0.reuse, UR40 ;  /* 0x00000028003e7c36 */ /* 0x040fe40008000000 */
[----:B------:R-:W-:-:S03]  /*b220*/  IMAD.IADD R61, R0, 0x1, R7 ;  /* 0x00000001003d7824 */ /* 0x000fc600078e0207 */
[----:B--2---:R-:W-:Y:S01]  /*b230*/  VIADDMNMX R0, R14, R62, R59, PT ;  /* 0x0000003e0e007246 */ /* 0x004fe2000380013b */
[----:B------:R-:W-:Y:S01]  /*b240*/  IMAD.IADD R6, R61, 0x1, R14 ;  /* 0x000000013d067824 */ /* 0x000fe200078e020e */
[----:B------:R-:W-:Y:S06]  /*b250*/  @P1 BRA `(.L_x_2611) ;  /* 0x0000000000581947 */ /* 0x000fec0003800000 */
[----:B------:R-:W-:Y:S01]  /*b260*/  IADD3 R7, -R23, R189, R14 ;  /* 0x000000bd17077210 */ /* 0x000fe20007ffe10e */
[----:B------:R-:W-:Y:S03]  /*b270*/  BSSY B0, `(.L_x_2612) ;  /* 0x0000010000007945 */ /* 0x000fe60003800000 */
[----:B------:R-:W-:-:S13]  /*b280*/  ISETP.GT.AND P1, PT, R7, -0x1, PT ;  /* 0xffffffff0700780c */ /* 0x000fda0003f24270 */
[----:B------:R-:W-:Y:S05]  /*b290*/  @P1 BRA `(.L_x_2613) ;  /* 0x0000000000201947 */ /* 0x000fea0003800000 */
[----:B------:R-:W-:Y:S01]  /*b2a0*/  UISETP.NE.AND UP0, UPT, UR41, 0x1, UPT ;  /* 0x000000012900788c */ /* 0x000fe2000bf05270 */
[----:B------:R-:W-:-:S05]  /*b2b0*/  LOP3.LUT R7, RZ, R7, RZ, 0x33, !PT ;  /* 0x00000007ff077212 */ /* 0x000fca00078e33ff */
[----:B------:R-:W-:-:S05]  /*b2c0*/  PLOP3.LUT P1, PT, PT, PT, UP0, 0x80, 0x0 ;  /* 0x000000000000781c */ /* 0x000fca0003f2f008 */
[----:B------:R-:W-:-:S08]  /*b2d0*/  @UP0 ULDC.64 UR4, c[0x0][0x9e8] ;  /* 0x00027a0000040ab9 */ /* 0x000fd00000000a00 */
[----:B------:R-:W-:-:S05]  /*b2e0*/  @P1 IMAD.HI.U32 R14, R7, UR4, RZ ;  /* 0x00000004070e1c27 */ /* 0x000fca000f8e00ff */
[----:B------:R-:W-:-:S04]  /*b2f0*/  @P1 SHF.R.U32.HI R7, RZ, UR5, R14 ;  /* 0x00000005ff071c19 */ /* 0x000fc8000801160e */
[----:B------:R-:W-:Y:S01]  /*b300*/  LOP3.LUT R7, RZ, R7, RZ, 0x33, !PT ;  /* 0x00000007ff077212 */ /* 0x000fe200078e33ff */
[----:B------:R-:W-:Y:S06]  /*b310*/  BRA `(.L_x_2614) ;  /* 0x0000000000147947 */ /* 0x000fec0003800000 */
.L_x_2613:
[----:B------:R-:W-:-:S06]  /*b320*/  UISETP.NE.AND UP0, UPT, UR41, 0x1, UPT ;  /* 0x000000012900788c */ /* 0x000fcc000bf05270 */
[----:B------:R-:W-:-:S05]  /*b330*/  PLOP3.LUT P1, PT, PT, PT, UP0, 0x80, 0x0 ;  /* 0x000000000000781c */ /* 0x000fca0003f2f008 */
[----:B------:R-:W-:-:S08]  /*b340*/  @UP0 ULDC.64 UR4, c[0x0][0x9e8] ;  /* 0x00027a0000040ab9 */ /* 0x000fd00000000a00 */
[----:B------:R-:W-:-:S05]  /*b350*/  @P1 IMAD.HI.U32 R14, R7, UR4, RZ ;  /* 0x00000004070e1c27 */ /* 0x000fca000f8e00ff */
[----:B------:R-:W-:-:S07]  /*b360*/  @P1 SHF.R.U32.HI R7, RZ, UR5, R14 ;  /* 0x00000005ff071c19 */ /* 0x000fce000801160e */
.L_x_2614:
[----:B------:R-:W-:Y:S05]  /*b370*/  BSYNC B0 ;  /* 0x0000000000007941 */ /* 0x000fea0003800000 */
.L_x_2612:
[----:B------:R-:W-:-:S05]  /*b380*/  IMAD R7, R7, UR41, -R57 ;  /* 0x0000002907077c24 */ /* 0x000fca000f8e0a39 */
[----:B------:R-:W-:-:S04]  /*b390*/  IADD3 R7, -R188, R7, RZ ;  /* 0x00000007bc077210 */ /* 0x000fc80007ffe1ff */
[----:B------:R-:W-:Y:S02]  /*b3a0*/  VIMNMX R6, R6, R7, !PT ;  /* 0x0000000706067248 */ /* 0x000fe40007fe0100 */
[----:B------:R-:W-:-:S07]  /*b3b0*/  VIADDMNMX R0, R7, UR41, R0, PT ;  /* 0x0000002907007c46 */ /* 0x000fce000b800100 */
.L_x_2611:
[C---:B------:R-:W-:Y:S01]  /*b3c0*/  ISETP.GE.AND P1, PT, R63.reuse, 0x2, PT ;  /* 0x000000023f00780c */ /* 0x040fe20003f26270 */
[----:B------:R-:W-:Y:S01]  /*b3d0*/  UISETP.NE.AND UP0, UPT, UR47, URZ, UPT ;  /* 0x0000003f2f00728c */ /* 0x000fe2000bf05270 */
[C---:B------:R-:W-:Y:S02]  /*b3e0*/  ISETP.GE.AND P5, PT, R63.reuse, 0xa, PT ;  /* 0x0000000a3f00780c */ /* 0x040fe40003fa6270 */
[----:B------:R-:W-:Y:S02]  /*b3f0*/  ISETP.GT.AND P3, PT, R6, 0x1, !P1 ;  /* 0x000000010600780c */ /* 0x000fe40004f64270 */
[----:B------:R-:W-:Y:S02]  /*b400*/  ISETP.GE.AND P2, PT, R63, 0x9, PT ;  /* 0x000000093f00780c */ /* 0x000fe40003f46270 */
[----:B------:R-:W-:Y:S02]  /*b410*/  ISETP.LT.OR P3, PT, R0, 0x2, P3 ;  /* 0x000000020000780c */ /* 0x000fe40001f61670 */
[----:B------:R-:W-:-:S02]  /*b420*/  P2R R65, PR, RZ, 0x20 ;  /* 0x00000020ff417803 */ /* 0x000fc40000000000 */
[----:B------:R-:W-:Y:S02]  /*b430*/  FSEL R80, R25, -INF , !P3 ;  /* 0xff80000019507808 */ /* 0x000fe40005800000 */
[C---:B------:R-:W-:Y:S02]  /*b440*/  ISETP.GT.AND P3, PT, R6.reuse, 0x9, !P5 ;  /* 0x000000090600780c */ /* 0x040fe40006f64270 */
[----:B------:R-:W-:Y:S02]  /*b450*/  ISETP.GT.AND P4, PT, R6, 0x8, !P2 ;  /* 0x000000080600780c */ /* 0x000fe40005784270 */
[----:B------:R-:W-:Y:S02]  /*b460*/  ISETP.LT.OR P3, PT, R0, 0xa, P3 ;  /* 0x0000000a0000780c */ /* 0x000fe40001f61670 */
[----:B------:R-:W-:Y:S02]  /*b470*/  ISETP.GE.AND P5, PT, R63, 0x11, PT ;  /* 0x000000113f00780c */ /* 0x000fe40003fa6270 */
[----:B------:R-:W-:-:S02]  /*b480*/  FSEL R72, R29, -INF , !P3 ;  /* 0xff8000001d487808 */ /* 0x000fc40005800000 */
[----:B------:R-:W-:Y:S02]  /*b490*/  ISETP.LT.OR P4, PT, R0, 0x9, P4 ;  /* 0x000000090000780c */ /* 0x000fe40002781670 */
[----:B------:R-:W-:Y:S02]  /*b4a0*/  ISETP.GT.AND P3, PT, R6, 0x10, !P5 ;  /* 0x000000100600780c */ /* 0x000fe40006f64270 */
[----:B------:R-:W-:Y:S02]  /*b4b0*/  FSEL R74, R28, -INF , !P4 ;  /* 0xff8000001c4a7808 */ /* 0x000fe40006000000 */
        /* <DEDUP_REMOVED lines=43> */
[C---:B------:R-:W-:Y:S02]  /*b770*/  ISETP.GE.AND P3, PT, R63.reuse, 0x32, PT ;  /* 0x000000323f00780c */ /* 0x040fe40003f66270 */
[----:B------:R-:W-:-:S02]  /*b780*/  ISETP.GE.AND P6, PT, R63, 0x1, PT ;  /* 0x000000013f00780c */ /* 0x000fc40003fc6270 */
[----:B------:R-:W-:Y:S02]  /*b790*/  ISETP.GT.AND P4, PT, R6, 0x31, !P3 ;  /* 0x000000310600780c */ /* 0x000fe40005f84270 */
[----:B------:R-:W-:Y:S02]  /*b7a0*/  P2R R7, PR, RZ, 0x40 ;  /* 0x00000040ff077803 */ /* 0x000fe40000000000 */
[----:B------:R-:W-:-:S04]  /*b7b0*/  ISETP.LT.OR P4, PT, R0, 0x32, P4 ;  /* 0x000000320000780c */ /* 0x000fc80002781670 */
[----:B------:R-:W-:Y:S02]  /*b7c0*/  FSEL R14, R49, -INF , !P4 ;  /* 0xff800000310e7808 */ /* 0x000fe40006000000 */
[----:B------:R-:W-:-:S04]  /*b7d0*/  ISETP.GE.AND P4, PT, R63, 0x39, PT ;  /* 0x000000393f00780c */ /* 0x000fc80003f86270 */
[----:B------:R-:W-:-:S04]  /*b7e0*/  ISETP.GT.AND P5, PT, R6, 0x38, !P4 ;  /* 0x000000380600780c */ /* 0x000fc800067a4270 */
[----:B------:R-:W-:-:S04]  /*b7f0*/  ISETP.LT.OR P5, PT, R0, 0x39, P5 ;  /* 0x000000390000780c */ /* 0x000fc80002fa1670 */
[----:B------:R-:W-:Y:S02]  /*b800*/  FSEL R52, R52, -INF , !P5 ;  /* 0xff80000034347808 */ /* 0x000fe40006800000 */
[----:B------:R-:W-:Y:S02]  /*b810*/  ISETP.GT.AND P5, PT, R6, RZ, !P6 ;  /* 0x000000ff0600720c */ /* 0x000fe400077a4270 */
[----:B------:R-:W-:Y:S02]  /*b820*/  ISETP.GE.AND P6, PT, R63, 0x3a, PT ;  /* 0x0000003a3f00780c */ /* 0x000fe40003fc6270 */
[----:B------:R-:W-:-:S04]  /*b830*/  ISETP.LT.OR P5, PT, R0, 0x1, P5 ;  /* 0x000000010000780c */ /* 0x000fc80002fa1670 */
[----:B------:R-:W-:Y:S02]  /*b840*/  FSEL R78, R24, -INF , !P5 ;  /* 0xff800000184e7808 */ /* 0x000fe40006800000 */
[----:B------:R-:W-:-:S04]  /*b850*/  ISETP.GT.AND P5, PT, R6, 0x39, !P6 ;  /* 0x000000390600780c */ /* 0x000fc800077a4270 */
[----:B------:R-:W-:Y:S02]  /*b860*/  ISETP.LT.OR P5, PT, R0, 0x3a, P5 ;  /* 0x0000003a0000780c */ /* 0x000fe40002fa1670 */
[----:B------:R-:W2:Y:S02]  /*b870*/  SHFL.IDX PT, R0, R3, 0x1, 0x1c1f ;  /* 0x003c1f0003007f89 */ /* 0x000ea400000e0000 */
[----:B------:R-:W-:Y:S02]  /*b880*/  FSEL R32, R53, -INF , !P5 ;  /* 0xff80000035207808 */ /* 0x000fe40006800000 */
[----:B------:R-:W-:Y:S02]  /*b890*/  PLOP3.LUT P5, PT, PT, PT, UP0, 0x40, 0x0 ;  /* 0x000000000000781c */ /* 0x000fe40003fae808 */
[----:B--2---:R-:W-:Y:S01]  /*b8a0*/  VIADDMNMX R25, R0, R62, R59, PT ;  /* 0x0000003e00197246 */ /* 0x004fe2000380013b */
[----:B------:R-:W-:-:S10]  /*b8b0*/  IMAD.IADD R29, R61, 0x1, R0 ;  /* 0x000000013d1d7824 */ /* 0x000fd400078e0200 */
[----:B------:R-:W-:Y:S05]  /*b8c0*/  @P5 BRA `(.L_x_2615) ;  /* 0x0000000000605947 */ /* 0x000fea0003800000 */
        /* <DEDUP_REMOVED lines=8> */
[----:B------:R-:W-:Y:S01]  /*b950*/  @P5 IMAD.HI.U32 R3, R0, UR4, RZ ;  /* 0x0000000400035c27 */ /* 0x000fe2000f8e00ff */
[----:B------:R-:W-:-:S13]  /*b960*/  PLOP3.LUT P5, PT, PT, PT, UP0, 0x80, 0x0 ;  /* 0x000000000000781c */ /* 0x000fda0003faf008 */
[----:B------:R-:W-:-:S04]  /*b970*/  @P5 SHF.R.U32.HI R0, RZ, UR5, R3 ;  /* 0x00000005ff005c19 */ /* 0x000fc80008011603 */
[----:B------:R-:W-:Y:S01]  /*b980*/  LOP3.LUT R0, RZ, R0, RZ, 0x33, !PT ;  /* 0x00000000ff007212 */ /* 0x000fe200078e33ff */
[----:B------:R-:W-:Y:S06]  /*b990*/  BRA `(.L_x_2618) ;  /* 0x0000000000187947 */ /* 0x000fec0003800000 */
.L_x_2617:
[----:B------:R-:W-:-:S06]  /*b9a0*/  UISETP.NE.AND UP0, UPT, UR41, 0x1, UPT ;  /* 0x000000012900788c */ /* 0x000fcc000bf05270 */
[----:B------:R-:W-:-:S05]  /*b9b0*/  PLOP3.LUT P5, PT, PT, PT, UP0, 0x80, 0x0 ;  /* 0x000000000000781c */ /* 0x000fca0003faf008 */
[----:B------:R-:W-:-:S08]  /*b9c0*/  @UP0 ULDC.64 UR4, c[0x0][0x9e8] ;  /* 0x00027a0000040ab9 */ /* 0x000fd00000000a00 */
[----:B------:R-:W-:Y:S01]  /*b9d0*/  @P5 IMAD.HI.U32 R3, R0, UR4, RZ ;  /* 0x0000000400035c27 */ /* 0x000fe2000f8e00ff */
[----:B------:R-:W-:-:S13]  /*b9e0*/  PLOP3.LUT P5, PT, PT, PT, UP0, 0x80, 0x0 ;  /* 0x000000000000781c */ /* 0x000fda0003faf008 */
[----:B------:R-:W-:-:S07]  /*b9f0*/  @P5 SHF.R.U32.HI R0, RZ, UR5, R3 ;  /* 0x00000005ff005c19 */ /* 0x000fce0008011603 */
.L_x_2618:
[----:B------:R-:W-:Y:S05]  /*ba00*/  BSYNC B0 ;  /* 0x0000000000007941 */ /* 0x000fea0003800000 */
.L_x_2616:
[----:B------:R-:W-:-:S04]  /*ba10*/  IMAD R3, R0, UR41, -R57 ;  /* 0x0000002900037c24 */ /* 0x000fc8000f8e0a39 */
[----:B------:R-:W-:-:S05]  /*ba20*/  IMAD.IADD R0, R3, 0x1, -R188 ;  /* 0x0000000103007824 */ /* 0x000fca00078e0abc */
[----:B------:R-:W-:Y:S02]  /*ba30*/  VIMNMX R29, R29, R0, !PT ;  /* 0x000000001d1d7248 */ /* 0x000fe40007fe0100 */
[----:B------:R-:W-:-:S07]  /*ba40*/  VIADDMNMX R25, R0, UR41, R25, PT ;  /* 0x0000002900197c46 */ /* 0x000fce000b800119 */
.L_x_2615:
[C---:B------:R-:W-:Y:S01]  /*ba50*/  ISETP.GT.AND P1, PT, R29.reuse, 0x1, !P1 ;  /* 0x000000011d00780c */ /* 0x040fe20004f24270 */
[----:B------:R-:W-:Y:S01]  /*ba60*/  ULDC UR4, c[0x0][0x988] ;  /* 0x0002620000047ab9 */ /* 0x000fe20000000800 */
[----:B------:R-:W-:Y:S01]  /*ba70*/  BAR.SYNC.DEFER_BLOCKING 0xf, 0x100 ;  /* 0x03c4000000007b1d */ /* 0x000fe20000010000 */
[----:B------:R-:W-:Y:S02]  /*ba80*/  ISETP.GT.AND P2, PT, R29, 0x8, !P2 ;  /* 0x000000081d00780c */ /* 0x000fe40005744270 */
[C---:B------:R-:W-:Y:S02]  /*ba90*/  ISETP.LT.OR P1, PT, R25.reuse, 0x2, P1 ;  /* 0x000000021900780c */ /* 0x040fe40000f21670 */
[----:B------:R-:W-:Y:S02]  /*baa0*/  ISETP.LT.OR P2, PT, R25, 0x9, P2 ;  /* 0x000000091900780c */ /* 0x000fe40001741670 */
[----:B------:R-:W-:Y:S02]  /*bab0*/  FSEL R62, R27, -INF , !P1 ;  /* 0xff8000001b3e7808 */ /* 0x000fe40004800000 */
[----:B------:R-:W-:-:S02]  /*bac0*/  ISETP.NE.AND P1, PT, R65, RZ, PT ;  /* 0x000000ff4100720c */ /* 0x000fc40003f25270 */
[----:B------:R-:W-:Y:S02]  /*bad0*/  FSEL R40, R30, -INF , !P2 ;  /* 0xff8000001e287808 */ /* 0x000fe40005000000 */
        /* <DEDUP_REMOVED lines=29> */
[----:B------:R-:W-:Y:S02]  /*bcb0*/  ISETP.NE.AND P2, PT, R71, RZ, PT ;  /* 0x000000ff4700720c */ /* 0x000fe40003f45270 */
[----:B------:R-:W-:Y:S02]  /*bcc0*/  ISETP.LT.OR P1, PT, R25, 0x1a, P1 ;  /* 0x0000001a1900780c */ /* 0x000fe40000f21670 */
[----:B------:R-:W-:Y:S02]  /*bcd0*/  FMNMX.FTZ R3, R14, R3, !PT ;  /* 0x000000030e037209 */ /* 0x000fe40007810000 */
[----:B------:R-:W-:Y:S02]  /*bce0*/  FSEL R24, R39, -INF , !P1 ;  /* 0xff80000027187808 */ /* 0x000fe40004800000 */
[----:B------:R-:W-:Y:S02]  /*bcf0*/  ISETP.NE.AND P1, PT, R37, RZ, PT ;  /* 0x000000ff2500720c */ /* 0x000fe40003f25270 */
[----:B------:R-:W-:-:S02]  /*bd00*/  FMNMX.FTZ R3, R52, R3, !PT ;  /* 0x0000000334037209 */ /* 0x000fc40007810000 */
[----:B------:R-:W-:Y:S02]  /*bd10*/  ISETP.GT.AND P1, PT, R29, 0x20, !P1 ;  /* 0x000000201d00780c */ /* 0x000fe40004f24270 */
[----:B------:R-:W-:Y:S02]  /*bd20*/  ISETP.NE.AND P5, PT, R7, RZ, PT ;  /* 0x000000ff0700720c */ /* 0x000fe40003fa5270 */
[----:B------:R-:W-:Y:S02]  /*bd30*/  ISETP.LT.OR P1, PT, R25, 0x21, P1 ;  /* 0x000000211900780c */ /* 0x000fe40000f21670 */
[----:B------:R-:W-:Y:S02]  /*bd40*/  FMNMX.FTZ R7, R32, R3, !PT ;  /* 0x0000000320077209 */ /* 0x000fe40007810000 */
[----:B------:R-:W-:Y:S02]  /*bd50*/  FSEL R42, R42, -INF , !P1 ;  /* 0xff8000002a2a7808 */ /* 0x000fe40004800000 */
[----:B------:R-:W-:Y:S01]  /*bd60*/  ISETP.GT.AND P1, PT, R29, 0x21, !P2 ;  /* 0x000000211d00780c */ /* 0x000fe20005724270 */
[----:B------:R-:W2:Y:S01]  /*bd70*/  SHFL.BFLY PT, R6, R7, 0x2, 0x1f ;  /* 0x0c401f0007067f89 */ /* 0x000ea200000e0000 */
[----:B------:R-:W-:-:S02]  /*bd80*/  ISETP.NE.AND P2, PT, R73, RZ, PT ;  /* 0x000000ff4900720c */ /* 0x000fc40003f45270 */
[----:B------:R-:W-:Y:S02]  /*bd90*/  ISETP.LT.OR P1, PT, R25, 0x22, P1 ;  /* 0x000000221900780c */ /* 0x000fe40000f21670 */
[----:B------:R-:W-:Y:S02]  /*bda0*/  ISETP.GT.AND P3, PT, R29, 0x31, !P3 ;  /* 0x000000311d00780c */ /* 0x000fe40005f64270 */
[----:B------:R-:W-:Y:S02]  /*bdb0*/  FSEL R28, R43, -INF , !P1 ;  /* 0xff8000002b1c7808 */ /* 0x000fe40004800000 */
[----:B------:R-:W-:Y:S02]  /*bdc0*/  ISETP.NE.AND P1, PT, R41, RZ, PT ;  /* 0x000000ff2900720c */ /* 0x000fe40003f25270 */
[C---:B------:R-:W-:Y:S02]  /*bdd0*/  ISETP.GT.AND P4, PT, R29.reuse, 0x38, !P4 ;  /* 0x000000381d00780c */ /* 0x040fe40006784270 */
[----:B------:R-:W-:-:S02]  /*bde0*/  ISETP.GT.AND P1, PT, R29, 0x28, !P1 ;  /* 0x000000281d00780c */ /* 0x000fc40004f24270 */
[C---:B------:R-:W-:Y:S02]  /*bdf0*/  ISETP.LT.OR P3, PT, R25.reuse, 0x32, P3 ;  /* 0x000000321900780c */ /* 0x040fe40001f61670 */
[----:B------:R-:W-:Y:S02]  /*be00*/  ISETP.LT.OR P1, PT, R25, 0x29, P1 ;  /* 0x000000291900780c */ /* 0x000fe40000f21670 */
[C---:B------:R-:W-:Y:S02]  /*be10*/  ISETP.GT.AND P6, PT, R29.reuse, 0x39, !P6 ;  /* 0x000000391d00780c */ /* 0x040fe400077c4270 */
[----:B------:R-:W-:Y:S02]  /*be20*/  FSEL R46, R46, -INF , !P1 ;  /* 0xff8000002e2e7808 */ /* 0x000fe40004800000 */
[----:B------:R-:W-:Y:S02]  /*be30*/  ISETP.GT.AND P1, PT, R29, RZ, !P5 ;  /* 0x000000ff1d00720c */ /* 0x000fe40006f24270 */
[----:B--2---:R-:W-:Y:S01]  /*be40*/  FMNMX.FTZ R27, R7, R6, !PT ;  /* 0x00000006071b7209 */ /* 0x004fe20007810000 */
[----:B------:R-:W-:Y:S01]  /*be50*/  IMAD.U32 R7, RZ, RZ, UR4 ;  /* 0x00000004ff077e24 */ /* 0x000fe2000f8e00ff */
[----:B------:R-:W-:-:S02]  /*be60*/  ISETP.LT.OR P1, PT, R25, 0x1, P1 ;  /* 0x000000011900780c */ /* 0x000fc40000f21670 */
[----:B------:R-:W-:Y:S01]  /*be70*/  ISETP.NE.AND P5, PT, R45, RZ, PT ;  /* 0x000000ff2d00720c */ /* 0x000fe20003fa5270 */
[----:B------:R-:W2:Y:S01]  /*be80*/  SHFL.BFLY PT, R6, R27, 0x1, 0x1f ;  /* 0x0c201f001b067f89 */ /* 0x000ea200000e0000 */
[----:B------:R-:W-:Y:S02]  /*be90*/  FSEL R26, R26, -INF , !P1 ;  /* 0xff8000001a1a7808 */ /* 0x000fe40004800000 */
[----:B------:R-:W-:Y:S02]  /*bea0*/  ISETP.GT.AND P1, PT, R29, 0x29, !P2 ;  /* 0x000000291d00780c */ /* 0x000fe40005724270 */
[----:B------:R-:W-:Y:S02]  /*beb0*/  FMNMX.FTZ R3, R26, R62, !PT ;  /* 0x0000003e1a037209 */ /* 0x000fe40007810000 */
[----:B------:R-:W-:Y:S02]  /*bec0*/  ISETP.LT.OR P1, PT, R25, 0x2a, P1 ;  /* 0x0000002a1900780c */ /* 0x000fe40000f21670 */
[----:B------:R-:W-:-:S02]  /*bed0*/  FMNMX.FTZ R3, R40, R3, !PT ;  /* 0x0000000328037209 */ /* 0x000fc40007810000 */
[----:B------:R-:W-:Y:S02]  /*bee0*/  ISETP.GT.AND P2, PT, R29, 0x30, !P5 ;  /* 0x000000301d00780c */ /* 0x000fe40006f44270 */
[----:B------:R-:W-:Y:S02]  /*bef0*/  FMNMX.FTZ R3, R30, R3, !PT ;  /* 0x000000031e037209 */ /* 0x000fe40007810000 */
[----:B------:R-:W-:Y:S02]  /*bf00*/  FSEL R76, R47, -INF , !P1 ;  /* 0xff8000002f4c7808 */ /* 0x000fe40004800000 */
[----:B------:R-:W-:Y:S02]  /*bf10*/  FMNMX.FTZ R3, R34, R3, !PT ;  /* 0x0000000322037209 */ /* 0x000fe40007810000 */
[----:B------:R-:W-:Y:S02]  /*bf20*/  ISETP.LT.OR P2, PT, R25, 0x31, P2 ;  /* 0x000000311900780c */ /* 0x000fe40001741670 */
[----:B------:R-:W-:-:S02]  /*bf30*/  FMNMX.FTZ R3, R0, R3, !PT ;  /* 0x0000000300037209 */ /* 0x000fc40007810000 */
[----:B------:R-:W-:Y:S02]  /*bf40*/  FSEL R50, R50, -INF , !P2 ;  /* 0xff80000032327808 */ /* 0x000fe40005000000 */
[----:B------:R-:W-:Y:S02]  /*bf50*/  FMNMX.FTZ R3, R38, R3, !PT ;  /* 0x0000000326037209 */ /* 0x000fe40007810000 */
[----:B--2---:R-:W-:Y:S02]  /*bf60*/  FMNMX.FTZ R6, R27, R6, !PT ;  /* 0x000000061b067209 */ /* 0x004fe40007810000 */
[----:B------:R-:W-:Y:S02]  /*bf70*/  FMNMX.FTZ R3, R24, R3, !PT ;  /* 0x0000000318037209 */ /* 0x000fe40007810000 */
[C---:B------:R-:W-:Y:S01]  /*bf80*/  FSETP.NEU.FTZ.AND P1, PT, R6.reuse, -INF , PT ;  /* 0xff8000000600780b */ /* 0x040fe20003f3d000 */
[----:B------:R-:W-:Y:S01]  /*bf90*/  FMUL.FTZ R27, R6, R7 ;  /* 0x00000007061b7220 */ /* 0x000fe20000410000 */
[----:B------:R-:W-:-:S02]  /*bfa0*/  FMNMX.FTZ R3, R42, R3, !PT ;  /* 0x000000032a037209 */ /* 0x000fc40007810000 */
[----:B------:R-:W-:Y:S02]  /*bfb0*/  ISETP.LT.OR P4, PT, R25, 0x39, P4 ;  /* 0x000000391900780c */ /* 0x000fe40002781670 */
[----:B------:R-:W-:Y:S02]  /*bfc0*/  FMNMX.FTZ R3, R28, R3, !PT ;  /* 0x000000031c037209 */ /* 0x000fe40007810000 */
[----:B------:R-:W-:Y:S02]  /*bfd0*/  FSEL R27, R27, RZ, P1 ;  /* 0x000000ff1b1b7208 */ /* 0x000fe40000800000 */
[----:B------:R-:W-:Y:S02]  /*bfe0*/  FMNMX.FTZ R3, R46, R3, !PT ;  /* 0x000000032e037209 */ /* 0x000fe40007810000 */
[----:B------:R-:W-:Y:S01]  /*bff0*/  ISETP.LT.OR P6, PT, R25, 0x3a, P6 ;  /* 0x0000003a1900780c */ /* 0x000fe200037c1670 */
[--C-:B------:R-:W-:Y:S01]  /*c000*/  FFMA.FTZ R29, R78, R7, -R27.reuse ;  /* 0x000000074e1d7223 */ /* 0x100fe2000001081b */
[----:B------:R-:W-:Y:S01]  /*c010*/  FMNMX.FTZ R3, R76, R3, !PT ;  /* 0x000000034c037209 */ /* 0x000fe20007810000 */
[-CC-:B------:R-:W-:Y:S01]  /*c020*/  FFMA.FTZ R31, R80, R7.reuse, -R27.reuse ;  /* 0x00000007501f7223 */ /* 0x180fe2000001081b */
[----:B------:R-:W-:Y:S01]  /*c030*/  FSEL R78, R51, -INF , !P3 ;  /* 0xff800000334e7808 */ /* 0x000fe20005800000 */
[--C-:B------:R-:W-:Y:S01]  /*c040*/  FFMA.FTZ R25, R72, R7, -R27.reuse ;  /* 0x0000000748197223 */ /* 0x100fe2000001081b */
[----:B------:R-:W-:Y:S01]  /*c050*/  FMNMX.FTZ R3, R50, R3, !PT ;  /* 0x0000000332037209 */ /* 0x000fe20007810000 */
[-CC-:B------:R-:W-:Y:S01]  /*c060*/  FFMA.FTZ R39, R14, R7.reuse, -R27.reuse ;  /* 0x000000070e277223 */ /* 0x180fe2000001081b */
[----:B------:R-:W-:Y:S01]  /*c070*/  FSEL R54, R54, -INF , !P4 ;  /* 0xff80000036367808 */ /* 0x000fe20006000000 */
[--C-:B------:R-:W-:Y:S01]  /*c080*/  FFMA.FTZ R74, R74, R7, -R27.reuse ;  /* 0x000000074a4a7223 */ /* 0x100fe2000001081b */
[----:B------:R-:W-:Y:S01]  /*c090*/  FMNMX.FTZ R3, R78, R3, !PT ;  /* 0x000000034e037209 */ /* 0x000fe20007810000 */
[----:B------:R-:W-:Y:S01]  /*c0a0*/  MUFU.EX2 R29, R29 ;  /* 0x0000001d001d7308 */ /* 0x000fe20000000800 */
[----:B------:R-:W-:Y:S01]  /*c0b0*/  FSEL R80, R55, -INF , !P6 ;  /* 0xff80000037507808 */ /* 0x000fe20007000000 */
[--C-:B------:R-:W-:Y:S01]  /*c0c0*/  FFMA.FTZ R70, R70, R7, -R27.reuse ;  /* 0x0000000746467223 */ /* 0x100fe2000001081b */
[----:B------:R-:W-:Y:S01]  /*c0d0*/  FMNMX.FTZ R3, R54, R3, !PT ;  /* 0x0000000336037209 */ /* 0x000fe20007810000 */
[-CC-:B------:R-:W-:Y:S01]  /*c0e0*/  FFMA.FTZ R68, R68, R7.reuse, -R27.reuse ;  /* 0x0000000744447223 */ /* 0x180fe2000001081b */
[-CC-:B------:R-:W-:Y:S01]  /*c0f0*/  FFMA.FTZ R66, R66, R7.reuse, -R27.reuse ;  /* 0x0000000742427223 */ /* 0x180fe2000001081b */
[--C-:B------:R-:W-:Y:S01]  /*c100*/  FFMA.FTZ R64, R64, R7, -R27.reuse ;  /* 0x0000000740407223 */ /* 0x100fe2000001081b */
[----:B------:R-:W-:Y:S01]  /*c110*/  FMNMX.FTZ R3, R80, R3, !PT ;  /* 0x0000000350037209 */ /* 0x000fe20007810000 */
[----:B------:R-:W2:Y:S01]  /*c120*/  MUFU.EX2 R164, R31 ;  /* 0x0000001f00a47308 */ /* 0x000ea20000000800 */
[-CC-:B------:R-:W-:Y:S01]  /*c130*/  FFMA.FTZ R60, R60, R7.reuse, -R27.reuse ;  /* 0x000000073c3c7223 */ /* 0x180fe2000001081b */
[-CC-:B------:R-:W-:Y:S01]  /*c140*/  FFMA.FTZ R58, R58, R7.reuse, -R27.reuse ;  /* 0x000000073a3a7223 */ /* 0x180fe2000001081b */
[-CC-:B------:R-:W-:Y:S01]  /*c150*/  FFMA.FTZ R44, R44, R7.reuse, -R27.reuse ;  /* 0x000000072c2c7223 */ /* 0x180fe2000001081b */
[----:B------:R-:W3:Y:S01]  /*c160*/  SHFL.BFLY PT, R72, R3, 0x2, 0x1f ;  /* 0x0c401f0003487f89 */ /* 0x000ee200000e0000 */
[-CC-:B------:R-:W-:Y:S01]  /*c170*/  FFMA.FTZ R36, R36, R7.reuse, -R27.reuse ;  /* 0x0000000724247223 */ /* 0x180fe2000001081b */
[-CC-:B------:R-:W-:Y:S01]  /*c180*/  FFMA.FTZ R48, R48, R7.reuse, -R27.reuse ;  /* 0x0000000730307223 */ /* 0x180fe2000001081b */
[-CC-:B------:R-:W-:Y:S01]  /*c190*/  FFMA.FTZ R52, R52, R7.reuse, -R27.reuse ;  /* 0x0000000734347223 */ /* 0x180fe2000001081b */
[----:B------:R-:W-:Y:S01]  /*c1a0*/  MUFU.EX2 R74, R74 ;  /* 0x0000004a004a7308 */ /* 0x000fe20000000800 */
[----:B------:R-:W-:-:S07]  /*c1b0*/  FFMA.FTZ R27, R32, R7, -R27 ;  /* 0x00000007201b7223 */ /* 0x000fce000001081b */
[----:B------:R-:W4:Y:S01]  /*c1c0*/  MUFU.EX2 R25, R25 ;  /* 0x0000001900197308 */ /* 0x000f220000000800 */
[----:B--2---:R-:W-:Y:S01]  /*c1d0*/  FADD.FTZ R43, R29, R164 ;  /* 0x000000a41d2b7221 */ /* 0x004fe20000010000 */
[----:B------:R-:W-:-:S06]  /*c1e0*/  F2FP.F16.F32.PACK_AB R164, R164, R29 ;  /* 0x0000001da4a4723e */ /* 0x000fcc00000000ff */
[----:B------:R-:W-:Y:S01]  /*c1f0*/  MUFU.EX2 R70, R70 ;  /* 0x0000004600467308 */ /* 0x000fe20000000800 */
[----:B---3--:R-:W-:-:S07]  /*c200*/  FMNMX.FTZ R72, R3, R72, !PT ;  /* 0x0000004803487209 */ /* 0x008fce0007810000 */
[----:B------:R-:W2:Y:S01]  /*c210*/  MUFU.EX2 R31, R68 ;  /* 0x00000044001f7308 */ /* 0x000ea20000000800 */
[----:B------:R-:W3:Y:S01]  /*c220*/  SHFL.BFLY PT, R3, R72, 0x1, 0x1f ;  /* 0x0c201f0048037f89 */ /* 0x000ee200000e0000 */
[----:B----4-:R-:W-:-:S06]  /*c230*/  F2FP.F16.F32.PACK_AB R166, R25, R74 ;  /* 0x0000004a19a6723e */ /* 0x010fcc00000000ff */
[----:B------:R-:W-:Y:S08]  /*c240*/  MUFU.EX2 R66, R66 ;  /* 0x0000004200427308 */ /* 0x000ff00000000800 */
[----:B------:R-:W4:Y:S01]  /*c250*/  MUFU.EX2 R33, R64 ;  /* 0x0000004000217308 */ /* 0x000f220000000800 */
[----:B--2---:R-:W-:-:S07]  /*c260*/  F2FP.F16.F32.PACK_AB R160, R31, R70 ;  /* 0x000000461fa0723e */ /* 0x004fce00000000ff */
[----:B------:R-:W-:Y:S01]  /*c270*/  MUFU.EX2 R60, R60 ;  /* 0x0000003c003c7308 */ /* 0x000fe20000000800 */
[----:B---3--:R-:W-:-:S04]  /*c280*/  FMNMX.FTZ R14, R72, R3, !PT ;  /* 0x00000003480e7209 */ /* 0x008fc80007810000 */
[C---:B------:R-:W-:Y:S01]  /*c290*/  FSETP.NEU.FTZ.AND P1, PT, R14.reuse, -INF , PT ;  /* 0xff8000000e00780b */ /* 0x040fe20003f3d000 */
[----:B------:R-:W-:Y:S02]  /*c2a0*/  FMUL.FTZ R3, R14, R7 ;  /* 0x000000070e037220 */ /* 0x000fe40000410000 */
[----:B------:R-:W2:Y:S01]  /*c2b0*/  MUFU.EX2 R35, R58 ;  /* 0x0000003a00237308 */ /* 0x000ea20000000800 */
[----:B----4-:R-:W-:Y:S02]  /*c2c0*/  F2FP.F16.F32.PACK_AB R162, R33, R66 ;  /* 0x0000004221a2723e */ /* 0x010fe400000000ff */
[----:B------:R-:W-:-:S05]  /*c2d0*/  FSEL R3, R3, RZ, P1 ;  /* 0x000000ff03037208 */ /* 0x000fca0000800000 */
        /* <DEDUP_REMOVED lines=16> */
[-CC-:B------:R-:W-:Y:S01]  /*c3e0*/  FFMA.FTZ R54, R54, R7.reuse, -R3.reuse ;  /* 0x0000000736367223 */ /* 0x180fe20000010803 */
[----:B------:R-:W-:Y:S01]  /*c3f0*/  FFMA.FTZ R3, R80, R7, -R3 ;  /* 0x0000000750037223 */ /* 0x000fe20000010803 */
[----:B--2---:R-:W-:-:S03]  /*c400*/  F2FP.F16.F32.PACK_AB R156, R35, R60 ;  /* 0x0000003c239c723e */ /* 0x004fc600000000ff */
[----:B------:R-:W2:Y:S08]  /*c410*/  MUFU.EX2 R40, R40 ;  /* 0x0000002800287308 */ /* 0x000eb00000000800 */
[----:B------:R-:W4:Y:S08]  /*c420*/  MUFU.EX2 R167, R30 ;  /* 0x0000001e00a77308 */ /* 0x000f300000000800 */
[----:B------:R-:W5:Y:S08]  /*c430*/  MUFU.EX2 R34, R34 ;  /* 0x0000002200227308 */ /* 0x000f700000000800 */
[----:B------:R0:W1:Y:S08]  /*c440*/  MUFU.EX2 R161, R0 ;  /* 0x0000000000a17308 */ /* 0x0000700000000800 */
[----:B------:R-:W1:Y:S01]  /*c450*/  MUFU.EX2 R38, R38 ;  /* 0x0000002600267308 */ /* 0x000e620000000800 */
[----:B0-----:R-:W-:Y:S01]  /*c460*/  FADD.FTZ R0, R74, R43 ;  /* 0x0000002b4a007221 */ /* 0x001fe20000010000 */
[----:B---3--:R-:W-:Y:S01]  /*c470*/  FADD.FTZ R43, R26, R165 ;  /* 0x000000a51a2b7221 */ /* 0x008fe20000010000 */
[----:B------:R-:W-:-:S02]  /*c480*/  F2FP.F16.F32.PACK_AB R165, R165, R26 ;  /* 0x0000001aa5a5723e */ /* 0x000fc400000000ff */
[----:B------:R-:W-:Y:S01]  /*c490*/  FADD.FTZ R45, R25, R0 ;  /* 0x00000000192d7221 */ /* 0x000fe20000010000 */
[----:B--2---:R-:W-:Y:S02]  /*c4a0*/  FADD.FTZ R0, R40, R43 ;  /* 0x0000002b28007221 */ /* 0x004fe40000010000 */
[----:B------:R0:W2:Y:S08]  /*c4b0*/  MUFU.EX2 R163, R24 ;  /* 0x0000001800a37308 */ /* 0x0000b00000000800 */
[----:B------:R-:W3:Y:S01]  /*c4c0*/  MUFU.EX2 R42, R42 ;  /* 0x0000002a002a7308 */ /* 0x000ee20000000800 */
[----:B0-----:R-:W-:Y:S01]  /*c4d0*/  FADD.FTZ R24, R70, R45 ;  /* 0x0000002d46187221 */ /* 0x001fe20000010000 */
[C---:B----4-:R-:W-:Y:S01]  /*c4e0*/  FADD.FTZ R45, R167.reuse, R0 ;  /* 0x00000000a72d7221 */ /* 0x050fe20000010000 */
[----:B------:R-:W-:-:S02]  /*c4f0*/  F2FP.F16.F32.PACK_AB R167, R167, R40 ;  /* 0x00000028a7a7723e */ /* 0x000fc400000000ff */
[----:B------:R-:W-:Y:S01]  /*c500*/  FADD.FTZ R47, R31, R24 ;  /* 0x000000181f2f7221 */ /* 0x000fe20000010000 */
[----:B-----5:R-:W-:Y:S02]  /*c510*/  FADD.FTZ R0, R34, R45 ;  /* 0x0000002d22007221 */ /* 0x020fe40000010000 */
[----:B------:R-:W0:Y:S01]  /*c520*/  MUFU.EX2 R157, R28 ;  /* 0x0000001c009d7308 */ /* 0x000e220000000800 */
[----:B------:R-:W-:Y:S01]  /*c530*/  FADD.FTZ R24, R66, R47 ;  /* 0x0000002f42187221 */ /* 0x000fe20000010000 */
[C---:B-1----:R-:W-:Y:S01]  /*c540*/  FADD.FTZ R29, R161.reuse, R0 ;  /* 0x00000000a11d7221 */ /* 0x042fe20000010000 */
[----:B------:R-:W-:Y:S01]  /*c550*/  F2FP.F16.F32.PACK_AB R161, R161, R34 ;  /* 0x00000022a1a1723e */ /* 0x000fe200000000ff */
[----:B------:R1:W-:Y:S01]  /*c560*/  STSM.16.M88.4 [R202+0x26800], R164 ;  /* 0x026800a4ca007844 */ /* 0x0003e20000000200 */
[----:B------:R-:W-:Y:S01]  /*c570*/  FADD.FTZ R45, R33, R24 ;  /* 0x00000018212d7221 */ /* 0x000fe20000010000 */
[----:B------:R-:W-:Y:S02]  /*c580*/  FADD.FTZ R0, R38, R29 ;  /* 0x0000001d26007221 */ /* 0x000fe40000010000 */
[----:B------:R-:W4:Y:S01]  /*c590*/  MUFU.EX2 R44, R44 ;  /* 0x0000002c002c7308 */ /* 0x000f220000000800 */
[----:B------:R-:W-:Y:S01]  /*c5a0*/  FADD.FTZ R24, R60, R45 ;  /* 0x0000002d3c187221 */ /* 0x000fe20000010000 */
[C---:B--2---:R-:W-:Y:S01]  /*c5b0*/  FADD.FTZ R29, R163.reuse, R0 ;  /* 0x00000000a31d7221 */ /* 0x044fe20000010000 */
[----:B------:R-:W-:-:S02]  /*c5c0*/  F2FP.F16.F32.PACK_AB R163, R163, R38 ;  /* 0x00000026a3a3723e */ /* 0x000fc400000000ff */
[----:B------:R-:W-:Y:S01]  /*c5d0*/  FADD.FTZ R31, R35, R24 ;  /* 0x00000018231f7221 */ /* 0x000fe20000010000 */
[----:B---3--:R-:W-:Y:S02]  /*c5e0*/  FADD.FTZ R0, R42, R29 ;  /* 0x0000001d2a007221 */ /* 0x008fe40000010000 */
[----:B------:R-:W2:Y:S01]  /*c5f0*/  MUFU.EX2 R46, R46 ;  /* 0x0000002e002e7308 */ /* 0x000ea20000000800 */
[----:B------:R1:W-:Y:S01]  /*c600*/  STSM.16.M88.4 [R203], R160 ;  /* 0x000000a0cb007844 */ /* 0x0003e20000000200 */
[C---:B0-----:R-:W-:Y:S01]  /*c610*/  FADD.FTZ R29, R157.reuse, R0 ;  /* 0x000000009d1d7221 */ /* 0x041fe20000010000 */
[----:B------:R-:W-:-:S05]  /*c620*/  F2FP.F16.F32.PACK_AB R157, R157, R42 ;  /* 0x0000002a9d9d723e */ /* 0x000fca00000000ff */
[----:B------:R-:W0:Y:S01]  /*c630*/  MUFU.EX2 R37, R36 ;  /* 0x0000002400257308 */ /* 0x000e220000000800 */
[----:B----4-:R-:W-:-:S07]  /*c640*/  FADD.FTZ R0, R44, R31 ;  /* 0x0000001f2c007221 */ /* 0x010fce0000010000 */
[----:B------:R-:W3:Y:S01]  /*c650*/  MUFU.EX2 R41, R76 ;  /* 0x0000004c00297308 */ /* 0x000ee20000000800 */
[----:B--2---:R-:W-:-:S07]  /*c660*/  FADD.FTZ R24, R46, R29 ;  /* 0x0000001d2e187221 */ /* 0x004fce0000010000 */
[----:B------:R-:W-:Y:S01]  /*c670*/  MUFU.EX2 R48, R48 ;  /* 0x0000003000307308 */ /* 0x000fe20000000800 */
[C---:B0-----:R-:W-:Y:S01]  /*c680*/  F2FP.F16.F32.PACK_AB R158, R37.reuse, R44 ;  /* 0x0000002c259e723e */ /* 0x041fe200000000ff */
        /* <DEDUP_REMOVED lines=16> */
[----:B------:R3:W4:Y:S01]  /*c790*/  MUFU.EX2 R25, R3 ;  /* 0x0000000300197308 */ /* 0x0007220000000800 */
[----:B0-----:R-:W-:Y:S01]  /*c7a0*/  F2FP.F16.F32.PACK_AB R154, R27, R52 ;  /* 0x000000341b9a723e */ /* 0x001fe200000000ff */
[----:B------:R-:W-:Y:S01]  /*c7b0*/  FADD.FTZ R52, R52, R39 ;  /* 0x0000002734347221 */ /* 0x000fe20000010000 */
[----:B--2---:R-:W-:-:S03]  /*c7c0*/  FADD.FTZ R0, R54, R43 ;  /* 0x0000002b36007221 */ /* 0x004fc60000010000 */
[----:B---3--:R-:W-:Y:S01]  /*c7d0*/  FADD.FTZ R3, R27, R52 ;  /* 0x000000341b037221 */ /* 0x008fe20000010000 */
[C---:B----4-:R-:W-:Y:S01]  /*c7e0*/  F2FP.F16.F32.PACK_AB R155, R25.reuse, R54 ;  /* 0x00000036199b723e */ /* 0x050fe200000000ff */
[----:B------:R-:W-:-:S04]  /*c7f0*/  FADD.FTZ R0, R25, R0 ;  /* 0x0000000019007221 */ /* 0x000fc80000010000 */
[----:B------:R1:W-:Y:S01]  /*c800*/  STSM.16.M88.4 [R204], R152 ;  /* 0x00000098cc007844 */ /* 0x0003e20000000200 */
[----:B------:R-:W-:Y:S05]  /*c810*/  @!P0 BRA `(.L_x_2619) ;  /* 0x0000000000048947 */ /* 0x000fea0003800000 */
[----:B------:R-:W-:Y:S01]  /*c820*/  BPT.TRAP 0x1 ;  /* 0x000000040000795c */ /* 0x000fe20000300000 */
.L_x_2619:
[----:B------:R0:W2:Y:S01]  /*c830*/  SYNCS.PHASECHK.TRANS64.TRYWAIT P1, [R15+URZ+0x28c50], R56 ;  /* 0x028c50380f0075a7 */ /* 0x0000a2000802017f */
[----:B------:R-:W-:Y:S05]  /*c840*/  @!P0 BRA `(.L_x_2620) ;  /* 0x0000000000048947 */ /* 0x000fea0003800000 */
[----:B------:R-:W-:Y:S01]  /*c850*/  BPT.TRAP 0x1 ;  /* 0x000000040000795c */ /* 0x000fe20000300000 */
.L_x_2620:
[----:B------:R-:W-:Y:S01]  /*c860*/  ULDC UR44, c[0x0][0x9e4] ;  /* 0x00027900002c7ab9 */ /* 0x000fe20000000800 */
[----:B------:R-:W-:Y:S01]  /*c870*/  ULDC UR45, c[0x0][0x9dc] ;  /* 0x00027700002d7ab9 */ /* 0x000fe20000000800 */
[----:B------:R-:W-:Y:S01]  /*c880*/  ULDC UR38, c[0x0][0x988] ;  /* 0x0002620000267ab9 */ /* 0x000fe20000000800 */
[----:B------:R-:W-:Y:S01]  /*c890*/  ULDC UR46, c[0x0][0x9e0] ;  /* 0x00027800002e7ab9 */ /* 0x000fe20000000800 */
[----:B------:R-:W-:Y:S01]  /*c8a0*/  BSSY B0, `(.L_x_2621) ;  /* 0x0000006000007945 */ /* 0x000fe20003800000 */
[----:B------:R-:W-:Y:S02]  /*c8b0*/  IMAD R24, R18, 0x1000, R197 ;  /* 0x0000100012187824 */ /* 0x000fe400078e02c5 */
[----:B------:R-:W-:Y:S01]  /*c8c0*/  IMAD.MOV.U32 R25, RZ, RZ, 0x40000040 ;  /* 0x40000040ff197424 */ /* 0x000fe200078e00ff */
[----:B--2---:R-:W-:Y:S06]  /*c8d0*/  @P1 BRA `(.L_x_2622) ;  /* 0x0000000000081947 */ /* 0x004fec0003800000 */
[----:B------:R-:W2:Y:S02]  /*c8e0*/  SYNCS.PHASECHK.TRANS64.TRYWAIT P1, [R15+URZ+0x28c50], R56 ;  /* 0x028c50380f0075a7 */ /* 0x000ea4000802017f */
[----:B--2---:R-:W-:Y:S05]  /*c8f0*/  @!P1 BRA `(.L_x_2623) ;  /* 0x0000013400f09947 */ /* 0x004fea0003800000 */
.L_x_2622:
[----:B------:R-:W-:Y:S05]  /*c900*/  BSYNC B0 ;  /* 0x0000000000007941 */ /* 0x000fea0003800000 */
.L_x_2621:
[C---:B------:R-:W-:Y:S01]  /*c910*/  R2UR UR6, R24.reuse ;  /* 0x00000000180672ca */ /* 0x040fe200000e0000 */
[C---:B------:R-:W-:Y:S01]  /*c920*/  VIADD R26, R24.reuse, 0x80 ;  /* 0x00000080181a7836 */ /* 0x040fe20000000000 */
[----:B------:R-:W-:Y:S01]  /*c930*/  R2UR UR7, R25 ;  /* 0x00000000190772ca */ /* 0x000fe200000e0000 */
[C---:B------:R-:W-:Y:S02]  /*c940*/  VIADD R28, R24.reuse, 0x100 ;  /* 0x00000100181c7836 */ /* 0x040fe40000000000 */
[----:B------:R-:W-:Y:S01]  /*c950*/  VIADD R24, R24, 0x180 ;  /* 0x0000018018187836 */ /* 0x000fe20000000000 */
[----:B------:R-:W-:Y:S01]  /*c960*/  R2UR UR10, R26 ;  /* 0x000000001a0a72ca */ /* 0x000fe200000e0000 */
[----:B------:R-:W-:Y:S01]  /*c970*/  IMAD.MOV.U32 R27, RZ, RZ, 0x40000040 ;  /* 0x40000040ff1b7424 */ /* 0x000fe200078e00ff */
[----:B------:R-:W-:Y:S01]  /*c980*/  R2UR UR14, R28 ;  /* 0x000000001c0e72ca */ /* 0x000fe200000e0000 */
[----:B------:R-:W-:Y:S01]  /*c990*/  IMAD.MOV.U32 R29, RZ, RZ, 0x40000040 ;  /* 0x40000040ff1d7424 */ /* 0x000fe200078e00ff */
[----:B------:R-:W-:Y:S01]  /*c9a0*/  R2UR UR18, R24 ;  /* 0x00000000181272ca */ /* 0x000fe200000e0000 */
[----:B------:R-:W-:Y:S01]  /*c9b0*/  IMAD.MOV.U32 R25, RZ, RZ, 0x40000040 ;  /* 0x40000040ff197424 */ /* 0x000fe200078e00ff */
[----:B------:R-:W-:-:S02]  /*c9c0*/  R2UR UR11, R27 ;  /* 0x000000001b0b72ca */ /* 0x000fc400000e0000 */
[----:B------:R-:W-:Y:S02]  /*c9d0*/  R2UR UR15, R29 ;  /* 0x000000001d0f72ca */ /* 0x000fe400000e0000 */
[----:B------:R-:W-:Y:S02]  /*c9e0*/  R2UR UR19, R25 ;  /* 0x00000000191372ca */ /* 0x000fe400000e0000 */
[----:B0-2---:R-:W-:-:S06]  /*c9f0*/  WARPGROUP.ARRIVE ;  /* 0x00000000000079c5 */ /* 0x005fcc0000000000 */
        /* <DEDUP_REMOVED lines=24> */
.L_x_2624:
[----:B-1----:R-:W0:Y:S01]  /*cb80*/  LDC R152, c[0x0][0x448] ;  /* 0x00011200ff987b82 */ /* 0x002e220000000800 */
[----:B------:R-:W-:Y:S01]  /*cb90*/  VIADD R15, R15, 0x28c60 ;  /* 0x00028c600f0f7836 */ /* 0x000fe20000000000 */
[----:B------:R-:W-:Y:S01]  /*cba0*/  UISETP.NE.AND UP0, UPT, UR47, URZ, UPT ;  /* 0x0000003f2f00728c */ /* 0x000fe2000bf05270 */
[----:B------:R-:W-:-:S03]  /*cbb0*/  IMAD.MOV.U32 R153, RZ, RZ, R199 ;  /* 0x000000ffff997224 */ /* 0x000fc600078e00c7 */
[----:B------:R-:W-:-:S04]  /*cbc0*/  PRMT R15, R191, 0x654, R15 ;  /* 0x00000654bf0f7816 */ /* 0x000fc8000000000f */
[----:B------:R1:W-:Y:S01]  /*cbd0*/  SYNCS.ARRIVE.TRANS64.RED.A1T0 RZ, [R15+URZ], RZ ;  /* 0x000000ff0fff79a7 */ /* 0x0003e2000810043f */
[----:B0-----:R-:W-:-:S13]  /*cbe0*/  ISETP.NE.AND P1, PT, R152, 0x1, PT ;  /* 0x000000019800780c */ /* 0x001fda0003f25270 */
[----:B------:R-:W0:Y:S08]  /*cbf0*/  @P1 LDC R152, c[0x0][0x44c] ;  /* 0x00011300ff981b82 */ /* 0x000e300000000800 */
[----:B-1----:R-:W1:Y:S01]  /*cc00*/  @P1 LDC R15, c[0x0][0x450] ;  /* 0x00011400ff0f1b82 */ /* 0x002e620000000800 */
[----:B0-----:R-:W-:-:S05]  /*cc10*/  @P1 IMAD.HI.U32 R152, R199, R152, RZ ;  /* 0x00000098c7981227 */ /* 0x001fca00078e00ff */
[----:B-1----:R-:W-:Y:S01]  /*cc20*/  @P1 SHF.R.U32.HI R153, RZ, R15, R152 ;  /* 0x0000000fff991219 */ /* 0x002fe20000011698 */
[----:B------:R-:W-:Y:S01]  /*cc30*/  VIADD R15, R168, 0xfffffffe ;  /* 0xfffffffea80f7836 */ /* 0x000fe20000000000 */
[----:B------:R-:W-:Y:S02]  /*cc40*/  PLOP3.LUT P1, PT, PT, PT, UP0, 0x40, 0x0 ;  /* 0x000000000000781c */ /* 0x000fe40003f2e808 */
[----:B------:R-:W-:-:S04]  /*cc50*/  IADD3 R152, R153, R189, -R23 ;  /* 0x000000bd99987210 */ /* 0x000fc80007ffe817 */
[----:B------:R-:W-:-:S07]  /*cc60*/  IADD3 R153, R152, UR40, RZ ;  /* 0x0000002898997c10 */ /* 0x000fce000fffe0ff */
[----:B------:R-:W-:Y:S05]  /*cc70*/  @P1 BRA `(.L_x_2625) ;  /* 0x0000000000541947 */ /* 0x000fea0003800000 */
[C---:B------:R-:W-:Y:S01]  /*cc80*/  ISETP.GT.AND P1, PT, R152.reuse, RZ, PT ;  /* 0x000000ff9800720c */ /* 0x040fe20003f24270 */
[----:B------:R-:W-:Y:S01]  /*cc90*/  BSSY B0, `(.L_x_2626) ;  /* 0x0000010000007945 */ /* 0x000fe20003800000 */
[----:B------:R-:W-:-:S11]  /*cca0*/  VIADD R154, R152, 0xffffffff ;  /* 0xffffffff989a7836 */ /* 0x000fd60000000000 */
[----:B------:R-:W-:Y:S05]  /*ccb0*/  @P1 BRA `(.L_x_2627) ;  /* 0x0000000000201947 */ /* 0x000fea0003800000 */
[----:B------:R-:W-:Y:S01]  /*ccc0*/  UISETP.NE.AND UP0, UPT, UR41, 0x1, UPT ;  /* 0x000000012900788c */ /* 0x000fe2000bf05270 */
[----:B------:R-:W-:-:S05]  /*ccd0*/  IMAD.MOV R152, RZ, RZ, -R152 ;  /* 0x000000ffff987224 */ /* 0x000fca00078e0a98 */
[----:B------:R-:W-:-:S05]  /*cce0*/  PLOP3.LUT P1, PT, PT, PT, UP0, 0x80, 0x0 ;  /* 0x000000000000781c */ /* 0x000fca0003f2f008 */
[----:B------:R-:W-:-:S08]  /*ccf0*/  @UP0 ULDC.64 UR4, c[0x0][0x9e8] ;  /* 0x00027a0000040ab9 */ /* 0x000fd00000000a00 */
[----:B------:R-:W-:-:S05]  /*cd00*/  @P1 IMAD.HI.U32 R154, R152, UR4, RZ ;  /* 0x00000004989a1c27 */ /* 0x000fca000f8e00ff */
[----:B------:R-:W-:-:S04]  /*cd10*/  @P1 SHF.R.U32.HI R152, RZ, UR5, R154 ;  /* 0x00000005ff981c19 */ /* 0x000fc8000801169a */
[----:B------:R-:W-:Y:S01]  /*cd20*/  LOP3.LUT R154, RZ, R152, RZ, 0x33, !PT ;  /* 0x00000098ff9a7212 */ /* 0x000fe200078e33ff */
[----:B------:R-:W-:Y:S06]  /*cd30*/  BRA `(.L_x_2628) ;  /* 0x0000000000147947 */ /* 0x000fec0003800000 */
.L_x_2627:
[----:B------:R-:W-:-:S06]  /*cd40*/  UISETP.NE.AND UP0, UPT, UR41, 0x1, UPT ;  /* 0x000000012900788c */ /* 0x000fcc000bf05270 */
[----:B------:R-:W-:-:S05]  /*cd50*/  PLOP3.LUT P1, PT, PT, PT, UP0, 0x80, 0x0 ;  /* 0x000000000000781c */ /* 0x000fca0003f2f008 */
[----:B------:R-:W-:-:S08]  /*cd60*/  @UP0 ULDC.64 UR4, c[0x0][0x9e8] ;  /* 0x00027a0000040ab9 */ /* 0x000fd00000000a00 */
[----:B------:R-:W-:-:S05]  /*cd70*/  @P1 IMAD.HI.U32 R152, R154, UR4, RZ ;  /* 0x000000049a981c27 */ /* 0x000fca000f8e00ff */
[----:B------:R-:W-:-:S07]  /*cd80*/  @P1 SHF.R.U32.HI R154, RZ, UR5, R152 ;  /* 0x00000005ff9a1c19 */ /* 0x000fce0008011698 */
.L_x_2628:
[----:B------:R-:W-:Y:S05]  /*cd90*/  BSYNC B0 ;  /* 0x0000000000007941 */ /* 0x000fea0003800000 */
.L_x_2626:
[----:B------:R-:W-:-:S04]  /*cda0*/  IMAD.U32 R152, RZ, RZ, UR41 ;  /* 0x00000029ff987e24 */ /* 0x000fc8000f8e00ff */
[----:B------:R-:W-:-:S05]  /*cdb0*/  IMAD R152, R154, R152, UR41 ;  /* 0x000000299a987e24 */ /* 0x000fca000f8e0298 */
[----:B------:R-:W-:-:S07]  /*cdc0*/  VIMNMX R153, R153, R152, PT ;  /* 0x0000009899997248 */ /* 0x000fce0003fe0100 */
.L_x_2625:
[----:B------:R-:W2:Y:S01]  /*cdd0*/  LDL R154, [R1+0xc] ;  /* 0x00000c00019a7983 */ /* 0x000ea20000100800 */
[----:B------:R-:W-:Y:S01]  /*cde0*/  SHF.R.S32.HI R152, RZ, 0x1f, R153 ;  /* 0x0000001fff987819 */ /* 0x000fe20000011499 */
[----:B------:R-:W-:Y:S03]  /*cdf0*/  BSSY B1, `(.L_x_2629) ;  /* 0x0000278000017945 */ /* 0x000fe60003800000 */
[----:B------:R-:W-:-:S04]  /*ce00*/  LEA.HI R152, R152, R153, RZ, 0x6 ;  /* 0x0000009998987211 */ /* 0x000fc800078f30ff */
[----:B------:R-:W-:-:S04]  /*ce10*/  SHF.R.S32.HI R152, RZ, 0x6, R152 ;  /* 0x00000006ff987819 */ /* 0x000fc80000011498 */
[----:B--2---:R-:W-:-:S04]  /*ce20*/  VIMNMX R186, R154, R152, !PT ;  /* 0x000000989aba7248 */ /* 0x004fc80007fe0100 */
[----:B------:R-:W-:-:S13]  /*ce30*/  ISETP.GE.AND P1, PT, R15, R186, PT ;  /* 0x000000ba0f00720c */ /* 0x000fda0003f26270 */
[----:B------:R-:W-:Y:S05]  /*ce40*/  @!P1 BRA `(.L_x_2630) ;  /* 0x0000002400c89947 */ /* 0x000fea0003800000 */
[----:B------:R-:W-:Y:S01]  /*ce50*/  BSSY B0, `(.L_x_2631) ;  /* 0x000026e000007945 */ /* 0x000fe20003800000 */
.L_x_2652:
[----:B------:R-:W-:-:S05]  /*ce60*/  VIADD R187, R18, 0x1 ;  /* 0x0000000112bb7836 */ /* 0x000fca0000000000 */
[----:B------:R-:W-:-:S04]  /*ce70*/  ISETP.NE.AND P1, PT, R187, 0x2, PT ;  /* 0x00000002bb00780c */ /* 0x000fc80003f25270 */
[----:B------:R-:W-:Y:S02]  /*ce80*/  SEL R7, RZ, 0x1, P1 ;  /* 0x00000001ff077807 */ /* 0x000fe40000800000 */
[----:B------:R-:W-:Y:S02]  /*ce90*/  SEL R187, R187, RZ, P1 ;  /* 0x000000ffbbbb7207 */ /* 0x000fe40000800000 */
[----:B------:R-:W-:Y:S01]  /*cea0*/  LOP3.LUT R19, R19, R7, RZ, 0x3c, !PT ;  /* 0x0000000713137212 */ /* 0x000fe200078e3cff */
[----:B0-----:R-:W-:Y:S06]  /*ceb0*/  @!P0 BRA `(.L_x_2632) ;  /* 0x0000000000048947 */ /* 0x001fec0003800000 */
[----:B------:R-:W-:Y:S01]  /*cec0*/  BPT.TRAP 0x1 ;  /* 0x000000040000795c */ /* 0x000fe20000300000 */
.L_x_2632:
[----:B------:R-:W-:Y:S01]  /*ced0*/  IMAD R209, R187, 0x8, R2 ;  /* 0x00000008bbd17824 */ /* 0x000fe200078e0202 */
[----:B------:R-:W-:-:S04]  /*cee0*/  SHF.L.U32 R210, R19, 0x1f, RZ ;  /* 0x0000001f13d27819 */ /* 0x000fc800000006ff */
[----:B------:R0:W1:Y:S01]  /*cef0*/  SYNCS.PHASECHK.TRANS64.TRYWAIT P1, [R209+URZ+0x28c30], R210 ;  /* 0x028c30d2d10075a7 */ /* 0x000062000802017f */
[----:B------:R-:W-:Y:S05]  /*cf00*/  @!P0 BRA `(.L_x_2633) ;  /* 0x0000000000048947 */ /* 0x000fea0003800000 */
[----:B------:R-:W-:Y:S01]  /*cf10*/  BPT.TRAP 0x1 ;  /* 0x000000040000795c */ /* 0x000fe20000300000 */
.L_x_2633:
[----:B------:R-:W-:Y:S01]  /*cf20*/  BSSY B2, `(.L_x_2634) ;  /* 0x0000006000027945 */ /* 0x000fe20003800000 */
[----:B------:R-:W-:Y:S02]  /*cf30*/  IMAD R156, R187, 0x200, R21 ;  /* 0x00000200bb9c7824 */ /* 0x000fe400078e0215 */
[----:B------:R-:W-:Y:S01]  /*cf40*/  IMAD.MOV.U32 R157, RZ, RZ, 0x40000040 ;  /* 0x40000040ff9d7424 */ /* 0x000fe200078e00ff */
[----:B-1----:R-:W-:Y:S06]  /*cf50*/  @P1 BRA `(.L_x_2635) ;  /* 0x0000000000081947 */ /* 0x002fec0003800000 */
[----:B------:R-:W1:Y:S02]  /*cf60*/  SYNCS.PHASECHK.TRANS64.TRYWAIT P1, [R209+URZ+0x28c30], R210 ;  /* 0x028c30d2d10075a7 */ /* 0x000e64000802017f */
[----:B-1----:R-:W-:Y:S05]  /*cf70*/  @!P1 BRA `(.L_x_2636) ;  /* 0x0000013000649947 */ /* 0x002fea0003800000 */
.L_x_2635:
[----:B------:R-:W-:Y:S05]  /*cf80*/  BSYNC B2 ;  /* 0x0000000000027941 */ /* 0x000fea0003800000 */
.L_x_2634:
[C---:B------:R-:W-:Y:S01]  /*cf90*/  R2UR UR6, R156.reuse ;  /* 0x000000009c0672ca */ /* 0x040fe200000e0000 */
[C---:B------:R-:W-:Y:S01]  /*cfa0*/  VIADD R154, R156.reuse, 0x2 ;  /* 0x000000029c9a7836 */ /* 0x040fe20000000000 */
[----:B------:R-:W-:Y:S01]  /*cfb0*/  R2UR UR7, R157 ;  /* 0x000000009d0772ca */ /* 0x000fe200000e0000 */
[----:B------:R-:W-:Y:S01]  /*cfc0*/  VIADD R152, R156, 0x4 ;  /* 0x000000049c987836 */ /* 0x000fe20000000000 */
[----:B------:R-:W-:Y:S01]  /*cfd0*/  R2UR UR4, R4 ;  /* 0x00000000040472ca */ /* 0x000fe200000e0000 */
        /* <DEDUP_REMOVED lines=11> */
[----:B------:R-:W-:Y:S01]  /*d090*/  WARPGROUP.ARRIVE ;  /* 0x00000000000079c5 */ /* 0x000fe20000000000 */
[----:B------:R-:W-:Y:S02]  /*d0a0*/  R2UR UR8, R12 ;  /* 0x000000000c0872ca */ /* 0x000fe400000e0000 */
[----:B------:R-:W-:Y:S02]  /*d0b0*/  R2UR UR9, R13 ;  /* 0x000000000d0972ca */ /* 0x000fe400000e0000 */
[----:B------:R-:W-:Y:S01]  /*d0c0*/  R2UR UR12, R10 ;  /* 0x000000000a0c72ca */ /* 0x000fe200000e0000 */
[----:B------:R-:W-:Y:S01]  /*d0d0*/  HGMMA.64x64x16.F32 R152, gdesc[UR4], RZ, !UPT, gsb0 ;  /* 0x00e00000049879f0 */ /* 0x000fe2000c0008ff */
[----:B------:R-:W-:-:S02]  /*d0e0*/  R2UR UR13, R11 ;  /* 0x000000000b0d72ca */ /* 0x000fc400000e0000 */
        /* <DEDUP_REMOVED lines=14> */
.L_x_2637:
[----:B------:R-:W2:Y:S01]  /*d1d0*/  LDL R184, [R1] ;  /* 0x0000000001b87983 */ /* 0x000ea20000100800 */
[----:B------:R-:W3:Y:S02]  /*d1e0*/  LDC R7, c[0x0][0x448] ;  /* 0x00011200ff077b82 */ /* 0x000ee40000000800 */
[----:B---3--:R-:W-:-:S13]  /*d1f0*/  ISETP.NE.AND P1, PT, R7, 0x1, PT ;  /* 0x000000010700780c */ /* 0x008fda0003f25270 */
[----:B------:R-:W3:Y:S08]  /*d200*/  @P1 LDC R20, c[0x0][0x44c] ;  /* 0x00011300ff141b82 */ /* 0x000ef00000000800 */
[----:B------:R-:W4:Y:S01]  /*d210*/  @P1 LDC R7, c[0x0][0x450] ;  /* 0x00011400ff071b82 */ /* 0x000f220000000800 */
[----:B------:R-:W-:Y:S01]  /*d220*/  UISETP.NE.AND UP0, UPT, UR47, URZ, UPT ;  /* 0x0000003f2f00728c */ /* 0x000fe2000bf05270 */
[----:B--2---:R-:W-:-:S04]  /*d230*/  IMAD.IADD R224, R184, 0x1, R199 ;  /* 0x00000001b8e07824 */ /* 0x004fc800078e02c7 */
[----:B---3--:R-:W-:-:S05]  /*d240*/  @P1 IMAD.HI.U32 R20, R224, R20, RZ ;  /* 0x00000014e0141227 */ /* 0x008fca00078e00ff */
[----:B----4-:R-:W-:Y:S02]  /*d250*/  @P1 SHF.R.U32.HI R224, RZ, R7, R20 ;  /* 0x00000007ffe01219 */ /* 0x010fe40000011614 */
[----:B------:R-:W-:-:S03]  /*d260*/  IADD3 R7, R209, 0x28c40, RZ ;  /* 0x00028c40d1077810 */ /* 0x000fc60007ffe0ff */
[----:B------:R-:W2:Y:S01]  /*d270*/  SHFL.IDX PT, R225, R224, RZ, 0x1c1f ;  /* 0x001c1fffe0e17589 */ /* 0x000ea200000e0000 */
[----:B------:R-:W-:-:S04]  /*d280*/  PRMT R7, R191, 0x654, R7 ;  /* 0x00000654bf077816 */ /* 0x000fc80000000007 */
[----:B------:R3:W-:Y:S01]  /*d290*/  SYNCS.ARRIVE.TRANS64.RED.A1T0 RZ, [R7+URZ], RZ ;  /* 0x000000ff07ff79a7 */ /* 0x0007e2000810043f */
[----:B------:R-:W-:Y:S01]  /*d2a0*/  IMAD.U32 R20, RZ, RZ, UR45 ;  /* 0x0000002dff147e24 */ /* 0x000fe2000f8e00ff */
[----:B------:R-:W-:Y:S01]  /*d2b0*/  PLOP3.LUT P1, PT, PT, PT, UP0, 0x40, 0x0 ;  /* 0x000000000000781c */ /* 0x000fe20003f2e808 */
[----:B---3--:R-:W-:-:S03]  /*d2c0*/  IMAD.SHL.U32 R7, R15, 0x40, RZ ;  /* 0x000000400f077824 */ /* 0x008fc600078e00ff */
[----:B------:R-:W-:Y:S02]  /*d2d0*/  LOP3.LUT R223, RZ, R20, RZ, 0x33, !PT ;  /* 0x00000014ffdf7212 */ /* 0x000fe400078e33ff */
[----:B------:R-:W-:-:S04]  /*d2e0*/  IADD3 R222, -R188, 0x1, -R7 ;  /* 0x00000001bcde7810 */ /* 0x000fc80007ffe907 */
[----:B------:R-:W-:-:S05]  /*d2f0*/  IADD3 R222, -R23, R222, R189 ;  /* 0x000000de17de7210 */ /* 0x000fca0007ffe1bd */
[----:B------:R-:W-:Y:S02]  /*d300*/  IMAD.IADD R223, R223, 0x1, R222 ;  /* 0x00000001dfdf7824 */ /* 0x000fe400078e02de */
[----:B------:R-:W-:Y:S02]  /*d310*/  VIADD R222, R222, UR46 ;  /* 0x0000002edede7c36 */ /* 0x000fe40008000000 */
[C---:B--2---:R-:W-:Y:S02]  /*d320*/  IMAD.IADD R220, R225.reuse, 0x1, R223 ;  /* 0x00000001e1dc7824 */ /* 0x044fe400078e02df */
[----:B------:R-:W-:Y:S01]  /*d330*/  IMAD.IADD R221, R225, 0x1, R222 ;  /* 0x00000001e1dd7824 */ /* 0x000fe200078e02de */
[----:B------:R-:W-:Y:S06]  /*d340*/  @P1 BRA `(.L_x_2638) ;  /* 0x0000000000581947 */ /* 0x000fec0003800000 */
[----:B------:R-:W-:Y:S01]  /*d350*/  IADD3 R225, -R23, R189, R225 ;  /* 0x000000bd17e17210 */ /* 0x000fe20007ffe1e1 */
[----:B------:R-:W-:Y:S03]  /*d360*/  BSSY B2, `(.L_x_2639) ;  /* 0x0000010000027945 */ /* 0x000fe60003800000 */
[----:B------:R-:W-:-:S13]  /*d370*/  ISETP.GT.AND P1, PT, R225, -0x1, PT ;  /* 0xffffffffe100780c */ /* 0x000fda0003f24270 */
[----:B------:R-:W-:Y:S05]  /*d380*/  @P1 BRA `(.L_x_2640) ;  /* 0x0000000000201947 */ /* 0x000fea0003800000 */
[----:B------:R-:W-:Y:S01]  /*d390*/  IMAD.U32 R227, RZ, RZ, UR44 ;  /* 0x0000002cffe37e24 */ /* 0x000fe2000f8e00ff */
[----:B------:R-:W-:-:S04]  /*d3a0*/  LOP3.LUT R225, RZ, R225, RZ, 0x33, !PT ;  /* 0x000000e1ffe17212 */ /* 0x000fc800078e33ff */
[----:B------:R-:W-:-:S13]  /*d3b0*/  ISETP.NE.AND P1, PT, R227, 0x1, PT ;  /* 0x00000001e300780c */ /* 0x000fda0003f25270 */
[----:B------:R-:W2:Y:S02]  /*d3c0*/  @P1 LDC.64 R184, c[0x0][0x9e8] ;  /* 0x00027a00ffb81b82 */ /* 0x000ea40000000a00 */
[----:B--2---:R-:W-:-:S05]  /*d3d0*/  @P1 IMAD.HI.U32 R184, R225, R184, RZ ;  /* 0x000000b8e1b81227 */ /* 0x004fca00078e00ff */
[----:B------:R-:W-:-:S04]  /*d3e0*/  @P1 SHF.R.U32.HI R225, RZ, R185, R184 ;  /* 0x000000b9ffe11219 */ /* 0x000fc800000116b8 */
[----:B------:R-:W-:Y:S01]  /*d3f0*/  LOP3.LUT R225, RZ, R225, RZ, 0x33, !PT ;  /* 0x000000e1ffe17212 */ /* 0x000fe200078e33ff */
[----:B------:R-:W-:Y:S06]  /*d400*/  BRA `(.L_x_2641) ;  /* 0x0000000000147947 */ /* 0x000fec0003800000 */
.L_x_2640:
[----:B------:R-:W-:-:S05]  /*d410*/  IMAD.U32 R227, RZ, RZ, UR44 ;  /* 0x0000002cffe37e24 */ /* 0x000fca000f8e00ff */
[----:B------:R-:W-:-:S13]  /*d420*/  ISETP.NE.AND P1, PT, R227, 0x1, PT ;  /* 0x00000001e300780c */ /* 0x000fda0003f25270 */
[----:B------:R-:W2:Y:S02]  /*d430*/  @P1 LDC.64 R184, c[0x0][0x9e8] ;  /* 0x00027a00ffb81b82 */ /* 0x000ea40000000a00 */
[----:B--2---:R-:W-:-:S05]  /*d440*/  @P1 IMAD.HI.U32 R184, R225, R184, RZ ;  /* 0x000000b8e1b81227 */ /* 0x004fca00078e00ff */
[----:B------:R-:W-:-:S07]  /*d450*/  @P1 SHF.R.U32.HI R225, RZ, R185, R184 ;  /* 0x000000b9ffe11219 */ /* 0x000fce00000116b8 */
.L_x_2641:
[----:B------:R-:W-:Y:S05]  /*d460*/  BSYNC B2 ;  /* 0x0000000000027941 */ /* 0x000fea0003800000 */
.L_x_2639:
[----:B------:R-:W-:-:S04]  /*d470*/  IMAD R225, R225, R227, -R7 ;  /* 0x000000e3e1e17224 */ /* 0x000fc800078e0a07 */
[----:B------:R-:W-:-:S05]  /*d480*/  IMAD.IADD R225, R225, 0x1, -R188 ;  /* 0x00000001e1e17824 */ /* 0x000fca00078e0abc */
[----:B------:R-:W-:Y:S02]  /*d490*/  VIMNMX R220, R220, R225, !PT ;  /* 0x000000e1dcdc7248 */ /* 0x000fe40007fe0100 */
[----:B------:R-:W-:-:S07]  /*d4a0*/  VIADDMNMX R221, R225, R227, R221, PT ;  /* 0x000000e3e1dd7246 */ /* 0x000fce00038001dd */
.L_x_2638:
[----:B------:R-:W-:Y:S01]  /*d4b0*/  ISETP.GT.AND P1, PT, R15, -0x1, PT ;  /* 0xffffffff0f00780c */ /* 0x000fe20003f24270 */
[----:B------:R-:W2:Y:S01]  /*d4c0*/  SHFL.IDX PT, R224, R224, 0x1, 0x1c1f ;  /* 0x003c1f00e0e07f89 */ /* 0x000ea200000e0000 */
[----:B------:R-:W-:Y:S02]  /*d4d0*/  UISETP.NE.AND UP0, UPT, UR47, URZ, UPT ;  /* 0x0000003f2f00728c */ /* 0x000fe4000bf05270 */
[C---:B------:R-:W-:Y:S02]  /*d4e0*/  ISETP.GT.AND P4, PT, R220.reuse, RZ, P1 ;  /* 0x000000ffdc00720c */ /* 0x040fe40000f84270 */
[C---:B------:R-:W-:Y:S02]  /*d4f0*/  ISETP.GT.AND P3, PT, R220.reuse, 0x1, P1 ;  /* 0x00000001dc00780c */ /* 0x040fe40000f64270 */
[----:B------:R-:W-:Y:S02]  /*d500*/  ISETP.LT.OR P4, PT, R221, 0x1, P4 ;  /* 0x00000001dd00780c */ /* 0x000fe40002781670 */
[----:B------:R-:W-:-:S02]  /*d510*/  ISETP.GT.AND P5, PT, R220, 0x8, P1 ;  /* 0x00000008dc00780c */ /* 0x000fc40000fa4270 */
[----:B------:R-:W-:Y:S02]  /*d520*/  FSEL R184, R152, -INF , !P4 ;  /* 0xff80000098b87808 */ /* 0x000fe40006000000 */
[C---:B------:R-:W-:Y:S02]  /*d530*/  ISETP.GT.AND P4, PT, R220.reuse, 0x10, P1 ;  /* 0x00000010dc00780c */ /* 0x040fe40000f84270 */
[----:B------:R-:W-:Y:S02]  /*d540*/  ISETP.GT.AND P2, PT, R220, 0x9, P1 ;  /* 0x00000009dc00780c */ /* 0x000fe40000f44270 */
[C---:B------:R-:W-:Y:S02]  /*d550*/  ISETP.LT.OR P4, PT, R221.reuse, 0x11, P4 ;  /* 0x00000011dd00780c */ /* 0x040fe40002781670 */
[----:B------:R-:W-:Y:S02]  /*d560*/  ISETP.LT.OR P3, PT, R221, 0x2, P3 ;  /* 0x00000002dd00780c */ /* 0x000fe40001f61670 */
[----:B------:R-:W-:-:S02]  /*d570*/  FSEL R160, R160, -INF , !P4 ;  /* 0xff800000a0a07808 */ /* 0x000fc40006000000 */
[----:B------:R-:W-:Y:S01]  /*d580*/  ISETP.GT.AND P4, PT, R220, 0x20, P1 ;  /* 0x00000020dc00780c */ /* 0x000fe20000f84270 */
[--C-:B--2---:R-:W-:Y:S01]  /*d590*/  IMAD.IADD R222, R222, 0x1, R224.reuse ;  /* 0x00000001dede7824 */ /* 0x104fe200078e02e0 */
[----:B------:R-:W-:Y:S01]  /*d5a0*/  ISETP.LT.OR P5, PT, R221, 0x9, P5 ;  /* 0x00000009dd00780c */ /* 0x000fe20002fa1670 */
[----:B------:R-:W-:Y:S01]  /*d5b0*/  IMAD.IADD R223, R223, 0x1, R224 ;  /* 0x00000001dfdf7824 */ /* 0x000fe200078e02e0 */
[C---:B------:R-:W-:Y:S02]  /*d5c0*/  ISETP.LT.OR P2, PT, R221.reuse, 0xa, P2 ;  /* 0x0000000add00780c */ /* 0x040fe40001741670 */
[----:B------:R-:W-:Y:S02]  /*d5d0*/  ISETP.LT.OR P4, PT, R221, 0x21, P4 ;  /* 0x00000021dd00780c */ /* 0x000fe40002781670 */
[----:B------:R-:W-:Y:S02]  /*d5e0*/  FSEL R185, R153, -INF , !P3 ;  /* 0xff80000099b97808 */ /* 0x000fe40005800000 */
[----:B------:R-:W-:-:S02]  /*d5f0*/  FSEL R156, R156, -INF , !P5 ;  /* 0xff8000009c9c7808 */ /* 0x000fc40006800000 */
[----:B------:R-:W-:Y:S02]  /*d600*/  FSEL R157, R157, -INF , !P2 ;  /* 0xff8000009d9d7808 */ /* 0x000fe40005000000 */
[C---:B------:R-:W-:Y:S02]  /*d610*/  ISETP.GT.AND P3, PT, R220.reuse, 0x11, P1 ;  /* 0x00000011dc00780c */ /* 0x040fe40000f64270 */
[C---:B------:R-:W-:Y:S02]  /*d620*/  ISETP.GT.AND P5, PT, R220.reuse, 0x18, P1 ;  /* 0x00000018dc00780c */ /* 0x040fe40000fa4270 */
[----:B------:R-:W-:Y:S02]  /*d630*/  ISETP.GT.AND P2, PT, R220, 0x19, P1 ;  /* 0x00000019dc00780c */ /* 0x000fe40000f44270 */
[----:B------:R-:W-:Y:S02]  /*d640*/  FSEL R168, R168, -INF , !P4 ;  /* 0xff800000a8a87808 */ /* 0x000fe40006000000 */
[----:B------:R-:W-:-:S02]  /*d650*/  ISETP.GT.AND P4, PT, R220, 0x30, P1 ;  /* 0x00000030dc00780c */ /* 0x000fc40000f84270 */
[C---:B------:R-:W-:Y:S02]  /*d660*/  ISETP.LT.OR P3, PT, R221.reuse, 0x12, P3 ;  /* 0x00000012dd00780c */ /* 0x040fe40001f61670 */
[C---:B------:R-:W-:Y:S02]  /*d670*/  ISETP.LT.OR P5, PT, R221.reuse, 0x19, P5 ;  /* 0x00000019dd00780c */ /* 0x040fe40002fa1670 */
        /* <DEDUP_REMOVED lines=9> */
[----:B------:R-:W-:-:S02]  /*d710*/  PLOP3.LUT P4, PT, PT, PT, UP0, 0x40, 0x0 ;  /* 0x000000000000781c */ /* 0x000fc40003f8e808 */
[C---:B------:R-:W-:Y:S02]  /*d720*/  ISETP.LT.OR P3, PT, R221.reuse, 0x22, P3 ;  /* 0x00000022dd00780c */ /* 0x040fe40001f61670 */
[C---:B------:R-:W-:Y:S02]  /*d730*/  ISETP.LT.OR P5, PT, R221.reuse, 0x29, P5 ;  /* 0x00000029dd00780c */ /* 0x040fe40002fa1670 */
[----:B------:R-:W-:Y:S02]  /*d740*/  ISETP.LT.OR P2, PT, R221, 0x2a, P2 ;  /* 0x0000002add00780c */ /* 0x000fe40001741670 */
[----:B------:R-:W-:Y:S02]  /*d750*/  FSEL R169, R169, -INF , !P3 ;  /* 0xff800000a9a97808 */ /* 0x000fe40005800000 */
[----:B------:R-:W-:Y:S02]  /*d760*/  FSEL R225, R172, -INF , !P5 ;  /* 0xff800000ace17808 */ /* 0x000fe40006800000 */
[----:B------:R-:W-:-:S02]  /*d770*/  FSEL R173, R173, -INF , !P2 ;  /* 0xff800000adad7808 */ /* 0x000fc40005000000 */
[C---:B------:R-:W-:Y:S02]  /*d780*/  ISETP.GT.AND P3, PT, R220.reuse, 0x31, P1 ;  /* 0x00000031dc00780c */ /* 0x040fe40000f64270 */
[C---:B------:R-:W-:Y:S02]  /*d790*/  ISETP.GT.AND P5, PT, R220.reuse, 0x38, P1 ;  /* 0x00000038dc00780c */ /* 0x040fe40000fa4270 */
[----:B------:R-:W-:Y:S02]  /*d7a0*/  ISETP.GT.AND P2, PT, R220, 0x39, P1 ;  /* 0x00000039dc00780c */ /* 0x000fe40000f44270 */
[C---:B------:R-:W-:Y:S02]  /*d7b0*/  ISETP.LT.OR P3, PT, R221.reuse, 0x32, P3 ;  /* 0x00000032dd00780c */ /* 0x040fe40001f61670 */
[C---:B------:R-:W-:Y:S02]  /*d7c0*/  ISETP.LT.OR P5, PT, R221.reuse, 0x39, P5 ;  /* 0x00000039dd00780c */ /* 0x040fe40002fa1670 */
[----:B------:R-:W-:-:S02]  /*d7d0*/  ISETP.LT.OR P2, PT, R221, 0x3a, P2 ;  /* 0x0000003add00780c */ /* 0x000fc40001741670 */
[----:B------:R-:W-:Y:S02]  /*d7e0*/  FSEL R177, R177, -INF , !P3 ;  /* 0xff800000b1b17808 */ /* 0x000fe40005800000 */
[----:B------:R-:W-:Y:S02]  /*d7f0*/  FSEL R180, R180, -INF , !P5 ;  /* 0xff800000b4b47808 */ /* 0x000fe40006800000 */
[----:B------:R-:W-:Y:S01]  /*d800*/  FSEL R181, R181, -INF , !P2 ;  /* 0xff800000b5b57808 */ /* 0x000fe20005000000 */
        /* <DEDUP_REMOVED lines=13> */
.L_x_2644:
[----:B------:R-:W-:-:S05]  /*d8e0*/  IMAD.U32 R172, RZ, RZ, UR44 ;  /* 0x0000002cffac7e24 */ /* 0x000fca000f8e00ff */
[----:B------:R-:W-:-:S13]  /*d8f0*/  ISETP.NE.AND P2, PT, R172, 0x1, PT ;  /* 0x00000001ac00780c */ /* 0x000fda0003f45270 */
[----:B------:R-:W2:Y:S02]  /*d900*/  @P2 LDC.64 R152, c[0x0][0x9e8] ;  /* 0x00027a00ff982b82 */ /* 0x000ea40000000a00 */
[----:B--2---:R-:W-:-:S05]  /*d910*/  @P2 IMAD.HI.U32 R152, R224, R152, RZ ;  /* 0x00000098e0982227 */ /* 0x004fca00078e00ff */
[----:B------:R-:W-:-:S07]  /*d920*/  @P2 SHF.R.U32.HI R224, RZ, R153, R152 ;  /* 0x00000099ffe02219 */ /* 0x000fce0000011698 */
.L_x_2645:
[----:B------:R-:W-:Y:S05]  /*d930*/  BSYNC B2 ;  /* 0x0000000000027941 */ /* 0x000fea0003800000 */
.L_x_2643:
[----:B------:R-:W-:-:S04]  /*d940*/  IMAD R7, R224, R172, -R7 ;  /* 0x000000ace0077224 */ /* 0x000fc800078e0a07 */
[----:B------:R-:W-:-:S05]  /*d950*/  IMAD.IADD R7, R7, 0x1, -R188 ;  /* 0x0000000107077824 */ /* 0x000fca00078e0abc */
[----:B------:R-:W-:Y:S02]  /*d960*/  VIMNMX R223, R223, R7, !PT ;  /* 0x00000007dfdf7248 */ /* 0x000fe40007fe0100 */
[----:B------:R-:W-:-:S07]  /*d970*/  VIADDMNMX R222, R7, R172, R222, PT ;  /* 0x000000ac07de7246 */ /* 0x000fce00038001de */
.L_x_2642:
[----:B------:R-:W-:Y:S02]  /*d980*/  FMNMX.FTZ R7, R184, R6, !PT ;  /* 0x00000006b8077209 */ /* 0x000fe40007810000 */
[----:B------:R-:W-:Y:S02]  /*d990*/  LOP3.LUT R22, R22, 0xffffdfff, RZ, 0xc0, !PT ;  /* 0xffffdfff16167812 */ /* 0x000fe400078ec0ff */
[----:B------:R-:W-:Y:S02]  /*d9a0*/  FMNMX.FTZ R7, R185, R7, !PT ;  /* 0x00000007b9077209 */ /* 0x000fe40007810000 */
[----:B------:R-:W-:Y:S02]  /*d9b0*/  @P0 LOP3.LUT R22, R22, 0x2000, RZ, 0xfc, !PT ;  /* 0x0000200016160812 */ /* 0x000fe400078efcff */
[----:B------:R-:W-:Y:S02]  /*d9c0*/  FMNMX.FTZ R7, R156, R7, !PT ;  /* 0x000000079c077209 */ /* 0x000fe40007810000 */
[----:B------:R-:W-:-:S02]  /*d9d0*/  ISETP.GT.AND P0, PT, R223, 0x20, P1 ;  /* 0x00000020df00780c */ /* 0x000fc40000f04270 */
[----:B------:R-:W-:Y:S02]  /*d9e0*/  FMNMX.FTZ R7, R157, R7, !PT ;  /* 0x000000079d077209 */ /* 0x000fe40007810000 */
[----:B------:R-:W-:Y:S02]  /*d9f0*/  LOP3.LUT R22, R22, 0xfffeffff, RZ, 0xc0, !PT ;  /* 0xfffeffff16167812 */ /* 0x000fe400078ec0ff */
[----:B------:R-:W-:Y:S02]  /*da00*/  FMNMX.FTZ R7, R160, R7, !PT ;  /* 0x00000007a0077209 */ /* 0x000fe40007810000 */
[----:B------:R-:W-:Y:S02]  /*da10*/  ISETP.GT.AND P2, PT, R223, 0x1, P1 ;  /* 0x00000001df00780c */ /* 0x000fe40000f44270 */
[----:B------:R-:W-:Y:S02]  /*da20*/  FMNMX.FTZ R7, R161, R7, !PT ;  /* 0x00000007a1077209 */ /* 0x000fe40007810000 */
[----:B------:R-:W-:-:S02]  /*da30*/  ISETP.GT.AND P3, PT, R223, 0x8, P1 ;  /* 0x00000008df00780c */ /* 0x000fc40000f64270 */
[----:B------:R-:W-:Y:S02]  /*da40*/  FMNMX.FTZ R7, R164, R7, !PT ;  /* 0x00000007a4077209 */ /* 0x000fe40007810000 */
[----:B------:R-:W-:Y:S02]  /*da50*/  @P0 LOP3.LUT R22, R22, 0x10000, RZ, 0xfc, !PT ;  /* 0x0001000016160812 */ /* 0x000fe400078efcff */
[----:B------:R-:W-:Y:S02]  /*da60*/  FMNMX.FTZ R7, R165, R7, !PT ;  /* 0x00000007a5077209 */ /* 0x000fe40007810000 */
[C---:B------:R-:W-:Y:S02]  /*da70*/  ISETP.GT.AND P0, PT, R223.reuse, 0x38, P1 ;  /* 0x00000038df00780c */ /* 0x040fe40000f04270 */
[----:B------:R-:W-:Y:S02]  /*da80*/  FMNMX.FTZ R7, R168, R7, !PT ;  /* 0x00000007a8077209 */ /* 0x000fe40007810000 */
[----:B------:R-:W-:-:S02]  /*da90*/  ISETP.GT.AND P4, PT, R223, 0x9, P1 ;  /* 0x00000009df00780c */ /* 0x000fc40000f84270 */
[----:B------:R-:W-:Y:S02]  /*daa0*/  FMNMX.FTZ R7, R169, R7, !PT ;  /* 0x00000007a9077209 */ /* 0x000fe40007810000 */
[----:B------:R-:W-:Y:S02]  /*dab0*/  LOP3.LUT R22, R22, 0xfffffffd, RZ, 0xc0, !PT ;  /* 0xfffffffd16167812 */ /* 0x000fe400078ec0ff */
[----:B------:R-:W-:Y:S02]  /*dac0*/  FMNMX.FTZ R7, R225, R7, !PT ;  /* 0x00000007e1077209 */ /* 0x000fe40007810000 */
[C---:B------:R-:W-:Y:S02]  /*dad0*/  ISETP.LT.OR P2, PT, R222.reuse, 0x2, P2 ;  /* 0x00000002de00780c */ /* 0x040fe40001741670 */
[----:B------:R-:W-:Y:S02]  /*dae0*/  FMNMX.FTZ R7, R173, R7, !PT ;  /* 0x00000007ad077209 */ /* 0x000fe40007810000 */
[----:B------:R-:W-:-:S02]  /*daf0*/  ISETP.LT.OR P3, PT, R222, 0x9, P3 ;  /* 0x00000009de00780c */ /* 0x000fc40001f61670 */
[----:B------:R-:W-:Y:S02]  /*db00*/  FMNMX.FTZ R7, R176, R7, !PT ;  /* 0x00000007b0077209 */ /* 0x000fe40007810000 */
[----:B------:R-:W-:Y:S02]  /*db10*/  ISETP.LT.OR P4, PT, R222, 0xa, P4 ;  /* 0x0000000ade00780c */ /* 0x000fe40002781670 */
[----:B------:R-:W-:Y:S02]  /*db20*/  FMNMX.FTZ R7, R177, R7, !PT ;  /* 0x00000007b1077209 */ /* 0x000fe40007810000 */
[----:B------:R-:W-:Y:S02]  /*db30*/  @P0 LOP3.LUT R22, R22, 0x2, RZ, 0xfc, !PT ;  /* 0x0000000216160812 */ /* 0x000fe400078efcff */
[----:B------:R-:W-:Y:S02]  /*db40*/  FMNMX.FTZ R7, R180, R7, !PT ;  /* 0x00000007b4077209 */ /* 0x000fe40007810000 */
[----:B------:R-:W-:-:S02]  /*db50*/  ISETP.GT.AND P0, PT, R223, RZ, P1 ;  /* 0x000000ffdf00720c */ /* 0x000fc40000f04270 */
[----:B------:R-:W-:Y:S02]  /*db60*/  FSEL R155, R155, -INF , !P2 ;  /* 0xff8000009b9b7808 */ /* 0x000fe40005000000 */
[----:B------:R-:W-:Y:S02]  /*db70*/  FSEL R158, R158, -INF , !P3 ;  /* 0xff8000009e9e7808 */ /* 0x000fe40005800000 */
[----:B------:R-:W-:Y:S02]  /*db80*/  FSEL R159, R159, -INF , !P4 ;  /* 0xff8000009f9f7808 */ /* 0x000fe40006000000 */
[C---:B------:R-:W-:Y:S02]  /*db90*/  ISETP.GT.AND P5, PT, R223.reuse, 0x10, P1 ;  /* 0x00000010df00780c */ /* 0x040fe40000fa4270 */
[C---:B------:R-:W-:Y:S02]  /*dba0*/  ISETP.GT.AND P2, PT, R223.reuse, 0x11, P1 ;  /* 0x00000011df00780c */ /* 0x040fe40000f44270 */
[----:B------:R-:W-:-:S02]  /*dbb0*/  ISETP.GT.AND P3, PT, R223, 0x18, P1 ;  /* 0x00000018df00780c */ /* 0x000fc40000f64270 */
[----:B------:R-:W-:Y:S02]  /*dbc0*/  ISETP.GT.AND P4, PT, R223, 0x19, P1 ;  /* 0x00000019df00780c */ /* 0x000fe40000f84270 */
[----:B------:R-:W-:Y:S02]  /*dbd0*/  FMNMX.FTZ R7, R181, R7, !PT ;  /* 0x00000007b5077209 */ /* 0x000fe40007810000 */
[C---:B------:R-:W-:Y:S02]  /*dbe0*/  ISETP.LT.OR P5, PT, R222.reuse, 0x11, P5 ;  /* 0x00000011de00780c */ /* 0x040fe40002fa1670 */
[C---:B------:R-:W-:Y:S01]  /*dbf0*/  ISETP.LT.OR P2, PT, R222.reuse, 0x12, P2 ;  /* 0x00000012de00780c */ /* 0x040fe20001741670 */
[----:B------:R-:W2:Y:S01]  /*dc00*/  SHFL.BFLY PT, R152, R7, 0x2, 0x1f ;  /* 0x0c401f0007987f89 */ /* 0x000ea200000e0000 */
[C---:B------:R-:W-:Y:S02]  /*dc10*/  ISETP.LT.OR P3, PT, R222.reuse, 0x19, P3 ;  /* 0x00000019de00780c */ /* 0x040fe40001f61670 */
[----:B------:R-:W-:-:S02]  /*dc20*/  ISETP.LT.OR P4, PT, R222, 0x1a, P4 ;  /* 0x0000001ade00780c */ /* 0x000fc40002781670 */
[----:B------:R-:W-:Y:S02]  /*dc30*/  LOP3.LUT R22, R22, 0xffffffdf, RZ, 0xc0, !PT ;  /* 0xffffffdf16167812 */ /* 0x000fe400078ec0ff */
[----:B------:R-:W-:Y:S02]  /*dc40*/  FSEL R162, R162, -INF , !P5 ;  /* 0xff800000a2a27808 */ /* 0x000fe40006800000 */
[----:B------:R-:W-:Y:S02]  /*dc50*/  FSEL R163, R163, -INF , !P2 ;  /* 0xff800000a3a37808 */ /* 0x000fe40005000000 */
[----:B------:R-:W-:Y:S02]  /*dc60*/  FSEL R166, R166, -INF , !P3 ;  /* 0xff800000a6a67808 */ /* 0x000fe40005800000 */
[----:B------:R-:W-:Y:S02]  /*dc70*/  FSEL R167, R167, -INF , !P4 ;  /* 0xff800000a7a77808 */ /* 0x000fe40006000000 */
[----:B------:R-:W-:-:S02]  /*dc80*/  ISETP.GT.AND P2, PT, R223, 0x21, P1 ;  /* 0x00000021df00780c */ /* 0x000fc40000f44270 */
[C---:B------:R-:W-:Y:S02]  /*dc90*/  ISETP.GT.AND P3, PT, R223.reuse, 0x28, P1 ;  /* 0x00000028df00780c */ /* 0x040fe40000f64270 */
[C---:B------:R-:W-:Y:S02]  /*dca0*/  ISETP.GT.AND P4, PT, R223.reuse, 0x29, P1 ;  /* 0x00000029df00780c */ /* 0x040fe40000f84270 */
[C---:B------:R-:W-:Y:S02]  /*dcb0*/  ISETP.GT.AND P5, PT, R223.reuse, 0x30, P1 ;  /* 0x00000030df00780c */ /* 0x040fe40000fa4270 */
[C---:B------:R-:W-:Y:S02]  /*dcc0*/  ISETP.GT.AND P6, PT, R223.reuse, 0x31, P1 ;  /* 0x00000031df00780c */ /* 0x040fe40000fc4270 */
[----:B------:R-:W-:Y:S02]  /*dcd0*/  ISETP.GT.AND P1, PT, R223, 0x39, P1 ;  /* 0x00000039df00780c */ /* 0x000fe40000f24270 */
[----:B------:R-:W-:-:S02]  /*dce0*/  @P0 LOP3.LUT R22, R22, 0x20, RZ, 0xfc, !PT ;  /* 0x0000002016160812 */ /* 0x000fc400078efcff */
[----:B--2---:R-:W-:Y:S02]  /*dcf0*/  FMNMX.FTZ R152, R7, R152, !PT ;  /* 0x0000009807987209 */ /* 0x004fe40007810000 */
[C---:B------:R-:W-:Y:S02]  /*dd00*/  LOP3.LUT P0, RZ, R22.reuse, 0x10000, RZ, 0xc0, !PT ;  /* 0x0001000016ff7812 */ /* 0x040fe4000780c0ff */
[----:B------:R-:W-:Y:S01]  /*dd10*/  LOP3.LUT R22, R22, 0xfffffff7, RZ, 0xc0, !PT ;  /* 0xfffffff716167812 */ /* 0x000fe200078ec0ff */
[----:B------:R-:W2:Y:S01]  /*dd20*/  SHFL.BFLY PT, R172, R152, 0x1, 0x1f ;  /* 0x0c201f0098ac7f89 */ /* 0x000ea200000e0000 */
[C---:B------:R-:W-:Y:S02]  /*dd30*/  ISETP.LT.OR P0, PT, R222.reuse, 0x21, P0 ;  /* 0x00000021de00780c */ /* 0x040fe40000701670 */
[----:B------:R-:W-:Y:S02]  /*dd40*/  ISETP.LT.OR P5, PT, R222, 0x31, P5 ;  /* 0x00000031de00780c */ /* 0x000fe40002fa1670 */
[----:B------:R-:W-:-:S02]  /*dd50*/  @P1 LOP3.LUT R22, R22, 0x8, RZ, 0xfc, !PT ;  /* 0x0000000816161812 */ /* 0x000fc400078efcff */
[----:B------:R-:W-:Y:S02]  /*dd60*/  ISETP.LT.OR P6, PT, R222, 0x32, P6 ;  /* 0x00000032de00780c */ /* 0x000fe400037c1670 */
[C---:B------:R-:W-:Y:S02]  /*dd70*/  LOP3.LUT P1, RZ, R22.reuse, 0x2, RZ, 0xc0, !PT ;  /* 0x0000000216ff7812 */ /* 0x040fe4000782c0ff */
[----:B------:R-:W-:Y:S02]  /*dd80*/  LOP3.LUT R22, R22, 0xffffffbf, RZ, 0xc0, !PT ;  /* 0xffffffbf16167812 */ /* 0x000fe400078ec0ff */
[----:B------:R-:W-:Y:S02]  /*dd90*/  ISETP.LT.OR P1, PT, R222, 0x39, P1 ;  /* 0x00000039de00780c */ /* 0x000fe40000f21670 */
[----:B------:R-:W-:Y:S02]  /*dda0*/  @P0 LOP3.LUT R22, R22, 0x40, RZ, 0xfc, !PT ;  /* 0x0000004016160812 */ /* 0x000fe400078efcff */
[----:B------:R-:W-:-:S02]  /*ddb0*/  ISETP.LT.OR P0, PT, R222, 0x22, P2 ;  /* 0x00000022de00780c */ /* 0x000fc40001701670 */
[C---:B------:R-:W-:Y:S02]  /*ddc0*/  LOP3.LUT P2, RZ, R22.reuse, 0x20, RZ, 0xc0, !PT ;  /* 0x0000002016ff7812 */ /* 0x040fe4000784c0ff */
[----:B------:R-:W-:Y:S02]  /*ddd0*/  LOP3.LUT R22, R22, 0xffffffef, RZ, 0xc0, !PT ;  /* 0xffffffef16167812 */ /* 0x000fe400078ec0ff */
[----:B------:R-:W-:Y:S02]  /*dde0*/  ISETP.LT.OR P2, PT, R222, 0x1, P2 ;  /* 0x00000001de00780c */ /* 0x000fe40001741670 */
[----:B--2---:R-:W-:Y:S02]  /*ddf0*/  FMNMX.FTZ R172, R152, R172, !PT ;  /* 0x000000ac98ac7209 */ /* 0x004fe40007810000 */
[----:B------:R-:W-:Y:S02]  /*de00*/  FSEL R154, R154, -INF , !P2 ;  /* 0xff8000009a9a7808 */ /* 0x000fe40005000000 */
[----:B------:R-:W-:-:S02]  /*de10*/  FSEL R179, R179, -INF , !P6 ;  /* 0xff800000b3b37808 */ /* 0x000fc40007000000 */
[----:B------:R-:W-:Y:S02]  /*de20*/  @P0 LOP3.LUT R22, R22, 0x10, RZ, 0xfc, !PT ;  /* 0x0000001016160812 */ /* 0x000fe400078efcff */
[----:B------:R-:W-:Y:S02]  /*de30*/  ISETP.LT.OR P0, PT, R222, 0x29, P3 ;  /* 0x00000029de00780c */ /* 0x000fe40001f01670 */
[C---:B------:R-:W-:Y:S02]  /*de40*/  LOP3.LUT P3, RZ, R22.reuse, 0x8, RZ, 0xc0, !PT ;  /* 0x0000000816ff7812 */ /* 0x040fe4000786c0ff */
[----:B------:R-:W-:Y:S02]  /*de50*/  LOP3.LUT R22, R22, 0xfffffffb, RZ, 0xc0, !PT ;  /* 0xfffffffb16167812 */ /* 0x000fe400078ec0ff */
[----:B------:R-:W-:Y:S02]  /*de60*/  ISETP.LT.OR P3, PT, R222, 0x3a, P3 ;  /* 0x0000003ade00780c */ /* 0x000fe40001f61670 */
[----:B------:R-:W-:-:S02]  /*de70*/  FSEL R182, R182, -INF , !P1 ;  /* 0xff800000b6b67808 */ /* 0x000fc40004800000 */
[----:B------:R-:W-:-:S03]  /*de80*/  FSEL R183, R183, -INF , !P3 ;  /* 0xff800000b7b77808 */ /* 0x000fc60005800000 */
[----:B------:R-:W-:Y:S02]  /*de90*/  @P0 LOP3.LUT R22, R22, 0x4, RZ, 0xfc, !PT ;  /* 0x0000000416160812 */ /* 0x000fe400078efcff */
[----:B------:R-:W-:Y:S02]  /*dea0*/  ISETP.LT.OR P0, PT, R222, 0x2a, P4 ;  /* 0x0000002ade00780c */ /* 0x000fe40002701670 */
[----:B------:R-:W-:Y:S02]  /*deb0*/  FSETP.NEU.FTZ.AND P4, PT, R172, -INF , PT ;  /* 0xff800000ac00780b */ /* 0x000fe40003f9d000 */
[----:B------:R-:W-:Y:S02]  /*dec0*/  LOP3.LUT R22, R22, 0xffffbfff, RZ, 0xc0, !PT ;  /* 0xffffbfff16167812 */ /* 0x000fe400078ec0ff */
[----:B------:R-:W-:-:S05]  /*ded0*/  FSEL R7, R172, RZ, P4 ;  /* 0x000000ffac077208 */ /* 0x000fca0002000000 */
[----:B------:R-:W-:Y:S01]  /*dee0*/  FADD.FTZ R6, -R7, R6 ;  /* 0x0000000607067221 */ /* 0x000fe20000010100 */
[----:B------:R-:W-:Y:S02]  /*def0*/  MOV R7, UR38 ;  /* 0x0000002600077c02 */ /* 0x000fe40008000f00 */
[----:B------:R-:W-:-:S03]  /*df00*/  @P0 LOP3.LUT R22, R22, 0x4000, RZ, 0xfc, !PT ;  /* 0x0000400016160812 */ /* 0x000fc600078efcff */
[-C--:B------:R-:W-:Y:S01]  /*df10*/  FMUL.FTZ R152, R172, R7.reuse ;  /* 0x00000007ac987220 */ /* 0x080fe20000410000 */
[----:B------:R-:W-:Y:S01]  /*df20*/  LOP3.LUT R22, R22, 0xffff7fff, RZ, 0xc0, !PT ;  /* 0xffff7fff16167812 */ /* 0x000fe200078ec0ff */
[----:B------:R-:W-:-:S03]  /*df30*/  FMUL.FTZ R6, R6, R7 ;  /* 0x0000000706067220 */ /* 0x000fc60000410000 */
[----:B------:R-:W-:Y:S02]  /*df40*/  FSEL R152, R152, RZ, P4 ;  /* 0x000000ff98987208 */ /* 0x000fe40002000000 */
[----:B------:R-:W-:-:S03]  /*df50*/  @P5 LOP3.LUT R22, R22, 0x8000, RZ, 0xfc, !PT ;  /* 0x0000800016165812 */ /* 0x000fc600078efcff */
        /* <DEDUP_REMOVED lines=16> */
[----:B------:R-:W-:Y:S01]  /*e060*/  FMNMX.FTZ R152, R154, R14, !PT ;  /* 0x0000000e9a987209 */ /* 0x000fe20007810000 */
[----:B------:R-:W-:Y:S01]  /*e070*/  MUFU.EX2 R185, R185 ;  /* 0x000000b900b97308 */ /* 0x000fe20000000800 */
[----:B------:R-:W-:-:S02]  /*e080*/  LOP3.LUT P5, RZ, R22, 0x40, RZ, 0xc0, !PT ;  /* 0x0000004016ff7812 */ /* 0x000fc400078ac0ff */
[----:B------:R-:W-:Y:S02]  /*e090*/  FMNMX.FTZ R152, R155, R152, !PT ;  /* 0x000000989b987209 */ /* 0x000fe40007810000 */
[----:B------:R-:W-:Y:S02]  /*e0a0*/  LOP3.LUT P0, RZ, R22, 0x10, RZ, 0xc0, !PT ;  /* 0x0000001016ff7812 */ /* 0x000fe4000780c0ff */
[----:B------:R-:W-:Y:S01]  /*e0b0*/  FMNMX.FTZ R152, R158, R152, !PT ;  /* 0x000000989e987209 */ /* 0x000fe20007810000 */
[----:B------:R-:W-:Y:S01]  /*e0c0*/  MUFU.EX2 R156, R156 ;  /* 0x0000009c009c7308 */ /* 0x000fe20000000800 */
[----:B------:R-:W-:Y:S02]  /*e0d0*/  FSEL R170, R170, -INF , !P5 ;  /* 0xff800000aaaa7808 */ /* 0x000fe40006800000 */
[----:B------:R-:W-:Y:S02]  /*e0e0*/  FMNMX.FTZ R152, R159, R152, !PT ;  /* 0x000000989f987209 */ /* 0x000fe40007810000 */
[----:B------:R-:W-:-:S02]  /*e0f0*/  LOP3.LUT P4, RZ, R22, 0x4, RZ, 0xc0, !PT ;  /* 0x0000000416ff7812 */ /* 0x000fc4000788c0ff */
[----:B------:R-:W-:Y:S01]  /*e100*/  FMNMX.FTZ R152, R162, R152, !PT ;  /* 0x00000098a2987209 */ /* 0x000fe20007810000 */
[----:B------:R-:W2:Y:S01]  /*e110*/  MUFU.EX2 R157, R157 ;  /* 0x0000009d009d7308 */ /* 0x000ea20000000800 */
[----:B------:R-:W-:Y:S02]  /*e120*/  FSEL R153, R171, -INF , !P0 ;  /* 0xff800000ab997808 */ /* 0x000fe40004000000 */
[----:B------:R-:W-:Y:S02]  /*e130*/  FMNMX.FTZ R152, R163, R152, !PT ;  /* 0x00000098a3987209 */ /* 0x000fe40007810000 */
[----:B------:R-:W-:Y:S02]  /*e140*/  LOP3.LUT P0, RZ, R22, 0x4000, RZ, 0xc0, !PT ;  /* 0x0000400016ff7812 */ /* 0x000fe4000780c0ff */
[----:B------:R-:W-:Y:S01]  /*e150*/  FMNMX.FTZ R152, R166, R152, !PT ;  /* 0x00000098a6987209 */ /* 0x000fe20007810000 */
[----:B------:R-:W-:Y:S01]  /*e160*/  MUFU.EX2 R160, R160 ;  /* 0x000000a000a07308 */ /* 0x000fe20000000800 */
[----:B------:R-:W-:-:S02]  /*e170*/  FSEL R174, R174, -INF , !P4 ;  /* 0xff800000aeae7808 */ /* 0x000fc40006000000 */
[----:B------:R-:W-:Y:S02]  /*e180*/  FMNMX.FTZ R152, R167, R152, !PT ;  /* 0x00000098a7987209 */ /* 0x000fe40007810000 */
[----:B------:R-:W-:Y:S02]  /*e190*/  LOP3.LUT P5, RZ, R22, 0x8000, RZ, 0xc0, !PT ;  /* 0x0000800016ff7812 */ /* 0x000fe400078ac0ff */
[----:B------:R-:W-:Y:S01]  /*e1a0*/  FMNMX.FTZ R152, R170, R152, !PT ;  /* 0x00000098aa987209 */ /* 0x000fe20007810000 */
[----:B------:R-:W-:Y:S01]  /*e1b0*/  MUFU.EX2 R161, R161 ;  /* 0x000000a100a17308 */ /* 0x000fe20000000800 */
[----:B------:R-:W-:Y:S02]  /*e1c0*/  FSEL R175, R175, -INF , !P0 ;  /* 0xff800000afaf7808 */ /* 0x000fe40004000000 */
[----:B------:R-:W-:Y:S02]  /*e1d0*/  FMNMX.FTZ R152, R153, R152, !PT ;  /* 0x0000009899987209 */ /* 0x000fe40007810000 */
[----:B------:R-:W-:-:S02]  /*e1e0*/  FSEL R178, R178, -INF , !P5 ;  /* 0xff800000b2b27808 */ /* 0x000fc40006800000 */
[----:B------:R-:W-:Y:S01]  /*e1f0*/  FMNMX.FTZ R152, R174, R152, !PT ;  /* 0x00000098ae987209 */ /* 0x000fe20007810000 */
[----:B------:R-:W-:Y:S01]  /*e200*/  MUFU.EX2 R164, R164 ;  /* 0x000000a400a47308 */ /* 0x000fe20000000800 */
[----:B------:R-:W-:Y:S02]  /*e210*/  LOP3.LUT P0, RZ, R22, 0x2000, RZ, 0xc0, !PT ;  /* 0x0000200016ff7812 */ /* 0x000fe4000780c0ff */
[----:B------:R-:W-:-:S04]  /*e220*/  FMNMX.FTZ R152, R175, R152, !PT ;  /* 0x00000098af987209 */ /* 0x000fc80007810000 */
[----:B------:R-:W-:Y:S01]  /*e230*/  FMNMX.FTZ R152, R178, R152, !PT ;  /* 0x00000098b2987209 */ /* 0x000fe20007810000 */
[----:B------:R-:W-:Y:S03]  /*e240*/  MUFU.EX2 R165, R165 ;  /* 0x000000a500a57308 */ /* 0x000fe60000000800 */
[----:B------:R-:W-:-:S04]  /*e250*/  FMNMX.FTZ R152, R179, R152, !PT ;  /* 0x00000098b3987209 */ /* 0x000fc80007810000 */
[----:B------:R-:W-:Y:S01]  /*e260*/  FMNMX.FTZ R152, R182, R152, !PT ;  /* 0x00000098b6987209 */ /* 0x000fe20007810000 */
[----:B------:R-:W-:Y:S03]  /*e270*/  MUFU.EX2 R168, R168 ;  /* 0x000000a800a87308 */ /* 0x000fe60000000800 */
[----:B------:R-:W-:-:S05]  /*e280*/  FMNMX.FTZ R171, R183, R152, !PT ;  /* 0x00000098b7ab7209 */ /* 0x000fca0007810000 */
[----:B------:R-:W3:Y:S01]  /*e290*/  SHFL.BFLY PT, R152, R171, 0x2, 0x1f ;  /* 0x0c401f00ab987f89 */ /* 0x000ee200000e0000 */
[----:B------:R-:W-:Y:S08]  /*e2a0*/  MUFU.EX2 R169, R169 ;  /* 0x000000a900a97308 */ /* 0x000ff00000000800 */
[----:B------:R-:W-:Y:S08]  /*e2b0*/  MUFU.EX2 R173, R173 ;  /* 0x000000ad00ad7308 */ /* 0x000ff00000000800 */
[----:B------:R-:W-:Y:S01]  /*e2c0*/  MUFU.EX2 R176, R176 ;  /* 0x000000b000b07308 */ /* 0x000fe20000000800 */
[----:B---3--:R-:W-:-:S07]  /*e2d0*/  FMNMX.FTZ R171, R171, R152, !PT ;  /* 0x00000098abab7209 */ /* 0x008fce0007810000 */
[----:B------:R-:W-:Y:S01]  /*e2e0*/  MUFU.EX2 R177, R177 ;  /* 0x000000b100b17308 */ /* 0x000fe20000000800 */
[----:B------:R-:W3:Y:S07]  /*e2f0*/  SHFL.BFLY PT, R220, R171, 0x1, 0x1f ;  /* 0x0c201f00abdc7f89 */ /* 0x000eee00000e0000 */
[----:B------:R4:W-:Y:S08]  /*e300*/  MUFU.EX2 R152, R184 ;  /* 0x000000b800987308 */ /* 0x0009f00000000800 */
[----:B------:R-:W-:Y:S01]  /*e310*/  MUFU.EX2 R181, R181 ;  /* 0x000000b500b57308 */ /* 0x000fe20000000800 */
[----:B----4-:R-:W-:-:S05]  /*e320*/  IMAD.MOV R184, RZ, RZ, -R201 ;  /* 0x000000ffffb87224 */ /* 0x010fca00078e0ac9 */
[----:B------:R-:W-:Y:S02]  /*e330*/  ISETP.NE.AND P1, PT, R188, R184, PT ;  /* 0x000000b8bc00720c */ /* 0x000fe40003f25270 */
[----:B---3--:R-:W-:-:S04]  /*e340*/  FMNMX.FTZ R171, R171, R220, !PT ;  /* 0x000000dcabab7209 */ /* 0x008fc80007810000 */
[C---:B------:R-:W-:Y:S01]  /*e350*/  FSETP.NEU.FTZ.AND P2, PT, R171.reuse, -INF , PT ;  /* 0xff800000ab00780b */ /* 0x040fe20003f5d000 */
[----:B------:R-:W-:-:S06]  /*e360*/  FMUL.FTZ R222, R171, R7 ;  /* 0x00000007abde7220 */ /* 0x000fcc0000410000 */
[----:B------:R-:W-:Y:S01]  /*e370*/  @!P1 IMAD R18, R18, 0x40, R198 ;  /* 0x0000004012129824 */ /* 0x000fe200078e02c6 */
[----:B------:R-:W-:Y:S02]  /*e380*/  FSEL R184, R171, RZ, P2 ;  /* 0x000000ffabb87208 */ /* 0x000fe40001000000 */
[----:B------:R-:W-:Y:S01]  /*e390*/  FSEL R222, R222, RZ, P2 ;  /* 0x000000ffdede7208 */ /* 0x000fe20001000000 */
[----:B------:R-:W-:Y:S02]  /*e3a0*/  @!P1 IMAD R18, R18, 0x4, R2 ;  /* 0x0000000412129824 */ /* 0x000fe400078e0202 */
[----:B------:R-:W-:Y:S02]  /*e3b0*/  FADD.FTZ R184, -R184, R14 ;  /* 0x0000000eb8b87221 */ /* 0x000fe40000010100 */
[----:B------:R3:W4:Y:S01]  /*e3c0*/  MUFU.EX2 R14, R6 ;  /* 0x00000006000e7308 */ /* 0x0007220000000800 */
        /* <DEDUP_REMOVED lines=8> */
[-C--:B---3--:R-:W-:Y:S01]  /*e450*/  FMUL.FTZ R6, R184, R7.reuse ;  /* 0x00000007b8067220 */ /* 0x088fe20000410000 */
[-CC-:B------:R-:W-:Y:S01]  /*e460*/  FFMA.FTZ R184, R154, R7.reuse, -R222.reuse ;  /* 0x000000079ab87223 */ /* 0x180fe200000108de */
[----:B--2---:R-:W-:Y:S01]  /*e470*/  F2FP.F16.F32.PACK_AB R154, R157, R156 ;  /* 0x0000009c9d9a723e */ /* 0x004fe200000000ff */
[-CC-:B------:R-:W-:Y:S01]  /*e480*/  FFMA.FTZ R153, R153, R7.reuse, -R222.reuse ;  /* 0x0000000799997223 */ /* 0x180fe200000108de */
[-CC-:B------:R-:W-:Y:S01]  /*e490*/  FFMA.FTZ R174, R174, R7.reuse, -R222.reuse ;  /* 0x00000007aeae7223 */ /* 0x180fe200000108de */
[-CC-:B------:R-:W-:Y:S01]  /*e4a0*/  FFMA.FTZ R175, R175, R7.reuse, -R222.reuse ;  /* 0x00000007afaf7223 */ /* 0x180fe200000108de */
[----:B------:R-:W-:Y:S01]  /*e4b0*/  FFMA.FTZ R178, R178, R7, -R222 ;  /* 0x00000007b2b27223 */ /* 0x000fe200000108de */
[----:B------:R-:W2:Y:S01]  /*e4c0*/  MUFU.EX2 R6, R6 ;  /* 0x0000000600067308 */ /* 0x000ea20000000800 */
[----:B----4-:R-:W-:Y:S01]  /*e4d0*/  @!P1 STS [R18+0x28800], R14 ;  /* 0x0288000e12009388 */ /* 0x010fe20000000800 */
[----:B------:R-:W-:Y:S01]  /*e4e0*/  FFMA.FTZ R3, R14, R3, R152 ;  /* 0x000000030e037223 */ /* 0x000fe20000010098 */
[-CC-:B------:R-:W-:Y:S01]  /*e4f0*/  FFMA.FTZ R179, R179, R7.reuse, -R222.reuse ;  /* 0x00000007b3b37223 */ /* 0x180fe200000108de */
[-CC-:B------:R-:W-:Y:S01]  /*e500*/  FFMA.FTZ R182, R182, R7.reuse, -R222.reuse ;  /* 0x00000007b6b67223 */ /* 0x180fe200000108de */
[-C--:B------:R-:W-:Y:S01]  /*e510*/  FFMA.FTZ R183, R183, R7.reuse, -R222 ;  /* 0x00000007b7b77223 */ /* 0x080fe200000108de */
[C---:B------:R-:W-:Y:S01]  /*e520*/  FADD.FTZ R3, R185.reuse, R3 ;  /* 0x00000003b9037221 */ /* 0x040fe20000010000 */
[----:B------:R-:W-:Y:S01]  /*e530*/  F2FP.F16.F32.PACK_AB R152, R185, R152 ;  /* 0x00000098b998723e */ /* 0x000fe200000000ff */
[----:B------:R-:W3:Y:S01]  /*e540*/  MUFU.EX2 R184, R184 ;  /* 0x000000b800b87308 */ /* 0x000ee20000000800 */
[----:B------:R-:W-:Y:S01]  /*e550*/  FMUL.FTZ R24, R24, R14 ;  /* 0x0000000e18187220 */ /* 0x000fe20000410000 */
[----:B------:R-:W-:Y:S01]  /*e560*/  FADD.FTZ R3, R156, R3 ;  /* 0x000000039c037221 */ /* 0x000fe20000010000 */
[----:B------:R-:W-:Y:S01]  /*e570*/  F2FP.F16.F32.PACK_AB R156, R161, R160 ;  /* 0x000000a0a19c723e */ /* 0x000fe200000000ff */
[-C--:B------:R-:W-:Y:S01]  /*e580*/  FMUL.FTZ R25, R25, R14.reuse ;  /* 0x0000000e19197220 */ /* 0x080fe20000410000 */
[-C--:B------:R-:W-:Y:S01]  /*e590*/  FMUL.FTZ R28, R28, R14.reuse ;  /* 0x0000000e1c1c7220 */ /* 0x080fe20000410000 */
[----:B------:R-:W-:Y:S01]  /*e5a0*/  FADD.FTZ R3, R157, R3 ;  /* 0x000000039d037221 */ /* 0x000fe20000010000 */
[----:B------:R-:W-:Y:S01]  /*e5b0*/  FMUL.FTZ R29, R29, R14 ;  /* 0x0000000e1d1d7220 */ /* 0x000fe20000410000 */
[----:B------:R-:W-:Y:S01]  /*e5c0*/  MUFU.EX2 R159, R159 ;  /* 0x0000009f009f7308 */ /* 0x000fe20000000800 */
[----:B--2---:R2:W-:Y:S01]  /*e5d0*/  @!P1 STS [R18+0x28820], R6 ;  /* 0x0288200612009388 */ /* 0x0045e20000000800 */
[----:B------:R-:W-:Y:S01]  /*e5e0*/  FADD.FTZ R3, R160, R3 ;  /* 0x00000003a0037221 */ /* 0x000fe20000010000 */
[----:B------:R-:W-:Y:S01]  /*e5f0*/  F2FP.F16.F32.PACK_AB R160, R169, R168 ;  /* 0x000000a8a9a0723e */ /* 0x000fe200000000ff */
[-C--:B------:R-:W-:Y:S01]  /*e600*/  FMUL.FTZ R32, R32, R14.reuse ;  /* 0x0000000e20207220 */ /* 0x080fe20000410000 */
[-C--:B------:R-:W-:Y:S01]  /*e610*/  FMUL.FTZ R33, R33, R14.reuse ;  /* 0x0000000e21217220 */ /* 0x080fe20000410000 */
[----:B------:R-:W-:Y:S01]  /*e620*/  FADD.FTZ R3, R161, R3 ;  /* 0x00000003a1037221 */ /* 0x000fe20000010000 */
[----:B------:R-:W-:Y:S01]  /*e630*/  FMUL.FTZ R36, R36, R14 ;  /* 0x0000000e24247220 */ /* 0x000fe20000410000 */
[----:B------:R-:W-:Y:S01]  /*e640*/  MUFU.EX2 R157, R220 ;  /* 0x000000dc009d7308 */ /* 0x000fe20000000800 */
[----:B---3--:R-:W-:Y:S01]  /*e650*/  FFMA.FTZ R0, R6, R0, R184 ;  /* 0x0000000006007223 */ /* 0x008fe200000100b8 */
[----:B------:R-:W-:Y:S01]  /*e660*/  FADD.FTZ R3, R164, R3 ;  /* 0x00000003a4037221 */ /* 0x000fe20000010000 */
[----:B--2---:R-:W-:Y:S01]  /*e670*/  FFMA.FTZ R18, R158, R7, -R222 ;  /* 0x000000079e127223 */ /* 0x004fe200000108de */
[----:B------:R-:W-:Y:S01]  /*e680*/  F2FP.F16.F32.PACK_AB R158, R165, R164 ;  /* 0x000000a4a59e723e */ /* 0x000fe200000000ff */
[----:B------:R-:W-:Y:S01]  /*e690*/  FADD.FTZ R0, R155, R0 ;  /* 0x000000009b007221 */ /* 0x000fe20000010000 */
[----:B------:R-:W-:Y:S01]  /*e6a0*/  FADD.FTZ R3, R165, R3 ;  /* 0x00000003a5037221 */ /* 0x000fe20000010000 */
[----:B------:R-:W-:Y:S01]  /*e6b0*/  F2FP.F16.F32.PACK_AB R164, R177, R176 ;  /* 0x000000b0b1a4723e */ /* 0x000fe200000000ff */
[----:B------:R-:W-:Y:S01]  /*e6c0*/  MUFU.EX2 R163, R163 ;  /* 0x000000a300a37308 */ /* 0x000fe20000000800 */
[-C--:B------:R-:W-:Y:S01]  /*e6d0*/  FMUL.FTZ R37, R37, R14.reuse ;  /* 0x0000000e25257220 */ /* 0x080fe20000410000 */
[----:B------:R-:W-:Y:S01]  /*e6e0*/  FADD.FTZ R3, R168, R3 ;  /* 0x00000003a8037221 */ /* 0x000fe20000010000 */
[-C--:B------:R-:W-:Y:S01]  /*e6f0*/  FMUL.FTZ R40, R40, R14.reuse ;  /* 0x0000000e28287220 */ /* 0x080fe20000410000 */
[-C--:B------:R-:W-:Y:S01]  /*e700*/  FMUL.FTZ R41, R41, R14.reuse ;  /* 0x0000000e29297220 */ /* 0x080fe20000410000 */
[-C--:B------:R-:W-:Y:S01]  /*e710*/  FMUL.FTZ R44, R44, R14.reuse ;  /* 0x0000000e2c2c7220 */ /* 0x080fe20000410000 */
[----:B------:R-:W-:Y:S01]  /*e720*/  FADD.FTZ R3, R169, R3 ;  /* 0x00000003a9037221 */ /* 0x000fe20000010000 */
        /* <DEDUP_REMOVED lines=26> */
[----:B------:R-:W-:Y:S01]  /*e8d0*/  FADD.FTZ R0, R157, R0 ;  /* 0x000000009d007221 */ /* 0x000fe20000010000 */
[----:B------:R-:W-:Y:S01]  /*e8e0*/  F2FP.F16.F32.PACK_AB R157, R163, R157 ;  /* 0x0000009da39d723e */ /* 0x000fe200000000ff */
[-C--:B------:R-:W-:Y:S01]  /*e8f0*/  FMUL.FTZ R85, R85, R14.reuse ;  /* 0x0000000e55557220 */ /* 0x080fe20000410000 */
[-C--:B------:R-:W-:Y:S01]  /*e900*/  FMUL.FTZ R88, R88, R14.reuse ;  /* 0x0000000e58587220 */ /* 0x080fe20000410000 */
[----:B------:R-:W-:Y:S01]  /*e910*/  FADD.FTZ R0, R163, R0 ;  /* 0x00000000a3007221 */ /* 0x000fe20000010000 */
[-C--:B------:R-:W-:Y:S01]  /*e920*/  FMUL.FTZ R89, R89, R14.reuse ;  /* 0x0000000e59597220 */ /* 0x080fe20000410000 */
[-C--:B------:R-:W-:Y:S01]  /*e930*/  FMUL.FTZ R92, R92, R14.reuse ;  /* 0x0000000e5c5c7220 */ /* 0x080fe20000410000 */
[----:B------:R-:W5:Y:S01]  /*e940*/  MUFU.EX2 R162, R225 ;  /* 0x000000e100a27308 */ /* 0x000f620000000800 */
[----:B---3--:R-:W-:Y:S01]  /*e950*/  FADD.FTZ R0, R221, R0 ;  /* 0x00000000dd007221 */ /* 0x008fe20000010000 */
[-C--:B------:R-:W-:Y:S01]  /*e960*/  FMUL.FTZ R93, R93, R14.reuse ;  /* 0x0000000e5d5d7220 */ /* 0x080fe20000410000 */
[-C--:B------:R-:W-:Y:S01]  /*e970*/  FMUL.FTZ R96, R96, R14.reuse ;  /* 0x0000000e60607220 */ /* 0x080fe20000410000 */
[-C--:B------:R-:W-:Y:S01]  /*e980*/  FMUL.FTZ R97, R97, R14.reuse ;  /* 0x0000000e61617220 */ /* 0x080fe20000410000 */
[----:B----4-:R-:W-:Y:S01]  /*e990*/  FADD.FTZ R0, R167, R0 ;  /* 0x00000000a7007221 */ /* 0x010fe20000010000 */
[-C--:B------:R-:W-:Y:S01]  /*e9a0*/  FMUL.FTZ R100, R100, R14.reuse ;  /* 0x0000000e64647220 */ /* 0x080fe20000410000 */
[-C--:B------:R-:W-:Y:S01]  /*e9b0*/  FMUL.FTZ R101, R101, R14.reuse ;  /* 0x0000000e65657220 */ /* 0x080fe20000410000 */
[----:B------:R3:W4:Y:S01]  /*e9c0*/  MUFU.EX2 R165, R153 ;  /* 0x0000009900a57308 */ /* 0x0007220000000800 */
        /* <DEDUP_REMOVED lines=8> */
[----:B-----5:R-:W-:Y:S01]  /*ea50*/  FADD.FTZ R3, R162, R3 ;  /* 0x00000003a2037221 */ /* 0x020fe20000010000 */
[----:B---3--:R-:W-:Y:S01]  /*ea60*/  F2FP.F16.F32.PACK_AB R153, R155, R184 ;  /* 0x000000b89b99723e */ /* 0x008fe200000000ff */
[----:B------:R-:W-:Y:S01]  /*ea70*/  FMUL.FTZ R116, R116, R14 ;  /* 0x0000000e74747220 */ /* 0x000fe20000410000 */
[----:B------:R-:W-:Y:S01]  /*ea80*/  F2FP.F16.F32.PACK_AB R155, R159, R18 ;  /* 0x000000129f9b723e */ /* 0x000fe200000000ff */
[----:B------:R-:W-:Y:S01]  /*ea90*/  BAR.SYNC.DEFER_BLOCKING 0xf, 0x100 ;  /* 0x03c4000000007b1d */ /* 0x000fe20000010000 */
[----:B------:R-:W-:Y:S01]  /*eaa0*/  FADD.FTZ R3, R173, R3 ;  /* 0x00000003ad037221 */ /* 0x000fe20000010000 */
[----:B------:R-:W-:Y:S01]  /*eab0*/  F2FP.F16.F32.PACK_AB R159, R167, R221 ;  /* 0x000000dda79f723e */ /* 0x000fe200000000ff */
[----:B------:R-:W-:Y:S01]  /*eac0*/  FMUL.FTZ R117, R117, R14 ;  /* 0x0000000e75757220 */ /* 0x000fe20000410000 */
[----:B----4-:R-:W-:Y:S01]  /*ead0*/  FADD.FTZ R0, R165, R0 ;  /* 0x00000000a5007221 */ /* 0x010fe20000010000 */
[----:B------:R-:W-:Y:S01]  /*eae0*/  FADD.FTZ R3, R176, R3 ;  /* 0x00000003b0037221 */ /* 0x000fe20000010000 */
[----:B------:R-:W3:Y:S01]  /*eaf0*/  MUFU.EX2 R175, R175 ;  /* 0x000000af00af7308 */ /* 0x000ee20000000800 */
[----:B------:R-:W-:Y:S01]  /*eb00*/  F2FP.F16.F32.PACK_AB R162, R173, R162 ;  /* 0x000000a2ada2723e */ /* 0x000fe200000000ff */
[-C--:B------:R-:W-:Y:S01]  /*eb10*/  FMUL.FTZ R120, R120, R14.reuse ;  /* 0x0000000e78787220 */ /* 0x080fe20000410000 */
[----:B------:R-:W-:Y:S01]  /*eb20*/  FADD.FTZ R3, R177, R3 ;  /* 0x00000003b1037221 */ /* 0x000fe20000010000 */
[----:B------:R-:W-:Y:S01]  /*eb30*/  F2FP.F16.F32.PACK_AB R161, R165, R161 ;  /* 0x000000a1a5a1723e */ /* 0x000fe200000000ff */
[-C--:B------:R-:W-:Y:S01]  /*eb40*/  FMUL.FTZ R121, R121, R14.reuse ;  /* 0x0000000e79797220 */ /* 0x080fe20000410000 */
[----:B--2---:R-:W-:Y:S01]  /*eb50*/  FADD.FTZ R0, R174, R0 ;  /* 0x00000000ae007221 */ /* 0x004fe20000010000 */
        /* <DEDUP_REMOVED lines=12> */
[----:B------:R3:W-:Y:S01]  /*ec20*/  STSM.16.M88.4 [R202+0x26800], R152 ;  /* 0x02680098ca007844 */ /* 0x0007e20000000200 */
[-C--:B------:R-:W-:Y:S01]  /*ec30*/  FMUL.FTZ R140, R140, R14.reuse ;  /* 0x0000000e8c8c7220 */ /* 0x080fe20000410000 */
[-C--:B------:R-:W-:Y:S01]  /*ec40*/  FMUL.FTZ R141, R141, R14.reuse ;  /* 0x0000000e8d8d7220 */ /* 0x080fe20000410000 */
[-C--:B------:R-:W-:Y:S01]  /*ec50*/  FMUL.FTZ R144, R144, R14.reuse ;  /* 0x0000000e90907220 */ /* 0x080fe20000410000 */
[----:B------:R3:W-:Y:S01]  /*ec60*/  STSM.16.M88.4 [R203], R156 ;  /* 0x0000009ccb007844 */ /* 0x0007e20000000200 */
[----:B------:R-:W5:Y:S01]  /*ec70*/  MUFU.EX2 R179, R179 ;  /* 0x000000b300b37308 */ /* 0x000f620000000800 */
[----:B--2---:R-:W-:Y:S01]  /*ec80*/  FADD.FTZ R0, R178, R0 ;  /* 0x00000000b2007221 */ /* 0x004fe20000010000 */
[-C--:B------:R-:W-:Y:S01]  /*ec90*/  FMUL.FTZ R145, R145, R14.reuse ;  /* 0x0000000e91917220 */ /* 0x080fe20000410000 */
[----:B------:R3:W-:Y:S01]  /*eca0*/  STSM.16.M88.4 [R205], R160 ;  /* 0x000000a0cd007844 */ /* 0x0007e20000000200 */
[-C--:B------:R-:W-:Y:S01]  /*ecb0*/  FMUL.FTZ R148, R148, R14.reuse ;  /* 0x0000000e94947220 */ /* 0x080fe20000410000 */
[----:B------:R-:W-:Y:S01]  /*ecc0*/  FMUL.FTZ R149, R149, R14 ;  /* 0x0000000e95957220 */ /* 0x000fe20000410000 */
[-C--:B------:R-:W-:Y:S01]  /*ecd0*/  FMUL.FTZ R26, R26, R6.reuse ;  /* 0x000000061a1a7220 */ /* 0x080fe20000410000 */
[----:B------:R-:W-:Y:S01]  /*ece0*/  FMUL.FTZ R27, R27, R6 ;  /* 0x000000061b1b7220 */ /* 0x000fe20000410000 */
[----:B------:R-:W2:Y:S01]  /*ecf0*/  MUFU.EX2 R182, R182 ;  /* 0x000000b600b67308 */ /* 0x000ea20000000800 */
[----:B----4-:R-:W-:Y:S01]  /*ed00*/  FADD.FTZ R3, R166, R3 ;  /* 0x00000003a6037221 */ /* 0x010fe20000010000 */
[----:B------:R-:W-:Y:S01]  /*ed10*/  F2FP.F16.F32.PACK_AB R166, R181, R166 ;  /* 0x000000a6b5a6723e */ /* 0x000fe200000000ff */
[-C--:B------:R-:W-:Y:S01]  /*ed20*/  FMUL.FTZ R30, R30, R6.reuse ;  /* 0x000000061e1e7220 */ /* 0x080fe20000410000 */
[-C--:B------:R-:W-:Y:S01]  /*ed30*/  FMUL.FTZ R31, R31, R6.reuse ;  /* 0x000000061f1f7220 */ /* 0x080fe20000410000 */
[----:B------:R-:W-:Y:S01]  /*ed40*/  FADD.FTZ R3, R181, R3 ;  /* 0x00000003b5037221 */ /* 0x000fe20000010000 */
[-C--:B------:R-:W-:Y:S01]  /*ed50*/  FMUL.FTZ R34, R34, R6.reuse ;  /* 0x0000000622227220 */ /* 0x080fe20000410000 */
[----:B------:R-:W-:Y:S01]  /*ed60*/  FMUL.FTZ R35, R35, R6 ;  /* 0x0000000623237220 */ /* 0x000fe20000410000 */
[----:B------:R-:W4:Y:S01]  /*ed70*/  MUFU.EX2 R183, R183 ;  /* 0x000000b700b77308 */ /* 0x000f220000000800 */
[C---:B-----5:R-:W-:Y:S01]  /*ed80*/  FADD.FTZ R0, R179.reuse, R0 ;  /* 0x00000000b3007221 */ /* 0x060fe20000010000 */
[----:B------:R-:W-:Y:S01]  /*ed90*/  F2FP.F16.F32.PACK_AB R165, R179, R178 ;  /* 0x000000b2b3a5723e */ /* 0x000fe200000000ff */
[-C--:B------:R-:W-:Y:S01]  /*eda0*/  FMUL.FTZ R38, R38, R6.reuse ;  /* 0x0000000626267220 */ /* 0x080fe20000410000 */
[-C--:B------:R-:W-:Y:S01]  /*edb0*/  FMUL.FTZ R39, R39, R6.reuse ;  /* 0x0000000627277220 */ /* 0x080fe20000410000 */
[-C--:B------:R-:W-:Y:S01]  /*edc0*/  FMUL.FTZ R42, R42, R6.reuse ;  /* 0x000000062a2a7220 */ /* 0x080fe20000410000 */
[-C--:B------:R-:W-:Y:S01]  /*edd0*/  FMUL.FTZ R43, R43, R6.reuse ;  /* 0x000000062b2b7220 */ /* 0x080fe20000410000 */
[-C--:B------:R-:W-:Y:S01]  /*ede0*/  FMUL.FTZ R46, R46, R6.reuse ;  /* 0x000000062e2e7220 */ /* 0x080fe20000410000 */
[-C--:B------:R-:W-:Y:S01]  /*edf0*/  FMUL.FTZ R47, R47, R6.reuse ;  /* 0x000000062f2f7220 */ /* 0x080fe20000410000 */
[----:B--2---:R-:W-:Y:S01]  /*ee00*/  FADD.FTZ R0, R182, R0 ;  /* 0x00000000b6007221 */ /* 0x004fe20000010000 */
[-C--:B------:R-:W-:Y:S01]  /*ee10*/  FMUL.FTZ R50, R50, R6.reuse ;  /* 0x0000000632327220 */ /* 0x080fe20000410000 */
[-C--:B------:R-:W-:Y:S01]  /*ee20*/  FMUL.FTZ R51, R51, R6.reuse ;  /* 0x0000000633337220 */ /* 0x080fe20000410000 */
[-C--:B------:R-:W-:Y:S01]  /*ee30*/  FMUL.FTZ R54, R54, R6.reuse ;  /* 0x0000000636367220 */ /* 0x080fe20000410000 */
[-C--:B------:R-:W-:Y:S01]  /*ee40*/  FMUL.FTZ R55, R55, R6.reuse ;  /* 0x0000000637377220 */ /* 0x080fe20000410000 */
[-C--:B------:R-:W-:Y:S01]  /*ee50*/  FMUL.FTZ R58, R58, R6.reuse ;  /* 0x000000063a3a7220 */ /* 0x080fe20000410000 */
[-C--:B------:R-:W-:Y:S01]  /*ee60*/  FMUL.FTZ R59, R59, R6.reuse ;  /* 0x000000063b3b7220 */ /* 0x080fe20000410000 */
[----:B------:R-:W-:Y:S01]  /*ee70*/  FMUL.FTZ R62, R62, R6 ;  /* 0x000000063e3e7220 */ /* 0x000fe20000410000 */
[C---:B----4-:R-:W-:Y:S01]  /*ee80*/  F2FP.F16.F32.PACK_AB R167, R183.reuse, R182 ;  /* 0x000000b6b7a7723e */ /* 0x050fe200000000ff */
        /* <DEDUP_REMOVED lines=47> */
[----:B---3--:R-:W-:Y:S06]  /*f180*/  @!P0 BRA `(.L_x_2646) ;  /* 0x0000000000048947 */ /* 0x008fec0003800000 */
[----:B------:R-:W-:Y:S01]  /*f190*/  BPT.TRAP 0x1 ;  /* 0x000000040000795c */ /* 0x000fe20000300000 */
.L_x_2646:
[----:B------:R2:W3:Y:S01]  /*f1a0*/  SYNCS.PHASECHK.TRANS64.TRYWAIT P1, [R209+URZ+0x28c50], R210 ;  /* 0x028c50d2d10075a7 */ /* 0x0004e2000802017f */
[----:B------:R-:W-:Y:S05]  /*f1b0*/  @!P0 BRA `(.L_x_2647) ;  /* 0x0000000000048947 */ /* 0x000fea0003800000 */
[----:B------:R-:W-:Y:S01]  /*f1c0*/  BPT.TRAP 0x1 ;  /* 0x000000040000795c */ /* 0x000fe20000300000 */
.L_x_2647:
[----:B------:R-:W-:Y:S04]  /*f1d0*/  BSSY B2, `(.L_x_2648) ;  /* 0x0000004000027945 */ /* 0x000fe80003800000 */
[----:B---3--:R-:W-:Y:S05]  /*f1e0*/  @P1 BRA `(.L_x_2649) ;  /* 0x0000000000081947 */ /* 0x008fea0003800000 */
[----:B------:R-:W3:Y:S02]  /*f1f0*/  SYNCS.PHASECHK.TRANS64.TRYWAIT P1, [R209+URZ+0x28c50], R210 ;  /* 0x028c50d2d10075a7 */ /* 0x000ee4000802017f */
[----:B---3--:R-:W-:Y:S05]  /*f200*/  @!P1 BRA `(.L_x_2650) ;  /* 0x0000010c00d49947 */ /* 0x008fea0003800000 */
.L_x_2649:
[----:B------:R-:W-:Y:S05]  /*f210*/  BSYNC B2 ;  /* 0x0000000000027941 */ /* 0x000fea0003800000 */
.L_x_2648:
[----:B------:R-:W-:Y:S01]  /*f220*/  IMAD R168, R187, 0x1000, R197 ;  /* 0x00001000bba87824 */ /* 0x000fe200078e02c5 */
[----:B------:R-:W-:Y:S01]  /*f230*/  WARPGROUP.ARRIVE ;  /* 0x00000000000079c5 */ /* 0x000fe20000000000 */
[----:B------:R-:W-:-:S03]  /*f240*/  IMAD.MOV.U32 R169, RZ, RZ, 0x40000040 ;  /* 0x40000040ffa97424 */ /* 0x000fc600078e00ff */
[----:B------:R-:W-:Y:S02]  /*f250*/  R2UR UR6, R168 ;  /* 0x00000000a80672ca */ /* 0x000fe400000e0000 */
[----:B------:R-:W-:Y:S01]  /*f260*/  R2UR UR7, R169 ;  /* 0x00000000a90772ca */ /* 0x000fe200000e0000 */
[----:B------:R-:W-:-:S12]  /*f270*/  IMAD.MOV.U32 R169, RZ, RZ, 0x40000040 ;  /* 0x40000040ffa97424 */ /* 0x000fd800078e00ff */
[----:B------:R-:W-:Y:S03]  /*f280*/  HGMMA.64x256x16.F32 R24, R152, gdesc[UR4].tnspB, R24, gsb0 ;  /* 0x43e0000498187df0 */ /* 0x000fe60008000818 */
[----:B------:R-:W-:Y:S02]  /*f290*/  WARPGROUP.DEPBAR.LE gsb0, 0x0 ;  /* 0x00008000000079c5 */ /* 0x000fe40000010000 */
[----:B------:R-:W-:Y:S01]  /*f2a0*/  VIADD R152, R168, 0x80 ;  /* 0x00000080a8987836 */ /* 0x000fe20000000000 */
        /* <DEDUP_REMOVED lines=31> */
.L_x_2651:
[----:B------:R-:W-:Y:S01]  /*f4a0*/  ISETP.GT.AND P1, PT, R15, R186, PT ;  /* 0x000000ba0f00720c */ /* 0x000fe20003f24270 */
[----:B0123--:R-:W-:Y:S01]  /*f4b0*/  VIADD R209, R209, 0x28c60 ;  /* 0x00028c60d1d17836 */ /* 0x00ffe20000000000 */
[----:B------:R-:W-:Y:S01]  /*f4c0*/  MOV R6, R172 ;  /* 0x000000ac00067202 */ /* 0x000fe20000000f00 */
[----:B------:R-:W-:Y:S02]  /*f4d0*/  VIADD R15, R15, 0xffffffff ;  /* 0xffffffff0f0f7836 */ /* 0x000fe40000000000 */
[----:B------:R-:W-:Y:S01]  /*f4e0*/  IMAD.MOV.U32 R14, RZ, RZ, R171 ;  /* 0x000000ffff0e7224 */ /* 0x000fe200078e00ab */
[----:B------:R-:W-:Y:S01]  /*f4f0*/  PRMT R209, R191, 0x654, R209 ;  /* 0x00000654bfd17816 */ /* 0x000fe200000000d1 */
[----:B------:R-:W-:-:S03]  /*f500*/  IMAD.MOV.U32 R18, RZ, RZ, R187 ;  /* 0x000000ffff127224 */ /* 0x000fc600078e00bb */
[----:B------:R0:W-:Y:S03]  /*f510*/  SYNCS.ARRIVE.TRANS64.RED.A1T0 RZ, [R209+URZ], RZ ;  /* 0x000000ffd1ff79a7 */ /* 0x0001e6000810043f */
[----:B------:R-:W-:Y:S05]  /*f520*/  @P1 BRA `(.L_x_2652) ;  /* 0xffffffd8004c1947 */ /* 0x000fea000383ffff */
[----:B------:R-:W-:Y:S05]  /*f530*/  BSYNC B0 ;  /* 0x0000000000007941 */ /* 0x000fea0003800000 */
.L_x_2631:
[----:B------:R-:W-:Y:S02]  /*f540*/  IMAD.MOV.U32 R14, RZ, RZ, R171 ;  /* 0x000000ffff0e7224 */ /* 0x000fe400078e00ab */
[----:B------:R-:W-:Y:S02]  /*f550*/  IMAD.MOV.U32 R6, RZ, RZ, R172 ;  /* 0x000000ffff067224 */ /* 0x000fe400078e00ac */
[----:B------:R-:W-:-:S07]  /*f560*/  IMAD.MOV.U32 R18, RZ, RZ, R187 ;  /* 0x000000ffff127224 */ /* 0x000fce00078e00bb */
.L_x_2630:
[----:B------:R-:W-:Y:S05]  /*f570*/  BSYNC B1 ;  /* 0x0000000000017941 */ /* 0x000fea0003800000 */
.L_x_2629:
[----:B------:R-:W1:Y:S01]  /*f580*/  LDC R152, c[0x0][0x448] ;  /* 0x00011200ff987b82 */ /* 0x000e620000000800 */
[----:B------:R-:W-:-:S04]  /*f590*/  VIADD R153, R199, 0x3f ;  /* 0x0000003fc7997836 */ /* 0x000fc80000000000 */
[----:B------:R-:W-:Y:S01]  /*f5a0*/  IMAD.MOV.U32 R155, RZ, RZ, R153 ;  /* 0x000000ffff9b7224 */ /* 0x000fe200078e0099 */
[----:B-1----:R-:W-:-:S13]  /*f5b0*/  ISETP.NE.AND P4, PT, R152, 0x1, PT ;  /* 0x000000019800780c */ /* 0x002fda0003f85270 */
[----:B------:R-:W1:Y:S08]  /*f5c0*/  @P4 LDC R154, c[0x0][0x44c] ;  /* 0x00011300ff9a4b82 */ /* 0x000e700000000800 */
[----:B------:R-:W2:Y:S01]  /*f5d0*/  @P4 LDC R152, c[0x0][0x450] ;  /* 0x00011400ff984b82 */ /* 0x000ea20000000800 */
[----:B-1----:R-:W-:-:S05]  /*f5e0*/  @P4 IMAD.HI.U32 R154, R153, R154, RZ ;  /* 0x0000009a999a4227 */ /* 0x002fca00078e00ff */
[----:B--2---:R-:W-:Y:S02]  /*f5f0*/  @P4 SHF.R.U32.HI R155, RZ, R152, R154 ;  /* 0x00000098ff9b4219 */ /* 0x004fe4000001169a */
[----:B------:R-:W1:Y:S01]  /*f600*/  LDC R154, c[0x0][0x9e4] ;  /* 0x00027900ff9a7b82 */ /* 0x000e620000000800 */
[----:B------:R-:W-:-:S05]  /*f610*/  IADD3 R152, R189, 0x1, -R23 ;  /* 0x00000001bd987810 */ /* 0x000fca0007ffe817 */
[----:B------:R-:W-:-:S04]  /*f620*/  IMAD.IADD R155, R152, 0x1, R155 ;  /* 0x00000001989b7824 */ /* 0x000fc800078e029b */
[----:B------:R-:W-:Y:S01]  /*f630*/  IMAD.IADD R20, R155, 0x1, -R20 ;  /* 0x000000019b147824 */ /* 0x000fe200078e0a14 */
[----:B-1----:R-:W-:-:S13]  /*f640*/  ISETP.GE.AND P5, PT, R154, 0x1, PT ;  /* 0x000000019a00780c */ /* 0x002fda0003fa6270 */
        /* <DEDUP_REMOVED lines=11> */
.L_x_2655:
[----:B------:R-:W-:-:S13]  /*f700*/  ISETP.NE.AND P1, PT, R154, 0x1, PT ;  /* 0x000000019a00780c */ /* 0x000fda0003f25270 */
[----:B------:R-:W1:Y:S02]  /*f710*/  @P1 LDC.64 R152, c[0x0][0x9e8] ;  /* 0x00027a00ff981b82 */ /* 0x000e640000000a00 */
[----:B-1----:R-:W-:-:S05]  /*f720*/  @P1 IMAD.HI.U32 R152, R155, R152, RZ ;  /* 0x000000989b981227 */ /* 0x002fca00078e00ff */
[----:B------:R-:W-:-:S07]  /*f730*/  @P1 SHF.R.U32.HI R155, RZ, R153, R152 ;  /* 0x00000099ff9b1219 */ /* 0x000fce0000011698 */
.L_x_2656:
[----:B------:R-:W-:Y:S05]  /*f740*/  BSYNC B0 ;  /* 0x0000000000007941 */ /* 0x000fea0003800000 */
.L_x_2654:
[----:B------:R-:W-:-:S05]  /*f750*/  IMAD R154, R155, R154, RZ ;  /* 0x0000009a9b9a7224 */ /* 0x000fca00078e02ff */
[----:B------:R-:W-:-:S07]  /*f760*/  VIMNMX R20, R20, R154, !PT ;  /* 0x0000009a14147248 */ /* 0x000fce0007fe0100 */
.L_x_2653:
[----:B------:R-:W2:Y:S01]  /*f770*/  LDL R153, [R1+0xc] ;  /* 0x00000c0001997983 */ /* 0x000ea20000100800 */
[----:B------:R-:W-:Y:S01]  /*f780*/  VIADD R20, R20, 0x3f ;  /* 0x0000003f14147836 */ /* 0x000fe20000000000 */
[----:B------:R-:W-:Y:S04]  /*f790*/  BSSY B1, `(.L_x_2657) ;  /* 0x00001b2000017945 */ /* 0x000fe80003800000 */
[----:B------:R-:W-:-:S04]  /*f7a0*/  SHF.R.S32.HI R152, RZ, 0x1f, R20 ;  /* 0x0000001fff987819 */ /* 0x000fc80000011414 */
[----:B------:R-:W-:-:S04]  /*f7b0*/  LEA.HI R152, R152, R20, RZ, 0x6 ;  /* 0x0000001498987211 */ /* 0x000fc800078f30ff */
[----:B------:R-:W-:-:S04]  /*f7c0*/  SHF.R.S32.HI R20, RZ, 0x6, R152 ;  /* 0x00000006ff147819 */ /* 0x000fc80000011498 */
[----:B--2---:R-:W-:-:S04]  /*f7d0*/  VIMNMX R20, R153, R20, !PT ;  /* 0x0000001499147248 */ /* 0x004fc80007fe0100 */
[----:B------:R-:W-:-:S13]  /*f7e0*/  ISETP.GE.AND P1, PT, R15, R20, PT ;  /* 0x000000140f00720c */ /* 0x000fda0003f26270 */
[----:B------:R-:W-:Y:S05]  /*f7f0*/  @!P1 BRA `(.L_x_2658) ;  /* 0x0000001800ac9947 */ /* 0x000fea0003800000 */
[----:B------:R-:W-:Y:S01]  /*f800*/  BSSY B0, `(.L_x_2659) ;  /* 0x00001a9000007945 */ /* 0x000fe20003800000 */
[----:B------:R-:W-:Y:S02]  /*f810*/  IMAD.MOV.U32 R185, RZ, RZ, R14 ;  /* 0x000000ffffb97224 */ /* 0x000fe400078e000e */
[----:B------:R-:W-:Y:S02]  /*f820*/  IMAD.MOV.U32 R184, RZ, RZ, R6 ;  /* 0x000000ffffb87224 */ /* 0x000fe400078e0006 */
[----:B0-----:R-:W-:Y:S02]  /*f830*/  IMAD.MOV.U32 R209, RZ, RZ, R15 ;  /* 0x000000ffffd17224 */ /* 0x001fe400078e000f */
[----:B------:R-:W-:-:S07]  /*f840*/  IMAD.MOV.U32 R187, RZ, RZ, R18 ;  /* 0x000000ffffbb7224 */ /* 0x000fce00078e0012 */
.L_x_2672:
[----:B------:R-:W-:Y:S01]  /*f850*/  IADD3 R18, R187, 0x1, RZ ;  /* 0x00000001bb127810 */ /* 0x000fe20007ffe0ff */
[----:B------:R-:W-:Y:S02]  /*f860*/  IMAD.MOV.U32 R6, RZ, RZ, R209 ;  /* 0x000000ffff067224 */ /* 0x000fe400078e00d1 */
[----:B------:R-:W-:Y:S01]  /*f870*/  VIADD R209, R209, 0xffffffff ;  /* 0xffffffffd1d17836 */ /* 0x000fe20000000000 */
[----:B------:R-:W-:Y:S02]  /*f880*/  ISETP.NE.AND P2, PT, R18, 0x2, PT ;  /* 0x000000021200780c */ /* 0x000fe40003f45270 */
[----:B------:R-:W-:Y:S02]  /*f890*/  ISETP.GT.AND P1, PT, R6, R20, PT ;  /* 0x000000140600720c */ /* 0x000fe40003f24270 */
[----:B------:R-:W-:Y:S02]  /*f8a0*/  SEL R6, RZ, 0x1, P2 ;  /* 0x00000001ff067807 */ /* 0x000fe40001000000 */
[----:B------:R-:W-:-:S02]  /*f8b0*/  SEL R18, R18, RZ, P2 ;  /* 0x000000ff12127207 */ /* 0x000fc40001000000 */
[----:B------:R-:W-:Y:S01]  /*f8c0*/  LOP3.LUT R19, R19, R6, RZ, 0x3c, !PT ;  /* 0x0000000613137212 */ /* 0x000fe200078e3cff */
[----:B0-----:R-:W-:Y:S06]  /*f8d0*/  @!P0 BRA `(.L_x_2660) ;  /* 0x0000000000048947 */ /* 0x001fec0003800000 */
[----:B------:R-:W-:Y:S01]  /*f8e0*/  BPT.TRAP 0x1 ;  /* 0x000000040000795c */ /* 0x000fe20000300000 */
.L_x_2660:
[----:B------:R-:W-:Y:S01]  /*f8f0*/  IMAD R15, R18, 0x8, R2 ;  /* 0x00000008120f7824 */ /* 0x000fe200078e0202 */
[----:B------:R-:W-:-:S04]  /*f900*/  SHF.L.U32 R210, R19, 0x1f, RZ ;  /* 0x0000001f13d27819 */ /* 0x000fc800000006ff */
[----:B------:R0:W1:Y:S01]  /*f910*/  SYNCS.PHASECHK.TRANS64.TRYWAIT P2, [R15+URZ+0x28c30], R210 ;  /* 0x028c30d20f0075a7 */ /* 0x000062000804017f */
[----:B------:R-:W-:Y:S05]  /*f920*/  @!P0 BRA `(.L_x_2661) ;  /* 0x0000000000048947 */ /* 0x000fea0003800000 */
[----:B------:R-:W-:Y:S01]  /*f930*/  BPT.TRAP 0x1 ;  /* 0x000000040000795c */ /* 0x000fe20000300000 */
.L_x_2661:
[----:B------:R-:W-:Y:S01]  /*f940*/  BSSY B2, `(.L_x_2662) ;  /* 0x0000006000027945 */ /* 0x000fe20003800000 */
[----:B------:R-:W-:Y:S02]  /*f950*/  IMAD R154, R18, 0x200, R21 ;  /* 0x00000200129a7824 */ /* 0x000fe400078e0215 */
[----:B------:R-:W-:Y:S01]  /*f960*/  IMAD.MOV.U32 R155, RZ, RZ, 0x40000040 ;  /* 0x40000040ff9b7424 */ /* 0x000fe200078e00ff */
[----:B-1----:R-:W-:Y:S06]  /*f970*/  @P2 BRA `(.L_x_2663) ;  /* 0x0000000000082947 */ /* 0x002fec0003800000 */
[----:B------:R-:W1:Y:S02]  /*f980*/  SYNCS.PHASECHK.TRANS64.TRYWAIT P2, [R15+URZ+0x28c30], R210 ;  /* 0x028c30d20f0075a7 */ /* 0x000e64000804017f */
[----:B-1----:R-:W-:Y:S05]  /*f990*/  @!P2 BRA `(.L_x_2664) ;  /* 0x000001080004a947 */ /* 0x002fea0003800000 */
.L_x_2663:
[----:B------:R-:W-:Y:S05]  /*f9a0*/  BSYNC B2 ;  /* 0x0000000000027941 */ /* 0x000fea0003800000 */
.L_x_2662:
        /* <DEDUP_REMOVED lines=14> */
[----:B------:R-:W-:Y:S01]  /*fa90*/  WARPGROUP.ARRIVE ;  /* 0x00000000000079c5 */ /* 0x000fe20000000000 */
[----:B------:R-:W-:Y:S02]  /*faa0*/  R2UR UR8, R12 ;  /* 0x000000000c0872ca */ /* 0x000fe400000e0000 */
[----:B------:R-:W-:Y:S02]  /*fab0*/  R2UR UR9, R13 ;  /* 0x000000000d0972ca */ /* 0x000fe400000e0000 */
[----:B------:R-:W-:Y:S01]  /*fac0*/  R2UR UR14, R6 ;  /* 0x00000000060e72ca */ /* 0x000fe200000e0000 */
[----:B------:R-:W-:Y:S01]  /*fad0*/  HGMMA.64x64x16.F32 R152, gdesc[UR4], RZ, !UPT, gsb0 ;  /* 0x00e00000049879f0 */ /* 0x000fe2000c0008ff */
[----:B------:R-:W-:Y:S02]  /*fae0*/  R2UR UR15, R7 ;  /* 0x00000000070f72ca */ /* 0x000fe400000e0000 */
[----:B------:R-:W-:-:S02]  /*faf0*/  R2UR UR12, R10 ;  /* 0x000000000a0c72ca */ /* 0x000fc400000e0000 */
        /* <DEDUP_REMOVED lines=15> */
.L_x_2665:
[----:B------:R-:W-:Y:S01]  /*fbf0*/  FMNMX.FTZ R6, R152, R184, !PT ;  /* 0x000000b898067209 */ /* 0x000fe20007810000 */
[----:B------:R-:W-:-:S03]  /*fc00*/  ULDC UR4, c[0x0][0x988] ;  /* 0x0002620000047ab9 */ /* 0x000fc60000000800 */
        /* <DEDUP_REMOVED lines=80> */
[----:B------:R-:W-:Y:S01]  /*10110*/  MUFU.EX2 R157, R165 ;  /* 0x000000a5009d7308 */ /* 0x000fe20000000800 */
[----:B------:R-:W-:Y:S01]  /*10120*/  FMNMX.FTZ R14, R171, R14, !PT ;  /* 0x0000000eab0e7209 */ /* 0x000fe20007810000 */
[----:B----4-:R-:W-:Y:S01]  /*10130*/  FADD.FTZ R3, R152, R3 ;  /* 0x0000000398037221 */ /* 0x010fe20000010000 */
[-C--:B------:R-:W-:Y:S01]  /*10140*/  FMUL.FTZ R52, R52, R164.reuse ;  /* 0x000000a434347220 */ /* 0x080fe20000410000 */
[----:B------:R-:W-:Y:S01]  /*10150*/  FMUL.FTZ R53, R53, R164 ;  /* 0x000000a435357220 */ /* 0x000fe20000410000 */
[----:B------:R-:W-:Y:S01]  /*10160*/  FMNMX.FTZ R14, R174, R14, !PT ;  /* 0x0000000eae0e7209 */ /* 0x000fe20007810000 */
[-C--:B------:R-:W-:Y:S01]  /*10170*/  FMUL.FTZ R56, R56, R164.reuse ;  /* 0x000000a438387220 */ /* 0x080fe20000410000 */
[----:B------:R-:W-:Y:S01]  /*10180*/  FMUL.FTZ R57, R57, R164 ;  /* 0x000000a439397220 */ /* 0x000fe20000410000 */
[----:B------:R-:W2:Y:S01]  /*10190*/  MUFU.EX2 R161, R161 ;  /* 0x000000a100a17308 */ /* 0x000ea20000000800 */
        /* <DEDUP_REMOVED lines=9> */
[-C--:B------:R-:W-:Y:S01]  /*10230*/  FMUL.FTZ R65, R65, R164.reuse ;  /* 0x000000a441417220 */ /* 0x080fe20000410000 */
[-C--:B------:R-:W-:Y:S01]  /*10240*/  FMUL.FTZ R68, R68, R164.reuse ;  /* 0x000000a444447220 */ /* 0x080fe20000410000 */
[----:B------:R-:W-:Y:S01]  /*10250*/  FMUL.FTZ R69, R69, R164 ;  /* 0x000000a445457220 */ /* 0x000fe20000410000 */
[----:B------:R-:W-:Y:S01]  /*10260*/  FMNMX.FTZ R14, R182, R14, !PT ;  /* 0x0000000eb60e7209 */ /* 0x000fe20007810000 */
[-C--:B------:R-:W-:Y:S01]  /*10270*/  FMUL.FTZ R72, R72, R164.reuse ;  /* 0x000000a448487220 */ /* 0x080fe20000410000 */
[----:B------:R-:W-:Y:S01]  /*10280*/  FMUL.FTZ R73, R73, R164 ;  /* 0x000000a449497220 */ /* 0x000fe20000410000 */
[----:B------:R-:W4:Y:S01]  /*10290*/  MUFU.EX2 R169, R169 ;  /* 0x000000a900a97308 */ /* 0x000f220000000800 */
[----:B------:R-:W-:Y:S01]  /*102a0*/  FMNMX.FTZ R14, R183, R14, !PT ;  /* 0x0000000eb70e7209 */ /* 0x000fe20007810000 */
[----:B--2---:R-:W-:Y:S01]  /*102b0*/  FADD.FTZ R3, R161, R3 ;  /* 0x00000003a1037221 */ /* 0x004fe20000010000 */
[-C--:B------:R-:W-:Y:S01]  /*102c0*/  FMUL.FTZ R76, R76, R164.reuse ;  /* 0x000000a44c4c7220 */ /* 0x080fe20000410000 */
[-C--:B------:R-:W-:Y:S01]  /*102d0*/  FMUL.FTZ R77, R77, R164.reuse ;  /* 0x000000a44d4d7220 */ /* 0x080fe20000410000 */
[-C--:B------:R-:W-:Y:S01]  /*102e0*/  FMUL.FTZ R80, R80, R164.reuse ;  /* 0x000000a450507220 */ /* 0x080fe20000410000 */
[----:B------:R-:W2:Y:S01]  /*102f0*/  SHFL.BFLY PT, R153, R14, 0x2, 0x1f ;  /* 0x0c401f000e997f89 */ /* 0x000ea200000e0000 */
[----:B------:R-:W-:Y:S01]  /*10300*/  FADD.FTZ R3, R157, R3 ;  /* 0x000000039d037221 */ /* 0x000fe20000010000 */
[----:B------:R-:W5:Y:S01]  /*10310*/  MUFU.EX2 R172, R172 ;  /* 0x000000ac00ac7308 */ /* 0x000f620000000800 */
[-C--:B------:R-:W-:Y:S01]  /*10320*/  FMUL.FTZ R81, R81, R164.reuse ;  /* 0x000000a451517220 */ /* 0x080fe20000410000 */
[-C--:B------:R-:W-:Y:S01]  /*10330*/  FMUL.FTZ R84, R84, R164.reuse ;  /* 0x000000a454547220 */ /* 0x080fe20000410000 */
[----:B---3--:R-:W-:Y:S01]  /*10340*/  FADD.FTZ R3, R156, R3 ;  /* 0x000000039c037221 */ /* 0x008fe20000010000 */
        /* <DEDUP_REMOVED lines=9> */
[-C--:B------:R-:W-:Y:S01]  /*103e0*/  FMUL.FTZ R97, R97, R164.reuse ;  /* 0x000000a461617220 */ /* 0x080fe20000410000 */
[-C--:B------:R-:W-:Y:S01]  /*103f0*/  FMUL.FTZ R100, R100, R164.reuse ;  /* 0x000000a464647220 */ /* 0x080fe20000410000 */
[-C--:B------:R-:W-:Y:S01]  /*10400*/  FMUL.FTZ R101, R101, R164.reuse ;  /* 0x000000a465657220 */ /* 0x080fe20000410000 */
[----:B------:R-:W-:Y:S01]  /*10410*/  MUFU.EX2 R160, R176 ;  /* 0x000000b000a07308 */ /* 0x000fe20000000800 */
[----:B-----5:R-:W-:Y:S01]  /*10420*/  FADD.FTZ R3, R172, R3 ;  /* 0x00000003ac037221 */ /* 0x020fe20000010000 */
[-C--:B------:R-:W-:Y:S01]  /*10430*/  FMUL.FTZ R104, R104, R164.reuse ;  /* 0x000000a468687220 */ /* 0x080fe20000410000 */
[-C--:B------:R-:W-:Y:S01]  /*10440*/  FMUL.FTZ R105, R105, R164.reuse ;  /* 0x000000a469697220 */ /* 0x080fe20000410000 */
[-C--:B------:R-:W-:Y:S01]  /*10450*/  FMUL.FTZ R108, R108, R164.reuse ;  /* 0x000000a46c6c7220 */ /* 0x080fe20000410000 */
[-C--:B------:R-:W-:Y:S01]  /*10460*/  FMUL.FTZ R109, R109, R164.reuse ;  /* 0x000000a46d6d7220 */ /* 0x080fe20000410000 */
[----:B--2---:R-:W-:Y:S01]  /*10470*/  FMNMX.FTZ R14, R14, R153, !PT ;  /* 0x000000990e0e7209 */ /* 0x004fe20007810000 */
[-C--:B------:R-:W-:Y:S01]  /*10480*/  FMUL.FTZ R112, R112, R164.reuse ;  /* 0x000000a470707220 */ /* 0x080fe20000410000 */
[----:B------:R-:W-:Y:S01]  /*10490*/  MUFU.EX2 R177, R177 ;  /* 0x000000b100b17308 */ /* 0x000fe20000000800 */
[----:B---3--:R-:W-:Y:S01]  /*104a0*/  FADD.FTZ R3, R173, R3 ;  /* 0x00000003ad037221 */ /* 0x008fe20000010000 */
[-C--:B------:R-:W-:Y:S01]  /*104b0*/  FMUL.FTZ R113, R113, R164.reuse ;  /* 0x000000a471717220 */ /* 0x080fe20000410000 */
[----:B------:R-:W2:Y:S01]  /*104c0*/  SHFL.BFLY PT, R153, R14, 0x1, 0x1f ;  /* 0x0c201f000e997f89 */ /* 0x000ea200000e0000 */
        /* <DEDUP_REMOVED lines=21> */
[----:B------:R-:W-:-:S04]  /*10620*/  FADD.FTZ R153, -R14, R185 ;  /* 0x000000b90e997221 */ /* 0x000fc80000010100 */
[----:B------:R-:W-:-:S04]  /*10630*/  FMUL.FTZ R153, R153, R7 ;  /* 0x0000000799997220 */ /* 0x000fc80000410000 */
[----:B------:R2:W3:Y:S02]  /*10640*/  MUFU.EX2 R165, R153 ;  /* 0x0000009900a57308 */ /* 0x0004e40000000800 */
[----:B--2---:R-:W-:-:S05]  /*10650*/  @!P2 IMAD R153, R187, 0x40, R198 ;  /* 0x00000040bb99a824 */ /* 0x004fca00078e02c6 */
[----:B------:R-:W-:Y:S01]  /*10660*/  @!P2 LEA R153, R153, R2, 0x2 ;  /* 0x000000029999a211 */ /* 0x000fe200078e10ff */
[-C--:B---3--:R-:W-:Y:S01]  /*10670*/  FMUL.FTZ R26, R26, R165.reuse ;  /* 0x000000a51a1a7220 */ /* 0x088fe20000410000 */
[----:B------:R-:W-:-:S03]  /*10680*/  FMUL.FTZ R27, R27, R165 ;  /* 0x000000a51b1b7220 */ /* 0x000fc60000410000 */
[----:B------:R-:W-:Y:S01]  /*10690*/  @!P2 STS [R153+0x28800], R164 ;  /* 0x028800a49900a388 */ /* 0x000fe20000000800 */
[-C--:B------:R-:W-:Y:S01]  /*106a0*/  FMUL.FTZ R30, R30, R165.reuse ;  /* 0x000000a51e1e7220 */ /* 0x080fe20000410000 */
[-C--:B------:R-:W-:Y:S01]  /*106b0*/  FMUL.FTZ R31, R31, R165.reuse ;  /* 0x000000a51f1f7220 */ /* 0x080fe20000410000 */
[-C--:B------:R-:W-:Y:S01]  /*106c0*/  FMUL.FTZ R34, R34, R165.reuse ;  /* 0x000000a522227220 */ /* 0x080fe20000410000 */
[----:B------:R2:W-:Y:S01]  /*106d0*/  @!P2 STS [R153+0x28820], R165 ;  /* 0x028820a59900a388 */ /* 0x0005e20000000800 */
        /* <DEDUP_REMOVED lines=34> */
[-C--:B------:R-:W-:Y:S01]  /*10900*/  FMUL.FTZ R66, R66, R165.reuse ;  /* 0x000000a542427220 */ /* 0x080fe20000410000 */
        /* <DEDUP_REMOVED lines=56> */
[-C--:B------:R-:W-:Y:S01]  /*10c90*/  FMUL.FTZ R139, R139, R165.reuse ;  /* 0x000000a58b8b7220 */ /* 0x080fe20000410000 */
        /* <DEDUP_REMOVED lines=11> */
[----:B------:R-:W-:-:S05]  /*10d50*/  FMUL.FTZ R151, R151, R165 ;  /* 0x000000a597977220 */ /* 0x000fca0000410000 */
[----:B------:R-:W4:Y:S01]  /*10d60*/  MUFU.EX2 R175, R175 ;  /* 0x000000af00af7308 */ /* 0x000f220000000800 */
[C---:B-----5:R-:W-:Y:S01]  /*10d70*/  FADD.FTZ R158, R167.reuse, R157 ;  /* 0x0000009da79e7221 */ /* 0x060fe20000010000 */
[----:B------:R-:W-:-:S06]  /*10d80*/  F2FP.F16.F32.PACK_AB R157, R167, R162 ;  /* 0x000000a2a79d723e */ /* 0x000fcc00000000ff */
[----:B------:R-:W5:Y:S01]  /*10d90*/  MUFU.EX2 R178, R178 ;  /* 0x000000b200b27308 */ /* 0x000f620000000800 */
[----:B---3--:R-:W-:Y:S01]  /*10da0*/  FADD.FTZ R159, R0, R158 ;  /* 0x0000009e009f7221 */ /* 0x008fe20000010000 */
[----:B------:R-:W-:-:S06]  /*10db0*/  F2FP.F16.F32.PACK_AB R158, R173, R172 ;  /* 0x000000acad9e723e */ /* 0x000fcc00000000ff */
[----:B------:R-:W3:Y:S01]  /*10dc0*/  MUFU.EX2 R161, R179 ;  /* 0x000000b300a17308 */ /* 0x000ee20000000800 */
[C---:B----4-:R-:W-:Y:S01]  /*10dd0*/  FADD.FTZ R162, R175.reuse, R159 ;  /* 0x0000009fafa27221 */ /* 0x050fe20000010000 */
[----:B------:R-:W-:Y:S01]  /*10de0*/  F2FP.F16.F32.PACK_AB R159, R175, R0 ;  /* 0x00000000af9f723e */ /* 0x000fe200000000ff */
[----:B------:R-:W-:Y:S01]  /*10df0*/  FADD.FTZ R0, R160, R3 ;  /* 0x00000003a0007221 */ /* 0x000fe20000010000 */
[----:B------:R-:W-:-:S03]  /*10e00*/  F2FP.F16.F32.PACK_AB R160, R177, R160 ;  /* 0x000000a0b1a0723e */ /* 0x000fc600000000ff */
[----:B------:R-:W-:Y:S01]  /*10e10*/  FADD.FTZ R0, R177, R0 ;  /* 0x00000000b1007221 */ /* 0x000fe20000010000 */
[----:B------:R-:W4:Y:S01]  /*10e20*/  MUFU.EX2 R163, R182 ;  /* 0x000000b600a37308 */ /* 0x000f220000000800 */
[----:B-----5:R-:W-:Y:S01]  /*10e30*/  FADD.FTZ R162, R178, R162 ;  /* 0x000000a2b2a27221 */ /* 0x020fe20000010000 */
[----:B------:R2:W-:Y:S01]  /*10e40*/  STSM.16.M88.4 [R205], R156 ;  /* 0x0000009ccd007844 */ /* 0x0005e20000000200 */
[----:B------:R-:W-:-:S04]  /*10e50*/  FADD.FTZ R3, R180, R0 ;  /* 0x00000000b4037221 */ /* 0x000fc80000010000 */
[----:B------:R-:W-:Y:S01]  /*10e60*/  FADD.FTZ R3, R181, R3 ;  /* 0x00000003b5037221 */ /* 0x000fe20000010000 */
        /* <DEDUP_REMOVED lines=10> */
.L_x_2666:
[----:B------:R3:W4:Y:S01]  /*10f10*/  SYNCS.PHASECHK.TRANS64.TRYWAIT P2, [R15+URZ+0x28c50], R210 ;  /* 0x028c50d20f0075a7 */ /* 0x000722000804017f */
[----:B------:R-:W-:Y:S05]  /*10f20*/  @!P0 BRA `(.L_x_2667) ;  /* 0x0000000000048947 */ /* 0x000fea0003800000 */
[----:B------:R-:W-:Y:S01]  /*10f30*/  BPT.TRAP 0x1 ;  /* 0x000000040000795c */ /* 0x000fe20000300000 */
.L_x_2667:
[----:B------:R-:W-:Y:S04]  /*10f40*/  BSSY B2, `(.L_x_2668) ;  /* 0x0000004000027945 */ /* 0x000fe80003800000 */
[----:B----4-:R-:W-:Y:S05]  /*10f50*/  @P2 BRA `(.L_x_2669) ;  /* 0x0000000000082947 */ /* 0x010fea0003800000 */
[----:B------:R-:W4:Y:S02]  /*10f60*/  SYNCS.PHASECHK.TRANS64.TRYWAIT P2, [R15+URZ+0x28c50], R210 ;  /* 0x028c50d20f0075a7 */ /* 0x000f24000804017f */
[----:B----4-:R-:W-:Y:S05]  /*10f70*/  @!P2 BRA `(.L_x_2670) ;  /* 0x000000f000a0a947 */ /* 0x010fea0003800000 */
.L_x_2669:
[----:B------:R-:W-:Y:S05]  /*10f80*/  BSYNC B2 ;  /* 0x0000000000027941 */ /* 0x000fea0003800000 */
.L_x_2668:
[----:B------:R-:W-:Y:S01]  /*10f90*/  IMAD R164, R18, 0x1000, R197 ;  /* 0x0000100012a47824 */ /* 0x000fe200078e02c5 */
        /* <DEDUP_REMOVED lines=35> */
[----:B--2---:R-:W2:Y:S02]  /*111d0*/  FENCE.VIEW.ASYNC.S ;  /* 0x00000000000073c6 */ /* 0x004ea40000000000 */
[----:B--2---:R-:W-:Y:S01]  /*111e0*/  NOP ;  /* 0x0000000000007918 */ /* 0x004fe20000000000 */
[----:B------:R-:W-:Y:S06]  /*111f0*/  BAR.ARV 0xe, 0x100 ;  /* 0x0384000000007b1d */ /* 0x000fec0000002000 */
[----:B------:R-:W-:Y:S05]  /*11200*/  @!P0 BRA `(.L_x_2671) ;  /* 0x0000000000048947 */ /* 0x000fea0003800000 */
[----:B------:R-:W-:Y:S01]  /*11210*/  BPT.TRAP 0x1 ;  /* 0x000000040000795c */ /* 0x000fe20000300000 */
.L_x_2671:
[----:B01-34-:R-:W-:Y:S02]  /*11220*/  VIADD R15, R15, 0x28c60 ;  /* 0x00028c600f0f7836 */ /* 0x01bfe40000000000 */
[----:B------:R-:W-:Y:S02]  /*11230*/  IMAD.MOV.U32 R185, RZ, RZ, R14 ;  /* 0x000000ffffb97224 */ /* 0x000fe400078e000e */
[----:B------:R-:W-:Y:S01]  /*11240*/  IMAD.MOV.U32 R184, RZ, RZ, R6 ;  /* 0x000000ffffb87224 */ /* 0x000fe200078e0006 */
[----:B------:R-:W-:Y:S01]  /*11250*/  PRMT R15, R191, 0x654, R15 ;  /* 0x00000654bf0f7816 */ /* 0x000fe2000000000f */
[----:B------:R-:W-:-:S03]  /*11260*/  IMAD.MOV.U32 R187, RZ, RZ, R18 ;  /* 0x000000ffffbb7224 */ /* 0x000fc600078e0012 */
[----:B------:R0:W-:Y:S01]  /*11270*/  SYNCS.ARRIVE.TRANS64.RED.A1T0 RZ, [R15+URZ], RZ ;  /* 0x000000ff0fff79a7 */ /* 0x0001e2000810043f */
[----:B------:R-:W-:Y:S05]  /*11280*/  @P1 BRA `(.L_x_2672) ;  /* 0xffffffe400701947 */ /* 0x000fea000383ffff */
[----:B------:R-:W-:Y:S05]  /*11290*/  BSYNC B0 ;  /* 0x0000000000007941 */ /* 0x000fea0003800000 */
.L_x_2659:
[----:B0-----:R-:W-:-:S07]  /*112a0*/  IMAD.MOV.U32 R15, RZ, RZ, R209 ;  /* 0x000000ffff0f7224 */ /* 0x001fce00078e00d1 */
.L_x_2658:
[----:B------:R-:W-:Y:S05]  /*112b0*/  BSYNC B1 ;  /* 0x0000000000017941 */ /* 0x000fea0003800000 */
.L_x_2657:
[----:B------:R-:W2:Y:S01]  /*112c0*/  LDL R20, [R1+0xc] ;  /* 0x00000c0001147983 */ /* 0x000ea20000100800 */
[----:B------:R-:W-:Y:S01]  /*112d0*/  BSSY B0, `(.L_x_2673) ;  /* 0x0000256000007945 */ /* 0x000fe20003800000 */
[----:B--2---:R-:W-:-:S13]  /*112e0*/  ISETP.GE.AND P1, PT, R15, R20, PT ;  /* 0x000000140f00720c */ /* 0x004fda0003f26270 */
[----:B------:R-:W-:Y:S05]  /*112f0*/  @!P1 BRA `(.L_x_2674) ;  /* 0x00000024004c9947 */ /* 0x000fea0003800000 */
[----:B------:R-:W-:Y:S01]  /*11300*/  IMAD.MOV.U32 R186, RZ, RZ, R14 ;  /* 0x000000ffffba7224 */ /* 0x000fe200078e000e */
[----:B------:R-:W-:Y:S01]  /*11310*/  MOV R187, R6 ;  /* 0x0000000600bb7202 */ /* 0x000fe20000000f00 */
[----:B------:R-:W-:-:S07]  /*11320*/  IMAD.MOV.U32 R185, RZ, RZ, R18 ;  /* 0x000000ffffb97224 */ /* 0x000fce00078e0012 */
.L_x_2695:
[----:B------:R-:W-:-:S05]  /*11330*/  VIADD R18, R185, 0x1 ;  /* 0x00000001b9127836 */ /* 0x000fca0000000000 */
[----:B------:R-:W-:-:S04]  /*11340*/  ISETP.NE.AND P1, PT, R18, 0x2, PT ;  /* 0x000000021200780c */ /* 0x000fc80003f25270 */
[----:B------:R-:W-:Y:S02]  /*11350*/  SEL R6, RZ, 0x1, P1 ;  /* 0x00000001ff067807 */ /* 0x000fe40000800000 */
[----:B------:R-:W-:Y:S02]  /*11360*/  SEL R18, R18, RZ, P1 ;  /* 0x000000ff12127207 */ /* 0x000fe40000800000 */
[----:B------:R-:W-:Y:S01]  /*11370*/  LOP3.LUT R19, R19, R6, RZ, 0x3c, !PT ;  /* 0x0000000613137212 */ /* 0x000fe200078e3cff */
[----:B------:R-:W-:Y:S06]  /*11380*/  @!P0 BRA `(.L_x_2675) ;  /* 0x0000000000048947 */ /* 0x000fec0003800000 */
[----:B------:R-:W-:Y:S01]  /*11390*/  BPT.TRAP 0x1 ;  /* 0x000000040000795c */ /* 0x000fe20000300000 */
.L_x_2675:
[----:B------:R-:W-:Y:S01]  /*113a0*/  IMAD R20, R18, 0x8, R2 ;  /* 0x0000000812147824 */ /* 0x000fe200078e0202 */
[----:B------:R-:W-:-:S04]  /*113b0*/  SHF.L.U32 R184, R19, 0x1f, RZ ;  /* 0x0000001f13b87819 */ /* 0x000fc800000006ff */
[----:B------:R1:W2:Y:S01]  /*113c0*/  SYNCS.PHASECHK.TRANS64.TRYWAIT P1, [R20+URZ+0x28c30], R184 ;  /* 0x028c30b8140075a7 */ /* 0x0002a2000802017f */
[----:B------:R-:W-:Y:S05]  /*113d0*/  @!P0 BRA `(.L_x_2676) ;  /* 0x0000000000048947 */ /* 0x000fea0003800000 */
[----:B------:R-:W-:Y:S01]  /*113e0*/  BPT.TRAP 0x1 ;  /* 0x000000040000795c */ /* 0x000fe20000300000 */
.L_x_2676:
[----:B------:R-:W-:Y:S01]  /*113f0*/  BSSY B1, `(.L_x_2677) ;  /* 0x0000006000017945 */ /* 0x000fe20003800000 */
[----:B------:R-:W-:Y:S02]  /*11400*/  IMAD R154, R18, 0x200, R21 ;  /* 0x00000200129a7824 */ /* 0x000fe400078e0215 */
[----:B------:R-:W-:Y:S01]  /*11410*/  IMAD.MOV.U32 R155, RZ, RZ, 0x40000040 ;  /* 0x40000040ff9b7424 */ /* 0x000fe200078e00ff */
[----:B--2---:R-:W-:Y:S06]  /*11420*/  @P1 BRA `(.L_x_2678) ;  /* 0x0000000000081947 */ /* 0x004fec0003800000 */
[----:B------:R-:W2:Y:S02]  /*11430*/  SYNCS.PHASECHK.TRANS64.TRYWAIT P1, [R20+URZ+0x28c30], R184 ;  /* 0x028c30b8140075a7 */ /* 0x000ea4000802017f */
[----:B--2---:R-:W-:Y:S05]  /*11440*/  @!P1 BRA `(.L_x_2679) ;  /* 0x000000ec00809947 */ /* 0x004fea0003800000 */
.L_x_2678:
[----:B------:R-:W-:Y:S05]  /*11450*/  BSYNC B1 ;  /* 0x0000000000017941 */ /* 0x000fea0003800000 */
.L_x_2677:
        /* <DEDUP_REMOVED lines=36> */
.L_x_2680:
[----:B------:R-:W3:Y:S01]  /*116a0*/  LDL R14, [R1] ;  /* 0x00000000010e7983 */ /* 0x000ee20000100800 */
[----:B------:R-:W4:Y:S01]  /*116b0*/  @P4 LDC R7, c[0x0][0x44c] ;  /* 0x00011300ff074b82 */ /* 0x000f220000000800 */
[----:B------:R-:W-:Y:S01]  /*116c0*/  ULDC UR4, c[0x0][0x9dc] ;  /* 0x0002770000047ab9 */ /* 0x000fe20000000800 */
[----:B------:R-:W-:Y:S01]  /*116d0*/  ULDC UR5, c[0x0][0x9e0] ;  /* 0x0002780000057ab9 */ /* 0x000fe20000000800 */
[----:B------:R-:W-:-:S05]  /*116e0*/  ULOP3.LUT UR4, URZ, UR4, URZ, 0x33, !UPT ;  /* 0x000000043f047292 */ /* 0x000fca000f8e333f */
[----:B------:R-:W5:Y:S01]  /*116f0*/  @P4 LDC R6, c[0x0][0x450] ;  /* 0x00011400ff064b82 */ /* 0x000f620000000800 */
[----:B---3--:R-:W-:Y:S02]  /*11700*/  IMAD.IADD R222, R14, 0x1, R199 ;  /* 0x000000010ede7824 */ /* 0x008fe400078e02c7 */
[----:B------:R-:W-:Y:S02]  /*11710*/  IMAD.SHL.U32 R14, R15, 0x40, RZ ;  /* 0x000000400f0e7824 */ /* 0x000fe400078e00ff */
[----:B----4-:R-:W-:-:S03]  /*11720*/  @P4 IMAD.HI.U32 R7, R222, R7, RZ ;  /* 0x00000007de074227 */ /* 0x010fc600078e00ff */
[----:B------:R-:W-:Y:S02]  /*11730*/  IADD3 R220, -R188, 0x1, -R14 ;  /* 0x00000001bcdc7810 */ /* 0x000fe40007ffe90e */
[----:B-----5:R-:W-:Y:S01]  /*11740*/  @P4 SHF.R.U32.HI R222, RZ, R6, R7 ;  /* 0x00000006ffde4219 */ /* 0x020fe20000011607 */
[----:B------:R-:W-:Y:S01]  /*11750*/  VIADD R6, R20, 0x28c40 ;  /* 0x00028c4014067836 */ /* 0x000fe20000000000 */
[----:B------:R-:W-:-:S03]  /*11760*/  IADD3 R220, -R23, R220, R189 ;  /* 0x000000dc17dc7210 */ /* 0x000fc60007ffe1bd */
[----:B------:R-:W3:Y:S01]  /*11770*/  SHFL.IDX PT, R223, R222, RZ, 0x1c1f ;  /* 0x001c1fffdedf7589 */ /* 0x000ee200000e0000 */
[----:B------:R-:W-:Y:S02]  /*11780*/  PRMT R6, R191, 0x654, R6 ;  /* 0x00000654bf067816 */ /* 0x000fe40000000006 */
[C---:B------:R-:W-:Y:S01]  /*11790*/  IADD3 R221, R220.reuse, UR5, RZ ;  /* 0x00000005dcdd7c10 */ /* 0x040fe2000fffe0ff */
[----:B------:R-:W-:Y:S01]  /*117a0*/  VIADD R220, R220, UR4 ;  /* 0x00000004dcdc7c36 */ /* 0x000fe20008000000 */
[----:B------:R4:W-:Y:S03]  /*117b0*/  SYNCS.ARRIVE.TRANS64.RED.A1T0 RZ, [R6+URZ], RZ ;  /* 0x000000ff06ff79a7 */ /* 0x0009e6000810043f */
[--C-:B---3--:R-:W-:Y:S02]  /*117c0*/  IMAD.IADD R210, R221, 0x1, R223.reuse ;  /* 0x00000001ddd27824 */ /* 0x108fe400078e02df */
[----:B0-----:R-:W-:Y:S01]  /*117d0*/  IMAD.IADD R209, R220, 0x1, R223 ;  /* 0x00000001dcd17824 */ /* 0x001fe200078e02df */
[----:B----4-:R-:W-:Y:S06]  /*117e0*/  @!P5 BRA `(.L_x_2681) ;  /* 0x000000000060d947 */ /* 0x010fec0003800000 */
[----:B------:R-:W-:Y:S01]  /*117f0*/  IADD3 R223, -R23, R189, R223 ;  /* 0x000000bd17df7210 */ /* 0x000fe20007ffe1df */
[----:B------:R-:W-:Y:S03]  /*11800*/  BSSY B1, `(.L_x_2682) ;  /* 0x0000012000017945 */ /* 0x000fe60003800000 */
        /* <DEDUP_REMOVED lines=11> */
.L_x_2683:
[----:B------:R-:W-:Y:S02]  /*118c0*/  ULDC UR4, c[0x0][0x9e4] ;  /* 0x0002790000047ab9 */ /* 0x000fe40000000800 */
[----:B------:R-:W-:-:S05]  /*118d0*/  IMAD.U32 R224, RZ, RZ, UR4 ;  /* 0x00000004ffe07e24 */ /* 0x000fca000f8e00ff */
[----:B------:R-:W-:-:S13]  /*118e0*/  ISETP.NE.AND P1, PT, R224, 0x1, PT ;  /* 0x00000001e000780c */ /* 0x000fda0003f25270 */
[----:B------:R-:W0:Y:S02]  /*118f0*/  @P1 LDC.64 R6, c[0x0][0x9e8] ;  /* 0x00027a00ff061b82 */ /* 0x000e240000000a00 */
[----:B0-----:R-:W-:-:S05]  /*11900*/  @P1 IMAD.HI.U32 R6, R223, R6, RZ ;  /* 0x00000006df061227 */ /* 0x001fca00078e00ff */
[----:B------:R-:W-:-:S07]  /*11910*/  @P1 SHF.R.U32.HI R223, RZ, R7, R6 ;  /* 0x00000007ffdf1219 */ /* 0x000fce0000011606 */
.L_x_2684:
[----:B------:R-:W-:Y:S05]  /*11920*/  BSYNC B1 ;  /* 0x0000000000017941 */ /* 0x000fea0003800000 */
.L_x_2682:
[----:B------:R-:W-:-:S04]  /*11930*/  IMAD R223, R223, R224, -R14 ;  /* 0x000000e0dfdf7224 */ /* 0x000fc800078e0a0e */
[----:B------:R-:W-:-:S05]  /*11940*/  IMAD.IADD R223, R223, 0x1, -R188 ;  /* 0x00000001dfdf7824 */ /* 0x000fca00078e0abc */
[----:B------:R-:W-:Y:S02]  /*11950*/  VIMNMX R209, R209, R223, !PT ;  /* 0x000000dfd1d17248 */ /* 0x000fe40007fe0100 */
[----:B------:R-:W-:-:S07]  /*11960*/  VIADDMNMX R210, R223, R224, R210, PT ;  /* 0x000000e0dfd27246 */ /* 0x000fce00038001d2 */
.L_x_2681:
        /* <DEDUP_REMOVED lines=66> */
.L_x_2687:
[----:B------:R-:W-:Y:S02]  /*11d90*/  ULDC UR4, c[0x0][0x9e4] ;  /* 0x0002790000047ab9 */ /* 0x000fe40000000800 */
[----:B------:R-:W-:-:S05]  /*11da0*/  IMAD.U32 R209, RZ, RZ, UR4 ;  /* 0x00000004ffd17e24 */ /* 0x000fca000f8e00ff */
[----:B------:R-:W-:-:S13]  /*11db0*/  ISETP.NE.AND P2, PT, R209, 0x1, PT ;  /* 0x00000001d100780c */ /* 0x000fda0003f45270 */
[----:B------:R-:W0:Y:S02]  /*11dc0*/  @P2 LDC.64 R6, c[0x0][0x9e8] ;  /* 0x00027a00ff062b82 */ /* 0x000e240000000a00 */
[----:B0-----:R-:W-:-:S05]  /*11dd0*/  @P2 IMAD.HI.U32 R6, R222, R6, RZ ;  /* 0x00000006de062227 */ /* 0x001fca00078e00ff */
[----:B------:R-:W-:-:S07]  /*11de0*/  @P2 SHF.R.U32.HI R222, RZ, R7, R6 ;  /* 0x00000007ffde2219 */ /* 0x000fce0000011606 */
.L_x_2688:
[----:B------:R-:W-:Y:S05]  /*11df0*/  BSYNC B1 ;  /* 0x0000000000017941 */ /* 0x000fea0003800000 */
.L_x_2686:
[----:B------:R-:W-:-:S04]  /*11e00*/  IMAD R14, R222, R209, -R14 ;  /* 0x000000d1de0e7224 */ /* 0x000fc800078e0a0e */
[----:B------:R-:W-:-:S05]  /*11e10*/  IMAD.IADD R14, R14, 0x1, -R188 ;  /* 0x000000010e0e7824 */ /* 0x000fca00078e0abc */
[----:B------:R-:W-:Y:S02]  /*11e20*/  VIMNMX R220, R220, R14, !PT ;  /* 0x0000000edcdc7248 */ /* 0x000fe40007fe0100 */
[----:B------:R-:W-:-:S07]  /*11e30*/  VIADDMNMX R221, R14, R209, R221, PT ;  /* 0x000000d10edd7246 */ /* 0x000fce00038001dd */
.L_x_2685:
[----:B------:R-:W-:Y:S01]  /*11e40*/  FMNMX.FTZ R6, R152, R187, !PT ;  /* 0x000000bb98067209 */ /* 0x000fe20007810000 */
[----:B------:R-:W-:Y:S01]  /*11e50*/  ULDC UR4, c[0x0][0x988] ;  /* 0x0002620000047ab9 */ /* 0x000fe20000000800 */
        /* <DEDUP_REMOVED lines=18> */
[----:B------:R-:W-:Y:S02]  /*11f80*/  ISETP.GT.AND P6, PT, R220, RZ, P1 ;  /* 0x000000ffdc00720c */ /* 0x000fe40000fc4270 */
[----:B------:R-:W-:Y:S02]  /*11f90*/  FMNMX.FTZ R6, R172, R6, !PT ;  /* 0x00000006ac067209 */ /* 0x000fe40007810000 */
[----:B------:R-:W-:Y:S02]  /*11fa0*/  ISETP.GT.AND P3, PT, R220, 0x1, P1 ;  /* 0x00000001dc00780c */ /* 0x000fe40000f64270 */
[----:B------:R-:W-:Y:S02]  /*11fb0*/  FMNMX.FTZ R6, R173, R6, !PT ;  /* 0x00000006ad067209 */ /* 0x000fe40007810000 */
[----:B------:R-:W-:-:S02]  /*11fc0*/  ISETP.LT.OR P6, PT, R221, 0x1, P6 ;  /* 0x00000001dd00780c */ /* 0x000fc400037c1670 */
[----:B------:R-:W-:Y:S02]  /*11fd0*/  FMNMX.FTZ R6, R176, R6, !PT ;  /* 0x00000006b0067209 */ /* 0x000fe40007810000 */
[----:B------:R-:W-:Y:S02]  /*11fe0*/  ISETP.LT.OR P3, PT, R221, 0x2, P3 ;  /* 0x00000002dd00780c */ /* 0x000fe40001f61670 */
[----:B------:R-:W-:Y:S02]  /*11ff0*/  FMNMX.FTZ R6, R177, R6, !PT ;  /* 0x00000006b1067209 */ /* 0x000fe40007810000 */
[----:B------:R-:W-:Y:S02]  /*12000*/  FSEL R154, R154, -INF , !P6 ;  /* 0xff8000009a9a7808 */ /* 0x000fe40007000000 */
[----:B------:R-:W-:Y:S02]  /*12010*/  FMNMX.FTZ R6, R180, R6, !PT ;  /* 0x00000006b4067209 */ /* 0x000fe40007810000 */
[----:B------:R-:W-:-:S02]  /*12020*/  FSEL R155, R155, -INF , !P3 ;  /* 0xff8000009b9b7808 */ /* 0x000fc40005800000 */
[----:B------:R-:W-:Y:S02]  /*12030*/  FMNMX.FTZ R6, R181, R6, !PT ;  /* 0x00000006b5067209 */ /* 0x000fe40007810000 */
[C---:B------:R-:W-:Y:S02]  /*12040*/  ISETP.GT.AND P3, PT, R220.reuse, 0x10, P1 ;  /* 0x00000010dc00780c */ /* 0x040fe40000f64270 */
[----:B------:R-:W-:Y:S01]  /*12050*/  ISETP.GT.AND P6, PT, R220, 0x38, P1 ;  /* 0x00000038dc00780c */ /* 0x000fe20000fc4270 */
[----:B------:R-:W0:Y:S01]  /*12060*/  SHFL.BFLY PT, R7, R6, 0x2, 0x1f ;  /* 0x0c401f0006077f89 */ /* 0x000e2200000e0000 */
[C---:B------:R-:W-:Y:S02]  /*12070*/  ISETP.LT.OR P3, PT, R221.reuse, 0x11, P3 ;  /* 0x00000011dd00780c */ /* 0x040fe40001f61670 */
[----:B------:R-:W-:Y:S02]  /*12080*/  ISETP.LT.OR P6, PT, R221, 0x39, P6 ;  /* 0x00000039dd00780c */ /* 0x000fe400037c1670 */
[----:B------:R-:W-:-:S02]  /*12090*/  FSEL R162, R162, -INF , !P3 ;  /* 0xff800000a2a27808 */ /* 0x000fc40005800000 */
[----:B------:R-:W-:Y:S02]  /*120a0*/  ISETP.GT.AND P3, PT, R220, 0x19, P1 ;  /* 0x00000019dc00780c */ /* 0x000fe40000f64270 */
[----:B------:R-:W-:Y:S02]  /*120b0*/  FSEL R182, R182, -INF , !P6 ;  /* 0xff800000b6b67808 */ /* 0x000fe40007000000 */
[----:B------:R-:W-:-:S04]  /*120c0*/  ISETP.LT.OR P3, PT, R221, 0x1a, P3 ;  /* 0x0000001add00780c */ /* 0x000fc80001f61670 */
[----:B------:R-:W-:Y:S02]  /*120d0*/  FSEL R167, R167, -INF , !P3 ;  /* 0xff800000a7a77808 */ /* 0x000fe40005800000 */
[----:B------:R-:W-:-:S04]  /*120e0*/  ISETP.GT.AND P3, PT, R220, 0x28, P1 ;  /* 0x00000028dc00780c */ /* 0x000fc80000f64270 */
[----:B------:R-:W-:Y:S02]  /*120f0*/  ISETP.LT.OR P3, PT, R221, 0x29, P3 ;  /* 0x00000029dd00780c */ /* 0x000fe40001f61670 */
[----:B0-----:R-:W-:-:S05]  /*12100*/  FMNMX.FTZ R6, R6, R7, !PT ;  /* 0x0000000706067209 */ /* 0x001fca0007810000 */
[----:B------:R-:W0:Y:S02]  /*12110*/  SHFL.BFLY PT, R7, R6, 0x1, 0x1f ;  /* 0x0c201f0006077f89 */ /* 0x000e2400000e0000 */
[----:B0-----:R-:W-:-:S04]  /*12120*/  FMNMX.FTZ R6, R6, R7, !PT ;  /* 0x0000000706067209 */ /* 0x001fc80007810000 */
[----:B------:R-:W-:-:S04]  /*12130*/  FSETP.NEU.FTZ.AND P2, PT, R6, -INF , PT ;  /* 0xff8000000600780b */ /* 0x000fc80003f5d000 */
[----:B------:R-:W-:-:S05]  /*12140*/  FSEL R7, R6, RZ, P2 ;  /* 0x000000ff06077208 */ /* 0x000fca0001000000 */
[----:B------:R-:W-:Y:S01]  /*12150*/  FADD.FTZ R187, -R7, R187 ;  /* 0x000000bb07bb7221 */ /* 0x000fe20000010100 */
[----:B------:R-:W-:-:S04]  /*12160*/  IMAD.U32 R7, RZ, RZ, UR4 ;  /* 0x00000004ff077e24 */ /* 0x000fc8000f8e00ff */
[----:B------:R-:W-:-:S05]  /*12170*/  FMUL.FTZ R14, R6, R7 ;  /* 0x00000007060e7220 */ /* 0x000fca0000410000 */
[----:B------:R-:W-:Y:S02]  /*12180*/  FSEL R14, R14, RZ, P2 ;  /* 0x000000ff0e0e7208 */ /* 0x000fe40001000000 */
[----:B------:R-:W-:-:S03]  /*12190*/  ISETP.GT.AND P2, PT, R220, 0x8, P1 ;  /* 0x00000008dc00780c */ /* 0x000fc60000f44270 */
        /* <DEDUP_REMOVED lines=15> */
[-C--:B------:R-:W-:Y:S01]  /*12290*/  FFMA.FTZ R181, R181, R7.reuse, -R14 ;  /* 0x00000007b5b57223 */ /* 0x080fe2000001080e */
[----:B------:R-:W-:Y:S01]  /*122a0*/  ISETP.LT.OR P2, PT, R221, 0x9, P2 ;  /* 0x00000009dd00780c */ /* 0x000fe20001741670 */
[----:B------:R-:W-:Y:S01]  /*122b0*/  FMUL.FTZ R176, R187, R7 ;  /* 0x00000007bbb07220 */ /* 0x000fe20000410000 */
[----:B------:R-:W-:Y:S01]  /*122c0*/  FMNMX.FTZ R14, R154, R186, !PT ;  /* 0x000000ba9a0e7209 */ /* 0x000fe20007810000 */
[----:B------:R-:W-:Y:S01]  /*122d0*/  MUFU.EX2 R152, R152 ;  /* 0x0000009800987308 */ /* 0x000fe20000000800 */
[----:B------:R-:W-:-:S02]  /*122e0*/  FSEL R158, R158, -INF , !P2 ;  /* 0xff8000009e9e7808 */ /* 0x000fc40005000000 */
[----:B------:R-:W-:Y:S02]  /*122f0*/  FMNMX.FTZ R14, R155, R14, !PT ;  /* 0x0000000e9b0e7209 */ /* 0x000fe40007810000 */
[----:B------:R-:W-:Y:S02]  /*12300*/  ISETP.GT.AND P2, PT, R220, 0x11, P1 ;  /* 0x00000011dc00780c */ /* 0x000fe40000f44270 */
[----:B------:R-:W-:Y:S01]  /*12310*/  FMNMX.FTZ R14, R158, R14, !PT ;  /* 0x0000000e9e0e7209 */ /* 0x000fe20007810000 */
[----:B------:R-:W0:Y:S01]  /*12320*/  MUFU.EX2 R176, R176 ;  /* 0x000000b000b07308 */ /* 0x000e220000000800 */
[----:B------:R-:W-:Y:S02]  /*12330*/  ISETP.LT.OR P2, PT, R221, 0x12, P2 ;  /* 0x00000012dd00780c */ /* 0x000fe40001741670 */
[----:B------:R-:W-:Y:S02]  /*12340*/  FMNMX.FTZ R14, R159, R14, !PT ;  /* 0x0000000e9f0e7209 */ /* 0x000fe40007810000 */
[----:B------:R-:W-:-:S02]  /*12350*/  FSEL R163, R163, -INF , !P2 ;  /* 0xff800000a3a37808 */ /* 0x000fc40005000000 */
[----:B------:R-:W-:Y:S01]  /*12360*/  FMNMX.FTZ R14, R162, R14, !PT ;  /* 0x0000000ea20e7209 */ /* 0x000fe20007810000 */
[----:B------:R-:W3:Y:S01]  /*12370*/  MUFU.EX2 R153, R153 ;  /* 0x0000009900997308 */ /* 0x000ee20000000800 */
[----:B------:R-:W-:Y:S02]  /*12380*/  ISETP.GT.AND P2, PT, R220, 0x20, P1 ;  /* 0x00000020dc00780c */ /* 0x000fe40000f44270 */
[----:B------:R-:W-:Y:S02]  /*12390*/  FMNMX.FTZ R14, R163, R14, !PT ;  /* 0x0000000ea30e7209 */ /* 0x000fe40007810000 */
[----:B------:R-:W-:Y:S02]  /*123a0*/  ISETP.LT.OR P2, PT, R221, 0x21, P2 ;  /* 0x00000021dd00780c */ /* 0x000fe40001741670 */
[----:B------:R-:W-:Y:S01]  /*123b0*/  FMNMX.FTZ R14, R166, R14, !PT ;  /* 0x0000000ea60e7209 */ /* 0x000fe20007810000 */
[----:B------:R-:W4:Y:S01]  /*123c0*/  MUFU.EX2 R156, R156 ;  /* 0x0000009c009c7308 */ /* 0x000f220000000800 */
[----:B------:R-:W-:Y:S01]  /*123d0*/  FSEL R170, R170, -INF , !P2 ;  /* 0xff800000aaaa7808 */ /* 0x000fe20005000000 */
[----:B0-----:R-:W-:Y:S01]  /*123e0*/  FFMA.FTZ R3, R176, R3, R152 ;  /* 0x00000003b0037223 */ /* 0x001fe20000010098 */
[----:B------:R-:W-:Y:S01]  /*123f0*/  FMNMX.FTZ R14, R167, R14, !PT ;  /* 0x0000000ea70e7209 */ /* 0x000fe20007810000 */
[-C--:B------:R-:W-:Y:S01]  /*12400*/  FMUL.FTZ R24, R24, R176.reuse ;  /* 0x000000b018187220 */ /* 0x080fe20000410000 */
[----:B------:R-:W-:Y:S01]  /*12410*/  ISETP.GT.AND P2, PT, R220, 0x29, P1 ;  /* 0x00000029dc00780c */ /* 0x000fe20000f44270 */
[----:B------:R-:W-:Y:S01]  /*12420*/  FMUL.FTZ R25, R25, R176 ;  /* 0x000000b019197220 */ /* 0x000fe20000410000 */
[----:B------:R-:W-:Y:S01]  /*12430*/  FMNMX.FTZ R14, R170, R14, !PT ;  /* 0x0000000eaa0e7209 */ /* 0x000fe20007810000 */
[----:B------:R-:W0:Y:S01]  /*12440*/  MUFU.EX2 R157, R157 ;  /* 0x0000009d009d7308 */ /* 0x000e220000000800 */
[C---:B---3--:R-:W-:Y:S01]  /*12450*/  FADD.FTZ R3, R153.reuse, R3 ;  /* 0x0000000399037221 */ /* 0x048fe20000010000 */
[----:B------:R-:W-:Y:S01]  /*12460*/  F2FP.F16.F32.PACK_AB R152, R153, R152 ;  /* 0x000000989998723e */ /* 0x000fe200000000ff */
[-C--:B------:R-:W-:Y:S01]  /*12470*/  FMUL.FTZ R28, R28, R176.reuse ;  /* 0x000000b01c1c7220 */ /* 0x080fe20000410000 */
[----:B------:R-:W-:Y:S01]  /*12480*/  ISETP.LT.OR P2, PT, R221, 0x2a, P2 ;  /* 0x0000002add00780c */ /* 0x000fe20001741670 */
[-C--:B------:R-:W-:Y:S01]  /*12490*/  FMUL.FTZ R29, R29, R176.reuse ;  /* 0x000000b01d1d7220 */ /* 0x080fe20000410000 */
[----:B------:R-:W-:Y:S01]  /*124a0*/  FSEL R153, R174, -INF , !P3 ;  /* 0xff800000ae997808 */ /* 0x000fe20005800000 */
[----:B------:R-:W-:Y:S01]  /*124b0*/  FMUL.FTZ R32, R32, R176 ;  /* 0x000000b020207220 */ /* 0x000fe20000410000 */
[----:B------:R-:W-:Y:S01]  /*124c0*/  ISETP.GT.AND P3, PT, R220, 0x30, P1 ;  /* 0x00000030dc00780c */ /* 0x000fe20000f64270 */
[----:B------:R-:W3:Y:S01]  /*124d0*/  MUFU.EX2 R160, R160 ;  /* 0x000000a000a07308 */ /* 0x000ee20000000800 */
[----:B------:R-:W-:Y:S01]  /*124e0*/  FMNMX.FTZ R14, R171, R14, !PT ;  /* 0x0000000eab0e7209 */ /* 0x000fe20007810000 */
[----:B----4-:R-:W-:Y:S01]  /*124f0*/  FADD.FTZ R3, R156, R3 ;  /* 0x000000039c037221 */ /* 0x010fe20000010000 */
[----:B------:R-:W-:Y:S01]  /*12500*/  FSEL R175, R175, -INF , !P2 ;  /* 0xff800000afaf7808 */ /* 0x000fe20005000000 */
[-C--:B------:R-:W-:Y:S01]  /*12510*/  FMUL.FTZ R33, R33, R176.reuse ;  /* 0x000000b021217220 */ /* 0x080fe20000410000 */
[----:B------:R-:W-:Y:S01]  /*12520*/  ISETP.GT.AND P2, PT, R220, 0x31, P1 ;  /* 0x00000031dc00780c */ /* 0x000fe20000f44270 */
[----:B------:R-:W-:Y:S01]  /*12530*/  FMUL.FTZ R36, R36, R176 ;  /* 0x000000b024247220 */ /* 0x000fe20000410000 */
[----:B------:R-:W-:Y:S01]  /*12540*/  ISETP.LT.OR P3, PT, R221, 0x31, P3 ;  /* 0x00000031dd00780c */ /* 0x000fe20001f61670 */
[----:B------:R-:W4:Y:S01]  /*12550*/  MUFU.EX2 R161, R161 ;  /* 0x000000a100a17308 */ /* 0x000f220000000800 */
[----:B------:R-:W-:Y:S01]  /*12560*/  FMNMX.FTZ R14, R153, R14, !PT ;  /* 0x0000000e990e7209 */ /* 0x000fe20007810000 */
[----:B0-----:R-:W-:Y:S01]  /*12570*/  FADD.FTZ R3, R157, R3 ;  /* 0x000000039d037221 */ /* 0x001fe20000010000 */
[----:B------:R-:W-:Y:S01]  /*12580*/  ISETP.LT.OR P2, PT, R221, 0x32, P2 ;  /* 0x00000032dd00780c */ /* 0x000fe20001741670 */
[-C--:B------:R-:W-:Y:S01]  /*12590*/  FMUL.FTZ R37, R37, R176.reuse ;  /* 0x000000b025257220 */ /* 0x080fe20000410000 */
[----:B------:R-:W-:Y:S01]  /*125a0*/  FSEL R178, R178, -INF , !P3 ;  /* 0xff800000b2b27808 */ /* 0x000fe20005800000 */
[----:B------:R-:W-:Y:S01]  /*125b0*/  FMUL.FTZ R40, R40, R176 ;  /* 0x000000b028287220 */ /* 0x000fe20000410000 */
[----:B------:R-:W-:Y:S01]  /*125c0*/  FMNMX.FTZ R14, R175, R14, !PT ;  /* 0x0000000eaf0e7209 */ /* 0x000fe20007810000 */
[----:B------:R-:W0:Y:S01]  /*125d0*/  MUFU.EX2 R164, R164 ;  /* 0x000000a400a47308 */ /* 0x000e220000000800 */
[----:B------:R-:W-:Y:S01]  /*125e0*/  ISETP.GT.AND P1, PT, R220, 0x39, P1 ;  /* 0x00000039dc00780c */ /* 0x000fe20000f24270 */
[----:B---3--:R-:W-:Y:S01]  /*125f0*/  FADD.FTZ R3, R160, R3 ;  /* 0x00000003a0037221 */ /* 0x008fe20000010000 */
[----:B------:R-:W-:Y:S01]  /*12600*/  FSEL R179, R179, -INF , !P2 ;  /* 0xff800000b3b37808 */ /* 0x000fe20005000000 */
[----:B------:R-:W-:Y:S01]  /*12610*/  FMUL.FTZ R41, R41, R176 ;  /* 0x000000b029297220 */ /* 0x000fe20000410000 */
[----:B------:R-:W-:Y:S01]  /*12620*/  FMNMX.FTZ R14, R178, R14, !PT ;  /* 0x0000000eb20e7209 */ /* 0x000fe20007810000 */
[----:B------:R-:W-:Y:S01]  /*12630*/  FMUL.FTZ R44, R44, R176 ;  /* 0x000000b02c2c7220 */ /* 0x000fe20000410000 */
[----:B------:R-:W-:Y:S01]  /*12640*/  ISETP.LT.OR P1, PT, R221, 0x3a, P1 ;  /* 0x0000003add00780c */ /* 0x000fe20000f21670 */
[----:B------:R-:W3:Y:S01]  /*12650*/  MUFU.EX2 R165, R165 ;  /* 0x000000a500a57308 */ /* 0x000ee20000000800 */
[----:B------:R-:W-:Y:S01]  /*12660*/  FMNMX.FTZ R14, R179, R14, !PT ;  /* 0x0000000eb30e7209 */ /* 0x000fe20007810000 */
[----:B----4-:R-:W-:Y:S01]  /*12670*/  FADD.FTZ R3, R161, R3 ;  /* 0x00000003a1037221 */ /* 0x010fe20000010000 */
[----:B------:R-:W-:Y:S01]  /*12680*/  FSEL R183, R183, -INF , !P1 ;  /* 0xff800000b7b77808 */ /* 0x000fe20004800000 */
[----:B------:R-:W-:Y:S01]  /*12690*/  FMUL.FTZ R45, R45, R176 ;  /* 0x000000b02d2d7220 */ /* 0x000fe20000410000 */
[----:B------:R-:W-:Y:S01]  /*126a0*/  FMNMX.FTZ R14, R182, R14, !PT ;  /* 0x0000000eb60e7209 */ /* 0x000fe20007810000 */
[-C--:B------:R-:W-:Y:S01]  /*126b0*/  FMUL.FTZ R48, R48, R176.reuse ;  /* 0x000000b030307220 */ /* 0x080fe20000410000 */
[----:B------:R-:W-:Y:S01]  /*126c0*/  FMUL.FTZ R49, R49, R176 ;  /* 0x000000b031317220 */ /* 0x000fe20000410000 */
[----:B------:R-:W4:Y:S01]  /*126d0*/  MUFU.EX2 R168, R168 ;  /* 0x000000a800a87308 */ /* 0x000f220000000800 */
[----:B------:R-:W-:Y:S01]  /*126e0*/  FMNMX.FTZ R14, R183, R14, !PT ;  /* 0x0000000eb70e7209 */ /* 0x000fe20007810000 */
[----:B0-----:R-:W-:Y:S01]  /*126f0*/  FADD.FTZ R3, R164, R3 ;  /* 0x00000003a4037221 */ /* 0x001fe20000010000 */
[-C--:B------:R-:W-:Y:S01]  /*12700*/  FMUL.FTZ R52, R52, R176.reuse ;  /* 0x000000b034347220 */ /* 0x080fe20000410000 */
[-C--:B------:R-:W-:Y:S01]  /*12710*/  FMUL.FTZ R53, R53, R176.reuse ;  /* 0x000000b035357220 */ /* 0x080fe20000410000 */
[-C--:B------:R-:W-:Y:S01]  /*12720*/  FMUL.FTZ R56, R56, R176.reuse ;  /* 0x000000b038387220 */ /* 0x080fe20000410000 */
[----:B------:R-:W0:Y:S01]  /*12730*/  SHFL.BFLY PT, R174, R14, 0x2, 0x1f ;  /* 0x0c401f000eae7f89 */ /* 0x000e2200000e0000 */
        /* <DEDUP_REMOVED lines=22> */
[----:B------:R-:W-:Y:S01]  /*128a0*/  FMUL.FTZ R89, R89, R176 ;  /* 0x000000b059597220 */ /* 0x000fe20000410000 */
[----:B0-----:R-:W-:Y:S01]  /*128b0*/  FMNMX.FTZ R14, R14, R174, !PT ;  /* 0x000000ae0e0e7209 */ /* 0x001fe20007810000 */
[-C--:B------:R-:W-:Y:S01]  /*128c0*/  FMUL.FTZ R92, R92, R176.reuse ;  /* 0x000000b05c5c7220 */ /* 0x080fe20000410000 */
[----:B------:R-:W0:Y:S01]  /*128d0*/  MUFU.EX2 R209, R209 ;  /* 0x000000d100d17308 */ /* 0x000e220000000800 */
        /* <DEDUP_REMOVED lines=8> */
[----:B----4-:R-:W-:Y:S01]  /*12960*/  FADD.FTZ R3, R173, R3 ;  /* 0x00000003ad037221 */ /* 0x010fe20000010000 */
[-C--:B------:R-:W-:Y:S01]  /*12970*/  FMUL.FTZ R104, R104, R176.reuse ;  /* 0x000000b068687220 */ /* 0x080fe20000410000 */
[-C--:B------:R-:W-:Y:S01]  /*12980*/  FMUL.FTZ R105, R105, R176.reuse ;  /* 0x000000b069697220 */ /* 0x080fe20000410000 */
[-C--:B------:R-:W-:Y:S01]  /*12990*/  FMUL.FTZ R108, R108, R176.reuse ;  /* 0x000000b06c6c7220 */ /* 0x080fe20000410000 */
[-C--:B------:R-:W-:Y:S01]  /*129a0*/  FMUL.FTZ R109, R109, R176.reuse ;  /* 0x000000b06d6d7220 */ /* 0x080fe20000410000 */
[-C--:B------:R-:W-:Y:S01]  /*129b0*/  FMUL.FTZ R112, R112, R176.reuse ;  /* 0x000000b070707220 */ /* 0x080fe20000410000 */
[-C--:B------:R-:W-:Y:S01]  /*129c0*/  FMUL.FTZ R113, R113, R176.reuse ;  /* 0x000000b071717220 */ /* 0x080fe20000410000 */
        /* <DEDUP_REMOVED lines=12> */
[----:B------:R-:W-:-:S02]  /*12a90*/  IMAD.MOV R174, RZ, RZ, -R201 ;  /* 0x000000ffffae7224 */ /* 0x000fc400078e0ac9 */
[-C--:B------:R-:W-:Y:S01]  /*12aa0*/  FMUL.FTZ R132, R132, R176.reuse ;  /* 0x000000b084847220 */ /* 0x080fe20000410000 */
[----:B------:R-:W-:Y:S01]  /*12ab0*/  FMUL.FTZ R133, R133, R176 ;  /* 0x000000b085857220 */ /* 0x000fe20000410000 */
[C---:B------:R-:W-:Y:S01]  /*12ac0*/  FSETP.NEU.FTZ.AND P1, PT, R14.reuse, -INF , PT ;  /* 0xff8000000e00780b */ /* 0x040fe20003f3d000 */
[-C--:B------:R-:W-:Y:S01]  /*12ad0*/  FMUL.FTZ R220, R14, R7.reuse ;  /* 0x000000070edc7220 */ /* 0x080fe20000410000 */
[----:B------:R-:W-:Y:S01]  /*12ae0*/  ISETP.NE.AND P2, PT, R188, R174, PT ;  /* 0x000000aebc00720c */ /* 0x000fe20003f45270 */
[-C--:B------:R-:W-:Y:S01]  /*12af0*/  FMUL.FTZ R136, R136, R176.reuse ;  /* 0x000000b088887220 */ /* 0x080fe20000410000 */
[----:B------:R-:W-:Y:S01]  /*12b00*/  FSEL R174, R14, RZ, P1 ;  /* 0x000000ff0eae7208 */ /* 0x000fe20000800000 */
[-C--:B------:R-:W-:Y:S01]  /*12b10*/  FMUL.FTZ R137, R137, R176.reuse ;  /* 0x000000b089897220 */ /* 0x080fe20000410000 */
[----:B------:R-:W-:Y:S01]  /*12b20*/  FSEL R220, R220, RZ, P1 ;  /* 0x000000ffdcdc7208 */ /* 0x000fe20000800000 */
[-C--:B------:R-:W-:Y:S01]  /*12b30*/  FMUL.FTZ R140, R140, R176.reuse ;  /* 0x000000b08c8c7220 */ /* 0x080fe20000410000 */
[-C--:B------:R-:W-:Y:S01]  /*12b40*/  FMUL.FTZ R141, R141, R176.reuse ;  /* 0x000000b08d8d7220 */ /* 0x080fe20000410000 */
[----:B------:R-:W-:Y:S01]  /*12b50*/  FADD.FTZ R174, -R174, R186 ;  /* 0x000000baaeae7221 */ /* 0x000fe20000010100 */
[----:B------:R-:W-:Y:S01]  /*12b60*/  FMUL.FTZ R144, R144, R176 ;  /* 0x000000b090907220 */ /* 0x000fe20000410000 */
[-CC-:B------:R-:W-:Y:S01]  /*12b70*/  FFMA.FTZ R186, R155, R7.reuse, -R220.reuse ;  /* 0x000000079bba7223 */ /* 0x180fe200000108dc */
[-CC-:B------:R-:W-:Y:S01]  /*12b80*/  FFMA.FTZ R155, R158, R7.reuse, -R220.reuse ;  /* 0x000000079e9b7223 */ /* 0x180fe200000108dc */
[-C--:B------:R-:W-:Y:S01]  /*12b90*/  FMUL.FTZ R174, R174, R7.reuse ;  /* 0x00000007aeae7220 */ /* 0x080fe20000410000 */
[-CC-:B------:R-:W-:Y:S01]  /*12ba0*/  FFMA.FTZ R159, R159, R7.reuse, -R220.reuse ;  /* 0x000000079f9f7223 */ /* 0x180fe200000108dc */
[----:B------:R-:W-:Y:S01]  /*12bb0*/  @!P2 LEA R185, R185, R198, 0x6 ;  /* 0x000000c6b9b9a211 */ /* 0x000fe200078e30ff */
[-CC-:B------:R-:W-:Y:S01]  /*12bc0*/  FFMA.FTZ R187, R162, R7.reuse, -R220.reuse ;  /* 0x00000007a2bb7223 */ /* 0x180fe200000108dc */
[----:B------:R-:W-:Y:S01]  /*12bd0*/  MUFU.EX2 R186, R186 ;  /* 0x000000ba00ba7308 */ /* 0x000fe20000000800 */
[-CC-:B------:R-:W-:Y:S01]  /*12be0*/  FFMA.FTZ R163, R163, R7.reuse, -R220.reuse ;  /* 0x00000007a3a37223 */ /* 0x180fe200000108dc */
[-C--:B------:R-:W-:Y:S01]  /*12bf0*/  FFMA.FTZ R153, R153, R7.reuse, -R220 ;  /* 0x0000000799997223 */ /* 0x080fe200000108dc */
[----:B------:R-:W-:Y:S01]  /*12c00*/  @!P2 IMAD R185, R185, 0x4, R2 ;  /* 0x00000004b9b9a824 */ /* 0x000fe200078e0202 */
[----:B------:R-:W-:Y:S01]  /*12c10*/  F2FP.F16.F32.PACK_AB R158, R165, R164 ;  /* 0x000000a4a59e723e */ /* 0x000fe200000000ff */
[-CC-:B------:R-:W-:Y:S01]  /*12c20*/  FFMA.FTZ R210, R166, R7.reuse, -R220.reuse ;  /* 0x00000007a6d27223 */ /* 0x180fe200000108dc */
[-CC-:B------:R-:W-:Y:S01]  /*12c30*/  FFMA.FTZ R167, R167, R7.reuse, -R220.reuse ;  /* 0x00000007a7a77223 */ /* 0x180fe200000108dc */
[-CC-:B------:R-:W-:Y:S01]  /*12c40*/  FFMA.FTZ R170, R170, R7.reuse, -R220.reuse ;  /* 0x00000007aaaa7223 */ /* 0x180fe200000108dc */
[----:B------:R-:W0:Y:S01]  /*12c50*/  MUFU.EX2 R174, R174 ;  /* 0x000000ae00ae7308 */ /* 0x000e220000000800 */
[----:B------:R-:W-:Y:S01]  /*12c60*/  @!P2 STS [R185+0x28800], R176 ;  /* 0x028800b0b900a388 */ /* 0x000fe20000000800 */
[-CC-:B------:R-:W-:Y:S01]  /*12c70*/  FFMA.FTZ R171, R171, R7.reuse, -R220.reuse ;  /* 0x00000007abab7223 */ /* 0x180fe200000108dc */
[-CC-:B------:R-:W-:Y:S01]  /*12c80*/  FFMA.FTZ R175, R175, R7.reuse, -R220.reuse ;  /* 0x00000007afaf7223 */ /* 0x180fe200000108dc */
[-CC-:B------:R-:W-:Y:S01]  /*12c90*/  FFMA.FTZ R178, R178, R7.reuse, -R220.reuse ;  /* 0x00000007b2b27223 */ /* 0x180fe200000108dc */
[-CC-:B------:R-:W-:Y:S01]  /*12ca0*/  FFMA.FTZ R179, R179, R7.reuse, -R220.reuse ;  /* 0x00000007b3b37223 */ /* 0x180fe200000108dc */
[-CC-:B------:R-:W-:Y:S01]  /*12cb0*/  FFMA.FTZ R182, R182, R7.reuse, -R220.reuse ;  /* 0x00000007b6b67223 */ /* 0x180fe200000108dc */
[----:B------:R-:W-:Y:S01]  /*12cc0*/  FFMA.FTZ R183, R183, R7, -R220 ;  /* 0x00000007b7b77223 */ /* 0x000fe200000108dc */
[----:B------:R-:W-:Y:S01]  /*12cd0*/  MUFU.EX2 R155, R155 ;  /* 0x0000009b009b7308 */ /* 0x000fe20000000800 */
[----:B------:R-:W-:Y:S01]  /*12ce0*/  F2FP.F16.F32.PACK_AB R162, R173, R172 ;  /* 0x000000acada2723e */ /* 0x000fe200000000ff */
[-C--:B------:R-:W-:Y:S01]  /*12cf0*/  FMUL.FTZ R145, R145, R176.reuse ;  /* 0x000000b091917220 */ /* 0x080fe20000410000 */
[----:B------:R-:W-:Y:S01]  /*12d00*/  F2FP.F16.F32.PACK_AB R164, R177, R209 ;  /* 0x000000d1b1a4723e */ /* 0x000fe200000000ff */
[-C--:B------:R-:W-:Y:S01]  /*12d10*/  FMUL.FTZ R148, R148, R176.reuse ;  /* 0x000000b094947220 */ /* 0x080fe20000410000 */
[----:B------:R-:W-:-:S03]  /*12d20*/  FMUL.FTZ R149, R149, R176 ;  /* 0x000000b095957220 */ /* 0x000fc60000410000 */
[----:B------:R-:W-:Y:S01]  /*12d30*/  MUFU.EX2 R159, R159 ;  /* 0x0000009f009f7308 */ /* 0x000fe20000000800 */
[----:B0-----:R0:W-:Y:S01]  /*12d40*/  @!P2 STS [R185+0x28820], R174 ;  /* 0x028820aeb900a388 */ /* 0x0011e20000000800 */
        /* <DEDUP_REMOVED lines=9> */
[----:B0-----:R-:W-:Y:S01]  /*12de0*/  FFMA.FTZ R185, R154, R7, -R220 ;  /* 0x000000079ab97223 */ /* 0x001fe200000108dc */
[----:B------:R-:W-:Y:S01]  /*12df0*/  F2FP.F16.F32.PACK_AB R154, R157, R156 ;  /* 0x0000009c9d9a723e */ /* 0x000fe200000000ff */
[----:B------:R-:W-:Y:S01]  /*12e00*/  FMUL.FTZ R42, R42, R174 ;  /* 0x000000ae2a2a7220 */ /* 0x000fe20000410000 */
[----:B------:R-:W-:Y:S01]  /*12e10*/  F2FP.F16.F32.PACK_AB R156, R161, R160 ;  /* 0x000000a0a19c723e */ /* 0x000fe200000000ff */
[----:B------:R-:W-:Y:S01]  /*12e20*/  FMUL.FTZ R43, R43, R174 ;  /* 0x000000ae2b2b7220 */ /* 0x000fe20000410000 */
        /* <DEDUP_REMOVED lines=25> */
[----:B0-----:R-:W-:Y:S01]  /*12fc0*/  FFMA.FTZ R165, R174, R0, R185 ;  /* 0x00000000aea57223 */ /* 0x001fe200000100b9 */
        /* <DEDUP_REMOVED lines=15> */
[----:B0-----:R-:W-:Y:S01]  /*130c0*/  FADD.FTZ R153, R186, R165 ;  /* 0x000000a5ba997221 */ /* 0x001fe20000010000 */
[-C--:B------:R-:W-:Y:S01]  /*130d0*/  FMUL.FTZ R111, R111, R174.reuse ;  /* 0x000000ae6f6f7220 */ /* 0x080fe20000410000 */
[-C--:B------:R-:W-:Y:S01]  /*130e0*/  FMUL.FTZ R114, R114, R174.reuse ;  /* 0x000000ae72727220 */ /* 0x080fe20000410000 */
[-C--:B------:R-:W-:Y:S01]  /*130f0*/  FMUL.FTZ R115, R115, R174.reuse ;  /* 0x000000ae73737220 */ /* 0x080fe20000410000 */
[----:B------:R-:W-:Y:S01]  /*13100*/  FADD.FTZ R153, R155, R153 ;  /* 0x000000999b997221 */ /* 0x000fe20000010000 */
[C---:B------:R-:W-:Y:S01]  /*13110*/  F2FP.F16.F32.PACK_AB R155, R159.reuse, R155 ;  /* 0x0000009b9f9b723e */ /* 0x040fe200000000ff */
[----:B------:R-:W-:Y:S01]  /*13120*/  FMUL.FTZ R118, R118, R174 ;  /* 0x000000ae76767220 */ /* 0x000fe20000410000 */
[----:B------:R-:W0:Y:S01]  /*13130*/  MUFU.EX2 R171, R171 ;  /* 0x000000ab00ab7308 */ /* 0x000e220000000800 */
[----:B------:R-:W-:Y:S01]  /*13140*/  FADD.FTZ R153, R159, R153 ;  /* 0x000000999f997221 */ /* 0x000fe20000010000 */
[----:B---3--:R-:W-:Y:S01]  /*13150*/  F2FP.F16.F32.PACK_AB R159, R167, R210 ;  /* 0x000000d2a79f723e */ /* 0x008fe200000000ff */
[-C--:B------:R-:W-:Y:S01]  /*13160*/  FMUL.FTZ R119, R119, R174.reuse ;  /* 0x000000ae77777220 */ /* 0x080fe20000410000 */
[-C--:B------:R-:W-:Y:S01]  /*13170*/  FMUL.FTZ R122, R122, R174.reuse ;  /* 0x000000ae7a7a7220 */ /* 0x080fe20000410000 */
[----:B------:R-:W-:Y:S01]  /*13180*/  FADD.FTZ R153, R157, R153 ;  /* 0x000000999d997221 */ /* 0x000fe20000010000 */
[----:B------:R-:W-:Y:S01]  /*13190*/  F2FP.F16.F32.PACK_AB R157, R163, R157 ;  /* 0x0000009da39d723e */ /* 0x000fe200000000ff */
[-C--:B------:R-:W-:Y:S01]  /*131a0*/  FMUL.FTZ R123, R123, R174.reuse ;  /* 0x000000ae7b7b7220 */ /* 0x080fe20000410000 */
[----:B------:R-:W3:Y:S01]  /*131b0*/  MUFU.EX2 R175, R175 ;  /* 0x000000af00af7308 */ /* 0x000ee20000000800 */
[----:B------:R-:W-:Y:S01]  /*131c0*/  FADD.FTZ R168, R163, R153 ;  /* 0x00000099a3a87221 */ /* 0x000fe20000010000 */
[----:B------:R-:W-:Y:S01]  /*131d0*/  F2FP.F16.F32.PACK_AB R153, R186, R185 ;  /* 0x000000b9ba99723e */ /* 0x000fe200000000ff */
[----:B------:R-:W-:Y:S01]  /*131e0*/  BAR.SYNC.DEFER_BLOCKING 0xf, 0x100 ;  /* 0x03c4000000007b1d */ /* 0x000fe20000010000 */
[-C--:B------:R-:W-:Y:S01]  /*131f0*/  FMUL.FTZ R126, R126, R174.reuse ;  /* 0x000000ae7e7e7220 */ /* 0x080fe20000410000 */
[----:B------:R-:W-:Y:S01]  /*13200*/  FADD.FTZ R168, R210, R168 ;  /* 0x000000a8d2a87221 */ /* 0x000fe20000010000 */
[-C--:B------:R-:W-:Y:S01]  /*13210*/  FMUL.FTZ R127, R127, R174.reuse ;  /* 0x000000ae7f7f7220 */ /* 0x080fe20000410000 */
[-C--:B------:R-:W-:Y:S01]  /*13220*/  FMUL.FTZ R130, R130, R174.reuse ;  /* 0x000000ae82827220 */ /* 0x080fe20000410000 */
[-C--:B------:R-:W-:Y:S01]  /*13230*/  FMUL.FTZ R131, R131, R174.reuse ;  /* 0x000000ae83837220 */ /* 0x080fe20000410000 */
[----:B------:R-:W-:Y:S01]  /*13240*/  FADD.FTZ R168, R167, R168 ;  /* 0x000000a8a7a87221 */ /* 0x000fe20000010000 */
[----:B------:R-:W5:Y:S01]  /*13250*/  MUFU.EX2 R165, R178 ;  /* 0x000000b200a57308 */ /* 0x000f620000000800 */
[-C--:B------:R-:W-:Y:S01]  /*13260*/  FMUL.FTZ R134, R134, R174.reuse ;  /* 0x000000ae86867220 */ /* 0x080fe20000410000 */
[-C--:B------:R-:W-:Y:S01]  /*13270*/  FMUL.FTZ R135, R135, R174.reuse ;  /* 0x000000ae87877220 */ /* 0x080fe20000410000 */
[----:B----4-:R-:W-:Y:S01]  /*13280*/  FADD.FTZ R168, R161, R168 ;  /* 0x000000a8a1a87221 */ /* 0x010fe20000010000 */
[----:B0-----:R-:W-:Y:S01]  /*13290*/  F2FP.F16.F32.PACK_AB R161, R171, R161 ;  /* 0x000000a1aba1723e */ /* 0x001fe200000000ff */
[-C--:B------:R-:W-:Y:S01]  /*132a0*/  FMUL.FTZ R138, R138, R174.reuse ;  /* 0x000000ae8a8a7220 */ /* 0x080fe20000410000 */
[----:B------:R-:W-:Y:S01]  /*132b0*/  FMUL.FTZ R139, R139, R174 ;  /* 0x000000ae8b8b7220 */ /* 0x000fe20000410000 */
[----:B------:R-:W-:Y:S01]  /*132c0*/  FADD.FTZ R168, R171, R168 ;  /* 0x000000a8aba87221 */ /* 0x000fe20000010000 */
[----:B------:R-:W0:Y:S01]  /*132d0*/  MUFU.EX2 R166, R180 ;  /* 0x000000b400a67308 */ /* 0x000e220000000800 */
[----:B---3--:R-:W-:Y:S01]  /*132e0*/  F2FP.F16.F32.PACK_AB R163, R175, R0 ;  /* 0x00000000afa3723e */ /* 0x008fe200000000ff */
[-C--:B------:R-:W-:Y:S01]  /*132f0*/  FMUL.FTZ R142, R142, R174.reuse ;  /* 0x000000ae8e8e7220 */ /* 0x080fe20000410000 */
[----:B------:R-:W-:Y:S01]  /*13300*/  FADD.FTZ R168, R0, R168 ;  /* 0x000000a800a87221 */ /* 0x000fe20000010000 */
[-C--:B------:R-:W-:Y:S01]  /*13310*/  FMUL.FTZ R143, R143, R174.reuse ;  /* 0x000000ae8f8f7220 */ /* 0x080fe20000410000 */
[-C--:B------:R-:W-:Y:S01]  /*13320*/  FMUL.FTZ R146, R146, R174.reuse ;  /* 0x000000ae92927220 */ /* 0x080fe20000410000 */
[-C--:B------:R-:W-:Y:S01]  /*13330*/  FMUL.FTZ R147, R147, R174.reuse ;  /* 0x000000ae93937220 */ /* 0x080fe20000410000 */
[----:B------:R-:W-:Y:S01]  /*13340*/  FADD.FTZ R168, R175, R168 ;  /* 0x000000a8afa87221 */ /* 0x000fe20000010000 */
[----:B------:R-:W3:Y:S01]  /*13350*/  MUFU.EX2 R179, R179 ;  /* 0x000000b300b37308 */ /* 0x000ee20000000800 */
[----:B------:R4:W-:Y:S01]  /*13360*/  STSM.16.M88.4 [R202+0x26800], R152 ;  /* 0x02680098ca007844 */ /* 0x0009e20000000200 */
[-C--:B------:R-:W-:Y:S01]  /*13370*/  FMUL.FTZ R150, R150, R174.reuse ;  /* 0x000000ae96967220 */ /* 0x080fe20000410000 */
[----:B-----5:R-:W-:Y:S01]  /*13380*/  FADD.FTZ R168, R165, R168 ;  /* 0x000000a8a5a87221 */ /* 0x020fe20000010000 */
[----:B------:R-:W-:Y:S01]  /*13390*/  FMUL.FTZ R151, R151, R174 ;  /* 0x000000ae97977220 */ /* 0x000fe20000410000 */
[----:B------:R4:W-:Y:S03]  /*133a0*/  STSM.16.M88.4 [R203], R156 ;  /* 0x0000009ccb007844 */ /* 0x0009e60000000200 */
[----:B------:R-:W5:Y:S01]  /*133b0*/  MUFU.EX2 R182, R182 ;  /* 0x000000b600b67308 */ /* 0x000f620000000800 */
[----:B0-----:R-:W-:Y:S01]  /*133c0*/  FADD.FTZ R3, R166, R3 ;  /* 0x00000003a6037221 */ /* 0x001fe20000010000 */
[C---:B------:R-:W-:Y:S01]  /*133d0*/  F2FP.F16.F32.PACK_AB R166, R181.reuse, R166 ;  /* 0x000000a6b5a6723e */ /* 0x040fe200000000ff */
[----:B------:R4:W-:Y:S02]  /*133e0*/  STSM.16.M88.4 [R205], R160 ;  /* 0x000000a0cd007844 */ /* 0x0009e40000000200 */
[----:B------:R-:W-:-:S03]  /*133f0*/  FADD.FTZ R3, R181, R3 ;  /* 0x00000003b5037221 */ /* 0x000fc60000010000 */
[----:B------:R-:W0:Y:S01]  /*13400*/  MUFU.EX2 R183, R183 ;  /* 0x000000b700b77308 */ /* 0x000e220000000800 */
[C---:B---3--:R-:W-:Y:S01]  /*13410*/  FADD.FTZ R168, R179.reuse, R168 ;  /* 0x000000a8b3a87221 */ /* 0x048fe20000010000 */
[----:B------:R-:W-:-:S03]  /*13420*/  F2FP.F16.F32.PACK_AB R165, R179, R165 ;  /* 0x000000a5b3a5723e */ /* 0x000fc600000000ff */
[----:B-----5:R-:W-:Y:S01]  /*13430*/  FADD.FTZ R168, R182, R168 ;  /* 0x000000a8b6a87221 */ /* 0x020fe20000010000 */
[----:B0-----:R-:W-:-:S03]  /*13440*/  F2FP.F16.F32.PACK_AB R167, R183, R182 ;  /* 0x000000b6b7a7723e */ /* 0x001fc600000000ff */
[----:B------:R-:W-:Y:S02]  /*13450*/  FADD.FTZ R0, R183, R168 ;  /* 0x000000a8b7007221 */ /* 0x000fe40000010000 */
[----:B------:R4:W-:Y:S01]  /*13460*/  STSM.16.M88.4 [R204], R164 ;  /* 0x000000a4cc007844 */ /* 0x0009e20000000200 */
[----:B------:R-:W-:Y:S05]  /*13470*/  @!P0 BRA `(.L_x_2689) ;  /* 0x0000000000048947 */ /* 0x000fea0003800000 */
[----:B------:R-:W-:Y:S01]  /*13480*/  BPT.TRAP 0x1 ;  /* 0x000000040000795c */ /* 0x000fe20000300000 */
.L_x_2689:
[----:B------:R0:W3:Y:S01]  /*13490*/  SYNCS.PHASECHK.TRANS64.TRYWAIT P1, [R20+URZ+0x28c50], R184 ;  /* 0x028c50b8140075a7 */ /* 0x0000e2000802017f */
[----:B------:R-:W-:Y:S05]  /*134a0*/  @!P0 BRA `(.L_x_2690) ;  /* 0x0000000000048947 */ /* 0x000fea0003800000 */
[----:B------:R-:W-:Y:S01]  /*134b0*/  BPT.TRAP 0x1 ;  /* 0x000000040000795c */ /* 0x000fe20000300000 */
.L_x_2690:
[----:B------:R-:W-:Y:S04]  /*134c0*/  BSSY B1, `(.L_x_2691) ;  /* 0x0000004000017945 */ /* 0x000fe80003800000 */
[----:B---3--:R-:W-:Y:S05]  /*134d0*/  @P1 BRA `(.L_x_2692) ;  /* 0x0000000000081947 */ /* 0x008fea0003800000 */
[----:B------:R-:W3:Y:S02]  /*134e0*/  SYNCS.PHASECHK.TRANS64.TRYWAIT P1, [R20+URZ+0x28c50], R184 ;  /* 0x028c50b8140075a7 */ /* 0x000ee4000802017f */
[----:B---3--:R-:W-:Y:S05]  /*134f0*/  @!P1 BRA `(.L_x_2693) ;  /* 0x000000cc00689947 */ /* 0x008fea0003800000 */
.L_x_2692:
[----:B------:R-:W-:Y:S05]  /*13500*/  BSYNC B1 ;  /* 0x0000000000017941 */ /* 0x000fea0003800000 */
.L_x_2691:
        /* <DEDUP_REMOVED lines=8> */
[----:B----4-:R-:W-:Y:S01]  /*13590*/  VIADD R152, R168, 0x80 ;  /* 0x00000080a8987836 */ /* 0x010fe20000000000 */
        /* <DEDUP_REMOVED lines=31> */
.L_x_2694:
[----:B------:R-:W4:Y:S01]  /*13790*/  LDL R152, [R1+0xc] ;  /* 0x00000c0001987983 */ /* 0x000f220000100800 */
[----:B0123--:R-:W-:Y:S01]  /*137a0*/  VIADD R20, R20, 0x28c60 ;  /* 0x00028c6014147836 */ /* 0x00ffe20000000000 */
[----:B------:R-:W-:Y:S01]  /*137b0*/  MOV R185, R18 ;  /* 0x0000001200b97202 */ /* 0x000fe20000000f00 */
[----:B------:R-:W-:Y:S02]  /*137c0*/  IMAD.MOV.U32 R186, RZ, RZ, R14 ;  /* 0x000000ffffba7224 */ /* 0x000fe400078e000e */
[----:B------:R-:W-:Y:S01]  /*137d0*/  IMAD.MOV.U32 R187, RZ, RZ, R6 ;  /* 0x000000ffffbb7224 */ /* 0x000fe200078e0006 */
[----:B------:R-:W-:-:S04]  /*137e0*/  PRMT R20, R191, 0x654, R20 ;  /* 0x00000654bf147816 */ /* 0x000fc80000000014 */
[----:B------:R1:W-:Y:S01]  /*137f0*/  SYNCS.ARRIVE.TRANS64.RED.A1T0 RZ, [R20+URZ], RZ ;  /* 0x000000ff14ff79a7 */ /* 0x0003e2000810043f */
[C---:B----4-:R-:W-:Y:S01]  /*13800*/  ISETP.GT.AND P1, PT, R15.reuse, R152, PT ;  /* 0x000000980f00720c */ /* 0x050fe20003f24270 */
[----:B------:R-:W-:-:S12]  /*13810*/  VIADD R15, R15, 0xffffffff ;  /* 0xffffffff0f0f7836 */ /* 0x000fd80000000000 */
[----:B-1----:R-:W-:Y:S05]  /*13820*/  @P1 BRA `(.L_x_2695) ;  /* 0xffffffd800c01947 */ /* 0x002fea000383ffff */
.L_x_2674:
[----:B------:R-:W-:Y:S05]  /*13830*/  BSYNC B0 ;  /* 0x0000000000007941 */ /* 0x000fea0003800000 */
.L_x_2673:
[----:B------:R-:W2:Y:S04]  /*13840*/  LDL.LU R20, [R1+0x54] ;  /* 0x0000540001147983 */ /* 0x000ea80000300800 */
[----:B------:R-:W1:Y:S04]  /*13850*/  SHFL.BFLY PT, R4, R3, 0x2, 0x1f ;  /* 0x0c401f0003047f89 */ /* 0x000e6800000e0000 */
[----:B------:R-:W3:Y:S01]  /*13860*/  SHFL.BFLY PT, R5, R0, 0x2, 0x1f ;  /* 0x0c401f0000057f89 */ /* 0x000ee200000e0000 */
[----:B-1----:R-:W-:Y:S01]  /*13870*/  FADD.FTZ R4, R4, R3 ;  /* 0x0000000304047221 */ /* 0x002fe20000010000 */
[----:B---3--:R-:W-:Y:S01]  /*13880*/  FADD.FTZ R8, R5, R0 ;  /* 0x0000000005087221 */ /* 0x008fe20000010000 */
[----:B------:R-:W-:-:S03]  /*13890*/  IMAD.MOV.U32 R0, RZ, RZ, -0x800000 ;  /* 0xff800000ff007424 */ /* 0x000fc600078e00ff */
[----:B------:R-:W1:Y:S04]  /*138a0*/  SHFL.BFLY PT, R5, R4, 0x1, 0x1f ;  /* 0x0c201f0004057f89 */ /* 0x000e6800000e0000 */
[----:B------:R-:W3:Y:S01]  /*138b0*/  SHFL.BFLY PT, R9, R8, 0x1, 0x1f ;  /* 0x0c201f0008097f89 */ /* 0x000ee200000e0000 */
[----:B-1----:R-:W-:Y:S01]  /*138c0*/  FADD.FTZ R11, R4, R5 ;  /* 0x00000005040b7221 */ /* 0x002fe20000010000 */
[----:B---3--:R-:W-:Y:S01]  /*138d0*/  FADD.FTZ R12, R8, R9 ;  /* 0x00000009080c7221 */ /* 0x008fe20000010000 */
[----:B------:R-:W-:Y:S08]  /*138e0*/  BAR.ARV 0x8, 0x100 ;  /* 0x0204000000007b1d */ /* 0x000ff00000002000 */
[----:B------:R-:W-:Y:S01]  /*138f0*/  BAR.SYNC.DEFER_BLOCKING 0xf, 0x100 ;  /* 0x03c4000000007b1d */ /* 0x000fe20000010000 */
[----:B------:R-:W-:-:S02]  /*13900*/  FSETP.NE.FTZ.AND P0, PT, R11, RZ, PT ;  /* 0x000000ff0b00720b */ /* 0x000fc40003f15000 */
[----:B------:R-:W-:-:S11]  /*13910*/  FSETP.NE.FTZ.AND P1, PT, R12, RZ, PT ;  /* 0x000000ff0c00720b */ /* 0x000fd60003f35000 */
[----:B------:R-:W1:Y:S01]  /*13920*/  @P0 MUFU.LG2 R5, R11 ;  /* 0x0000000b00050308 */ /* 0x000e620000000c00 */
[C---:B------:R-:W-:Y:S01]  /*13930*/  @P0 FMUL.FTZ R3, R7.reuse, 0.69314718246459960938 ;  /* 0x3f31721807030820 */ /* 0x040fe20000410000 */
[----:B------:R-:W-:-:S06]  /*13940*/  @P1 FMUL.FTZ R4, R7, 0.69314718246459960938 ;  /* 0x3f31721807041820 */ /* 0x000fcc0000410000 */
[----:B------:R-:W3:Y:S01]  /*13950*/  @P1 MUFU.LG2 R9, R12 ;  /* 0x0000000c00091308 */ /* 0x000ee20000000c00 */
[----:B-1----:R-:W-:Y:S01]  /*13960*/  @P0 FMUL.FTZ R10, R5, 0.69314718246459960938 ;  /* 0x3f317218050a0820 */ /* 0x002fe20000410000 */
[----:B------:R-:W-:-:S03]  /*13970*/  IMAD.MOV R5, RZ, RZ, -R201 ;  /* 0x000000ffff057224 */ /* 0x000fc600078e0ac9 */
[----:B------:R-:W-:Y:S01]  /*13980*/  @P0 FFMA.FTZ R0, R3, R6, R10 ;  /* 0x0000000603000223 */ /* 0x000fe2000001000a */
[----:B------:R-:W-:Y:S01]  /*13990*/  IMAD.MOV.U32 R3, RZ, RZ, -0x800000 ;  /* 0xff800000ff037424 */ /* 0x000fe200078e00ff */
[----:B------:R-:W-:Y:S01]  /*139a0*/  ISETP.NE.AND P2, PT, R188, R5, PT ;  /* 0x00000005bc00720c */ /* 0x000fe20003f45270 */
[----:B------:R-:W-:Y:S02]  /*139b0*/  IMAD.MOV.U32 R6, RZ, RZ, RZ ;  /* 0x000000ffff067224 */ /* 0x000fe400078e00ff */
[----:B---3--:R-:W-:-:S04]  /*139c0*/  @P1 FMUL.FTZ R9, R9, 0.69314718246459960938 ;  /* 0x3f31721809091820 */ /* 0x008fc80000410000 */
[----:B------:R-:W-:Y:S01]  /*139d0*/  @P1 FFMA.FTZ R3, R4, R14, R9 ;  /* 0x0000000e04031223 */ /* 0x000fe20000010009 */
[----:B------:R-:W-:Y:S01]  /*139e0*/  IMAD.MOV.U32 R4, RZ, RZ, RZ ;  /* 0x000000ffff047224 */ /* 0x000fe200078e00ff */
[----:B------:R-:W1:Y:S04]  /*139f0*/  @P1 MUFU.RCP R6, R12 ;  /* 0x0000000c00061308 */ /* 0x000e680000001000 */
[C---:B------:R-:W-:Y:S02]  /*13a00*/  @!P2 IMAD R5, R18.reuse, 0x40, R198 ;  /* 0x000000401205a824 */ /* 0x040fe400078e02c6 */
[----:B------:R-:W-:Y:S02]  /*13a10*/  VIADD R18, R18, 0x1 ;  /* 0x0000000112127836 */ /* 0x000fe40000000000 */
[----:B------:R3:W4:Y:S01]  /*13a20*/  @P0 MUFU.RCP R4, R11 ;  /* 0x0000000b00040308 */ /* 0x0007220000001000 */
[----:B------:R-:W-:Y:S01]  /*13a30*/  @!P2 IMAD R5, R5, 0x4, R2 ;  /* 0x000000040505a824 */ /* 0x000fe200078e0202 */
[----:B------:R-:W-:-:S02]  /*13a40*/  PLOP3.LUT P0, PT, PT, PT, PT, 0x8, 0x0 ;  /* 0x000000000000781c */ /* 0x000fc40003f0e170 */
[----:B------:R-:W-:-:S04]  /*13a50*/  ISETP.NE.AND P1, PT, R18, 0x2, PT ;  /* 0x000000021200780c */ /* 0x000fc80003f25270 */
[----:B------:R-:W-:Y:S01]  /*13a60*/  SEL R2, RZ, 0x1, P1 ;  /* 0x00000001ff027807 */ /* 0x000fe20000800000 */
[----:B-1----:R-:W-:Y:S01]  /*13a70*/  @!P2 STS [R5+0x28820], R6 ;  /* 0x028820060500a388 */ /* 0x002fe20000000800 */
[-C--:B------:R-:W-:Y:S01]  /*13a80*/  FMUL.FTZ R9, R27, R6.reuse ;  /* 0x000000061b097220 */ /* 0x080fe20000410000 */
[-C--:B---3--:R-:W-:Y:S01]  /*13a90*/  FMUL.FTZ R11, R30, R6.reuse ;  /* 0x000000061e0b7220 */ /* 0x088fe20000410000 */
[-C--:B------:R-:W-:Y:S01]  /*13aa0*/  FMUL.FTZ R31, R31, R6.reuse ;  /* 0x000000061f1f7220 */ /* 0x080fe20000410000 */
[-C--:B------:R-:W-:Y:S01]  /*13ab0*/  FMUL.FTZ R34, R34, R6.reuse ;  /* 0x0000000622227220 */ /* 0x080fe20000410000 */
[-C--:B------:R-:W-:Y:S01]  /*13ac0*/  FMUL.FTZ R7, R38, R6.reuse ;  /* 0x0000000626077220 */ /* 0x080fe20000410000 */
[-C--:B------:R-:W-:Y:S01]  /*13ad0*/  FMUL.FTZ R39, R39, R6.reuse ;  /* 0x0000000627277220 */ /* 0x080fe20000410000 */
[----:B------:R-:W-:Y:S01]  /*13ae0*/  FMUL.FTZ R42, R42, R6 ;  /* 0x000000062a2a7220 */ /* 0x000fe20000410000 */
        /* <DEDUP_REMOVED lines=124> */
[----:B--2---:R-:W-:-:S05]  /*142b0*/  VIADD R20, R20, 0x1 ;  /* 0x0000000114147836 */ /* 0x004fca0000000000 */
[----:B------:R1:W-:Y:S01]  /*142c0*/  STL [R1+0x54], R20 ;  /* 0x0000541401007387 */ /* 0x0003e20000100800 */
[----:B------:R-:W-:Y:S06]  /*142d0*/  BAR.ARV 0xe, 0x100 ;  /* 0x0384000000007b1d */ /* 0x000fec0000002000 */
.L_x_2551:
[----:B------:R-:W-:Y:S05]  /*142e0*/  BSYNC B7 ;  /* 0x0000000000077941 */ /* 0x000fea0003800000 */
.L_x_2541:
[----:B------:R-:W2:Y:S08]  /*142f0*/  S2UR UR4, SR_CgaCtaId ;  /* 0x00000000000479c3 */ /* 0x000eb00000008800 */
[----:B------:R-:W-:Y:S01]  /*14300*/  BAR.SYNC.DEFER_BLOCKING 0x5, 0x180 ;  /* 0x0146000000007b1d */ /* 0x000fe20000010000 */
[----:B------:R-:W-:-:S05]  /*14310*/  MOV R2, 0x400 ;  /* 0x0000040000027802 */ /* 0x000fca0000000f00 */
[----:B------:R-:W-:Y:S01]  /*14320*/  BSSY B0, `(.L_x_2696) ;  /* 0x000031e000007945 */ /* 0x000fe20003800000 */
[----:B--2---:R-:W-:-:S05]  /*14330*/  IMAD.U32 R191, RZ, RZ, UR4 ;  /* 0x00000004ffbf7e24 */ /* 0x004fca000f8e00ff */
[----:B------:R-:W-:-:S05]  /*14340*/  LEA R2, R191, R2, 0x18 ;  /* 0x00000002bf027211 */ /* 0x000fca00078ec0ff */
[----:B-----5:R2:W3:Y:S01]  /*14350*/  LDS.128 R24, [R2+0x28cd0] ;  /* 0x028cd00002187984 */ /* 0x0204e20000000c00 */
[----:B------:R-:W-:Y:S06]  /*14360*/  BAR.ARV 0x4, 0x180 ;  /* 0x0106000000007b1d */ /* 0x000fec0000002000 */
[----:B------:R-:W-:Y:S05]  /*14370*/  @P0 BRA `(.L_x_2697) ;  /* 0x00000020008c0947 */ /* 0x000fea0003800000 */
[----:B------:R-:W4:Y:S01]  /*14380*/  LDL R6, [R1+0x64] ;  /* 0x0000640001067983 */ /* 0x000f220000100800 */
[----:B------:R-:W-:Y:S01]  /*14390*/  F2FP.F16.F32.PACK_AB R8, R8, R10 ;  /* 0x0000000a0808723e */ /* 0x000fe200000000ff */
[----:B------:R-:W-:Y:S02]  /*143a0*/  ULDC.64 UR4, c[0x0][0xc00] ;  /* 0x0003000000047ab9 */ /* 0x000fe40000000a00 */
[----:B------:R-:W2:Y:S01]  /*143b0*/  LDL R50, [R1+0x50] ;  /* 0x0000500001327983 */ /* 0x000ea20000100800 */
[----:B------:R-:W0:Y:S01]  /*143c0*/  S2R R23, SR_SWINHI ;  /* 0x0000000000177919 */ /* 0x000e220000002f00 */
[----:B------:R-:W-:Y:S02]  /*143d0*/  F2FP.F16.F32.PACK_AB R11, R31, R11 ;  /* 0x0000000b1f0b723e */ /* 0x000fe400000000ff */
[----:B------:R-:W-:Y:S02]  /*143e0*/  F2FP.F16.F32.PACK_AB R9, R9, R4 ;  /* 0x000000040909723e */ /* 0x000fe400000000ff */
[----:B------:R-:W-:-:S02]  /*143f0*/  F2FP.F16.F32.PACK_AB R10, R28, R153 ;  /* 0x000000991c0a723e */ /* 0x000fc400000000ff */
[----:B-1----:R-:W-:Y:S02]  /*14400*/  MOV R20, R2 ;  /* 0x0000000200147202 */ /* 0x002fe40000000f00 */
[----:B0-----:R-:W-:Y:S01]  /*14410*/  MOV R21, R23 ;  /* 0x0000001700157202 */ /* 0x001fe20000000f00 */
[----:B------:R-:W0:Y:S01]  /*14420*/  S2R R97, SR_TID.X ;  /* 0x0000000000617919 */ /* 0x000e220000002100 */
        /* <DEDUP_REMOVED lines=12> */
[----:B0-----:R-:W-:-:S04]  /*144f0*/  IADD3 R97, R97, -0x80, RZ ;  /* 0xffffff8061617810 */ /* 0x001fc80007ffe0ff */
[----:B------:R-:W-:Y:S02]  /*14500*/  SHF.R.S32.HI R98, RZ, 0x1f, R97 ;  /* 0x0000001fff627819 */ /* 0x000fe40000011461 */
[----:B------:R-:W-:Y:S02]  /*14510*/  F2FP.F16.F32.PACK_AB R37, R99, R37 ;  /* 0x000000256325723e */ /* 0x000fe400000000ff */
[----:B------:R-:W-:Y:S02]  /*14520*/  LEA.HI R98, R98, R97, RZ, 0x3 ;  /* 0x0000006162627211 */ /* 0x000fe400078f18ff */
[----:B------:R-:W-:Y:S02]  /*14530*/  F2FP.F16.F32.PACK_AB R40, R40, R104 ;  /* 0x000000682828723e */ /* 0x000fe400000000ff */
[----:B------:R-:W-:Y:S02]  /*14540*/  F2FP.F16.F32.PACK_AB R41, R107, R41 ;  /* 0x000000296b29723e */ /* 0x000fe400000000ff */
[----:B------:R-:W-:-:S02]  /*14550*/  F2FP.F16.F32.PACK_AB R42, R109, R108 ;  /* 0x0000006c6d2a723e */ /* 0x000fc400000000ff */
[----:B------:R-:W-:Y:S02]  /*14560*/  F2FP.F16.F32.PACK_AB R43, R111, R43 ;  /* 0x0000002b6f2b723e */ /* 0x000fe400000000ff */
[----:B------:R-:W-:Y:S02]  /*14570*/  SHF.R.S32.HI R98, RZ, 0x3, R98 ;  /* 0x00000003ff627819 */ /* 0x000fe40000011462 */
        /* <DEDUP_REMOVED lines=8> */
[----:B----4-:R-:W-:-:S03]  /*14600*/  IMAD.WIDE R44, R6, 0x2, R20 ;  /* 0x00000002062c7825 */ /* 0x010fc600078e0214 */
[----:B------:R-:W-:-:S04]  /*14610*/  LOP3.LUT R23, R44, 0x380, RZ, 0xc0, !PT ;  /* 0x000003802c177812 */ /* 0x000fc800078ec0ff */
[----:B------:R-:W-:Y:S01]  /*14620*/  SHF.R.U64 R23, R23, 0x3, RZ ;  /* 0x0000000317177819 */ /* 0x000fe200000012ff */
[----:B------:R-:W-:-:S03]  /*14630*/  IMAD.MOV.U32 R31, RZ, RZ, R45 ;  /* 0x000000ffff1f7224 */ /* 0x000fc600078e002d */
[----:B------:R-:W-:Y:S01]  /*14640*/  LOP3.LUT R30, R23, R44, RZ, 0x3c, !PT ;  /* 0x0000002c171e7212 */ /* 0x000fe200078e3cff */
[----:B------:R-:W-:Y:S01]  /*14650*/  BAR.SYNC.DEFER_BLOCKING 0x1, 0x100 ;  /* 0x0044000000007b1d */ /* 0x000fe20000010000 */
[C---:B------:R-:W-:Y:S02]  /*14660*/  IADD3 R23, P0, R44.reuse, 0x20, RZ ;  /* 0x000000202c177810 */ /* 0x040fe40007f1e0ff */
[----:B------:R-:W-:Y:S02]  /*14670*/  MOV R30, R30 ;  /* 0x0000001e001e7202 */ /* 0x000fe40000000f00 */
[----:B------:R-:W-:Y:S02]  /*14680*/  LOP3.LUT R6, R23, 0x380, RZ, 0xc0, !PT ;  /* 0x0000038017067812 */ /* 0x000fe400078ec0ff */
[----:B------:R-:W-:Y:S02]  /*14690*/  IADD3 R53, P1, R44, 0x2060, RZ ;  /* 0x000020602c357810 */ /* 0x000fe40007f3e0ff */
[----:B------:R-:W-:-:S02]  /*146a0*/  SHF.R.U64 R6, R6, 0x3, RZ ;  /* 0x0000000306067819 */ /* 0x000fc400000012ff */
[----:B------:R-:W-:Y:S02]  /*146b0*/  LOP3.LUT R52, R53, 0x380, RZ, 0xc0, !PT ;  /* 0x0000038035347812 */ /* 0x000fe400078ec0ff */
[----:B------:R-:W-:Y:S02]  /*146c0*/  IADD3 R57, P2, R44, 0x4000, RZ ;  /* 0x000040002c397810 */ /* 0x000fe40007f5e0ff */
[----:B------:R-:W-:Y:S01]  /*146d0*/  SHF.R.U64 R52, R52, 0x3, RZ ;  /* 0x0000000334347819 */ /* 0x000fe200000012ff */
[----:B------:R0:W-:Y:S03]  /*146e0*/  STSM.16.M88.4 [R30], R8 ;  /* 0x000000081e007844 */ /* 0x0001e60000000200 */
[----:B------:R-:W-:Y:S01]  /*146f0*/  LOP3.LUT R52, R52, R53, RZ, 0x3c, !PT ;  /* 0x0000003534347212 */ /* 0x000fe200078e3cff */
[--C-:B------:R-:W-:Y:S01]  /*14700*/  IMAD.X R53, RZ, RZ, R45.reuse, P1 ;  /* 0x000000ffff357224 */ /* 0x100fe200008e062d */
[----:B------:R-:W-:Y:S01]  /*14710*/  LOP3.LUT R56, R57, 0x380, RZ, 0xc0, !PT ;  /* 0x0000038039387812 */ /* 0x000fe200078ec0ff */
[----:B0-----:R-:W-:Y:S01]  /*14720*/  IMAD.X R9, RZ, RZ, R45, P0 ;  /* 0x000000ffff097224 */ /* 0x001fe200000e062d */
[----:B------:R-:W-:-:S02]  /*14730*/  LOP3.LUT R8, R6, R23, RZ, 0x3c, !PT ;  /* 0x0000001706087212 */ /* 0x000fc400078e3cff */
[----:B------:R-:W-:Y:S02]  /*14740*/  F2FP.F16.F32.PACK_AB R6, R14, R152 ;  /* 0x000000980e06723e */ /* 0x000fe400000000ff */
[----:B------:R-:W-:-:S05]  /*14750*/  MOV R12, R8 ;  /* 0x00000008000c7202 */ /* 0x000fca0000000f00 */
[----:B------:R0:W-:Y:S01]  /*14760*/  STSM.16.M88.4 [R12], R4 ;  /* 0x000000040c007844 */ /* 0x0001e20000000200 */
[C---:B------:R-:W-:Y:S02]  /*14770*/  IADD3 R9, P3, R44.reuse, 0x40, RZ ;  /* 0x000000402c097810 */ /* 0x040fe40007f7e0ff */
[----:B------:R-:W-:Y:S02]  /*14780*/  IADD3 R31, P5, R44, 0x2000, RZ ;  /* 0x000020002c1f7810 */ /* 0x000fe40007fbe0ff */
[----:B------:R-:W-:Y:S02]  /*14790*/  SHF.R.U64 R56, R56, 0x3, RZ ;  /* 0x0000000338387819 */ /* 0x000fe400000012ff */
[C---:B------:R-:W-:Y:S02]  /*147a0*/  IADD3 R11, P4, R44.reuse, 0x60, RZ ;  /* 0x000000602c0b7810 */ /* 0x040fe40007f9e0ff */
[----:B------:R-:W-:Y:S02]  /*147b0*/  LOP3.LUT R8, R9, 0x380, RZ, 0xc0, !PT ;  /* 0x0000038009087812 */ /* 0x000fe400078ec0ff */
[----:B0-----:R-:W-:-:S04]  /*147c0*/  IADD3 R4, P1, R44, 0x6040, RZ ;  /* 0x000060402c047810 */ /* 0x001fc80007f3e0ff */
[----:B------:R-:W-:Y:S02]  /*147d0*/  LOP3.LUT R5, R4, 0x380, RZ, 0xc0, !PT ;  /* 0x0000038004057812 */ /* 0x000fe400078ec0ff */
[----:B------:R-:W-:Y:S02]  /*147e0*/  LOP3.LUT R30, R31, 0x380, RZ, 0xc0, !PT ;  /* 0x000003801f1e7812 */ /* 0x000fe400078ec0ff */
[----:B------:R-:W-:Y:S01]  /*147f0*/  LOP3.LUT R56, R56, R57, RZ, 0x3c, !PT ;  /* 0x0000003938387212 */ /* 0x000fe200078e3cff */
[----:B------:R-:W-:Y:S01]  /*14800*/  IMAD.X R57, RZ, RZ, R45, P2 ;  /* 0x000000ffff397224 */ /* 0x000fe200010e062d */
[----:B------:R-:W-:Y:S02]  /*14810*/  LOP3.LUT R10, R11, 0x380, RZ, 0xc0, !PT ;  /* 0x000003800b0a7812 */ /* 0x000fe400078ec0ff */
[----:B------:R-:W-:Y:S02]  /*14820*/  SHF.R.U64 R5, R5, 0x3, RZ ;  /* 0x0000000305057819 */ /* 0x000fe400000012ff */
[----:B------:R-:W-:-:S02]  /*14830*/  IADD3 R6, P2, R44, 0x6060, RZ ;  /* 0x000060602c067810 */ /* 0x000fc40007f5e0ff */
[----:B------:R-:W-:Y:S02]  /*14840*/  SHF.R.U64 R8, R8, 0x3, RZ ;  /* 0x0000000308087819 */ /* 0x000fe400000012ff */
[----:B------:R-:W-:Y:S02]  /*14850*/  IADD3 R39, P6, R44, 0x2020, RZ ;  /* 0x000020202c277810 */ /* 0x000fe40007fde0ff */
[----:B------:R-:W-:Y:S02]  /*14860*/  SHF.R.U64 R30, R30, 0x3, RZ ;  /* 0x000000031e1e7819 */ /* 0x000fe400000012ff */
[----:B------:R-:W-:Y:S02]  /*14870*/  SHF.R.U64 R10, R10, 0x3, RZ ;  /* 0x000000030a0a7819 */ /* 0x000fe400000012ff */
[----:B------:R-:W-:Y:S02]  /*14880*/  IADD3 R49, P0, R44, 0x2040, RZ ;  /* 0x000020402c317810 */ /* 0x000fe40007f1e0ff */
[----:B------:R-:W-:-:S02]  /*14890*/  LOP3.LUT R4, R5, R4, RZ, 0x3c, !PT ;  /* 0x0000000405047212 */ /* 0x000fc400078e3cff */
[----:B------:R-:W-:Y:S02]  /*148a0*/  LOP3.LUT R5, R6, 0x380, RZ, 0xc0, !PT ;  /* 0x0000038006057812 */ /* 0x000fe400078ec0ff */
[----:B------:R-:W-:Y:S01]  /*148b0*/  LOP3.LUT R8, R8, R9, RZ, 0x3c, !PT ;  /* 0x0000000908087212 */ /* 0x000fe200078e3cff */
[--C-:B------:R-:W-:Y:S01]  /*148c0*/  IMAD.X R9, RZ, RZ, R45.reuse, P3 ;  /* 0x000000ffff097224 */ /* 0x100fe200018e062d */
[----:B------:R-:W-:Y:S02]  /*148d0*/  LOP3.LUT R38, R39, 0x380, RZ, 0xc0, !PT ;  /* 0x0000038027267812 */ /* 0x000fe400078ec0ff */
[----:B------:R-:W-:Y:S01]  /*148e0*/  LOP3.LUT R30, R30, R31, RZ, 0x3c, !PT ;  /* 0x0000001f1e1e7212 */ /* 0x000fe200078e3cff */
[----:B------:R-:W-:Y:S01]  /*148f0*/  IMAD.X R31, RZ, RZ, R45, P5 ;  /* 0x000000ffff1f7224 */ /* 0x000fe200028e062d */
[----:B------:R-:W-:Y:S02]  /*14900*/  LOP3.LUT R10, R10, R11, RZ, 0x3c, !PT ;  /* 0x0000000b0a0a7212 */ /* 0x000fe400078e3cff */
[----:B------:R-:W-:-:S02]  /*14910*/  LOP3.LUT R48, R49, 0x380, RZ, 0xc0, !PT ;  /* 0x0000038031307812 */ /* 0x000fc400078ec0ff */
[C---:B------:R-:W-:Y:S02]  /*14920*/  IADD3 R61, P3, R44.reuse, 0x4020, RZ ;  /* 0x000040202c3d7810 */ /* 0x040fe40007f7e0ff */
[----:B------:R-:W-:Y:S02]  /*14930*/  IADD3.X R11, RZ, R45, RZ, P4, !PT ;  /* 0x0000002dff0b7210 */ /* 0x000fe400027fe4ff */
[----:B------:R-:W-:Y:S02]  /*14940*/  SHF.R.U64 R5, R5, 0x3, RZ ;  /* 0x0000000305057819 */ /* 0x000fe400000012ff */
[----:B------:R-:W-:Y:S02]  /*14950*/  IADD3 R65, P4, R44, 0x4040, RZ ;  /* 0x000040402c417810 */ /* 0x000fe40007f9e0ff */
[----:B------:R-:W-:Y:S02]  /*14960*/  SHF.R.U64 R38, R38, 0x3, RZ ;  /* 0x0000000326267819 */ /* 0x000fe400000012ff */
[----:B------:R-:W-:-:S02]  /*14970*/  IADD3 R68, P5, R44, 0x4060, RZ ;  /* 0x000040602c447810 */ /* 0x000fc40007fbe0ff */
[----:B------:R-:W-:Y:S01]  /*14980*/  SHF.R.U64 R48, R48, 0x3, RZ ;  /* 0x0000000330307819 */ /* 0x000fe200000012ff */
[--C-:B------:R-:W-:Y:S01]  /*14990*/  IMAD.X R7, RZ, RZ, R45.reuse, P2 ;  /* 0x000000ffff077224 */ /* 0x100fe200010e062d */
[----:B------:R-:W-:Y:S02]  /*149a0*/  LOP3.LUT R60, R61, 0x380, RZ, 0xc0, !PT ;  /* 0x000003803d3c7812 */ /* 0x000fe400078ec0ff */
[----:B------:R-:W-:Y:S01]  /*149b0*/  LOP3.LUT R6, R5, R6, RZ, 0x3c, !PT ;  /* 0x0000000605067212 */ /* 0x000fe200078e3cff */
[----:B------:R-:W-:Y:S01]  /*149c0*/  IMAD.X R5, RZ, RZ, R45, P1 ;  /* 0x000000ffff057224 */ /* 0x000fe200008e062d */
[----:B------:R-:W-:Y:S02]  /*149d0*/  MOV R23, R30 ;  /* 0x0000001e00177202 */ /* 0x000fe40000000f00 */
[----:B------:R-:W-:Y:S02]  /*149e0*/  LOP3.LUT R64, R65, 0x380, RZ, 0xc0, !PT ;  /* 0x0000038041407812 */ /* 0x000fe400078ec0ff */
[----:B------:R-:W-:-:S02]  /*149f0*/  MOV R8, R8 ;  /* 0x0000000800087202 */ /* 0x000fc40000000f00 */
[----:B------:R-:W-:Y:S02]  /*14a00*/  F2FP.F16.F32.PACK_AB R30, R170, R173 ;  /* 0x000000adaa1e723e */ /* 0x000fe400000000ff */
[----:B------:R-:W-:Y:S02]  /*14a10*/  F2FP.F16.F32.PACK_AB R31, R47, R46 ;  /* 0x0000002e2f1f723e */ /* 0x000fe400000000ff */
[----:B------:R-:W-:Y:S01]  /*14a20*/  LOP3.LUT R38, R38, R39, RZ, 0x3c, !PT ;  /* 0x0000002726267212 */ /* 0x000fe200078e3cff */
[--C-:B------:R-:W-:Y:S01]  /*14a30*/  IMAD.X R39, RZ, RZ, R45.reuse, P6 ;  /* 0x000000ffff277224 */ /* 0x100fe200030e062d */
[----:B------:R-:W-:Y:S02]  /*14a40*/  LOP3.LUT R69, R68, 0x380, RZ, 0xc0, !PT ;  /* 0x0000038044457812 */ /* 0x000fe400078ec0ff */
[----:B------:R-:W-:Y:S02]  /*14a50*/  MOV R10, R10 ;  /* 0x0000000a000a7202 */ /* 0x000fe40000000f00 */
[----:B------:R-:W-:Y:S01]  /*14a60*/  LOP3.LUT R48, R48, R49, RZ, 0x3c, !PT ;  /* 0x0000003130307212 */ /* 0x000fe200078e3cff */
[----:B------:R-:W-:Y:S01]  /*14a70*/  IMAD.X R49, RZ, RZ, R45, P0 ;  /* 0x000000ffff317224 */ /* 0x000fe200000e062d */
[----:B------:R-:W-:Y:S01]  /*14a80*/  SHF.R.U64 R60, R60, 0x3, RZ ;  /* 0x000000033c3c7819 */ /* 0x000fe200000012ff */
[----:B------:R0:W-:Y:S01]  /*14a90*/  STSM.16.M88.4 [R8], R28 ;  /* 0x0000001c08007844 */ /* 0x0001e20000000200 */
[----:B------:R-:W-:-:S02]  /*14aa0*/  SHF.R.U64 R64, R64, 0x3, RZ ;  /* 0x0000000340407819 */ /* 0x000fc400000012ff */
[C---:B------:R-:W-:Y:S02]  /*14ab0*/  IADD3 R72, P6, R44.reuse, 0x6000, RZ ;  /* 0x000060002c487810 */ /* 0x040fe40007fde0ff */
[----:B------:R-:W-:Y:S01]  /*14ac0*/  IADD3 R76, P0, R44, 0x6020, RZ ;  /* 0x000060202c4c7810 */ /* 0x000fe20007f1e0ff */
[----:B------:R1:W-:Y:S01]  /*14ad0*/  STSM.16.M88.4 [R10], R32 ;  /* 0x000000200a007844 */ /* 0x0003e20000000200 */
[----:B------:R-:W-:Y:S02]  /*14ae0*/  SHF.R.U64 R69, R69, 0x3, RZ ;  /* 0x0000000345457819 */ /* 0x000fe400000012ff */
[----:B---3--:R-:W-:Y:S02]  /*14af0*/  MOV R24, R4 ;  /* 0x0000000400187202 */ /* 0x008fe40000000f00 */
[----:B------:R-:W-:Y:S02]  /*14b00*/  MOV R44, R6 ;  /* 0x00000006002c7202 */ /* 0x000fe40000000f00 */
[----:B------:R-:W-:-:S02]  /*14b10*/  F2FP.F16.F32.PACK_AB R4, R163, R166 ;  /* 0x000000a6a304723e */ /* 0x000fc400000000ff */
[----:B------:R-:W-:Y:S02]  /*14b20*/  F2FP.F16.F32.PACK_AB R5, R59, R58 ;  /* 0x0000003a3b05723e */ /* 0x000fe400000000ff */
[----:B------:R-:W-:Y:S02]  /*14b30*/  F2FP.F16.F32.PACK_AB R6, R161, R164 ;  /* 0x000000a4a106723e */ /* 0x000fe400000000ff */
[----:B------:R-:W-:Y:S02]  /*14b40*/  F2FP.F16.F32.PACK_AB R7, R63, R62 ;  /* 0x0000003e3f07723e */ /* 0x000fe400000000ff */
[----:B------:R-:W-:Y:S01]  /*14b50*/  LOP3.LUT R60, R60, R61, RZ, 0x3c, !PT ;  /* 0x0000003d3c3c7212 */ /* 0x000fe200078e3cff */
[----:B------:R-:W-:Y:S01]  /*14b60*/  IMAD.X R61, RZ, RZ, R45, P3 ;  /* 0x000000ffff3d7224 */ /* 0x000fe200018e062d */
[----:B------:R-:W-:Y:S02]  /*14b70*/  MOV R38, R38 ;  /* 0x0000002600267202 */ /* 0x000fe40000000f00 */
[----:B0-----:R-:W-:-:S02]  /*14b80*/  F2FP.F16.F32.PACK_AB R8, R159, R162 ;  /* 0x000000a29f08723e */ /* 0x001fc400000000ff */
[----:B------:R-:W-:Y:S02]  /*14b90*/  F2FP.F16.F32.PACK_AB R9, R67, R66 ;  /* 0x000000424309723e */ /* 0x000fe400000000ff */
[----:B-1----:R-:W-:Y:S02]  /*14ba0*/  F2FP.F16.F32.PACK_AB R10, R157, R160 ;  /* 0x000000a09d0a723e */ /* 0x002fe400000000ff */
[----:B------:R-:W-:Y:S02]  /*14bb0*/  F2FP.F16.F32.PACK_AB R11, R71, R70 ;  /* 0x00000046470b723e */ /* 0x000fe400000000ff */
[----:B------:R-:W-:Y:S01]  /*14bc0*/  LOP3.LUT R64, R64, R65, RZ, 0x3c, !PT ;  /* 0x0000004140407212 */ /* 0x000fe200078e3cff */
[--C-:B------:R-:W-:Y:S01]  /*14bd0*/  IMAD.X R65, RZ, RZ, R45.reuse, P4 ;  /* 0x000000ffff417224 */ /* 0x100fe200020e062d */
[----:B------:R-:W-:Y:S01]  /*14be0*/  LOP3.LUT R68, R69, R68, RZ, 0x3c, !PT ;  /* 0x0000004445447212 */ /* 0x000fe200078e3cff */
[----:B------:R-:W-:Y:S01]  /*14bf0*/  IMAD.X R69, RZ, RZ, R45, P5 ;  /* 0x000000ffff457224 */ /* 0x000fe200028e062d */
[----:B------:R-:W-:Y:S01]  /*14c00*/  LOP3.LUT R77, R76, 0x380, RZ, 0xc0, !PT ;  /* 0x000003804c4d7812 */ /* 0x000fe200078ec0ff */
[----:B------:R-:W-:Y:S01]  /*14c10*/  STSM.16.M88.4 [R23], R4 ;  /* 0x0000000417007844 */ /* 0x000fe20000000200 */
[----:B------:R-:W-:-:S02]  /*14c20*/  LOP3.LUT R73, R72, 0x380, RZ, 0xc0, !PT ;  /* 0x0000038048497812 */ /* 0x000fc400078ec0ff */
[----:B------:R-:W-:Y:S02]  /*14c30*/  MOV R48, R48 ;  /* 0x0000003000307202 */ /* 0x000fe40000000f00 */
[----:B------:R-:W-:Y:S02]  /*14c40*/  F2FP.F16.F32.PACK_AB R12, R155, R158 ;  /* 0x0000009e9b0c723e */ /* 0x000fe400000000ff */
[----:B------:R-:W-:Y:S01]  /*14c50*/  F2FP.F16.F32.PACK_AB R14, R154, R156 ;  /* 0x0000009c9a0e723e */ /* 0x000fe200000000ff */
[----:B------:R0:W-:Y:S01]  /*14c60*/  STSM.16.M88.4 [R38], R8 ;  /* 0x0000000826007844 */ /* 0x0001e20000000200 */
[----:B------:R-:W-:Y:S02]  /*14c70*/  MOV R52, R52 ;  /* 0x0000003400347202 */ /* 0x000fe40000000f00 */
[----:B------:R-:W-:Y:S02]  /*14c80*/  F2FP.F16.F32.PACK_AB R28, R81, R80 ;  /* 0x00000050511c723e */ /* 0x000fe400000000ff */
[----:B------:R-:W-:-:S02]  /*14c90*/  F2FP.F16.F32.PACK_AB R29, R83, R82 ;  /* 0x00000052531d723e */ /* 0x000fc400000000ff */
[----:B------:R-:W-:Y:S02]  /*14ca0*/  F2FP.F16.F32.PACK_AB R30, R85, R84 ;  /* 0x00000054551e723e */ /* 0x000fe400000000ff */
[----:B------:R-:W-:Y:S02]  /*14cb0*/  F2FP.F16.F32.PACK_AB R31, R87, R86 ;  /* 0x00000056571f723e */ /* 0x000fe400000000ff */
[----:B------:R-:W-:Y:S02]  /*14cc0*/  MOV R56, R56 ;  /* 0x0000003800387202 */ /* 0x000fe40000000f00 */
[----:B------:R-:W-:Y:S02]  /*14cd0*/  F2FP.F16.F32.PACK_AB R32, R89, R88 ;  /* 0x000000585920723e */ /* 0x000fe400000000ff */
[----:B------:R-:W-:Y:S02]  /*14ce0*/  F2FP.F16.F32.PACK_AB R33, R91, R90 ;  /* 0x0000005a5b21723e */ /* 0x000fe400000000ff */
[----:B------:R-:W-:-:S02]  /*14cf0*/  F2FP.F16.F32.PACK_AB R34, R93, R92 ;  /* 0x0000005c5d22723e */ /* 0x000fc400000000ff */
[----:B------:R-:W-:Y:S02]  /*14d00*/  F2FP.F16.F32.PACK_AB R35, R95, R94 ;  /* 0x0000005e5f23723e */ /* 0x000fe400000000ff */
[----:B------:R-:W-:Y:S02]  /*14d10*/  SHF.R.U64 R77, R77, 0x3, RZ ;  /* 0x000000034d4d7819 */ /* 0x000fe400000012ff */
[----:B------:R-:W-:Y:S02]  /*14d20*/  MOV R60, R60 ;  /* 0x0000003c003c7202 */ /* 0x000fe40000000f00 */
[----:B0-----:R-:W-:Y:S02]  /*14d30*/  F2FP.F16.F32.PACK_AB R38, R101, R100 ;  /* 0x000000646526723e */ /* 0x001fe400000000ff */
[----:B------:R-:W-:Y:S01]  /*14d40*/  F2FP.F16.F32.PACK_AB R39, R103, R102 ;  /* 0x000000666727723e */ /* 0x000fe200000000ff */
[----:B------:R-:W-:Y:S01]  /*14d50*/  STSM.16.M88.4 [R48], R12 ;  /* 0x0000000c30007844 */ /* 0x000fe20000000200 */
[----:B------:R-:W-:-:S02]  /*14d60*/  SHF.R.U64 R73, R73, 0x3, RZ ;  /* 0x0000000349497819 */ /* 0x000fc400000012ff */
[----:B------:R-:W-:Y:S01]  /*14d70*/  MOV R64, R64 ;  /* 0x0000004000407202 */ /* 0x000fe20000000f00 */
[----:B------:R0:W-:Y:S01]  /*14d80*/  STSM.16.M88.4 [R52], R28 ;  /* 0x0000001c34007844 */ /* 0x0001e20000000200 */
[----:B------:R-:W-:Y:S02]  /*14d90*/  MOV R68, R68 ;  /* 0x0000004400447202 */ /* 0x000fe40000000f00 */
[----:B------:R-:W-:Y:S02]  /*14da0*/  F2FP.F16.F32.PACK_AB R4, R113, R112 ;  /* 0x000000707104723e */ /* 0x000fe400000000ff */
[----:B------:R-:W-:Y:S02]  /*14db0*/  F2FP.F16.F32.PACK_AB R5, R115, R114 ;  /* 0x000000727305723e */ /* 0x000fe400000000ff */
[----:B------:R-:W-:Y:S02]  /*14dc0*/  F2FP.F16.F32.PACK_AB R6, R117, R116 ;  /* 0x000000747506723e */ /* 0x000fe400000000ff */
[----:B------:R-:W-:Y:S01]  /*14dd0*/  F2FP.F16.F32.PACK_AB R7, R119, R118 ;  /* 0x000000767707723e */ /* 0x000fe200000000ff */
[----:B------:R-:W-:Y:S01]  /*14de0*/  STSM.16.M88.4 [R56], R32 ;  /* 0x0000002038007844 */ /* 0x000fe20000000200 */
[----:B------:R-:W-:Y:S01]  /*14df0*/  LOP3.LUT R76, R77, R76, RZ, 0x3c, !PT ;  /* 0x0000004c4d4c7212 */ /* 0x000fe200078e3cff */
[--C-:B------:R-:W-:Y:S01]  /*14e00*/  IMAD.X R77, RZ, RZ, R45.reuse, P0 ;  /* 0x000000ffff4d7224 */ /* 0x100fe200000e062d */
[----:B------:R-:W-:Y:S01]  /*14e10*/  LOP3.LUT R72, R73, R72, RZ, 0x3c, !PT ;  /* 0x0000004849487212 */ /* 0x000fe200078e3cff */
[----:B------:R-:W-:Y:S01]  /*14e20*/  STSM.16.M88.4 [R60], R36 ;  /* 0x000000243c007844 */ /* 0x000fe20000000200 */
[----:B------:R-:W-:Y:S01]  /*14e30*/  IMAD.X R73, RZ, RZ, R45, P6 ;  /* 0x000000ffff497224 */ /* 0x000fe200030e062d */
[----:B------:R-:W-:Y:S01]  /*14e40*/  ISETP.NE.U32.AND P0, PT, RZ, UR4, PT ;  /* 0x00000004ff007c0c */ /* 0x000fe2000bf05070 */
[----:B0-----:R-:W2:Y:S01]  /*14e50*/  LDC.64 R28, c[0x0][0xc00] ;  /* 0x00030000ff1c7b82 */ /* 0x001ea20000000a00 */
[----:B------:R-:W-:Y:S04]  /*14e60*/  STSM.16.M88.4 [R64], R40 ;  /* 0x0000002840007844 */ /* 0x000fe80000000200 */
[----:B------:R0:W-:Y:S01]  /*14e70*/  STSM.16.M88.4 [R68], R4 ;  /* 0x0000000444007844 */ /* 0x0001e20000000200 */
[----:B------:R-:W-:Y:S01]  /*14e80*/  ISETP.NE.AND.EX P0, PT, RZ, UR5, PT, P0 ;  /* 0x00000005ff007c0c */ /* 0x000fe2000bf05300 */
[----:B------:R-:W-:Y:S01]  /*14e90*/  ULDC.64 UR4, c[0x0][0xc08] ;  /* 0x0003020000047ab9 */ /* 0x000fe20000000a00 */
[----:B------:R-:W-:-:S02]  /*14ea0*/  MOV R72, R72 ;  /* 0x0000004800487202 */ /* 0x000fc40000000f00 */
[----:B------:R-:W-:Y:S02]  /*14eb0*/  F2FP.F16.F32.PACK_AB R8, R121, R120 ;  /* 0x000000787908723e */ /* 0x000fe400000000ff */
[----:B------:R-:W-:Y:S02]  /*14ec0*/  F2FP.F16.F32.PACK_AB R9, R123, R122 ;  /* 0x0000007a7b09723e */ /* 0x000fe400000000ff */
[----:B------:R-:W-:Y:S02]  /*14ed0*/  F2FP.F16.F32.PACK_AB R10, R125, R124 ;  /* 0x0000007c7d0a723e */ /* 0x000fe400000000ff */
[----:B------:R-:W-:Y:S01]  /*14ee0*/  F2FP.F16.F32.PACK_AB R11, R127, R126 ;  /* 0x0000007e7f0b723e */ /* 0x000fe200000000ff */
[----:B0-----:R-:W-:Y:S01]  /*14ef0*/  IMAD R5, R98, 0x40, R208 ;  /* 0x0000004062057824 */ /* 0x001fe200078e02d0 */
[----:B------:R-:W-:-:S03]  /*14f00*/  ISETP.NE.U32.AND P6, PT, RZ, UR4, PT ;  /* 0x00000004ff007c0c */ /* 0x000fc6000bfc5070 */
[----:B------:R-:W-:Y:S01]  /*14f10*/  IMAD.WIDE R4, R5, 0x2, R20 ;  /* 0x0000000205047825 */ /* 0x000fe200078e0214 */
[----:B------:R0:W-:Y:S01]  /*14f20*/  STSM.16.M88.4 [R72], R8 ;  /* 0x0000000848007844 */ /* 0x0001e20000000200 */
[----:B------:R-:W-:Y:S02]  /*14f30*/  ISETP.NE.AND.EX P6, PT, RZ, UR5, PT, P6 ;  /* 0x00000005ff007c0c */ /* 0x000fe4000bfc5360 */
[----:B------:R-:W-:Y:S02]  /*14f40*/  MOV R76, R76 ;  /* 0x0000004c004c7202 */ /* 0x000fe40000000f00 */
[----:B------:R-:W-:Y:S02]  /*14f50*/  F2FP.F16.F32.PACK_AB R12, R129, R128 ;  /* 0x00000080810c723e */ /* 0x000fe400000000ff */
[----:B0-----:R-:W-:-:S04]  /*14f60*/  IADD3 R11, P1, R4, 0x1000, RZ ;  /* 0x00001000040b7810 */ /* 0x001fc80007f3e0ff */
[----:B------:R-:W-:Y:S02]  /*14f70*/  LOP3.LUT R8, R11, 0x380, RZ, 0xc0, !PT ;  /* 0x000003800b087812 */ /* 0x000fe400078ec0ff */
[----:B------:R-:W-:Y:S02]  /*14f80*/  F2FP.F16.F32.PACK_AB R13, R131, R130 ;  /* 0x00000082830d723e */ /* 0x000fe400000000ff */
[----:B------:R-:W-:Y:S02]  /*14f90*/  SHF.R.U64 R8, R8, 0x3, RZ ;  /* 0x0000000308087819 */ /* 0x000fe400000012ff */
[----:B------:R-:W-:Y:S02]  /*14fa0*/  F2FP.F16.F32.PACK_AB R14, R133, R132 ;  /* 0x00000084850e723e */ /* 0x000fe400000000ff */
[----:B------:R-:W-:Y:S02]  /*14fb0*/  F2FP.F16.F32.PACK_AB R15, R135, R134 ;  /* 0x00000086870f723e */ /* 0x000fe400000000ff */
[----:B------:R-:W-:-:S02]  /*14fc0*/  LOP3.LUT R8, R8, R11, RZ, 0x3c, !PT ;  /* 0x0000000b08087212 */ /* 0x000fc400078e3cff */
[----:B------:R-:W0:Y:S01]  /*14fd0*/  @P6 LDC.64 R10, c[0x0][0xc08] ;  /* 0x00030200ff0a6b82 */ /* 0x000e220000000a00 */
[----:B------:R1:W-:Y:S04]  /*14fe0*/  STSM.16.M88.4 [R76], R12 ;  /* 0x0000000c4c007844 */ /* 0x0003e80000000200 */
[----:B------:R-:W-:Y:S04]  /*14ff0*/  STSM.16.M88.4 [R24], R136 ;  /* 0x0000008818007844 */ /* 0x000fe80000000200 */
[----:B------:R3:W-:Y:S01]  /*15000*/  STSM.16.M88.4 [R44], R144 ;  /* 0x000000902c007844 */ /* 0x0007e20000000200 */
[----:B------:R-:W-:Y:S01]  /*15010*/  ULDC UR4, c[0x0][0xa88] ;  /* 0x0002a20000047ab9 */ /* 0x000fe20000000800 */
[----:B------:R-:W-:-:S02]  /*15020*/  IMAD.MOV.U32 R80, RZ, RZ, RZ ;  /* 0x000000ffff507224 */ /* 0x000fc400078e00ff */
[----:B------:R-:W-:Y:S02]  /*15030*/  IMAD.U32 R23, RZ, RZ, UR4 ;  /* 0x00000004ff177e24 */ /* 0x000fe4000f8e00ff */
[C---:B--2---:R-:W-:Y:S01]  /*15040*/  IMAD.WIDE R6, R50.reuse, 0x4, R28 ;  /* 0x0000000432067825 */ /* 0x044fe200078e021c */
[----:B------:R-:W-:Y:S03]  /*15050*/  BAR.SYNC.DEFER_BLOCKING 0x1, 0x100 ;  /* 0x0044000000007b1d */ /* 0x000fe60000010000 */
[----:B0-----:R-:W-:-:S03]  /*15060*/  @P6 IMAD.WIDE R10, R50, 0x4, R10 ;  /* 0x00000004320a6825 */ /* 0x001fc600078e020a */
[----:B------:R0:W5:Y:S04]  /*15070*/  @P0 LDG.E R80, desc[UR42][R6.64] ;  /* 0x0000002a06500981 */ /* 0x000168000c1e1900 */
[----:B------:R0:W5:Y:S01]  /*15080*/  @P6 LDG.E R23, desc[UR42][R10.64] ;  /* 0x0000002a0a176981 */ /* 0x000162000c1e1900 */
[C---:B------:R-:W-:Y:S02]  /*15090*/  IADD3 R9, P2, R4.reuse, 0x2000, RZ ;  /* 0x0000200004097810 */ /* 0x040fe40007f5e0ff */
[C---:B------:R-:W-:Y:S02]  /*150a0*/  IADD3 R29, P3, R4.reuse, 0x3000, RZ ;  /* 0x00003000041d7810 */ /* 0x040fe40007f7e0ff */
[----:B------:R-:W-:Y:S02]  /*150b0*/  IADD3 R33, P4, R4, 0x4000, RZ ;  /* 0x0000400004217810 */ /* 0x000fe40007f9e0ff */
[----:B-1----:R-:W-:-:S02]  /*150c0*/  LOP3.LUT R12, R9, 0x380, RZ, 0xc0, !PT ;  /* 0x00000380090c7812 */ /* 0x002fc400078ec0ff */
[----:B------:R-:W-:Y:S02]  /*150d0*/  LOP3.LUT R28, R29, 0x380, RZ, 0xc0, !PT ;  /* 0x000003801d1c7812 */ /* 0x000fe400078ec0ff */
[----:B------:R-:W-:Y:S02]  /*150e0*/  LOP3.LUT R32, R33, 0x380, RZ, 0xc0, !PT ;  /* 0x0000038021207812 */ /* 0x000fe400078ec0ff */
[----:B------:R-:W-:Y:S02]  /*150f0*/  SHF.R.U64 R12, R12, 0x3, RZ ;  /* 0x000000030c0c7819 */ /* 0x000fe400000012ff */
[----:B------:R-:W-:Y:S02]  /*15100*/  SHF.R.U64 R28, R28, 0x3, RZ ;  /* 0x000000031c1c7819 */ /* 0x000fe400000012ff */
[----:B------:R-:W-:Y:S01]  /*15110*/  SHF.R.U64 R32, R32, 0x3, RZ ;  /* 0x0000000320207819 */ /* 0x000fe200000012ff */
        /* <DEDUP_REMOVED lines=11> */
[----:B------:R-:W-:Y:S02]  /*151d0*/  IADD3 R53, P4, R4, 0x9000, RZ ;  /* 0x0000900004357810 */ /* 0x000fe40007f9e0ff */
[----:B------:R-:W-:Y:S02]  /*151e0*/  P2R R14, PR, RZ, 0x20 ;  /* 0x00000020ff0e7803 */ /* 0x000fe40000000000 */
[----:B------:R-:W-:-:S02]  /*151f0*/  LOP3.LUT R36, R37, 0x380, RZ, 0xc0, !PT ;  /* 0x0000038025247812 */ /* 0x000fc400078ec0ff */
[----:B------:R-:W-:Y:S02]  /*15200*/  LOP3.LUT R40, R41, 0x380, RZ, 0xc0, !PT ;  /* 0x0000038029287812 */ /* 0x000fe400078ec0ff */
[----:B---3--:R-:W-:Y:S02]  /*15210*/  LOP3.LUT R44, R45, 0x380, RZ, 0xc0, !PT ;  /* 0x000003802d2c7812 */ /* 0x008fe400078ec0ff */
[----:B------:R-:W-:Y:S02]  /*15220*/  LOP3.LUT R48, R49, 0x380, RZ, 0xc0, !PT ;  /* 0x0000038031307812 */ /* 0x000fe400078ec0ff */
[----:B------:R-:W-:Y:S02]  /*15230*/  LOP3.LUT R52, R53, 0x380, RZ, 0xc0, !PT ;  /* 0x0000038035347812 */ /* 0x000fe400078ec0ff */
[----:B------:R-:W-:Y:S02]  /*15240*/  IADD3 R57, P5, R4, 0xa000, RZ ;  /* 0x0000a00004397810 */ /* 0x000fe40007fbe0ff */
[----:B------:R-:W-:-:S02]  /*15250*/  SHF.R.U64 R36, R36, 0x3, RZ ;  /* 0x0000000324247819 */ /* 0x000fc400000012ff */
[----:B------:R-:W-:Y:S02]  /*15260*/  SHF.R.U64 R40, R40, 0x3, RZ ;  /* 0x0000000328287819 */ /* 0x000fe400000012ff */
[----:B------:R-:W-:Y:S02]  /*15270*/  LOP3.LUT R56, R57, 0x380, RZ, 0xc0, !PT ;  /* 0x0000038039387812 */ /* 0x000fe400078ec0ff */
        /* <DEDUP_REMOVED lines=8> */
[----:B------:R-:W-:Y:S01]  /*15300*/  SHF.R.U64 R56, R56, 0x3, RZ ;  /* 0x0000000338387819 */ /* 0x000fe200000012ff */
[----:B0-----:R-:W-:Y:S06]  /*15310*/  @P6 BRA `(.L_x_2698) ;  /* 0x0000000000106947 */ /* 0x001fec0003800000 */
[----:B------:R-:W-:Y:S05]  /*15320*/  @!P0 BRA `(.L_x_2698) ;  /* 0x00000000000c8947 */ /* 0x000fea0003800000 */
[----:B------:R-:W2:Y:S04]  /*15330*/  LDG.E R10, desc[UR42][R6.64] ;  /* 0x0000002a060a7981 */ /* 0x000ea8000c1e1900 */
[----:B-----5:R-:W2:Y:S02]  /*15340*/  LDG.E R23, desc[UR42][R6.64+0x4] ;  /* 0x0000042a06177981 */ /* 0x020ea4000c1e1900 */
[----:B--2---:R-:W-:-:S07]  /*15350*/  IMAD.IADD R23, R23, 0x1, -R10 ;  /* 0x0000000117177824 */ /* 0x004fce00078e0a0a */
.L_x_2698:
[----:B------:R-:W2:Y:S01]  /*15360*/  LDL R86, [R1+0x4c] ;  /* 0x00004c0001567983 */ /* 0x000ea20000100800 */
[----:B------:R-:W-:Y:S01]  /*15370*/  ISETP.NE.AND P6, PT, R14, RZ, PT ;  /* 0x000000ff0e00720c */ /* 0x000fe20003fc5270 */
[----:B------:R-:W0:Y:S02]  /*15380*/  S2R R7, SR_TID.X ;  /* 0x0000000000077919 */ /* 0x000e240000002100 */
[----:B0-----:R-:W-:-:S05]  /*15390*/  VIADD R7, R7, 0xffffff80 ;  /* 0xffffff8007077836 */ /* 0x001fca0000000000 */
[----:B------:R-:W-:-:S04]  /*153a0*/  SHF.R.S32.HI R6, RZ, 0x1f, R7 ;  /* 0x0000001fff067819 */ /* 0x000fc80000011407 */
[----:B------:R-:W-:-:S04]  /*153b0*/  LEA.HI R6, R6, R7, RZ, 0x7 ;  /* 0x0000000706067211 */ /* 0x000fc800078f38ff */
[----:B------:R-:W-:-:S06]  /*153c0*/  SHF.R.S32.HI R6, RZ, 0x7, R6 ;  /* 0x00000007ff067819 */ /* 0x000fcc0000011406 */
[----:B------:R-:W0:Y:S01]  /*153d0*/  SHFL.IDX PT, R6, R6, RZ, 0x1f ;  /* 0x00001fff06067589 */ /* 0x000e2200000e0000 */
[--C-:B------:R-:W-:Y:S01]  /*153e0*/  IMAD.X R53, RZ, RZ, R5.reuse, P4 ;  /* 0x000000ffff357224 */ /* 0x100fe200020e0605 */
[----:B------:R-:W-:Y:S01]  /*153f0*/  LOP3.LUT R56, R56, R57, RZ, 0x3c, !PT ;  /* 0x0000003938387212 */ /* 0x000fe200078e3cff */
        /* <DEDUP_REMOVED lines=8> */
[----:B------:R-:W-:Y:S02]  /*15480*/  IADD3.X R57, RZ, R5, RZ, P5, !PT ;  /* 0x00000005ff397210 */ /* 0x000fe40002ffe4ff */
[----:B------:R-:W-:Y:S02]  /*15490*/  IADD3 R7, P5, R4, 0xf000, RZ ;  /* 0x0000f00004077810 */ /* 0x000fe40007fbe0ff */
[----:B------:R-:W-:Y:S02]  /*154a0*/  LOP3.LUT R60, R61, 0x380, RZ, 0xc0, !PT ;  /* 0x000003803d3c7812 */ /* 0x000fe400078ec0ff */
[----:B------:R-:W-:Y:S02]  /*154b0*/  LOP3.LUT R64, R65, 0x380, RZ, 0xc0, !PT ;  /* 0x0000038041407812 */ /* 0x000fe400078ec0ff */
[----:B0-----:R-:W-:Y:S02]  /*154c0*/  ISETP.NE.AND P4, PT, R6, RZ, PT ;  /* 0x000000ff0600720c */ /* 0x001fe40003f85270 */
        /* <DEDUP_REMOVED lines=10> */
[----:B------:R-:W-:Y:S01]  /*15570*/  SHF.R.S32.HI R24, RZ, 0x1f, R50 ;  /* 0x0000001fff187819 */ /* 0x000fe20000011432 */
        /* <DEDUP_REMOVED lines=10> */
[----:B------:R-:W-:Y:S02]  /*15620*/  LOP3.LUT R76, R6, R7, RZ, 0x3c, !PT ;  /* 0x00000007064c7212 */ /* 0x000fe400078e3cff */
[----:B------:R-:W-:Y:S02]  /*15630*/  SEL R81, R50, RZ, !P0 ;  /* 0x000000ff32517207 */ /* 0x000fe40004000000 */
[----:B------:R-:W-:Y:S02]  /*15640*/  SEL R24, R24, RZ, !P0 ;  /* 0x000000ff18187207 */ /* 0x000fe40004000000 */
[----:B-----5:R-:W-:Y:S02]  /*15650*/  SHF.R.S32.HI R21, RZ, 0x1f, R80 ;  /* 0x0000001fff157819 */ /* 0x020fe40000011450 */
[----:B--2---:R-:W-:Y:S01]  /*15660*/  SHF.R.S32.HI R82, RZ, 0x1f, R86 ;  /* 0x0000001fff527819 */ /* 0x004fe20000011456 */
[----:B------:R-:W-:Y:S06]  /*15670*/  @P4 BRA `(.L_x_2699) ;  /* 0x0000000000b84947 */ /* 0x000fec0003800000 */
[----:B------:R-:W2:Y:S01]  /*15680*/  LDL R10, [R1] ;  /* 0x00000000010a7983 */ /* 0x000ea20000100800 */
[----:B------:R-:W0:Y:S01]  /*15690*/  LDC R30, c[0x0][0xbe8] ;  /* 0x0002fa00ff1e7b82 */ /* 0x000e220000000800 */
[----:B------:R-:W-:Y:S01]  /*156a0*/  ULDC.64 UR4, c[0x0][0xb90] ;  /* 0x0002e40000047ab9 */ /* 0x000fe20000000a00 */
[----:B------:R-:W-:Y:S02]  /*156b0*/  IMAD.MOV.U32 R20, RZ, RZ, R80 ;  /* 0x000000ffff147224 */ /* 0x000fe400078e0050 */
[----:B------:R-:W-:Y:S02]  /*156c0*/  IMAD.MOV R35, RZ, RZ, -R201 ;  /* 0x000000ffff237224 */ /* 0x000fe400078e0ac9 */
[----:B------:R-:W-:-:S04]  /*156d0*/  IMAD.WIDE.U32 R6, R86, UR4, R20 ;  /* 0x0000000456067c25 */ /* 0x000fc8000f8e0014 */
[----:B------:R-:W-:Y:S01]  /*156e0*/  IMAD.IADD R34, R198, 0x1, R199 ;  /* 0x00000001c6227824 */ /* 0x000fe200078e02c7 */
[----:B0-----:R-:W-:-:S13]  /*156f0*/  ISETP.NE.AND P0, PT, R30, 0x1, PT ;  /* 0x000000011e00780c */ /* 0x001fda0003f05270 */
[----:B------:R-:W0:Y:S08]  /*15700*/  @P0 LDC R11, c[0x0][0xbec] ;  /* 0x0002fb00ff0b0b82 */ /* 0x000e300000000800 */
[----:B------:R-:W1:Y:S01]  /*15710*/  @P0 LDC R31, c[0x0][0xbf0] ;  /* 0x0002fc00ff1f0b82 */ /* 0x000e620000000800 */
[----:B--2---:R-:W-:Y:S02]  /*15720*/  IMAD.IADD R14, R10, 0x1, R199 ;  /* 0x000000010a0e7824 */ /* 0x004fe400078e02c7 */
[----:B------:R-:W-:-:S04]  /*15730*/  IMAD R10, R82, UR4, RZ ;  /* 0x00000004520a7c24 */ /* 0x000fc8000f8e02ff */
[----:B------:R-:W-:Y:S01]  /*15740*/  IMAD R15, R86, UR5, R10 ;  /* 0x00000005560f7c24 */ /* 0x000fe2000f8e020a */
[----:B------:R-:W-:Y:S01]  /*15750*/  ULDC.64 UR4, c[0x0][0xb98] ;  /* 0x0002e60000047ab9 */ /* 0x000fe20000000a00 */
[----:B0-----:R-:W-:-:S04]  /*15760*/  @P0 IMAD.HI.U32 R10, R14, R11, RZ ;  /* 0x0000000b0e0a0227 */ /* 0x001fc800078e00ff */
[----:B------:R-:W-:Y:S01]  /*15770*/  IMAD.MOV.U32 R11, RZ, RZ, R14 ;  /* 0x000000ffff0b7224 */ /* 0x000fe200078e000e */
[----:B-1----:R-:W-:Y:S01]  /*15780*/  @P0 SHF.R.U32.HI R11, RZ, R31, R10 ;  /* 0x0000001fff0b0219 */ /* 0x002fe2000001160a */
        /* <DEDUP_REMOVED lines=11> */
[----:B------:R-:W-:Y:S01]  /*15840*/  IMAD R31, R23, R30, RZ ;  /* 0x0000001e171f7224 */ /* 0x000fe200078e02ff */
[----:B------:R-:W-:Y:S01]  /*15850*/  IADD3 R14, R34, 0x8, RZ ;  /* 0x00000008220e7810 */ /* 0x000fe20007ffe0ff */
        /* <DEDUP_REMOVED lines=13> */
[----:B------:R-:W1:Y:S06]  /*15930*/  SHFL.IDX PT, R11, R20, 0x1, 0x1c1f ;  /* 0x003c1f00140b7f89 */ /* 0x000e6c00000e0000 */
[----:B0-----:R0:W-:Y:S04]  /*15940*/  @!P1 ST.E desc[UR42][R6.64], R0 ;  /* 0x0000000006009985 */ /* 0x0011e8000c10192a */
[----:B-1----:R0:W-:Y:S02]  /*15950*/  @!P0 ST.E desc[UR42][R10.64], R3 ;  /* 0x000000030a008985 */ /* 0x0021e4000c10192a */
.L_x_2699:
[----:B------:R-:W1:Y:S01]  /*15960*/  LDC R84, c[0x0][0xbe8] ;  /* 0x0002fa00ff547b82 */ /* 0x000e620000000800 */
[----:B------:R-:W-:Y:S01]  /*15970*/  ULDC.64 UR4, c[0x0][0xaa0] ;  /* 0x0002a80000047ab9 */ /* 0x000fe20000000a00 */
[----:B0-----:R-:W5:Y:S01]  /*15980*/  LD.E.128 R4, desc[UR42][R4.64] ;  /* 0x0000002a04047980 */ /* 0x001f62000c101d00 */
[----:B------:R-:W-:-:S03]  /*15990*/  IMAD R21, R21, UR4, RZ ;  /* 0x0000000415157c24 */ /* 0x000fc6000f8e02ff */
[----:B------:R-:W5:Y:S01]  /*159a0*/  LD.E.128 R8, desc[UR42][R8.64] ;  /* 0x0000002a08087980 */ /* 0x000f62000c101d00 */
[C---:B------:R-:W-:Y:S02]  /*159b0*/  IMAD R3, R80.reuse, UR5, R21 ;  /* 0x0000000550037c24 */ /* 0x040fe4000f8e0215 */
[----:B------:R-:W-:Y:S01]  /*159c0*/  IMAD.WIDE.U32 R20, R80, UR4, RZ ;  /* 0x0000000450147c25 */ /* 0x000fe2000f8e00ff */
[----:B------:R-:W-:Y:S01]  /*159d0*/  SHF.R.S32.HI R0, RZ, 0x1f, R97 ;  /* 0x0000001fff007819 */ /* 0x000fe20000011461 */
[----:B------:R-:W-:Y:S01]  /*159e0*/  ULDC.64 UR4, c[0x0][0xae8] ;  /* 0x0002ba0000047ab9 */ /* 0x000fe20000000a00 */
[----:B------:R-:W5:Y:S04]  /*159f0*/  LD.E.128 R12, desc[UR42][R12.64] ;  /* 0x0000002a0c0c7980 */ /* 0x000f68000c101d00 */
[----:B------:R-:W5:Y:S04]  /*15a00*/  LD.E.128 R28, desc[UR42][R28.64] ;  /* 0x0000002a1c1c7980 */ /* 0x000f68000c101d00 */
[----:B------:R-:W5:Y:S01]  /*15a10*/  LD.E.128 R32, desc[UR42][R32.64] ;  /* 0x0000002a20207980 */ /* 0x000f62000c101d00 */
[----:B-1----:R-:W-:Y:S01]  /*15a20*/  ISETP.NE.AND P1, PT, R84, 0x1, PT ;  /* 0x000000015400780c */ /* 0x002fe20003f25270 */
[----:B------:R-:W-:-:S02]  /*15a30*/  IMAD.IADD R21, R21, 0x1, R3 ;  /* 0x0000000115157824 */ /* 0x000fc400078e0203 */
[----:B------:R-:W5:Y:S01]  /*15a40*/  LD.E.128 R36, desc[UR42][R36.64] ;  /* 0x0000002a24247980 */ /* 0x000f62000c101d00 */
[----:B------:R-:W0:Y:S01]  /*15a50*/  LDC R3, c[0x0][0xac8] ;  /* 0x0002b200ff037b82 */ /* 0x000e220000000800 */
[----:B------:R-:W-:Y:S02]  /*15a60*/  LEA.HI R0, R0, R97, RZ, 0x3 ;  /* 0x0000006100007211 */ /* 0x000fe400078f18ff */
[----:B------:R-:W5:Y:S04]  /*15a70*/  LD.E.128 R40, desc[UR42][R40.64] ;  /* 0x0000002a28287980 */ /* 0x000f68000c101d00 */
[----:B------:R-:W5:Y:S02]  /*15a80*/  LD.E.128 R44, desc[UR42][R44.64] ;  /* 0x0000002a2c2c7980 */ /* 0x000f64000c101d00 */
[----:B------:R-:W1:Y:S01]  /*15a90*/  @P1 LDC R85, c[0x0][0xbec] ;  /* 0x0002fb00ff551b82 */ /* 0x000e620000000800 */
[----:B------:R-:W-:Y:S01]  /*15aa0*/  LOP3.LUT R0, R0, 0xfffffff8, RZ, 0xc0, !PT ;  /* 0xfffffff800007812 */ /* 0x000fe200078ec0ff */
[----:B------:R-:W5:Y:S04]  /*15ab0*/  LD.E.128 R48, desc[UR42][R48.64] ;  /* 0x0000002a30307980 */ /* 0x000f68000c101d00 */
[----:B------:R-:W5:Y:S02]  /*15ac0*/  LD.E.128 R52, desc[UR42][R52.64] ;  /* 0x0000002a34347980 */ /* 0x000f64000c101d00 */
[----:B------:R-:W2:Y:S01]  /*15ad0*/  @P1 LDC R87, c[0x0][0xbf0] ;  /* 0x0002fc00ff571b82 */ /* 0x000ea20000000800 */
[----:B------:R-:W-:Y:S01]  /*15ae0*/  IMAD.IADD R0, R97, 0x1, -R0 ;  /* 0x0000000161007824 */ /* 0x000fe200078e0a00 */
[----:B------:R-:W5:Y:S01]  /*15af0*/  LD.E.128 R56, desc[UR42][R56.64] ;  /* 0x0000002a38387980 */ /* 0x000f62000c101d00 */
[----:B------:R-:W-:-:S02]  /*15b00*/  IMAD R82, R82, UR4, RZ ;  /* 0x0000000452527c24 */ /* 0x000fc4000f8e02ff */
[----:B------:R-:W-:Y:S01]  /*15b10*/  IMAD R0, R0, 0x20, R98 ;  /* 0x0000002000007824 */ /* 0x000fe200078e0262 */
[----:B------:R-:W5:Y:S01]  /*15b20*/  LD.E.128 R60, desc[UR42][R60.64] ;  /* 0x0000002a3c3c7980 */ /* 0x000f62000c101d00 */
[C---:B------:R-:W-:Y:S02]  /*15b30*/  IMAD R83, R86.reuse, UR5, R82 ;  /* 0x0000000556537c24 */ /* 0x040fe4000f8e0252 */
[----:B------:R-:W-:Y:S01]  /*15b40*/  IMAD.WIDE.U32 R20, R86, UR4, R20 ;  /* 0x0000000456147c25 */ /* 0x000fe2000f8e0014 */
[----:B------:R-:W-:Y:S01]  /*15b50*/  ULDC.64 UR4, c[0x0][0xaf0] ;  /* 0x0002bc0000047ab9 */ /* 0x000fe20000000a00 */
[----:B------:R-:W5:Y:S02]  /*15b60*/  LD.E.128 R64, desc[UR42][R64.64] ;  /* 0x0000002a40407980 */ /* 0x000f64000c101d00 */
[----:B------:R-:W-:Y:S02]  /*15b70*/  VIADD R103, R208, 0x40 ;  /* 0x00000040d0677836 */ /* 0x000fe40000000000 */
[----:B------:R-:W-:Y:S01]  /*15b80*/  IMAD.IADD R80, R199, 0x1, R0 ;  /* 0x00000001c7507824 */ /* 0x000fe200078e0200 */
[----:B------:R-:W5:Y:S01]  /*15b90*/  LD.E.128 R68, desc[UR42][R68.64] ;  /* 0x0000002a44447980 */ /* 0x000f62000c101d00 */
[----:B------:R-:W-:Y:S01]  /*15ba0*/  IMAD.IADD R21, R21, 0x1, R83 ;  /* 0x0000000115157824 */ /* 0x000fe200078e0253 */
[----:B0-----:R-:W-:Y:S01]  /*15bb0*/  ISETP.GE.AND P0, PT, R103, R3, PT ;  /* 0x000000036700720c */ /* 0x001fe20003f06270 */
[----:B------:R-:W-:Y:S01]  /*15bc0*/  IMAD R24, R24, UR4, RZ ;  /* 0x0000000418187c24 */ /* 0x000fe2000f8e02ff */
[----:B------:R-:W5:Y:S01]  /*15bd0*/  LD.E.128 R72, desc[UR42][R72.64] ;  /* 0x0000002a48487980 */ /* 0x000f62000c101d00 */
[----:B-1----:R-:W-:-:S03]  /*15be0*/  @P1 IMAD.HI.U32 R0, R80, R85, RZ ;  /* 0x0000005550001227 */ /* 0x002fc600078e00ff */
[----:B------:R-:W5:Y:S01]  /*15bf0*/  LD.E.128 R76, desc[UR42][R76.64] ;  /* 0x0000002a4c4c7980 */ /* 0x000f62000c101d00 */
[C---:B------:R-:W-:Y:S01]  /*15c00*/  VIADD R101, R208.reuse, 0x80 ;  /* 0x00000080d0657836 */ /* 0x040fe20000000000 */
[----:B------:R-:W-:Y:S01]  /*15c10*/  BSSY B1, `(.L_x_2700) ;  /* 0x0000073000017945 */ /* 0x000fe20003800000 */
[C---:B------:R-:W-:Y:S01]  /*15c20*/  IMAD R83, R81.reuse, UR5, R24 ;  /* 0x0000000551537c24 */ /* 0x040fe2000f8e0218 */
[----:B------:R-:W-:Y:S01]  /*15c30*/  SEL R24, RZ, 0xffffffff, P0 ;  /* 0xffffffffff187807 */ /* 0x000fe20000000000 */
[----:B------:R-:W-:Y:S01]  /*15c40*/  IMAD.WIDE.U32 R20, R81, UR4, R20 ;  /* 0x0000000451147c25 */ /* 0x000fe2000f8e0014 */
[----:B------:R-:W-:Y:S01]  /*15c50*/  ISETP.GE.AND P0, PT, R101, R3, PT ;  /* 0x000000036500720c */ /* 0x000fe20003f06270 */
[----:B------:R-:W-:Y:S01]  /*15c60*/  ULDC.64 UR4, c[0x0][0xae0] ;  /* 0x0002b80000047ab9 */ /* 0x000fe20000000a00 */
[----:B------:R-:W-:Y:S01]  /*15c70*/  @!PT LDS RZ, [RZ] ;  /* 0x00000000fffff984 */ /* 0x000fe20000000800 */
[----:B------:R-:W-:Y:S01]  /*15c80*/  @!PT LDS RZ, [RZ] ;  /* 0x00000000fffff984 */ /* 0x000fe20000000800 */
[----:B------:R-:W-:Y:S01]  /*15c90*/  @!PT LDS RZ, [RZ] ;  /* 0x00000000fffff984 */ /* 0x000fe20000000800 */
[----:B------:R-:W-:Y:S01]  /*15ca0*/  @!PT LDS RZ, [RZ] ;  /* 0x00000000fffff984 */ /* 0x000fe20000000800 */
[----:B------:R0:W-:Y:S06]  /*15cb0*/  MEMBAR.ALL.CTA ;  /* 0x0000000000007992 */ /* 0x0001ec0000008000 */
[----:B0-----:R-:W0:Y:S01]  /*15cc0*/  FENCE.VIEW.ASYNC.S ;  /* 0x00000000000073c6 */ /* 0x001e220000000000 */
[----:B------:R-:W-:Y:S01]  /*15cd0*/  IMAD.MOV.U32 R81, RZ, RZ, R80 ;  /* 0x000000ffff517224 */ /* 0x000fe200078e0050 */
[----:B--2---:R-:W-:Y:S01]  /*15ce0*/  @P1 SHF.R.U32.HI R81, RZ, R87, R0 ;  /* 0x00000057ff511219 */ /* 0x004fe20000011600 */
[C---:B------:R-:W-:Y:S01]  /*15cf0*/  VIADD R99, R208.reuse, 0xc0 ;  /* 0x000000c0d0637836 */ /* 0x040fe20000000000 */
[-C--:B------:R-:W-:Y:S01]  /*15d00*/  ISETP.GE.AND P1, PT, R208, R3.reuse, PT ;  /* 0x00000003d000720c */ /* 0x080fe20003f26270 */
[----:B------:R-:W-:Y:S01]  /*15d10*/  IMAD.SHL.U32 R85, R24, 0x2, RZ ;  /* 0x0000000218557824 */ /* 0x000fe200078e00ff */
[----:B------:R-:W-:Y:S01]  /*15d20*/  SEL R24, RZ, 0xffffffff, P0 ;  /* 0xffffffffff187807 */ /* 0x000fe20000000000 */
[C---:B------:R-:W-:Y:S01]  /*15d30*/  VIADD R97, R208.reuse, 0x100 ;  /* 0x00000100d0617836 */ /* 0x040fe20000000000 */
[----:B------:R-:W-:Y:S01]  /*15d40*/  SEL R0, RZ, 0x1, P1 ;  /* 0x00000001ff007807 */ /* 0x000fe20000800000 */
[----:B------:R-:W-:Y:S01]  /*15d50*/  IMAD.IADD R21, R21, 0x1, R83 ;  /* 0x0000000115157824 */ /* 0x000fe200078e0253 */
[----:B------:R-:W-:Y:S01]  /*15d60*/  ISETP.GE.AND P0, PT, R99, R3, PT ;  /* 0x000000036300720c */ /* 0x000fe20003f06270 */
[----:B------:R-:W-:Y:S01]  /*15d70*/  IMAD.MOV R83, RZ, RZ, -R81 ;  /* 0x000000ffff537224 */ /* 0x000fe200078e0a51 */
[----:B------:R-:W-:Y:S01]  /*15d80*/  LOP3.LUT R0, R85, 0x2, R0, 0xe2, !PT ;  /* 0x0000000255007812 */ /* 0x000fe200078ee200 */
[----:B------:R-:W-:Y:S01]  /*15d90*/  VIADD R95, R208, 0x140 ;  /* 0x00000140d05f7836 */ /* 0x000fe20000000000 */
[----:B------:R-:W-:Y:S01]  /*15da0*/  SHF.L.U32 R85, R24, 0x2, RZ ;  /* 0x0000000218557819 */ /* 0x000fe200000006ff */
[----:B------:R-:W-:Y:S01]  /*15db0*/  IMAD R83, R84, R83, R80 ;  /* 0x0000005354537224 */ /* 0x000fe200078e0250 */
[----:B------:R-:W-:Y:S01]  /*15dc0*/  SEL R24, RZ, 0xffffffff, P0 ;  /* 0xffffffffff187807 */ /* 0x000fe20000000000 */
[----:B------:R-:W-:Y:S01]  /*15dd0*/  VIADD R93, R208, 0x180 ;  /* 0x00000180d05d7836 */ /* 0x000fe20000000000 */
[----:B------:R-:W-:Y:S01]  /*15de0*/  ISETP.GE.AND P0, PT, R97, R3, PT ;  /* 0x000000036100720c */ /* 0x000fe20003f06270 */
[----:B------:R-:W-:Y:S01]  /*15df0*/  IMAD.WIDE.U32 R20, R81, UR4, R20 ;  /* 0x0000000451147c25 */ /* 0x000fe2000f8e0014 */
[----:B------:R-:W-:-:S02]  /*15e00*/  SHF.R.S32.HI R80, RZ, 0x1f, R81 ;  /* 0x0000001fff507819 */ /* 0x000fc40000011451 */
[----:B------:R-:W-:Y:S01]  /*15e10*/  LOP3.LUT R0, R85, 0x4, R0, 0xe2, !PT ;  /* 0x0000000455007812 */ /* 0x000fe200078ee200 */
[----:B------:R-:W-:Y:S01]  /*15e20*/  IMAD.SHL.U32 R85, R24, 0x8, RZ ;  /* 0x0000000818557824 */ /* 0x000fe200078e00ff */
[----:B------:R-:W-:Y:S01]  /*15e30*/  SEL R24, RZ, 0xffffffff, P0 ;  /* 0xffffffffff187807 */ /* 0x000fe20000000000 */
[----:B------:R-:W-:Y:S01]  /*15e40*/  IMAD R80, R80, UR4, RZ ;  /* 0x0000000450507c24 */ /* 0x000fe2000f8e02ff */
[-C--:B------:R-:W-:Y:S01]  /*15e50*/  ISETP.GE.AND P0, PT, R95, R3.reuse, PT ;  /* 0x000000035f00720c */ /* 0x080fe20003f06270 */
        /* <DEDUP_REMOVED lines=9> */
[----:B------:R-:W-:Y:S01]  /*15ef0*/  ISETP.GE.AND P0, PT, R93, R3, PT ;  /* 0x000000035d00720c */ /* 0x000fe20003f06270 */
[----:B------:R-:W-:-:S02]  /*15f00*/  IMAD.IADD R21, R21, 0x1, R85 ;  /* 0x0000000115157824 */ /* 0x000fc400078e0255 */
[----:B------:R-:W-:Y:S01]  /*15f10*/  IMAD R80, R80, UR4, RZ ;  /* 0x0000000450507c24 */ /* 0x000fe2000f8e02ff */
[----:B------:R-:W-:Y:S01]  /*15f20*/  LOP3.LUT R0, R81, 0x20, R0, 0xe2, !PT ;  /* 0x0000002051007812 */ /* 0x000fe200078ee200 */
[----:B------:R-:W-:Y:S01]  /*15f30*/  IMAD.IADD R199, R98, 0x1, R199 ;  /* 0x0000000162c77824 */ /* 0x000fe200078e02c7 */
[----:B------:R-:W-:Y:S01]  /*15f40*/  SEL R23, RZ, 0x40, P0 ;  /* 0x00000040ff177807 */ /* 0x000fe20000000000 */
[C---:B------:R-:W-:Y:S01]  /*15f50*/  IMAD R81, R83.reuse, UR5, R80 ;  /* 0x0000000553517c24 */ /* 0x040fe2000f8e0250 */
[----:B------:R-:W-:Y:S01]  /*15f60*/  IADD3 R98, R208, 0x100, RZ ;  /* 0x00000100d0627810 */ /* 0x000fe20007ffe0ff */
[----:B------:R-:W-:Y:S01]  /*15f70*/  IMAD.WIDE.U32 R20, R83, UR4, R20 ;  /* 0x0000000453147c25 */ /* 0x000fe2000f8e0014 */
[----:B------:R-:W-:Y:S01]  /*15f80*/  ISETP.GE.AND P1, PT, R199, R90, PT ;  /* 0x0000005ac700720c */ /* 0x000fe20003f26270 */
[----:B------:R-:W-:Y:S01]  /*15f90*/  ULDC.64 UR4, c[0x0][0xa80] ;  /* 0x0002a00000047ab9 */ /* 0x000fe20000000a00 */
[----:B------:R-:W-:Y:S01]  /*15fa0*/  LOP3.LUT R23, R0, R23, RZ, 0xfc, !PT ;  /* 0x0000001700177212 */ /* 0x000fe200078efcff */
[----:B------:R-:W-:Y:S01]  /*15fb0*/  VIADD R91, R208, 0x1c0 ;  /* 0x000001c0d05b7836 */ /* 0x000fe20000000000 */
[----:B------:R-:W-:Y:S01]  /*15fc0*/  LEA R88, P2, R20, UR4, 0x1 ;  /* 0x0000000414587c11 */ /* 0x000fe2000f8408ff */
[----:B------:R-:W-:Y:S01]  /*15fd0*/  IMAD.IADD R21, R21, 0x1, R81 ;  /* 0x0000000115157824 */ /* 0x000fe200078e0251 */
[----:B------:R-:W-:Y:S01]  /*15fe0*/  SHF.R.S32.HI R98, RZ, 0x1f, R98 ;  /* 0x0000001fff627819 */ /* 0x000fe20000011462 */
        /* <DEDUP_REMOVED lines=11> */
[----:B------:R0:W1:Y:S01]  /*160a0*/  SHFL.IDX PT, R20, R88, RZ, 0x181f ;  /* 0x00181fff58147589 */ /* 0x00006200000e0000 */
[----:B------:R-:W-:Y:S01]  /*160b0*/  VIADD R104, R208, 0x40 ;  /* 0x00000040d0687836 */ /* 0x000fe20000000000 */
[----:B------:R-:W-:-:S02]  /*160c0*/  LOP3.LUT R24, R23, R24, RZ, 0xfc, !PT ;  /* 0x0000001817187212 */ /* 0x000fc400078efcff */
[----:B------:R0:W2:Y:S01]  /*160d0*/  SHFL.IDX PT, R21, R89, RZ, 0x181f ;  /* 0x00181fff59157589 */ /* 0x0000a200000e0000 */
        /* <DEDUP_REMOVED lines=11> */
[CC--:B-1----:R-:W-:Y:S02]  /*16190*/  @!P1 LEA R80, P2, R103.reuse, R20.reuse, 0x1 ;  /* 0x0000001467509211 */ /* 0x0c2fe400078408ff */
[----:B--2---:R-:W-:Y:S02]  /*161a0*/  @!P0 IMAD.WIDE R82, R208, 0x2, R20 ;  /* 0x00000002d0528825 */ /* 0x004fe400078e0214 */
[----:B------:R-:W-:Y:S02]  /*161b0*/  @!P1 LEA.HI.X R81, R103, R21, R104, 0x1, P2 ;  /* 0x0000001567519211 */ /* 0x000fe400010f0c68 */
[-C--:B------:R-:W-:Y:S01]  /*161c0*/  ISETP.GE.AND P2, PT, R97, R3.reuse, PT ;  /* 0x000000036100720c */ /* 0x080fe20003f46270 */
[----:B-----5:R0:W-:Y:S01]  /*161d0*/  @!P0 ST.E.128 desc[UR42][R82.64], R4 ;  /* 0x0000000452008985 */ /* 0x0201e2000c101d2a */
[----:B------:R-:W-:Y:S02]  /*161e0*/  @!P5 LEA R86, P4, R101, R20, 0x1 ;  /* 0x000000146556d211 */ /* 0x000fe400078808ff */
[----:B------:R-:W-:Y:S01]  /*161f0*/  LOP3.LUT P0, RZ, R23, 0x40, RZ, 0xc0, !PT ;  /* 0x0000004017ff7812 */ /* 0x000fe2000780c0ff */
[----:B------:R1:W-:Y:S01]  /*16200*/  @!P1 ST.E.128 desc[UR42][R80.64], R12 ;  /* 0x0000000c50009985 */ /* 0x0003e2000c101d2a */
[----:B------:R-:W-:-:S02]  /*16210*/  ISETP.GE.AND P1, PT, R95, R3, PT ;  /* 0x000000035f00720c */ /* 0x000fc40003f26270 */
[-C--:B------:R-:W-:Y:S02]  /*16220*/  @!P5 LEA.HI.X R87, R101, R21.reuse, R102, 0x1, P4 ;  /* 0x000000156557d211 */ /* 0x080fe400020f0c66 */
[----:B------:R-:W-:Y:S02]  /*16230*/  LOP3.LUT P4, RZ, R24, 0x80, RZ, 0xc0, !PT ;  /* 0x0000008018ff7812 */ /* 0x000fe4000788c0ff */
[CC--:B------:R-:W-:Y:S01]  /*16240*/  @!P3 LEA R84, P6, R99.reuse, R20.reuse, 0x1 ;  /* 0x000000146354b211 */ /* 0x0c0fe200078c08ff */
[----:B------:R3:W-:Y:S03]  /*16250*/  @!P5 ST.E.128 desc[UR42][R86.64], R32 ;  /* 0x000000205600d985 */ /* 0x0007e6000c101d2a */
[----:B------:R-:W-:Y:S02]  /*16260*/  @!P3 LEA.HI.X R85, R99, R21, R100, 0x1, P6 ;  /* 0x000000156355b211 */ /* 0x000fe400030f0c64 */
[----:B0-----:R-:W-:-:S03]  /*16270*/  @!P2 LEA R4, P5, R97, R20, 0x1 ;  /* 0x000000146104a211 */ /* 0x001fc600078a08ff */
[----:B------:R3:W-:Y:S01]  /*16280*/  @!P3 ST.E.128 desc[UR42][R84.64], R40 ;  /* 0x000000285400b985 */ /* 0x0007e2000c101d2a */
[-C--:B------:R-:W-:Y:S02]  /*16290*/  @!P1 LEA R6, P6, R95, R20.reuse, 0x1 ;  /* 0x000000145f069211 */ /* 0x080fe400078c08ff */
[-C--:B-1----:R-:W-:Y:S02]  /*162a0*/  @P0 LEA R12, P3, R93, R20.reuse, 0x1 ;  /* 0x000000145d0c0211 */ /* 0x082fe400078608ff */
        /* <DEDUP_REMOVED lines=9> */
.L_x_2701:
[----:B------:R-:W-:Y:S05]  /*16340*/  BSYNC B1 ;  /* 0x0000000000017941 */ /* 0x000fea0003800000 */
.L_x_2700:
[----:B------:R-:W-:Y:S01]  /*16350*/  VIADD R0, R199, 0x20 ;  /* 0x00000020c7007836 */ /* 0x000fe20000000000 */
[----:B---3-5:R0:W3:Y:S04]  /*16360*/  SHFL.IDX PT, R7, R89, 0x1, 0x181f ;  /* 0x00381f0059077f89 */ /* 0x0280e800000e0000 */
[----:B------:R-:W-:Y:S01]  /*16370*/  ISETP.GE.AND P0, PT, R0, R90, PT ;  /* 0x0000005a0000720c */ /* 0x000fe20003f06270 */
[----:B------:R0:W4:-:S12]  /*16380*/  SHFL.IDX PT, R6, R88, 0x1, 0x181f ;  /* 0x00381f0058067f89 */ /* 0x00011800000e0000 */
[----:B0-----:R-:W-:Y:S05]  /*16390*/  @P0 BRA `(.L_x_2702) ;  /* 0x0000001000580947 */ /* 0x001fea0003800000 */
[-C--:B------:R-:W-:Y:S02]  /*163a0*/  ISETP.GE.AND P5, PT, R103, R3.reuse, PT ;  /* 0x000000036700720c */ /* 0x080fe40003fa6270 */
[-C--:B------:R-:W-:Y:S02]  /*163b0*/  ISETP.GE.AND P6, PT, R208, R3.reuse, PT ;  /* 0x00000003d000720c */ /* 0x080fe40003fc6270 */
[-C--:B------:R-:W-:Y:S02]  /*163c0*/  ISETP.GE.AND P3, PT, R101, R3.reuse, PT ;  /* 0x000000036500720c */ /* 0x080fe40003f66270 */
[-C--:B------:R-:W-:Y:S02]  /*163d0*/  ISETP.GE.AND P2, PT, R99, R3.reuse, PT ;  /* 0x000000036300720c */ /* 0x080fe40003f46270 */
[-C--:B------:R-:W-:Y:S02]  /*163e0*/  ISETP.GE.AND P1, PT, R97, R3.reuse, PT ;  /* 0x000000036100720c */ /* 0x080fe40003f26270 */
[----:B------:R-:W-:-:S03]  /*163f0*/  ISETP.GE.AND P0, PT, R95, R3, PT ;  /* 0x000000035f00720c */ /* 0x000fc60003f06270 */
[CC--:B----4-:R-:W-:Y:S02]  /*16400*/  @!P5 LEA R12, P4, R103.reuse, R6.reuse, 0x1 ;  /* 0x00000006670cd211 */ /* 0x0d0fe400078808ff */
[----:B---3--:R-:W-:Y:S02]  /*16410*/  @!P6 IMAD.WIDE R4, R208, 0x2, R6 ;  /* 0x00000002d004e825 */ /* 0x008fe400078e0206 */
[----:B------:R-:W-:Y:S02]  /*16420*/  @!P5 LEA.HI.X R13, R103, R7, R104, 0x1, P4 ;  /* 0x00000007670dd211 */ /* 0x000fe400020f0c68 */
[----:B------:R-:W-:Y:S01]  /*16430*/  LOP3.LUT P4, RZ, R23, 0x40, RZ, 0xc0, !PT ;  /* 0x0000004017ff7812 */ /* 0x000fe2000788c0ff */
[----:B------:R0:W-:Y:S01]  /*16440*/  @!P6 ST.E.128 desc[UR42][R4.64], R8 ;  /* 0x000000080400e985 */ /* 0x0001e2000c101d2a */
[----:B------:R-:W-:-:S03]  /*16450*/  @!P3 LEA R14, P6, R101, R6, 0x1 ;  /* 0x00000006650eb211 */ /* 0x000fc600078c08ff */
[----:B------:R3:W-:Y:S01]  /*16460*/  @!P5 ST.E.128 desc[UR42][R12.64], R28 ;  /* 0x0000001c0c00d985 */ /* 0x0007e2000c101d2a */
[-C--:B------:R-:W-:Y:S02]  /*16470*/  @!P3 LEA.HI.X R15, R101, R7.reuse, R102, 0x1, P6 ;  /* 0x00000007650fb211 */ /* 0x080fe400030f0c66 */
[-C--:B-1----:R-:W-:Y:S02]  /*16480*/  @!P2 LEA R20, P5, R99, R6.reuse, 0x1 ;  /* 0x000000066314a211 */ /* 0x082fe400078a08ff */
[-C--:B------:R-:W-:Y:S01]  /*16490*/  @!P1 LEA R32, P6, R97, R6.reuse, 0x1 ;  /* 0x0000000661209211 */ /* 0x080fe200078c08ff */
[----:B------:R3:W-:Y:S01]  /*164a0*/  @!P3 ST.E.128 desc[UR42][R14.64], R36 ;  /* 0x000000240e00b985 */ /* 0x0007e2000c101d2a */
[----:B------:R-:W-:Y:S02]  /*164b0*/  @!P0 LEA R34, P3, R95, R6, 0x1 ;  /* 0x000000065f228211 */ /* 0x000fe400078608ff */
[-C--:B--2---:R-:W-:Y:S02]  /*164c0*/  @!P2 LEA.HI.X R21, R99, R7.reuse, R100, 0x1, P5 ;  /* 0x000000076315a211 */ /* 0x084fe400028f0c64 */
        /* <DEDUP_REMOVED lines=14> */
.L_x_2697:
[----:B------:R-:W4:Y:S01]  /*165b0*/  LDL R9, [R1+0x50] ;  /* 0x0000500001097983 */ /* 0x000f220000100800 */
[----:B------:R-:W-:Y:S01]  /*165c0*/  ULDC.64 UR4, c[0x0][0xc00] ;  /* 0x0003000000047ab9 */ /* 0x000fe20000000a00 */
[----:B------:R-:W4:Y:S01]  /*165d0*/  LDC.64 R4, c[0x0][0xc00] ;  /* 0x00030000ff047b82 */ /* 0x000f220000000a00 */
[----:B------:R-:W-:Y:S01]  /*165e0*/  ISETP.NE.U32.AND P0, PT, RZ, UR4, PT ;  /* 0x00000004ff007c0c */ /* 0x000fe2000bf05070 */
[----:B------:R-:W-:-:S03]  /*165f0*/  IMAD.MOV.U32 R3, RZ, RZ, RZ ;  /* 0x000000ffff037224 */ /* 0x000fc600078e00ff */
[----:B------:R-:W-:Y:S01]  /*16600*/  ISETP.NE.AND.EX P0, PT, RZ, UR5, PT, P0 ;  /* 0x00000005ff007c0c */ /* 0x000fe2000bf05300 */
[----:B------:R-:W-:Y:S02]  /*16610*/  ULDC.64 UR4, c[0x0][0xc08] ;  /* 0x0003020000047ab9 */ /* 0x000fe40000000a00 */
[----:B------:R-:W-:Y:S01]  /*16620*/  ISETP.NE.U32.AND P1, PT, RZ, UR4, PT ;  /* 0x00000004ff007c0c */ /* 0x000fe2000bf25070 */
[----:B---3--:R-:W3:Y:S01]  /*16630*/  S2R R24, SR_TID.X ;  /* 0x0000000000187919 */ /* 0x008ee20000002100 */
[----:B------:R-:W0:Y:S02]  /*16640*/  LDC R21, c[0x0][0xbe8] ;  /* 0x0002fa00ff157b82 */ /* 0x000e240000000800 */
[----:B------:R-:W-:-:S13]  /*16650*/  ISETP.NE.AND.EX P1, PT, RZ, UR5, PT, P1 ;  /* 0x00000005ff007c0c */ /* 0x000fda000bf25310 */
[----:B------:R-:W1:Y:S01]  /*16660*/  @P1 LDC.64 R6, c[0x0][0xc08] ;  /* 0x00030200ff061b82 */ /* 0x000e620000000a00 */
[----:B------:R-:W-:Y:S02]  /*16670*/  ULDC UR4, c[0x0][0xa88] ;  /* 0x0002a20000047ab9 */ /* 0x000fe40000000800 */
[----:B------:R-:W-:Y:S02]  /*16680*/  IMAD.U32 R0, RZ, RZ, UR4 ;  /* 0x00000004ff007e24 */ /* 0x000fe4000f8e00ff */
[----:B----4-:R-:W-:-:S04]  /*16690*/  IMAD.WIDE R4, R9, 0x4, R4 ;  /* 0x0000000409047825 */ /* 0x010fc800078e0204 */
[----:B-1----:R-:W-:Y:S01]  /*166a0*/  @P1 IMAD.WIDE R6, R9, 0x4, R6 ;  /* 0x0000000409061825 */ /* 0x002fe200078e0206 */
[----:B------:R1:W5:Y:S03]  /*166b0*/  @P0 LDG.E R3, desc[UR42][R4.64] ;  /* 0x0000002a04030981 */ /* 0x000366000c1e1900 */
[----:B---3--:R-:W-:Y:S01]  /*166c0*/  VIADD R24, R24, 0xffffff80 ;  /* 0xffffff8018187836 */ /* 0x008fe20000000000 */
[----:B------:R1:W5:Y:S01]  /*166d0*/  @P1 LDG.E R0, desc[UR42][R6.64] ;  /* 0x0000002a06001981 */ /* 0x000362000c1e1900 */
[----:B------:R-:W-:-:S03]  /*166e0*/  SHF.R.S32.HI R8, RZ, 0x1f, R9 ;  /* 0x0000001fff087819 */ /* 0x000fc60000011409 */
[----:B------:R-:W-:Y:S01]  /*166f0*/  ISETP.GE.AND P2, PT, R24, 0x40, PT ;  /* 0x000000401800780c */ /* 0x000fe20003f46270 */
[----:B0-----:R-:W-:-:S12]  /*16700*/  @P1 BRA `(.L_x_2703) ;  /* 0x0000000000101947 */ /* 0x001fd80003800000 */
[----:B------:R-:W-:Y:S05]  /*16710*/  @!P0 BRA `(.L_x_2703) ;  /* 0x00000000000c8947 */ /* 0x000fea0003800000 */
[----:B-1----:R-:W3:Y:S04]  /*16720*/  LDG.E R7, desc[UR42][R4.64] ;  /* 0x0000002a04077981 */ /* 0x002ee8000c1e1900 */
[----:B-----5:R-:W3:Y:S02]  /*16730*/  LDG.E R0, desc[UR42][R4.64+0x4] ;  /* 0x0000042a04007981 */ /* 0x020ee4000c1e1900 */
[----:B---3--:R-:W-:-:S07]  /*16740*/  IMAD.IADD R0, R0, 0x1, -R7 ;  /* 0x0000000100007824 */ /* 0x008fce00078e0a07 */
.L_x_2703:
[----:B------:R-:W3:Y:S01]  /*16750*/  LDL R28, [R1+0x4c] ;  /* 0x00004c00011c7983 */ /* 0x000ee20000100800 */
[----:B------:R-:W-:Y:S01]  /*16760*/  BSSY B1, `(.L_x_2704) ;  /* 0x000002d000017945 */ /* 0x000fe20003800000 */
[----:B------:R-:W-:Y:S02]  /*16770*/  SEL R13, R9, RZ, !P0 ;  /* 0x000000ff090d7207 */ /* 0x000fe40004000000 */
[----:B------:R-:W-:Y:S02]  /*16780*/  SEL R14, R8, RZ, !P0 ;  /* 0x000000ff080e7207 */ /* 0x000fe40004000000 */
[----:B-----5:R-:W-:Y:S02]  /*16790*/  SHF.R.S32.HI R10, RZ, 0x1f, R3 ;  /* 0x0000001fff0a7819 */ /* 0x020fe40000011403 */
[----:B---3--:R-:W-:Y:S01]  /*167a0*/  SHF.R.S32.HI R12, RZ, 0x1f, R28 ;  /* 0x0000001fff0c7819 */ /* 0x008fe2000001141c */
[----:B------:R-:W-:Y:S06]  /*167b0*/  @P2 BRA `(.L_x_2705) ;  /* 0x00000000009c2947 */ /* 0x000fec0003800000 */
[----:B-1----:R-:W0:Y:S01]  /*167c0*/  S2R R6, SR_TID.X ;  /* 0x0000000000067919 */ /* 0x002e220000002100 */
[----:B------:R-:W1:Y:S02]  /*167d0*/  LDC R20, c[0x0][0xbe8] ;  /* 0x0002fa00ff147b82 */ /* 0x000e640000000800 */
[----:B-1----:R-:W-:Y:S01]  /*167e0*/  IMAD R4, R0, R20, RZ ;  /* 0x0000001400047224 */ /* 0x002fe200078e02ff */
[----:B0-----:R-:W-:-:S04]  /*167f0*/  IADD3 R11, R199, -0x80, R6 ;  /* 0xffffff80c70b7810 */ /* 0x001fc80007ffe006 */
        /* <DEDUP_REMOVED lines=9> */
[----:B------:R-:W0:Y:S01]  /*16890*/  @P0 LDC R6, c[0x0][0xbec] ;  /* 0x0002fb00ff060b82 */ /* 0x000e220000000800 */
[----:B------:R-:W-:Y:S01]  /*168a0*/  IMAD R9, R28, UR5, R8 ;  /* 0x000000051c097c24 */ /* 0x000fe2000f8e0208 */
[----:B------:R-:W-:-:S03]  /*168b0*/  ULDC.64 UR4, c[0x0][0xb98] ;  /* 0x0002e60000047ab9 */ /* 0x000fc60000000a00 */
[----:B------:R-:W-:-:S03]  /*168c0*/  IMAD.IADD R5, R5, 0x1, R9 ;  /* 0x0000000105057824 */ /* 0x000fc600078e0209 */
[----:B------:R-:W1:Y:S01]  /*168d0*/  @P0 LDC R15, c[0x0][0xbf0] ;  /* 0x0002fc00ff0f0b82 */ /* 0x000e620000000800 */
[----:B------:R-:W-:-:S04]  /*168e0*/  IMAD.WIDE.U32 R4, R13, UR4, R4 ;  /* 0x000000040d047c25 */ /* 0x000fc8000f8e0004 */
[----:B0-----:R-:W-:-:S05]  /*168f0*/  @P0 IMAD.HI.U32 R6, R11, R6, RZ ;  /* 0x000000060b060227 */ /* 0x001fca00078e00ff */
[----:B-1----:R-:W-:Y:S01]  /*16900*/  @P0 SHF.R.U32.HI R7, RZ, R15, R6 ;  /* 0x0000000fff070219 */ /* 0x002fe20000011606 */
[----:B------:R-:W-:-:S03]  /*16910*/  IMAD R6, R14, UR4, RZ ;  /* 0x000000040e067c24 */ /* 0x000fc6000f8e02ff */
[----:B------:R-:W-:Y:S01]  /*16920*/  IADD3 R4, P0, R7, R4, RZ ;  /* 0x0000000407047210 */ /* 0x000fe20007f1e0ff */
[----:B------:R-:W-:Y:S02]  /*16930*/  IMAD.MOV R9, RZ, RZ, -R7 ;  /* 0x000000ffff097224 */ /* 0x000fe400078e0a07 */
[----:B------:R-:W-:Y:S01]  /*16940*/  IMAD R8, R13, UR5, R6 ;  /* 0x000000050d087c24 */ /* 0x000fe2000f8e0206 */
[----:B------:R-:W-:Y:S01]  /*16950*/  ULDC.64 UR4, c[0x0][0xb88] ;  /* 0x0002e20000047ab9 */ /* 0x000fe20000000a00 */
[----:B------:R-:W-:Y:S01]  /*16960*/  IMAD R9, R20, R9, R11 ;  /* 0x0000000914097224 */ /* 0x000fe200078e020b */
[----:B------:R-:W-:-:S04]  /*16970*/  SHF.R.S32.HI R11, RZ, 0x1f, R7 ;  /* 0x0000001fff0b7819 */ /* 0x000fc80000011407 */
[----:B------:R-:W-:Y:S02]  /*16980*/  SHF.R.S32.HI R6, RZ, 0x1f, R9 ;  /* 0x0000001fff067819 */ /* 0x000fe40000011409 */
[----:B------:R-:W-:-:S03]  /*16990*/  IADD3.X R5, R11, R5, R8, P0, !PT ;  /* 0x000000050b057210 */ /* 0x000fc600007fe408 */
[----:B------:R-:W-:Y:S02]  /*169a0*/  IMAD R6, R6, UR4, RZ ;  /* 0x0000000406067c24 */ /* 0x000fe4000f8e02ff */
[----:B------:R-:W-:-:S04]  /*169b0*/  IMAD.WIDE.U32 R4, R9, UR4, R4 ;  /* 0x0000000409047c25 */ /* 0x000fc8000f8e0004 */
[----:B------:R-:W-:Y:S01]  /*169c0*/  IMAD R7, R9, UR5, R6 ;  /* 0x0000000509077c24 */ /* 0x000fe2000f8e0206 */
[----:B------:R-:W-:Y:S02]  /*169d0*/  ULDC.64 UR4, c[0x0][0xb50] ;  /* 0x0002d40000047ab9 */ /* 0x000fe40000000a00 */
[----:B------:R-:W-:Y:S02]  /*169e0*/  LEA R6, P0, R4, UR4, 0x2 ;  /* 0x0000000404067c11 */ /* 0x000fe4000f8010ff */
[----:B------:R-:W-:-:S04]  /*169f0*/  IADD3 R5, R5, R7, RZ ;  /* 0x0000000705057210 */ /* 0x000fc80007ffe0ff */
[----:B------:R-:W-:Y:S01]  /*16a00*/  LEA.HI.X R7, R4, UR5, R5, 0x2, P0 ;  /* 0x0000000504077c11 */ /* 0x000fe200080f1405 */
[----:B------:R-:W-:-:S05]  /*16a10*/  IMAD.MOV.U32 R5, RZ, RZ, -0x800000 ;  /* 0xff800000ff057424 */ /* 0x000fca00078e00ff */
[----:B------:R0:W-:Y:S02]  /*16a20*/  STG.E desc[UR42][R6.64], R5 ;  /* 0x0000000506007986 */ /* 0x0001e4000c10192a */
.L_x_2705:
[----:B------:R-:W-:Y:S05]  /*16a30*/  BSYNC B1 ;  /* 0x0000000000017941 */ /* 0x000fea0003800000 */
.L_x_2704:
[----:B------:R-:W-:Y:S01]  /*16a40*/  ISETP.NE.AND P0, PT, R21, 0x1, PT ;  /* 0x000000011500780c */ /* 0x000fe20003f05270 */
[----:B------:R-:W3:Y:S01]  /*16a50*/  LDC R23, c[0x0][0xac8] ;  /* 0x0002b200ff177b82 */ /* 0x000ee20000000800 */
[----:B------:R-:W-:Y:S01]  /*16a60*/  ULDC.64 UR4, c[0x0][0xaa0] ;  /* 0x0002a80000047ab9 */ /* 0x000fe20000000a00 */
[--C-:B------:R-:W-:Y:S01]  /*16a70*/  SHF.R.S32.HI R8, RZ, 0x1f, R24.reuse ;  /* 0x0000001fff087819 */ /* 0x100fe20000011418 */
[----:B01----:R-:W-:Y:S01]  /*16a80*/  IMAD R6, R10, UR4, RZ ;  /* 0x000000040a067c24 */ /* 0x003fe2000f8e02ff */
[----:B------:R-:W-:Y:S01]  /*16a90*/  SHF.R.S32.HI R15, RZ, 0x1f, R24 ;  /* 0x0000001fff0f7819 */ /* 0x000fe20000011418 */
[----:B------:R-:W-:Y:S01]  /*16aa0*/  IMAD.WIDE.U32 R4, R3, UR4, RZ ;  /* 0x0000000403047c25 */ /* 0x000fe2000f8e00ff */
        /* <DEDUP_REMOVED lines=9> */
[----:B------:R-:W-:Y:S01]  /*16b40*/  IMAD R3, R12, UR4, RZ ;  /* 0x000000040c037c24 */ /* 0x000fe2000f8e02ff */
[----:B------:R-:W-:Y:S01]  /*16b50*/  IADD3 R37, R208, 0x100, RZ ;  /* 0x00000100d0257810 */ /* 0x000fe20007ffe0ff */
[----:B------:R-:W-:-:S02]  /*16b60*/  IMAD.IADD R8, R24, 0x1, -R8 ;  /* 0x0000000118087824 */ /* 0x000fc400078e0a08 */
[----:B------:R-:W-:Y:S01]  /*16b70*/  VIADD R42, R208, 0x40 ;  /* 0x00000040d02a7836 */ /* 0x000fe20000000000 */
[----:B------:R-:W1:Y:S01]  /*16b80*/  @P0 LDC R9, c[0x0][0xbf0] ;  /* 0x0002fc00ff090b82 */ /* 0x000e620000000800 */
[C---:B------:R-:W-:Y:S01]  /*16b90*/  IMAD R3, R28.reuse, UR5, R3 ;  /* 0x000000051c037c24 */ /* 0x040fe2000f8e0203 */
[----:B------:R-:W-:Y:S01]  /*16ba0*/  SHF.R.S32.HI R37, RZ, 0x1f, R37 ;  /* 0x0000001fff257819 */ /* 0x000fe20000011425 */
[----:B------:R-:W-:Y:S01]  /*16bb0*/  IMAD.WIDE.U32 R4, R28, UR4, R4 ;  /* 0x000000041c047c25 */ /* 0x000fe2000f8e0004 */
[----:B------:R-:W-:Y:S01]  /*16bc0*/  ULDC.64 UR4, c[0x0][0xaf0] ;  /* 0x0002bc0000047ab9 */ /* 0x000fe20000000a00 */
[-C--:B---3--:R-:W-:Y:S02]  /*16bd0*/  ISETP.GE.AND P1, PT, R42, R23.reuse, PT ;  /* 0x000000172a00720c */ /* 0x088fe40003f26270 */
[----:B------:R-:W-:Y:S01]  /*16be0*/  IMAD R6, R8, 0x20, R15 ;  /* 0x0000002008067824 */ /* 0x000fe200078e020f */
[----:B------:R-:W-:Y:S01]  /*16bf0*/  ISETP.GE.AND P2, PT, R208, R23, PT ;  /* 0x00000017d000720c */ /* 0x000fe20003f46270 */
[----:B------:R-:W-:Y:S01]  /*16c00*/  IMAD.IADD R5, R5, 0x1, R3 ;  /* 0x0000000105057824 */ /* 0x000fe200078e0203 */
[----:B------:R-:W-:Y:S01]  /*16c10*/  SEL R10, RZ, 0xffffffff, P1 ;  /* 0xffffffffff0a7807 */ /* 0x000fe20000800000 */
[----:B------:R-:W-:-:S02]  /*16c20*/  IMAD R3, R14, UR4, RZ ;  /* 0x000000040e037c24 */ /* 0x000fc4000f8e02ff */
[----:B------:R-:W-:Y:S02]  /*16c30*/  IMAD.IADD R8, R199, 0x1, R6 ;  /* 0x00000001c7087824 */ /* 0x000fe400078e0206 */
[C---:B------:R-:W-:Y:S02]  /*16c40*/  IMAD R3, R13.reuse, UR5, R3 ;  /* 0x000000050d037c24 */ /* 0x040fe4000f8e0203 */
[----:B------:R-:W-:Y:S01]  /*16c50*/  IMAD.WIDE.U32 R4, R13, UR4, R4 ;  /* 0x000000040d047c25 */ /* 0x000fe2000f8e0004 */
[----:B------:R-:W-:-:S03]  /*16c60*/  ULDC.64 UR4, c[0x0][0xae0] ;  /* 0x0002b80000047ab9 */ /* 0x000fc60000000a00 */
[----:B------:R-:W-:Y:S02]  /*16c70*/  VIADD R40, R208, 0x80 ;  /* 0x00000080d0287836 */ /* 0x000fe40000000000 */
[----:B0-----:R-:W-:Y:S01]  /*16c80*/  @P0 IMAD.HI.U32 R6, R8, R7, RZ ;  /* 0x0000000708060227 */ /* 0x001fe200078e00ff */
[----:B------:R-:W-:Y:S02]  /*16c90*/  SEL R7, RZ, 0x1, P2 ;  /* 0x00000001ff077807 */ /* 0x000fe40001000000 */
[-C--:B------:R-:W-:Y:S01]  /*16ca0*/  ISETP.GE.AND P2, PT, R40, R23.reuse, PT ;  /* 0x000000172800720c */ /* 0x080fe20003f46270 */
[----:B------:R-:W-:Y:S02]  /*16cb0*/  VIADD R38, R208, 0xc0 ;  /* 0x000000c0d0267836 */ /* 0x000fe40000000000 */
[----:B------:R-:W-:Y:S02]  /*16cc0*/  IMAD.SHL.U32 R10, R10, 0x2, RZ ;  /* 0x000000020a0a7824 */ /* 0x000fe400078e00ff */
[----:B------:R-:W-:Y:S01]  /*16cd0*/  IMAD.IADD R5, R5, 0x1, R3 ;  /* 0x0000000105057824 */ /* 0x000fe200078e0203 */
[----:B------:R-:W-:Y:S01]  /*16ce0*/  ISETP.GE.AND P1, PT, R38, R23, PT ;  /* 0x000000172600720c */ /* 0x000fe20003f26270 */
[----:B------:R-:W-:Y:S01]  /*16cf0*/  IMAD.MOV.U32 R3, RZ, RZ, R8 ;  /* 0x000000ffff037224 */ /* 0x000fe200078e0008 */
[----:B-1----:R-:W-:Y:S01]  /*16d00*/  @P0 SHF.R.U32.HI R3, RZ, R9, R6 ;  /* 0x00000009ff030219 */ /* 0x002fe20000011606 */
[----:B------:R-:W-:Y:S01]  /*16d10*/  VIADD R36, R208, 0x100 ;  /* 0x00000100d0247836 */ /* 0x000fe20000000000 */
[----:B------:R-:W-:Y:S01]  /*16d20*/  LOP3.LUT R9, R10, 0x2, R7, 0xe2, !PT ;  /* 0x000000020a097812 */ /* 0x000fe200078ee207 */
[----:B------:R-:W-:Y:S01]  /*16d30*/  IMAD R29, R0, R21, RZ ;  /* 0x00000015001d7224 */ /* 0x000fe200078e02ff */
[----:B------:R-:W-:Y:S01]  /*16d40*/  SEL R10, RZ, 0xffffffff, P2 ;  /* 0xffffffffff0a7807 */ /* 0x000fe20001000000 */
[--C-:B------:R-:W-:Y:S01]  /*16d50*/  IMAD.MOV R7, RZ, RZ, -R3.reuse ;  /* 0x000000ffff077224 */ /* 0x100fe200078e0a03 */
[----:B------:R-:W-:Y:S01]  /*16d60*/  SHF.R.S32.HI R6, RZ, 0x1f, R3 ;  /* 0x0000001fff067819 */ /* 0x000fe20000011403 */
[----:B------:R-:W-:Y:S01]  /*16d70*/  VIADD R34, R208, 0x140 ;  /* 0x00000140d0227836 */ /* 0x000fe20000000000 */
[----:B------:R-:W-:Y:S01]  /*16d80*/  SEL R11, RZ, 0xffffffff, P1 ;  /* 0xffffffffff0b7807 */ /* 0x000fe20000800000 */
[----:B------:R-:W-:Y:S01]  /*16d90*/  IMAD R7, R21, R7, R8 ;  /* 0x0000000715077224 */ /* 0x000fe200078e0208 */
[----:B------:R-:W-:Y:S01]  /*16da0*/  SHF.L.U32 R10, R10, 0x2, RZ ;  /* 0x000000020a0a7819 */ /* 0x000fe200000006ff */
[----:B------:R-:W-:Y:S01]  /*16db0*/  IMAD R6, R6, UR4, RZ ;  /* 0x0000000406067c24 */ /* 0x000fe2000f8e02ff */
[-C--:B------:R-:W-:Y:S01]  /*16dc0*/  ISETP.GE.AND P0, PT, R36, R23.reuse, PT ;  /* 0x000000172400720c */ /* 0x080fe20003f06270 */
[----:B------:R-:W-:Y:S01]  /*16dd0*/  IMAD.SHL.U32 R11, R11, 0x8, RZ ;  /* 0x000000080b0b7824 */ /* 0x000fe200078e00ff */
[----:B------:R-:W-:Y:S01]  /*16de0*/  LOP3.LUT R0, R10, 0x4, R9, 0xe2, !PT ;  /* 0x000000040a007812 */ /* 0x000fe200078ee209 */
[C---:B------:R-:W-:Y:S01]  /*16df0*/  IMAD R9, R3.reuse, UR5, R6 ;  /* 0x0000000503097c24 */ /* 0x040fe2000f8e0206 */
[----:B------:R-:W-:Y:S01]  /*16e00*/  SEL R6, RZ, 0xffffffff, P0 ;  /* 0xffffffffff067807 */ /* 0x000fe20000000000 */
[----:B------:R-:W-:Y:S01]  /*16e10*/  IMAD.WIDE.U32 R4, R3, UR4, R4 ;  /* 0x0000000403047c25 */ /* 0x000fe2000f8e0004 */
[----:B------:R-:W-:Y:S01]  /*16e20*/  LOP3.LUT R3, R11, 0x8, R0, 0xe2, !PT ;  /* 0x000000080b037812 */ /* 0x000fe200078ee200 */
[----:B------:R-:W-:Y:S01]  /*16e30*/  ULDC.64 UR4, c[0x0][0xad8] ;  /* 0x0002b60000047ab9 */ /* 0x000fe20000000a00 */
[----:B------:R-:W-:Y:S01]  /*16e40*/  SHF.R.S32.HI R0, RZ, 0x1f, R7 ;  /* 0x0000001fff007819 */ /* 0x000fe20000011407 */
[----:B------:R-:W-:Y:S01]  /*16e50*/  VIADD R32, R208, 0x180 ;  /* 0x00000180d0207836 */ /* 0x000fe20000000000 */
[----:B------:R-:W-:Y:S01]  /*16e60*/  ISETP.GE.AND P0, PT, R34, R23, PT ;  /* 0x000000172200720c */ /* 0x000fe20003f06270 */
[----:B------:R-:W-:-:S02]  /*16e70*/  IMAD.SHL.U32 R6, R6, 0x10, RZ ;  /* 0x0000001006067824 */ /* 0x000fc400078e00ff */
[----:B------:R-:W-:Y:S01]  /*16e80*/  IMAD.IADD R5, R5, 0x1, R9 ;  /* 0x0000000105057824 */ /* 0x000fe200078e0209 */
[----:B------:R-:W-:Y:S01]  /*16e90*/  SEL R8, RZ, 0xffffffff, P0 ;  /* 0xffffffffff087807 */ /* 0x000fe20000000000 */
[----:B------:R-:W-:Y:S01]  /*16ea0*/  IMAD R0, R0, UR4, RZ ;  /* 0x0000000400007c24 */ /* 0x000fe2000f8e02ff */
[----:B------:R-:W-:Y:S01]  /*16eb0*/  ISETP.GE.AND P0, PT, R32, R23, PT ;  /* 0x000000172000720c */ /* 0x000fe20003f06270 */
[----:B------:R-:W-:Y:S01]  /*16ec0*/  IMAD.IADD R28, R15, 0x1, R199 ;  /* 0x000000010f1c7824 */ /* 0x000fe200078e02c7 */
[----:B------:R-:W-:Y:S01]  /*16ed0*/  LOP3.LUT R6, R6, 0x10, R3, 0xe2, !PT ;  /* 0x0000001006067812 */ /* 0x000fe200078ee203 */
[C---:B------:R-:W-:Y:S02]  /*16ee0*/  IMAD R3, R7.reuse, UR5, R0 ;  /* 0x0000000507037c24 */ /* 0x040fe4000f8e0200 */
[----:B------:R-:W-:Y:S01]  /*16ef0*/  IMAD.WIDE.U32 R4, R7, UR4, R4 ;  /* 0x0000000407047c25 */ /* 0x000fe2000f8e0004 */
[----:B------:R-:W-:Y:S01]  /*16f00*/  SEL R7, RZ, 0x40, P0 ;  /* 0x00000040ff077807 */ /* 0x000fe20000000000 */
[----:B------:R-:W-:Y:S01]  /*16f10*/  ULDC.64 UR4, c[0x0][0xa80] ;  /* 0x0002a00000047ab9 */ /* 0x000fe20000000a00 */
[----:B------:R-:W-:Y:S01]  /*16f20*/  ISETP.GE.AND P0, PT, R28, R29, PT ;  /* 0x0000001d1c00720c */ /* 0x000fe20003f06270 */
[----:B------:R-:W-:Y:S01]  /*16f30*/  IMAD.SHL.U32 R9, R8, 0x20, RZ ;  /* 0x0000002008097824 */ /* 0x000fe200078e00ff */
[----:B------:R-:W-:Y:S01]  /*16f40*/  LEA R20, P1, R4, UR4, 0x1 ;  /* 0x0000000404147c11 */ /* 0x000fe2000f8208ff */
[----:B------:R-:W-:-:S02]  /*16f50*/  VIADD R30, R208, 0x1c0 ;  /* 0x000001c0d01e7836 */ /* 0x000fc40000000000 */
        /* <DEDUP_REMOVED lines=11> */
[----:B------:R0:W1:Y:S01]  /*17010*/  SHFL.IDX PT, R6, R20, RZ, 0x181f ;  /* 0x00181fff14067589 */ /* 0x00006200000e0000 */
        /* <DEDUP_REMOVED lines=14> */
[-C--:B-1----:R-:W-:Y:S02]  /*17100*/  @!P2 LEA R8, P0, R42, R6.reuse, 0x1 ;  /* 0x000000062a08a211 */ /* 0x082fe400078008ff */
        /* <DEDUP_REMOVED lines=26> */
.L_x_2707:
[----:B------:R-:W-:Y:S05]  /*172b0*/  BSYNC B1 ;  /* 0x0000000000017941 */ /* 0x000fea0003800000 */
.L_x_2706:
[----:B------:R-:W-:Y:S01]  /*172c0*/  VIADD R0, R28, 0x20 ;  /* 0x000000201c007836 */ /* 0x000fe20000000000 */
[----:B---34-:R0:W3:Y:S04]  /*172d0*/  SHFL.IDX PT, R7, R3, 0x1, 0x181f ;  /* 0x00381f0003077f89 */ /* 0x0180e800000e0000 */
[----:B------:R-:W-:Y:S01]  /*172e0*/  ISETP.GE.AND P0, PT, R0, R29, PT ;  /* 0x0000001d0000720c */ /* 0x000fe20003f06270 */
[----:B-1----:R0:W1:-:S12]  /*172f0*/  SHFL.IDX PT, R6, R20, 0x1, 0x181f ;  /* 0x00381f0014067f89 */ /* 0x00205800000e0000 */
[----:B0-----:R-:W-:Y:S05]  /*17300*/  @P0 BRA `(.L_x_2702) ;  /* 0x00000000007c0947 */ /* 0x001fea0003800000 */
[-C--:B------:R-:W-:Y:S02]  /*17310*/  ISETP.GE.AND P6, PT, R208, R23.reuse, PT ;  /* 0x00000017d000720c */ /* 0x080fe40003fc6270 */
[-C--:B------:R-:W-:Y:S02]  /*17320*/  ISETP.GE.AND P5, PT, R42, R23.reuse, PT ;  /* 0x000000172a00720c */ /* 0x080fe40003fa6270 */
[-C--:B------:R-:W-:Y:S02]  /*17330*/  ISETP.GE.AND P4, PT, R40, R23.reuse, PT ;  /* 0x000000172800720c */ /* 0x080fe40003f86270 */
[-C--:B------:R-:W-:Y:S02]  /*17340*/  ISETP.GE.AND P3, PT, R38, R23.reuse, PT ;  /* 0x000000172600720c */ /* 0x080fe40003f66270 */
[-C--:B------:R-:W-:Y:S02]  /*17350*/  ISETP.GE.AND P2, PT, R36, R23.reuse, PT ;  /* 0x000000172400720c */ /* 0x080fe40003f46270 */
[----:B------:R-:W-:-:S03]  /*17360*/  ISETP.GE.AND P1, PT, R34, R23, PT ;  /* 0x000000172200720c */ /* 0x000fc60003f26270 */
[----:B-1-3--:R-:W-:Y:S02]  /*17370*/  @!P6 IMAD.WIDE R4, R208, 0x2, R6 ;  /* 0x00000002d004e825 */ /* 0x00afe400078e0206 */
        /* <DEDUP_REMOVED lines=24> */
.L_x_2702:
[----:B------:R-:W-:Y:S05]  /*17500*/  BSYNC B0 ;  /* 0x0000000000007941 */ /* 0x000fea0003800000 */
.L_x_2696:
[----:B------:R-:W-:Y:S02]  /*17510*/  ULDC UR4, c[0x0][0xc3c] ;  /* 0x00030f0000047ab9 */ /* 0x000fe40000000800 */
[----:B------:R-:W-:-:S13]  /*17520*/  ISETP.GE.AND P0, PT, R27, UR4, PT ;  /* 0x000000041b007c0c */ /* 0x000fda000bf06270 */
[----:B------:R-:W-:Y:S05]  /*17530*/  @!P0 BRA `(.L_x_2708) ;  /* 0xfffffea000148947 */ /* 0x000fea000383ffff */
[----:B------:R-:W-:Y:S05]  /*17540*/  BRA `(.L_x_2489) ;  /* 0x0000007c00007947 */ /* 0x000fea0003800000 */
.L_x_2487:
        /* <DEDUP_REMOVED lines=16> */
.L_x_2709:
        /* <DEDUP_REMOVED lines=41> */
.L_x_2715:
[----:B------:R-:W-:Y:S01]  /*178e0*/  UIADD3 UR4, UR4, 0x1f, URZ ;  /* 0x0000001f04047890 */ /* 0x000fe2000fffe03f */
[----:B------:R-:W-:-:S05]  /*178f0*/  MOV R19, UR7 ;  /* 0x0000000700137c02 */ /* 0x000fca0008000f00 */
        /* <DEDUP_REMOVED lines=10> */
.L_x_2714:
[----:B------:R-:W-:Y:S05]  /*179a0*/  BSYNC B0 ;  /* 0x0000000000007941 */ /* 0x000fea0003800000 */
.L_x_2713:
        /* <DEDUP_REMOVED lines=20> */
.L_x_2711:
        /* <DEDUP_REMOVED lines=20> */
.L_x_2716:
[----:B---3--:R-:W-:Y:S01]  /*17c30*/  IMAD R16, R16, UR5, R13 ;  /* 0x0000000510107c24 */ /* 0x008fe2000f8e020d */
[----:B------:R-:W-:Y:S01]  /*17c40*/  IABS R2, R6 ;  /* 0x0000000600027213 */ /* 0x000fe20000000000 */
[----:B01----:R-:W-:-:S03]  /*17c50*/  IMAD.MOV R11, RZ, RZ, -R3 ;  /* 0x000000ffff0b7224 */ /* 0x003fc600078e0a03 */
[----:B--2---:R-:W-:Y:S01]  /*17c60*/  IADD3 R9, -R16, UR6, RZ ;  /* 0x0000000610097c10 */ /* 0x004fe2000fffe1ff */
        /* <DEDUP_REMOVED lines=22> */
[----:B------:R-:W-:Y:S02]  /*17dd0*/  IMAD R6, R6, R2, R9 ;  /* 0x0000000206067224 */ /* 0x000fe400078e0209 */
[----:B------:R-:W-:Y:S01]  /*17de0*/  IMAD.MOV.U32 R2, RZ, RZ, RZ ;  /* 0x000000ffff027224 */ /* 0x000fe200078e00ff */
[----:B------:R-:W-:Y:S02]  /*17df0*/  VIADDMNMX R15, R8, UR5, R7, PT ;  /* 0x00000005080f7c46 */ /* 0x000fe4000b800107 */
[----:B------:R-:W-:-:S02]  /*17e00*/  IABS R11, R6 ;  /* 0x00000006000b7213 */ /* 0x000fc40000000000 */
[----:B------:R-:W-:Y:S01]  /*17e10*/  IABS R8, R15 ;  /* 0x0000000f00087213 */ /* 0x000fe20000000000 */
[----:B------:R-:W-:-:S03]  /*17e20*/  IMAD.MOV R18, RZ, RZ, -R15 ;  /* 0x000000ffff127224 */ /* 0x000fc600078e0a0f */
[----:B------:R-:W0:Y:S08]  /*17e30*/  I2F.RP R7, R8 ;  /* 0x0000000800077306 */ /* 0x000e300000209400 */
[----:B0-----:R-:W0:Y:S02]  /*17e40*/  MUFU.RCP R7, R7 ;  /* 0x0000000700077308 */ /* 0x001e240000001000 */
[----:B0-----:R-:W-:-:S06]  /*17e50*/  VIADD R3, R7, 0xffffffe ;  /* 0x0ffffffe07037836 */ /* 0x001fcc0000000000 */
[----:B------:R-:W0:Y:S02]  /*17e60*/  F2I.FTZ.U32.TRUNC.NTZ R3, R3 ;  /* 0x0000000300037305 */ /* 0x000e24000021f000 */
[----:B0-----:R-:W-:-:S04]  /*17e70*/  IMAD.MOV R10, RZ, RZ, -R3 ;  /* 0x000000ffff0a7224 */ /* 0x001fc800078e0a03 */
[----:B------:R-:W-:Y:S01]  /*17e80*/  IMAD.MOV.U32 R9, RZ, RZ, R10 ;  /* 0x000000ffff097224 */ /* 0x000fe200078e000a */
[----:B------:R-:W-:-:S03]  /*17e90*/  IABS R10, R15 ;  /* 0x0000000f000a7213 */ /* 0x000fc60000000000 */
[----:B------:R-:W-:-:S04]  /*17ea0*/  IMAD R9, R9, R8, RZ ;  /* 0x0000000809097224 */ /* 0x000fc800078e02ff */
[----:B------:R-:W-:Y:S01]  /*17eb0*/  IMAD.HI.U32 R2, R3, R9, R2 ;  /* 0x0000000903027227 */ /* 0x000fe200078e0002 */
[----:B------:R-:W-:-:S05]  /*17ec0*/  IADD3 R3, RZ, -R10, RZ ;  /* 0x8000000aff037210 */ /* 0x000fca0007ffe0ff */
        /* <DEDUP_REMOVED lines=17> */
.L_x_2712:
[----:B------:R-:W-:Y:S02]  /*17fe0*/  IMAD.MOV.U32 R17, RZ, RZ, RZ ;  /* 0x000000ffff117224 */ /* 0x000fe400078e00ff */
[----:B------:R-:W-:Y:S02]  /*17ff0*/  IMAD.U32 R16, RZ, RZ, UR6 ;  /* 0x00000006ff107e24 */ /* 0x000fe4000f8e00ff */
[----:B------:R-:W-:-:S07]  /*18000*/  IMAD.MOV.U32 R18, RZ, RZ, RZ ;  /* 0x000000ffff127224 */ /* 0x000fce00078e00ff */
.L_x_2717:
[----:B------:R-:W-:-:S13]  /*18010*/  ISETP.NE.AND P0, PT, R5, RZ, PT ;  /* 0x000000ff0500720c */ /* 0x000fda0003f05270 */
[----:B------:R-:W0:Y:S01]  /*18020*/  @!P0 S2R R3, SR_CgaCtaId ;  /* 0x0000000000038919 */ /* 0x000e220000008800 */
[----:B------:R-:W-:-:S04]  /*18030*/  @!P0 MOV R2, 0x400 ;  /* 0x0000040000028802 */ /* 0x000fc80000000f00 */
[----:B0-----:R-:W-:-:S05]  /*18040*/  @!P0 LEA R2, R3, R2, 0x18 ;  /* 0x0000000203028211 */ /* 0x001fca00078ec0ff */
[----:B------:R0:W-:Y:S01]  /*18050*/  @!P0 STS.128 [R2+0x28cd0], R16 ;  /* 0x028cd01002008388 */ /* 0x0001e20000000c00 */
[----:B------:R-:W-:Y:S06]  /*18060*/  BAR.ARV 0x5, 0x180 ;  /* 0x0146000000007b1d */ /* 0x000fec0000002000 */
.L_x_2710:
        /* <DEDUP_REMOVED lines=8> */
[----:B------:R-:W-:Y:S01]  /*180f0*/  LOP3.LUT R4, R0, 0x7f, RZ, 0xc0, !PT ;  /* 0x0000007f00047812 */ /* 0x000fe200078ec0ff */
[----:B------:R-:W-:Y:S01]  /*18100*/  UMOV UR4, 0x400 ;  /* 0x0000040000047882 */ /* 0x000fe20000000000 */
[----:B------:R0:W-:Y:S01]  /*18110*/  STL [R1+0x1c], RZ ;  /* 0x00001cff01007387 */ /* 0x0001e20000100800 */
[----:B------:R-:W-:Y:S01]  /*18120*/  BSSY B8, `(.L_x_2718) ;  /* 0x00006cb000087945 */ /* 0x000fe20003800000 */
[----:B------:R-:W-:Y:S01]  /*18130*/  LOP3.LUT R3, R2, 0x1f8, RZ, 0xc0, !PT ;  /* 0x000001f802037812 */ /* 0x000fe200078ec0ff */
[----:B------:R-:W-:Y:S01]  /*18140*/  IMAD.MOV.U32 R28, RZ, RZ, 0x1 ;  /* 0x00000001ff1c7424 */ /* 0x000fe200078e00ff */
[----:B------:R-:W-:Y:S02]  /*18150*/  SHF.L.U32 R36, R4, 0x3, RZ ;  /* 0x0000000304247819 */ /* 0x000fe400000006ff */
[----:B------:R-:W-:-:S02]  /*18160*/  CS2R R24, SRZ ;  /* 0x0000000000187805 */ /* 0x000fc4000001ff00 */
[----:B------:R-:W-:Y:S01]  /*18170*/  LOP3.LUT R3, R3, 0x38, R0, 0x78, !PT ;  /* 0x0000003803037812 */ /* 0x000fe200078e7800 */
[----:B------:R-:W-:Y:S01]  /*18180*/  IMAD.SHL.U32 R0, R0, 0x10, RZ ;  /* 0x0000001000007824 */ /* 0x000fe200078e00ff */
[----:B------:R-:W-:Y:S01]  /*18190*/  LOP3.LUT R2, R2, 0x38, RZ, 0xc0, !PT ;  /* 0x0000003802027812 */ /* 0x000fe200078ec0ff */
[----:B------:R-:W-:Y:S01]  /*181a0*/  IMAD.MOV.U32 R26, RZ, RZ, 0x1 ;  /* 0x00000001ff1a7424 */ /* 0x000fe200078e00ff */
[----:B------:R-:W-:Y:S01]  /*181b0*/  LOP3.LUT R36, R3, 0x200, R36, 0xf8, !PT ;  /* 0x0000020003247812 */ /* 0x000fe200078ef824 */
[----:B------:R-:W-:Y:S01]  /*181c0*/  ULDC.64 UR40, c[0x0][0x198] ;  /* 0x0000660000287ab9 */ /* 0x000fe20000000a00 */
[----:B------:R-:W-:Y:S01]  /*181d0*/  SHF.R.U32.HI R3, RZ, 0x3, R4 ;  /* 0x00000003ff037819 */ /* 0x000fe20000011604 */
[----:B------:R-:W-:Y:S01]  /*181e0*/  ULOP3.LUT UR38, UR36, 0x2, URZ, 0xfc, !UPT ;  /* 0x0000000224267892 */ /* 0x000fe2000f8efc3f */
[----:B------:R-:W-:Y:S01]  /*181f0*/  LOP3.LUT R4, R2, 0x80, RZ, 0xfc, !PT ;  /* 0x0000008002047812 */ /* 0x000fe200078efcff */
[----:B------:R-:W-:Y:S01]  /*18200*/  ULDC UR37, c[0x0][0xc] ;  /* 0x0000030000257ab9 */ /* 0x000fe20000000800 */
[----:B------:R-:W-:-:S02]  /*18210*/  LOP3.LUT R0, R3, 0x70, R0, 0xf8, !PT ;  /* 0x0000007003007812 */ /* 0x000fc400078ef800 */
[C---:B------:R-:W-:Y:S01]  /*18220*/  LOP3.LUT R0, R2.reuse, 0xc0, RZ, 0xfc, !PT ;  /* 0x000000c002007812 */ /* 0x040fe200078efcff */
[----:B-1----:R-:W-:Y:S01]  /*18230*/  ULEA UR4, UR5, UR4, 0x18 ;  /* 0x0000000405047291 */ /* 0x002fe2000f8ec03f */
[C---:B------:R-:W-:Y:S02]  /*18240*/  LOP3.LUT R0, R2.reuse, 0x140, RZ, 0xfc, !PT ;  /* 0x0000014002007812 */ /* 0x040fe400078efcff */
[C---:B------:R-:W-:Y:S02]  /*18250*/  LOP3.LUT R3, R2.reuse, 0x40, RZ, 0xfc, !PT ;  /* 0x0000004002037812 */ /* 0x040fe400078efcff */
[C---:B------:R-:W-:Y:S01]  /*18260*/  LOP3.LUT R3, R2.reuse, 0x100, RZ, 0xfc, !PT ;  /* 0x0000010002037812 */ /* 0x040fe200078efcff */
[----:B------:R-:W-:Y:S01]  /*18270*/  IMAD.U32 R23, RZ, RZ, UR4 ;  /* 0x00000004ff177e24 */ /* 0x000fe2000f8e00ff */
[C---:B------:R-:W-:Y:S02]  /*18280*/  LOP3.LUT R3, R2.reuse, 0x180, RZ, 0xfc, !PT ;  /* 0x0000018002037812 */ /* 0x040fe400078efcff */
[----:B------:R-:W-:Y:S01]  /*18290*/  LOP3.LUT R2, R2, 0x1c0, RZ, 0xfc, !PT ;  /* 0x000001c002027812 */ /* 0x000fe200078efcff */
[----:B------:R-:W-:-:S05]  /*182a0*/  IMAD R0, R36, 0x2, R23 ;  /* 0x0000000224007824 */ /* 0x000fca00078e0217 */
[----:B------:R0:W-:Y:S02]  /*182b0*/  STL [R1+0x34], R0 ;  /* 0x0000340001007387 */ /* 0x0001e40000100800 */
.L_x_2841:
[----:B------:R-:W-:Y:S05]  /*182c0*/  YIELD ;  /* 0x0000000000007946 */ /* 0x000fea0003800000 */
[----:B------:R-:W-:Y:S01]  /*182d0*/  ULDC.64 UR4, c[0x0][0xa28] ;  /* 0x00028a0000047ab9 */ /* 0x000fe20000000a00 */
[----:B------:R-:W-:Y:S01]  /*182e0*/  IMAD.MOV.U32 R33, RZ, RZ, RZ ;  /* 0x000000ffff217224 */ /* 0x000fe200078e00ff */
[----:B------:R-:W-:Y:S01]  /*182f0*/  ISETP.NE.U32.AND P0, PT, RZ, UR4, PT ;  /* 0x00000004ff007c0c */ /* 0x000fe2000bf05070 */
[----:B-1----:R-:W1:Y:S01]  /*18300*/  LDC.64 R4, c[0x0][0xa00] ;  /* 0x00028000ff047b82 */ /* 0x002e620000000a00 */
[----:B------:R-:W-:Y:S02]  /*18310*/  ULDC.64 UR6, c[0x0][0xa10] ;  /* 0x0002840000067ab9 */ /* 0x000fe40000000a00 */
[----:B------:R-:W-:Y:S01]  /*18320*/  ISETP.NE.AND.EX P0, PT, RZ, UR5, PT, P0 ;  /* 0x00000005ff007c0c */ /* 0x000fe2000bf05300 */
[----:B------:R-:W-:-:S12]  /*18330*/  ULDC.64 UR4, c[0x0][0xa18] ;  /* 0x0002860000047ab9 */ /* 0x000fd80000000a00 */
[----:B--2---:R-:W2:Y:S02]  /*18340*/  @P0 LDC.64 R2, c[0x0][0xa28] ;  /* 0x00028a00ff020b82 */ /* 0x004ea40000000a00 */
[----:B--2---:R-:W-:-:S05]  /*18350*/  @P0 IMAD.WIDE R2, R19, 0x4, R2 ;  /* 0x0000000413020825 */ /* 0x004fca00078e0202 */
[----:B------:R2:W5:Y:S01]  /*18360*/  @P0 LDG.E R33, desc[UR42][R2.64] ;  /* 0x0000002a02210981 */ /* 0x000562000c1e1900 */
[----:B------:R-:W-:Y:S01]  /*18370*/  ISETP.NE.U32.AND P0, PT, RZ, UR4, PT ;  /* 0x00000004ff007c0c */ /* 0x000fe2000bf05070 */
[----:B------:R-:W-:Y:S01]  /*18380*/  IMAD.MOV.U32 R31, RZ, RZ, RZ ;  /* 0x000000ffff1f7224 */ /* 0x000fe200078e00ff */
[----:B------:R-:W-:Y:S01]  /*18390*/  ISETP.NE.U32.AND P1, PT, RZ, UR6, PT ;  /* 0x00000006ff007c0c */ /* 0x000fe2000bf25070 */
[----:B0-----:R-:W-:Y:S01]  /*183a0*/  IMAD.MOV.U32 R0, RZ, RZ, RZ ;  /* 0x000000ffff007224 */ /* 0x001fe200078e00ff */
[----:B------:R-:W-:Y:S01]  /*183b0*/  ISETP.NE.AND.EX P2, PT, RZ, UR5, PT, P0 ;  /* 0x00000005ff007c0c */ /* 0x000fe2000bf45300 */
[----:B------:R-:W-:Y:S01]  /*183c0*/  ULDC.64 UR4, c[0x0][0xa00] ;  /* 0x0002800000047ab9 */ /* 0x000fe20000000a00 */
[----:B------:R-:W-:Y:S01]  /*183d0*/  ISETP.NE.AND.EX P1, PT, RZ, UR7, PT, P1 ;  /* 0x00000007ff007c0c */ /* 0x000fe2000bf25310 */
[----:B-1----:R-:W-:Y:S01]  /*183e0*/  IMAD.WIDE R4, R19, 0x4, R4 ;  /* 0x0000000413047825 */ /* 0x002fe200078e0204 */
[----:B------:R-:W-:Y:S01]  /*183f0*/  ISETP.NE.U32.AND P0, PT, RZ, UR4, PT ;  /* 0x00000004ff007c0c */ /* 0x000fe2000bf05070 */
[----:B--2---:R-:W0:Y:S08]  /*18400*/  LDC.64 R2, c[0x0][0xa10] ;  /* 0x00028400ff027b82 */ /* 0x004e300000000a00 */
[----:B---3--:R-:W1:Y:S01]  /*18410*/  @P2 LDC.64 R6, c[0x0][0xa18] ;  /* 0x00028600ff062b82 */ /* 0x008e620000000a00 */
[----:B------:R-:W-:Y:S01]  /*18420*/  ULDC UR4, c[0x0][0x288] ;  /* 0x0000a20000047ab9 */ /* 0x000fe20000000800 */
[----:B------:R-:W-:Y:S01]  /*18430*/  ISETP.NE.AND.EX P0, PT, RZ, UR5, PT, P0 ;  /* 0x00000005ff007c0c */ /* 0x000fe2000bf05300 */
[----:B------:R-:W-:Y:S01]  /*18440*/  IMAD.U32 R8, RZ, RZ, UR4 ;  /* 0x00000004ff087e24 */ /* 0x000fe2000f8e00ff */
[----:B------:R-:W-:-:S11]  /*18450*/  ULDC.64 UR4, c[0x0][0x418] ;  /* 0x0001060000047ab9 */ /* 0x000fd60000000a00 */
[----:B------:R-:W5:Y:S01]  /*18460*/  @P0 LDG.E R31, desc[UR42][R4.64] ;  /* 0x0000002a041f0981 */ /* 0x000f62000c1e1900 */
[----:B0-----:R-:W-:-:S05]  /*18470*/  IMAD.WIDE R2, R19, 0x4, R2 ;  /* 0x0000000413027825 */ /* 0x001fca00078e0202 */
[----:B------:R-:W5:Y:S01]  /*18480*/  @P1 LDG.E R0, desc[UR42][R2.64] ;  /* 0x0000002a02001981 */ /* 0x000f62000c1e1900 */
[----:B-1----:R-:W-:-:S05]  /*18490*/  @P2 IMAD.WIDE R6, R19, 0x4, R6 ;  /* 0x0000000413062825 */ /* 0x002fca00078e0206 */
        /* <DEDUP_REMOVED lines=11> */
[----:B------:R-:W-:Y:S01]  /*18550*/  IMAD.MOV.U32 R12, RZ, RZ, R8 ;  /* 0x000000ffff0c7224 */ /* 0x000fe200078e0008 */
[----:B----4-:R-:W-:Y:S06]  /*18560*/  @P2 BRA `(.L_x_2719) ;  /* 0x0000000000142947 */ /* 0x010fec0003800000 */
[----:B------:R-:W-:Y:S05]  /*18570*/  @!P0 BRA `(.L_x_2719) ;  /* 0x0000000000108947 */ /* 0x000fea0003800000 */
[----:B------:R-:W2:Y:S04]  /*18580*/  LDG.E R9, desc[UR42][R4.64] ;  /* 0x0000002a04097981 */ /* 0x000ea8000c1e1900 */
[----:B------:R-:W2:Y:S02]  /*18590*/  LDG.E R6, desc[UR42][R4.64+0x4] ;  /* 0x0000042a04067981 */ /* 0x000ea4000c1e1900 */
[----:B--2---:R-:W-:-:S05]  /*185a0*/  IMAD.IADD R12, R6, 0x1, -R9 ;  /* 0x00000001060c7824 */ /* 0x004fca00078e0a09 */
[----:B------:R1:W-:Y:S02]  /*185b0*/  STL [R1+0x4], R12 ;  /* 0x0000040c01007387 */ /* 0x0003e40000100800 */
.L_x_2719:
[----:B------:R-:W-:Y:S02]  /*185c0*/  ULDC.64 UR4, c[0x0][0xa20] ;  /* 0x0002880000047ab9 */ /* 0x000fe40000000a00 */
[----:B------:R-:W-:-:S04]  /*185d0*/  ISETP.NE.U32.AND P0, PT, RZ, UR4, PT ;  /* 0x00000004ff007c0c */ /* 0x000fc8000bf05070 */
[----:B------:R-:W-:-:S13]  /*185e0*/  ISETP.NE.AND.EX P0, PT, RZ, UR5, PT, P0 ;  /* 0x00000005ff007c0c */ /* 0x000fda000bf05300 */
[----:B------:R-:W-:Y:S05]  /*185f0*/  @!P0 BRA `(.L_x_2720) ;  /* 0x0000000000108947 */ /* 0x000fea0003800000 */
[----:B------:R-:W2:Y:S02]  /*18600*/  LDC.64 R4, c[0x0][0xa20] ;  /* 0x00028800ff047b82 */ /* 0x000ea40000000a00 */
[----:B--2---:R-:W-:-:S05]  /*18610*/  IMAD.WIDE R4, R19, 0x4, R4 ;  /* 0x0000000413047825 */ /* 0x004fca00078e0204 */
[----:B------:R2:W5:Y:S01]  /*18620*/  LDG.E R10, desc[UR42][R4.64] ;  /* 0x0000002a040a7981 */ /* 0x000562000c1e1900 */
[----:B------:R-:W-:Y:S05]  /*18630*/  BRA `(.L_x_2721) ;  /* 0x0000000000247947 */ /* 0x000fea0003800000 */
.L_x_2720:
[----:B------:R-:W-:Y:S02]  /*18640*/  ULDC.64 UR4, c[0x0][0xa08] ;  /* 0x0002820000047ab9 */ /* 0x000fe40000000a00 */
[----:B------:R-:W-:-:S04]  /*18650*/  ISETP.NE.U32.AND P0, PT, RZ, UR4, PT ;  /* 0x00000004ff007c0c */ /* 0x000fc8000bf05070 */
[----:B------:R-:W-:-:S13]  /*18660*/  ISETP.NE.AND.EX P0, PT, RZ, UR5, PT, P0 ;  /* 0x00000005ff007c0c */ /* 0x000fda000bf05300 */
[----:B------:R-:W-:Y:S05]  /*18670*/  @!P0 BRA `(.L_x_2721) ;  /* 0x0000000000148947 */ /* 0x000fea0003800000 */
[----:B------:R-:W2:Y:S02]  /*18680*/  LDC.64 R4, c[0x0][0xa08] ;  /* 0x00028200ff047b82 */ /* 0x000ea40000000a00 */
[----:B--2---:R-:W-:-:S05]  /*18690*/  IMAD.WIDE R4, R19, 0x4, R4 ;  /* 0x0000000413047825 */ /* 0x004fca00078e0204 */
[----:B------:R-:W2:Y:S04]  /*186a0*/  LDG.E R10, desc[UR42][R4.64] ;  /* 0x0000002a040a7981 */ /* 0x000ea8000c1e1900 */
[----:B------:R-:W2:Y:S02]  /*186b0*/  LDG.E R9, desc[UR42][R4.64+0x4] ;  /* 0x0000042a04097981 */ /* 0x000ea4000c1e1900 */
[----:B--2---:R-:W-:-:S07]  /*186c0*/  IADD3 R10, -R10, R9, RZ ;  /* 0x000000090a0a7210 */ /* 0x004fce0007ffe1ff */
.L_x_2721:
[----:B--2---:R-:W2:Y:S01]  /*186d0*/  @P1 LDG.E R4, desc[UR42][R2.64] ;  /* 0x0000002a02041981 */ /* 0x004ea2000c1e1900 */
[----:B------:R-:W3:Y:S03]  /*186e0*/  LDC R5, c[0x0][0x448] ;  /* 0x00011200ff057b82 */ /* 0x000ee60000000800 */
[----:B------:R-:W2:Y:S01]  /*186f0*/  @P1 LDG.E R9, desc[UR42][R2.64+0x4] ;  /* 0x0000042a02091981 */ /* 0x000ea2000c1e1900 */
[----:B-----5:R-:W-:Y:S02]  /*18700*/  IMAD.IADD R10, R10, 0x1, -R33 ;  /* 0x000000010a0a7824 */ /* 0x020fe400078e0a21 */
[----:B------:R-:W-:-:S04]  /*18710*/  IMAD.SHL.U32 R32, R17, 0x40, RZ ;  /* 0x0000004011207824 */ /* 0x000fc800078e00ff */
[----:B0-----:R-:W-:Y:S01]  /*18720*/  VIADD R8, R32, 0x3f ;  /* 0x0000003f20087836 */ /* 0x001fe20000000000 */
[----:B---3--:R-:W-:-:S13]  /*18730*/  ISETP.NE.AND P2, PT, R5, 0x1, PT ;  /* 0x000000010500780c */ /* 0x008fda0003f45270 */
[----:B------:R-:W0:Y:S08]  /*18740*/  @P2 LDC R6, c[0x0][0x44c] ;  /* 0x00011300ff062b82 */ /* 0x000e300000000800 */
[----:B------:R-:W3:Y:S01]  /*18750*/  @P2 LDC R5, c[0x0][0x450] ;  /* 0x00011400ff052b82 */ /* 0x000ee20000000800 */
[----:B0-----:R-:W-:-:S05]  /*18760*/  @P2 IMAD.HI.U32 R6, R8, R6, RZ ;  /* 0x0000000608062227 */ /* 0x001fca00078e00ff */
[----:B---3--:R-:W-:Y:S01]  /*18770*/  @P2 SHF.R.U32.HI R8, RZ, R5, R6 ;  /* 0x00000005ff082219 */ /* 0x008fe20000011606 */
[----:B--2---:R-:W-:-:S04]  /*18780*/  @P1 IMAD.IADD R7, R9, 0x1, -R4 ;  /* 0x0000000109071824 */ /* 0x004fc800078e0a04 */
[----:B------:R-:W-:-:S04]  /*18790*/  IMAD.IADD R17, R10, 0x1, R7 ;  /* 0x000000010a117824 */ /* 0x000fc800078e0207 */
[C---:B------:R-:W-:Y:S01]  /*187a0*/  VIADD R9, R17.reuse, 0x3f ;  /* 0x0000003f11097836 */ /* 0x040fe20000000000 */
[----:B------:R-:W-:-:S04]  /*187b0*/  IADD3 R6, R17, 0x1, -R12 ;  /* 0x0000000111067810 */ /* 0x000fc80007ffe80c */
[----:B------:R-:W-:Y:S01]  /*187c0*/  SHF.R.S32.HI R2, RZ, 0x1f, R9 ;  /* 0x0000001fff027819 */ /* 0x000fe20000011409 */
[----:B------:R-:W-:-:S03]  /*187d0*/  IMAD.IADD R8, R6, 0x1, R8 ;  /* 0x0000000106087824 */ /* 0x000fc600078e0208 */
[----:B------:R-:W-:Y:S02]  /*187e0*/  LEA.HI R9, R2, R9, RZ, 0x6 ;  /* 0x0000000902097211 */ /* 0x000fe400078f30ff */
[----:B------:R-:W0:Y:S02]  /*187f0*/  LDC.64 R2, c[0x0][0x9e0] ;  /* 0x00027800ff027b82 */ /* 0x000e240000000a00 */
[----:B------:R-:W-:Y:S02]  /*18800*/  SHF.R.S32.HI R9, RZ, 0x6, R9 ;  /* 0x00000006ff097819 */ /* 0x000fe40000011409 */
[----:B0-----:R-:W-:Y:S01]  /*18810*/  ISETP.GE.AND P3, PT, R3, 0x1, PT ;  /* 0x000000010300780c */ /* 0x001fe20003f66270 */
[----:B------:R-:W-:-:S12]  /*18820*/  IMAD.IADD R2, R8, 0x1, R2 ;  /* 0x0000000108027824 */ /* 0x000fd800078e0202 */
[----:B------:R-:W-:Y:S05]  /*18830*/  @!P3 BRA `(.L_x_2722) ;  /* 0x000000000048b947 */ /* 0x000fea0003800000 */
        /* <DEDUP_REMOVED lines=11> */
.L_x_2724:
[----:B------:R-:W-:-:S13]  /*188f0*/  ISETP.NE.AND P0, PT, R3, 0x1, PT ;  /* 0x000000010300780c */ /* 0x000fda0003f05270 */
[----:B------:R-:W0:Y:S02]  /*18900*/  @P0 LDC.64 R4, c[0x0][0x9e8] ;  /* 0x00027a00ff040b82 */ /* 0x000e240000000a00 */
[----:B0-----:R-:W-:-:S05]  /*18910*/  @P0 IMAD.HI.U32 R4, R11, R4, RZ ;  /* 0x000000040b040227 */ /* 0x001fca00078e00ff */
[----:B------:R-:W-:-:S07]  /*18920*/  @P0 SHF.R.U32.HI R11, RZ, R5, R4 ;  /* 0x00000005ff0b0219 */ /* 0x000fce0000011604 */
.L_x_2725:
[----:B------:R-:W-:Y:S05]  /*18930*/  BSYNC B0 ;  /* 0x0000000000007941 */ /* 0x000fea0003800000 */
.L_x_2723:
[----:B------:R-:W-:-:S05]  /*18940*/  IMAD R11, R11, R3, R3 ;  /* 0x000000030b0b7224 */ /* 0x000fca00078e0203 */
[----:B------:R-:W-:-:S07]  /*18950*/  VIMNMX R2, R2, R11, PT ;  /* 0x0000000b02027248 */ /* 0x000fce0003fe0100 */
.L_x_2722:
[----:B------:R-:W0:Y:S01]  /*18960*/  @P2 LDC R8, c[0x0][0x44c] ;  /* 0x00011300ff082b82 */ /* 0x000e220000000800 */
[----:B------:R-:W-:Y:S01]  /*18970*/  IMAD.MOV.U32 R4, RZ, RZ, R32 ;  /* 0x000000ffff047224 */ /* 0x000fe200078e0020 */
[----:B------:R-:W-:-:S06]  /*18980*/  ULDC UR4, c[0x0][0x9dc] ;  /* 0x0002770000047ab9 */ /* 0x000fcc0000000800 */
[----:B------:R-:W2:Y:S01]  /*18990*/  @P2 LDC R5, c[0x0][0x450] ;  /* 0x00011400ff052b82 */ /* 0x000ea20000000800 */
[----:B0-----:R-:W-:-:S05]  /*189a0*/  @P2 IMAD.HI.U32 R8, R32, R8, RZ ;  /* 0x0000000820082227 */ /* 0x001fca00078e00ff */
[----:B--2---:R-:W-:Y:S01]  /*189b0*/  @P2 SHF.R.U32.HI R4, RZ, R5, R8 ;  /* 0x00000005ff042219 */ /* 0x004fe20000011608 */
[----:B------:R-:W-:-:S04]  /*189c0*/  IMAD.IADD R8, R17, 0x1, -R12 ;  /* 0x0000000111087824 */ /* 0x000fc800078e0a0c */
[----:B-1----:R-:W-:-:S05]  /*189d0*/  IMAD.IADD R12, R8, 0x1, R4 ;  /* 0x00000001080c7824 */ /* 0x002fca00078e0204 */
[----:B------:R-:W-:Y:S01]  /*189e0*/  IADD3 R11, R12, -UR4, RZ ;  /* 0x800000040c0b7c10 */ /* 0x000fe2000fffe0ff */
        /* <DEDUP_REMOVED lines=11> */
.L_x_2728:
[----:B------:R-:W-:-:S13]  /*18aa0*/  ISETP.NE.AND P0, PT, R3, 0x1, PT ;  /* 0x000000010300780c */ /* 0x000fda0003f05270 */
[----:B------:R-:W0:Y:S02]  /*18ab0*/  @P0 LDC.64 R4, c[0x0][0x9e8] ;  /* 0x00027a00ff040b82 */ /* 0x000e240000000a00 */
[----:B0-----:R-:W-:-:S05]  /*18ac0*/  @P0 IMAD.HI.U32 R4, R12, R4, RZ ;  /* 0x000000040c040227 */ /* 0x001fca00078e00ff */
[----:B------:R-:W-:-:S07]  /*18ad0*/  @P0 SHF.R.U32.HI R12, RZ, R5, R4 ;  /* 0x00000005ff0c0219 */ /* 0x000fce0000011604 */
.L_x_2729:
[----:B------:R-:W-:Y:S05]  /*18ae0*/  BSYNC B0 ;  /* 0x0000000000007941 */ /* 0x000fea0003800000 */
.L_x_2727:
[----:B------:R-:W-:-:S05]  /*18af0*/  IMAD R3, R12, R3, RZ ;  /* 0x000000030c037224 */ /* 0x000fca00078e02ff */
[----:B------:R-:W-:-:S07]  /*18b00*/  VIMNMX R11, R11, R3, !PT ;  /* 0x000000030b0b7248 */ /* 0x000fce0007fe0100 */
.L_x_2726:
[----:B------:R-:W-:Y:S01]  /*18b10*/  VIADD R2, R2, 0x3f ;  /* 0x0000003f02027836 */ /* 0x000fe20000000000 */
[----:B------:R-:W-:Y:S04]  /*18b20*/  BSSY B0, `(.L_x_2730) ;  /* 0x00001af000007945 */ /* 0x000fe80003800000 */
[----:B------:R-:W-:-:S04]  /*18b30*/  SHF.R.S32.HI R3, RZ, 0x1f, R2 ;  /* 0x0000001fff037819 */ /* 0x000fc80000011402 */
[----:B------:R-:W-:Y:S02]  /*18b40*/  LEA.HI R3, R3, R2, RZ, 0x6 ;  /* 0x0000000203037211 */ /* 0x000fe400078f30ff */
[----:B------:R-:W-:Y:S02]  /*18b50*/  SHF.R.S32.HI R2, RZ, 0x1f, R11 ;  /* 0x0000001fff027819 */ /* 0x000fe4000001140b */
[----:B------:R-:W-:Y:S02]  /*18b60*/  SHF.R.S32.HI R3, RZ, 0x6, R3 ;  /* 0x00000006ff037819 */ /* 0x000fe40000011403 */
[----:B------:R-:W-:Y:S02]  /*18b70*/  LEA.HI R2, R2, R11, RZ, 0x6 ;  /* 0x0000000b02027211 */ /* 0x000fe400078f30ff */
[----:B------:R-:W-:Y:S02]  /*18b80*/  VIMNMX R3, R9, R3, PT ;  /* 0x0000000309037248 */ /* 0x000fe40003fe0100 */
[----:B------:R-:W-:-:S04]  /*18b90*/  SHF.R.S32.HI R2, RZ, 0x6, R2 ;  /* 0x00000006ff027819 */ /* 0x000fc80000011402 */
[----:B------:R-:W-:-:S05]  /*18ba0*/  VIMNMX R2, RZ, R2, !PT ;  /* 0x00000002ff027248 */ /* 0x000fca0007fe0100 */
[--C-:B------:R-:W-:Y:S02]  /*18bb0*/  IMAD R2, R2, 0x40, -R10.reuse ;  /* 0x0000004002027824 */ /* 0x100fe400078e0a0a */
[----:B------:R-:W-:-:S03]  /*18bc0*/  IMAD R10, R3, 0x40, -R10 ;  /* 0x00000040030a7824 */ /* 0x000fc600078e0a0a */
[----:B------:R-:W-:Y:S02]  /*18bd0*/  VIMNMX R4, RZ, R2, !PT ;  /* 0x00000002ff047248 */ /* 0x000fe40007fe0100 */
[----:B------:R-:W-:-:S04]  /*18be0*/  VIMNMX R7, R10, R7, PT ;  /* 0x000000070a077248 */ /* 0x000fc80003fe0100 */
[----:B------:R-:W-:Y:S02]  /*18bf0*/  ISETP.GT.AND P0, PT, R7, R4, PT ;  /* 0x000000040700720c */ /* 0x000fe40003f04270 */
[----:B------:R-:W-:-:S11]  /*18c00*/  SHF.R.U32.HI R4, RZ, 0x6, R4 ;  /* 0x00000006ff047819 */ /* 0x000fd60000011604 */
[----:B------:R-:W-:Y:S02]  /*18c10*/  @P0 VIADD R2, R7, 0x3f ;  /* 0x0000003f07020836 */ /* 0x000fe40000000000 */
[----:B------:R-:W-:-:S03]  /*18c20*/  IMAD.MOV.U32 R7, RZ, RZ, R4 ;  /* 0x000000ffff077224 */ /* 0x000fc600078e0004 */
[----:B------:R-:W-:-:S04]  /*18c30*/  @P0 SHF.R.S32.HI R3, RZ, 0x1f, R2 ;  /* 0x0000001fff030819 */ /* 0x000fc80000011402 */
[----:B------:R-:W-:-:S04]  /*18c40*/  @P0 LEA.HI R3, R3, R2, RZ, 0x6 ;  /* 0x0000000203030211 */ /* 0x000fc800078f30ff */
[----:B------:R-:W-:Y:S02]  /*18c50*/  @P0 SHF.R.S32.HI R7, RZ, 0x6, R3 ;  /* 0x00000006ff070819 */ /* 0x000fe40000011403 */
[----:B------:R-:W-:Y:S02]  /*18c60*/  PLOP3.LUT P0, PT, PT, PT, PT, 0x80, 0x0 ;  /* 0x000000000000781c */ /* 0x000fe40003f0f070 */
[----:B------:R-:W-:-:S13]  /*18c70*/  ISETP.GT.AND P2, PT, R7, R4, PT ;  /* 0x000000040700720c */ /* 0x000fda0003f44270 */
[----:B------:R-:W-:Y:S05]  /*18c80*/  @!P2 BRA `(.L_x_2731) ;  /* 0x000000180060a947 */ /* 0x000fea0003800000 */
[----:B------:R-:W-:Y:S01]  /*18c90*/  UMOV UR4, 0xffffffff ;  /* 0xffffffff00047882 */ /* 0x000fe20000000000 */
[----:B------:R-:W-:Y:S02]  /*18ca0*/  SEL R5, R19, RZ, !P1 ;  /* 0x000000ff13057207 */ /* 0x000fe40004800000 */
[----:B------:R-:W-:Y:S05]  /*18cb0*/  BRA.DIV UR4, `(.L_x_2732) ;  /* 0x00000076048c7947 */ /* 0x000fea000b800000 */
[----:B------:R-:W0:Y:S02]  /*18cc0*/  S2R R2, SR_TID.X ;  /* 0x0000000000027919 */ /* 0x000e240000002100 */
[----:B0-----:R-:W-:-:S04]  /*18cd0*/  SHF.R.U32.HI R2, RZ, 0x5, R2 ;  /* 0x00000005ff027819 */ /* 0x001fc80000011602 */
[----:B------:R-:W-:-:S05]  /*18ce0*/  LOP3.LUT R2, R2, 0x3, RZ, 0xc0, !PT ;  /* 0x0000000302027812 */ /* 0x000fca00078ec0ff */
[----:B------:R0:W1:Y:S02]  /*18cf0*/  SHFL.IDX PT, R14, R2, RZ, 0x1f ;  /* 0x00001fff020e7589 */ /* 0x00006400000e0000 */
.L_x_2896:
[----:B-1----:R-:W-:Y:S02]  /*18d00*/  ISETP.NE.AND P0, PT, R14, RZ, PT ;  /* 0x000000ff0e00720c */ /* 0x002fe40003f05270 */
[----:B------:R-:W-:-:S11]  /*18d10*/  PLOP3.LUT P6, PT, PT, PT, PT, 0x8, 0x0 ;  /* 0x000000000000781c */ /* 0x000fd60003fce170 */
[----:B------:R-:W-:Y:S05]  /*18d20*/  @P0 BRA `(.L_x_2733) ;  /* 0x00000000000c0947 */ /* 0x000fea0003800000 */
[----:B------:R-:W-:-:S03]  /*18d30*/  UMOV UR4, 0xffffffff ;  /* 0xffffffff00047882 */ /* 0x000fc60000000000 */
[----:B------:R-:W-:Y:S05]  /*18d40*/  BRA.DIV UR4, `(.L_x_2734) ;  /* 0x00000076049c7947 */ /* 0x000fea000b800000 */
[----:B------:R-:W-:-:S13]  /*18d50*/  ELECT P6, URZ, PT ;  /* 0x00000000003f782f */ /* 0x000fda00038c0000 */
.L_x_2733:
[----:B0-----:R-:W2:Y:S01]  /*18d60*/  LDL R2, [R1+0x1c] ;  /* 0x00001c0001027983 */ /* 0x001ea20000100800 */
[----:B------:R-:W-:Y:S01]  /*18d70*/  BSSY B1, `(.L_x_2735) ;  /* 0x0000008000017945 */ /* 0x000fe20003800000 */
[----:B--2---:R-:W-:-:S05]  /*18d80*/  VIADD R2, R2, 0x1 ;  /* 0x0000000102027836 */ /* 0x004fca0000000000 */
[----:B------:R-:W-:-:S04]  /*18d90*/  LEA.HI R3, R2, R2, RZ, 0x1 ;  /* 0x0000000202037211 */ /* 0x000fc800078f08ff */
[----:B------:R-:W-:-:S05]  /*18da0*/  LOP3.LUT R3, R3, 0xfffffffe, RZ, 0xc0, !PT ;  /* 0xfffffffe03037812 */ /* 0x000fca00078ec0ff */
[----:B------:R-:W-:-:S05]  /*18db0*/  IMAD.IADD R2, R2, 0x1, -R3 ;  /* 0x0000000102027824 */ /* 0x000fca00078e0a03 */
[----:B------:R-:W-:-:S04]  /*18dc0*/  SHF.L.U32 R2, R2, 0x1f, RZ ;  /* 0x0000001f02027819 */ /* 0x000fc800000006ff */
[----:B------:R-:W0:Y:S02]  /*18dd0*/  SYNCS.PHASECHK.TRANS64.TRYWAIT P0, [R23+URZ+0x28c20], R2 ;  /* 0x028c2002170075a7 */ /* 0x000e24000800017f */
[----:B0-----:R-:W-:Y:S05]  /*18de0*/  @!P0 BRA `(.L_x_2736) ;  /* 0x0000007400948947 */ /* 0x001fea0003800000 */
.L_x_2899:
[----:B------:R-:W-:Y:S05]  /*18df0*/  BSYNC B1 ;  /* 0x0000000000017941 */ /* 0x000fea0003800000 */
.L_x_2735:
[----:B------:R-:W-:Y:S04]  /*18e00*/  BSSY B1, `(.L_x_2737) ;  /* 0x00000b7000017945 */ /* 0x000fe80003800000 */
[----:B------:R-:W-:Y:S05]  /*18e10*/  @!P6 BRA `(.L_x_2738) ;  /* 0x0000000800d4e947 */ /* 0x000fea0003800000 */
[----:B------:R-:W-:Y:S01]  /*18e20*/  IMAD R12, R24, 0x8, R23 ;  /* 0x00000008180c7824 */ /* 0x000fe200078e0217 */
[----:B0-----:R-:W-:Y:S01]  /*18e30*/  SHF.L.U32 R2, R28, 0x1f, RZ ;  /* 0x0000001f1c027819 */ /* 0x001fe200000006ff */
[----:B------:R-:W0:Y:S01]  /*18e40*/  S2R R3, SR_TID.X ;  /* 0x0000000000037919 */ /* 0x000e220000002100 */
[----:B------:R-:W-:Y:S02]  /*18e50*/  BSSY B2, `(.L_x_2739) ;  /* 0x0000005000027945 */ /* 0x000fe40003800000 */
[----:B------:R-:W1:Y:S01]  /*18e60*/  SYNCS.PHASECHK.TRANS64.TRYWAIT P0, [R12+URZ+0x28ca0], R2 ;  /* 0x028ca0020c0075a7 */ /* 0x000e62000800017f */
[----:B0-----:R-:W-:-:S04]  /*18e70*/  LOP3.LUT R3, R3, 0x7f, RZ, 0xc0, !PT ;  /* 0x0000007f03037812 */ /* 0x001fc800078ec0ff */
[----:B------:R-:W-:Y:S01]  /*18e80*/  ISETP.NE.AND P1, PT, R3, RZ, PT ;  /* 0x000000ff0300720c */ /* 0x000fe20003f25270 */
[----:B-1----:R-:W-:-:S12]  /*18e90*/  @!P0 BRA `(.L_x_2740) ;  /* 0x00000074007c8947 */ /* 0x002fd80003800000 */
.L_x_2900:
[----:B------:R-:W-:Y:S05]  /*18ea0*/  BSYNC B2 ;  /* 0x0000000000027941 */ /* 0x000fea0003800000 */
.L_x_2739:
[----:B------:R-:W-:Y:S04]  /*18eb0*/  BSSY B2, `(.L_x_2741) ;  /* 0x0000009000027945 */ /* 0x000fe80003800000 */
[----:B------:R-:W-:Y:S05]  /*18ec0*/  @P1 BRA `(.L_x_2742) ;  /* 0x00000000001c1947 */ /* 0x000fea0003800000 */
[----:B------:R-:W1:Y:S01]  /*18ed0*/  S2R R10, SR_TID.X ;  /* 0x00000000000a7919 */ /* 0x000e620000002100 */
[----:B------:R-:W-:-:S04]  /*18ee0*/  IMAD.MOV.U32 R3, RZ, RZ, 0x2000 ;  /* 0x00002000ff037424 */ /* 0x000fc800078e00ff */
[----:B------:R2:W-:Y:S01]  /*18ef0*/  SYNCS.ARRIVE.TRANS64 RZ, [R12+URZ+0x28c90], R3 ;  /* 0x028c90030cff79a7 */ /* 0x0005e2000800003f */
[----:B-1----:R-:W-:-:S04]  /*18f00*/  LOP3.LUT R10, R10, 0x1f, RZ, 0xc0, !PT ;  /* 0x0000001f0a0a7812 */ /* 0x002fc800078ec0ff */
[----:B------:R-:W-:-:S13]  /*18f10*/  ISETP.NE.AND P0, PT, R10, RZ, PT ;  /* 0x000000ff0a00720c */ /* 0x000fda0003f05270 */
[----:B--2---:R-:W-:Y:S05]  /*18f20*/  @!P0 BRA `(.L_x_2742) ;  /* 0x0000000000048947 */ /* 0x004fea0003800000 */
[----:B------:R-:W-:Y:S01]  /*18f30*/  BPT.TRAP 0x1 ;  /* 0x000000040000795c */ /* 0x000fe20000300000 */
.L_x_2742:
[----:B------:R-:W-:Y:S05]  /*18f40*/  BSYNC B2 ;  /* 0x0000000000027941 */ /* 0x000fea0003800000 */
.L_x_2741:
[----:B------:R-:W-:Y:S01]  /*18f50*/  IMAD.MOV.U32 R11, RZ, RZ, RZ ;  /* 0x000000ffff0b7224 */ /* 0x000fe200078e00ff */
[----:B------:R-:W-:Y:S01]  /*18f60*/  UIADD3 UR4, UP0, UR40, 0x570, URZ ;  /* 0x0000057028047890 */ /* 0x000fe2000ff1e03f */
[----:B------:R-:W-:Y:S01]  /*18f70*/  IMAD R3, R24, 0x2000, R23 ;  /* 0x0000200018037824 */ /* 0x000fe200078e0217 */
[----:B------:R-:W-:Y:S01]  /*18f80*/  PLOP3.LUT P0, PT, PT, PT, PT, 0x80, 0x0 ;  /* 0x000000000000781c */ /* 0x000fe20003f0f070 */
[----:B------:R-:W-:Y:S01]  /*18f90*/  IMAD R10, R7, 0x40, R0 ;  /* 0x00000040070a7824 */ /* 0x000fe200078e0200 */
[----:B------:R-:W-:Y:S01]  /*18fa0*/  R2UR UR10, R11 ;  /* 0x000000000b0a72ca */ /* 0x000fe200000e0000 */
[----:B------:R-:W-:Y:S01]  /*18fb0*/  VIADD R13, R12, 0x28c90 ;  /* 0x00028c900c0d7836 */ /* 0x000fe20000000000 */
[----:B------:R-:W-:Y:S01]  /*18fc0*/  IADD3 R3, R3, 0x22400, RZ ;  /* 0x0002240003037810 */ /* 0x000fe20007ffe0ff */
[----:B------:R-:W-:Y:S01]  /*18fd0*/  VIADD R10, R10, 0xffffffc0 ;  /* 0xffffffc00a0a7836 */ /* 0x000fe20000000000 */
[----:B------:R-:W-:Y:S01]  /*18fe0*/  UIADD3.X UR5, URZ, UR41, URZ, UP0, !UPT ;  /* 0x000000293f057290 */ /* 0x000fe200087fe43f */
[----:B------:R-:W-:Y:S01]  /*18ff0*/  UMOV UR6, 0x0 ;  /* 0x0000000000067882 */ /* 0x000fe20000000000 */
[----:B------:R-:W-:-:S10]  /*19000*/  UMOV UR7, 0x12f00000 ;  /* 0x12f0000000077882 */ /* 0x000fd40000000000 */
.L_x_2743:
        /* <DEDUP_REMOVED lines=9> */
[----:B-1----:R-:W-:Y:S05]  /*190a0*/  @P0 BRA.U.ANY `(.L_x_2743) ;  /* 0xfffffffd00d80947 */ /* 0x002fea000393ffff */
[----:B------:R-:W1:Y:S01]  /*190b0*/  SYNCS.PHASECHK.TRANS64.TRYWAIT P0, [R12+URZ+0x28cc0], R2 ;  /* 0x028cc0020c0075a7 */ /* 0x000e62000800017f */
[----:B------:R-:W-:Y:S04]  /*190c0*/  BSSY B2, `(.L_x_2744) ;  /* 0x0000002000027945 */ /* 0x000fe80003800000 */
[----:B-1----:R-:W-:Y:S05]  /*190d0*/  @!P0 BRA `(.L_x_2745) ;  /* 0x0000007400008947 */ /* 0x002fea0003800000 */
.L_x_2901:
[----:B------:R-:W-:Y:S05]  /*190e0*/  BSYNC B2 ;  /* 0x0000000000027941 */ /* 0x000fea0003800000 */
.L_x_2744:
[----:B------:R-:W-:Y:S01]  /*190f0*/  BSSY B2, `(.L_x_2746) ;  /* 0x000000b000027945 */ /* 0x000fe20003800000 */
[----:B01----:R-:W-:Y:S02]  /*19100*/  IMAD.MOV.U32 R2, RZ, RZ, 0x0 ;  /* 0x00000000ff027424 */ /* 0x003fe400078e00ff */
[----:B------:R-:W-:Y:S01]  /*19110*/  IMAD.MOV.U32 R3, RZ, RZ, 0x12f00000 ;  /* 0x12f00000ff037424 */ /* 0x000fe200078e00ff */
[----:B------:R-:W-:Y:S06]  /*19120*/  @P1 BRA `(.L_x_2747) ;  /* 0x00000000001c1947 */ /* 0x000fec0003800000 */
[----:B------:R-:W0:Y:S01]  /*19130*/  S2R R14, SR_TID.X ;  /* 0x00000000000e7919 */ /* 0x000e220000002100 */
[----:B------:R-:W-:-:S04]  /*19140*/  IMAD.MOV.U32 R13, RZ, RZ, 0x10000 ;  /* 0x00010000ff0d7424 */ /* 0x000fc800078e00ff */
[----:B------:R1:W-:Y:S01]  /*19150*/  SYNCS.ARRIVE.TRANS64 RZ, [R12+URZ+0x28cb0], R13 ;  /* 0x028cb00d0cff79a7 */ /* 0x0003e2000800003f */
[----:B0-----:R-:W-:-:S04]  /*19160*/  LOP3.LUT R14, R14, 0x1f, RZ, 0xc0, !PT ;  /* 0x0000001f0e0e7812 */ /* 0x001fc800078ec0ff */
[----:B------:R-:W-:-:S13]  /*19170*/  ISETP.NE.AND P0, PT, R14, RZ, PT ;  /* 0x000000ff0e00720c */ /* 0x000fda0003f05270 */
[----:B-1----:R-:W-:Y:S05]  /*19180*/  @!P0 BRA `(.L_x_2747) ;  /* 0x0000000000048947 */ /* 0x002fea0003800000 */
[----:B------:R-:W-:Y:S01]  /*19190*/  BPT.TRAP 0x1 ;  /* 0x000000040000795c */ /* 0x000fe20000300000 */
.L_x_2747:
[----:B------:R-:W-:Y:S05]  /*191a0*/  BSYNC B2 ;  /* 0x0000000000027941 */ /* 0x000fea0003800000 */
.L_x_2746:
[----:B------:R-:W-:Y:S01]  /*191b0*/  R2UR UR6, R2 ;  /* 0x00000000020672ca */ /* 0x000fe200000e0000 */
[----:B------:R-:W-:Y:S01]  /*191c0*/  UIADD3 UR4, UP0, UR40, 0x670, URZ ;  /* 0x0000067028047890 */ /* 0x000fe2000ff1e03f */
[----:B------:R-:W-:Y:S01]  /*191d0*/  R2UR UR7, R3 ;  /* 0x00000000030772ca */ /* 0x000fe200000e0000 */
[----:B------:R-:W-:Y:S01]  /*191e0*/  VIADD R12, R12, 0x28cb0 ;  /* 0x00028cb00c0c7836 */ /* 0x000fe20000000000 */
[----:B------:R-:W-:Y:S01]  /*191f0*/  R2UR UR10, R11 ;  /* 0x000000000b0a72ca */ /* 0x000fe200000e0000 */
[----:B------:R-:W-:Y:S01]  /*19200*/  IMAD R11, R24, 0x10000, R23 ;  /* 0x00010000180b7824 */ /* 0x000fe200078e0217 */
[----:B------:R-:W-:Y:S01]  /*19210*/  PLOP3.LUT P0, PT, PT, PT, PT, 0x80, 0x0 ;  /* 0x000000000000781c */ /* 0x000fe20003f0f070 */
[----:B------:R-:W-:Y:S02]  /*19220*/  UIADD3.X UR5, URZ, UR41, URZ, UP0, !UPT ;  /* 0x000000293f057290 */ /* 0x000fe400087fe43f */
[----:B------:R-:W-:-:S10]  /*19230*/  VIADD R13, R11, 0x400 ;  /* 0x000004000b0d7836 */ /* 0x000fd40000000000 */
.L_x_2748:
        /* <DEDUP_REMOVED lines=15> */
.L_x_2749:
        /* <DEDUP_REMOVED lines=15> */
.L_x_2750:
        /* <DEDUP_REMOVED lines=15> */
.L_x_2751:
        /* <DEDUP_REMOVED lines=15> */
.L_x_2752:
        /* <DEDUP_REMOVED lines=15> */
.L_x_2753:
        /* <DEDUP_REMOVED lines=15> */
.L_x_2754:
        /* <DEDUP_REMOVED lines=15> */
.L_x_2755:
        /* <DEDUP_REMOVED lines=10> */
.L_x_2738:
[----:B------:R-:W-:Y:S05]  /*19970*/  BSYNC B1 ;  /* 0x0000000000017941 */ /* 0x000fea0003800000 */
.L_x_2737:
[----:B------:R-:W-:Y:S01]  /*19980*/  VIADD R11, R7, 0xfffffffe ;  /* 0xfffffffe070b7836 */ /* 0x000fe20000000000 */
[----:B------:R-:W-:Y:S01]  /*19990*/  PLOP3.LUT P0, PT, PT, PT, PT, 0x8, 0x0 ;  /* 0x000000000000781c */ /* 0x000fe20003f0e170 */
[----:B------:R-:W-:-:S03]  /*199a0*/  VIADD R24, R24, 0x1 ;  /* 0x0000000118187836 */ /* 0x000fc60000000000 */
[----:B------:R-:W-:Y:S02]  /*199b0*/  ISETP.GE.AND P2, PT, R11, R4, PT ;  /* 0x000000040b00720c */ /* 0x000fe40003f46270 */
[----:B------:R-:W-:-:S04]  /*199c0*/  ISETP.NE.AND P1, PT, R24, 0x2, PT ;  /* 0x000000021800780c */ /* 0x000fc80003f25270 */
[----:B0-----:R-:W-:Y:S02]  /*199d0*/  SEL R2, RZ, 0x1, P1 ;  /* 0x00000001ff027807 */ /* 0x001fe40000800000 */
[----:B------:R-:W-:Y:S02]  /*199e0*/  SEL R24, R24, RZ, P1 ;  /* 0x000000ff18187207 */ /* 0x000fe40000800000 */
[----:B------:R-:W-:-:S03]  /*199f0*/  LOP3.LUT R28, R28, R2, RZ, 0x3c, !PT ;  /* 0x000000021c1c7212 */ /* 0x000fc600078e3cff */
[----:B------:R-:W-:Y:S05]  /*19a00*/  @!P2 BRA `(.L_x_2731) ;  /* 0x0000000c0000a947 */ /* 0x000fea0003800000 */
.L_x_2775:
[----:B------:R-:W-:Y:S05]  /*19a10*/  YIELD ;  /* 0x0000000000007946 */ /* 0x000fea0003800000 */
[----:B------:R-:W-:Y:S04]  /*19a20*/  BSSY B1, `(.L_x_2756) ;  /* 0x00000b6000017945 */ /* 0x000fe80003800000 */
[----:B------:R-:W-:Y:S05]  /*19a30*/  @!P6 BRA `(.L_x_2757) ;  /* 0x0000000800d0e947 */ /* 0x000fea0003800000 */
[----:B------:R-:W-:Y:S01]  /*19a40*/  IMAD R10, R24, 0x8, R23 ;  /* 0x00000008180a7824 */ /* 0x000fe200078e0217 */
[----:B------:R-:W-:Y:S01]  /*19a50*/  SHF.L.U32 R2, R28, 0x1f, RZ ;  /* 0x0000001f1c027819 */ /* 0x000fe200000006ff */
[----:B------:R-:W0:Y:S01]  /*19a60*/  S2R R3, SR_TID.X ;  /* 0x0000000000037919 */ /* 0x000e220000002100 */
[----:B------:R-:W-:Y:S02]  /*19a70*/  BSSY B2, `(.L_x_2758) ;  /* 0x0000005000027945 */ /* 0x000fe40003800000 */
[----:B------:R-:W1:Y:S01]  /*19a80*/  SYNCS.PHASECHK.TRANS64.TRYWAIT P1, [R10+URZ+0x28ca0], R2 ;  /* 0x028ca0020a0075a7 */ /* 0x000e62000802017f */
[----:B0-----:R-:W-:-:S04]  /*19a90*/  LOP3.LUT R3, R3, 0x7f, RZ, 0xc0, !PT ;  /* 0x0000007f03037812 */ /* 0x001fc800078ec0ff */
[----:B------:R-:W-:Y:S01]  /*19aa0*/  ISETP.NE.AND P2, PT, R3, RZ, PT ;  /* 0x000000ff0300720c */ /* 0x000fe20003f45270 */
[----:B-1----:R-:W-:-:S12]  /*19ab0*/  @!P1 BRA `(.L_x_2759) ;  /* 0x00000068009c9947 */ /* 0x002fd80003800000 */
.L_x_2902:
[----:B------:R-:W-:Y:S05]  /*19ac0*/  BSYNC B2 ;  /* 0x0000000000027941 */ /* 0x000fea0003800000 */
.L_x_2758:
        /* <DEDUP_REMOVED lines=9> */
.L_x_2761:
[----:B------:R-:W-:Y:S05]  /*19b60*/  BSYNC B2 ;  /* 0x0000000000027941 */ /* 0x000fea0003800000 */
.L_x_2760:
[----:B------:R-:W-:Y:S01]  /*19b70*/  IMAD.MOV.U32 R7, RZ, RZ, RZ ;  /* 0x000000ffff077224 */ /* 0x000fe200078e00ff */
[----:B------:R-:W-:Y:S01]  /*19b80*/  UIADD3 UR4, UP0, UR40, 0x570, URZ ;  /* 0x0000057028047890 */ /* 0x000fe2000ff1e03f */
[----:B------:R-:W-:Y:S01]  /*19b90*/  IMAD R3, R24, 0x2000, R23 ;  /* 0x0000200018037824 */ /* 0x000fe200078e0217 */
[----:B------:R-:W-:Y:S01]  /*19ba0*/  PLOP3.LUT P1, PT, PT, PT, PT, 0x80, 0x0 ;  /* 0x000000000000781c */ /* 0x000fe20003f2f070 */
[----:B------:R-:W-:Y:S01]  /*19bb0*/  IMAD R12, R11, 0x40, R0 ;  /* 0x000000400b0c7824 */ /* 0x000fe200078e0200 */
[----:B------:R-:W-:Y:S01]  /*19bc0*/  R2UR UR10, R7 ;  /* 0x00000000070a72ca */ /* 0x000fe200000e0000 */
[----:B------:R-:W-:Y:S01]  /*19bd0*/  VIADD R3, R3, 0x22400 ;  /* 0x0002240003037836 */ /* 0x000fe20000000000 */
[----:B------:R-:W-:Y:S01]  /*19be0*/  UIADD3.X UR5, URZ, UR41, URZ, UP0, !UPT ;  /* 0x000000293f057290 */ /* 0x000fe200087fe43f */
[----:B------:R-:W-:Y:S01]  /*19bf0*/  VIADD R13, R10, 0x28c90 ;  /* 0x00028c900a0d7836 */ /* 0x000fe20000000000 */
[----:B------:R-:W-:Y:S01]  /*19c00*/  UMOV UR6, 0x0 ;  /* 0x0000000000067882 */ /* 0x000fe20000000000 */
[----:B------:R-:W-:-:S10]  /*19c10*/  UMOV UR7, 0x12f00000 ;  /* 0x12f0000000077882 */ /* 0x000fd40000000000 */
.L_x_2762:
        /* <DEDUP_REMOVED lines=13> */
.L_x_2903:
[----:B------:R-:W-:Y:S05]  /*19cf0*/  BSYNC B2 ;  /* 0x0000000000027941 */ /* 0x000fea0003800000 */
.L_x_2763:
        /* <DEDUP_REMOVED lines=11> */
.L_x_2766:
[----:B------:R-:W-:Y:S05]  /*19db0*/  BSYNC B2 ;  /* 0x0000000000027941 */ /* 0x000fea0003800000 */
.L_x_2765:
[----:B------:R-:W-:Y:S01]  /*19dc0*/  R2UR UR6, R2 ;  /* 0x00000000020672ca */ /* 0x000fe200000e0000 */
[----:B------:R-:W-:Y:S01]  /*19dd0*/  UIADD3 UR4, UP0, UR40, 0x670, URZ ;  /* 0x0000067028047890 */ /* 0x000fe2000ff1e03f */
[----:B------:R-:W-:Y:S02]  /*19de0*/  R2UR UR7, R3 ;  /* 0x00000000030772ca */ /* 0x000fe400000e0000 */
[----:B------:R-:W-:Y:S01]  /*19df0*/  R2UR UR10, R7 ;  /* 0x00000000070a72ca */ /* 0x000fe200000e0000 */
[----:B------:R-:W-:Y:S01]  /*19e00*/  IMAD R7, R24, 0x10000, R23 ;  /* 0x0001000018077824 */ /* 0x000fe200078e0217 */
[----:B------:R-:W-:Y:S01]  /*19e10*/  PLOP3.LUT P1, PT, PT, PT, PT, 0x80, 0x0 ;  /* 0x000000000000781c */ /* 0x000fe20003f2f070 */
[----:B------:R-:W-:Y:S01]  /*19e20*/  UIADD3.X UR5, URZ, UR41, URZ, UP0, !UPT ;  /* 0x000000293f057290 */ /* 0x000fe200087fe43f */
[----:B------:R-:W-:Y:S01]  /*19e30*/  IADD3 R10, R10, 0x28cb0, RZ ;  /* 0x00028cb00a0a7810 */ /* 0x000fe20007ffe0ff */
[----:B------:R-:W-:-:S10]  /*19e40*/  VIADD R13, R7, 0x400 ;  /* 0x00000400070d7836 */ /* 0x000fd40000000000 */
.L_x_2767:
        /* <DEDUP_REMOVED lines=15> */
.L_x_2768:
        /* <DEDUP_REMOVED lines=15> */
.L_x_2769:
        /* <DEDUP_REMOVED lines=15> */
.L_x_2770:
        /* <DEDUP_REMOVED lines=15> */
.L_x_2771:
        /* <DEDUP_REMOVED lines=15> */
.L_x_2772:
        /* <DEDUP_REMOVED lines=15> */
.L_x_2773:
        /* <DEDUP_REMOVED lines=15> */
.L_x_2774:
        /* <DEDUP_REMOVED lines=10> */
.L_x_2757:
[----:B------:R-:W-:Y:S05]  /*1a580*/  BSYNC B1 ;  /* 0x0000000000017941 */ /* 0x000fea0003800000 */
.L_x_2756:
        /* <DEDUP_REMOVED lines=8> */
.L_x_2731:
[----:B------:R-:W-:Y:S05]  /*1a610*/  BSYNC B0 ;  /* 0x0000000000007941 */ /* 0x000fea0003800000 */
.L_x_2730:
[----:B------:R-:W0:Y:S01]  /*1a620*/  LDC R0, c[0x0][0x448] ;  /* 0x00011200ff007b82 */ /* 0x000e220000000800 */
[----:B------:R-:W-:Y:S01]  /*1a630*/  VIADD R3, R32, 0x3f ;  /* 0x0000003f20037836 */ /* 0x000fe20000000000 */
[----:B------:R-:W-:Y:S06]  /*1a640*/  @!P0 WARPSYNC.ALL ;  /* 0x0000000000008948 */ /* 0x000fec0003800000 */
[----:B------:R-:W-:Y:S01]  /*1a650*/  @!P0 BAR.SYNC.DEFER_BLOCKING 0xc, 0x180 ;  /* 0x0306000000008b1d */ /* 0x000fe20000010000 */
[----:B0-----:R-:W-:-:S13]  /*1a660*/  ISETP.NE.AND P1, PT, R0, 0x1, PT ;  /* 0x000000010000780c */ /* 0x001fda0003f25270 */
[----:B------:R-:W0:Y:S08]  /*1a670*/  @P1 LDC R2, c[0x0][0x44c] ;  /* 0x00011300ff021b82 */ /* 0x000e300000000800 */
[----:B------:R-:W1:Y:S01]  /*1a680*/  @P1 LDC R0, c[0x0][0x450] ;  /* 0x00011400ff001b82 */ /* 0x000e620000000800 */
[----:B0-----:R-:W-:-:S05]  /*1a690*/  @P1 IMAD.HI.U32 R5, R3, R2, RZ ;  /* 0x0000000203051227 */ /* 0x001fca00078e00ff */
[----:B-1----:R-:W-:-:S05]  /*1a6a0*/  @P1 SHF.R.U32.HI R3, RZ, R0, R5 ;  /* 0x00000000ff031219 */ /* 0x002fca0000011605 */
[----:B------:R-:W-:Y:S02]  /*1a6b0*/  IMAD.IADD R6, R6, 0x1, R3 ;  /* 0x0000000106067824 */ /* 0x000fe400078e0203 */
[----:B------:R-:W0:Y:S02]  /*1a6c0*/  LDC.64 R2, c[0x0][0x9e0] ;  /* 0x00027800ff027b82 */ /* 0x000e240000000a00 */
[----:B0-----:R-:W-:Y:S01]  /*1a6d0*/  ISETP.GE.AND P2, PT, R3, 0x1, PT ;  /* 0x000000010300780c */ /* 0x001fe20003f46270 */
[----:B------:R-:W-:-:S12]  /*1a6e0*/  IMAD.IADD R2, R6, 0x1, R2 ;  /* 0x0000000106027824 */ /* 0x000fd800078e0202 */
[----:B------:R-:W-:Y:S05]  /*1a6f0*/  @!P2 BRA `(.L_x_2776) ;  /* 0x000000000048a947 */ /* 0x000fea0003800000 */
[C---:B------:R-:W-:Y:S01]  /*1a700*/  ISETP.GT.AND P0, PT, R6.reuse, RZ, PT ;  /* 0x000000ff0600720c */ /* 0x040fe20003f04270 */
[----:B------:R-:W-:Y:S01]  /*1a710*/  BSSY B0, `(.L_x_2777) ;  /* 0x000000e000007945 */ /* 0x000fe20003800000 */
[----:B------:R-:W-:-:S11]  /*1a720*/  IADD3 R0, R6, -0x1, RZ ;  /* 0xffffffff06007810 */ /* 0x000fd60007ffe0ff */
        /* <DEDUP_REMOVED lines=8> */
.L_x_2778:
[----:B------:R-:W-:-:S13]  /*1a7b0*/  ISETP.NE.AND P0, PT, R3, 0x1, PT ;  /* 0x000000010300780c */ /* 0x000fda0003f05270 */
[----:B------:R-:W0:Y:S02]  /*1a7c0*/  @P0 LDC.64 R4, c[0x0][0x9e8] ;  /* 0x00027a00ff040b82 */ /* 0x000e240000000a00 */
[----:B0-----:R-:W-:-:S05]  /*1a7d0*/  @P0 IMAD.HI.U32 R4, R0, R4, RZ ;  /* 0x0000000400040227 */ /* 0x001fca00078e00ff */
[----:B------:R-:W-:-:S07]  /*1a7e0*/  @P0 SHF.R.U32.HI R0, RZ, R5, R4 ;  /* 0x00000005ff000219 */ /* 0x000fce0000011604 */
.L_x_2779:
[----:B------:R-:W-:Y:S05]  /*1a7f0*/  BSYNC B0 ;  /* 0x0000000000007941 */ /* 0x000fea0003800000 */
.L_x_2777:
[----:B------:R-:W-:-:S05]  /*1a800*/  IMAD R5, R0, R3, R3 ;  /* 0x0000000300057224 */ /* 0x000fca00078e0203 */
[----:B------:R-:W-:-:S07]  /*1a810*/  VIMNMX R2, R2, R5, PT ;  /* 0x0000000502027248 */ /* 0x000fce0003fe0100 */
.L_x_2776:
[----:B------:R-:W-:Y:S01]  /*1a820*/  VIADD R2, R2, 0x3f ;  /* 0x0000003f02027836 */ /* 0x000fe20000000000 */
[----:B------:R-:W0:Y:S01]  /*1a830*/  @P1 LDC R7, c[0x0][0x450] ;  /* 0x00011400ff071b82 */ /* 0x000e220000000800 */
[----:B------:R-:W-:-:S03]  /*1a840*/  ULDC UR4, c[0x0][0x9dc] ;  /* 0x0002770000047ab9 */ /* 0x000fc60000000800 */
[----:B------:R-:W-:-:S04]  /*1a850*/  SHF.R.S32.HI R5, RZ, 0x1f, R2 ;  /* 0x0000001fff057819 */ /* 0x000fc80000011402 */
[----:B------:R-:W-:-:S04]  /*1a860*/  LEA.HI R5, R5, R2, RZ, 0x6 ;  /* 0x0000000205057211 */ /* 0x000fc800078f30ff */
[----:B------:R-:W-:Y:S02]  /*1a870*/  SHF.R.S32.HI R0, RZ, 0x6, R5 ;  /* 0x00000006ff007819 */ /* 0x000fe40000011405 */
[----:B------:R-:W1:Y:S02]  /*1a880*/  @P1 LDC R5, c[0x0][0x44c] ;  /* 0x00011300ff051b82 */ /* 0x000e640000000800 */
[----:B------:R-:W-:-:S05]  /*1a890*/  VIMNMX R29, R9, R0, PT ;  /* 0x00000000091d7248 */ /* 0x000fca0003fe0100 */
[----:B------:R2:W-:Y:S01]  /*1a8a0*/  STL [R1+0x18], R29 ;  /* 0x0000181d01007387 */ /* 0x0005e20000100800 */
[----:B-1----:R-:W-:-:S04]  /*1a8b0*/  @P1 IMAD.HI.U32 R0, R32, R5, RZ ;  /* 0x0000000520001227 */ /* 0x002fc800078e00ff */
[----:B------:R-:W-:Y:S01]  /*1a8c0*/  IMAD.MOV.U32 R5, RZ, RZ, R32 ;  /* 0x000000ffff057224 */ /* 0x000fe200078e0020 */
[----:B0-----:R-:W-:-:S05]  /*1a8d0*/  @P1 SHF.R.U32.HI R5, RZ, R7, R0 ;  /* 0x00000007ff051219 */ /* 0x001fca0000011600 */
[----:B------:R-:W-:-:S04]  /*1a8e0*/  IMAD.IADD R2, R8, 0x1, R5 ;  /* 0x0000000108027824 */ /* 0x000fc800078e0205 */
[----:B------:R-:W-:Y:S01]  /*1a8f0*/  VIADD R0, R2, -UR4 ;  /* 0x8000000402007c36 */ /* 0x000fe20008000000 */
[----:B--2---:R-:W-:Y:S06]  /*1a900*/  @!P2 BRA `(.L_x_2780) ;  /* 0x000000000044a947 */ /* 0x004fec0003800000 */
        /* <DEDUP_REMOVED lines=10> */
.L_x_2782:
[----:B------:R-:W-:-:S13]  /*1a9b0*/  ISETP.NE.AND P0, PT, R3, 0x1, PT ;  /* 0x000000010300780c */ /* 0x000fda0003f05270 */
[----:B------:R-:W0:Y:S02]  /*1a9c0*/  @P0 LDC.64 R4, c[0x0][0x9e8] ;  /* 0x00027a00ff040b82 */ /* 0x000e240000000a00 */
[----:B0-----:R-:W-:-:S05]  /*1a9d0*/  @P0 IMAD.HI.U32 R4, R2, R4, RZ ;  /* 0x0000000402040227 */ /* 0x001fca00078e00ff */
[----:B------:R-:W-:-:S07]  /*1a9e0*/  @P0 SHF.R.U32.HI R2, RZ, R5, R4 ;  /* 0x00000005ff020219 */ /* 0x000fce0000011604 */
.L_x_2783:
[----:B------:R-:W-:Y:S05]  /*1a9f0*/  BSYNC B0 ;  /* 0x0000000000007941 */ /* 0x000fea0003800000 */
.L_x_2781:
[----:B------:R-:W-:-:S05]  /*1aa00*/  IMAD R3, R2, R3, RZ ;  /* 0x0000000302037224 */ /* 0x000fca00078e02ff */
[----:B------:R-:W-:-:S07]  /*1aa10*/  VIMNMX R0, R0, R3, !PT ;  /* 0x0000000300007248 */ /* 0x000fce0007fe0100 */
.L_x_2780:
[----:B------:R-:W-:Y:S01]  /*1aa20*/  SHF.R.S32.HI R3, RZ, 0x1f, R0 ;  /* 0x0000001fff037819 */ /* 0x000fe20000011400 */
[----:B------:R-:W-:Y:S03]  /*1aa30*/  BSSY B7, `(.L_x_2784) ;  /* 0x0000378000077945 */ /* 0x000fe60003800000 */
[----:B------:R-:W-:-:S04]  /*1aa40*/  LEA.HI R3, R3, R0, RZ, 0x6 ;  /* 0x0000000003037211 */ /* 0x000fc800078f30ff */
[----:B------:R-:W-:-:S04]  /*1aa50*/  SHF.R.S32.HI R3, RZ, 0x6, R3 ;  /* 0x00000006ff037819 */ /* 0x000fc80000011403 */
[----:B------:R-:W-:-:S04]  /*1aa60*/  VIMNMX R34, RZ, R3, !PT ;  /* 0x00000003ff227248 */ /* 0x000fc80007fe0100 */
[----:B------:R-:W-:-:S13]  /*1aa70*/  ISETP.GT.AND P0, PT, R29, R34, PT ;  /* 0x000000221d00720c */ /* 0x000fda0003f04270 */
        /* <DEDUP_REMOVED lines=8> */
[----:B------:R-:W0:Y:S02]  /*1ab00*/  FLO.U32 R0, UR4 ;  /* 0x0000000400007d00 */ /* 0x000e2400080e0000 */
[----:B0-----:R-:W-:-:S06]  /*1ab10*/  ISETP.EQ.U32.AND P0, PT, R0, R5, PT ;  /* 0x000000050000720c */ /* 0x001fcc0003f02070 */
[----:B------:R-:W1:Y:S07]  /*1ab20*/  POPC R5, UR4 ;  /* 0x0000000400057d09 */ /* 0x000e6e0008000000 */
[----:B-1----:R-:W2:Y:S01]  /*1ab30*/  @P0 ATOMG.E.ADD.STRONG.GPU PT, R3, desc[UR42][R2.64], R5 ;  /* 0x00000005020309a8 */ /* 0x002ea200081ee1ea */
[----:B------:R-:W0:Y:S02]  /*1ab40*/  S2R R4, SR_LTMASK ;  /* 0x0000000000047919 */ /* 0x000e240000003900 */
[----:B0-----:R-:W-:-:S04]  /*1ab50*/  LOP3.LUT R4, R4, UR4, RZ, 0xc0, !PT ;  /* 0x0000000404047c12 */ /* 0x001fc8000f8ec0ff */
[----:B------:R-:W0:Y:S01]  /*1ab60*/  POPC R7, R4 ;  /* 0x0000000400077309 */ /* 0x000e220000000000 */
[----:B--2---:R-:W0:Y:S02]  /*1ab70*/  SHFL.IDX PT, R0, R3, R0, 0x1f ;  /* 0x00001f0003007589 */ /* 0x004e2400000e0000 */
[----:B0-----:R-:W-:Y:S01]  /*1ab80*/  IADD3 R16, R0, UR37, R7 ;  /* 0x0000002500107c10 */ /* 0x001fe2000fffe007 */
[----:B------:R-:W-:Y:S06]  /*1ab90*/  BRA `(.L_x_2786) ;  /* 0x0000003400847947 */ /* 0x000fec0003800000 */
.L_x_2785:
        /* <DEDUP_REMOVED lines=20> */
.L_x_2788:
[----:B------:R-:W-:Y:S05]  /*1ace0*/  BSYNC B6 ;  /* 0x0000000000067941 */ /* 0x000fea0003800000 */
.L_x_2787:
        /* <DEDUP_REMOVED lines=20> */
.L_x_2791:
        /* <DEDUP_REMOVED lines=15> */
.L_x_2790:
[----:B------:R-:W-:Y:S05]  /*1af20*/  BSYNC B6 ;  /* 0x0000000000067941 */ /* 0x000fea0003800000 */
.L_x_2789:
[----:B------:R-:W-:Y:S01]  /*1af30*/  ULDC.64 UR4, c[0x0][0x9f8] ;  /* 0x00027e0000047ab9 */ /* 0x000fe20000000a00 */
[----:B------:R-:W-:Y:S01]  /*1af40*/  IMAD.MOV.U32 R30, RZ, RZ, R19 ;  /* 0x000000ffff1e7224 */ /* 0x000fe200078e0013 */
[----:B------:R-:W-:Y:S01]  /*1af50*/  ISETP.NE.U32.AND P0, PT, RZ, UR4, PT ;  /* 0x00000004ff007c0c */ /* 0x000fe2000bf05070 */
[----:B------:R-:W0:Y:S01]  /*1af60*/  S2R R20, SR_TID.X ;  /* 0x0000000000147919 */ /* 0x000e220000002100 */
[----:B------:R-:W1:Y:S01]  /*1af70*/  LDC R11, c[0x0][0x430] ;  /* 0x00010c00ff0b7b82 */ /* 0x000e620000000800 */
[----:B------:R-:W-:Y:S01]  /*1af80*/  ULDC UR4, c[0x0][0x320] ;  /* 0x0000c80000047ab9 */ /* 0x000fe20000000800 */
[----:B------:R-:W-:-:S13]  /*1af90*/  ISETP.NE.AND.EX P0, PT, RZ, UR5, PT, P0 ;  /* 0x00000005ff007c0c */ /* 0x000fda000bf05300 */
[----:B------:R-:W2:Y:S01]  /*1afa0*/  @P0 LDC.64 R2, c[0x0][0x9f8] ;  /* 0x00027e00ff020b82 */ /* 0x000ea20000000a00 */
[----:B0-----:R-:W-:Y:S01]  /*1afb0*/  LOP3.LUT R20, R20, 0x7f, RZ, 0xc0, !PT ;  /* 0x0000007f14147812 */ /* 0x001fe200078ec0ff */
[----:B--2---:R-:W-:-:S05]  /*1afc0*/  @P0 IMAD.WIDE R2, R19, 0x4, R2 ;  /* 0x0000000413020825 */ /* 0x004fca00078e0202 */
[----:B------:R0:W2:Y:S01]  /*1afd0*/  @P0 LDG.E R30, desc[UR42][R2.64] ;  /* 0x0000002a021e0981 */ /* 0x0000a2000c1e1900 */
[----:B------:R-:W-:Y:S01]  /*1afe0*/  SHF.R.U32.HI R21, RZ, 0x3, R20 ;  /* 0x00000003ff157819 */ /* 0x000fe20000011614 */
[----:B------:R-:W-:Y:S01]  /*1aff0*/  IMAD.MOV.U32 R37, RZ, RZ, RZ ;  /* 0x000000ffff257224 */ /* 0x000fe200078e00ff */
[----:B-1----:R-:W-:Y:S01]  /*1b000*/  ISETP.NE.AND P1, PT, R11, 0x1, PT ;  /* 0x000000010b00780c */ /* 0x002fe20003f25270 */
[----:B------:R-:W1:Y:S01]  /*1b010*/  S2R R20, SR_TID.X ;  /* 0x0000000000147919 */ /* 0x000e620000002100 */
[----:B------:R-:W-:Y:S02]  /*1b020*/  LEA R0, R29, 0xffffffc0, 0x6 ;  /* 0xffffffc01d007811 */ /* 0x000fe400078e30ff */
[----:B------:R-:W-:Y:S01]  /*1b030*/  LOP3.LUT R22, R22, 0xffffffbf, RZ, 0xc0, !PT ;  /* 0xffffffbf16167812 */ /* 0x000fe200078ec0ff */
[----:B------:R-:W3:Y:S08]  /*1b040*/  S2R R12, SR_TID.X ;  /* 0x00000000000c7919 */ /* 0x000ef00000002100 */
[----:B0-----:R-:W0:Y:S08]  /*1b050*/  @P1 LDC R3, c[0x0][0x434] ;  /* 0x00010d00ff031b82 */ /* 0x001e300000000800 */
[----:B------:R-:W4:Y:S01]  /*1b060*/  @P1 LDC R2, c[0x0][0x438] ;  /* 0x00010e00ff021b82 */ /* 0x000f220000000800 */
[----:B-1----:R-:W-:-:S02]  /*1b070*/  IMAD.SHL.U32 R20, R20, 0x10, RZ ;  /* 0x0000001014147824 */ /* 0x002fc400078e00ff */
[----:B---3--:R-:W-:-:S03]  /*1b080*/  IMAD.SHL.U32 R12, R12, 0x8, RZ ;  /* 0x000000080c0c7824 */ /* 0x008fc600078e00ff */
[----:B------:R-:W-:Y:S02]  /*1b090*/  LOP3.LUT R20, R21, 0x70, R20, 0xf8, !PT ;  /* 0x0000007015147812 */ /* 0x000fe400078ef814 */
[----:B------:R-:W1:Y:S01]  /*1b0a0*/  S2R R21, SR_TID.X ;  /* 0x0000000000157919 */ /* 0x000e620000002100 */
[----:B------:R-:W-:Y:S02]  /*1b0b0*/  LOP3.LUT R12, R12, 0x38, RZ, 0xc0, !PT ;  /* 0x000000380c0c7812 */ /* 0x000fe400078ec0ff */
[----:B------:R-:W-:-:S04]  /*1b0c0*/  IMAD.IADD R4, R20, 0x1, R0 ;  /* 0x0000000114047824 */ /* 0x000fc800078e0200 */
[C---:B------:R-:W-:Y:S01]  /*1b0d0*/  IMAD.IADD R9, R4.reuse, 0x1, R33 ;  /* 0x0000000104097824 */ /* 0x040fe200078e0221 */
[----:B------:R-:W-:-:S03]  /*1b0e0*/  ISETP.GE.AND P0, PT, R4, R17, PT ;  /* 0x000000110400720c */ /* 0x000fc60003f06270 */
[----:B0-----:R-:W-:Y:S01]  /*1b0f0*/  @P1 IMAD.HI.U32 R3, R9, R3, RZ ;  /* 0x0000000309031227 */ /* 0x001fe200078e00ff */
[----:B------:R-:W-:-:S03]  /*1b100*/  ISETP.GT.U32.OR P0, PT, R20, 0x3f, P0 ;  /* 0x0000003f1400780c */ /* 0x000fc60000704470 */
[----:B------:R-:W-:Y:S01]  /*1b110*/  IMAD.MOV.U32 R8, RZ, RZ, R9 ;  /* 0x000000ffff087224 */ /* 0x000fe200078e0009 */
[----:B----4-:R-:W-:Y:S02]  /*1b120*/  @P1 SHF.R.U32.HI R8, RZ, R2, R3 ;  /* 0x00000002ff081219 */ /* 0x010fe40000011603 */
[----:B------:R-:W-:-:S04]  /*1b130*/  ISETP.GE.AND P1, PT, R12, UR4, PT ;  /* 0x000000040c007c0c */ /* 0x000fc8000bf26270 */
[----:B------:R-:W-:-:S03]  /*1b140*/  SEL R4, RZ, 0x1, P1 ;  /* 0x00000001ff047807 */ /* 0x000fc60000800000 */
[----:B------:R-:W0:Y:S01]  /*1b150*/  @!P0 LDC.64 R2, c[0x0][0x428] ;  /* 0x00010a00ff028b82 */ /* 0x000e220000000a00 */
[----:B-1----:R-:W-:-:S05]  /*1b160*/  IMAD.SHL.U32 R21, R21, 0x8, RZ ;  /* 0x0000000815157824 */ /* 0x002fca00078e00ff */
[----:B------:R-:W-:-:S04]  /*1b170*/  LOP3.LUT R21, R21, 0x38, RZ, 0xc0, !PT ;  /* 0x0000003815157812 */ /* 0x000fc800078ec0ff */
[----:B------:R-:W-:-:S04]  /*1b180*/  LOP3.LUT R21, R21, 0x40, RZ, 0xfc, !PT ;  /* 0x0000004015157812 */ /* 0x000fc800078efcff */
[----:B------:R-:W-:Y:S02]  /*1b190*/  ISETP.GE.AND P2, PT, R21, UR4, PT ;  /* 0x0000000415007c0c */ /* 0x000fe4000bf46270 */
[----:B------:R-:W1:Y:S02]  /*1b1a0*/  S2R R21, SR_TID.X ;  /* 0x0000000000157919 */ /* 0x000e640000002100 */
[----:B------:R-:W-:-:S04]  /*1b1b0*/  SEL R10, RZ, 0xffffffff, P2 ;  /* 0xffffffffff0a7807 */ /* 0x000fc80001000000 */
[----:B------:R-:W-:-:S04]  /*1b1c0*/  SHF.L.U32 R10, R10, 0x1, RZ ;  /* 0x000000010a0a7819 */ /* 0x000fc800000006ff */
[----:B------:R-:W-:Y:S02]  /*1b1d0*/  LOP3.LUT R10, R10, 0x2, R4, 0xe2, !PT ;  /* 0x000000020a0a7812 */ /* 0x000fe400078ee204 */
[----:B------:R-:W-:Y:S01]  /*1b1e0*/  @P2 LOP3.LUT R22, R22, 0x40, RZ, 0xfc, !PT ;  /* 0x0000004016162812 */ /* 0x000fe200078efcff */
[----:B------:R-:W3:Y:S03]  /*1b1f0*/  @!P0 LDC.64 R4, c[0x0][0x418] ;  /* 0x00010600ff048b82 */ /* 0x000ee60000000a00 */
[----:B------:R-:W-:-:S04]  /*1b200*/  LOP3.LUT R22, R22, 0xffffff7f, RZ, 0xc0, !PT ;  /* 0xffffff7f16167812 */ /* 0x000fc800078ec0ff */
[----:B------:R-:W-:-:S04]  /*1b210*/  @P1 LOP3.LUT R22, R22, 0x80, RZ, 0xfc, !PT ;  /* 0x0000008016161812 */ /* 0x000fc800078efcff */
[----:B------:R-:W-:Y:S01]  /*1b220*/  LOP3.LUT R22, R22, 0xffffffdf, RZ, 0xc0, !PT ;  /* 0xffffffdf16167812 */ /* 0x000fe200078ec0ff */
[----:B-1----:R-:W-:-:S05]  /*1b230*/  IMAD.SHL.U32 R21, R21, 0x8, RZ ;  /* 0x0000000815157824 */ /* 0x002fca00078e00ff */
[----:B------:R-:W-:-:S04]  /*1b240*/  LOP3.LUT R21, R21, 0x38, RZ, 0xc0, !PT ;  /* 0x0000003815157812 */ /* 0x000fc800078ec0ff */
[C---:B------:R-:W-:Y:S02]  /*1b250*/  LOP3.LUT R27, R21.reuse, 0x80, RZ, 0xfc, !PT ;  /* 0x00000080151b7812 */ /* 0x040fe400078efcff */
[----:B------:R-:W-:Y:S02]  /*1b260*/  LOP3.LUT R21, R21, 0xc0, RZ, 0xfc, !PT ;  /* 0x000000c015157812 */ /* 0x000fe400078efcff */
[----:B------:R-:W-:Y:S02]  /*1b270*/  ISETP.GE.AND P2, PT, R27, UR4, PT ;  /* 0x000000041b007c0c */ /* 0x000fe4000bf46270 */
[----:B------:R-:W-:Y:S02]  /*1b280*/  ISETP.GE.AND P1, PT, R21, UR4, PT ;  /* 0x0000000415007c0c */ /* 0x000fe4000bf26270 */
[----:B------:R-:W1:Y:S01]  /*1b290*/  S2R R21, SR_TID.X ;  /* 0x0000000000157919 */ /* 0x000e620000002100 */
[----:B------:R-:W-:Y:S02]  /*1b2a0*/  SEL R6, RZ, 0x4, P2 ;  /* 0x00000004ff067807 */ /* 0x000fe40001000000 */
[----:B------:R-:W-:-:S04]  /*1b2b0*/  SEL R7, RZ, 0x8, P1 ;  /* 0x00000008ff077807 */ /* 0x000fc80000800000 */
[----:B------:R-:W-:Y:S01]  /*1b2c0*/  LOP3.LUT R10, R7, R10, R6, 0xfe, !PT ;  /* 0x0000000a070a7212 */ /* 0x000fe200078efe06 */
[--C-:B------:R-:W-:Y:S01]  /*1b2d0*/  @!P0 IMAD.MOV.U32 R6, RZ, RZ, R8.reuse ;  /* 0x000000ffff068224 */ /* 0x100fe200078e0008 */
[----:B------:R-:W-:Y:S02]  /*1b2e0*/  @!P0 SHF.R.S32.HI R7, RZ, 0x1f, R8 ;  /* 0x0000001fff078819 */ /* 0x000fe40000011408 */
[----:B------:R-:W-:-:S04]  /*1b2f0*/  @P2 LOP3.LUT R22, R22, 0x20, RZ, 0xfc, !PT ;  /* 0x0000002016162812 */ /* 0x000fc800078efcff */
[----:B------:R-:W-:-:S04]  /*1b300*/  LOP3.LUT R22, R22, 0xffffffef, RZ, 0xc0, !PT ;  /* 0xffffffef16167812 */ /* 0x000fc800078ec0ff */
[----:B------:R-:W-:Y:S01]  /*1b310*/  @P1 LOP3.LUT R22, R22, 0x10, RZ, 0xfc, !PT ;  /* 0x0000001016161812 */ /* 0x000fe200078efcff */
[----:B-1----:R-:W-:-:S05]  /*1b320*/  IMAD.SHL.U32 R21, R21, 0x8, RZ ;  /* 0x0000000815157824 */ /* 0x002fca00078e00ff */
[----:B------:R-:W-:-:S04]  /*1b330*/  LOP3.LUT R21, R21, 0x38, RZ, 0xc0, !PT ;  /* 0x0000003815157812 */ /* 0x000fc800078ec0ff */
[----:B------:R-:W-:Y:S02]  /*1b340*/  LOP3.LUT R13, R21, 0x180, RZ, 0xfc, !PT ;  /* 0x00000180150d7812 */ /* 0x000fe400078efcff */
[----:B------:R-:W-:Y:S02]  /*1b350*/  LOP3.LUT R14, R12, 0x1c0, RZ, 0xfc, !PT ;  /* 0x000001c00c0e7812 */ /* 0x000fe400078efcff */
[----:B------:R-:W-:Y:S02]  /*1b360*/  LOP3.LUT R22, R22, 0xfffffff7, RZ, 0xc0, !PT ;  /* 0xfffffff716167812 */ /* 0x000fe400078ec0ff */
[----:B--2---:R-:W-:Y:S01]  /*1b370*/  SHF.R.S32.HI R35, RZ, 0x1f, R30 ;  /* 0x0000001fff237819 */ /* 0x004fe2000001141e */
[----:B0-----:R-:W-:-:S04]  /*1b380*/  @!P0 IMAD.WIDE.U32 R6, R30, R2, R6 ;  /* 0x000000021e068225 */ /* 0x001fc800078e0006 */
[----:B------:R-:W-:Y:S01]  /*1b390*/  @!P0 IMAD R2, R35, R2, RZ ;  /* 0x0000000223028224 */ /* 0x000fe200078e02ff */
[----:B---3--:R-:W-:-:S03]  /*1b3a0*/  @!P0 LEA R4, P1, R6, R4, 0x2 ;  /* 0x0000000406048211 */ /* 0x008fc600078210ff */
[----:B------:R-:W-:-:S04]  /*1b3b0*/  @!P0 IMAD R3, R30, R3, R2 ;  /* 0x000000031e038224 */ /* 0x000fc800078e0202 */
[----:B------:R-:W-:-:S05]  /*1b3c0*/  @!P0 IMAD.IADD R3, R7, 0x1, R3 ;  /* 0x0000000107038824 */ /* 0x000fca00078e0203 */
[----:B------:R-:W-:-:S05]  /*1b3d0*/  @!P0 LEA.HI.X R5, R6, R5, R3, 0x2, P1 ;  /* 0x0000000506058211 */ /* 0x000fca00008f1403 */
[----:B------:R0:W5:Y:S01]  /*1b3e0*/  @!P0 LDG.E R37, desc[UR42][R4.64] ;  /* 0x0000002a04258981 */ /* 0x000162000c1e1900 */
[----:B------:R-:W-:Y:S02]  /*1b3f0*/  ISETP.GE.AND P0, PT, R13, UR4, PT ;  /* 0x000000040d007c0c */ /* 0x000fe4000bf06270 */
[C---:B------:R-:W-:Y:S02]  /*1b400*/  LOP3.LUT R13, R12.reuse, 0x100, RZ, 0xfc, !PT ;  /* 0x000001000c0d7812 */ /* 0x040fe400078efcff */
[----:B------:R-:W-:Y:S02]  /*1b410*/  LOP3.LUT R12, R12, 0x140, RZ, 0xfc, !PT ;  /* 0x000001400c0c7812 */ /* 0x000fe400078efcff */
[----:B------:R-:W-:Y:S02]  /*1b420*/  ISETP.GE.AND P3, PT, R13, UR4, PT ;  /* 0x000000040d007c0c */ /* 0x000fe4000bf66270 */
[----:B------:R-:W-:Y:S02]  /*1b430*/  ISETP.GE.AND P2, PT, R12, UR4, PT ;  /* 0x000000040c007c0c */ /* 0x000fe4000bf46270 */
[----:B0-----:R-:W-:-:S02]  /*1b440*/  SEL R4, RZ, 0x10, P3 ;  /* 0x00000010ff047807 */ /* 0x001fc40001800000 */
[----:B------:R-:W-:Y:S02]  /*1b450*/  SEL R5, RZ, 0x20, P2 ;  /* 0x00000020ff057807 */ /* 0x000fe40001000000 */
[----:B------:R-:W-:Y:S02]  /*1b460*/  SEL R3, RZ, 0x40, P0 ;  /* 0x00000040ff037807 */ /* 0x000fe40000000000 */
[----:B------:R-:W-:Y:S02]  /*1b470*/  LOP3.LUT R4, R5, R10, R4, 0xfe, !PT ;  /* 0x0000000a05047212 */ /* 0x000fe400078efe04 */
[----:B------:R-:W-:Y:S01]  /*1b480*/  ISETP.GE.AND P0, PT, R14, UR4, PT ;  /* 0x000000040e007c0c */ /* 0x000fe2000bf06270 */
[----:B------:R-:W-:Y:S01]  /*1b490*/  UMOV UR4, 0xffffffff ;  /* 0xffffffff00047882 */ /* 0x000fe20000000000 */
[----:B------:R-:W-:Y:S01]  /*1b4a0*/  LOP3.LUT R6, R4, R3, RZ, 0xfc, !PT ;  /* 0x0000000304067212 */ /* 0x000fe200078efcff */
[----:B------:R-:W-:Y:S01]  /*1b4b0*/  IMAD.MOV R3, RZ, RZ, -R8 ;  /* 0x000000ffff037224 */ /* 0x000fe200078e0a08 */
[----:B------:R-:W-:-:S02]  /*1b4c0*/  @P3 LOP3.LUT R22, R22, 0x8, RZ, 0xfc, !PT ;  /* 0x0000000816163812 */ /* 0x000fc400078efcff */
[----:B------:R-:W-:Y:S01]  /*1b4d0*/  SEL R2, RZ, 0x80, P0 ;  /* 0x00000080ff027807 */ /* 0x000fe20000000000 */
[----:B------:R-:W-:Y:S01]  /*1b4e0*/  IMAD R3, R11, R3, R9 ;  /* 0x000000030b037224 */ /* 0x000fe200078e0209 */
[----:B------:R0:W-:Y:S01]  /*1b4f0*/  STL [R1+0x2c], R6 ;  /* 0x00002c0601007387 */ /* 0x0001e20000100800 */
[----:B------:R-:W-:-:S03]  /*1b500*/  LOP3.LUT R22, R22, 0xfffffffb, RZ, 0xc0, !PT ;  /* 0xfffffffb16167812 */ /* 0x000fc600078ec0ff */
[----:B------:R0:W-:Y:S01]  /*1b510*/  STL [R1], R3 ;  /* 0x0000000301007387 */ /* 0x0001e20000100800 */
[----:B------:R-:W-:Y:S01]  /*1b520*/  @P2 LOP3.LUT R22, R22, 0x4, RZ, 0xfc, !PT ;  /* 0x0000000416162812 */ /* 0x000fe200078efcff */
[----:B------:R-:W-:Y:S06]  /*1b530*/  BRA.DIV UR4, `(.L_x_2792) ;  /* 0x0000005204247947 */ /* 0x000fec000b800000 */
.L_x_2906:
[----:B0-----:R-:W-:Y:S01]  /*1b540*/  IMAD.U32 R3, RZ, RZ, UR38 ;  /* 0x00000026ff037e24 */ /* 0x001fe2000f8e00ff */
[----:B------:R-:W-:Y:S02]  /*1b550*/  LOP3.LUT R2, R6, R2, RZ, 0xfc, !PT ;  /* 0x0000000206027212 */ /* 0x000fe400078efcff */
[----:B------:R-:W-:Y:S02]  /*1b560*/  ISETP.GT.U32.AND P1, PT, R20, 0x3f, PT ;  /* 0x0000003f1400780c */ /* 0x000fe40003f24070 */
[----:B------:R-:W-:Y:S01]  /*1b570*/  ISETP.NE.AND P0, PT, R3, 0x3, PT ;  /* 0x000000030300780c */ /* 0x000fe20003f05270 */
[----:B------:R0:W-:Y:S01]  /*1b580*/  STL [R1+0xc], R2 ;  /* 0x00000c0201007387 */ /* 0x0001e20000100800 */
[----:B------:R-:W-:Y:S02]  /*1b590*/  LOP3.LUT R22, R22, 0xfffffbff, RZ, 0xc0, !PT ;  /* 0xfffffbff16167812 */ /* 0x000fe400078ec0ff */
[----:B------:R-:W-:-:S09]  /*1b5a0*/  SHF.R.S32.HI R29, RZ, 0x1f, R18 ;  /* 0x0000001fff1d7819 */ /* 0x000fd20000011412 */
[----:B------:R-:W-:-:S04]  /*1b5b0*/  @P0 LOP3.LUT R22, R22, 0x400, RZ, 0xfc, !PT ;  /* 0x0000040016160812 */ /* 0x000fc800078efcff */
[----:B------:R-:W-:-:S04]  /*1b5c0*/  LOP3.LUT R22, R22, 0xfffffffe, RZ, 0xc0, !PT ;  /* 0xfffffffe16167812 */ /* 0x000fc800078ec0ff */
[----:B------:R-:W-:Y:S01]  /*1b5d0*/  @P1 LOP3.LUT R22, R22, 0x1, RZ, 0xfc, !PT ;  /* 0x0000000116161812 */ /* 0x000fe200078efcff */
[----:B0-----:R-:W-:Y:S06]  /*1b5e0*/  @!P0 BRA `(.L_x_2793) ;  /* 0x0000000000048947 */ /* 0x001fec0003800000 */
[----:B------:R-:W-:Y:S01]  /*1b5f0*/  BPT.TRAP 0x1 ;  /* 0x000000040000795c */ /* 0x000fe20000300000 */
.L_x_2793:
[----:B------:R-:W0:Y:S01]  /*1b600*/  S2R R2, SR_TID.X ;  /* 0x0000000000027919 */ /* 0x000e220000002100 */
[----:B------:R-:W-:Y:S01]  /*1b610*/  IMAD R27, R25, 0x8, R23 ;  /* 0x00000008191b7824 */ /* 0x000fe200078e0217 */
[----:B------:R-:W-:Y:S01]  /*1b620*/  BSSY B0, `(.L_x_2794) ;  /* 0x0000007000007945 */ /* 0x000fe20003800000 */
[----:B0-----:R-:W-:-:S04]  /*1b630*/  LOP3.LUT R2, R2, 0x7f, RZ, 0xc0, !PT ;  /* 0x0000007f02027812 */ /* 0x001fc800078ec0ff */
[----:B------:R-:W-:-:S04]  /*1b640*/  SHF.R.U32.HI R2, RZ, 0x3, R2 ;  /* 0x00000003ff027819 */ /* 0x000fc80000011602 */
[----:B------:R-:W-:Y:S02]  /*1b650*/  IADD3 R17, -R2, R17, -R0 ;  /* 0x0000001102117210 */ /* 0x000fe40007ffe900 */
[----:B------:R-:W-:-:S04]  /*1b660*/  SHF.L.U32 R0, R26, 0x1f, RZ ;  /* 0x0000001f1a007819 */ /* 0x000fc800000006ff */
[----:B------:R-:W0:Y:S02]  /*1b670*/  SYNCS.PHASECHK.TRANS64.TRYWAIT P0, [R27+URZ+0x28c40], R0 ;  /* 0x028c40001b0075a7 */ /* 0x000e24000800017f */
[----:B0-----:R-:W-:Y:S05]  /*1b680*/  @!P0 BRA `(.L_x_2795) ;  /* 0x0000005000048947 */ /* 0x001fea0003800000 */
.L_x_2907:
[----:B------:R-:W-:Y:S05]  /*1b690*/  BSYNC B0 ;  /* 0x0000000000007941 */ /* 0x000fea0003800000 */
.L_x_2794:
[----:B------:R-:W0:Y:S01]  /*1b6a0*/  LDL R2, [R1] ;  /* 0x0000000001027983 */ /* 0x000e220000100800 */
[----:B------:R-:W-:Y:S01]  /*1b6b0*/  ULDC.64 UR4, c[0x0][0x300] ;  /* 0x0000c00000047ab9 */ /* 0x000fe20000000a00 */
[----:B-----5:R-:W-:Y:S01]  /*1b6c0*/  SHF.R.S32.HI R4, RZ, 0x1f, R37 ;  /* 0x0000001fff047819 */ /* 0x020fe20000011425 */
[----:B------:R-:W-:Y:S01]  /*1b6d0*/  IMAD R5, R25, 0x1000, R36 ;  /* 0x0000100019057824 */ /* 0x000fe200078e0224 */
[----:B------:R-:W1:Y:S01]  /*1b6e0*/  S2R R7, SR_TID.X ;  /* 0x0000000000077919 */ /* 0x000e620000002100 */
[----:B------:R-:W-:Y:S01]  /*1b6f0*/  LOP3.LUT R22, R22, 0xfffffffd, RZ, 0xc0, !PT ;  /* 0xfffffffd16167812 */ /* 0x000fe200078ec0ff */
        /* <DEDUP_REMOVED lines=60> */
.L_x_2917:
        /* <DEDUP_REMOVED lines=10> */
.L_x_2797:
        /* <DEDUP_REMOVED lines=11> */
.L_x_2798:
[----:B------:R1:W5:Y:S01]  /*1bc10*/  LDL R4, [R1+0xc] ;  /* 0x00000c0001047983 */ /* 0x0003620000100800 */
[----:B------:R1:W-:Y:S02]  /*1bc20*/  SYNCS.ARRIVE.TRANS64.A1T0 RZ, [R27+URZ+0x28c30], RZ ;  /* 0x028c30ff1bff79a7 */ /* 0x0003e4000810003f */
[----:B------:R-:W-:Y:S05]  /*1bc30*/  WARPSYNC.ALL ;  /* 0x0000000000007948 */ /* 0x000fea0003800000 */
[----:B------:R-:W-:Y:S01]  /*1bc40*/  ULDC.64 UR4, c[0x0][0xa00] ;  /* 0x0002800000047ab9 */ /* 0x000fe20000000a00 */
[----:B------:R-:W-:Y:S01]  /*1bc50*/  VIADD R0, R23, 0x20400 ;  /* 0x0002040017007836 */ /* 0x000fe20000000000 */
[----:B------:R-:W-:Y:S01]  /*1bc60*/  BAR.SYNC.DEFER_BLOCKING 0x8, 0x100 ;  /* 0x0204000000007b1d */ /* 0x000fe20000010000 */
[----:B------:R-:W-:Y:S02]  /*1bc70*/  ISETP.NE.U32.AND P0, PT, RZ, UR4, PT ;  /* 0x00000004ff007c0c */ /* 0x000fe4000bf05070 */
[----:B0-----:R-:W-:-:S02]  /*1bc80*/  SHF.R.S32.HI R2, RZ, 0x1f, R19 ;  /* 0x0000001fff027819 */ /* 0x001fc40000011413 */
[----:B------:R-:W-:Y:S01]  /*1bc90*/  ISETP.NE.AND.EX P0, PT, RZ, UR5, PT, P0 ;  /* 0x00000005ff007c0c */ /* 0x000fe2000bf05300 */
[----:B------:R-:W-:Y:S01]  /*1bca0*/  ULDC.64 UR4, c[0x0][0x298] ;  /* 0x0000a60000047ab9 */ /* 0x000fe20000000a00 */
[----:B------:R-:W-:Y:S01]  /*1bcb0*/  LOP3.LUT P1, RZ, R0, 0x3ff, RZ, 0xc0, !PT ;  /* 0x000003ff00ff7812 */ /* 0x000fe2000782c0ff */
[----:B------:R-:W-:Y:S01]  /*1bcc0*/  BSSY B6, `(.L_x_2799) ;  /* 0x000001f000067945 */ /* 0x000fe20003800000 */
[----:B------:R-:W-:Y:S02]  /*1bcd0*/  SHF.R.S32.HI R0, RZ, 0x1f, R31 ;  /* 0x0000001fff007819 */ /* 0x000fe4000001141f */
[----:B------:R-:W-:Y:S02]  /*1bce0*/  SEL R3, R2, RZ, !P0 ;  /* 0x000000ff02037207 */ /* 0x000fe40004000000 */
[----:B------:R-:W-:Y:S01]  /*1bcf0*/  SEL R2, R19, RZ, !P0 ;  /* 0x000000ff13027207 */ /* 0x000fe20004000000 */
[----:B------:R-:W-:Y:S02]  /*1bd00*/  IMAD R0, R0, UR4, RZ ;  /* 0x0000000400007c24 */ /* 0x000fe4000f8e02ff */
[----:B------:R-:W-:Y:S02]  /*1bd10*/  STL [R1+0x3c], R3 ;  /* 0x00003c0301007387 */ /* 0x000fe40000100800 */
[----:B------:R-:W-:-:S02]  /*1bd20*/  IMAD R0, R31, UR5, R0 ;  /* 0x000000051f007c24 */ /* 0x000fc4000f8e0200 */
[----:B------:R0:W-:Y:S02]  /*1bd30*/  STL [R1+0x20], R2 ;  /* 0x0000200201007387 */ /* 0x0001e40000100800 */
[----:B0-----:R-:W-:-:S04]  /*1bd40*/  IMAD.WIDE.U32 R2, R31, UR4, RZ ;  /* 0x000000041f027c25 */ /* 0x001fc8000f8e00ff */
[----:B------:R-:W-:Y:S01]  /*1bd50*/  IMAD.IADD R0, R3, 0x1, R0 ;  /* 0x0000000103007824 */ /* 0x000fe200078e0200 */
[----:B------:R0:W-:Y:S04]  /*1bd60*/  STL.64 [R1+0x10], R2 ;  /* 0x0000100201007387 */ /* 0x0001e80000100a00 */
[----:B------:R0:W-:Y:S01]  /*1bd70*/  STL [R1+0x38], R0 ;  /* 0x0000380001007387 */ /* 0x0001e20000100800 */
[----:B-----5:R-:W-:-:S04]  /*1bd80*/  PRMT R31, R4, 0x8880, RZ ;  /* 0x00008880041f7816 */ /* 0x020fc800000000ff */
[----:B------:R-:W-:Y:S01]  /*1bd90*/  PRMT R31, R31, 0x7710, RZ ;  /* 0x000077101f1f7816 */ /* 0x000fe200000000ff */
[----:B------:R-:W-:Y:S06]  /*1bda0*/  @!P1 BRA `(.L_x_2800) ;  /* 0x0000000000409947 */ /* 0x000fec0003800000 */
[----:B0-----:R-:W-:Y:S01]  /*1bdb0*/  MOV R2, 0x0 ;  /* 0x0000000000027802 */ /* 0x001fe20000000f00 */
[----:B------:R-:W-:Y:S01]  /*1bdc0*/  ULDC.64 UR4, c[0x4][0x90] ;  /* 0x0100240000047ab9 */ /* 0x000fe20000000a00 */
[----:B------:R-:W-:Y:S01]  /*1bdd0*/  ULDC.64 UR6, c[0x4][0x98] ;  /* 0x0100260000067ab9 */ /* 0x000fe20000000a00 */
[----:B------:R-:W-:Y:S01]  /*1bde0*/  ULDC.64 UR8, c[0x4][0x20] ;  /* 0x0100080000087ab9 */ /* 0x000fe20000000a00 */
[----:B------:R-:W-:Y:S01]  /*1bdf0*/  IMAD.U32 R4, RZ, RZ, UR4 ;  /* 0x00000004ff047e24 */ /* 0x000fe2000f8e00ff */
        /* <DEDUP_REMOVED lines=11> */
.L_x_2800:
[----:B------:R-:W-:Y:S05]  /*1beb0*/  BSYNC B6 ;  /* 0x0000000000067941 */ /* 0x000fea0003800000 */
.L_x_2799:
[----:B0-----:R-:W2:Y:S01]  /*1bec0*/  LDL.LU R0, [R1+0x38] ;  /* 0x0000380001007983 */ /* 0x001ea20000300800 */
        /* <DEDUP_REMOVED lines=27> */
[----:B------:R-:W-:Y:S02]  /*1c080*/  IMAD.IADD R0, R20, 0x1, R32 ;  /* 0x0000000114007824 */ /* 0x000fe400078e0220 */
        /* <DEDUP_REMOVED lines=31> */
[----:B------:R-:W-:Y:S01]  /*1c280*/  IMAD.IADD R32, R10, 0x1, R32 ;  /* 0x000000010a207824 */ /* 0x000fe200078e0220 */
        /* <DEDUP_REMOVED lines=31> */
.L_x_2926:
[----:B------:R-:W-:-:S05]  /*1c480*/  VIADD R32, R32, 0x30 ;  /* 0x0000003020207836 */ /* 0x000fca0000000000 */
[----:B------:R-:W-:-:S13]  /*1c490*/  ISETP.GE.AND P0, PT, R32, R3, PT ;  /* 0x000000032000720c */ /* 0x000fda0003f06270 */
[----:B0-----:R-:W-:-:S05]  /*1c4a0*/  @!P0 LEA R2, P2, R9, R0, 0x1 ;  /* 0x0000000009028211 */ /* 0x001fca00078408ff */
[----:B-1----:R-:W-:-:S05]  /*1c4b0*/  @!P0 IMAD.X R3, RZ, RZ, R4, P2 ;  /* 0x000000ffff038224 */ /* 0x002fca00010e0604 */
[----:B------:R-:W-:Y:S01]  /*1c4c0*/  @!PT LDS RZ, [RZ] ;  /* 0x00000000fffff984 */ /* 0x000fe20000000800 */
[----:B------:R-:W-:Y:S01]  /*1c4d0*/  @!PT LDS RZ, [RZ] ;  /* 0x00000000fffff984 */ /* 0x000fe20000000800 */
[----:B------:R-:W-:Y:S01]  /*1c4e0*/  @!PT LDS RZ, [RZ] ;  /* 0x00000000fffff984 */ /* 0x000fe20000000800 */
[----:B------:R0:W-:Y:S01]  /*1c4f0*/  @!P0 LDGSTS.E.BYPASS.LTC128B.128 [R8+0x21c00], desc[UR42][R2.64], !P1 ;  /* 0x21c0000002088fae */ /* 0x0001e2000c901d6a */
[----:B------:R-:W-:Y:S01]  /*1c500*/  PLOP3.LUT P0, PT, PT, PT, PT, 0x80, 0x0 ;  /* 0x000000000000781c */ /* 0x000fe20003f0f070 */
[----:B------:R-:W-:-:S12]  /*1c510*/  NOP ;  /* 0x0000000000007918 */ /* 0x000fd80000000000 */
.L_x_2802:
        /* <DEDUP_REMOVED lines=18> */
.L_x_2927:
[----:B------:R-:W-:Y:S05]  /*1c640*/  BSYNC B0 ;  /* 0x0000000000007941 */ /* 0x000fea0003800000 */
.L_x_2803:
[----:B------:R-:W-:-:S05]  /*1c650*/  IMAD.U32 R2, RZ, RZ, UR38 ;  /* 0x00000026ff027e24 */ /* 0x000fca000f8e00ff */
[----:B------:R-:W-:-:S13]  /*1c660*/  ISETP.NE.AND P0, PT, R2, 0x3, PT ;  /* 0x000000030200780c */ /* 0x000fda0003f05270 */
[----:B------:R-:W-:Y:S05]  /*1c670*/  @!P0 BRA `(.L_x_2805) ;  /* 0x0000000000048947 */ /* 0x000fea0003800000 */
[----:B------:R-:W-:Y:S01]  /*1c680*/  BPT.TRAP 0x1 ;  /* 0x000000040000795c */ /* 0x000fe20000300000 */
.L_x_2805:
[----:B0-----:R-:W-:Y:S01]  /*1c690*/  SHF.L.U32 R0, R26, 0x1f, RZ ;  /* 0x0000001f1a007819 */ /* 0x001fe200000006ff */
[----:B------:R-:W-:Y:S03]  /*1c6a0*/  BSSY B0, `(.L_x_2806) ;  /* 0x0000003000007945 */ /* 0x000fe60003800000 */
[----:B------:R-:W0:Y:S02]  /*1c6b0*/  SYNCS.PHASECHK.TRANS64.TRYWAIT P0, [R27+URZ+0x28c60], R0 ;  /* 0x028c60001b0075a7 */ /* 0x000e24000800017f */
[----:B0-----:R-:W-:Y:S05]  /*1c6c0*/  @!P0 BRA `(.L_x_2807) ;  /* 0x0000004800b08947 */ /* 0x001fea0003800000 */
.L_x_2928:
[----:B------:R-:W-:Y:S05]  /*1c6d0*/  BSYNC B0 ;  /* 0x0000000000007941 */ /* 0x000fea0003800000 */
.L_x_2806:
        /* <DEDUP_REMOVED lines=13> */
[----:B------:R-:W-:-:S03]  /*1c7b0*/  IMAD R4, R25, 0x8000, R36 ;  /* 0x0000800019047824 */ /* 0x000fc600078e0224 */
        /* <DEDUP_REMOVED lines=10> */
[----:B------:R-:W2:Y:S01]  /*1c860*/  LDL R3, [R1+0xc] ;  /* 0x00000c0001037983 */ /* 0x000ea20000100800 */
[----:B------:R-:W-:Y:S01]  /*1c870*/  IMAD R4, R4, 0x2, R23 ;  /* 0x0000000204047824 */ /* 0x000fe200078e0217 */
[C---:B------:R-:W-:Y:S01]  /*1c880*/  LOP3.LUT P5, RZ, R31.reuse, 0x2, RZ, 0xc0, !PT ;  /* 0x000000021fff7812 */ /* 0x040fe200078ac0ff */
[----:B------:R-:W0:Y:S01]  /*1c890*/  S2R R7, SR_TID.X ;  /* 0x0000000000077919 */ /* 0x000e220000002100 */
[C---:B------:R-:W-:Y:S02]  /*1c8a0*/  LOP3.LUT P4, RZ, R31.reuse, 0x4, RZ, 0xc0, !PT ;  /* 0x000000041fff7812 */ /* 0x040fe4000788c0ff */
[C---:B------:R-:W-:Y:S01]  /*1c8b0*/  LOP3.LUT P3, RZ, R31.reuse, 0x8, RZ, 0xc0, !PT ;  /* 0x000000081fff7812 */ /* 0x040fe2000786c0ff */
        /* <DEDUP_REMOVED lines=82> */
.L_x_2938:
        /* <DEDUP_REMOVED lines=34> */
.L_x_2809:
        /* <DEDUP_REMOVED lines=11> */
.L_x_2810:
[----:B------:R-:W2:Y:S01]  /*1d0b0*/  LDL.LU R2, [R1+0x18] ;  /* 0x0000180001027983 */ /* 0x000ea20000300800 */
[----:B------:R1:W-:Y:S01]  /*1d0c0*/  SYNCS.ARRIVE.TRANS64.A1T0 RZ, [R27+URZ+0x28c50], RZ ;  /* 0x028c50ff1bff79a7 */ /* 0x0003e2000810003f */
[----:B------:R-:W-:Y:S01]  /*1d0d0*/  BSSY B0, `(.L_x_2811) ;  /* 0x00000f6000007945 */ /* 0x000fe20003800000 */
[----:B--2---:R-:W-:-:S05]  /*1d0e0*/  VIADD R7, R2, 0xfffffffe ;  /* 0xfffffffe02077836 */ /* 0x004fca0000000000 */
[----:B------:R-:W-:-:S13]  /*1d0f0*/  ISETP.GE.AND P0, PT, R7, R34, PT ;  /* 0x000000220700720c */ /* 0x000fda0003f06270 */
[----:B-1----:R-:W-:Y:S05]  /*1d100*/  @!P0 BRA `(.L_x_2812) ;  /* 0x0000000c00c88947 */ /* 0x002fea0003800000 */
[----:B------:R-:W2:Y:S04]  /*1d110*/  LDL.LU R3, [R1+0x2c] ;  /* 0x00002c0001037983 */ /* 0x000ea80000300800 */
[----:B------:R-:W3:Y:S01]  /*1d120*/  LDL.LU R2, [R1+0xc] ;  /* 0x00000c0001027983 */ /* 0x000ee20000300800 */
[----:B--2---:R-:W-:Y:S02]  /*1d130*/  LOP3.LUT R32, R3, 0x40, RZ, 0xc0, !PT ;  /* 0x0000004003207812 */ /* 0x004fe400078ec0ff */
[----:B---3--:R-:W-:Y:S02]  /*1d140*/  LOP3.LUT R31, R2, 0x80, RZ, 0xc0, !PT ;  /* 0x00000080021f7812 */ /* 0x008fe400078ec0ff */
[----:B------:R-:W-:Y:S02]  /*1d150*/  SHF.R.U32.HI R32, RZ, 0x2, R32 ;  /* 0x00000002ff207819 */ /* 0x000fe40000011620 */
[----:B------:R-:W-:-:S07]  /*1d160*/  SHF.R.U32.HI R31, RZ, 0x3, R31 ;  /* 0x00000003ff1f7819 */ /* 0x000fce000001161f */
.L_x_2825:
[----:B-1----:R-:W1:Y:S01]  /*1d170*/  S2R R2, SR_TID.X ;  /* 0x0000000000027919 */ /* 0x002e620000002100 */
[----:B0-----:R-:W0:Y:S01]  /*1d180*/  LDC R5, c[0x0][0x430] ;  /* 0x00010c00ff057b82 */ /* 0x001e220000000800 */
[----:B------:R-:W-:Y:S01]  /*1d190*/  LEA R4, R7, R33, 0x6 ;  /* 0x0000002107047211 */ /* 0x000fe200078e30ff */
[----:B------:R-:W-:Y:S01]  /*1d1a0*/  IMAD.U32 R10, RZ, RZ, UR38 ;  /* 0x00000026ff0a7e24 */ /* 0x000fe2000f8e00ff */
        /* <DEDUP_REMOVED lines=10> */
[----:B------:R-:W-:-:S04]  /*1d250*/  IMAD.IADD R4, R8, 0x1, R4 ;  /* 0x0000000108047824 */ /* 0x000fc800078e0204 */
[----:B------:R-:W-:-:S05]  /*1d260*/  IMAD.MOV.U32 R2, RZ, RZ, R4 ;  /* 0x000000ffff027224 */ /* 0x000fca00078e0004 */
        /* <DEDUP_REMOVED lines=23> */
[----:B------:R-:W-:Y:S01]  /*1d3e0*/  ISETP.GT.AND P3, PT, R2, R34, PT ;  /* 0x000000220200720c */ /* 0x000fe20003f64270 */
[----:B0-----:R-:W-:-:S12]  /*1d3f0*/  @!P1 BRA `(.L_x_2813) ;  /* 0x0000000000049947 */ /* 0x001fd80003800000 */
[----:B------:R-:W-:Y:S01]  /*1d400*/  BPT.TRAP 0x1 ;  /* 0x000000040000795c */ /* 0x000fe20000300000 */
.L_x_2813:
[----:B------:R-:W-:Y:S01]  /*1d410*/  IMAD R6, R25, 0x8, R23 ;  /* 0x0000000819067824 */ /* 0x000fe200078e0217 */
[----:B------:R-:W-:Y:S01]  /*1d420*/  SHF.L.U32 R17, R26, 0x1f, RZ ;  /* 0x0000001f1a117819 */ /* 0x000fe200000006ff */
[----:B------:R-:W-:Y:S01]  /*1d430*/  BSSY B1, `(.L_x_2814) ;  /* 0x0000004000017945 */ /* 0x000fe20003800000 */
[----:B------:R-:W-:Y:S02]  /*1d440*/  SHF.R.S32.HI R9, RZ, 0x1f, R5 ;  /* 0x0000001fff097819 */ /* 0x000fe40000011405 */
[----:B------:R-:W0:Y:S02]  /*1d450*/  SYNCS.PHASECHK.TRANS64.TRYWAIT P0, [R6+URZ+0x28c40], R17 ;  /* 0x028c4011060075a7 */ /* 0x000e24000800017f */
[----:B0-----:R-:W-:Y:S05]  /*1d460*/  @!P0 BRA `(.L_x_2815) ;  /* 0x0000004400888947 */ /* 0x001fea0003800000 */
.L_x_2939:
[----:B------:R-:W-:Y:S05]  /*1d470*/  BSYNC B1 ;  /* 0x0000000000017941 */ /* 0x000fea0003800000 */
.L_x_2814:
        /* <DEDUP_REMOVED lines=42> */
.L_x_2949:
        /* <DEDUP_REMOVED lines=8> */
.L_x_2817:
        /* <DEDUP_REMOVED lines=11> */
.L_x_2818:
[----:B------:R2:W-:Y:S01]  /*1d850*/  SYNCS.ARRIVE.TRANS64.A1T0 RZ, [R6+URZ+0x28c30], RZ ;  /* 0x028c30ff06ff79a7 */ /* 0x0005e2000810003f */
[----:B------:R-:W-:Y:S05]  /*1d860*/  @!P2 BRA `(.L_x_2819) ;  /* 0x000000000004a947 */ /* 0x000fea0003800000 */
[----:B------:R-:W-:Y:S01]  /*1d870*/  BPT.TRAP 0x1 ;  /* 0x000000040000795c */ /* 0x000fe20000300000 */
.L_x_2819:
[----:B------:R-:W3:Y:S01]  /*1d880*/  SYNCS.PHASECHK.TRANS64.TRYWAIT P0, [R6+URZ+0x28c60], R17 ;  /* 0x028c6011060075a7 */ /* 0x000ee2000800017f */
[----:B------:R-:W-:Y:S04]  /*1d890*/  BSSY B1, `(.L_x_2820) ;  /* 0x0000002000017945 */ /* 0x000fe80003800000 */
[----:B---3--:R-:W-:Y:S05]  /*1d8a0*/  @!P0 BRA `(.L_x_2821) ;  /* 0x0000004400a88947 */ /* 0x008fea0003800000 */
.L_x_2950:
[----:B------:R-:W-:Y:S05]  /*1d8b0*/  BSYNC B1 ;  /* 0x0000000000017941 */ /* 0x000fea0003800000 */
.L_x_2820:
        /* <DEDUP_REMOVED lines=81> */
.L_x_2960:
[----:B------:R-:W-:Y:S02]  /*1ddd0*/  LOP3.LUT R22, R22, 0xffffbfff, RZ, 0xc0, !PT ;  /* 0xffffbfff16167812 */ /* 0x000fe400078ec0ff */
[----:B---3--:R-:W-:Y:S02]  /*1dde0*/  IADD3 R2, P2, R14, R0, RZ ;  /* 0x000000000e027210 */ /* 0x008fe40007f5e0ff */
[----:B------:R-:W-:Y:S02]  /*1ddf0*/  @P1 LOP3.LUT R22, R22, 0x4000, RZ, 0xfc, !PT ;  /* 0x0000400016161812 */ /* 0x000fe400078efcff */
[----:B------:R-:W-:Y:S02]  /*1de00*/  IADD3.X R3, RZ, R10, RZ, P2, !PT ;  /* 0x0000000aff037210 */ /* 0x000fe400017fe4ff */
        /* <DEDUP_REMOVED lines=21> */
.L_x_2823:
        /* <DEDUP_REMOVED lines=11> */
.L_x_2824:
[----:B------:R3:W-:Y:S01]  /*1e010*/  SYNCS.ARRIVE.TRANS64.A1T0 RZ, [R6+URZ+0x28c50], RZ ;  /* 0x028c50ff06ff79a7 */ /* 0x0007e2000810003f */
[----:B------:R-:W-:Y:S05]  /*1e020*/  @P3 BRA `(.L_x_2825) ;  /* 0xfffffff000503947 */ /* 0x000fea000383ffff */
.L_x_2812:
[----:B------:R-:W-:Y:S05]  /*1e030*/  BSYNC B0 ;  /* 0x0000000000007941 */ /* 0x000fea0003800000 */
.L_x_2811:
        /* <DEDUP_REMOVED lines=21> */
.L_x_2827:
[----:B------:R-:W-:Y:S05]  /*1e190*/  BSYNC B0 ;  /* 0x0000000000007941 */ /* 0x000fea0003800000 */
.L_x_2826:
[----:B------:R-:W-:-:S07]  /*1e1a0*/  SEL R25, R25, RZ, P0 ;  /* 0x000000ff19197207 */ /* 0x000fce0000000000 */
.L_x_2786:
[----:B------:R-:W-:Y:S05]  /*1e1b0*/  BSYNC B7 ;  /* 0x0000000000077941 */ /* 0x000fea0003800000 */
.L_x_2784:
        /* <DEDUP_REMOVED lines=11> */
.L_x_2828:
[----:B------:R-:W4:Y:S01]  /*1e270*/  S2R R8, SR_TID.X ;  /* 0x0000000000087919 */ /* 0x000f220000002100 */
[----:B------:R-:W-:Y:S01]  /*1e280*/  UMOV UR4, 0xffffffff ;  /* 0xffffffff00047882 */ /* 0x000fe20000000000 */
[----:B----4-:R-:W-:-:S04]  /*1e290*/  LOP3.LUT R8, R8, 0x1f, RZ, 0xc0, !PT ;  /* 0x0000001f08087812 */ /* 0x010fc800078ec0ff */
[----:B------:R-:W-:Y:S01]  /*1e2a0*/  ISETP.NE.AND P0, PT, R8, 0x1f, PT ;  /* 0x0000001f0800780c */ /* 0x000fe20003f05270 */
[----:B------:R-:W-:-:S12]  /*1e2b0*/  BRA.DIV UR4, `(.L_x_2830) ;  /* 0x0000004604147947 */ /* 0x000fd8000b800000 */
[----:B0-----:R-:W-:Y:S01]  /*1e2c0*/  IMAD.IADD R5, R19, 0x1, R8 ;  /* 0x0000000113057824 */ /* 0x001fe200078e0208 */
        /* <DEDUP_REMOVED lines=14> */
[----:B0-----:R-:W-:-:S05]  /*1e3b0*/  SEL R4, R14, RZ, P1 ;  /* 0x000000ff0e047207 */ /* 0x001fca0000800000 */
[----:B------:R-:W-:-:S05]  /*1e3c0*/  IMAD.IADD R4, R17, 0x1, R4 ;  /* 0x0000000111047824 */ /* 0x000fca00078e0204 */
        /* <DEDUP_REMOVED lines=14> */
.L_x_2970:
[----:B------:R-:W-:Y:S02]  /*1e4b0*/  ULDC UR4, c[0x0][0xc38] ;  /* 0x00030e0000047ab9 */ /* 0x000fe40000000800 */
[----:B------:R-:W-:-:S04]  /*1e4c0*/  IMAD.U32 R4, RZ, RZ, UR4 ;  /* 0x00000004ff047e24 */ /* 0x000fc8000f8e00ff */
[----:B--2---:R-:W-:-:S04]  /*1e4d0*/  IMAD R14, R14, R4, RZ ;  /* 0x000000040e0e7224 */ /* 0x004fc800078e02ff */
[----:B------:R-:W-:-:S05]  /*1e4e0*/  IMAD.IADD R5, R5, 0x1, R14 ;  /* 0x0000000105057824 */ /* 0x000fca00078e020e */
[----:B------:R-:W-:-:S13]  /*1e4f0*/  ISETP.GT.AND P6, PT, R5, R0, PT ;  /* 0x000000000500720c */ /* 0x000fda0003fc4270 */
[----:B------:R-:W-:Y:S05]  /*1e500*/  @P6 BRA `(.L_x_2831) ;  /* 0x00000000009c6947 */ /* 0x000fea0003800000 */
.L_x_2836:
[----:B------:R-:W2:Y:S01]  /*1e510*/  LDC R2, c[0x0][0xc3c] ;  /* 0x00030f00ff027b82 */ /* 0x000ea20000000800 */
[----:B------:R-:W-:-:S04]  /*1e520*/  IADD3 R19, R19, 0x1f, RZ ;  /* 0x0000001f13137810 */ /* 0x000fc80007ffe0ff */
[----:B--2---:R-:W-:-:S13]  /*1e530*/  ISETP.GE.AND P6, PT, R19, R2, PT ;  /* 0x000000021300720c */ /* 0x004fda0003fc6270 */
[----:B------:R-:W-:Y:S05]  /*1e540*/  @P6 BRA `(.L_x_2832) ;  /* 0x0000000400d06947 */ /* 0x000fea0003800000 */
[----:B0-----:R-:W0:Y:S01]  /*1e550*/  S2R R3, SR_TID.X ;  /* 0x0000000000037919 */ /* 0x001e220000002100 */
        /* <DEDUP_REMOVED lines=9> */
.L_x_2834:
[----:B------:R-:W-:Y:S05]  /*1e5f0*/  BSYNC B0 ;  /* 0x0000000000007941 */ /* 0x000fea0003800000 */
.L_x_2833:
        /* <DEDUP_REMOVED lines=18> */
.L_x_2978:
[----:B------:R-:W-:Y:S02]  /*1e720*/  ULDC UR4, c[0x0][0xc38] ;  /* 0x00030e0000047ab9 */ /* 0x000fe40000000800 */
[----:B------:R-:W-:-:S04]  /*1e730*/  IMAD.U32 R4, RZ, RZ, UR4 ;  /* 0x00000004ff047e24 */ /* 0x000fc8000f8e00ff */
[----:B--2---:R-:W-:-:S04]  /*1e740*/  IMAD R14, R14, R4, RZ ;  /* 0x000000040e0e7224 */ /* 0x004fc800078e02ff */
[----:B------:R-:W-:-:S05]  /*1e750*/  IMAD.IADD R5, R14, 0x1, R5 ;  /* 0x000000010e057824 */ /* 0x000fca00078e0205 */
[----:B------:R-:W-:-:S13]  /*1e760*/  ISETP.GT.AND P6, PT, R5, R0, PT ;  /* 0x000000000500720c */ /* 0x000fda0003fc4270 */
[----:B------:R-:W-:Y:S05]  /*1e770*/  @!P6 BRA `(.L_x_2836) ;  /* 0xfffffffc0064e947 */ /* 0x000fea000383ffff */
.L_x_2831:
        /* <DEDUP_REMOVED lines=8> */
.L_x_2982:
[----:B------:R-:W-:Y:S01]  /*1e800*/  ISETP.NE.AND P0, PT, R2, RZ, PT ;  /* 0x000000ff0200720c */ /* 0x000fe20003f05270 */
[----:B------:R-:W-:-:S12]  /*1e810*/  IMAD.MOV.U32 R14, RZ, RZ, RZ ;  /* 0x000000ffff0e7224 */ /* 0x000fd800078e00ff */
[----:B------:R-:W-:Y:S05]  /*1e820*/  @!P0 BRA `(.L_x_2838) ;  /* 0x0000000000108947 */ /* 0x000fea0003800000 */
[----:B------:R-:W-:Y:S01]  /*1e830*/  UMOV UR4, 0xffffffff ;  /* 0xffffffff00047882 */ /* 0x000fe20000000000 */
[----:B------:R-:W-:Y:S02]  /*1e840*/  VIADD R12, R6, 0xffffffff ;  /* 0xffffffff060c7836 */ /* 0x000fe40000000000 */
[----:B------:R-:W-:Y:S05]  /*1e850*/  BRA.DIV UR4, `(.L_x_2839) ;  /* 0x0000004604d47947 */ /* 0x000fea000b800000 */
[----:B------:R4:W0:Y:S02]  /*1e860*/  SHFL.IDX PT, R14, R3, R12, 0x1f ;  /* 0x00001f0c030e7589 */ /* 0x00082400000e0000 */
.L_x_2838:
[----:B0---4-:R-:W0:Y:S01]  /*1e870*/  LDC.64 R2, c[0x0][0xc90] ;  /* 0x00032400ff027b82 */ /* 0x011e220000000a00 */
[----:B------:R-:W-:-:S04]  /*1e880*/  IMAD.IADD R19, R6, 0x1, R19 ;  /* 0x0000000106137824 */ /* 0x000fc800078e0213 */
[----:B0-----:R-:W-:-:S05]  /*1e890*/  IMAD.WIDE R2, R19, 0x4, R2 ;  /* 0x0000000413027825 */ /* 0x001fca00078e0202 */
[----:B--2---:R0:W3:Y:S01]  /*1e8a0*/  LDG.E R6, desc[UR42][R2.64] ;  /* 0x0000002a02067981 */ /* 0x0040e2000c1e1900 */
[----:B------:R-:W-:-:S04]  /*1e8b0*/  IMAD R16, R14, R4, R16 ;  /* 0x000000040e107224 */ /* 0x000fc800078e0210 */
[----:B------:R-:W-:Y:S02]  /*1e8c0*/  IMAD.IADD R0, R0, 0x1, -R16 ;  /* 0x0000000100007824 */ /* 0x000fe400078e0a10 */
[----:B0-----:R-:W-:Y:S02]  /*1e8d0*/  IMAD.MOV.U32 R2, RZ, RZ, RZ ;  /* 0x000000ffff027224 */ /* 0x001fe400078e00ff */
[----:B---3--:R-:W-:-:S05]  /*1e8e0*/  IMAD R5, R17, R6, RZ ;  /* 0x0000000611057224 */ /* 0x008fca00078e02ff */
[----:B------:R-:W-:-:S04]  /*1e8f0*/  IABS R7, R5 ;  /* 0x0000000500077213 */ /* 0x000fc80000000000 */
[----:B------:R-:W0:Y:S08]  /*1e900*/  I2F.RP R8, R7 ;  /* 0x0000000700087306 */ /* 0x000e300000209400 */
[----:B0-----:R-:W0:Y:S02]  /*1e910*/  MUFU.RCP R8, R8 ;  /* 0x0000000800087308 */ /* 0x001e240000001000 */
[----:B0-----:R-:W-:-:S02]  /*1e920*/  IADD3 R9, R8, 0xffffffe, RZ ;  /* 0x0ffffffe08097810 */ /* 0x001fc40007ffe0ff */
[----:B------:R-:W-:-:S04]  /*1e930*/  IABS R8, R5 ;  /* 0x0000000500087213 */ /* 0x000fc80000000000 */
[----:B------:R-:W0:Y:S01]  /*1e940*/  F2I.FTZ.U32.TRUNC.NTZ R3, R9 ;  /* 0x0000000900037305 */ /* 0x000e22000021f000 */
[----:B------:R-:W-:Y:S02]  /*1e950*/  IMAD.MOV R8, RZ, RZ, -R8 ;  /* 0x000000ffff087224 */ /* 0x000fe400078e0a08 */
[----:B0-----:R-:W-:-:S04]  /*1e960*/  IMAD.MOV R10, RZ, RZ, -R3 ;  /* 0x000000ffff0a7224 */ /* 0x001fc800078e0a03 */
[----:B------:R-:W-:-:S04]  /*1e970*/  IMAD R11, R10, R7, RZ ;  /* 0x000000070a0b7224 */ /* 0x000fc800078e02ff */
[----:B------:R-:W-:Y:S01]  /*1e980*/  IMAD.HI.U32 R2, R3, R11, R2 ;  /* 0x0000000b03027227 */ /* 0x000fe200078e0002 */
[----:B------:R-:W-:-:S05]  /*1e990*/  IABS R3, R0 ;  /* 0x0000000000037213 */ /* 0x000fca0000000000 */
        /* <DEDUP_REMOVED lines=16> */
[----:B------:R-:W-:-:S04]  /*1eaa0*/  VIADDMNMX R4, R3, R4, R6, PT ;  /* 0x0000000403047246 */ /* 0x000fc80003800106 */
[----:B------:R-:W-:-:S04]  /*1eab0*/  IABS R6, R4 ;  /* 0x0000000400067213 */ /* 0x000fc80000000000 */
[----:B------:R-:W0:Y:S08]  /*1eac0*/  I2F.RP R8, R6 ;  /* 0x0000000600087306 */ /* 0x000e300000209400 */
[----:B0-----:R-:W0:Y:S02]  /*1ead0*/  MUFU.RCP R8, R8 ;  /* 0x0000000800087308 */ /* 0x001e240000001000 */
[----:B0-----:R-:W-:Y:S01]  /*1eae0*/  VIADD R2, R8, 0xffffffe ;  /* 0x0ffffffe08027836 */ /* 0x001fe20000000000 */
[----:B------:R-:W-:-:S05]  /*1eaf0*/  IABS R8, R0 ;  /* 0x0000000000087213 */ /* 0x000fca0000000000 */
[----:B------:R0:W2:Y:S02]  /*1eb00*/  F2I.FTZ.U32.TRUNC.NTZ R3, R2 ;  /* 0x0000000200037305 */ /* 0x0000a4000021f000 */
[----:B0-----:R-:W-:Y:S02]  /*1eb10*/  IMAD.MOV.U32 R2, RZ, RZ, RZ ;  /* 0x000000ffff027224 */ /* 0x001fe400078e00ff */
[----:B--2---:R-:W-:-:S04]  /*1eb20*/  IMAD.MOV R5, RZ, RZ, -R3 ;  /* 0x000000ffff057224 */ /* 0x004fc800078e0a03 */
[----:B------:R-:W-:-:S04]  /*1eb30*/  IMAD R5, R5, R6, RZ ;  /* 0x0000000605057224 */ /* 0x000fc800078e02ff */
[----:B------:R-:W-:Y:S01]  /*1eb40*/  IMAD.HI.U32 R3, R3, R5, R2 ;  /* 0x0000000503037227 */ /* 0x000fe200078e0002 */
[-C--:B------:R-:W-:Y:S02]  /*1eb50*/  IABS R5, R4.reuse ;  /* 0x0000000400057213 */ /* 0x080fe40000000000 */
[C---:B------:R-:W-:Y:S01]  /*1eb60*/  LOP3.LUT R2, R0.reuse, R4, RZ, 0x3c, !PT ;  /* 0x0000000400027212 */ /* 0x040fe200078e3cff */
[----:B------:R-:W-:Y:S01]  /*1eb70*/  IMAD.IADD R0, R0, 0x1, R7 ;  /* 0x0000000100007824 */ /* 0x000fe200078e0207 */
[----:B------:R-:W-:Y:S01]  /*1eb80*/  IADD3 R5, RZ, -R5, RZ ;  /* 0x80000005ff057210 */ /* 0x000fe20007ffe0ff */
        /* <DEDUP_REMOVED lines=16> */
.L_x_2832:
[----:B------:R-:W-:Y:S01]  /*1ec90*/  UMOV UR4, URZ ;  /* 0x0000003f00047c82 */ /* 0x000fe20008000000 */
[----:B------:R-:W-:Y:S01]  /*1eca0*/  UMOV UR5, URZ ;  /* 0x0000003f00057c82 */ /* 0x000fe20008000000 */
[----:B------:R-:W-:Y:S01]  /*1ecb0*/  ULDC UR6, c[0x0][0xc3c] ;  /* 0x00030f0000067ab9 */ /* 0x000fe20000000800 */
[----:B------:R-:W-:Y:S02]  /*1ecc0*/  IMAD.MOV.U32 R16, RZ, RZ, R0 ;  /* 0x000000ffff107224 */ /* 0x000fe400078e0000 */
[----:B------:R-:W-:Y:S02]  /*1ecd0*/  IMAD.U32 R17, RZ, RZ, UR4 ;  /* 0x00000004ff117e24 */ /* 0x000fe4000f8e00ff */
[----:B------:R-:W-:Y:S02]  /*1ece0*/  IMAD.U32 R18, RZ, RZ, UR5 ;  /* 0x00000005ff127e24 */ /* 0x000fe4000f8e00ff */
[----:B------:R-:W-:-:S07]  /*1ecf0*/  IMAD.U32 R19, RZ, RZ, UR6 ;  /* 0x00000006ff137e24 */ /* 0x000fce000f8e00ff */
.L_x_2840:
[----:B------:R-:W2:Y:S01]  /*1ed00*/  S2R R0, SR_TID.X ;  /* 0x0000000000007919 */ /* 0x000ea20000002100 */
[----:B------:R-:W-:Y:S05]  /*1ed10*/  WARPSYNC.ALL ;  /* 0x0000000000007948 */ /* 0x000fea0003800000 */
[----:B------:R-:W-:Y:S01]  /*1ed20*/  BAR.SYNC.DEFER_BLOCKING 0x4, 0x180 ;  /* 0x0106000000007b1d */ /* 0x000fe20000010000 */
[----:B--2---:R-:W-:-:S04]  /*1ed30*/  LOP3.LUT R0, R0, 0x1f, RZ, 0xc0, !PT ;  /* 0x0000001f00007812 */ /* 0x004fc800078ec0ff */
[----:B------:R-:W-:-:S13]  /*1ed40*/  ISETP.NE.AND P0, PT, R0, RZ, PT ;  /* 0x000000ff0000720c */ /* 0x000fda0003f05270 */
[----:B0-----:R-:W0:Y:S01]  /*1ed50*/  @!P0 S2R R3, SR_CgaCtaId ;  /* 0x0000000000038919 */ /* 0x001e220000008800 */
[----:B------:R-:W-:-:S04]  /*1ed60*/  @!P0 MOV R0, 0x400 ;  /* 0x0000040000008802 */ /* 0x000fc80000000f00 */
[----:B0-----:R-:W-:-:S05]  /*1ed70*/  @!P0 LEA R23, R3, R0, 0x18 ;  /* 0x0000000003178211 */ /* 0x001fca00078ec0ff */
[----:B------:R0:W-:Y:S01]  /*1ed80*/  @!P0 STS.128 [R23+0x28cd0], R16 ;  /* 0x028cd01017008388 */ /* 0x0001e20000000c00 */
[----:B------:R-:W-:Y:S06]  /*1ed90*/  BAR.ARV 0x5, 0x180 ;  /* 0x0146000000007b1d */ /* 0x000fec0000002000 */
.L_x_2829:
[----:B------:R-:W-:Y:S02]  /*1eda0*/  ULDC UR4, c[0x0][0xc3c] ;  /* 0x00030f0000047ab9 */ /* 0x000fe40000000800 */
[----:B0-----:R-:W-:-:S13]  /*1edb0*/  ISETP.GE.AND P0, PT, R19, UR4, PT ;  /* 0x0000000413007c0c */ /* 0x001fda000bf06270 */
[----:B------:R-:W-:Y:S05]  /*1edc0*/  @!P0 BRA `(.L_x_2841) ;  /* 0xffffff94003c8947 */ /* 0x000fea000383ffff */
[----:B------:R-:W-:Y:S05]  /*1edd0*/  BSYNC B8 ;  /* 0x0000000000087941 */ /* 0x000fea0003800000 */
.L_x_2718:
        /* <DEDUP_REMOVED lines=12> */
.L_x_2985:
[----:B------:R-:W-:Y:S05]  /*1eea0*/  BSYNC B0 ;  /* 0x0000000000007941 */ /* 0x000fea0003800000 */
.L_x_2842:
[----:B------:R-:W-:-:S03]  /*1eeb0*/  UMOV UR4, 0xffffffff ;  /* 0xffffffff00047882 */ /* 0x000fc60000000000 */
[----:B------:R-:W-:Y:S05]  /*1eec0*/  BRA.DIV UR4, `(.L_x_2844) ;  /* 0x0000004204707947 */ /* 0x000fea000b800000 */
[----:B0-----:R-:W0:Y:S02]  /*1eed0*/  S2R R0, SR_TID.X ;  /* 0x0000000000007919 */ /* 0x001e240000002100 */
[----:B0-----:R-:W-:-:S04]  /*1eee0*/  SHF.R.U32.HI R0, RZ, 0x5, R0 ;  /* 0x00000005ff007819 */ /* 0x001fc80000011600 */
[----:B------:R-:W-:-:S05]  /*1eef0*/  LOP3.LUT R0, R0, 0x3, RZ, 0xc0, !PT ;  /* 0x0000000300007812 */ /* 0x000fca00078ec0ff */
[----:B------:R0:W1:Y:S02]  /*1ef00*/  SHFL.IDX PT, R14, R0, RZ, 0x1f ;  /* 0x00001fff000e7589 */ /* 0x00006400000e0000 */
.L_x_2988:
[----:B-1----:R-:W-:-:S13]  /*1ef10*/  ISETP.NE.AND P0, PT, R14, RZ, PT ;  /* 0x000000ff0e00720c */ /* 0x002fda0003f05270 */
[----:B------:R-:W-:Y:S05]  /*1ef20*/  @P0 BRA `(.L_x_2489) ;  /* 0x0000000000880947 */ /* 0x000fea0003800000 */
[----:B------:R-:W-:-:S03]  /*1ef30*/  UMOV UR4, 0xffffffff ;  /* 0xffffffff00047882 */ /* 0x000fc60000000000 */
[----:B------:R-:W-:Y:S05]  /*1ef40*/  BRA.DIV UR4, `(.L_x_2845) ;  /* 0x0000004204847947 */ /* 0x000fea000b800000 */
[----:B------:R-:W-:-:S13]  /*1ef50*/  ELECT P6, URZ, PT ;  /* 0x00000000003f782f */ /* 0x000fda00038c0000 */
.L_x_2991:
[----:B------:R-:W-:Y:S05]  /*1ef60*/  @!P6 BRA `(.L_x_2489) ;  /* 0x000000000078e947 */ /* 0x000fea0003800000 */
[----:B------:R-:W-:-:S06]  /*1ef70*/  ULOP3.LUT UR4, UR36, 0x2, URZ, 0xfc, !UPT ;  /* 0x0000000224047892 */ /* 0x000fcc000f8efc3f */
[----:B0-----:R-:W-:-:S04]  /*1ef80*/  MOV R0, UR4 ;  /* 0x0000000400007c02 */ /* 0x001fc80008000f00 */
[----:B------:R-:W-:-:S13]  /*1ef90*/  ISETP.NE.AND P0, PT, R0, 0x3, PT ;  /* 0x000000030000780c */ /* 0x000fda0003f05270 */
[----:B------:R-:W-:Y:S05]  /*1efa0*/  @!P0 BRA `(.L_x_2846) ;  /* 0x0000000000048947 */ /* 0x000fea0003800000 */
[----:B------:R-:W-:Y:S01]  /*1efb0*/  BPT.TRAP 0x1 ;  /* 0x000000040000795c */ /* 0x000fe20000300000 */
.L_x_2846:
[C---:B------:R-:W-:Y:S01]  /*1efc0*/  IMAD R5, R25.reuse, 0x8, R4 ;  /* 0x0000000819057824 */ /* 0x040fe200078e0204 */
[----:B------:R-:W-:Y:S01]  /*1efd0*/  SHF.L.U32 R0, R26, 0x1f, RZ ;  /* 0x0000001f1a007819 */ /* 0x000fe200000006ff */
[----:B------:R-:W-:-:S03]  /*1efe0*/  VIADD R25, R25, 0x1 ;  /* 0x0000000119197836 */ /* 0x000fc60000000000 */
[----:B------:R-:W0:Y:S02]  /*1eff0*/  SYNCS.PHASECHK.TRANS64.TRYWAIT P1, [R5+URZ+0x28c40], R0 ;  /* 0x028c4000050075a7 */ /* 0x000e24000802017f */
[----:B------:R-:W-:-:S04]  /*1f000*/  ISETP.NE.AND P2, PT, R25, 0x2, PT ;  /* 0x000000021900780c */ /* 0x000fc80003f45270 */
[----:B------:R-:W-:Y:S01]  /*1f010*/  SEL R3, RZ, 0x1, P2 ;  /* 0x00000001ff037807 */ /* 0x000fe20001000000 */
[----:B0-----:R-:W-:Y:S08]  /*1f020*/  @!P1 BRA `(.L_x_2847) ;  /* 0x00000040006c9947 */ /* 0x001ff00003800000 */
.L_x_2992:
[----:B------:R-:W-:Y:S02]  /*1f030*/  SEL R25, R25, RZ, P2 ;  /* 0x000000ff19197207 */ /* 0x000fe40001000000 */
[----:B------:R-:W-:Y:S01]  /*1f040*/  LOP3.LUT R2, R26, R3, RZ, 0x3c, !PT ;  /* 0x000000031a027212 */ /* 0x000fe200078e3cff */
[----:B------:R-:W-:Y:S06]  /*1f050*/  @!P0 BRA `(.L_x_2848) ;  /* 0x0000000000048947 */ /* 0x000fec0003800000 */
[----:B------:R-:W-:Y:S01]  /*1f060*/  BPT.TRAP 0x1 ;  /* 0x000000040000795c */ /* 0x000fe20000300000 */
.L_x_2848:
[----:B------:R-:W-:Y:S01]  /*1f070*/  IMAD R25, R25, 0x8, R4 ;  /* 0x0000000819197824 */ /* 0x000fe200078e0204 */
[----:B------:R-:W-:-:S04]  /*1f080*/  SHF.L.U32 R2, R2, 0x1f, RZ ;  /* 0x0000001f02027819 */ /* 0x000fc800000006ff */
[----:B------:R-:W1:Y:S02]  /*1f090*/  SYNCS.PHASECHK.TRANS64.TRYWAIT P1, [R25+URZ+0x28c40], R2 ;  /* 0x028c4002190075a7 */ /* 0x000e64000802017f */
[----:B-1----:R-:W-:Y:S05]  /*1f0a0*/  @!P1 BRA `(.L_x_2849) ;  /* 0x0000004000609947 */ /* 0x002fea0003800000 */
.L_x_2993:
[----:B------:R-:W-:Y:S05]  /*1f0b0*/  @!P0 BRA `(.L_x_2850) ;  /* 0x0000000000048947 */ /* 0x000fea0003800000 */
[----:B------:R-:W-:Y:S01]  /*1f0c0*/  BPT.TRAP 0x1 ;  /* 0x000000040000795c */ /* 0x000fe20000300000 */
.L_x_2850:
[----:B------:R-:W5:Y:S02]  /*1f0d0*/  SYNCS.PHASECHK.TRANS64.TRYWAIT P1, [R5+URZ+0x28c60], R0 ;  /* 0x028c6000050075a7 */ /* 0x000f64000802017f */
[----:B-----5:R-:W-:Y:S05]  /*1f0e0*/  @!P1 BRA `(.L_x_2851) ;  /* 0x0000004000649947 */ /* 0x020fea0003800000 */
.L_x_2994:
[----:B------:R-:W-:Y:S05]  /*1f0f0*/  @!P0 BRA `(.L_x_2852) ;  /* 0x0000000000048947 */ /* 0x000fea0003800000 */
[----:B------:R-:W-:Y:S01]  /*1f100*/  BPT.TRAP 0x1 ;  /* 0x000000040000795c */ /* 0x000fe20000300000 */
.L_x_2852:
[----:B------:R0:W0:Y:S02]  /*1f110*/  SYNCS.PHASECHK.TRANS64.TRYWAIT P0, [R25+URZ+0x28c60], R2 ;  /* 0x028c6002190075a7 */ /* 0x000024000800017f */
[----:B0-----:R-:W-:Y:S05]  /*1f120*/  @!P0 NANOSLEEP.SYNCS 0x989680 ;  /* 0x009896800000895d */ /* 0x001fea0003900000 */
[----:B------:R-:W0:Y:S02]  /*1f130*/  @!P0 SYNCS.PHASECHK.TRANS64 P0, [R25+URZ+0x28c60], R2 ;  /* 0x028c6002190085a7 */ /* 0x000e24000800007f */
[----:B0-----:R-:W-:Y:S05]  /*1f140*/  @!P0 BRA `(.L_x_2852) ;  /* 0xfffffffc00f08947 */ /* 0x001fea000383ffff */
.L_x_2489:
[----:B------:R-:W-:Y:S05]  /*1f150*/  BSYNC B9 ;  /* 0x0000000000097941 */ /* 0x000fea0003800000 */
.L_x_2486:
[----:B------:R-:W-:Y:S05]  /*1f160*/  EXIT ;  /* 0x000000000000794d */ /* 0x000fea0003800000 */
.L_x_2513:
[----:B0-----:R0:W1:Y:S02]  /*1f170*/  SYNCS.PHASECHK.TRANS64.TRYWAIT P6, [R62+URZ+0x28c90], R69 ;  /* 0x028c90453e0075a7 */ /* 0x00106400080c017f */
[----:B-1----:R-:W-:Y:S05]  /*1f180*/  @!P6 NANOSLEEP.SYNCS 0x989680 ;  /* 0x009896800000e95d */ /* 0x002fea0003900000 */
[----:B------:R-:W1:Y:S02]  /*1f190*/  @!P6 SYNCS.PHASECHK.TRANS64 P6, [R62+URZ+0x28c90], R69 ;  /* 0x028c90453e00e5a7 */ /* 0x000e6400080c007f */
[----:B-1----:R-:W-:Y:S05]  /*1f1a0*/  @!P6 BRA `(.L_x_2513) ;  /* 0xfffffffc00f0e947 */ /* 0x002fea000383ffff */
[----:B------:R-:W-:Y:S05]  /*1f1b0*/  BRA `(.L_x_2853) ;  /* 0xfffffe3c00207947 */ /* 0x000fea000383ffff */
.L_x_2514:
        /* <DEDUP_REMOVED lines=8> */
.L_x_2855:
[----:B------:R-:W-:Y:S05]  /*1f240*/  BSYNC B1 ;  /* 0x0000000000017941 */ /* 0x000fea0003800000 */
.L_x_2854:
        /* <DEDUP_REMOVED lines=8> */
.L_x_2856:
[----:B------:R-:W-:Y:S05]  /*1f2d0*/  BRA `(.L_x_2857) ;  /* 0xfffffe3800ec7947 */ /* 0x000fea000383ffff */
.L_x_2524:
[----:B0-----:R0:W1:Y:S02]  /*1f2e0*/  SYNCS.PHASECHK.TRANS64.TRYWAIT P6, [R62+URZ+0x28c90], R69 ;  /* 0x028c90453e0075a7 */ /* 0x00106400080c017f */
[----:B-1----:R-:W-:Y:S05]  /*1f2f0*/  @!P6 NANOSLEEP.SYNCS 0x989680 ;  /* 0x009896800000e95d */ /* 0x002fea0003900000 */
[----:B------:R-:W1:Y:S02]  /*1f300*/  @!P6 SYNCS.PHASECHK.TRANS64 P6, [R62+URZ+0x28c90], R69 ;  /* 0x028c90453e00e5a7 */ /* 0x000e6400080c007f */
[----:B-1----:R-:W-:Y:S05]  /*1f310*/  @!P6 BRA `(.L_x_2524) ;  /* 0xfffffffc00f0e947 */ /* 0x002fea000383ffff */
[----:B------:R-:W-:Y:S05]  /*1f320*/  BRA `(.L_x_2858) ;  /* 0xfffffe4400487947 */ /* 0x000fea000383ffff */
.L_x_2525:
[----:B------:R-:W-:Y:S01]  /*1f330*/  BSSY B1, `(.L_x_2859) ;  /* 0x0000008000017945 */ /* 0x000fe20003800000 */
[----:B------:R-:W-:Y:S01]  /*1f340*/  IMAD.MOV.U32 R13, RZ, RZ, R67 ;  /* 0x000000ffff0d7224 */ /* 0x000fe200078e0043 */
[----:B------:R-:W-:Y:S01]  /*1f350*/  MOV R12, RZ ;  /* 0x000000ff000c7202 */ /* 0x000fe20000000f00 */
[----:B------:R-:W-:Y:S02]  /*1f360*/  IMAD.MOV.U32 R11, RZ, RZ, 0x1c1f ;  /* 0x00001c1fff0b7424 */ /* 0x000fe400078e00ff */
[----:B------:R-:W-:-:S07]  /*1f370*/  IMAD.MOV.U32 R15, RZ, RZ, -0x1 ;  /* 0xffffffffff0f7424 */ /* 0x000fce00078e00ff */
[----:B0-----:R-:W-:Y:S05]  /*1f380*/  WARPSYNC.COLLECTIVE R15, `(.L_x_2860) ;  /* 0x000000000f087348 */ /* 0x001fea0003c00000 */
[----:B------:R1:W2:Y:S02]  /*1f390*/  SHFL.IDX P6, R14, R13, R12, R11 ;  /* 0x0000000c0d0e7389 */ /* 0x0002a400000c000b */
[----:B012---:R-:W-:Y:S01]  /*1f3a0*/  ENDCOLLECTIVE ;  /* 0x000000000000791b */ /* 0x007fe20003800000 */
.L_x_2860:
[----:B------:R-:W-:Y:S05]  /*1f3b0*/  BSYNC B1 ;  /* 0x0000000000017941 */ /* 0x000fea0003800000 */
.L_x_2859:
        /* <DEDUP_REMOVED lines=8> */
.L_x_2861:
[----:B------:R-:W-:Y:S01]  /*1f440*/  IMAD.MOV.U32 R68, RZ, RZ, R14 ;  /* 0x000000ffff447224 */ /* 0x000fe200078e000e */
[----:B------:R-:W-:Y:S06]  /*1f450*/  BRA `(.L_x_2862) ;  /* 0xfffffe4400107947 */ /* 0x000fec000383ffff */
.L_x_2530:
[----:B0-----:R0:W1:Y:S02]  /*1f460*/  SYNCS.PHASECHK.TRANS64.TRYWAIT P0, [R62+URZ+0x28c90], R69 ;  /* 0x028c90453e0075a7 */ /* 0x001064000800017f */
[----:B-1----:R-:W-:Y:S05]  /*1f470*/  @!P0 NANOSLEEP.SYNCS 0x989680 ;  /* 0x009896800000895d */ /* 0x002fea0003900000 */
[----:B------:R-:W1:Y:S02]  /*1f480*/  @!P0 SYNCS.PHASECHK.TRANS64 P0, [R62+URZ+0x28c90], R69 ;  /* 0x028c90453e0085a7 */ /* 0x000e64000800007f */
[----:B-1----:R-:W-:Y:S05]  /*1f490*/  @!P0 BRA `(.L_x_2530) ;  /* 0xfffffffc00f08947 */ /* 0x002fea000383ffff */
[----:B------:R-:W-:Y:S05]  /*1f4a0*/  BRA `(.L_x_2863) ;  /* 0xfffffe4c000c7947 */ /* 0x000fea000383ffff */
.L_x_2531:
[----:B------:R-:W-:Y:S01]  /*1f4b0*/  BSSY B1, `(.L_x_2864) ;  /* 0x0000007000017945 */ /* 0x000fe20003800000 */
[----:B------:R-:W-:Y:S02]  /*1f4c0*/  IMAD.MOV.U32 R12, RZ, RZ, RZ ;  /* 0x000000ffff0c7224 */ /* 0x000fe400078e00ff */
[----:B------:R-:W-:Y:S02]  /*1f4d0*/  IMAD.MOV.U32 R11, RZ, RZ, 0x1c1f ;  /* 0x00001c1fff0b7424 */ /* 0x000fe400078e00ff */
[----:B------:R-:W-:-:S07]  /*1f4e0*/  IMAD.MOV.U32 R15, RZ, RZ, -0x1 ;  /* 0xffffffffff0f7424 */ /* 0x000fce00078e00ff */
[----:B0-----:R-:W-:Y:S05]  /*1f4f0*/  WARPSYNC.COLLECTIVE R15, `(.L_x_2865) ;  /* 0x000000000f087348 */ /* 0x001fea0003c00000 */
[----:B------:R1:W2:Y:S02]  /*1f500*/  SHFL.IDX P6, R14, R13, R12, R11 ;  /* 0x0000000c0d0e7389 */ /* 0x0002a400000c000b */
[----:B012---:R-:W-:Y:S01]  /*1f510*/  ENDCOLLECTIVE ;  /* 0x000000000000791b */ /* 0x007fe20003800000 */
.L_x_2865:
[----:B------:R-:W-:Y:S05]  /*1f520*/  BSYNC B1 ;  /* 0x0000000000017941 */ /* 0x000fea0003800000 */
.L_x_2864:
[----:B------:R-:W-:Y:S01]  /*1f530*/  IMAD.MOV.U32 R13, RZ, RZ, R5 ;  /* 0x000000ffff0d7224 */ /* 0x000fe200078e0005 */
[----:B------:R-:W-:Y:S01]  /*1f540*/  MOV R12, RZ ;  /* 0x000000ff000c7202 */ /* 0x000fe20000000f00 */
[----:B------:R-:W-:Y:S02]  /*1f550*/  IMAD.MOV.U32 R11, RZ, RZ, 0x1c1f ;  /* 0x00001c1fff0b7424 */ /* 0x000fe400078e00ff */
[----:B------:R-:W-:Y:S02]  /*1f560*/  IMAD.MOV.U32 R15, RZ, RZ, -0x1 ;  /* 0xffffffffff0f7424 */ /* 0x000fe400078e00ff */
[----:B------:R-:W-:-:S07]  /*1f570*/  IMAD.MOV.U32 R29, RZ, RZ, R14 ;  /* 0x000000ffff1d7224 */ /* 0x000fce00078e000e */
[----:B------:R-:W-:Y:S05]  /*1f580*/  WARPSYNC.COLLECTIVE R15, `(.L_x_2866) ;  /* 0x000000000f087348 */ /* 0x000fea0003c00000 */
[----:B------:R0:W1:Y:S02]  /*1f590*/  SHFL.IDX P6, R14, R13, R12, R11 ;  /* 0x0000000c0d0e7389 */ /* 0x00006400000c000b */
[----:B01----:R-:W-:Y:S01]  /*1f5a0*/  ENDCOLLECTIVE ;  /* 0x000000000000791b */ /* 0x003fe20003800000 */
.L_x_2866:
[----:B------:R-:W-:Y:S05]  /*1f5b0*/  BRA `(.L_x_2867) ;  /* 0xfffffe4c00347947 */ /* 0x000fea000383ffff */
.L_x_2535:
[----:B--2---:R2:W4:Y:S02]  /*1f5c0*/  SYNCS.PHASECHK.TRANS64.TRYWAIT P5, [R62+URZ+0x28cb0], R69 ;  /* 0x028cb0453e0075a7 */ /* 0x00452400080a017f */
[----:B----4-:R-:W-:Y:S05]  /*1f5d0*/  @!P5 NANOSLEEP.SYNCS 0x989680 ;  /* 0x009896800000d95d */ /* 0x010fea0003900000 */
[----:B------:R-:W4:Y:S02]  /*1f5e0*/  @!P5 SYNCS.PHASECHK.TRANS64 P5, [R62+URZ+0x28cb0], R69 ;  /* 0x028cb0453e00d5a7 */ /* 0x000f2400080a007f */
[----:B----4-:R-:W-:Y:S05]  /*1f5f0*/  @!P5 BRA `(.L_x_2535) ;  /* 0xfffffffc00f0d947 */ /* 0x010fea000383ffff */
[----:B------:R-:W-:Y:S05]  /*1f600*/  BRA `(.L_x_2868) ;  /* 0xfffffe4c00c07947 */ /* 0x000fea000383ffff */
.L_x_2554:
[----:B0-----:R0:W1:Y:S02]  /*1f610*/  SYNCS.PHASECHK.TRANS64.TRYWAIT P1, [R3+URZ+0x28c50], R10 ;  /* 0x028c500a030075a7 */ /* 0x001064000802017f */
[----:B-1----:R-:W-:Y:S05]  /*1f620*/  @!P1 NANOSLEEP.SYNCS 0x989680 ;  /* 0x009896800000995d */ /* 0x002fea0003900000 */
[----:B------:R-:W1:Y:S02]  /*1f630*/  @!P1 SYNCS.PHASECHK.TRANS64 P1, [R3+URZ+0x28c50], R10 ;  /* 0x028c500a030095a7 */ /* 0x000e64000802007f */
[----:B-1----:R-:W-:Y:S05]  /*1f640*/  @!P1 BRA `(.L_x_2554) ;  /* 0xfffffffc00f09947 */ /* 0x002fea000383ffff */
[----:B------:R-:W-:Y:S05]  /*1f650*/  BRA `(.L_x_2869) ;  /* 0xfffffe6000c07947 */ /* 0x000fea000383ffff */
.L_x_2562:
[----:B-1----:R1:W2:Y:S02]  /*1f660*/  SYNCS.PHASECHK.TRANS64.TRYWAIT P1, [R7+URZ+0x28c50], R14 ;  /* 0x028c500e070075a7 */ /* 0x0022a4000802017f */
[----:B--2---:R-:W-:Y:S05]  /*1f670*/  @!P1 NANOSLEEP.SYNCS 0x989680 ;  /* 0x009896800000995d */ /* 0x004fea0003900000 */
[----:B------:R-:W2:Y:S02]  /*1f680*/  @!P1 SYNCS.PHASECHK.TRANS64 P1, [R7+URZ+0x28c50], R14 ;  /* 0x028c500e070095a7 */ /* 0x000ea4000802007f */
[----:B--2---:R-:W-:Y:S05]  /*1f690*/  @!P1 BRA `(.L_x_2562) ;  /* 0xfffffffc00f09947 */ /* 0x004fea000383ffff */
[----:B------:R-:W-:Y:S05]  /*1f6a0*/  BRA `(.L_x_2561) ;  /* 0xfffffe6c00e87947 */ /* 0x000fea000383ffff */
.L_x_2584:
        /* <DEDUP_REMOVED lines=8> */
.L_x_2871:
[----:B------:R-:W-:Y:S05]  /*1f730*/  BSYNC B1 ;  /* 0x0000000000017941 */ /* 0x000fea0003800000 */
.L_x_2870:
        /* <DEDUP_REMOVED lines=8> */
.L_x_2872:
[----:B------:R-:W-:Y:S02]  /*1f7c0*/  IMAD.MOV.U32 R13, RZ, RZ, R8 ;  /* 0x000000ffff0d7224 */ /* 0x000fe400078e0008 */
[----:B------:R-:W-:-:S07]  /*1f7d0*/  IMAD.MOV.U32 R0, RZ, RZ, R14 ;  /* 0x000000ffff007224 */ /* 0x000fce00078e000e */
[----:B------:R-:W-:Y:S05]  /*1f7e0*/  WARPSYNC.COLLECTIVE R15, `(.L_x_2873) ;  /* 0x000000000f087348 */ /* 0x000fea0003c00000 */
[----:B------:R0:W1:Y:S02]  /*1f7f0*/  SHFL.IDX P6, R14, R13, R12, R11 ;  /* 0x0000000c0d0e7389 */ /* 0x00006400000c000b */
[----:B01----:R-:W-:Y:S01]  /*1f800*/  ENDCOLLECTIVE ;  /* 0x000000000000791b */ /* 0x003fe20003800000 */
.L_x_2873:
[----:B------:R-:W-:Y:S01]  /*1f810*/  IMAD.MOV.U32 R13, RZ, RZ, R7 ;  /* 0x000000ffff0d7224 */ /* 0x000fe200078e0007 */
[----:B------:R-:W-:-:S07]  /*1f820*/  MOV R5, R14 ;  /* 0x0000000e00057202 */ /* 0x000fce0000000f00 */
[----:B------:R-:W-:Y:S05]  /*1f830*/  WARPSYNC.COLLECTIVE R15, `(.L_x_2874) ;  /* 0x000000000f087348 */ /* 0x000fea0003c00000 */
[----:B------:R0:W1:Y:S02]  /*1f840*/  SHFL.IDX P6, R14, R13, R12, R11 ;  /* 0x0000000c0d0e7389 */ /* 0x00006400000c000b */
[----:B01----:R-:W-:Y:S01]  /*1f850*/  ENDCOLLECTIVE ;  /* 0x000000000000791b */ /* 0x003fe20003800000 */
.L_x_2874:
[----:B------:R-:W-:Y:S05]  /*1f860*/  BRA `(.L_x_2875) ;  /* 0xfffffe8800bc7947 */ /* 0x000fea000383ffff */
.L_x_2587:
[----:B------:R-:W-:Y:S01]  /*1f870*/  BSSY B1, `(.L_x_2876) ;  /* 0x0000008000017945 */ /* 0x000fe20003800000 */
[----:B------:R-:W-:Y:S02]  /*1f880*/  IMAD.MOV.U32 R13, RZ, RZ, R6 ;  /* 0x000000ffff0d7224 */ /* 0x000fe400078e0006 */
[----:B------:R-:W-:Y:S02]  /*1f890*/  IMAD.MOV.U32 R12, RZ, RZ, 0x1 ;  /* 0x00000001ff0c7424 */ /* 0x000fe400078e00ff */
[----:B------:R-:W-:Y:S02]  /*1f8a0*/  IMAD.MOV.U32 R11, RZ, RZ, 0x1c1f ;  /* 0x00001c1fff0b7424 */ /* 0x000fe400078e00ff */
[----:B------:R-:W-:-:S07]  /*1f8b0*/  IMAD.MOV.U32 R15, RZ, RZ, -0x1 ;  /* 0xffffffffff0f7424 */ /* 0x000fce00078e00ff */
[----:B0---4-:R-:W-:Y:S05]  /*1f8c0*/  WARPSYNC.COLLECTIVE R15, `(.L_x_2877) ;  /* 0x000000000f087348 */ /* 0x011fea0003c00000 */
[----:B----4-:R1:W2:Y:S02]  /*1f8d0*/  SHFL.IDX P6, R14, R13, R12, R11 ;  /* 0x0000000c0d0e7389 */ /* 0x0102a400000c000b */
[----:B012---:R-:W-:Y:S01]  /*1f8e0*/  ENDCOLLECTIVE ;  /* 0x000000000000791b */ /* 0x007fe20003800000 */
.L_x_2877:
[----:B------:R-:W-:Y:S05]  /*1f8f0*/  BSYNC B1 ;  /* 0x0000000000017941 */ /* 0x000fea0003800000 */
.L_x_2876:
[----:B------:R-:W-:Y:S02]  /*1f900*/  IMAD.MOV.U32 R13, RZ, RZ, R4 ;  /* 0x000000ffff0d7224 */ /* 0x000fe400078e0004 */
[----:B------:R-:W-:Y:S02]  /*1f910*/  IMAD.MOV.U32 R12, RZ, RZ, 0x1 ;  /* 0x00000001ff0c7424 */ /* 0x000fe400078e00ff */
[----:B------:R-:W-:Y:S02]  /*1f920*/  IMAD.MOV.U32 R11, RZ, RZ, 0x1c1f ;  /* 0x00001c1fff0b7424 */ /* 0x000fe400078e00ff */
[----:B------:R-:W-:Y:S02]  /*1f930*/  IMAD.MOV.U32 R15, RZ, RZ, -0x1 ;  /* 0xffffffffff0f7424 */ /* 0x000fe400078e00ff */
[----:B------:R-:W-:-:S07]  /*1f940*/  IMAD.MOV.U32 R3, RZ, RZ, R14 ;  /* 0x000000ffff037224 */ /* 0x000fce00078e000e */
[----:B------:R-:W-:Y:S05]  /*1f950*/  WARPSYNC.COLLECTIVE R15, `(.L_x_2878) ;  /* 0x000000000f087348 */ /* 0x000fea0003c00000 */
[----:B------:R0:W1:Y:S02]  /*1f960*/  SHFL.IDX P6, R14, R13, R12, R11 ;  /* 0x0000000c0d0e7389 */ /* 0x00006400000c000b */
[----:B01----:R-:W-:Y:S01]  /*1f970*/  ENDCOLLECTIVE ;  /* 0x000000000000791b */ /* 0x003fe20003800000 */
.L_x_2878:
[----:B------:R-:W-:Y:S02]  /*1f980*/  IMAD.MOV.U32 R13, RZ, RZ, R8 ;  /* 0x000000ffff0d7224 */ /* 0x000fe400078e0008 */
[----:B------:R-:W-:-:S07]  /*1f990*/  IMAD.MOV.U32 R0, RZ, RZ, R14 ;  /* 0x000000ffff007224 */ /* 0x000fce00078e000e */
[----:B------:R-:W-:Y:S05]  /*1f9a0*/  WARPSYNC.COLLECTIVE R15, `(.L_x_2879) ;  /* 0x000000000f087348 */ /* 0x000fea0003c00000 */
[----:B------:R0:W1:Y:S02]  /*1f9b0*/  SHFL.IDX P6, R14, R13, R12, R11 ;  /* 0x0000000c0d0e7389 */ /* 0x00006400000c000b */
[----:B01----:R-:W-:Y:S01]  /*1f9c0*/  ENDCOLLECTIVE ;  /* 0x000000000000791b */ /* 0x003fe20003800000 */
.L_x_2879:
[----:B------:R-:W-:Y:S01]  /*1f9d0*/  MOV R13, R7 ;  /* 0x00000007000d7202 */ /* 0x000fe20000000f00 */
[----:B------:R-:W-:-:S07]  /*1f9e0*/  IMAD.MOV.U32 R5, RZ, RZ, R14 ;  /* 0x000000ffff057224 */ /* 0x000fce00078e000e */
[----:B------:R-:W-:Y:S05]  /*1f9f0*/  WARPSYNC.COLLECTIVE R15, `(.L_x_2880) ;  /* 0x000000000f087348 */ /* 0x000fea0003c00000 */
[----:B------:R0:W1:Y:S02]  /*1fa00*/  SHFL.IDX P6, R14, R13, R12, R11 ;  /* 0x0000000c0d0e7389 */ /* 0x00006400000c000b */
[----:B01----:R-:W-:Y:S01]  /*1fa10*/  ENDCOLLECTIVE ;  /* 0x000000000000791b */ /* 0x003fe20003800000 */
.L_x_2880:
[----:B------:R-:W-:Y:S05]  /*1fa20*/  BRA `(.L_x_2881) ;  /* 0xfffffe8c00187947 */ /* 0x000fea000383ffff */
.L_x_2591:
[----:B0-----:R0:W1:Y:S02]  /*1fa30*/  SYNCS.PHASECHK.TRANS64.TRYWAIT P0, [R2+URZ+0x28c00], R35 ;  /* 0x028c0023020075a7 */ /* 0x001064000800017f */
[----:B-1----:R-:W-:Y:S05]  /*1fa40*/  @!P0 NANOSLEEP.SYNCS 0x989680 ;  /* 0x009896800000895d */ /* 0x002fea0003900000 */
[----:B------:R-:W1:Y:S02]  /*1fa50*/  @!P0 SYNCS.PHASECHK.TRANS64 P0, [R2+URZ+0x28c00], R35 ;  /* 0x028c0023020085a7 */ /* 0x000e64000800007f */
[----:B-1----:R-:W-:Y:S05]  /*1fa60*/  @!P0 BRA `(.L_x_2591) ;  /* 0xfffffffc00f08947 */ /* 0x002fea000383ffff */
[----:B------:R-:W-:Y:S05]  /*1fa70*/  BRA `(.L_x_2882) ;  /* 0xfffffe9000187947 */ /* 0x000fea000383ffff */
.L_x_2599:
[----:B------:R-:W0:Y:S01]  /*1fa80*/  LDC R39, c[0x0][0x3f4] ;  /* 0x0000fd00ff277b82 */ /* 0x000e220000000800 */
        /* <DEDUP_REMOVED lines=8> */
.L_x_2884:
[----:B------:R-:W-:Y:S05]  /*1fb10*/  BSYNC B1 ;  /* 0x0000000000017941 */ /* 0x000fea0003800000 */
.L_x_2883:
[----:B------:R-:W-:Y:S01]  /*1fb20*/  IMAD.MOV.U32 R13, RZ, RZ, R25 ;  /* 0x000000ffff0d7224 */ /* 0x000fe200078e0019 */
[----:B------:R-:W-:Y:S01]  /*1fb30*/  ISETP.GE.AND P0, PT, R16, R39, PT ;  /* 0x000000271000720c */ /* 0x000fe20003f06270 */
[----:B------:R-:W-:Y:S02]  /*1fb40*/  IMAD.MOV.U32 R12, RZ, RZ, RZ ;  /* 0x000000ffff0c7224 */ /* 0x000fe400078e00ff */
[----:B------:R-:W-:Y:S02]  /*1fb50*/  IMAD.MOV.U32 R11, RZ, RZ, 0x1c1f ;  /* 0x00001c1fff0b7424 */ /* 0x000fe400078e00ff */
[----:B------:R-:W-:Y:S02]  /*1fb60*/  IMAD.MOV.U32 R15, RZ, RZ, -0x1 ;  /* 0xffffffffff0f7424 */ /* 0x000fe400078e00ff */
[----:B------:R-:W-:Y:S02]  /*1fb70*/  IMAD.MOV.U32 R0, RZ, RZ, R14 ;  /* 0x000000ffff007224 */ /* 0x000fe400078e000e */
[----:B------:R-:W-:-:S07]  /*1fb80*/  IMAD R34, R23, R34, RZ ;  /* 0x0000002217227224 */ /* 0x000fce00078e02ff */
[----:B------:R-:W-:Y:S05]  /*1fb90*/  WARPSYNC.COLLECTIVE R15, `(.L_x_2885) ;  /* 0x000000000f087348 */ /* 0x000fea0003c00000 */
[----:B------:R0:W1:Y:S02]  /*1fba0*/  SHFL.IDX P6, R14, R13, R12, R11 ;  /* 0x0000000c0d0e7389 */ /* 0x00006400000c000b */
[----:B01----:R-:W-:Y:S01]  /*1fbb0*/  ENDCOLLECTIVE ;  /* 0x000000000000791b */ /* 0x003fe20003800000 */
.L_x_2885:
[----:B------:R-:W-:Y:S01]  /*1fbc0*/  ISETP.GE.OR P1, PT, R37, R34, P0 ;  /* 0x000000222500720c */ /* 0x000fe20000726670 */
[----:B------:R-:W-:-:S12]  /*1fbd0*/  IMAD.MOV.U32 R13, RZ, RZ, R24 ;  /* 0x000000ffff0d7224 */ /* 0x000fd800078e0018 */
[C---:B------:R-:W-:Y:S02]  /*1fbe0*/  @!P1 SHF.L.U32 R5, R16.reuse, 0x1, RZ ;  /* 0x0000000110059819 */ /* 0x040fe400000006ff */
[----:B------:R-:W-:Y:S01]  /*1fbf0*/  @!P1 SHF.L.U64.HI R21, R16, 0x1, R17 ;  /* 0x0000000110159819 */ /* 0x000fe20000010211 */
[----:B------:R-:W-:-:S07]  /*1fc00*/  IMAD.MOV.U32 R3, RZ, RZ, R14 ;  /* 0x000000ffff037224 */ /* 0x000fce00078e000e */
[----:B------:R-:W-:Y:S05]  /*1fc10*/  WARPSYNC.COLLECTIVE R15, `(.L_x_2886) ;  /* 0x000000000f087348 */ /* 0x000fea0003c00000 */
[----:B------:R0:W1:Y:S02]  /*1fc20*/  SHFL.IDX P6, R14, R13, R12, R11 ;  /* 0x0000000c0d0e7389 */ /* 0x00006400000c000b */
[----:B01----:R-:W-:Y:S01]  /*1fc30*/  ENDCOLLECTIVE ;  /* 0x000000000000791b */ /* 0x003fe20003800000 */
.L_x_2886:
[----:B------:R-:W-:-:S05]  /*1fc40*/  @!P1 IADD3 R6, P2, R3, R5, RZ ;  /* 0x0000000503069210 */ /* 0x000fca0007f5e0ff */
[----:B------:R-:W-:Y:S02]  /*1fc50*/  @!P1 IMAD.X R7, R0, 0x1, R21, P2 ;  /* 0x0000000100079824 */ /* 0x000fe400010e0615 */
[----:B------:R-:W-:Y:S02]  /*1fc60*/  IMAD.MOV.U32 R13, RZ, RZ, R27 ;  /* 0x000000ffff0d7224 */ /* 0x000fe400078e001b */
[----:B------:R-:W-:-:S07]  /*1fc70*/  IMAD.MOV.U32 R4, RZ, RZ, R14 ;  /* 0x000000ffff047224 */ /* 0x000fce00078e000e */
[----:B------:R-:W-:Y:S05]  /*1fc80*/  WARPSYNC.COLLECTIVE R15, `(.L_x_2887) ;  /* 0x000000000f087348 */ /* 0x000fea0003c00000 */
[----:B------:R0:W1:Y:S02]  /*1fc90*/  SHFL.IDX P6, R14, R13, R12, R11 ;  /* 0x0000000c0d0e7389 */ /* 0x00006400000c000b */
[----:B01----:R-:W-:Y:S01]  /*1fca0*/  ENDCOLLECTIVE ;  /* 0x000000000000791b */ /* 0x003fe20003800000 */
.L_x_2887:
[----:B------:R-:W2:Y:S01]  /*1fcb0*/  @!P1 LD.E.128 R8, desc[UR42][R6.64] ;  /* 0x0000002a06089980 */ /* 0x000ea2000c101d00 */
[----:B------:R-:W-:-:S05]  /*1fcc0*/  @!P1 IADD3 R14, P2, R14, R5, RZ ;  /* 0x000000050e0e9210 */ /* 0x000fca0007f5e0ff */
[----:B------:R-:W-:-:S04]  /*1fcd0*/  @!P1 IMAD.X R3, R4, 0x1, R21, P2 ;  /* 0x0000000104039824 */ /* 0x000fc800010e0615 */
[----:B------:R-:W-:-:S05]  /*1fce0*/  @!P1 IMAD.MOV.U32 R15, RZ, RZ, R3 ;  /* 0x000000ffff0f9224 */ /* 0x000fca00078e0003 */
[----:B------:R0:W5:Y:S01]  /*1fcf0*/  @!P1 LD.E.128 R4, desc[UR42][R14.64] ;  /* 0x0000002a0e049980 */ /* 0x000162000c101d00 */
[----:B------:R-:W-:Y:S01]  /*1fd00*/  CS2R R32, SRZ ;  /* 0x0000000000207805 */ /* 0x000fe2000001ff00 */
[----:B------:R-:W-:Y:S01]  /*1fd10*/  IMAD.MOV.U32 R13, RZ, RZ, R26 ;  /* 0x000000ffff0d7224 */ /* 0x000fe200078e001a */
[----:B------:R-:W-:Y:S01]  /*1fd20*/  CS2R R30, SRZ ;  /* 0x00000000001e7805 */ /* 0x000fe2000001ff00 */
[----:B------:R-:W-:Y:S01]  /*1fd30*/  IMAD.MOV.U32 R12, RZ, RZ, 0x1 ;  /* 0x00000001ff0c7424 */ /* 0x000fe200078e00ff */
[----:B------:R-:W-:Y:S02]  /*1fd40*/  CS2R R20, SRZ ;  /* 0x0000000000147805 */ /* 0x000fe4000001ff00 */
[----:B------:R-:W-:Y:S01]  /*1fd50*/  CS2R R28, SRZ ;  /* 0x00000000001c7805 */ /* 0x000fe2000001ff00 */
[----:B0-----:R-:W-:Y:S02]  /*1fd60*/  IMAD.MOV.U32 R15, RZ, RZ, -0x1 ;  /* 0xffffffffff0f7424 */ /* 0x001fe400078e00ff */
[----:B--2---:R-:W-:-:S02]  /*1fd70*/  @!P1 IMAD.MOV.U32 R33, RZ, RZ, R11 ;  /* 0x000000ffff219224 */ /* 0x004fc400078e000b */
[----:B------:R-:W-:Y:S02]  /*1fd80*/  IMAD.MOV.U32 R11, RZ, RZ, 0x1c1f ;  /* 0x00001c1fff0b7424 */ /* 0x000fe400078e00ff */
[----:B------:R-:W-:Y:S02]  /*1fd90*/  @!P1 IMAD.MOV.U32 R30, RZ, RZ, R8 ;  /* 0x000000ffff1e9224 */ /* 0x000fe400078e0008 */
[----:B------:R-:W-:-:S07]  /*1fda0*/  @!P1 IMAD.MOV.U32 R31, RZ, RZ, R9 ;  /* 0x000000ffff1f9224 */ /* 0x000fce00078e0009 */
[----:B-----5:R-:W-:Y:S05]  /*1fdb0*/  WARPSYNC.COLLECTIVE R15, `(.L_x_2888) ;  /* 0x000000000f087348 */ /* 0x020fea0003c00000 */
[----:B------:R0:W1:Y:S02]  /*1fdc0*/  SHFL.IDX P6, R14, R13, R12, R11 ;  /* 0x0000000c0d0e7389 */ /* 0x00006400000c000b */
[----:B01---5:R-:W-:Y:S01]  /*1fdd0*/  ENDCOLLECTIVE ;  /* 0x000000000000791b */ /* 0x023fe20003800000 */
.L_x_2888:
[----:B------:R-:W-:Y:S02]  /*1fde0*/  IMAD.MOV.U32 R0, RZ, RZ, R30 ;  /* 0x000000ffff007224 */ /* 0x000fe400078e001e */
[----:B------:R-:W-:Y:S02]  /*1fdf0*/  IMAD.MOV.U32 R3, RZ, RZ, R31 ;  /* 0x000000ffff037224 */ /* 0x000fe400078e001f */
[----:B------:R-:W-:Y:S01]  /*1fe00*/  @!P1 IMAD.MOV.U32 R32, RZ, RZ, R10 ;  /* 0x000000ffff209224 */ /* 0x000fe200078e000a */
[----:B------:R-:W-:Y:S01]  /*1fe10*/  PRMT R51, R51, 0x5410, R0 ;  /* 0x0000541033337816 */ /* 0x000fe20000000000 */
[----:B------:R-:W-:Y:S01]  /*1fe20*/  IMAD.MOV.U32 R9, RZ, RZ, R33 ;  /* 0x000000ffff097224 */ /* 0x000fe200078e0021 */
[----:B------:R-:W-:Y:S01]  /*1fe30*/  PRMT R38, R38, 0x5410, R3 ;  /* 0x0000541026267816 */ /* 0x000fe20000000003 */
[----:B------:R-:W-:Y:S02]  /*1fe40*/  IMAD.MOV.U32 R8, RZ, RZ, R32 ;  /* 0x000000ffff087224 */ /* 0x000fe400078e0020 */
[----:B------:R-:W-:-:S03]  /*1fe50*/  IMAD.MOV.U32 R13, RZ, RZ, R25 ;  /* 0x000000ffff0d7224 */ /* 0x000fc600078e0019 */
[----:B------:R-:W-:Y:S01]  /*1fe60*/  PRMT R35, R8, 0x5410, R9 ;  /* 0x0000541008237816 */ /* 0x000fe20000000009 */
[----:B------:R-:W-:Y:S02]  /*1fe70*/  @!P1 IMAD.MOV.U32 R20, RZ, RZ, R4 ;  /* 0x000000ffff149224 */ /* 0x000fe400078e0004 */
[----:B------:R-:W-:Y:S02]  /*1fe80*/  @!P1 IMAD.MOV.U32 R21, RZ, RZ, R5 ;  /* 0x000000ffff159224 */ /* 0x000fe400078e0005 */
[----:B------:R-:W-:Y:S02]  /*1fe90*/  @!P1 IMAD.MOV.U32 R29, RZ, RZ, R7 ;  /* 0x000000ffff1d9224 */ /* 0x000fe400078e0007 */
[----:B------:R-:W-:Y:S01]  /*1fea0*/  @!P1 IMAD.MOV.U32 R28, RZ, RZ, R6 ;  /* 0x000000ffff1c9224 */ /* 0x000fe200078e0006 */
[----:B------:R-:W-:Y:S01]  /*1feb0*/  MOV R0, R14 ;  /* 0x0000000e00007202 */ /* 0x000fe20000000f00 */
[----:B------:R-:W-:-:S07]  /*1fec0*/  IMAD.MOV.U32 R4, RZ, RZ, R20 ;  /* 0x000000ffff047224 */ /* 0x000fce00078e0014 */
[----:B------:R-:W-:Y:S05]  /*1fed0*/  WARPSYNC.COLLECTIVE R15, `(.L_x_2889) ;  /* 0x000000000f087348 */ /* 0x000fea0003c00000 */
[----:B------:R0:W1:Y:S02]  /*1fee0*/  SHFL.IDX P6, R14, R13, R12, R11 ;  /* 0x0000000c0d0e7389 */ /* 0x00006400000c000b */
[----:B01----:R-:W-:Y:S01]  /*1fef0*/  ENDCOLLECTIVE ;  /* 0x000000000000791b */ /* 0x003fe20003800000 */
.L_x_2889:
[----:B------:R-:W-:Y:S01]  /*1ff00*/  IMAD.MOV.U32 R5, RZ, RZ, R21 ;  /* 0x000000ffff057224 */ /* 0x000fe200078e0015 */
[----:B------:R-:W-:Y:S01]  /*1ff10*/  MOV R6, R28 ;  /* 0x0000001c00067202 */ /* 0x000fe20000000f00 */
[----:B------:R-:W-:-:S03]  /*1ff20*/  IMAD.MOV.U32 R7, RZ, RZ, R29 ;  /* 0x000000ffff077224 */ /* 0x000fc600078e001d */
[----:B------:R-:W-:Y:S02]  /*1ff30*/  PRMT R38, R5, 0x7610, R38 ;  /* 0x0000761005267816 */ /* 0x000fe40000000026 */
[----:B------:R-:W-:Y:S02]  /*1ff40*/  PRMT R44, R4, 0x5410, R7 ;  /* 0x00005410042c7816 */ /* 0x000fe40000000007 */
[----:B------:R-:W-:Y:S02]  /*1ff50*/  CS2R R4, SRZ ;  /* 0x0000000000047805 */ /* 0x000fe4000001ff00 */
[----:B------:R-:W-:Y:S01]  /*1ff60*/  PRMT R51, R6, 0x7610, R51 ;  /* 0x0000761006337816 */ /* 0x000fe20000000033 */
[----:B------:R-:W-:Y:S02]  /*1ff70*/  IMAD.MOV.U32 R13, RZ, RZ, R24 ;  /* 0x000000ffff0d7224 */ /* 0x000fe400078e0018 */
[----:B------:R-:W-:-:S07]  /*1ff80*/  IMAD.MOV.U32 R3, RZ, RZ, R14 ;  /* 0x000000ffff037224 */ /* 0x000fce00078e000e */
[----:B------:R-:W-:Y:S05]  /*1ff90*/  WARPSYNC.COLLECTIVE R15, `(.L_x_2890) ;  /* 0x000000000f087348 */ /* 0x000fea0003c00000 */
[----:B------:R0:W1:Y:S02]  /*1ffa0*/  SHFL.IDX P6, R14, R13, R12, R11 ;  /* 0x0000000c0d0e7389 */ /* 0x00006400000c000b */
[----:B01----:R-:W-:Y:S01]  /*1ffb0*/  ENDCOLLECTIVE ;  /* 0x000000000000791b */ /* 0x003fe20003800000 */
.L_x_2890:
[----:B------:R-:W-:Y:S02]  /*1ffc0*/  IMAD.MOV.U32 R13, RZ, RZ, R27 ;  /* 0x000000ffff0d7224 */ /* 0x000fe400078e001b */
[----:B------:R-:W-:-:S07]  /*1ffd0*/  IMAD.MOV.U32 R24, RZ, RZ, R14 ;  /* 0x000000ffff187224 */ /* 0x000fce00078e000e */
[----:B------:R-:W-:Y:S05]  /*1ffe0*/  WARPSYNC.COLLECTIVE R15, `(.L_x_2891) ;  /* 0x000000000f087348 */ /* 0x000fea0003c00000 */
[----:B------:R0:W1:Y:S02]  /*1fff0*/  SHFL.IDX P6, R14, R13, R12, R11 ;  /* 0x0000000c0d0e7389 */ /* 0x00006400000c000b */
[----:B01----:R-:W-:Y:S01]  /*20000*/  ENDCOLLECTIVE ;  /* 0x000000000000791b */ /* 0x003fe20003800000 */
.L_x_2891:
[----:B------:R-:W-:Y:S05]  /*20010*/  BRA `(.L_x_2892) ;  /* 0xfffffe9800fc7947 */ /* 0x000fea000383ffff */
.L_x_2603:
[----:B0-----:R0:W1:Y:S02]  /*20020*/  SYNCS.PHASECHK.TRANS64.TRYWAIT P1, [R2+URZ+0x28c00], R13 ;  /* 0x028c000d020075a7 */ /* 0x001064000802017f */
[----:B-1----:R-:W-:Y:S05]  /*20030*/  @!P1 NANOSLEEP.SYNCS 0x989680 ;  /* 0x009896800000995d */ /* 0x002fea0003900000 */
[----:B------:R-:W1:Y:S02]  /*20040*/  @!P1 SYNCS.PHASECHK.TRANS64 P1, [R2+URZ+0x28c00], R13 ;  /* 0x028c000d020095a7 */ /* 0x000e64000802007f */
[----:B-1----:R-:W-:Y:S05]  /*20050*/  @!P1 BRA `(.L_x_2603) ;  /* 0xfffffffc00f09947 */ /* 0x002fea000383ffff */
[----:B------:R-:W-:Y:S05]  /*20060*/  BRA `(.L_x_2893) ;  /* 0xfffffe9c00987947 */ /* 0x000fea000383ffff */
.L_x_2609:
[----:B0-----:R0:W2:Y:S02]  /*20070*/  SYNCS.PHASECHK.TRANS64.TRYWAIT P1, [R15+URZ+0x28c30], R56 ;  /* 0x028c30380f0075a7 */ /* 0x0010a4000802017f */
[----:B--2---:R-:W-:Y:S05]  /*20080*/  @!P1 NANOSLEEP.SYNCS 0x989680 ;  /* 0x009896800000995d */ /* 0x004fea0003900000 */
[----:B------:R-:W2:Y:S02]  /*20090*/  @!P1 SYNCS.PHASECHK.TRANS64 P1, [R15+URZ+0x28c30], R56 ;  /* 0x028c30380f0095a7 */ /* 0x000ea4000802007f */
[----:B--2---:R-:W-:Y:S05]  /*200a0*/  @!P1 BRA `(.L_x_2609) ;  /* 0xfffffffc00f09947 */ /* 0x004fea000383ffff */
[----:B------:R-:W-:Y:S05]  /*200b0*/  BRA `(.L_x_2608) ;  /* 0xfffffeac00247947 */ /* 0x000fea000383ffff */
.L_x_2623:
[----:B--2---:R2:W3:Y:S02]  /*200c0*/  SYNCS.PHASECHK.TRANS64.TRYWAIT P1, [R15+URZ+0x28c50], R56 ;  /* 0x028c50380f0075a7 */ /* 0x0044e4000802017f */
[----:B---3--:R-:W-:Y:S05]  /*200d0*/  @!P1 NANOSLEEP.SYNCS 0x989680 ;  /* 0x009896800000995d */ /* 0x008fea0003900000 */
[----:B------:R-:W3:Y:S02]  /*200e0*/  @!P1 SYNCS.PHASECHK.TRANS64 P1, [R15+URZ+0x28c50], R56 ;  /* 0x028c50380f0095a7 */ /* 0x000ee4000802007f */
[----:B---3--:R-:W-:Y:S05]  /*200f0*/  @!P1 BRA `(.L_x_2623) ;  /* 0xfffffffc00f09947 */ /* 0x008fea000383ffff */
[----:B------:R-:W-:Y:S05]  /*20100*/  BRA `(.L_x_2622) ;  /* 0xfffffec400fc7947 */ /* 0x000fea000383ffff */
.L_x_2636:
[----:B-1----:R1:W2:Y:S02]  /*20110*/  SYNCS.PHASECHK.TRANS64.TRYWAIT P1, [R209+URZ+0x28c30], R210 ;  /* 0x028c30d2d10075a7 */ /* 0x0022a4000802017f */
[----:B--2---:R-:W-:Y:S05]  /*20120*/  @!P1 NANOSLEEP.SYNCS 0x989680 ;  /* 0x009896800000995d */ /* 0x004fea0003900000 */
[----:B------:R-:W2:Y:S02]  /*20130*/  @!P1 SYNCS.PHASECHK.TRANS64 P1, [R209+URZ+0x28c30], R210 ;  /* 0x028c30d2d10095a7 */ /* 0x000ea4000802007f */
[----:B--2---:R-:W-:Y:S05]  /*20140*/  @!P1 BRA `(.L_x_2636) ;  /* 0xfffffffc00f09947 */ /* 0x004fea000383ffff */
[----:B------:R-:W-:Y:S05]  /*20150*/  BRA `(.L_x_2635) ;  /* 0xfffffecc00887947 */ /* 0x000fea000383ffff */
.L_x_2650:
[----:B---3--:R3:W4:Y:S02]  /*20160*/  SYNCS.PHASECHK.TRANS64.TRYWAIT P1, [R209+URZ+0x28c50], R210 ;  /* 0x028c50d2d10075a7 */ /* 0x008724000802017f */
[----:B----4-:R-:W-:Y:S05]  /*20170*/  @!P1 NANOSLEEP.SYNCS 0x989680 ;  /* 0x009896800000995d */ /* 0x010fea0003900000 */
[----:B------:R-:W4:Y:S02]  /*20180*/  @!P1 SYNCS.PHASECHK.TRANS64 P1, [R209+URZ+0x28c50], R210 ;  /* 0x028c50d2d10095a7 */ /* 0x000f24000802007f */
[----:B----4-:R-:W-:Y:S05]  /*20190*/  @!P1 BRA `(.L_x_2650) ;  /* 0xfffffffc00f09947 */ /* 0x010fea000383ffff */
[----:B------:R-:W-:Y:S05]  /*201a0*/  BRA `(.L_x_2649) ;  /* 0xfffffef000187947 */ /* 0x000fea000383ffff */
.L_x_2664:
[----:B-1----:R1:W2:Y:S02]  /*201b0*/  SYNCS.PHASECHK.TRANS64.TRYWAIT P2, [R15+URZ+0x28c30], R210 ;  /* 0x028c30d20f0075a7 */ /* 0x0022a4000804017f */
[----:B--2---:R-:W-:Y:S05]  /*201c0*/  @!P2 NANOSLEEP.SYNCS 0x989680 ;  /* 0x009896800000a95d */ /* 0x004fea0003900000 */
[----:B------:R-:W2:Y:S02]  /*201d0*/  @!P2 SYNCS.PHASECHK.TRANS64 P2, [R15+URZ+0x28c30], R210 ;  /* 0x028c30d20f00a5a7 */ /* 0x000ea4000804007f */
[----:B--2---:R-:W-:Y:S05]  /*201e0*/  @!P2 BRA `(.L_x_2664) ;  /* 0xfffffffc00f0a947 */ /* 0x004fea000383ffff */
[----:B------:R-:W-:Y:S05]  /*201f0*/  BRA `(.L_x_2663) ;  /* 0xfffffef400e87947 */ /* 0x000fea000383ffff */
.L_x_2670:
[----:B----4-:R4:W0:Y:S02]  /*20200*/  SYNCS.PHASECHK.TRANS64.TRYWAIT P2, [R15+URZ+0x28c50], R210 ;  /* 0x028c50d20f0075a7 */ /* 0x010824000804017f */
[----:B0-----:R-:W-:Y:S05]  /*20210*/  @!P2 NANOSLEEP.SYNCS 0x989680 ;  /* 0x009896800000a95d */ /* 0x001fea0003900000 */
[----:B------:R-:W0:Y:S02]  /*20220*/  @!P2 SYNCS.PHASECHK.TRANS64 P2, [R15+URZ+0x28c50], R210 ;  /* 0x028c50d20f00a5a7 */ /* 0x000e24000804007f */
[----:B0-----:R-:W-:Y:S05]  /*20230*/  @!P2 BRA `(.L_x_2670) ;  /* 0xfffffffc00f0a947 */ /* 0x001fea000383ffff */
[----:B------:R-:W-:Y:S05]  /*20240*/  BRA `(.L_x_2669) ;  /* 0xffffff0c004c7947 */ /* 0x000fea000383ffff */
.L_x_2679:
[----:B--2---:R2:W3:Y:S02]  /*20250*/  SYNCS.PHASECHK.TRANS64.TRYWAIT P1, [R20+URZ+0x28c30], R184 ;  /* 0x028c30b8140075a7 */ /* 0x0044e4000802017f */
[----:B---3--:R-:W-:Y:S05]  /*20260*/  @!P1 NANOSLEEP.SYNCS 0x989680 ;  /* 0x009896800000995d */ /* 0x008fea0003900000 */
[----:B------:R-:W3:Y:S02]  /*20270*/  @!P1 SYNCS.PHASECHK.TRANS64 P1, [R20+URZ+0x28c30], R184 ;  /* 0x028c30b8140095a7 */ /* 0x000ee4000802007f */
[----:B---3--:R-:W-:Y:S05]  /*20280*/  @!P1 BRA `(.L_x_2679) ;  /* 0xfffffffc00f09947 */ /* 0x008fea000383ffff */
[----:B------:R-:W-:Y:S05]  /*20290*/  BRA `(.L_x_2678) ;  /* 0xffffff10006c7947 */ /* 0x000fea000383ffff */
.L_x_2693:
[----:B---3--:R3:W0:Y:S02]  /*202a0*/  SYNCS.PHASECHK.TRANS64.TRYWAIT P1, [R20+URZ+0x28c50], R184 ;  /* 0x028c50b8140075a7 */ /* 0x008624000802017f */
[----:B0-----:R-:W-:Y:S05]  /*202b0*/  @!P1 NANOSLEEP.SYNCS 0x989680 ;  /* 0x009896800000995d */ /* 0x001fea0003900000 */
[----:B------:R-:W0:Y:S02]  /*202c0*/  @!P1 SYNCS.PHASECHK.TRANS64 P1, [R20+URZ+0x28c50], R184 ;  /* 0x028c50b8140095a7 */ /* 0x000e24000802007f */
[----:B0-----:R-:W-:Y:S05]  /*202d0*/  @!P1 BRA `(.L_x_2693) ;  /* 0xfffffffc00f09947 */ /* 0x001fea000383ffff */
[----:B------:R-:W-:Y:S05]  /*202e0*/  BRA `(.L_x_2692) ;  /* 0xffffff3000847947 */ /* 0x000fea000383ffff */
.L_x_2732:
[----:B------:R-:W0:Y:S01]  /*202f0*/  S2R R12, SR_TID.X ;  /* 0x00000000000c7919 */ /* 0x000e220000002100 */
[----:B------:R-:W-:Y:S01]  /*20300*/  BSSY B1, `(.L_x_2894) ;  /* 0x000000a000017945 */ /* 0x000fe20003800000 */
[----:B------:R-:W-:Y:S02]  /*20310*/  IMAD.MOV.U32 R11, RZ, RZ, 0x1f ;  /* 0x0000001fff0b7424 */ /* 0x000fe400078e00ff */
[----:B------:R-:W-:Y:S01]  /*20320*/  IMAD.MOV.U32 R15, RZ, RZ, -0x1 ;  /* 0xffffffffff0f7424 */ /* 0x000fe200078e00ff */
[----:B0-----:R-:W-:-:S04]  /*20330*/  SHF.R.U32.HI R12, RZ, 0x5, R12 ;  /* 0x00000005ff0c7819 */ /* 0x001fc8000001160c */
[----:B------:R-:W-:-:S05]  /*20340*/  LOP3.LUT R12, R12, 0x3, RZ, 0xc0, !PT ;  /* 0x000000030c0c7812 */ /* 0x000fca00078ec0ff */
[----:B------:R-:W-:Y:S02]  /*20350*/  IMAD.MOV.U32 R13, RZ, RZ, R12 ;  /* 0x000000ffff0d7224 */ /* 0x000fe400078e000c */
[----:B------:R-:W-:-:S07]  /*20360*/  IMAD.MOV.U32 R12, RZ, RZ, RZ ;  /* 0x000000ffff0c7224 */ /* 0x000fce00078e00ff */
[----:B------:R-:W-:Y:S05]  /*20370*/  WARPSYNC.COLLECTIVE R15, `(.L_x_2895) ;  /* 0x000000000f087348 */ /* 0x000fea0003c00000 */
[----:B------:R0:W1:Y:S02]  /*20380*/  SHFL.IDX P6, R14, R13, R12, R11 ;  /* 0x0000000c0d0e7389 */ /* 0x00006400000c000b */
[----:B01----:R-:W-:Y:S01]  /*20390*/  ENDCOLLECTIVE ;  /* 0x000000000000791b */ /* 0x003fe20003800000 */
.L_x_2895:
[----:B------:R-:W-:Y:S05]  /*203a0*/  BSYNC B1 ;  /* 0x0000000000017941 */ /* 0x000fea0003800000 */
.L_x_2894:
[----:B------:R-:W-:Y:S05]  /*203b0*/  BRA `(.L_x_2896) ;  /* 0xffffff8800507947 */ /* 0x000fea000383ffff */
.L_x_2734:
[----:B------:R-:W-:Y:S01]  /*203c0*/  BSSY B1, `(.L_x_2897) ;  /* 0x0000006000017945 */ /* 0x000fe20003800000 */
[----:B------:R-:W-:-:S07]  /*203d0*/  IMAD.MOV.U32 R15, RZ, RZ, -0x1 ;  /* 0xffffffffff0f7424 */ /* 0x000fce00078e00ff */
[----:B0-----:R-:W-:Y:S05]  /*203e0*/  WARPSYNC.COLLECTIVE R15, `(.L_x_2898) ;  /* 0x000000000f0c7348 */ /* 0x001fea0003c00000 */
[----:B------:R-:W-:Y:S02]  /*203f0*/  ELECT P6, UR62, PT ;  /* 0x00000000003e782f */ /* 0x000fe400038c0000 */
[----:B------:R-:W-:Y:S01]  /*20400*/  MOV R14, UR62 ;  /* 0x0000003e000e7c02 */ /* 0x000fe20008000f00 */
[----:B0-----:R-:W-:Y:S10]  /*20410*/  ENDCOLLECTIVE ;  /* 0x000000000000791b */ /* 0x001ff40003800000 */
.L_x_2898:
[----:B------:R-:W-:Y:S05]  /*20420*/  BSYNC B1 ;  /* 0x0000000000017941 */ /* 0x000fea0003800000 */
.L_x_2897:
[----:B------:R-:W-:Y:S05]  /*20430*/  BRA `(.L_x_2733) ;  /* 0xffffff8800487947 */ /* 0x000fea000383ffff */
.L_x_2736:
[----:B0-----:R0:W1:Y:S02]  /*20440*/  SYNCS.PHASECHK.TRANS64.TRYWAIT P0, [R23+URZ+0x28c20], R2 ;  /* 0x028c2002170075a7 */ /* 0x001064000800017f */
[----:B-1----:R-:W-:Y:S05]  /*20450*/  @!P0 NANOSLEEP.SYNCS 0x989680 ;  /* 0x009896800000895d */ /* 0x002fea0003900000 */
[----:B------:R-:W1:Y:S02]  /*20460*/  @!P0 SYNCS.PHASECHK.TRANS64 P0, [R23+URZ+0x28c20], R2 ;  /* 0x028c2002170085a7 */ /* 0x000e64000800007f */
[----:B-1----:R-:W-:Y:S05]  /*20470*/  @!P0 BRA `(.L_x_2736) ;  /* 0xfffffffc00f08947 */ /* 0x002fea000383ffff */
[----:B------:R-:W-:Y:S05]  /*20480*/  BRA `(.L_x_2899) ;  /* 0xffffff8800587947 */ /* 0x000fea000383ffff */
.L_x_2740:
[----:B0-----:R0:W1:Y:S02]  /*20490*/  SYNCS.PHASECHK.TRANS64.TRYWAIT P0, [R12+URZ+0x28ca0], R2 ;  /* 0x028ca0020c0075a7 */ /* 0x001064000800017f */
[----:B-1----:R-:W-:Y:S05]  /*204a0*/  @!P0 NANOSLEEP.SYNCS 0x989680 ;  /* 0x009896800000895d */ /* 0x002fea0003900000 */
[----:B------:R-:W1:Y:S02]  /*204b0*/  @!P0 SYNCS.PHASECHK.TRANS64 P0, [R12+URZ+0x28ca0], R2 ;  /* 0x028ca0020c0085a7 */ /* 0x000e64000800007f */
[----:B-1----:R-:W-:Y:S05]  /*204c0*/  @!P0 BRA `(.L_x_2740) ;  /* 0xfffffffc00f08947 */ /* 0x002fea000383ffff */
[----:B------:R-:W-:Y:S05]  /*204d0*/  BRA `(.L_x_2900) ;  /* 0xffffff8800707947 */ /* 0x000fea000383ffff */
.L_x_2745:
[----:B-1----:R1:W2:Y:S02]  /*204e0*/  SYNCS.PHASECHK.TRANS64.TRYWAIT P0, [R12+URZ+0x28cc0], R2 ;  /* 0x028cc0020c0075a7 */ /* 0x0022a4000800017f */
[----:B--2---:R-:W-:Y:S05]  /*204f0*/  @!P0 NANOSLEEP.SYNCS 0x989680 ;  /* 0x009896800000895d */ /* 0x004fea0003900000 */
[----:B------:R-:W2:Y:S02]  /*20500*/  @!P0 SYNCS.PHASECHK.TRANS64 P0, [R12+URZ+0x28cc0], R2 ;  /* 0x028cc0020c0085a7 */ /* 0x000ea4000800007f */
[----:B--2---:R-:W-:Y:S05]  /*20510*/  @!P0 BRA `(.L_x_2745) ;  /* 0xfffffffc00f08947 */ /* 0x004fea000383ffff */
[----:B------:R-:W-:Y:S05]  /*20520*/  BRA `(.L_x_2901) ;  /* 0xffffff8800ec7947 */ /* 0x000fea000383ffff */
.L_x_2759:
[----:B0-----:R0:W1:Y:S02]  /*20530*/  SYNCS.PHASECHK.TRANS64.TRYWAIT P1, [R10+URZ+0x28ca0], R2 ;  /* 0x028ca0020a0075a7 */ /* 0x001064000802017f */
[----:B-1----:R-:W-:Y:S05]  /*20540*/  @!P1 NANOSLEEP.SYNCS 0x989680 ;  /* 0x009896800000995d */ /* 0x002fea0003900000 */
[----:B------:R-:W1:Y:S02]  /*20550*/  @!P1 SYNCS.PHASECHK.TRANS64 P1, [R10+URZ+0x28ca0], R2 ;  /* 0x028ca0020a0095a7 */ /* 0x000e64000802007f */
[----:B-1----:R-:W-:Y:S05]  /*20560*/  @!P1 BRA `(.L_x_2759) ;  /* 0xfffffffc00f09947 */ /* 0x002fea000383ffff */
[----:B------:R-:W-:Y:S05]  /*20570*/  BRA `(.L_x_2902) ;  /* 0xffffff9400507947 */ /* 0x000fea000383ffff */
.L_x_2764:
[----:B-1----:R1:W2:Y:S02]  /*20580*/  SYNCS.PHASECHK.TRANS64.TRYWAIT P1, [R10+URZ+0x28cc0], R2 ;  /* 0x028cc0020a0075a7 */ /* 0x0022a4000802017f */
[----:B--2---:R-:W-:Y:S05]  /*20590*/  @!P1 NANOSLEEP.SYNCS 0x989680 ;  /* 0x009896800000995d */ /* 0x004fea0003900000 */
[----:B------:R-:W2:Y:S02]  /*205a0*/  @!P1 SYNCS.PHASECHK.TRANS64 P1, [R10+URZ+0x28cc0], R2 ;  /* 0x028cc0020a0095a7 */ /* 0x000ea4000802007f */
[----:B--2---:R-:W-:Y:S05]  /*205b0*/  @!P1 BRA `(.L_x_2764) ;  /* 0xfffffffc00f09947 */ /* 0x004fea000383ffff */
[----:B------:R-:W-:Y:S05]  /*205c0*/  BRA `(.L_x_2903) ;  /* 0xffffff9400c87947 */ /* 0x000fea000383ffff */
.L_x_2792:
[----:B------:R-:W1:Y:S01]  /*205d0*/  S2R R12, SR_TID.X ;  /* 0x00000000000c7919 */ /* 0x000e620000002100 */
[----:B------:R-:W-:Y:S01]  /*205e0*/  BSSY B0, `(.L_x_2904) ;  /* 0x000000a000007945 */ /* 0x000fe20003800000 */
[----:B------:R-:W-:Y:S02]  /*205f0*/  IMAD.MOV.U32 R11, RZ, RZ, 0x1f ;  /* 0x0000001fff0b7424 */ /* 0x000fe400078e00ff */
[----:B------:R-:W-:Y:S01]  /*20600*/  IMAD.MOV.U32 R15, RZ, RZ, -0x1 ;  /* 0xffffffffff0f7424 */ /* 0x000fe200078e00ff */
[----:B-1----:R-:W-:-:S04]  /*20610*/  SHF.R.U32.HI R12, RZ, 0x5, R12 ;  /* 0x00000005ff0c7819 */ /* 0x002fc8000001160c */
[----:B------:R-:W-:-:S05]  /*20620*/  LOP3.LUT R12, R12, 0x3, RZ, 0xc0, !PT ;  /* 0x000000030c0c7812 */ /* 0x000fca00078ec0ff */
[----:B------:R-:W-:Y:S02]  /*20630*/  IMAD.MOV.U32 R13, RZ, RZ, R12 ;  /* 0x000000ffff0d7224 */ /* 0x000fe400078e000c */
[----:B------:R-:W-:-:S07]  /*20640*/  IMAD.MOV.U32 R12, RZ, RZ, RZ ;  /* 0x000000ffff0c7224 */ /* 0x000fce00078e00ff */
[----:B0----5:R-:W-:Y:S05]  /*20650*/  WARPSYNC.COLLECTIVE R15, `(.L_x_2905) ;  /* 0x000000000f087348 */ /* 0x021fea0003c00000 */
[----:B------:R1:W2:Y:S02]  /*20660*/  SHFL.IDX P6, R14, R13, R12, R11 ;  /* 0x0000000c0d0e7389 */ /* 0x0002a400000c000b */
[----:B012--5:R-:W-:Y:S01]  /*20670*/  ENDCOLLECTIVE ;  /* 0x000000000000791b */ /* 0x027fe20003800000 */
.L_x_2905:
[----:B------:R-:W-:Y:S05]  /*20680*/  BSYNC B0 ;  /* 0x0000000000007941 */ /* 0x000fea0003800000 */
.L_x_2904:
[----:B------:R-:W-:Y:S05]  /*20690*/  BRA `(.L_x_2906) ;  /* 0xffffffac00a87947 */ /* 0x000fea000383ffff */
.L_x_2795:
[----:B0-----:R0:W1:Y:S02]  /*206a0*/  SYNCS.PHASECHK.TRANS64.TRYWAIT P0, [R27+URZ+0x28c40], R0 ;  /* 0x028c40001b0075a7 */ /* 0x001064000800017f */
[----:B-1----:R-:W-:Y:S05]  /*206b0*/  @!P0 NANOSLEEP.SYNCS 0x989680 ;  /* 0x009896800000895d */ /* 0x002fea0003900000 */
[----:B------:R-:W1:Y:S02]  /*206c0*/  @!P0 SYNCS.PHASECHK.TRANS64 P0, [R27+URZ+0x28c40], R0 ;  /* 0x028c40001b0085a7 */ /* 0x000e64000800007f */
[----:B-1----:R-:W-:Y:S05]  /*206d0*/  @!P0 BRA `(.L_x_2795) ;  /* 0xfffffffc00f08947 */ /* 0x002fea000383ffff */
[----:B------:R-:W-:Y:S05]  /*206e0*/  BRA `(.L_x_2907) ;  /* 0xffffffac00e87947 */ /* 0x000fea000383ffff */
.L_x_2796:
        /* <DEDUP_REMOVED lines=8> */
.L_x_2909:
[----:B------:R-:W-:Y:S05]  /*20770*/  BSYNC B0 ;  /* 0x0000000000007941 */ /* 0x000fea0003800000 */
.L_x_2908:
        /* <DEDUP_REMOVED lines=9> */
.L_x_2910:
[----:B------:R-:W-:Y:S02]  /*20810*/  IMAD.MOV.U32 R13, RZ, RZ, R4 ;  /* 0x000000ffff0d7224 */ /* 0x000fe400078e0004 */
[----:B------:R-:W-:Y:S02]  /*20820*/  IMAD.MOV.U32 R12, RZ, RZ, 0x1 ;  /* 0x00000001ff0c7424 */ /* 0x000fe400078e00ff */
[----:B------:R-:W-:-:S07]  /*20830*/  IMAD.MOV.U32 R3, RZ, RZ, R14 ;  /* 0x000000ffff037224 */ /* 0x000fce00078e000e */
[----:B------:R-:W-:Y:S05]  /*20840*/  WARPSYNC.COLLECTIVE R15, `(.L_x_2911) ;  /* 0x000000000f087348 */ /* 0x000fea0003c00000 */
[----:B------:R0:W1:Y:S02]  /*20850*/  SHFL.IDX P6, R14, R13, R12, R11 ;  /* 0x0000000c0d0e7389 */ /* 0x00006400000c000b */
[----:B01----:R-:W-:Y:S01]  /*20860*/  ENDCOLLECTIVE ;  /* 0x000000000000791b */ /* 0x003fe20003800000 */
.L_x_2911:
        /* <DEDUP_REMOVED lines=15> */
.L_x_2912:
[----:B------:R-:W-:Y:S02]  /*20960*/  @P0 IMAD R6, R5, 0x2, R23 ;  /* 0x0000000205060824 */ /* 0x000fe400078e0217 */
[----:B------:R-:W-:Y:S02]  /*20970*/  IMAD.MOV.U32 R13, RZ, RZ, R4 ;  /* 0x000000ffff0d7224 */ /* 0x000fe400078e0004 */
[----:B------:R-:W-:Y:S02]  /*20980*/  IMAD.MOV.U32 R12, RZ, RZ, 0x2 ;  /* 0x00000002ff0c7424 */ /* 0x000fe400078e00ff */
[----:B------:R-:W-:-:S07]  /*20990*/  IMAD.MOV.U32 R3, RZ, RZ, R14 ;  /* 0x000000ffff037224 */ /* 0x000fce00078e000e */
[----:B------:R-:W-:Y:S05]  /*209a0*/  WARPSYNC.COLLECTIVE R15, `(.L_x_2913) ;  /* 0x000000000f087348 */ /* 0x000fea0003c00000 */
[----:B------:R0:W1:Y:S02]  /*209b0*/  SHFL.IDX P6, R14, R13, R12, R11 ;  /* 0x0000000c0d0e7389 */ /* 0x00006400000c000b */
[----:B01----:R-:W-:Y:S01]  /*209c0*/  ENDCOLLECTIVE ;  /* 0x000000000000791b */ /* 0x003fe20003800000 */
.L_x_2913:
[----:B------:R-:W-:-:S04]  /*209d0*/  @P0 LEA R3, P1, R7, R3, 0x1 ;  /* 0x0000000307030211 */ /* 0x000fc800078208ff */
[----:B------:R-:W-:-:S04]  /*209e0*/  @P0 IADD3.X R2, RZ, R2, RZ, P1, !PT ;  /* 0x00000002ff020210 */ /* 0x000fc80000ffe4ff */
        /* <DEDUP_REMOVED lines=13> */
.L_x_2914:
[----:B------:R-:W-:Y:S02]  /*20ac0*/  @P0 IMAD R6, R5, 0x2, R23 ;  /* 0x0000000205060824 */ /* 0x000fe400078e0217 */
[----:B------:R-:W-:Y:S02]  /*20ad0*/  IMAD.MOV.U32 R13, RZ, RZ, R4 ;  /* 0x000000ffff0d7224 */ /* 0x000fe400078e0004 */
[----:B------:R-:W-:Y:S02]  /*20ae0*/  IMAD.MOV.U32 R12, RZ, RZ, 0x3 ;  /* 0x00000003ff0c7424 */ /* 0x000fe400078e00ff */
[----:B------:R-:W-:-:S07]  /*20af0*/  IMAD.MOV.U32 R3, RZ, RZ, R14 ;  /* 0x000000ffff037224 */ /* 0x000fce00078e000e */
[----:B------:R-:W-:Y:S05]  /*20b00*/  WARPSYNC.COLLECTIVE R15, `(.L_x_2915) ;  /* 0x000000000f087348 */ /* 0x000fea0003c00000 */
[----:B------:R0:W1:Y:S02]  /*20b10*/  SHFL.IDX P6, R14, R13, R12, R11 ;  /* 0x0000000c0d0e7389 */ /* 0x00006400000c000b */
[----:B01----:R-:W-:Y:S01]  /*20b20*/  ENDCOLLECTIVE ;  /* 0x000000000000791b */ /* 0x003fe20003800000 */
.L_x_2915:
        /* <DEDUP_REMOVED lines=10> */
.L_x_2916:
[----:B------:R-:W-:Y:S01]  /*20bd0*/  @!PT LDS RZ, [RZ] ;  /* 0x00000000fffff984 */ /* 0x000fe20000000800 */
[----:B------:R-:W-:Y:S01]  /*20be0*/  @!PT LDS RZ, [RZ] ;  /* 0x00000000fffff984 */ /* 0x000fe20000000800 */
[----:B------:R-:W-:Y:S01]  /*20bf0*/  @!PT LDS RZ, [RZ] ;  /* 0x00000000fffff984 */ /* 0x000fe20000000800 */
[----:B------:R0:W-:Y:S01]  /*20c00*/  @P0 LDGSTS.E.BYPASS.LTC128B.128 [R6+0x23400], desc[UR42][R2.64], !P2 ;  /* 0x2340000002060fae */ /* 0x0001e2000d101d6a */
[----:B------:R-:W-:Y:S01]  /*20c10*/  IMAD.MOV.U32 R0, RZ, RZ, R14 ;  /* 0x000000ffff007224 */ /* 0x000fe200078e000e */
[----:B------:R-:W-:Y:S06]  /*20c20*/  BRA `(.L_x_2917) ;  /* 0xffffffac00a47947 */ /* 0x000fec000383ffff */
.L_x_2801:
[----:B------:R-:W-:Y:S01]  /*20c30*/  MOV R13, R2 ;  /* 0x00000002000d7202 */ /* 0x000fe20000000f00 */
[----:B------:R-:W-:Y:S02]  /*20c40*/  IMAD.MOV.U32 R12, RZ, RZ, RZ ;  /* 0x000000ffff0c7224 */ /* 0x000fe400078e00ff */
[----:B------:R-:W-:Y:S02]  /*20c50*/  IMAD.MOV.U32 R11, RZ, RZ, 0x181f ;  /* 0x0000181fff0b7424 */ /* 0x000fe400078e00ff */
[----:B------:R-:W-:Y:S02]  /*20c60*/  IMAD.MOV.U32 R15, RZ, RZ, -0x1 ;  /* 0xffffffffff0f7424 */ /* 0x000fe400078e00ff */
[----:B-----5:R-:W-:Y:S02]  /*20c70*/  IMAD R3, R20, R7, RZ ;  /* 0x0000000714037224 */ /* 0x020fe400078e02ff */
[----:B------:R-:W-:-:S07]  /*20c80*/  IMAD.IADD R32, R10, 0x1, R32 ;  /* 0x000000010a207824 */ /* 0x000fce00078e0220 */
[----:B------:R-:W-:Y:S05]  /*20c90*/  WARPSYNC.COLLECTIVE R15, `(.L_x_2918) ;  /* 0x000000000f087348 */ /* 0x000fea0003c00000 */
[----:B------:R0:W1:Y:S02]  /*20ca0*/  SHFL.IDX P6, R14, R13, R12, R11 ;  /* 0x0000000c0d0e7389 */ /* 0x00006400000c000b */
[----:B01----:R-:W-:Y:S01]  /*20cb0*/  ENDCOLLECTIVE ;  /* 0x000000000000791b */ /* 0x003fe20003800000 */
.L_x_2918:
[C---:B------:R-:W-:Y:S01]  /*20cc0*/  VIADD R6, R32.reuse, 0x10 ;  /* 0x0000001020067836 */ /* 0x040fe20000000000 */
[----:B------:R-:W-:Y:S01]  /*20cd0*/  ISETP.GE.AND P0, PT, R32, R3, PT ;  /* 0x000000032000720c */ /* 0x000fe20003f06270 */
[----:B------:R-:W-:Y:S02]  /*20ce0*/  IMAD.MOV.U32 R13, RZ, RZ, R0 ;  /* 0x000000ffff0d7224 */ /* 0x000fe400078e0000 */
[----:B------:R-:W-:-:S10]  /*20cf0*/  IMAD.MOV.U32 R4, RZ, RZ, R14 ;  /* 0x000000ffff047224 */ /* 0x000fd400078e000e */
[----:B------:R-:W-:Y:S05]  /*20d00*/  WARPSYNC.COLLECTIVE R15, `(.L_x_2919) ;  /* 0x000000000f087348 */ /* 0x000fea0003c00000 */
[----:B------:R0:W1:Y:S02]  /*20d10*/  SHFL.IDX P6, R14, R13, R12, R11 ;  /* 0x0000000c0d0e7389 */ /* 0x00006400000c000b */
[----:B01----:R-:W-:Y:S01]  /*20d20*/  ENDCOLLECTIVE ;  /* 0x000000000000791b */ /* 0x003fe20003800000 */
.L_x_2919:
[----:B------:R-:W-:Y:S02]  /*20d30*/  IMAD.MOV.U32 R13, RZ, RZ, R2 ;  /* 0x000000ffff0d7224 */ /* 0x000fe400078e0002 */
[----:B------:R-:W-:Y:S02]  /*20d40*/  IMAD.MOV.U32 R12, RZ, RZ, 0x1 ;  /* 0x00000001ff0c7424 */ /* 0x000fe400078e00ff */
[----:B------:R-:W-:-:S07]  /*20d50*/  IMAD.MOV.U32 R5, RZ, RZ, R14 ;  /* 0x000000ffff057224 */ /* 0x000fce00078e000e */
[----:B------:R-:W-:Y:S05]  /*20d60*/  WARPSYNC.COLLECTIVE R15, `(.L_x_2920) ;  /* 0x000000000f087348 */ /* 0x000fea0003c00000 */
[----:B------:R0:W1:Y:S02]  /*20d70*/  SHFL.IDX P6, R14, R13, R12, R11 ;  /* 0x0000000c0d0e7389 */ /* 0x00006400000c000b */
[----:B01----:R-:W-:Y:S01]  /*20d80*/  ENDCOLLECTIVE ;  /* 0x000000000000791b */ /* 0x003fe20003800000 */
.L_x_2920:
        /* <DEDUP_REMOVED lines=15> */
.L_x_2921:
[----:B------:R-:W-:Y:S02]  /*20e80*/  IMAD.MOV.U32 R13, RZ, RZ, R2 ;  /* 0x000000ffff0d7224 */ /* 0x000fe400078e0002 */
[----:B------:R-:W-:Y:S01]  /*20e90*/  IMAD.MOV.U32 R12, RZ, RZ, 0x2 ;  /* 0x00000002ff0c7424 */ /* 0x000fe200078e00ff */
[----:B------:R-:W-:-:S07]  /*20ea0*/  MOV R5, R14 ;  /* 0x0000000e00057202 */ /* 0x000fce0000000f00 */
[----:B------:R-:W-:Y:S05]  /*20eb0*/  WARPSYNC.COLLECTIVE R15, `(.L_x_2922) ;  /* 0x000000000f087348 */ /* 0x000fea0003c00000 */
[----:B------:R0:W1:Y:S02]  /*20ec0*/  SHFL.IDX P6, R14, R13, R12, R11 ;  /* 0x0000000c0d0e7389 */ /* 0x00006400000c000b */
[----:B01----:R-:W-:Y:S01]  /*20ed0*/  ENDCOLLECTIVE ;  /* 0x000000000000791b */ /* 0x003fe20003800000 */
.L_x_2922:
        /* <DEDUP_REMOVED lines=16> */
.L_x_2923:
[----:B------:R-:W-:Y:S02]  /*20fe0*/  IMAD.MOV.U32 R13, RZ, RZ, R2 ;  /* 0x000000ffff0d7224 */ /* 0x000fe400078e0002 */
[----:B------:R-:W-:Y:S02]  /*20ff0*/  IMAD.MOV.U32 R12, RZ, RZ, 0x3 ;  /* 0x00000003ff0c7424 */ /* 0x000fe400078e00ff */
[----:B------:R-:W-:-:S07]  /*21000*/  IMAD.MOV.U32 R5, RZ, RZ, R14 ;  /* 0x000000ffff057224 */ /* 0x000fce00078e000e */
[----:B------:R-:W-:Y:S05]  /*21010*/  WARPSYNC.COLLECTIVE R15, `(.L_x_2924) ;  /* 0x000000000f087348 */ /* 0x000fea0003c00000 */
[----:B------:R0:W1:Y:S02]  /*21020*/  SHFL.IDX P6, R14, R13, R12, R11 ;  /* 0x0000000c0d0e7389 */ /* 0x00006400000c000b */
[----:B01----:R-:W-:Y:S01]  /*21030*/  ENDCOLLECTIVE ;  /* 0x000000000000791b */ /* 0x003fe20003800000 */
.L_x_2924:
        /* <DEDUP_REMOVED lines=14> */
.L_x_2925:
[----:B------:R-:W-:Y:S01]  /*21120*/  IMAD.MOV.U32 R0, RZ, RZ, R14 ;  /* 0x000000ffff007224 */ /* 0x000fe200078e000e */
[----:B------:R-:W-:Y:S06]  /*21130*/  BRA `(.L_x_2926) ;  /* 0xffffffb000d07947 */ /* 0x000fec000383ffff */
.L_x_2804:
[----:B0-----:R0:W1:Y:S02]  /*21140*/  SYNCS.PHASECHK.TRANS64.TRYWAIT P0, [R23+URZ+0x28c20], R0 ;  /* 0x028c2000170075a7 */ /* 0x001064000800017f */
[----:B-1----:R-:W-:Y:S05]  /*21150*/  @!P0 NANOSLEEP.SYNCS 0x989680 ;  /* 0x009896800000895d */ /* 0x002fea0003900000 */
[----:B------:R-:W1:Y:S02]  /*21160*/  @!P0 SYNCS.PHASECHK.TRANS64 P0, [R23+URZ+0x28c20], R0 ;  /* 0x028c2000170085a7 */ /* 0x000e64000800007f */
[----:B-1----:R-:W-:Y:S05]  /*21170*/  @!P0 BRA `(.L_x_2804) ;  /* 0xfffffffc00f08947 */ /* 0x002fea000383ffff */
[----:B------:R-:W-:Y:S05]  /*21180*/  BRA `(.L_x_2927) ;  /* 0xffffffb4002c7947 */ /* 0x000fea000383ffff */
.L_x_2807:
[----:B0-----:R0:W1:Y:S02]  /*21190*/  SYNCS.PHASECHK.TRANS64.TRYWAIT P0, [R27+URZ+0x28c60], R0 ;  /* 0x028c60001b0075a7 */ /* 0x001064000800017f */
[----:B-1----:R-:W-:Y:S05]  /*211a0*/  @!P0 NANOSLEEP.SYNCS 0x989680 ;  /* 0x009896800000895d */ /* 0x002fea0003900000 */
[----:B------:R-:W1:Y:S02]  /*211b0*/  @!P0 SYNCS.PHASECHK.TRANS64 P0, [R27+URZ+0x28c60], R0 ;  /* 0x028c60001b0085a7 */ /* 0x000e64000800007f */
[----:B-1----:R-:W-:Y:S05]  /*211c0*/  @!P0 BRA `(.L_x_2807) ;  /* 0xfffffffc00f08947 */ /* 0x002fea000383ffff */
[----:B------:R-:W-:Y:S05]  /*211d0*/  BRA `(.L_x_2928) ;  /* 0xffffffb4003c7947 */ /* 0x000fea000383ffff */
.L_x_2808:
        /* <DEDUP_REMOVED lines=8> */
.L_x_2930:
[----:B------:R-:W-:Y:S05]  /*21260*/  BSYNC B0 ;  /* 0x0000000000007941 */ /* 0x000fea0003800000 */
.L_x_2929:
        /* <DEDUP_REMOVED lines=15> */
.L_x_2931:
[----:B------:R-:W-:Y:S02]  /*21360*/  LOP3.LUT P2, RZ, R31, 0x10, RZ, 0xc0, !PT ;  /* 0x000000101fff7812 */ /* 0x000fe4000784c0ff */
[----:B------:R-:W-:Y:S01]  /*21370*/  MOV R13, R6 ;  /* 0x00000006000d7202 */ /* 0x000fe20000000f00 */
[----:B------:R-:W-:Y:S02]  /*21380*/  IMAD.MOV.U32 R12, RZ, RZ, 0x1 ;  /* 0x00000001ff0c7424 */ /* 0x000fe400078e00ff */
[----:B------:R-:W-:Y:S02]  /*21390*/  IMAD.SHL.U32 R7, R7, 0x8, RZ ;  /* 0x0000000807077824 */ /* 0x000fe400078e00ff */
[----:B------:R-:W-:-:S03]  /*213a0*/  IMAD.MOV.U32 R2, RZ, RZ, R14 ;  /* 0x000000ffff027224 */ /* 0x000fc600078e000e */
        /* <DEDUP_REMOVED lines=35> */
.L_x_2932:
[----:B------:R-:W-:Y:S02]  /*215e0*/  IMAD.MOV.U32 R13, RZ, RZ, R5 ;  /* 0x000000ffff0d7224 */ /* 0x000fe400078e0005 */
[----:B------:R-:W-:-:S07]  /*215f0*/  IMAD.MOV.U32 R3, RZ, RZ, R14 ;  /* 0x000000ffff037224 */ /* 0x000fce00078e000e */
[----:B------:R-:W-:Y:S05]  /*21600*/  WARPSYNC.COLLECTIVE R15, `(.L_x_2933) ;  /* 0x000000000f087348 */ /* 0x000fea0003c00000 */
[----:B------:R0:W1:Y:S02]  /*21610*/  SHFL.IDX P6, R14, R13, R12, R11 ;  /* 0x0000000c0d0e7389 */ /* 0x00006400000c000b */
[----:B01----:R-:W-:Y:S01]  /*21620*/  ENDCOLLECTIVE ;  /* 0x000000000000791b */ /* 0x003fe20003800000 */
.L_x_2933:
        /* <DEDUP_REMOVED lines=29> */
.L_x_2934:
[----:B------:R-:W-:Y:S02]  /*21800*/  IMAD.MOV.U32 R13, RZ, RZ, R5 ;  /* 0x000000ffff0d7224 */ /* 0x000fe400078e0005 */
[----:B------:R-:W-:-:S07]  /*21810*/  IMAD.MOV.U32 R7, RZ, RZ, R14 ;  /* 0x000000ffff077224 */ /* 0x000fce00078e000e */
[----:B------:R-:W-:Y:S05]  /*21820*/  WARPSYNC.COLLECTIVE R15, `(.L_x_2935) ;  /* 0x000000000f087348 */ /* 0x000fea0003c00000 */
[----:B------:R0:W1:Y:S02]  /*21830*/  SHFL.IDX P6, R14, R13, R12, R11 ;  /* 0x0000000c0d0e7389 */ /* 0x00006400000c000b */
[----:B01----:R-:W-:Y:S01]  /*21840*/  ENDCOLLECTIVE ;  /* 0x000000000000791b */ /* 0x003fe20003800000 */
.L_x_2935:
        /* <DEDUP_REMOVED lines=29> */
.L_x_2936:
[----:B------:R-:W-:Y:S01]  /*21a20*/  IMAD.MOV.U32 R13, RZ, RZ, R5 ;  /* 0x000000ffff0d7224 */ /* 0x000fe200078e0005 */
[----:B------:R-:W-:-:S07]  /*21a30*/  MOV R6, R14 ;  /* 0x0000000e00067202 */ /* 0x000fce0000000f00 */
[----:B------:R-:W-:Y:S05]  /*21a40*/  WARPSYNC.COLLECTIVE R15, `(.L_x_2937) ;  /* 0x000000000f087348 */ /* 0x000fea0003c00000 */
[----:B------:R0:W1:Y:S02]  /*21a50*/  SHFL.IDX P6, R14, R13, R12, R11 ;  /* 0x0000000c0d0e7389 */ /* 0x00006400000c000b */
[----:B01----:R-:W-:Y:S01]  /*21a60*/  ENDCOLLECTIVE ;  /* 0x000000000000791b */ /* 0x003fe20003800000 */
.L_x_2937:
[----:B------:R-:W-:Y:S01]  /*21a70*/  IMAD.MOV.U32 R2, RZ, RZ, R14 ;  /* 0x000000ffff027224 */ /* 0x000fe200078e000e */
[----:B------:R-:W-:Y:S06]  /*21a80*/  BRA `(.L_x_2938) ;  /* 0xffffffb000d47947 */ /* 0x000fec000383ffff */
.L_x_2815:
[----:B0-----:R0:W1:Y:S02]  /*21a90*/  SYNCS.PHASECHK.TRANS64.TRYWAIT P0, [R6+URZ+0x28c40], R17 ;  /* 0x028c4011060075a7 */ /* 0x001064000800017f */
[----:B-1----:R-:W-:Y:S05]  /*21aa0*/  @!P0 NANOSLEEP.SYNCS 0x989680 ;  /* 0x009896800000895d */ /* 0x002fea0003900000 */
[----:B------:R-:W1:Y:S02]  /*21ab0*/  @!P0 SYNCS.PHASECHK.TRANS64 P0, [R6+URZ+0x28c40], R17 ;  /* 0x028c4011060085a7 */ /* 0x000e64000800007f */
[----:B-1----:R-:W-:Y:S05]  /*21ac0*/  @!P0 BRA `(.L_x_2815) ;  /* 0xfffffffc00f08947 */ /* 0x002fea000383ffff */
[----:B------:R-:W-:Y:S05]  /*21ad0*/  BRA `(.L_x_2939) ;  /* 0xffffffb800647947 */ /* 0x000fea000383ffff */
.L_x_2816:
        /* <DEDUP_REMOVED lines=8> */
.L_x_2941:
[----:B------:R-:W-:Y:S05]  /*21b60*/  BSYNC B1 ;  /* 0x0000000000017941 */ /* 0x000fea0003800000 */
.L_x_2940:
        /* <DEDUP_REMOVED lines=9> */
.L_x_2942:
[----:B------:R-:W-:Y:S02]  /*21c00*/  IMAD.MOV.U32 R13, RZ, RZ, R27 ;  /* 0x000000ffff0d7224 */ /* 0x000fe400078e001b */
[----:B------:R-:W-:Y:S02]  /*21c10*/  IMAD.MOV.U32 R12, RZ, RZ, 0x1 ;  /* 0x00000001ff0c7424 */ /* 0x000fe400078e00ff */
[----:B------:R-:W-:-:S07]  /*21c20*/  IMAD.MOV.U32 R2, RZ, RZ, R14 ;  /* 0x000000ffff027224 */ /* 0x000fce00078e000e */
[----:B------:R-:W-:Y:S05]  /*21c30*/  WARPSYNC.COLLECTIVE R15, `(.L_x_2943) ;  /* 0x000000000f087348 */ /* 0x000fea0003c00000 */
[----:B------:R0:W1:Y:S02]  /*21c40*/  SHFL.IDX P6, R14, R13, R12, R11 ;  /* 0x0000000c0d0e7389 */ /* 0x00006400000c000b */
[----:B01----:R-:W-:Y:S01]  /*21c50*/  ENDCOLLECTIVE ;  /* 0x000000000000791b */ /* 0x003fe20003800000 */
.L_x_2943:
        /* <DEDUP_REMOVED lines=11> */
.L_x_2944:
[----:B------:R-:W-:Y:S02]  /*21d10*/  IMAD.MOV.U32 R13, RZ, RZ, R27 ;  /* 0x000000ffff0d7224 */ /* 0x000fe400078e001b */
[----:B------:R-:W-:Y:S02]  /*21d20*/  IMAD.MOV.U32 R12, RZ, RZ, 0x2 ;  /* 0x00000002ff0c7424 */ /* 0x000fe400078e00ff */
[----:B------:R-:W-:-:S07]  /*21d30*/  IMAD.MOV.U32 R2, RZ, RZ, R14 ;  /* 0x000000ffff027224 */ /* 0x000fce00078e000e */
[----:B------:R-:W-:Y:S05]  /*21d40*/  WARPSYNC.COLLECTIVE R15, `(.L_x_2945) ;  /* 0x000000000f087348 */ /* 0x000fea0003c00000 */
[----:B------:R0:W1:Y:S02]  /*21d50*/  SHFL.IDX P6, R14, R13, R12, R11 ;  /* 0x0000000c0d0e7389 */ /* 0x00006400000c000b */
[----:B01----:R-:W-:Y:S01]  /*21d60*/  ENDCOLLECTIVE ;  /* 0x000000000000791b */ /* 0x003fe20003800000 */
.L_x_2945:
        /* <DEDUP_REMOVED lines=11> */
.L_x_2946:
[----:B------:R-:W-:Y:S01]  /*21e20*/  IMAD.MOV.U32 R13, RZ, RZ, R27 ;  /* 0x000000ffff0d7224 */ /* 0x000fe200078e001b */
[----:B------:R-:W-:Y:S01]  /*21e30*/  MOV R12, 0x3 ;  /* 0x00000003000c7802 */ /* 0x000fe20000000f00 */
[----:B------:R-:W-:-:S07]  /*21e40*/  IMAD.MOV.U32 R2, RZ, RZ, R14 ;  /* 0x000000ffff027224 */ /* 0x000fce00078e000e */
[----:B------:R-:W-:Y:S05]  /*21e50*/  WARPSYNC.COLLECTIVE R15, `(.L_x_2947) ;  /* 0x000000000f087348 */ /* 0x000fea0003c00000 */
[----:B------:R0:W1:Y:S02]  /*21e60*/  SHFL.IDX P6, R14, R13, R12, R11 ;  /* 0x0000000c0d0e7389 */ /* 0x00006400000c000b */
[----:B01----:R-:W-:Y:S01]  /*21e70*/  ENDCOLLECTIVE ;  /* 0x000000000000791b */ /* 0x003fe20003800000 */
.L_x_2947:
        /* <DEDUP_REMOVED lines=11> */
.L_x_2948:
[----:B------:R-:W-:Y:S01]  /*21f30*/  IMAD.MOV.U32 R2, RZ, RZ, R14 ;  /* 0x000000ffff027224 */ /* 0x000fe200078e000e */
[----:B------:R-:W-:Y:S06]  /*21f40*/  BRA `(.L_x_2949) ;  /* 0xffffffb400f47947 */ /* 0x000fec000383ffff */
.L_x_2821:
[----:B---3--:R3:W4:Y:S02]  /*21f50*/  SYNCS.PHASECHK.TRANS64.TRYWAIT P0, [R6+URZ+0x28c60], R17 ;  /* 0x028c6011060075a7 */ /* 0x008724000800017f */
[----:B----4-:R-:W-:Y:S05]  /*21f60*/  @!P0 NANOSLEEP.SYNCS 0x989680 ;  /* 0x009896800000895d */ /* 0x010fea0003900000 */
[----:B------:R-:W4:Y:S02]  /*21f70*/  @!P0 SYNCS.PHASECHK.TRANS64 P0, [R6+URZ+0x28c60], R17 ;  /* 0x028c6011060085a7 */ /* 0x000f24000800007f */
[----:B----4-:R-:W-:Y:S05]  /*21f80*/  @!P0 BRA `(.L_x_2821) ;  /* 0xfffffffc00f08947 */ /* 0x010fea000383ffff */
[----:B------:R-:W-:Y:S05]  /*21f90*/  BRA `(.L_x_2950) ;  /* 0xffffffb800447947 */ /* 0x000fea000383ffff */
.L_x_2822:
        /* <DEDUP_REMOVED lines=8> */
.L_x_2952:
[----:B------:R-:W-:Y:S05]  /*22020*/  BSYNC B1 ;  /* 0x0000000000017941 */ /* 0x000fea0003800000 */
.L_x_2951:
        /* <DEDUP_REMOVED lines=13> */
.L_x_2953:
        /* <DEDUP_REMOVED lines=8> */
[----:B------:R-:W-:Y:S02]  /*22180*/  IADD3.X R3, RZ, R3, RZ, P0, !PT ;  /* 0x00000003ff037210 */ /* 0x000fe400007fe4ff */
[----:B------:R-:W-:-:S03]  /*22190*/  ISETP.NE.U32.AND P0, PT, R32, RZ, PT ;  /* 0x000000ff2000720c */ /* 0x000fc60003f05070 */
[----:B------:R-:W-:Y:S01]  /*221a0*/  @!PT LDS RZ, [RZ] ;  /* 0x00000000fffff984 */ /* 0x000fe20000000800 */
[----:B------:R-:W-:Y:S01]  /*221b0*/  @!PT LDS RZ, [RZ] ;  /* 0x00000000fffff984 */ /* 0x000fe20000000800 */
[----:B------:R-:W-:Y:S01]  /*221c0*/  @!PT LDS RZ, [RZ] ;  /* 0x00000000fffff984 */ /* 0x000fe20000000800 */
[----:B------:R0:W-:Y:S10]  /*221d0*/  LDGSTS.E.BYPASS.LTC128B.128 [R17+0x400], desc[UR42][R2.64], !P6 ;  /* 0x0040000002117fae */ /* 0x0001f4000f101d6a */
[----:B0-----:R-:W-:Y:S05]  /*221e0*/  WARPSYNC.COLLECTIVE R15, `(.L_x_2954) ;  /* 0x000000000f087348 */ /* 0x001fea0003c00000 */
[----:B------:R1:W2:Y:S02]  /*221f0*/  SHFL.IDX P6, R14, R13, R12, R11 ;  /* 0x0000000c0d0e7389 */ /* 0x0002a400000c000b */
[----:B012---:R-:W-:Y:S01]  /*22200*/  ENDCOLLECTIVE ;  /* 0x000000000000791b */ /* 0x007fe20003800000 */
.L_x_2954:
        /* <DEDUP_REMOVED lines=16> */
.L_x_2955:
        /* <DEDUP_REMOVED lines=19> */
.L_x_2956:
        /* <DEDUP_REMOVED lines=14> */
.L_x_2957:
        /* <DEDUP_REMOVED lines=16> */
.L_x_2958:
        /* <DEDUP_REMOVED lines=10> */
[----:B------:R-:W-:-:S07]  /*226c0*/  MOV R10, R14 ;  /* 0x0000000e000a7202 */ /* 0x000fce0000000f00 */
[----:B0-----:R-:W-:Y:S05]  /*226d0*/  WARPSYNC.COLLECTIVE R15, `(.L_x_2959) ;  /* 0x000000000f087348 */ /* 0x001fea0003c00000 */
[----:B------:R1:W2:Y:S02]  /*226e0*/  SHFL.IDX P6, R14, R13, R12, R11 ;  /* 0x0000000c0d0e7389 */ /* 0x0002a400000c000b */
[----:B012---:R-:W-:Y:S01]  /*226f0*/  ENDCOLLECTIVE ;  /* 0x000000000000791b */ /* 0x007fe20003800000 */
.L_x_2959:
[----:B------:R-:W-:Y:S05]  /*22700*/  BRA `(.L_x_2960) ;  /* 0xffffffb400b07947 */ /* 0x000fea000383ffff */
.L_x_2830:
        /* <DEDUP_REMOVED lines=8> */
.L_x_2962:
[----:B------:R-:W-:Y:S05]  /*22790*/  BSYNC B0 ;  /* 0x0000000000007941 */ /* 0x000fea0003800000 */
.L_x_2961:
        /* <DEDUP_REMOVED lines=9> */
.L_x_2963:
        /* <DEDUP_REMOVED lines=11> */
[C---:B------:R-:W-:Y:S02]  /*228e0*/  ISETP.GE.U32.AND P5, PT, R8.reuse, 0x10, PT ;  /* 0x000000100800780c */ /* 0x040fe40003fa6070 */
[----:B--2---:R-:W-:Y:S02]  /*228f0*/  @!P1 MOV R17, R2 ;  /* 0x0000000200119202 */ /* 0x004fe40000000f00 */
[----:B------:R-:W-:-:S03]  /*22900*/  ISETP.NE.AND P1, PT, R8, RZ, PT ;  /* 0x000000ff0800720c */ /* 0x000fc60003f25270 */
[----:B------:R-:W-:-:S10]  /*22910*/  IMAD.MOV.U32 R13, RZ, RZ, R17 ;  /* 0x000000ffff0d7224 */ /* 0x000fd400078e0011 */
[----:B------:R-:W-:Y:S05]  /*22920*/  WARPSYNC.COLLECTIVE R15, `(.L_x_2964) ;  /* 0x000000000f087348 */ /* 0x000fea0003c00000 */
[----:B------:R0:W1:Y:S02]  /*22930*/  SHFL.UP P6, R14, R13, R12, R11 ;  /* 0x0400000c0d0e7389 */ /* 0x00006400000c000b */
[----:B01----:R-:W-:Y:S01]  /*22940*/  ENDCOLLECTIVE ;  /* 0x000000000000791b */ /* 0x003fe20003800000 */
.L_x_2964:
[----:B------:R-:W-:Y:S01]  /*22950*/  IMAD.MOV.U32 R12, RZ, RZ, 0x2 ;  /* 0x00000002ff0c7424 */ /* 0x000fe200078e00ff */
[----:B------:R-:W-:-:S05]  /*22960*/  SEL R4, R14, RZ, P1 ;  /* 0x000000ff0e047207 */ /* 0x000fca0000800000 */
[----:B------:R-:W-:-:S04]  /*22970*/  IMAD.IADD R4, R17, 0x1, R4 ;  /* 0x0000000111047824 */ /* 0x000fc800078e0204 */
[----:B------:R-:W-:-:S07]  /*22980*/  IMAD.MOV.U32 R13, RZ, RZ, R4 ;  /* 0x000000ffff0d7224 */ /* 0x000fce00078e0004 */
[----:B------:R-:W-:Y:S05]  /*22990*/  WARPSYNC.COLLECTIVE R15, `(.L_x_2965) ;  /* 0x000000000f087348 */ /* 0x000fea0003c00000 */
[----:B------:R0:W1:Y:S02]  /*229a0*/  SHFL.UP P6, R14, R13, R12, R11 ;  /* 0x0400000c0d0e7389 */ /* 0x00006400000c000b */
[----:B01----:R-:W-:Y:S01]  /*229b0*/  ENDCOLLECTIVE ;  /* 0x000000000000791b */ /* 0x003fe20003800000 */
.L_x_2965:
[----:B------:R-:W-:Y:S01]  /*229c0*/  IMAD.MOV.U32 R12, RZ, RZ, 0x4 ;  /* 0x00000004ff0c7424 */ /* 0x000fe200078e00ff */
[----:B------:R-:W-:-:S05]  /*229d0*/  SEL R3, R14, RZ, P2 ;  /* 0x000000ff0e037207 */ /* 0x000fca0001000000 */
[----:B------:R-:W-:-:S04]  /*229e0*/  IMAD.IADD R6, R4, 0x1, R3 ;  /* 0x0000000104067824 */ /* 0x000fc800078e0203 */
[----:B------:R-:W-:-:S07]  /*229f0*/  IMAD.MOV.U32 R13, RZ, RZ, R6 ;  /* 0x000000ffff0d7224 */ /* 0x000fce00078e0006 */
[----:B------:R-:W-:Y:S05]  /*22a00*/  WARPSYNC.COLLECTIVE R15, `(.L_x_2966) ;  /* 0x000000000f087348 */ /* 0x000fea0003c00000 */
[----:B------:R0:W1:Y:S02]  /*22a10*/  SHFL.UP P6, R14, R13, R12, R11 ;  /* 0x0400000c0d0e7389 */ /* 0x00006400000c000b */
[----:B01----:R-:W-:Y:S01]  /*22a20*/  ENDCOLLECTIVE ;  /* 0x000000000000791b */ /* 0x003fe20003800000 */
.L_x_2966:
[----:B------:R-:W-:Y:S01]  /*22a30*/  IMAD.MOV.U32 R12, RZ, RZ, 0x8 ;  /* 0x00000008ff0c7424 */ /* 0x000fe200078e00ff */
[----:B------:R-:W-:-:S05]  /*22a40*/  SEL R3, R14, RZ, P3 ;  /* 0x000000ff0e037207 */ /* 0x000fca0001800000 */
[----:B------:R-:W-:-:S04]  /*22a50*/  IMAD.IADD R2, R6, 0x1, R3 ;  /* 0x0000000106027824 */ /* 0x000fc800078e0203 */
[----:B------:R-:W-:-:S07]  /*22a60*/  IMAD.MOV.U32 R13, RZ, RZ, R2 ;  /* 0x000000ffff0d7224 */ /* 0x000fce00078e0002 */
[----:B------:R-:W-:Y:S05]  /*22a70*/  WARPSYNC.COLLECTIVE R15, `(.L_x_2967) ;  /* 0x000000000f087348 */ /* 0x000fea0003c00000 */
[----:B------:R0:W1:Y:S02]  /*22a80*/  SHFL.UP P6, R14, R13, R12, R11 ;  /* 0x0400000c0d0e7389 */ /* 0x00006400000c000b */
[----:B01----:R-:W-:Y:S01]  /*22a90*/  ENDCOLLECTIVE ;  /* 0x000000000000791b */ /* 0x003fe20003800000 */
.L_x_2967:
[----:B------:R-:W-:Y:S02]  /*22aa0*/  MOV R12, 0x10 ;  /* 0x00000010000c7802 */ /* 0x000fe40000000f00 */
[----:B------:R-:W-:-:S05]  /*22ab0*/  SEL R3, R14, RZ, P4 ;  /* 0x000000ff0e037207 */ /* 0x000fca0002000000 */
[----:B------:R-:W-:-:S04]  /*22ac0*/  IMAD.IADD R3, R2, 0x1, R3 ;  /* 0x0000000102037824 */ /* 0x000fc800078e0203 */
[----:B------:R-:W-:-:S07]  /*22ad0*/  IMAD.MOV.U32 R13, RZ, RZ, R3 ;  /* 0x000000ffff0d7224 */ /* 0x000fce00078e0003 */
[----:B------:R-:W-:Y:S05]  /*22ae0*/  WARPSYNC.COLLECTIVE R15, `(.L_x_2968) ;  /* 0x000000000f087348 */ /* 0x000fea0003c00000 */
[----:B------:R0:W1:Y:S02]  /*22af0*/  SHFL.UP P6, R14, R13, R12, R11 ;  /* 0x0400000c0d0e7389 */ /* 0x00006400000c000b */
[----:B01----:R-:W-:Y:S01]  /*22b00*/  ENDCOLLECTIVE ;  /* 0x000000000000791b */ /* 0x003fe20003800000 */
.L_x_2968:
        /* <DEDUP_REMOVED lines=8> */
.L_x_2969:
[----:B------:R-:W-:Y:S05]  /*22b90*/  BRA `(.L_x_2970) ;  /* 0xffffffb800447947 */ /* 0x000fea000383ffff */
.L_x_2835:
        /* <DEDUP_REMOVED lines=8> */
.L_x_2972:
[----:B------:R-:W-:Y:S05]  /*22c20*/  BSYNC B0 ;  /* 0x0000000000007941 */ /* 0x000fea0003800000 */
.L_x_2971:
        /* <DEDUP_REMOVED lines=8> */
.L_x_2973:
[----:B------:R-:W-:Y:S01]  /*22cb0*/  IMAD.MOV.U32 R12, RZ, RZ, 0x4 ;  /* 0x00000004ff0c7424 */ /* 0x000fe200078e00ff */
[----:B------:R-:W-:-:S05]  /*22cc0*/  SEL R2, R14, RZ, P2 ;  /* 0x000000ff0e027207 */ /* 0x000fca0001000000 */
[----:B------:R-:W-:-:S05]  /*22cd0*/  IMAD.IADD R2, R13, 0x1, R2 ;  /* 0x000000010d027824 */ /* 0x000fca00078e0202 */
[----:B------:R-:W-:-:S07]  /*22ce0*/  MOV R13, R2 ;  /* 0x00000002000d7202 */ /* 0x000fce0000000f00 */
[----:B------:R-:W-:Y:S05]  /*22cf0*/  WARPSYNC.COLLECTIVE R15, `(.L_x_2974) ;  /* 0x000000000f087348 */ /* 0x000fea0003c00000 */
[----:B------:R0:W1:Y:S02]  /*22d00*/  SHFL.UP P6, R14, R13, R12, R11 ;  /* 0x0400000c0d0e7389 */ /* 0x00006400000c000b */
[----:B01----:R-:W-:Y:S01]  /*22d10*/  ENDCOLLECTIVE ;  /* 0x000000000000791b */ /* 0x003fe20003800000 */
.L_x_2974:
[----:B------:R-:W-:Y:S01]  /*22d20*/  IMAD.MOV.U32 R12, RZ, RZ, 0x8 ;  /* 0x00000008ff0c7424 */ /* 0x000fe200078e00ff */
[----:B------:R-:W-:-:S05]  /*22d30*/  SEL R3, R14, RZ, P3 ;  /* 0x000000ff0e037207 */ /* 0x000fca0001800000 */
[----:B------:R-:W-:-:S04]  /*22d40*/  IMAD.IADD R3, R2, 0x1, R3 ;  /* 0x0000000102037824 */ /* 0x000fc800078e0203 */
[----:B------:R-:W-:-:S07]  /*22d50*/  IMAD.MOV.U32 R13, RZ, RZ, R3 ;  /* 0x000000ffff0d7224 */ /* 0x000fce00078e0003 */
[----:B------:R-:W-:Y:S05]  /*22d60*/  WARPSYNC.COLLECTIVE R15, `(.L_x_2975) ;  /* 0x000000000f087348 */ /* 0x000fea0003c00000 */
[----:B------:R0:W1:Y:S02]  /*22d70*/  SHFL.UP P6, R14, R13, R12, R11 ;  /* 0x0400000c0d0e7389 */ /* 0x00006400000c000b */
[----:B01----:R-:W-:Y:S01]  /*22d80*/  ENDCOLLECTIVE ;  /* 0x000000000000791b */ /* 0x003fe20003800000 */
.L_x_2975:
[----:B------:R-:W-:Y:S01]  /*22d90*/  IMAD.MOV.U32 R12, RZ, RZ, 0x10 ;  /* 0x00000010ff0c7424 */ /* 0x000fe200078e00ff */
[----:B------:R-:W-:-:S05]  /*22da0*/  SEL R4, R14, RZ, P4 ;  /* 0x000000ff0e047207 */ /* 0x000fca0002000000 */
[----:B------:R-:W-:-:S04]  /*22db0*/  IMAD.IADD R4, R3, 0x1, R4 ;  /* 0x0000000103047824 */ /* 0x000fc800078e0204 */
[----:B------:R-:W-:-:S07]  /*22dc0*/  IMAD.MOV.U32 R13, RZ, RZ, R4 ;  /* 0x000000ffff0d7224 */ /* 0x000fce00078e0004 */
[----:B------:R-:W-:Y:S05]  /*22dd0*/  WARPSYNC.COLLECTIVE R15, `(.L_x_2976) ;  /* 0x000000000f087348 */ /* 0x000fea0003c00000 */
[----:B------:R0:W1:Y:S02]  /*22de0*/  SHFL.UP P6, R14, R13, R12, R11 ;  /* 0x0400000c0d0e7389 */ /* 0x00006400000c000b */
[----:B01----:R-:W-:Y:S01]  /*22df0*/  ENDCOLLECTIVE ;  /* 0x000000000000791b */ /* 0x003fe20003800000 */
.L_x_2976:
        /* <DEDUP_REMOVED lines=8> */
.L_x_2977:
[----:B------:R-:W-:Y:S05]  /*22e80*/  BRA `(.L_x_2978) ;  /* 0xffffffb800247947 */ /* 0x000fea000383ffff */
.L_x_2837:
[----:B------:R-:W-:Y:S01]  /*22e90*/  BSSY B0, `(.L_x_2979) ;  /* 0x0000006000007945 */ /* 0x000fe20003800000 */
[----:B------:R-:W-:Y:S01]  /*22ea0*/  PLOP3.LUT P6, PT, P6, PT, PT, 0x8, 0x0 ;  /* 0x000000000000781c */ /* 0x000fe200037ce170 */
[----:B------:R-:W-:-:S12]  /*22eb0*/  IMAD.MOV.U32 R15, RZ, RZ, -0x1 ;  /* 0xffffffffff0f7424 */ /* 0x000fd800078e00ff */
[----:B01----:R-:W-:Y:S05]  /*22ec0*/  WARPSYNC.COLLECTIVE R15, `(.L_x_2980) ;  /* 0x000000000f087348 */ /* 0x003fea0003c00000 */
[----:B------:R-:W-:Y:S01]  /*22ed0*/  VOTE.ANY R14, PT, P6 ;  /* 0x00000000000e7806 */ /* 0x000fe200030e0100 */
[----:B01----:R-:W-:Y:S06]  /*22ee0*/  ENDCOLLECTIVE ;  /* 0x000000000000791b */ /* 0x003fec0003800000 */
.L_x_2980:
[----:B------:R-:W-:Y:S05]  /*22ef0*/  BSYNC B0 ;  /* 0x0000000000007941 */ /* 0x000fea0003800000 */
.L_x_2979:
[----:B------:R-:W-:Y:S01]  /*22f00*/  IMAD.MOV.U32 R2, RZ, RZ, R14 ;  /* 0x000000ffff027224 */ /* 0x000fe200078e000e */
[----:B------:R-:W-:Y:S01]  /*22f10*/  MOV R13, R17 ;  /* 0x00000011000d7202 */ /* 0x000fe20000000f00 */
[----:B------:R-:W-:Y:S02]  /*22f20*/  IMAD.MOV.U32 R11, RZ, RZ, 0x1f ;  /* 0x0000001fff0b7424 */ /* 0x000fe400078e00ff */
[----:B------:R-:W0:Y:S01]  /*22f30*/  POPC R6, R2 ;  /* 0x0000000200067309 */ /* 0x000e220000000000 */
[----:B------:R-:W-:Y:S02]  /*22f40*/  IMAD.MOV.U32 R15, RZ, RZ, -0x1 ;  /* 0xffffffffff0f7424 */ /* 0x000fe400078e00ff */
[----:B0-----:R-:W-:-:S07]  /*22f50*/  IMAD.MOV.U32 R12, RZ, RZ, R6 ;  /* 0x000000ffff0c7224 */ /* 0x001fce00078e0006 */
[----:B------:R-:W-:Y:S05]  /*22f60*/  WARPSYNC.COLLECTIVE R15, `(.L_x_2981) ;  /* 0x000000000f087348 */ /* 0x000fea0003c00000 */
[----:B------:R0:W1:Y:S02]  /*22f70*/  SHFL.IDX P6, R14, R13, R12, R11 ;  /* 0x0000000c0d0e7389 */ /* 0x00006400000c000b */
[----:B01----:R-:W-:Y:S01]  /*22f80*/  ENDCOLLECTIVE ;  /* 0x000000000000791b */ /* 0x003fe20003800000 */
.L_x_2981:
[----:B------:R-:W-:Y:S01]  /*22f90*/  IMAD.MOV.U32 R17, RZ, RZ, R14 ;  /* 0x000000ffff117224 */ /* 0x000fe200078e000e */
[----:B------:R-:W-:Y:S06]  /*22fa0*/  BRA `(.L_x_2982) ;  /* 0xffffffb800147947 */ /* 0x000fec000383ffff */
.L_x_2839:
[----:B------:R-:W-:Y:S01]  /*22fb0*/  BSSY B0, `(.L_x_2983) ;  /* 0x0000007000007945 */ /* 0x000fe20003800000 */
[----:B------:R-:W-:Y:S02]  /*22fc0*/  IMAD.MOV.U32 R13, RZ, RZ, R3 ;  /* 0x000000ffff0d7224 */ /* 0x000fe400078e0003 */
[----:B------:R-:W-:Y:S02]  /*22fd0*/  IMAD.MOV.U32 R11, RZ, RZ, 0x1f ;  /* 0x0000001fff0b7424 */ /* 0x000fe400078e00ff */
[----:B------:R-:W-:-:S07]  /*22fe0*/  IMAD.MOV.U32 R15, RZ, RZ, -0x1 ;  /* 0xffffffffff0f7424 */ /* 0x000fce00078e00ff */
[----:B0123--:R-:W-:Y:S05]  /*22ff0*/  WARPSYNC.COLLECTIVE R15, `(.L_x_2984) ;  /* 0x000000000f087348 */ /* 0x00ffea0003c00000 */
[----:B------:R4:W0:Y:S02]  /*23000*/  SHFL.IDX P6, R14, R13, R12, R11 ;  /* 0x0000000c0d0e7389 */ /* 0x00082400000c000b */
[----:B01234-:R-:W-:Y:S01]  /*23010*/  ENDCOLLECTIVE ;  /* 0x000000000000791b */ /* 0x01ffe20003800000 */
.L_x_2984:
[----:B------:R-:W-:Y:S05]  /*23020*/  BSYNC B0 ;  /* 0x0000000000007941 */ /* 0x000fea0003800000 */
.L_x_2983:
[----:B------:R-:W-:Y:S05]  /*23030*/  BRA `(.L_x_2838) ;  /* 0xffffffb8000c7947 */ /* 0x000fea000383ffff */
.L_x_2843:
[----:B0-----:R0:W1:Y:S02]  /*23040*/  SYNCS.PHASECHK.TRANS64.TRYWAIT P0, [R4+URZ+0x28c20], R0 ;  /* 0x028c2000040075a7 */ /* 0x001064000800017f */
[----:B-1----:R-:W-:Y:S05]  /*23050*/  @!P0 NANOSLEEP.SYNCS 0x989680 ;  /* 0x009896800000895d */ /* 0x002fea0003900000 */
[----:B------:R-:W1:Y:S02]  /*23060*/  @!P0 SYNCS.PHASECHK.TRANS64 P0, [R4+URZ+0x28c20], R0 ;  /* 0x028c2000040085a7 */ /* 0x000e64000800007f */
[----:B-1----:R-:W-:Y:S05]  /*23070*/  @!P0 BRA `(.L_x_2843) ;  /* 0xfffffffc00f08947 */ /* 0x002fea000383ffff */
[----:B------:R-:W-:Y:S05]  /*23080*/  BRA `(.L_x_2985) ;  /* 0xffffffbc00847947 */ /* 0x000fea000383ffff */
.L_x_2844:
        /* <DEDUP_REMOVED lines=11> */
.L_x_2987:
[----:B------:R-:W-:Y:S05]  /*23140*/  BSYNC B0 ;  /* 0x0000000000007941 */ /* 0x000fea0003800000 */
.L_x_2986:
[----:B------:R-:W-:Y:S05]  /*23150*/  BRA `(.L_x_2988) ;  /* 0xffffffbc006c7947 */ /* 0x000fea000383ffff */
.L_x_2845:
[----:B------:R-:W-:Y:S01]  /*23160*/  BSSY B0, `(.L_x_2989) ;  /* 0x0000006000007945 */ /* 0x000fe20003800000 */
[----:B------:R-:W-:-:S07]  /*23170*/  IMAD.MOV.U32 R15, RZ, RZ, -0x1 ;  /* 0xffffffffff0f7424 */ /* 0x000fce00078e00ff */
[----:B0-234-:R-:W-:Y:S05]  /*23180*/  WARPSYNC.COLLECTIVE R15, `(.L_x_2990) ;  /* 0x000000000f0c7348 */ /* 0x01dfea0003c00000 */
[----:B------:R-:W-:Y:S02]  /*23190*/  ELECT P6, UR62, PT ;  /* 0x00000000003e782f */ /* 0x000fe400038c0000 */
[----:B------:R-:W-:Y:S01]  /*231a0*/  MOV R14, UR62 ;  /* 0x0000003e000e7c02 */ /* 0x000fe20008000f00 */
[----:B0-234-:R-:W-:Y:S10]  /*231b0*/  ENDCOLLECTIVE ;  /* 0x000000000000791b */ /* 0x01dff40003800000 */
.L_x_2990:
[----:B------:R-:W-:Y:S05]  /*231c0*/  BSYNC B0 ;  /* 0x0000000000007941 */ /* 0x000fea0003800000 */
.L_x_2989:
[----:B------:R-:W-:Y:S05]  /*231d0*/  BRA `(.L_x_2991) ;  /* 0xffffffbc00607947 */ /* 0x000fea000383ffff */
.L_x_2847:
[----:B0-----:R0:W1:Y:S02]  /*231e0*/  SYNCS.PHASECHK.TRANS64.TRYWAIT P1, [R5+URZ+0x28c40], R0 ;  /* 0x028c4000050075a7 */ /* 0x001064000802017f */
[----:B-1----:R-:W-:Y:S05]  /*231f0*/  @!P1 NANOSLEEP.SYNCS 0x989680 ;  /* 0x009896800000995d */ /* 0x002fea0003900000 */
[----:B------:R-:W1:Y:S02]  /*23200*/  @!P1 SYNCS.PHASECHK.TRANS64 P1, [R5+URZ+0x28c40], R0 ;  /* 0x028c4000050095a7 */ /* 0x000e64000802007f */
[----:B-1----:R-:W-:Y:S05]  /*23210*/  @!P1 BRA `(.L_x_2847) ;  /* 0xfffffffc00f09947 */ /* 0x002fea000383ffff */
[----:B------:R-:W-:Y:S05]  /*23220*/  BRA `(.L_x_2992) ;  /* 0xffffffbc00807947 */ /* 0x000fea000383ffff */
.L_x_2849:
[----:B-1----:R1:W0:Y:S02]  /*23230*/  SYNCS.PHASECHK.TRANS64.TRYWAIT P1, [R25+URZ+0x28c40], R2 ;  /* 0x028c4002190075a7 */ /* 0x002224000802017f */
[----:B0-----:R-:W-:Y:S05]  /*23240*/  @!P1 NANOSLEEP.SYNCS 0x989680 ;  /* 0x009896800000995d */ /* 0x001fea0003900000 */
[----:B------:R-:W0:Y:S02]  /*23250*/  @!P1 SYNCS.PHASECHK.TRANS64 P1, [R25+URZ+0x28c40], R2 ;  /* 0x028c4002190095a7 */ /* 0x000e24000802007f */
[----:B0-----:R-:W-:Y:S05]  /*23260*/  @!P1 BRA `(.L_x_2849) ;  /* 0xfffffffc00f09947 */ /* 0x001fea000383ffff */
[----:B------:R-:W-:Y:S05]  /*23270*/  BRA `(.L_x_2993) ;  /* 0xffffffbc008c7947 */ /* 0x000fea000383ffff */
.L_x_2851:
[----:B------:R0:W0:Y:S02]  /*23280*/  SYNCS.PHASECHK.TRANS64.TRYWAIT P1, [R5+URZ+0x28c60], R0 ;  /* 0x028c6000050075a7 */ /* 0x000024000802017f */
[----:B0-----:R-:W-:Y:S05]  /*23290*/  @!P1 NANOSLEEP.SYNCS 0x989680 ;  /* 0x009896800000995d */ /* 0x001fea0003900000 */
[----:B------:R-:W0:Y:S02]  /*232a0*/  @!P1 SYNCS.PHASECHK.TRANS64 P1, [R5+URZ+0x28c60], R0 ;  /* 0x028c6000050095a7 */ /* 0x000e24000802007f */
[----:B0-----:R-:W-:Y:S05]  /*232b0*/  @!P1 BRA `(.L_x_2851) ;  /* 0xfffffffc00f09947 */ /* 0x001fea000383ffff */
[----:B------:R-:W-:Y:S05]  /*232c0*/  BRA `(.L_x_2994) ;  /* 0xffffffbc00887947 */ /* 0x000fea000383ffff */
.L_x_2995:
        /* <DEDUP_REMOVED lines=11> */
.L_x_5642:


//--------------------- .text._ZN7cutlass13device_kernelIN5flash11enable_sm90INS1_16FlashAttnFwdSm90INS1_25CollectiveMainloopFwdSm90ILi2EN4cute5tupleIJNS5_1CILi1EEES8_S8_EEENS6_IJNS7_ILi64EEESA_SA_EEELi512ENS_6half_tEfNS_4arch4Sm90ELb0ELb1ELb0ELb1ELb1ELb0ELb1ELb0ELb0ELb1ELb0ELb0EEENS1_21CollectiveEpilogueFwdINS6_IJSA_NS7_ILi512EEESA_EEES9_SC_SE_Li256ELb1ELb1ELb0ELb0EEENS1_36VarlenDynamicPersistentTileSchedulerILi64ELi64ELi256ELi128ELb0ELb1ELb1ELb1ELb0ELb1EEEEEEEEEvNT_6ParamsE --------------------------
	.section	.text._ZN7cutlass13device_kernelIN5flash11enable_sm90INS1_16FlashAttnFwdSm90INS1_25CollectiveMainloopFwdSm90ILi2EN4cute5tupleIJNS5_1CILi1EEES8_S8_EEENS6_IJNS7_ILi64EEESA_SA_EEELi512ENS_6half_tEfNS_4arch4Sm90ELb0ELb1ELb0ELb1ELb1ELb0ELb1ELb0ELb0ELb1ELb0ELb0EEENS1_21CollectiveEpilogueFwdINS6_IJSA_NS7_ILi512EEESA_EEES9_SC_SE_Li256ELb1ELb1ELb0ELb0EEENS1_36VarlenDynamicPersistentTileSchedulerILi64ELi64ELi256ELi128ELb0ELb1ELb1ELb1ELb0ELb1EEEEEEEEEvNT_6ParamsE,"ax",@progbits
	.align	128
.text._ZN7cutlass13device_kernelIN5flash11enable_sm90INS1_16FlashAttnFwdSm90INS1_25CollectiveMainloopFwdSm90ILi2EN4cute5tupleIJNS5_1CILi1EEES8_S8_EEENS6_IJNS7_ILi64EEESA_SA_EEELi512ENS_6half_tEfNS_4arch4Sm90ELb0ELb1ELb0ELb1ELb1ELb0ELb1ELb0ELb0ELb1ELb0ELb0EEENS1_21CollectiveEpilogueFwdINS6_IJSA_NS7_ILi512EEESA_EEES9_SC_SE_Li256ELb1ELb1ELb0ELb0EEENS1_36VarlenDynamicPersistentTileSchedulerILi64ELi64ELi256ELi128ELb0ELb1ELb1ELb1ELb0ELb1EEEEEEEEEvNT_6ParamsE:
        .type           _ZN7cutlass13device_kernelIN5flash11enable_sm90INS1_16FlashAttnFwdSm90INS1_25CollectiveMainloopFwdSm90ILi2EN4cute5tupleIJNS5_1CILi1EEES8_S8_EEENS6_IJNS7_ILi64EEESA_SA_EEELi512ENS_6half_tEfNS_4arch4Sm90ELb0ELb1ELb0ELb1ELb1ELb0ELb1ELb0ELb0ELb1ELb0ELb0EEENS1_21CollectiveEpilogueFwdINS6_IJSA_NS7_ILi512EEESA_EEES9_SC_SE_Li256ELb1ELb1ELb0ELb0EEENS1_36VarlenDynamicPersistentTileSchedulerILi64ELi64ELi256ELi128ELb0ELb1ELb1ELb1ELb0ELb1EEEEEEEEEvNT_6ParamsE,@function
        .size           _ZN7cutlass13device_kernelIN5flash11enable_sm90INS1_16FlashAttnFwdSm90INS1_25CollectiveMainloopFwdSm90ILi2EN4cute5tupleIJNS5_1CILi1EEES8_S8_EEENS6_IJNS7_ILi64EEESA_SA_EEELi512ENS_6half_tEfNS_4arch4Sm90ELb0ELb1ELb0ELb1ELb1ELb0ELb1ELb0ELb0ELb1ELb0ELb0EEENS1_21CollectiveEpilogueFwdINS6_IJSA_NS7_ILi512EEESA_EEES9_SC_SE_Li256ELb1ELb1ELb0ELb0EEENS1_36VarlenDynamicPersistentTileSchedulerILi64ELi64ELi256ELi128ELb0ELb1ELb1ELb1ELb0ELb1EEEEEEEEEvNT_6ParamsE,(.L_x_5643 - _ZN7cutlass13device_kernelIN5flash11enable_sm90INS1_16FlashAttnFwdSm90INS1_25CollectiveMainloopFwdSm90ILi2EN4cute5tupleIJNS5_1CILi1EEES8_S8_EEENS6_IJNS7_ILi64EEESA_SA_EEELi512ENS_6half_tEfNS_4arch4Sm90ELb0ELb1ELb0ELb1ELb1ELb0ELb1ELb0ELb0ELb1ELb0ELb0EEENS1_21CollectiveEpilogueFwdINS6_IJSA_NS7_ILi512EEESA_EEES9_SC_SE_Li256ELb1ELb1ELb0ELb0EEENS1_36VarlenDynamicPersistentTileSchedulerILi64ELi64ELi256ELi128ELb0ELb1ELb1ELb1ELb0ELb1EEEEEEEEEvNT_6ParamsE)
        .other          _ZN7cutlass13device_kernelIN5flash11enable_sm90INS1_16FlashAttnFwdSm90INS1_25CollectiveMainloopFwdSm90ILi2EN4cute5tupleIJNS5_1CILi1EEES8_S8_EEENS6_IJNS7_ILi64EEESA_SA_EEELi512ENS_6half_tEfNS_4arch4Sm90ELb0ELb1ELb0ELb1ELb1ELb0ELb1ELb0ELb0ELb1ELb0ELb0EEENS1_21CollectiveEpilogueFwdINS6_IJSA_NS7_ILi512EEESA_EEES9_SC_SE_Li256ELb1ELb1ELb0ELb0EEENS1_36VarlenDynamicPersistentTileSchedulerILi64ELi64ELi256ELi128ELb0ELb1ELb1ELb1ELb0ELb1EEEEEEEEEvNT_6ParamsE,@"STO_CUDA_ENTRY STV_DEFAULT"
_ZN7cutlass13device_kernelIN5flash11enable_sm90INS1_16FlashAttnFwdSm90INS1_25CollectiveMainloopFwdSm90ILi2EN4cute5tupleIJNS5_1CILi1EEES8_S8_EEENS6_IJNS7_ILi64EEESA_SA_EEELi512ENS_6half_tEfNS_4arch4Sm90ELb0ELb1ELb0ELb1ELb1ELb0ELb1ELb0ELb0ELb1ELb0ELb0EEENS1_21CollectiveEpilogueFwdINS6_IJSA_NS7_ILi512EEESA_EEES9_SC_SE_Li256ELb1ELb1ELb0ELb0EEENS1_36VarlenDynamicPersistentTileSchedulerILi64ELi64ELi256ELi128ELb0ELb1ELb1ELb1ELb0ELb1EEEEEEEEEvNT_6ParamsE:
        /* <DEDUP_REMOVED lines=44> */
.L_x_2996:
        /* <DEDUP_REMOVED lines=22> */
.L_x_2997:
        /* <DEDUP_REMOVED lines=18> */
.L_x_2998:
        /* <DEDUP_REMOVED lines=22> */
.L_x_2999:
        /* <DEDUP_REMOVED lines=22> */
.L_x_3000:
[----:B------:R-:W-:Y:S01]  /*0800*/  IMAD.MOV.U32 R3, RZ, RZ, 0x1 ;  /* 0x00000001ff037424 */ /* 0x000fe200078e00ff */
[----:B------:R-:W-:Y:S01]  /*0810*/  ISETP.NE.AND P0, PT, R4, RZ, PT ;  /* 0x000000ff0400720c */ /* 0x000fe20003f05270 */
[----:B------:R-:W-:Y:S01]  /*0820*/  NOP ;  /* 0x0000000000007918 */ /* 0x000fe20000000000 */
[----:B------:R-:W-:Y:S02]  /*0830*/  ULDC.64 UR40, c[0x0][0x208] ;  /* 0x0000820000287ab9 */ /* 0x000fe40000000a00 */
[----:B------:R-:W-:-:S05]  /*0840*/  SEL R3, R3, 0x2, !P0 ;  /* 0x0000000203037807 */ /* 0x000fca0004000000 */
[----:B------:R0:W-:Y:S02]  /*0850*/  STL [R1], R3 ;  /* 0x0000000301007387 */ /* 0x0001e40000100800 */
[----:B01234-:R-:W-:Y:S06]  /*0860*/  BAR.SYNC.DEFER_BLOCKING 0x0 ;  /* 0x0000000000007b1d */ /* 0x01ffec0000010000 */
[----:B------:R-:W-:Y:S05]  /*0870*/  @!P0 BRA `(.L_x_3001) ;  /* 0x0000013000688947 */ /* 0x000fea0003800000 */
.L_x_3002:
        /* <DEDUP_REMOVED lines=18> */
[----:B------:R-:W2:Y:S01]  /*09a0*/  LDL.LU R18, [R1] ;  /* 0x0000000001127983 */ /* 0x000ea20000300800 */
[----:B------:R-:W-:Y:S01]  /*09b0*/  VIADD R208, R0, 0xffffff80 ;  /* 0xffffff8000d07836 */ /* 0x000fe20000000000 */
[----:B------:R-:W-:Y:S01]  /*09c0*/  UMOV UR36, URZ ;  /* 0x0000003f00247c82 */ /* 0x000fe20008000000 */
[----:B------:R-:W-:Y:S02]  /*09d0*/  IMAD.MOV.U32 R188, RZ, RZ, 0x40 ;  /* 0x00000040ffbc7424 */ /* 0x000fe400078e00ff */
[----:B------:R-:W-:Y:S01]  /*09e0*/  IMAD.MOV.U32 R202, RZ, RZ, RZ ;  /* 0x000000ffffca7224 */ /* 0x000fe200078e00ff */
[----:B------:R-:W-:-:S04]  /*09f0*/  SHF.R.S32.HI R3, RZ, 0x1f, R208 ;  /* 0x0000001fff037819 */ /* 0x000fc800000114d0 */
[CC--:B------:R-:W-:Y:S02]  /*0a00*/  LEA.HI R0, R3.reuse, R208.reuse, RZ, 0x4 ;  /* 0x000000d003007211 */ /* 0x0c0fe400078f20ff */
[-C--:B------:R-:W-:Y:S02]  /*0a10*/  LEA.HI R9, R3, R208.reuse, RZ, 0x2 ;  /* 0x000000d003097211 */ /* 0x080fe400078f10ff */
[----:B------:R-:W-:Y:S02]  /*0a20*/  SHF.R.S32.HI R5, RZ, 0x4, R0 ;  /* 0x00000004ff057819 */ /* 0x000fe40000011400 */
[----:B------:R-:W-:Y:S02]  /*0a30*/  LOP3.LUT R11, R9, 0xfffffffc, RZ, 0xc0, !PT ;  /* 0xfffffffc090b7812 */ /* 0x000fe400078ec0ff */
[----:B------:R-:W-:Y:S02]  /*0a40*/  LEA.HI R2, R0, R5, RZ, 0x1 ;  /* 0x0000000500027211 */ /* 0x000fe400078f08ff */
[----:B------:R-:W-:Y:S01]  /*0a50*/  LEA.HI R8, R3, R208, RZ, 0x7 ;  /* 0x000000d003087211 */ /* 0x000fe200078f38ff */
[----:B------:R-:W-:Y:S01]  /*0a60*/  IMAD.IADD R12, R208, 0x1, -R11 ;  /* 0x00000001d00c7824 */ /* 0x000fe200078e0a0b */
[----:B------:R-:W-:-:S02]  /*0a70*/  LOP3.LUT R4, R2, 0x1ffffffe, RZ, 0xc0, !PT ;  /* 0x1ffffffe02047812 */ /* 0x000fc400078ec0ff */
[----:B------:R-:W-:Y:S02]  /*0a80*/  LEA.HI R2, R3, R208, RZ, 0x5 ;  /* 0x000000d003027211 */ /* 0x000fe400078f28ff */
[----:B------:R-:W-:Y:S01]  /*0a90*/  LOP3.LUT R9, R8, 0xffffff80, RZ, 0xc0, !PT ;  /* 0xffffff8008097812 */ /* 0x000fe200078ec0ff */
[----:B------:R-:W-:Y:S01]  /*0aa0*/  IMAD.IADD R6, R5, 0x1, -R4 ;  /* 0x0000000105067824 */ /* 0x000fe200078e0a04 */
[----:B------:R-:W-:Y:S02]  /*0ab0*/  LOP3.LUT R5, R0, 0xfffffff0, RZ, 0xc0, !PT ;  /* 0xfffffff000057812 */ /* 0x000fe400078ec0ff */
[--C-:B------:R-:W-:Y:S01]  /*0ac0*/  SHF.R.S32.HI R4, RZ, 0x5, R2.reuse ;  /* 0x00000005ff047819 */ /* 0x100fe20000011402 */
[C---:B------:R-:W-:Y:S01]  /*0ad0*/  IMAD.IADD R9, R208.reuse, 0x1, -R9 ;  /* 0x00000001d0097824 */ /* 0x040fe200078e0a09 */
[----:B------:R-:W-:Y:S01]  /*0ae0*/  SHF.R.S32.HI R7, RZ, 0x1f, R2 ;  /* 0x0000001fff077819 */ /* 0x000fe20000011402 */
[----:B------:R-:W-:Y:S01]  /*0af0*/  IMAD.IADD R0, R208, 0x1, -R5 ;  /* 0x00000001d0007824 */ /* 0x000fe200078e0a05 */
[----:B------:R-:W-:Y:S01]  /*0b00*/  LEA.HI R11, R12, R12, RZ, 0x1 ;  /* 0x0000000c0c0b7211 */ /* 0x000fe200078f08ff */
[----:B------:R-:W-:Y:S01]  /*0b10*/  IMAD.SHL.U32 R6, R6, 0x8, RZ ;  /* 0x0000000806067824 */ /* 0x000fe200078e00ff */
[----:B------:R-:W-:-:S02]  /*0b20*/  LEA.HI R7, R7, R4, RZ, 0x2 ;  /* 0x0000000407077211 */ /* 0x000fc400078f10ff */
[----:B------:R-:W-:Y:S02]  /*0b30*/  SHF.R.S32.HI R5, RZ, 0x1f, R0 ;  /* 0x0000001fff057819 */ /* 0x000fe40000011400 */
[----:B------:R-:W-:Y:S02]  /*0b40*/  SHF.R.S32.HI R203, RZ, 0x7, R8 ;  /* 0x00000007ffcb7819 */ /* 0x000fe40000011408 */
[----:B------:R-:W-:Y:S02]  /*0b50*/  LEA.HI R10, R5, R0, RZ, 0x3 ;  /* 0x00000000050a7211 */ /* 0x000fe400078f18ff */
[----:B------:R-:W-:Y:S01]  /*0b60*/  LOP3.LUT R7, R7, 0x3ffffc, RZ, 0xc0, !PT ;  /* 0x003ffffc07077812 */ /* 0x000fe200078ec0ff */
[----:B------:R-:W-:Y:S01]  /*0b70*/  IMAD R16, R203, 0x100, R0 ;  /* 0x00000100cb107824 */ /* 0x000fe200078e0200 */
[----:B------:R-:W-:Y:S02]  /*0b80*/  LOP3.LUT R17, R11, 0x1ffffffe, RZ, 0xc0, !PT ;  /* 0x1ffffffe0b117812 */ /* 0x000fe400078ec0ff */
[----:B------:R-:W-:Y:S01]  /*0b90*/  LOP3.LUT R11, R10, 0xfffffff8, RZ, 0xc0, !PT ;  /* 0xfffffff80a0b7812 */ /* 0x000fe200078ec0ff */
[----:B------:R-:W-:Y:S01]  /*0ba0*/  IMAD.IADD R7, R4, 0x1, -R7 ;  /* 0x0000000104077824 */ /* 0x000fe200078e0a07 */
[----:B------:R-:W-:Y:S01]  /*0bb0*/  SHF.R.S32.HI R2, RZ, 0x1f, R9 ;  /* 0x0000001fff027819 */ /* 0x000fe20000011409 */
[----:B------:R-:W-:Y:S01]  /*0bc0*/  IMAD.IADD R17, R12, 0x1, -R17 ;  /* 0x000000010c117824 */ /* 0x000fe200078e0a11 */
[----:B------:R-:W-:Y:S01]  /*0bd0*/  LEA.HI R3, R3, R208, RZ, 0x3 ;  /* 0x000000d003037211 */ /* 0x000fe200078f18ff */
[----:B------:R-:W-:Y:S01]  /*0be0*/  IMAD.IADD R11, R0, 0x1, -R11 ;  /* 0x00000001000b7824 */ /* 0x000fe200078e0a0b */
[CC--:B------:R-:W-:Y:S01]  /*0bf0*/  LEA.HI R5, R2.reuse, R9.reuse, RZ, 0x2 ;  /* 0x0000000902057211 */ /* 0x0c0fe200078f10ff */
[----:B------:R-:W-:Y:S01]  /*0c00*/  IMAD R207, R7, 0x10, R16 ;  /* 0x0000001007cf7824 */ /* 0x000fe200078e0210 */
[----:B------:R-:W-:Y:S01]  /*0c10*/  LEA.HI R2, R2, R9, RZ, 0x5 ;  /* 0x0000000902027211 */ /* 0x000fe200078f28ff */
[----:B------:R-:W-:Y:S01]  /*0c20*/  IMAD.SHL.U32 R7, R11, 0x40, RZ ;  /* 0x000000400b077824 */ /* 0x000fe200078e00ff */
[----:B------:R-:W-:Y:S01]  /*0c30*/  LOP3.LUT R12, R5, 0x7ffffffc, RZ, 0xc0, !PT ;  /* 0x7ffffffc050c7812 */ /* 0x000fe200078ec0ff */
[----:B------:R-:W-:Y:S01]  /*0c40*/  IMAD.SHL.U32 R10, R10, 0x40, RZ ;  /* 0x000000400a0a7824 */ /* 0x000fe200078e00ff */
[----:B------:R-:W-:Y:S01]  /*0c50*/  SHF.R.S32.HI R0, RZ, 0x2, R5 ;  /* 0x00000002ff007819 */ /* 0x000fe20000011405 */
[----:B------:R-:W-:Y:S01]  /*0c60*/  IMAD.U32 R207, R207, 0x40, R6 ;  /* 0x00000040cfcf7824 */ /* 0x000fe200078e0006 */
[----:B------:R-:W-:Y:S01]  /*0c70*/  LOP3.LUT R7, R7, 0x1c0, RZ, 0xc0, !PT ;  /* 0x000001c007077812 */ /* 0x000fe200078ec0ff */
[----:B------:R-:W-:Y:S01]  /*0c80*/  IMAD.IADD R12, R9, 0x1, -R12 ;  /* 0x00000001090c7824 */ /* 0x000fe200078e0a0c */
[----:B------:R-:W-:-:S02]  /*0c90*/  LOP3.LUT R9, R10, 0x7ffffe00, RZ, 0xc0, !PT ;  /* 0x7ffffe000a097812 */ /* 0x000fc400078ec0ff */
[----:B------:R-:W-:Y:S01]  /*0ca0*/  LOP3.LUT R6, R7, 0x8, R6, 0xf8, !PT ;  /* 0x0000000807067812 */ /* 0x000fe200078ef806 */
[----:B------:R-:W-:Y:S01]  /*0cb0*/  IMAD.SHL.U32 R19, R12, 0x2, RZ ;  /* 0x000000020c137824 */ /* 0x000fe200078e00ff */
[----:B------:R-:W-:Y:S01]  /*0cc0*/  SHF.R.U32.HI R7, RZ, 0x3, R7 ;  /* 0x00000003ff077819 */ /* 0x000fe20000011607 */
[----:B------:R-:W-:Y:S01]  /*0cd0*/  IMAD R9, R4, 0x400, R9 ;  /* 0x0000040004097824 */ /* 0x000fe200078e0209 */
[----:B------:R-:W-:Y:S02]  /*0ce0*/  SHF.R.S32.HI R5, RZ, 0x1f, R5 ;  /* 0x0000001fff057819 */ /* 0x000fe40000011405 */
[----:B------:R-:W-:Y:S01]  /*0cf0*/  LOP3.LUT R6, R6, R7, RZ, 0x3c, !PT ;  /* 0x0000000706067212 */ /* 0x000fe200078e3cff */
[----:B------:R-:W-:Y:S01]  /*0d00*/  IMAD.MOV.U32 R7, RZ, RZ, R15 ;  /* 0x000000ffff077224 */ /* 0x000fe200078e000f */
[----:B------:R-:W-:Y:S02]  /*0d10*/  R2P PR, R11, 0x6 ;  /* 0x000000060b007804 */ /* 0x000fe40000000000 */
[----:B------:R-:W-:Y:S01]  /*0d20*/  LOP3.LUT R11, R3, 0xfffffff8, RZ, 0xc0, !PT ;  /* 0xfffffff8030b7812 */ /* 0x000fe200078ec0ff */
[----:B------:R-:W-:Y:S01]  /*0d30*/  IMAD.IADD R9, R9, 0x1, R6 ;  /* 0x0000000109097824 */ /* 0x000fe200078e0206 */
[----:B------:R-:W-:Y:S01]  /*0d40*/  LEA.HI R5, R5, R0, RZ, 0x3 ;  /* 0x0000000005057211 */ /* 0x000fe200078f18ff */
[----:B------:R-:W-:Y:S01]  /*0d50*/  IMAD.MOV.U32 R6, RZ, RZ, R14 ;  /* 0x000000ffff067224 */ /* 0x000fe200078e000e */
[----:B------:R-:W-:Y:S01]  /*0d60*/  LEA.HI R8, R8, R203, RZ, 0x1 ;  /* 0x000000cb08087211 */ /* 0x000fe200078f08ff */
[----:B------:R-:W-:Y:S01]  /*0d70*/  IMAD.IADD R200, R208, 0x1, -R11 ;  /* 0x00000001d0c87824 */ /* 0x000fe200078e0a0b */
[----:B------:R-:W-:-:S02]  /*0d80*/  LOP3.LUT R5, R5, 0xfffffff8, RZ, 0xc0, !PT ;  /* 0xfffffff805057812 */ /* 0x000fc400078ec0ff */
[----:B------:R-:W-:Y:S01]  /*0d90*/  LEA R186, R9, UR38, 0x1 ;  /* 0x0000002609ba7c11 */ /* 0x000fe2000f8e08ff */
[----:B------:R-:W-:Y:S01]  /*0da0*/  IMAD.SHL.U32 R190, R200, 0x8, RZ ;  /* 0x00000008c8be7824 */ /* 0x000fe200078e00ff */
[----:B------:R-:W-:Y:S01]  /*0db0*/  SHF.R.S32.HI R2, RZ, 0x5, R2 ;  /* 0x00000005ff027819 */ /* 0x000fe20000011402 */
[----:B------:R-:W-:Y:S01]  /*0dc0*/  IMAD.IADD R5, R0, 0x1, -R5 ;  /* 0x0000000100057824 */ /* 0x000fe200078e0a05 */
[----:B------:R-:W-:Y:S01]  /*0dd0*/  LOP3.LUT R8, R8, 0xfffffe, RZ, 0xc0, !PT ;  /* 0x00fffffe08087812 */ /* 0x000fe200078ec0ff */
[----:B------:R-:W-:Y:S01]  /*0de0*/  VIADD R189, R186, 0x36400 ;  /* 0x00036400babd7836 */ /* 0x000fe20000000000 */
[----:B------:R-:W-:Y:S01]  /*0df0*/  SEL R188, R188, 0xffffffc0, !P2 ;  /* 0xffffffc0bcbc7807 */ /* 0x000fe20005000000 */
[C---:B------:R-:W-:Y:S01]  /*0e00*/  VIADD R199, R190.reuse, 0x40 ;  /* 0x00000040bec77836 */ /* 0x040fe20000000000 */
[----:B------:R-:W-:Y:S01]  /*0e10*/  SHF.R.S32.HI R201, RZ, 0x3, R3 ;  /* 0x00000003ffc97819 */ /* 0x000fe20000011403 */
[C---:B------:R-:W-:Y:S02]  /*0e20*/  VIADD R198, R190.reuse, 0x80 ;  /* 0x00000080bec67836 */ /* 0x040fe40000000000 */
        /* <DEDUP_REMOVED lines=14> */
[----:B------:R-:W-:-:S02]  /*0f10*/  IMAD.IADD R8, R203, 0x1, -R8 ;  /* 0x00000001cb087824 */ /* 0x000fc400078e0a08 */
[C---:B------:R-:W-:Y:S02]  /*0f20*/  @P1 VIADD R187, R189.reuse, 0xffffffe0 ;  /* 0xffffffe0bdbb1836 */ /* 0x040fe40000000000 */
[----:B------:R-:W-:Y:S02]  /*0f30*/  IMAD.IADD R189, R189, 0x1, R188 ;  /* 0x00000001bdbd7824 */ /* 0x000fe400078e02bc */
[----:B------:R-:W-:Y:S02]  /*0f40*/  IMAD.MOV.U32 R5, RZ, RZ, R13 ;  /* 0x000000ffff057224 */ /* 0x000fe400078e000d */
[----:B------:R-:W-:Y:S02]  /*0f50*/  IMAD.MOV.U32 R2, RZ, RZ, RZ ;  /* 0x000000ffff027224 */ /* 0x000fe400078e00ff */
[----:B------:R-:W-:Y:S02]  /*0f60*/  IMAD.SHL.U32 R185, R8, 0x100, RZ ;  /* 0x0000010008b97824 */ /* 0x000fe400078e00ff */
[----:B------:R-:W-:-:S02]  /*0f70*/  IMAD R191, R17, 0x8, R22 ;  /* 0x0000000811bf7824 */ /* 0x000fc400078e0216 */
[----:B------:R-:W-:Y:S01]  /*0f80*/  IMAD.IADD R188, R188, 0x1, R187 ;  /* 0x00000001bcbc7824 */ /* 0x000fe200078e02bb */
[----:B--2---:R-:W-:-:S07]  /*0f90*/  LOP3.LUT R23, R18, 0x1, RZ, 0xfc, !PT ;  /* 0x0000000112177812 */ /* 0x004fce00078efcff */
.L_x_3115:
[----:B0-23--:R-:W0:Y:S01]  /*0fa0*/  LDC.64 R8, c[0x0][0xb20] ;  /* 0x0002c800ff087b82 */ /* 0x00de220000000a00 */
[----:B------:R-:W-:Y:S01]  /*0fb0*/  IMAD.MOV.U32 R0, RZ, RZ, RZ ;  /* 0x000000ffff007224 */ /* 0x000fe200078e00ff */
[----:B------:R-:W-:Y:S01]  /*0fc0*/  ULDC.64 UR4, c[0x0][0x418] ;  /* 0x0001060000047ab9 */ /* 0x000fe20000000a00 */
[----:B------:R-:W-:-:S05]  /*0fd0*/  ULDC.64 UR6, c[0x0][0xb18] ;  /* 0x0002c60000067ab9 */ /* 0x000fca0000000a00 */
[----:B-1--4-:R-:W1:Y:S01]  /*0fe0*/  LDC.64 R10, c[0x0][0xb10] ;  /* 0x0002c400ff0a7b82 */ /* 0x012e620000000a00 */
[----:B0-----:R-:W-:-:S04]  /*0ff0*/  ISETP.NE.U32.AND P0, PT, R8, RZ, PT ;  /* 0x000000ff0800720c */ /* 0x001fc80003f05070 */
[----:B------:R-:W-:Y:S02]  /*1000*/  ISETP.NE.AND.EX P0, PT, R9, RZ, PT, P0 ;  /* 0x000000ff0900720c */ /* 0x000fe40003f05300 */
[----:B-1----:R-:W-:-:S04]  /*1010*/  ISETP.NE.U32.AND P1, PT, R10, RZ, PT ;  /* 0x000000ff0a00720c */ /* 0x002fc80003f25070 */
[----:B------:R-:W-:-:S07]  /*1020*/  ISETP.NE.AND.EX P1, PT, R11, RZ, PT, P1 ;  /* 0x000000ff0b00720c */ /* 0x000fce0003f25310 */
[----:B------:R-:W0:Y:S08]  /*1030*/  @P0 LDC.64 R8, c[0x0][0xb20] ;  /* 0x0002c800ff080b82 */ /* 0x000e300000000a00 */
[----:B------:R-:W1:Y:S01]  /*1040*/  @P1 LDC.64 R10, c[0x0][0xb10] ;  /* 0x0002c400ff0a1b82 */ /* 0x000e620000000a00 */
[----:B0-----:R-:W-:-:S05]  /*1050*/  @P0 IMAD.WIDE R8, R7, 0x4, R8 ;  /* 0x0000000407080825 */ /* 0x001fca00078e0208 */
[----:B------:R0:W5:Y:S01]  /*1060*/  @P0 LDG.E R0, desc[UR40][R8.64] ;  /* 0x0000002808000981 */ /* 0x000162000c1e1900 */
[----:B-1----:R-:W-:-:S05]  /*1070*/  @P1 IMAD.WIDE R10, R7, 0x4, R10 ;  /* 0x00000004070a1825 */ /* 0x002fca00078e020a */
[----:B------:R0:W5:Y:S01]  /*1080*/  @P1 LDG.E R18, desc[UR40][R10.64] ;  /* 0x000000280a121981 */ /* 0x000162000c1e1900 */
[----:B------:R-:W-:Y:S01]  /*1090*/  UISETP.NE.U32.AND UP0, UPT, UR4, URZ, UPT ;  /* 0x0000003f0400728c */ /* 0x000fe2000bf05070 */
[----:B------:R-:W-:Y:S01]  /*10a0*/  ISETP.NE.U32.AND P2, PT, RZ, UR6, PT ;  /* 0x00000006ff007c0c */ /* 0x000fe2000bf45070 */
[----:B------:R-:W-:Y:S01]  /*10b0*/  IMAD.MOV.U32 R193, RZ, RZ, R6 ;  /* 0x000000ffffc17224 */ /* 0x000fe200078e0006 */
[----:B------:R-:W-:Y:S01]  /*10c0*/  ULDC UR4, c[0x0][0x424] ;  /* 0x0001090000047ab9 */ /* 0x000fe20000000800 */
[----:B------:R-:W-:Y:S01]  /*10d0*/  UISETP.NE.AND.EX UP0, UPT, UR5, URZ, UPT, UP0 ;  /* 0x0000003f0500728c */ /* 0x000fe2000bf05300 */
[----:B------:R-:W-:Y:S02]  /*10e0*/  ISETP.NE.AND.EX P2, PT, RZ, UR7, PT, P2 ;  /* 0x00000007ff007c0c */ /* 0x000fe4000bf45320 */
[----:B------:R-:W-:Y:S01]  /*10f0*/  ULDC UR5, c[0x0][0x2f0] ;  /* 0x0000bc0000057ab9 */ /* 0x000fe20000000800 */
[----:B------:R-:W-:-:S04]  /*1100*/  USEL UR4, UR4, 0x1, UP0 ;  /* 0x0000000104047887 */ /* 0x000fc80008000000 */
[----:B------:R-:W-:Y:S01]  /*1110*/  UIMAD UR4, UR4, UR5, URZ ;  /* 0x00000005040472a4 */ /* 0x000fe2000f8e023f */
[----:B0-----:R-:W-:Y:S11]  /*1120*/  @P1 BRA `(.L_x_3003) ;  /* 0x0000000000281947 */ /* 0x001ff60003800000 */
[----:B------:R-:W-:Y:S01]  /*1130*/  ULDC.64 UR6, c[0x0][0xaf8] ;  /* 0x0002be0000067ab9 */ /* 0x000fe20000000a00 */
[----:B-----5:R-:W0:Y:S01]  /*1140*/  LDC R18, c[0x0][0x288] ;  /* 0x0000a200ff127b82 */ /* 0x020e220000000800 */
[----:B------:R-:W-:-:S04]  /*1150*/  ISETP.NE.U32.AND P0, PT, RZ, UR6, PT ;  /* 0x00000006ff007c0c */ /* 0x000fc8000bf05070 */
[----:B------:R-:W-:-:S13]  /*1160*/  ISETP.NE.AND.EX P0, PT, RZ, UR7, PT, P0 ;  /* 0x00000007ff007c0c */ /* 0x000fda000bf05300 */
[----:B------:R-:W-:Y:S05]  /*1170*/  @!P0 BRA `(.L_x_3003) ;  /* 0x0000000000148947 */ /* 0x000fea0003800000 */
[----:B------:R-:W1:Y:S02]  /*1180*/  LDC.64 R8, c[0x0][0xaf8] ;  /* 0x0002be00ff087b82 */ /* 0x000e640000000a00 */
[----:B-1----:R-:W-:-:S05]  /*1190*/  IMAD.WIDE R8, R7, 0x4, R8 ;  /* 0x0000000407087825 */ /* 0x002fca00078e0208 */
[----:B0-----:R-:W2:Y:S04]  /*11a0*/  LDG.E R18, desc[UR40][R8.64] ;  /* 0x0000002808127981 */ /* 0x001ea8000c1e1900 */
[----:B------:R-:W2:Y:S02]  /*11b0*/  LDG.E R3, desc[UR40][R8.64+0x4] ;  /* 0x0000042808037981 */ /* 0x000ea4000c1e1900 */
[----:B--2---:R-:W-:-:S07]  /*11c0*/  IMAD.IADD R18, R3, 0x1, -R18 ;  /* 0x0000000103127824 */ /* 0x004fce00078e0a12 */
.L_x_3003:
[----:B------:R-:W-:Y:S02]  /*11d0*/  IMAD.U32 R17, RZ, RZ, UR4 ;  /* 0x00000004ff117e24 */ /* 0x000fe4000f8e00ff */
[----:B------:R-:W-:Y:S01]  /*11e0*/  IMAD.MOV.U32 R194, RZ, RZ, R7 ;  /* 0x000000ffffc27224 */ /* 0x000fe200078e0007 */
[----:B------:R-:W-:Y:S06]  /*11f0*/  @!P2 BRA `(.L_x_3004) ;  /* 0x000000000010a947 */ /* 0x000fec0003800000 */
[----:B------:R-:W1:Y:S02]  /*1200*/  LDC.64 R8, c[0x0][0xb18] ;  /* 0x0002c600ff087b82 */ /* 0x000e640000000a00 */
[----:B-1----:R-:W-:-:S05]  /*1210*/  IMAD.WIDE R6, R7, 0x4, R8 ;  /* 0x0000000407067825 */ /* 0x002fca00078e0208 */
[----:B------:R1:W5:Y:S01]  /*1220*/  LDG.E R17, desc[UR40][R6.64] ;  /* 0x0000002806117981 */ /* 0x000362000c1e1900 */
[----:B------:R-:W-:Y:S05]  /*1230*/  BRA `(.L_x_3005) ;  /* 0x0000000000247947 */ /* 0x000fea0003800000 */
.L_x_3004:
[----:B------:R-:W-:Y:S02]  /*1240*/  ULDC.64 UR4, c[0x0][0xb00] ;  /* 0x0002c00000047ab9 */ /* 0x000fe40000000a00 */
[----:B------:R-:W-:-:S04]  /*1250*/  ISETP.NE.U32.AND P0, PT, RZ, UR4, PT ;  /* 0x00000004ff007c0c */ /* 0x000fc8000bf05070 */
[----:B------:R-:W-:-:S13]  /*1260*/  ISETP.NE.AND.EX P0, PT, RZ, UR5, PT, P0 ;  /* 0x00000005ff007c0c */ /* 0x000fda000bf05300 */
[----:B------:R-:W-:Y:S05]  /*1270*/  @!P0 BRA `(.L_x_3005) ;  /* 0x0000000000148947 */ /* 0x000fea0003800000 */
[----:B------:R-:W1:Y:S02]  /*1280*/  LDC.64 R8, c[0x0][0xb00] ;  /* 0x0002c000ff087b82 */ /* 0x000e640000000a00 */
[----:B-1----:R-:W-:-:S05]  /*1290*/  IMAD.WIDE R6, R7, 0x4, R8 ;  /* 0x0000000407067825 */ /* 0x002fca00078e0208 */
[----:B------:R-:W2:Y:S04]  /*12a0*/  LDG.E R17, desc[UR40][R6.64] ;  /* 0x0000002806117981 */ /* 0x000ea8000c1e1900 */
[----:B------:R-:W2:Y:S02]  /*12b0*/  LDG.E R4, desc[UR40][R6.64+0x4] ;  /* 0x0000042806047981 */ /* 0x000ea4000c1e1900 */
[----:B--2---:R-:W-:-:S07]  /*12c0*/  IMAD.IADD R17, R4, 0x1, -R17 ;  /* 0x0000000104117824 */ /* 0x004fce00078e0a11 */
.L_x_3005:
[----:B------:R-:W2:Y:S01]  /*12d0*/  LDL R4, [R1+0x8] ;  /* 0x0000080001047983 */ /* 0x000ea20000100800 */
[----:B-----5:R-:W-:Y:S02]  /*12e0*/  IMAD.IADD R17, R17, 0x1, -R0 ;  /* 0x0000000111117824 */ /* 0x020fe400078e0a00 */
[----:B------:R-:W-:Y:S02]  /*12f0*/  IMAD.SHL.U32 R184, R5, 0x40, RZ ;  /* 0x0000004005b87824 */ /* 0x000fe400078e00ff */
[----:B------:R-:W-:-:S05]  /*1300*/  VIADD R0, R17, 0x3f ;  /* 0x0000003f11007836 */ /* 0x000fca0000000000 */
[----:B------:R-:W-:-:S04]  /*1310*/  SHF.R.S32.HI R3, RZ, 0x1f, R0 ;  /* 0x0000001fff037819 */ /* 0x000fc80000011400 */
[----:B------:R-:W-:-:S04]  /*1320*/  LEA.HI R3, R3, R0, RZ, 0x6 ;  /* 0x0000000003037211 */ /* 0x000fc800078f30ff */
[----:B------:R-:W-:Y:S02]  /*1330*/  SHF.R.S32.HI R168, RZ, 0x6, R3 ;  /* 0x00000006ffa87819 */ /* 0x000fe40000011403 */
[----:B--2---:R-:W-:-:S13]  /*1340*/  ISETP.NE.AND P0, PT, R4, 0x1, PT ;  /* 0x000000010400780c */ /* 0x004fda0003f05270 */
[----:B------:R-:W-:Y:S05]  /*1350*/  @!P0 BRA `(.L_x_3006) ;  /* 0x0000001c00e08947 */ /* 0x000fea0003800000 */
[----:B------:R-:W2:Y:S01]  /*1360*/  LDC R0, c[0x0][0x448] ;  /* 0x00011200ff007b82 */ /* 0x000ea20000000800 */
[----:B0-----:R-:W-:-:S07]  /*1370*/  IADD3 R5, R17, 0x1, -R18 ;  /* 0x0000000111057810 */ /* 0x001fce0007ffe812 */
[----:B-1----:R-:W0:Y:S01]  /*1380*/  LDC.64 R6, c[0x0][0xad8] ;  /* 0x0002b600ff067b82 */ /* 0x002e220000000a00 */
[----:B--2---:R-:W-:Y:S01]  /*1390*/  ISETP.NE.AND P1, PT, R0, 0x1, PT ;  /* 0x000000010000780c */ /* 0x004fe20003f25270 */
[----:B------:R-:W-:Y:S01]  /*13a0*/  VIADD R0, R184, 0x3f ;  /* 0x0000003fb8007836 */ /* 0x000fe20000000000 */
[----:B0-----:R-:W-:-:S11]  /*13b0*/  ISETP.GE.AND P2, PT, R7, 0x1, PT ;  /* 0x000000010700780c */ /* 0x001fd60003f46270 */
[----:B------:R-:W0:Y:S08]  /*13c0*/  @P1 LDC R3, c[0x0][0x44c] ;  /* 0x00011300ff031b82 */ /* 0x000e300000000800 */
[----:B------:R-:W1:Y:S01]  /*13d0*/  @P1 LDC R4, c[0x0][0x450] ;  /* 0x00011400ff041b82 */ /* 0x000e620000000800 */
        /* <DEDUP_REMOVED lines=15> */
.L_x_3008:
[----:B------:R-:W-:-:S13]  /*14d0*/  ISETP.NE.AND P0, PT, R7, 0x1, PT ;  /* 0x000000010700780c */ /* 0x000fda0003f05270 */
[----:B------:R-:W0:Y:S02]  /*14e0*/  @P0 LDC.64 R4, c[0x0][0xae0] ;  /* 0x0002b800ff040b82 */ /* 0x000e240000000a00 */
[----:B0-----:R-:W-:-:S05]  /*14f0*/  @P0 IMAD.HI.U32 R4, R3, R4, RZ ;  /* 0x0000000403040227 */ /* 0x001fca00078e00ff */
[----:B------:R-:W-:-:S07]  /*1500*/  @P0 SHF.R.U32.HI R3, RZ, R5, R4 ;  /* 0x00000005ff030219 */ /* 0x000fce0000011604 */
.L_x_3009:
[----:B------:R-:W-:-:S05]  /*1510*/  IMAD R3, R3, R7, R7 ;  /* 0x0000000703037224 */ /* 0x000fca00078e0207 */
[----:B------:R-:W-:-:S07]  /*1520*/  VIMNMX R0, R0, R3, PT ;  /* 0x0000000300007248 */ /* 0x000fce0003fe0100 */
.L_x_3007:
[----:B------:R-:W0:Y:S01]  /*1530*/  @P1 LDC R5, c[0x0][0x44c] ;  /* 0x00011300ff051b82 */ /* 0x000e220000000800 */
[----:B------:R-:W-:Y:S01]  /*1540*/  VIADD R0, R0, 0x3f ;  /* 0x0000003f00007836 */ /* 0x000fe20000000000 */
[----:B------:R-:W-:Y:S01]  /*1550*/  ULDC UR4, c[0x0][0xad4] ;  /* 0x0002b50000047ab9 */ /* 0x000fe20000000800 */
[----:B------:R-:W-:-:S03]  /*1560*/  IMAD.MOV.U32 R4, RZ, RZ, R184 ;  /* 0x000000ffff047224 */ /* 0x000fc600078e00b8 */
[----:B------:R-:W-:Y:S02]  /*1570*/  SHF.R.S32.HI R3, RZ, 0x1f, R0 ;  /* 0x0000001fff037819 */ /* 0x000fe40000011400 */
[----:B------:R-:W1:Y:S02]  /*1580*/  @P1 LDC R6, c[0x0][0x450] ;  /* 0x00011400ff061b82 */ /* 0x000e640000000800 */
[----:B------:R-:W-:-:S04]  /*1590*/  LEA.HI R3, R3, R0, RZ, 0x6 ;  /* 0x0000000003037211 */ /* 0x000fc800078f30ff */
[----:B------:R-:W-:Y:S01]  /*15a0*/  SHF.R.S32.HI R3, RZ, 0x6, R3 ;  /* 0x00000006ff037819 */ /* 0x000fe20000011403 */
[----:B0-----:R-:W-:-:S05]  /*15b0*/  @P1 IMAD.HI.U32 R5, R184, R5, RZ ;  /* 0x00000005b8051227 */ /* 0x001fca00078e00ff */
[----:B-1----:R-:W-:-:S04]  /*15c0*/  @P1 SHF.R.U32.HI R4, RZ, R6, R5 ;  /* 0x00000006ff041219 */ /* 0x002fc80000011605 */
[----:B------:R-:W-:Y:S02]  /*15d0*/  IADD3 R17, R4, R17, -R18 ;  /* 0x0000001104117210 */ /* 0x000fe40007ffe812 */
        /* <DEDUP_REMOVED lines=12> */
.L_x_3011:
[----:B------:R-:W-:-:S13]  /*16a0*/  ISETP.NE.AND P0, PT, R7, 0x1, PT ;  /* 0x000000010700780c */ /* 0x000fda0003f05270 */
[----:B------:R-:W0:Y:S02]  /*16b0*/  @P0 LDC.64 R8, c[0x0][0xae0] ;  /* 0x0002b800ff080b82 */ /* 0x000e240000000a00 */
[----:B0-----:R-:W-:-:S05]  /*16c0*/  @P0 IMAD.HI.U32 R6, R17, R8, RZ ;  /* 0x0000000811060227 */ /* 0x001fca00078e00ff */
[----:B------:R-:W-:-:S07]  /*16d0*/  @P0 SHF.R.U32.HI R17, RZ, R9, R6 ;  /* 0x00000009ff110219 */ /* 0x000fce0000011606 */
.L_x_3012:
[----:B------:R-:W-:-:S05]  /*16e0*/  IMAD R17, R17, R7, RZ ;  /* 0x0000000711117224 */ /* 0x000fca00078e02ff */
[----:B------:R-:W-:-:S07]  /*16f0*/  VIMNMX R0, R0, R17, !PT ;  /* 0x0000001100007248 */ /* 0x000fce0007fe0100 */
.L_x_3010:
        /* <DEDUP_REMOVED lines=70> */
[----:B------:R-:W-:Y:S01]  /*1b60*/  CS2R R176, SRZ ;  /* 0x0000000000b07805 */ /* 0x000fe2000001ff00 */
[----:B------:R-:W-:Y:S01]  /*1b70*/  IMAD.MOV.U32 R27, RZ, RZ, RZ ;  /* 0x000000ffff1b7224 */ /* 0x000fe200078e00ff */
[----:B------:R-:W-:Y:S01]  /*1b80*/  CS2R R8, SRZ ;  /* 0x0000000000087805 */ /* 0x000fe2000001ff00 */
        /* <DEDUP_REMOVED lines=50> */
.L_x_3014:
[----:B------:R-:W-:Y:S01]  /*1eb0*/  ULEA UR6, UR36, UR38, 0x3 ;  /* 0x0000002624067291 */ /* 0x000fe2000f8e183f */
[----:B------:R-:W-:-:S03]  /*1ec0*/  VIADD R3, R4, 0xfffffffe ;  /* 0xfffffffe04037836 */ /* 0x000fc60000000000 */
[----:B------:R-:W-:Y:S02]  /*1ed0*/  UIADD3 UR6, UR6, 0x38860, URZ ;  /* 0x0003886006067890 */ /* 0x000fe4000fffe03f */
[----:B------:R-:W-:Y:S02]  /*1ee0*/  ISETP.GE.AND P0, PT, R3, R0, PT ;  /* 0x000000000300720c */ /* 0x000fe40003f06270 */
[----:B------:R-:W-:-:S09]  /*1ef0*/  UPRMT UR6, UR39, 0x654, UR6 ;  /* 0x0000065427067896 */ /* 0x000fd20008000006 */
[----:B------:R-:W-:Y:S02]  /*1f00*/  SYNCS.ARRIVE.TRANS64.RED.A1T0 RZ, [UR6], RZ ;  /* 0x000000ffffff79a7 */ /* 0x000fe40008100406 */
[----:B------:R-:W-:Y:S05]  /*1f10*/  @!P0 BRA `(.L_x_3015) ;  /* 0x0000000800b08947 */ /* 0x000fea0003800000 */
.L_x_3017:
        /* <DEDUP_REMOVED lines=167> */
.L_x_3016:
[----:B------:R-:W-:-:S04]  /*2990*/  ULEA UR6, UR36, UR38, 0x3 ;  /* 0x0000002624067291 */ /* 0x000fc8000f8e183f */
[----:B------:R-:W-:-:S04]  /*29a0*/  UIADD3 UR6, UR6, 0x38860, URZ ;  /* 0x0003886006067890 */ /* 0x000fc8000fffe03f */
[----:B------:R-:W-:-:S09]  /*29b0*/  UPRMT UR6, UR39, 0x654, UR6 ;  /* 0x0000065427067896 */ /* 0x000fd20008000006 */
[----:B------:R-:W-:Y:S01]  /*29c0*/  SYNCS.ARRIVE.TRANS64.RED.A1T0 RZ, [UR6], RZ ;  /* 0x000000ffffff79a7 */ /* 0x000fe20008100406 */
[----:B------:R-:W-:Y:S05]  /*29d0*/  @P0 BRA `(.L_x_3017) ;  /* 0xfffffff400500947 */ /* 0x000fea000383ffff */
.L_x_3015:
[----:B------:R-:W-:Y:S01]  /*29e0*/  BAR.SYNC.DEFER_BLOCKING 0xe, 0x100 ;  /* 0x0384000000007b1d */ /* 0x000fe20000010000 */
[----:B------:R-:W-:Y:S01]  /*29f0*/  IMAD.U32 R3, RZ, RZ, UR36 ;  /* 0x00000024ff037e24 */ /* 0x000fe2000f8e00ff */
[----:B------:R-:W-:Y:S01]  /*2a00*/  UIADD3 UR36, UR36, 0x1, URZ ;  /* 0x0000000124247890 */ /* 0x000fe2000fffe03f */
[----:B------:R-:W-:Y:S01]  /*2a10*/  PLOP3.LUT P0, PT, PT, PT, PT, 0x8, 0x0 ;  /* 0x000000000000781c */ /* 0x000fe20003f0e170 */
        /* <DEDUP_REMOVED lines=140> */
.L_x_3006:
[----:B------:R-:W2:Y:S01]  /*32e0*/  LDC R206, c[0x0][0x448] ;  /* 0x00011200ffce7b82 */ /* 0x000ea20000000800 */
[----:B------:R-:W-:Y:S01]  /*32f0*/  VIADD R0, R184, 0x3f ;  /* 0x0000003fb8007836 */ /* 0x000fe20000000000 */
[----:B------:R-:W-:Y:S02]  /*3300*/  LOP3.LUT R16, R16, 0xfffffffd, RZ, 0xc0, !PT ;  /* 0xfffffffd10107812 */ /* 0x000fe400078ec0ff */
[----:B0-----:R-:W-:-:S04]  /*3310*/  IADD3 R5, R17, 0x1, -R18 ;  /* 0x0000000111057810 */ /* 0x001fc80007ffe812 */
[----:B-1----:R-:W0:Y:S01]  /*3320*/  LDC.64 R6, c[0x0][0xad8] ;  /* 0x0002b600ff067b82 */ /* 0x002e220000000a00 */
[----:B--2---:R-:W-:Y:S02]  /*3330*/  ISETP.NE.AND P2, PT, R206, 0x1, PT ;  /* 0x00000001ce00780c */ /* 0x004fe40003f45270 */
[----:B0-----:R-:W-:-:S11]  /*3340*/  ISETP.GE.AND P1, PT, R7, 0x1, PT ;  /* 0x000000010700780c */ /* 0x001fd60003f26270 */
[----:B------:R-:W0:Y:S01]  /*3350*/  @P2 LDC R3, c[0x0][0x44c] ;  /* 0x00011300ff032b82 */ /* 0x000e220000000800 */
[----:B------:R-:W-:-:S04]  /*3360*/  @P2 LOP3.LUT R16, R16, 0x2, RZ, 0xfc, !PT ;  /* 0x0000000210102812 */ /* 0x000fc800078efcff */
[----:B------:R-:W-:-:S03]  /*3370*/  LOP3.LUT R16, R16, 0xfffffffe, RZ, 0xc0, !PT ;  /* 0xfffffffe10107812 */ /* 0x000fc600078ec0ff */
[----:B------:R-:W1:Y:S01]  /*3380*/  @P2 LDC R4, c[0x0][0x450] ;  /* 0x00011400ff042b82 */ /* 0x000e620000000800 */
        /* <DEDUP_REMOVED lines=16> */
.L_x_3019:
[----:B------:R-:W-:-:S13]  /*3490*/  ISETP.NE.AND P0, PT, R7, 0x1, PT ;  /* 0x000000010700780c */ /* 0x000fda0003f05270 */
[----:B------:R-:W0:Y:S02]  /*34a0*/  @P0 LDC.64 R4, c[0x0][0xae0] ;  /* 0x0002b800ff040b82 */ /* 0x000e240000000a00 */
[----:B0-----:R-:W-:-:S05]  /*34b0*/  @P0 IMAD.HI.U32 R4, R3, R4, RZ ;  /* 0x0000000403040227 */ /* 0x001fca00078e00ff */
[----:B------:R-:W-:-:S07]  /*34c0*/  @P0 SHF.R.U32.HI R3, RZ, R5, R4 ;  /* 0x00000005ff030219 */ /* 0x000fce0000011604 */
.L_x_3020:
[----:B------:R-:W-:-:S05]  /*34d0*/  IMAD R3, R3, R7, R7 ;  /* 0x0000000703037224 */ /* 0x000fca00078e0207 */
[----:B------:R-:W-:-:S07]  /*34e0*/  VIMNMX R0, R0, R3, PT ;  /* 0x0000000300007248 */ /* 0x000fce0003fe0100 */
.L_x_3018:
[----:B------:R-:W0:Y:S01]  /*34f0*/  @P2 LDC R5, c[0x0][0x44c] ;  /* 0x00011300ff052b82 */ /* 0x000e220000000800 */
[----:B------:R-:W-:Y:S01]  /*3500*/  VIADD R0, R0, 0x3f ;  /* 0x0000003f00007836 */ /* 0x000fe20000000000 */
[----:B------:R-:W-:Y:S01]  /*3510*/  ULDC UR4, c[0x0][0xad4] ;  /* 0x0002b50000047ab9 */ /* 0x000fe20000000800 */
[----:B------:R-:W-:-:S03]  /*3520*/  IMAD.IADD R178, R17, 0x1, -R18 ;  /* 0x0000000111b27824 */ /* 0x000fc600078e0a12 */
[----:B------:R-:W-:Y:S02]  /*3530*/  SHF.R.S32.HI R3, RZ, 0x1f, R0 ;  /* 0x0000001fff037819 */ /* 0x000fe40000011400 */
[----:B------:R-:W1:Y:S02]  /*3540*/  @P2 LDC R9, c[0x0][0x450] ;  /* 0x00011400ff092b82 */ /* 0x000e640000000800 */
[----:B------:R-:W-:-:S04]  /*3550*/  LEA.HI R3, R3, R0, RZ, 0x6 ;  /* 0x0000000003037211 */ /* 0x000fc800078f30ff */
[----:B------:R-:W-:-:S04]  /*3560*/  SHF.R.S32.HI R3, RZ, 0x6, R3 ;  /* 0x00000006ff037819 */ /* 0x000fc80000011403 */
[----:B------:R-:W-:Y:S01]  /*3570*/  VIMNMX R168, R168, R3, PT ;  /* 0x00000003a8a87248 */ /* 0x000fe20003fe0100 */
[----:B0-----:R-:W-:-:S04]  /*3580*/  @P2 IMAD.HI.U32 R4, R184, R5, RZ ;  /* 0x00000005b8042227 */ /* 0x001fc800078e00ff */
[----:B------:R-:W-:Y:S01]  /*3590*/  IMAD.MOV.U32 R5, RZ, RZ, R184 ;  /* 0x000000ffff057224 */ /* 0x000fe200078e00b8 */
        /* <DEDUP_REMOVED lines=13> */
.L_x_3022:
[----:B------:R-:W-:-:S13]  /*3670*/  ISETP.NE.AND P0, PT, R7, 0x1, PT ;  /* 0x000000010700780c */ /* 0x000fda0003f05270 */
[----:B------:R-:W0:Y:S02]  /*3680*/  @P0 LDC.64 R8, c[0x0][0xae0] ;  /* 0x0002b800ff080b82 */ /* 0x000e240000000a00 */
[----:B0-----:R-:W-:-:S05]  /*3690*/  @P0 IMAD.HI.U32 R6, R0, R8, RZ ;  /* 0x0000000800060227 */ /* 0x001fca00078e00ff */
[----:B------:R-:W-:-:S07]  /*36a0*/  @P0 SHF.R.U32.HI R0, RZ, R9, R6 ;  /* 0x00000009ff000219 */ /* 0x000fce0000011606 */
.L_x_3023:
[----:B------:R-:W-:-:S05]  /*36b0*/  IMAD R3, R0, R7, RZ ;  /* 0x0000000700037224 */ /* 0x000fca00078e02ff */
[----:B------:R-:W-:-:S07]  /*36c0*/  VIMNMX R4, R4, R3, !PT ;  /* 0x0000000304047248 */ /* 0x000fce0007fe0100 */
.L_x_3021:
        /* <DEDUP_REMOVED lines=104> */
.L_x_3024:
[----:B------:R-:W-:Y:S02]  /*3d50*/  LEA.HI R0, R202, R202, RZ, 0x1 ;  /* 0x000000caca007211 */ /* 0x000fe400078f08ff */
[----:B------:R-:W-:Y:S02]  /*3d60*/  ISETP.NE.AND P0, PT, R23, 0x3, PT ;  /* 0x000000031700780c */ /* 0x000fe40003f05270 */
[----:B------:R-:W-:-:S05]  /*3d70*/  LOP3.LUT R3, R0, 0xfffffffe, RZ, 0xc0, !PT ;  /* 0xfffffffe00037812 */ /* 0x000fca00078ec0ff */
[----:B------:R-:W-:-:S05]  /*3d80*/  IMAD.IADD R0, R202, 0x1, -R3 ;  /* 0x00000001ca007824 */ /* 0x000fca00078e0a03 */
[----:B------:R-:W-:-:S04]  /*3d90*/  SHF.L.U32 R0, R0, 0x1f, RZ ;  /* 0x0000001f00007819 */ /* 0x000fc800000006ff */
[----:B------:R-:W0:Y:S02]  /*3da0*/  SYNCS.PHASECHK.TRANS64.TRYWAIT P1, [UR38+0x38800], R0 ;  /* 0x03880000ff0075a7 */ /* 0x000e240008020166 */
[----:B0-----:R-:W-:Y:S05]  /*3db0*/  @!P1 BRA `(.L_x_3025) ;  /* 0x0000016400c49947 */ /* 0x001fea0003800000 */
.L_x_3214:
[----:B------:R-:W-:Y:S05]  /*3dc0*/  @!P0 BRA `(.L_x_3026) ;  /* 0x0000000000048947 */ /* 0x000fea0003800000 */
[----:B------:R-:W-:Y:S01]  /*3dd0*/  BPT.TRAP 0x1 ;  /* 0x000000040000795c */ /* 0x000fe20000300000 */
.L_x_3026:
[----:B------:R-:W-:Y:S01]  /*3de0*/  IMAD.U32 R8, RZ, RZ, UR36 ;  /* 0x00000024ff087e24 */ /* 0x000fe2000f8e00ff */
[----:B0-----:R-:W-:-:S04]  /*3df0*/  SHF.L.U32 R3, R2, 0x1f, RZ ;  /* 0x0000001f02037819 */ /* 0x001fc800000006ff */
[----:B------:R-:W-:-:S04]  /*3e00*/  LEA R8, R8, UR38, 0x3 ;  /* 0x0000002608087c11 */ /* 0x000fc8000f8e18ff */
[----:B------:R0:W1:Y:S01]  /*3e10*/  SYNCS.PHASECHK.TRANS64.TRYWAIT P1, [R8+URZ+0x38830], R3 ;  /* 0x03883003080075a7 */ /* 0x000062000802017f */
[----:B------:R-:W-:Y:S05]  /*3e20*/  @!P0 BRA `(.L_x_3027) ;  /* 0x0000000000048947 */ /* 0x000fea0003800000 */
[----:B------:R-:W-:Y:S01]  /*3e30*/  BPT.TRAP 0x1 ;  /* 0x000000040000795c */ /* 0x000fe20000300000 */
.L_x_3027:
[----:B-1----:R-:W-:Y:S05]  /*3e40*/  @P1 BRA `(.L_x_3028) ;  /* 0x0000000000081947 */ /* 0x002fea0003800000 */
[----:B------:R-:W1:Y:S02]  /*3e50*/  SYNCS.PHASECHK.TRANS64.TRYWAIT P1, [R8+URZ+0x38830], R3 ;  /* 0x03883003080075a7 */ /* 0x000e64000802017f */
[----:B-1----:R-:W-:Y:S05]  /*3e60*/  @!P1 BRA `(.L_x_3029) ;  /* 0x0000016400b09947 */ /* 0x002fea0003800000 */
.L_x_3028:
        /* <DEDUP_REMOVED lines=40> */
.L_x_3215:
[----:B------:R-:W-:Y:S05]  /*40f0*/  @!P0 BRA `(.L_x_3031) ;  /* 0x0000000000048947 */ /* 0x000fea0003800000 */
[----:B------:R-:W-:Y:S01]  /*4100*/  BPT.TRAP 0x1 ;  /* 0x000000040000795c */ /* 0x000fe20000300000 */
.L_x_3031:
[----:B------:R3:W4:Y:S01]  /*4110*/  SYNCS.PHASECHK.TRANS64.TRYWAIT P1, [R8+URZ+0x38850], R3 ;  /* 0x03885003080075a7 */ /* 0x000722000802017f */
[----:B------:R-:W-:Y:S05]  /*4120*/  @!P0 BRA `(.L_x_3032) ;  /* 0x0000000000048947 */ /* 0x000fea0003800000 */
[----:B------:R-:W-:Y:S01]  /*4130*/  BPT.TRAP 0x1 ;  /* 0x000000040000795c */ /* 0x000fe20000300000 */
.L_x_3032:
[----:B----4-:R-:W-:Y:S05]  /*4140*/  @P1 BRA `(.L_x_3033) ;  /* 0x0000000000081947 */ /* 0x010fea0003800000 */
[----:B------:R-:W4:Y:S02]  /*4150*/  SYNCS.PHASECHK.TRANS64.TRYWAIT P1, [R8+URZ+0x38850], R3 ;  /* 0x03885003080075a7 */ /* 0x000f24000802017f */
[----:B----4-:R-:W-:Y:S05]  /*4160*/  @!P1 BRA `(.L_x_3034) ;  /* 0x00000164001c9947 */ /* 0x010fea0003800000 */
.L_x_3033:
        /* <DEDUP_REMOVED lines=275> */
.L_x_3035:
[----:B------:R-:W-:Y:S01]  /*52a0*/  ISETP.NE.AND P2, PT, R206, 0x1, PT ;  /* 0x00000001ce00780c */ /* 0x000fe20003f45270 */
[----:B------:R-:W-:Y:S01]  /*52b0*/  IMAD.IADD R0, R191, 0x1, R184 ;  /* 0x00000001bf007824 */ /* 0x000fe200078e02b8 */
[----:B------:R-:W-:Y:S01]  /*52c0*/  R2UR UR5, R8 ;  /* 0x00000000080572ca */ /* 0x000fe200000e0000 */
[----:B------:R-:W-:Y:S01]  /*52d0*/  ULDC UR11, c[0x0][0xad4] ;  /* 0x0002b500000b7ab9 */ /* 0x000fe20000000800 */
[----:B------:R-:W-:Y:S01]  /*52e0*/  LOP3.LUT P1, RZ, R16, 0x1, RZ, 0xc0, !PT ;  /* 0x0000000110ff7812 */ /* 0x000fe2000782c0ff */
[----:B------:R-:W-:Y:S01]  /*52f0*/  ULDC UR7, c[0x0][0xad8] ;  /* 0x0002b60000077ab9 */ /* 0x000fe20000000800 */
[----:B------:R-:W-:-:S04]  /*5300*/  LEA R10, R168, 0xffffffc0, 0x6 ;  /* 0xffffffc0a80a7811 */ /* 0x000fc800078e30ff */
[----:B------:R-:W-:-:S03]  /*5310*/  IADD3 R9, -R19, R17, -R10 ;  /* 0x0000001113097210 */ /* 0x000fc60007ffe90a */
[----:B01-34-:R-:W0:Y:S02]  /*5320*/  @P2 LDC R3, c[0x0][0x44c] ;  /* 0x00011300ff032b82 */ /* 0x01be240000000800 */
[----:B------:R-:W-:-:S04]  /*5330*/  UIADD3 UR5, UR5, 0x38840, URZ ;  /* 0x0003884005057890 */ /* 0x000fc8000fffe03f */
[----:B------:R-:W-:Y:S02]  /*5340*/  UPRMT UR5, UR39, 0x654, UR5 ;  /* 0x0000065427057896 */ /* 0x000fe40008000005 */
[----:B------:R-:W1:Y:S07]  /*5350*/  @P2 LDC R6, c[0x0][0x450] ;  /* 0x00011400ff062b82 */ /* 0x000e6e0000000800 */
[----:B------:R-:W-:Y:S01]  /*5360*/  SYNCS.ARRIVE.TRANS64.RED.A1T0 RZ, [UR5], RZ ;  /* 0x000000ffffff79a7 */ /* 0x000fe20008100405 */
[----:B------:R-:W-:Y:S01]  /*5370*/  ULOP3.LUT UR5, URZ, UR11, URZ, 0x33, !UPT ;  /* 0x0000000b3f057292 */ /* 0x000fe2000f8e333f */
[----:B0-----:R-:W-:-:S05]  /*5380*/  @P2 IMAD.HI.U32 R3, R0, R3, RZ ;  /* 0x0000000300032227 */ /* 0x001fca00078e00ff */
[----:B-1----:R-:W-:Y:S01]  /*5390*/  @P2 SHF.R.U32.HI R0, RZ, R6, R3 ;  /* 0x00000006ff002219 */ /* 0x002fe20000011603 */
[----:B------:R-:W-:-:S04]  /*53a0*/  IMAD.MOV.U32 R3, RZ, RZ, -0x40 ;  /* 0xffffffc0ff037424 */ /* 0x000fc800078e00ff */
[----:B------:R-:W0:Y:S01]  /*53b0*/  SHFL.IDX PT, R14, R0, RZ, 0x1c1f ;  /* 0x001c1fff000e7589 */ /* 0x000e2200000e0000 */
[----:B------:R-:W-:-:S04]  /*53c0*/  IMAD R6, R168, R3, 0x41 ;  /* 0x00000041a8067424 */ /* 0x000fc800078e0203 */
[----:B------:R-:W-:Y:S01]  /*53d0*/  VIADD R13, R6, 0xffffffff ;  /* 0xffffffff060d7836 */ /* 0x000fe20000000000 */
[----:B------:R-:W-:-:S05]  /*53e0*/  IADD3 R3, -R19, R6, R17 ;  /* 0x0000000613037210 */ /* 0x000fca0007ffe111 */
[----:B------:R-:W-:-:S04]  /*53f0*/  IMAD.IADD R3, R3, 0x1, -R18 ;  /* 0x0000000103037824 */ /* 0x000fc800078e0a12 */
[C---:B------:R-:W-:Y:S02]  /*5400*/  VIADD R12, R3.reuse, UR7 ;  /* 0x00000007030c7c36 */ /* 0x040fe40008000000 */
[----:B------:R-:W-:-:S03]  /*5410*/  VIADD R11, R3, UR5 ;  /* 0x00000005030b7c36 */ /* 0x000fc60008000000 */
[----:B0-----:R-:W-:Y:S01]  /*5420*/  VIADDMNMX R3, R14, R12, R9, PT ;  /* 0x0000000c0e037246 */ /* 0x001fe20003800109 */
[----:B------:R-:W-:Y:S01]  /*5430*/  IMAD.IADD R5, R11, 0x1, R14 ;  /* 0x000000010b057824 */ /* 0x000fe200078e020e */
        /* <DEDUP_REMOVED lines=14> */
.L_x_3038:
[----:B------:R-:W-:Y:S02]  /*5520*/  ULDC UR5, c[0x0][0xadc] ;  /* 0x0002b70000057ab9 */ /* 0x000fe40000000800 */
[----:B------:R-:W-:-:S05]  /*5530*/  IMAD.U32 R14, RZ, RZ, UR5 ;  /* 0x00000005ff0e7e24 */ /* 0x000fca000f8e00ff */
[----:B------:R-:W-:-:S13]  /*5540*/  ISETP.NE.AND P1, PT, R14, 0x1, PT ;  /* 0x000000010e00780c */ /* 0x000fda0003f25270 */
[----:B------:R-:W0:Y:S02]  /*5550*/  @P1 LDC.64 R20, c[0x0][0xae0] ;  /* 0x0002b800ff141b82 */ /* 0x000e240000000a00 */
[----:B0-----:R-:W-:-:S05]  /*5560*/  @P1 IMAD.HI.U32 R6, R7, R20, RZ ;  /* 0x0000001407061227 */ /* 0x001fca00078e00ff */
[----:B------:R-:W-:-:S07]  /*5570*/  @P1 SHF.R.U32.HI R7, RZ, R21, R6 ;  /* 0x00000015ff071219 */ /* 0x000fce0000011606 */
.L_x_3039:
[----:B------:R-:W-:Y:S05]  /*5580*/  BSYNC B0 ;  /* 0x0000000000007941 */ /* 0x000fea0003800000 */
.L_x_3037:
[----:B------:R-:W-:-:S04]  /*5590*/  IMAD R6, R7, R14, -R10 ;  /* 0x0000000e07067224 */ /* 0x000fc800078e0a0a */
[----:B------:R-:W-:-:S05]  /*55a0*/  IMAD.IADD R6, R6, 0x1, -R19 ;  /* 0x0000000106067824 */ /* 0x000fca00078e0a13 */
[----:B------:R-:W-:Y:S02]  /*55b0*/  VIADDMNMX R3, R6, R14, R3, PT ;  /* 0x0000000e06037246 */ /* 0x000fe40003800103 */
[----:B------:R-:W-:-:S07]  /*55c0*/  VIMNMX R5, R5, R6, !PT ;  /* 0x0000000605057248 */ /* 0x000fce0007fe0100 */
.L_x_3036:
        /* <DEDUP_REMOVED lines=93> */
.L_x_3042:
[----:B------:R-:W-:Y:S02]  /*5ba0*/  ULDC UR5, c[0x0][0xadc] ;  /* 0x0002b70000057ab9 */ /* 0x000fe40000000800 */
[----:B------:R-:W-:-:S05]  /*5bb0*/  IMAD.U32 R6, RZ, RZ, UR5 ;  /* 0x00000005ff067e24 */ /* 0x000fca000f8e00ff */
[----:B------:R-:W-:-:S13]  /*5bc0*/  ISETP.NE.AND P4, PT, R6, 0x1, PT ;  /* 0x000000010600780c */ /* 0x000fda0003f85270 */
[----:B------:R-:W0:Y:S02]  /*5bd0*/  @P4 LDC.64 R12, c[0x0][0xae0] ;  /* 0x0002b800ff0c4b82 */ /* 0x000e240000000a00 */
[----:B0-----:R-:W-:-:S05]  /*5be0*/  @P4 IMAD.HI.U32 R0, R5, R12, RZ ;  /* 0x0000000c05004227 */ /* 0x001fca00078e00ff */
[----:B------:R-:W-:-:S07]  /*5bf0*/  @P4 SHF.R.U32.HI R5, RZ, R13, R0 ;  /* 0x0000000dff054219 */ /* 0x000fce0000011600 */
.L_x_3043:
[----:B------:R-:W-:Y:S05]  /*5c00*/  BSYNC B0 ;  /* 0x0000000000007941 */ /* 0x000fea0003800000 */
.L_x_3041:
[----:B------:R-:W-:-:S04]  /*5c10*/  IMAD R0, R5, R6, -R10 ;  /* 0x0000000605007224 */ /* 0x000fc800078e0a0a */
[----:B------:R-:W-:-:S05]  /*5c20*/  IMAD.IADD R0, R0, 0x1, -R19 ;  /* 0x0000000100007824 */ /* 0x000fca00078e0a13 */
[----:B------:R-:W-:Y:S02]  /*5c30*/  VIADDMNMX R3, R0, R6, R3, PT ;  /* 0x0000000600037246 */ /* 0x000fe40003800103 */
[----:B------:R-:W-:-:S07]  /*5c40*/  VIMNMX R7, R7, R0, !PT ;  /* 0x0000000007077248 */ /* 0x000fce0007fe0100 */
.L_x_3040:
[----:B------:R-:W-:Y:S01]  /*5c50*/  FMNMX.FTZ R0, R24, R14, !PT ;  /* 0x0000000e18007209 */ /* 0x000fe20007810000 */
[----:B------:R-:W-:Y:S01]  /*5c60*/  ULDC UR5, c[0x0][0xa80] ;  /* 0x0002a00000057ab9 */ /* 0x000fe20000000800 */
[----:B------:R-:W-:Y:S01]  /*5c70*/  ISETP.GT.AND P1, PT, R7, 0x1, !P1 ;  /* 0x000000010700780c */ /* 0x000fe20004f24270 */
[----:B------:R-:W-:Y:S01]  /*5c80*/  IMAD.U32 R6, RZ, RZ, UR5 ;  /* 0x00000005ff067e24 */ /* 0x000fe2000f8e00ff */
[----:B------:R-:W-:Y:S01]  /*5c90*/  FMNMX.FTZ R0, R28, R0, !PT ;  /* 0x000000001c007209 */ /* 0x000fe20007810000 */
[----:B------:R-:W-:Y:S01]  /*5ca0*/  ULEA UR10, UR36, UR37, 0xc ;  /* 0x00000025240a7291 */ /* 0x000fe2000f8e603f */
[----:B------:R-:W-:Y:S01]  /*5cb0*/  ISETP.LT.OR P1, PT, R3, 0x2, P1 ;  /* 0x000000020300780c */ /* 0x000fe20000f21670 */
[----:B------:R-:W-:Y:S01]  /*5cc0*/  UMOV UR15, 0x40000040 ;  /* 0x40000040000f7882 */ /* 0x000fe20000000000 */
[----:B------:R-:W-:Y:S02]  /*5cd0*/  FMNMX.FTZ R0, R20, R0, !PT ;  /* 0x0000000014007209 */ /* 0x000fe40007810000 */
[----:B------:R-:W-:-:S02]  /*5ce0*/  FSEL R27, R27, -INF , !P1 ;  /* 0xff8000001b1b7808 */ /* 0x000fc40004800000 */
[----:B------:R-:W-:Y:S01]  /*5cf0*/  ISETP.NE.AND P1, PT, R15, RZ, PT ;  /* 0x000000ff0f00720c */ /* 0x000fe20003f25270 */
[----:B------:R-:W-:Y:S01]  /*5d00*/  UMOV UR14, UR10 ;  /* 0x0000000a000e7c82 */ /* 0x000fe20008000000 */
[----:B------:R-:W-:Y:S01]  /*5d10*/  FMNMX.FTZ R0, R32, R0, !PT ;  /* 0x0000000020007209 */ /* 0x000fe20007810000 */
[----:B------:R-:W-:Y:S01]  /*5d20*/  BAR.SYNC.DEFER_BLOCKING 0xf, 0x100 ;  /* 0x03c4000000007b1d */ /* 0x000fe20000010000 */
[----:B------:R-:W-:Y:S02]  /*5d30*/  ISETP.GT.AND P1, PT, R7, 0x9, !P1 ;  /* 0x000000090700780c */ /* 0x000fe40004f24270 */
[----:B------:R-:W-:Y:S02]  /*5d40*/  FMNMX.FTZ R0, R56, R0, !PT ;  /* 0x0000000038007209 */ /* 0x000fe40007810000 */
[----:B------:R-:W-:Y:S02]  /*5d50*/  ISETP.LT.OR P1, PT, R3, 0xa, P1 ;  /* 0x0000000a0300780c */ /* 0x000fe40000f21670 */
[----:B------:R-:W-:-:S02]  /*5d60*/  FMNMX.FTZ R0, R36, R0, !PT ;  /* 0x0000000024007209 */ /* 0x000fc40007810000 */
[----:B------:R-:W-:Y:S02]  /*5d70*/  FSEL R31, R31, -INF , !P1 ;  /* 0xff8000001f1f7808 */ /* 0x000fe40004800000 */
[----:B------:R-:W-:Y:S02]  /*5d80*/  ISETP.NE.AND P1, PT, R21, RZ, PT ;  /* 0x000000ff1500720c */ /* 0x000fe40003f25270 */
[----:B------:R-:W-:Y:S02]  /*5d90*/  FMNMX.FTZ R0, R58, R0, !PT ;  /* 0x000000003a007209 */ /* 0x000fe40007810000 */
[C---:B------:R-:W-:Y:S02]  /*5da0*/  ISETP.GT.AND P2, PT, R7.reuse, 0x8, !P2 ;  /* 0x000000080700780c */ /* 0x040fe40005744270 */
[----:B------:R-:W-:Y:S02]  /*5db0*/  ISETP.GT.AND P1, PT, R7, 0x10, !P1 ;  /* 0x000000100700780c */ /* 0x000fe40004f24270 */
[----:B------:R-:W-:-:S02]  /*5dc0*/  FMNMX.FTZ R0, R40, R0, !PT ;  /* 0x0000000028007209 */ /* 0x000fc40007810000 */
[C---:B------:R-:W-:Y:S02]  /*5dd0*/  ISETP.LT.OR P2, PT, R3.reuse, 0x9, P2 ;  /* 0x000000090300780c */ /* 0x040fe40001741670 */
[----:B------:R-:W-:Y:S02]  /*5de0*/  ISETP.LT.OR P1, PT, R3, 0x11, P1 ;  /* 0x000000110300780c */ /* 0x000fe40000f21670 */
[----:B------:R-:W-:Y:S02]  /*5df0*/  FMNMX.FTZ R0, R60, R0, !PT ;  /* 0x000000003c007209 */ /* 0x000fe40007810000 */
[----:B------:R-:W-:Y:S02]  /*5e00*/  ISETP.NE.AND P4, PT, R29, RZ, PT ;  /* 0x000000ff1d00720c */ /* 0x000fe40003f85270 */
[----:B------:R-:W-:Y:S02]  /*5e10*/  FSEL R29, R30, -INF , !P2 ;  /* 0xff8000001e1d7808 */ /* 0x000fe40005000000 */
[----:B------:R-:W-:-:S02]  /*5e20*/  ISETP.NE.AND P2, PT, R33, RZ, PT ;  /* 0x000000ff2100720c */ /* 0x000fc40003f45270 */
        /* <DEDUP_REMOVED lines=14> */
[----:B------:R-:W-:Y:S01]  /*5f10*/  ISETP.GT.AND P6, PT, R7, RZ, !P6 ;  /* 0x000000ff0700720c */ /* 0x000fe200077c4270 */
[----:B------:R-:W0:Y:S01]  /*5f20*/  SHFL.BFLY PT, R0, R9, 0x2, 0x1f ;  /* 0x0c401f0009007f89 */ /* 0x000e2200000e0000 */
[----:B------:R-:W-:Y:S02]  /*5f30*/  FSEL R37, R38, -INF , !P1 ;  /* 0xff80000026257808 */ /* 0x000fe40004800000 */
[----:B------:R-:W-:Y:S02]  /*5f40*/  ISETP.NE.AND P1, PT, R59, RZ, PT ;  /* 0x000000ff3b00720c */ /* 0x000fe40003f25270 */
[----:B------:R-:W-:-:S02]  /*5f50*/  ISETP.LT.OR P6, PT, R3, 0x1, P6 ;  /* 0x000000010300780c */ /* 0x000fc400037c1670 */
[----:B------:R-:W-:Y:S02]  /*5f60*/  ISETP.GT.AND P1, PT, R7, 0x19, !P1 ;  /* 0x000000190700780c */ /* 0x000fe40004f24270 */
[----:B------:R-:W-:Y:S02]  /*5f70*/  FSEL R25, R26, -INF , !P6 ;  /* 0xff8000001a197808 */ /* 0x000fe40007000000 */
[----:B------:R-:W-:Y:S02]  /*5f80*/  ISETP.LT.OR P1, PT, R3, 0x1a, P1 ;  /* 0x0000001a0300780c */ /* 0x000fe40000f21670 */
[----:B------:R-:W-:Y:S02]  /*5f90*/  ISETP.GT.AND P3, PT, R7, 0x38, !P3 ;  /* 0x000000380700780c */ /* 0x000fe40005f64270 */
[----:B------:R-:W-:Y:S02]  /*5fa0*/  FSEL R39, R39, -INF , !P1 ;  /* 0xff80000027277808 */ /* 0x000fe40004800000 */
[----:B------:R-:W-:-:S02]  /*5fb0*/  ISETP.NE.AND P1, PT, R61, RZ, PT ;  /* 0x000000ff3d00720c */ /* 0x000fc40003f25270 */
[C---:B------:R-:W-:Y:S02]  /*5fc0*/  ISETP.GT.AND P5, PT, R7.reuse, 0x39, !P5 ;  /* 0x000000390700780c */ /* 0x040fe40006fa4270 */
[----:B------:R-:W-:Y:S02]  /*5fd0*/  ISETP.GT.AND P1, PT, R7, 0x20, !P1 ;  /* 0x000000200700780c */ /* 0x000fe40004f24270 */
[C---:B------:R-:W-:Y:S02]  /*5fe0*/  ISETP.LT.OR P3, PT, R3.reuse, 0x39, P3 ;  /* 0x000000390300780c */ /* 0x040fe40001f61670 */
        /* <DEDUP_REMOVED lines=9> */
[----:B------:R-:W-:-:S02]  /*6080*/  FSEL R55, R55, -INF , !P5 ;  /* 0xff80000037377808 */ /* 0x000fc40006800000 */
[----:B------:R-:W-:Y:S02]  /*6090*/  FSEL R43, R43, -INF , !P1 ;  /* 0xff8000002b2b7808 */ /* 0x000fe40004800000 */
[----:B------:R-:W-:Y:S02]  /*60a0*/  ISETP.GT.AND P1, PT, R7, 0x28, !P2 ;  /* 0x000000280700780c */ /* 0x000fe40005724270 */
[----:B------:R-:W-:Y:S02]  /*60b0*/  ISETP.NE.AND P2, PT, R63, RZ, PT ;  /* 0x000000ff3f00720c */ /* 0x000fe40003f45270 */
[----:B------:R-:W-:-:S04]  /*60c0*/  ISETP.LT.OR P1, PT, R3, 0x29, P1 ;  /* 0x000000290300780c */ /* 0x000fc80000f21670 */
[----:B------:R-:W-:Y:S02]  /*60d0*/  FSEL R45, R46, -INF , !P1 ;  /* 0xff8000002e2d7808 */ /* 0x000fe40004800000 */
[----:B------:R-:W-:Y:S02]  /*60e0*/  ISETP.GT.AND P1, PT, R7, 0x29, !P4 ;  /* 0x000000290700780c */ /* 0x000fe40006724270 */
[----:B0-----:R-:W-:Y:S02]  /*60f0*/  FMNMX.FTZ R5, R10, R5, !PT ;  /* 0x000000050a057209 */ /* 0x001fe40007810000 */
[----:B------:R-:W-:Y:S02]  /*6100*/  ISETP.LT.OR P1, PT, R3, 0x2a, P1 ;  /* 0x0000002a0300780c */ /* 0x000fe40000f21670 */
[----:B------:R-:W-:Y:S01]  /*6110*/  ISETP.NE.AND P4, PT, R64, RZ, PT ;  /* 0x000000ff4000720c */ /* 0x000fe20003f85270 */
[----:B------:R-:W-:Y:S01]  /*6120*/  FMUL.FTZ R0, R5, R6 ;  /* 0x0000000605007220 */ /* 0x000fe20000410000 */
[----:B------:R-:W-:-:S02]  /*6130*/  FSEL R47, R47, -INF , !P1 ;  /* 0xff8000002f2f7808 */ /* 0x000fc40004800000 */
[----:B------:R-:W-:-:S04]  /*6140*/  FSETP.NEU.FTZ.AND P1, PT, R5, -INF , PT ;  /* 0xff8000000500780b */ /* 0x000fc80003f3d000 */
[----:B------:R-:W-:Y:S02]  /*6150*/  FSEL R57, R0, RZ, P1 ;  /* 0x000000ff00397208 */ /* 0x000fe40000800000 */
[----:B------:R-:W-:Y:S02]  /*6160*/  FMNMX.FTZ R0, R25, R27, !PT ;  /* 0x0000001b19007209 */ /* 0x000fe40007810000 */
[----:B------:R-:W-:Y:S01]  /*6170*/  ISETP.GT.AND P1, PT, R7, 0x30, !P2 ;  /* 0x000000300700780c */ /* 0x000fe20005724270 */
[--C-:B------:R-:W-:Y:S01]  /*6180*/  FFMA.FTZ R11, R14, R6, -R57.reuse ;  /* 0x000000060e0b7223 */ /* 0x100fe20000010839 */
[----:B------:R-:W-:Y:S01]  /*6190*/  FMNMX.FTZ R0, R29, R0, !PT ;  /* 0x000000001d007209 */ /* 0x000fe20007810000 */
[-CC-:B------:R-:W-:Y:S01]  /*61a0*/  FFMA.FTZ R21, R32, R6.reuse, -R57.reuse ;  /* 0x0000000620157223 */ /* 0x180fe20000010839 */
[----:B------:R-:W-:Y:S01]  /*61b0*/  ISETP.GT.AND P2, PT, R7, 0x31, !P4 ;  /* 0x000000310700780c */ /* 0x000fe20006744270 */
[--C-:B------:R-:W-:Y:S01]  /*61c0*/  FFMA.FTZ R7, R24, R6, -R57.reuse ;  /* 0x0000000618077223 */ /* 0x100fe20000010839 */
[----:B------:R-:W-:Y:S01]  /*61d0*/  FMNMX.FTZ R0, R31, R0, !PT ;  /* 0x000000001f007209 */ /* 0x000fe20007810000 */
[-CC-:B------:R-:W-:Y:S01]  /*61e0*/  FFMA.FTZ R9, R28, R6.reuse, -R57.reuse ;  /* 0x000000061c097223 */ /* 0x180fe20000010839 */
[----:B------:R-:W-:Y:S01]  /*61f0*/  ISETP.LT.OR P1, PT, R3, 0x31, P1 ;  /* 0x000000310300780c */ /* 0x000fe20000f21670 */
[--C-:B------:R-:W-:Y:S01]  /*6200*/  FFMA.FTZ R12, R56, R6, -R57.reuse ;  /* 0x00000006380c7223 */ /* 0x100fe20000010839 */
[----:B------:R-:W-:Y:S01]  /*6210*/  FMNMX.FTZ R0, R33, R0, !PT ;  /* 0x0000000021007209 */ /* 0x000fe20007810000 */
[-CC-:B------:R-:W-:Y:S01]  /*6220*/  FFMA.FTZ R13, R36, R6.reuse, -R57.reuse ;  /* 0x00000006240d7223 */ /* 0x180fe20000010839 */
[----:B------:R-:W-:Y:S01]  /*6230*/  ISETP.LT.OR P2, PT, R3, 0x32, P2 ;  /* 0x000000320300780c */ /* 0x000fe20001741670 */
[--C-:B------:R-:W-:Y:S01]  /*6240*/  FFMA.FTZ R14, R58, R6, -R57.reuse ;  /* 0x000000063a0e7223 */ /* 0x100fe20000010839 */
[----:B------:R-:W-:Y:S01]  /*6250*/  FMNMX.FTZ R0, R35, R0, !PT ;  /* 0x0000000023007209 */ /* 0x000fe20007810000 */
[----:B------:R-:W-:Y:S01]  /*6260*/  MUFU.EX2 R3, R11 ;  /* 0x0000000b00037308 */ /* 0x000fe20000000800 */
[----:B------:R-:W-:Y:S01]  /*6270*/  FSEL R49, R50, -INF , !P1 ;  /* 0xff80000032317808 */ /* 0x000fe20004800000 */
[--C-:B------:R-:W-:Y:S01]  /*6280*/  FFMA.FTZ R15, R40, R6, -R57.reuse ;  /* 0x00000006280f7223 */ /* 0x100fe20000010839 */
[----:B------:R-:W-:Y:S01]  /*6290*/  FMNMX.FTZ R0, R37, R0, !PT ;  /* 0x0000000025007209 */ /* 0x000fe20007810000 */
[-CC-:B------:R-:W-:Y:S01]  /*62a0*/  FFMA.FTZ R170, R170, R6.reuse, -R57.reuse ;  /* 0x00000006aaaa7223 */ /* 0x180fe20000010839 */
[----:B------:R-:W-:Y:S01]  /*62b0*/  FSEL R51, R51, -INF , !P2 ;  /* 0xff80000033337808 */ /* 0x000fe20005000000 */
[--C-:B------:R-:W-:Y:S01]  /*62c0*/  FFMA.FTZ R169, R48, R6, -R57.reuse ;  /* 0x0000000630a97223 */ /* 0x100fe20000010839 */
[----:B------:R-:W-:Y:S01]  /*62d0*/  FMNMX.FTZ R0, R39, R0, !PT ;  /* 0x0000000027007209 */ /* 0x000fe20007810000 */
[----:B------:R0:W-:Y:S01]  /*62e0*/  MUFU.EX2 R11, R21 ;  /* 0x00000015000b7308 */ /* 0x0001e20000000800 */
[-CC-:B------:R-:W-:Y:S01]  /*62f0*/  FFMA.FTZ R172, R172, R6.reuse, -R57.reuse ;  /* 0x00000006acac7223 */ /* 0x180fe20000010839 */
[--C-:B------:R-:W-:Y:S01]  /*6300*/  FFMA.FTZ R171, R52, R6, -R57.reuse ;  /* 0x0000000634ab7223 */ /* 0x100fe20000010839 */
[----:B------:R-:W-:Y:S01]  /*6310*/  FMNMX.FTZ R0, R41, R0, !PT ;  /* 0x0000000029007209 */ /* 0x000fe20007810000 */
[----:B------:R-:W-:-:S03]  /*6320*/  FFMA.FTZ R174, R174, R6, -R57 ;  /* 0x00000006aeae7223 */ /* 0x000fc60000010839 */
[----:B------:R-:W-:Y:S01]  /*6330*/  FMNMX.FTZ R0, R43, R0, !PT ;  /* 0x000000002b007209 */ /* 0x000fe20007810000 */
[----:B------:R-:W-:Y:S01]  /*6340*/  MUFU.EX2 R9, R9 ;  /* 0x0000000900097308 */ /* 0x000fe20000000800 */
[----:B0-----:R-:W-:Y:S02]  /*6350*/  FFMA.FTZ R21, R44, R6, -R57 ;  /* 0x000000062c157223 */ /* 0x001fe40000010839 */
[----:B------:R-:W-:-:S04]  /*6360*/  FMNMX.FTZ R10, R45, R0, !PT ;  /* 0x000000002d0a7209 */ /* 0x000fc80007810000 */
[----:B------:R-:W-:Y:S01]  /*6370*/  FMNMX.FTZ R10, R47, R10, !PT ;  /* 0x0000000a2f0a7209 */ /* 0x000fe20007810000 */
[----:B------:R0:W1:Y:S03]  /*6380*/  MUFU.EX2 R0, R7 ;  /* 0x0000000700007308 */ /* 0x0000660000000800 */
[----:B------:R-:W-:-:S04]  /*6390*/  FMNMX.FTZ R10, R49, R10, !PT ;  /* 0x0000000a310a7209 */ /* 0x000fc80007810000 */
[----:B------:R-:W-:Y:S01]  /*63a0*/  FMNMX.FTZ R10, R51, R10, !PT ;  /* 0x0000000a330a7209 */ /* 0x000fe20007810000 */
[----:B------:R-:W2:Y:S03]  /*63b0*/  MUFU.EX2 R12, R12 ;  /* 0x0000000c000c7308 */ /* 0x000ea60000000800 */
[----:B------:R-:W-:-:S04]  /*63c0*/  FMNMX.FTZ R10, R53, R10, !PT ;  /* 0x0000000a350a7209 */ /* 0x000fc80007810000 */
[----:B0-----:R-:W-:Y:S01]  /*63d0*/  FMNMX.FTZ R7, R55, R10, !PT ;  /* 0x0000000a37077209 */ /* 0x001fe20007810000 */
[----:B------:R-:W-:Y:S01]  /*63e0*/  FFMA.FTZ R10, R20, R6, -R57 ;  /* 0x00000006140a7223 */ /* 0x000fe20000010839 */
[----:B------:R-:W-:Y:S01]  /*63f0*/  MUFU.EX2 R13, R13 ;  /* 0x0000000d000d7308 */ /* 0x000fe20000000800 */
[----:B-1----:R-:W-:Y:S01]  /*6400*/  F2FP.F16.F32.PACK_AB R152, R3, R0 ;  /* 0x000000000398723e */ /* 0x002fe200000000ff */
[----:B------:R-:W-:Y:S01]  /*6410*/  FADD.FTZ R0, R0, R3 ;  /* 0x0000000300007221 */ /* 0x000fe20000010000 */
[----:B------:R-:W0:Y:S05]  /*6420*/  SHFL.BFLY PT, R20, R7, 0x2, 0x1f ;  /* 0x0c401f0007147f89 */ /* 0x000e2a00000e0000 */
[----:B------:R-:W1:Y:S01]  /*6430*/  MUFU.EX2 R10, R10 ;  /* 0x0000000a000a7308 */ /* 0x000e620000000800 */
[----:B--2---:R-:W-:-:S07]  /*6440*/  F2FP.F16.F32.PACK_AB R156, R12, R11 ;  /* 0x0000000b0c9c723e */ /* 0x004fce00000000ff */
[----:B------:R-:W2:Y:S08]  /*6450*/  MUFU.EX2 R14, R14 ;  /* 0x0000000e000e7308 */ /* 0x000eb00000000800 */
[----:B------:R-:W-:Y:S01]  /*6460*/  MUFU.EX2 R15, R15 ;  /* 0x0000000f000f7308 */ /* 0x000fe20000000800 */
[----:B-1----:R-:W-:Y:S01]  /*6470*/  F2FP.F16.F32.PACK_AB R154, R10, R9 ;  /* 0x000000090a9a723e */ /* 0x002fe200000000ff */
[----:B------:R-:W-:Y:S01]  /*6480*/  FADD.FTZ R9, R9, R0 ;  /* 0x0000000009097221 */ /* 0x000fe20000010000 */
[----:B0-----:R-:W-:Y:S01]  /*6490*/  FMNMX.FTZ R24, R7, R20, !PT ;  /* 0x0000001407187209 */ /* 0x001fe20007810000 */
[----:B------:R-:W-:-:S02]  /*64a0*/  FFMA.FTZ R20, R60, R6, -R57 ;  /* 0x000000063c147223 */ /* 0x000fc40000010839 */
[----:B------:R-:W-:Y:S02]  /*64b0*/  FADD.FTZ R10, R10, R9 ;  /* 0x000000090a0a7221 */ /* 0x000fe40000010000 */
[----:B------:R-:W0:Y:S01]  /*64c0*/  SHFL.BFLY PT, R7, R24, 0x1, 0x1f ;  /* 0x0c201f0018077f89 */ /* 0x000e2200000e0000 */
[----:B------:R-:W-:Y:S01]  /*64d0*/  MUFU.EX2 R21, R21 ;  /* 0x0000001500157308 */ /* 0x000fe20000000800 */
[----:B--2---:R-:W-:Y:S01]  /*64e0*/  F2FP.F16.F32.PACK_AB R158, R14, R13 ;  /* 0x0000000d0e9e723e */ /* 0x004fe200000000ff */
[----:B------:R-:W-:-:S04]  /*64f0*/  FADD.FTZ R11, R11, R10 ;  /* 0x0000000a0b0b7221 */ /* 0x000fc80000010000 */
[----:B------:R-:W-:Y:S02]  /*6500*/  FADD.FTZ R12, R12, R11 ;  /* 0x0000000b0c0c7221 */ /* 0x000fe40000010000 */
[----:B------:R-:W1:Y:S02]  /*6510*/  MUFU.EX2 R20, R20 ;  /* 0x0000001400147308 */ /* 0x000e640000000800 */
[----:B------:R-:W-:-:S04]  /*6520*/  FADD.FTZ R13, R13, R12 ;  /* 0x0000000c0d0d7221 */ /* 0x000fc80000010000 */
[----:B------:R-:W-:Y:S02]  /*6530*/  FADD.FTZ R14, R14, R13 ;  /* 0x0000000d0e0e7221 */ /* 0x000fe40000010000 */
[----:B------:R-:W2:Y:S01]  /*6540*/  MUFU.EX2 R170, R170 ;  /* 0x000000aa00aa7308 */ /* 0x000ea20000000800 */
[----:B0-----:R-:W-:-:S07]  /*6550*/  FMNMX.FTZ R7, R24, R7, !PT ;  /* 0x0000000718077209 */ /* 0x001fce0007810000 */
[----:B------:R-:W-:Y:S01]  /*6560*/  MUFU.EX2 R169, R169 ;  /* 0x000000a900a97308 */ /* 0x000fe20000000800 */
[C---:B-1----:R-:W-:Y:S01]  /*6570*/  F2FP.F16.F32.PACK_AB R160, R20.reuse, R15 ;  /* 0x0000000f14a0723e */ /* 0x042fe200000000ff */
[----:B------:R-:W-:Y:S01]  /*6580*/  FADD.FTZ R15, R15, R14 ;  /* 0x0000000e0f0f7221 */ /* 0x000fe20000010000 */
[C---:B------:R-:W-:Y:S01]  /*6590*/  FSETP.NEU.FTZ.AND P1, PT, R7.reuse, -INF , PT ;  /* 0xff8000000700780b */ /* 0x040fe20003f3d000 */
[----:B------:R-:W-:Y:S02]  /*65a0*/  FMUL.FTZ R24, R7, R6 ;  /* 0x0000000607187220 */ /* 0x000fe40000410000 */
[----:B------:R-:W-:Y:S02]  /*65b0*/  FADD.FTZ R20, R20, R15 ;  /* 0x0000000f14147221 */ /* 0x000fe40000010000 */
[----:B------:R-:W0:Y:S01]  /*65c0*/  MUFU.EX2 R172, R172 ;  /* 0x000000ac00ac7308 */ /* 0x000e220000000800 */
[----:B------:R-:W-:Y:S02]  /*65d0*/  FSEL R24, R24, RZ, P1 ;  /* 0x000000ff18187208 */ /* 0x000fe40000800000 */
[----:B--2---:R-:W-:Y:S01]  /*65e0*/  F2FP.F16.F32.PACK_AB R162, R170, R21 ;  /* 0x00000015aaa2723e */ /* 0x004fe200000000ff */
[----:B------:R-:W-:-:S02]  /*65f0*/  FADD.FTZ R21, R21, R20 ;  /* 0x0000001415157221 */ /* 0x000fc40000010000 */
        /* <DEDUP_REMOVED lines=17> */
[----:B0-----:R-:W-:Y:S01]  /*6710*/  F2FP.F16.F32.PACK_AB R164, R172, R169 ;  /* 0x000000a9aca4723e */ /* 0x001fe200000000ff */
[----:B------:R-:W-:-:S04]  /*6720*/  FADD.FTZ R170, R170, R21 ;  /* 0x00000015aaaa7221 */ /* 0x000fc80000010000 */
[----:B------:R-:W-:Y:S02]  /*6730*/  FADD.FTZ R169, R169, R170 ;  /* 0x000000aaa9a97221 */ /* 0x000fe40000010000 */
[----:B------:R-:W0:Y:S02]  /*6740*/  MUFU.EX2 R176, R176 ;  /* 0x000000b000b07308 */ /* 0x000e240000000800 */
[----:B------:R-:W-:-:S06]  /*6750*/  FADD.FTZ R172, R172, R169 ;  /* 0x000000a9acac7221 */ /* 0x000fcc0000010000 */
        /* <DEDUP_REMOVED lines=74> */
.L_x_3044:
[----:B------:R-:W-:Y:S02]  /*6c00*/  ISETP.NE.AND P2, PT, R206, 0x1, PT ;  /* 0x00000001ce00780c */ /* 0x000fe40003f45270 */
[----:B------:R-:W-:Y:S02]  /*6c10*/  R2UR UR5, R8 ;  /* 0x00000000080572ca */ /* 0x000fe400000e0000 */
[----:B------:R-:W-:-:S09]  /*6c20*/  LOP3.LUT P1, RZ, R16, 0x1, RZ, 0xc0, !PT ;  /* 0x0000000110ff7812 */ /* 0x000fd2000782c0ff */
[----:B------:R-:W0:Y:S02]  /*6c30*/  @P2 LDC R9, c[0x0][0x44c] ;  /* 0x00011300ff092b82 */ /* 0x000e240000000800 */
[----:B------:R-:W-:-:S04]  /*6c40*/  UIADD3 UR5, UR5, 0x38860, URZ ;  /* 0x0003886005057890 */ /* 0x000fc8000fffe03f */
[----:B------:R-:W-:Y:S02]  /*6c50*/  UPRMT UR5, UR39, 0x654, UR5 ;  /* 0x0000065427057896 */ /* 0x000fe40008000005 */
[----:B------:R-:W1:Y:S07]  /*6c60*/  @P2 LDC R11, c[0x0][0x450] ;  /* 0x00011400ff0b2b82 */ /* 0x000e6e0000000800 */
[----:B------:R-:W-:Y:S01]  /*6c70*/  SYNCS.ARRIVE.TRANS64.RED.A1T0 RZ, [UR5], RZ ;  /* 0x000000ffffff79a7 */ /* 0x000fe20008100405 */
[----:B0-----:R-:W-:-:S04]  /*6c80*/  @P2 IMAD.HI.U32 R8, R184, R9, RZ ;  /* 0x00000009b8082227 */ /* 0x001fc800078e00ff */
[----:B------:R-:W-:Y:S01]  /*6c90*/  IMAD.MOV.U32 R9, RZ, RZ, R184 ;  /* 0x000000ffff097224 */ /* 0x000fe200078e00b8 */
[----:B-1----:R-:W-:-:S05]  /*6ca0*/  @P2 SHF.R.U32.HI R9, RZ, R11, R8 ;  /* 0x0000000bff092219 */ /* 0x002fca0000011608 */
[----:B------:R-:W-:Y:S02]  /*6cb0*/  IMAD.IADD R178, R178, 0x1, R9 ;  /* 0x00000001b2b27824 */ /* 0x000fe400078e0209 */
[----:B------:R-:W-:Y:S02]  /*6cc0*/  VIADD R9, R168, 0xfffffffe ;  /* 0xfffffffea8097836 */ /* 0x000fe40000000000 */
        /* <DEDUP_REMOVED lines=13> */
.L_x_3046:
[----:B------:R-:W0:Y:S02]  /*6da0*/  LDC R12, c[0x0][0xadc] ;  /* 0x0002b700ff0c7b82 */ /* 0x000e240000000800 */
[----:B0-----:R-:W-:-:S13]  /*6db0*/  ISETP.NE.AND P1, PT, R12, 0x1, PT ;  /* 0x000000010c00780c */ /* 0x001fda0003f25270 */
[----:B------:R-:W0:Y:S02]  /*6dc0*/  @P1 LDC.64 R10, c[0x0][0xae0] ;  /* 0x0002b800ff0a1b82 */ /* 0x000e240000000a00 */
[----:B0-----:R-:W-:-:S05]  /*6dd0*/  @P1 IMAD.HI.U32 R10, R13, R10, RZ ;  /* 0x0000000a0d0a1227 */ /* 0x001fca00078e00ff */
[----:B------:R-:W-:-:S07]  /*6de0*/  @P1 SHF.R.U32.HI R13, RZ, R11, R10 ;  /* 0x0000000bff0d1219 */ /* 0x000fce000001160a */
.L_x_3047:
[----:B------:R-:W-:-:S05]  /*6df0*/  IMAD R13, R13, R12, R12 ;  /* 0x0000000c0d0d7224 */ /* 0x000fca00078e020c */
[----:B------:R-:W-:-:S07]  /*6e00*/  VIMNMX R8, R8, R13, PT ;  /* 0x0000000d08087248 */ /* 0x000fce0003fe0100 */
.L_x_3045:
        /* <DEDUP_REMOVED lines=9> */
.L_x_3067:
[----:B------:R-:W-:-:S04]  /*6ea0*/  UIADD3 UR36, UR7, 0x1, URZ ;  /* 0x0000000107247890 */ /* 0x000fc8000fffe03f */
[----:B------:R-:W-:-:S04]  /*6eb0*/  UISETP.NE.AND UP0, UPT, UR36, 0x2, UPT ;  /* 0x000000022400788c */ /* 0x000fc8000bf05270 */
[----:B------:R-:W-:Y:S02]  /*6ec0*/  USEL UR5, URZ, 0x1, UP0 ;  /* 0x000000013f057887 */ /* 0x000fe40008000000 */
[----:B------:R-:W-:-:S04]  /*6ed0*/  USEL UR36, UR36, URZ, UP0 ;  /* 0x0000003f24247287 */ /* 0x000fc80008000000 */
[----:B------:R-:W-:Y:S01]  /*6ee0*/  LOP3.LUT R2, R2, UR5, RZ, 0x3c, !PT ;  /* 0x0000000502027c12 */ /* 0x000fe2000f8e3cff */
[----:B------:R-:W-:Y:S07]  /*6ef0*/  @!P0 BRA `(.L_x_3049) ;  /* 0x0000000000048947 */ /* 0x000fee0003800000 */
[----:B------:R-:W-:Y:S01]  /*6f00*/  BPT.TRAP 0x1 ;  /* 0x000000040000795c */ /* 0x000fe20000300000 */
.L_x_3049:
[----:B------:R-:W-:Y:S01]  /*6f10*/  ULEA UR5, UR36, UR38, 0x3 ;  /* 0x0000002624057291 */ /* 0x000fe2000f8e183f */
[----:B------:R-:W-:-:S08]  /*6f20*/  SHF.L.U32 R5, R2, 0x1f, RZ ;  /* 0x0000001f02057819 */ /* 0x000fd000000006ff */
[----:B------:R0:W1:Y:S01]  /*6f30*/  SYNCS.PHASECHK.TRANS64.TRYWAIT P1, [UR5+0x38830], R5 ;  /* 0x03883005ff0075a7 */ /* 0x0000620008020145 */
[----:B------:R-:W-:Y:S05]  /*6f40*/  @!P0 BRA `(.L_x_3050) ;  /* 0x0000000000048947 */ /* 0x000fea0003800000 */
[----:B------:R-:W-:Y:S01]  /*6f50*/  BPT.TRAP 0x1 ;  /* 0x000000040000795c */ /* 0x000fe20000300000 */
.L_x_3050:
[----:B-1----:R-:W-:Y:S05]  /*6f60*/  @P1 BRA `(.L_x_3051) ;  /* 0x0000000000081947 */ /* 0x002fea0003800000 */
[----:B------:R-:W1:Y:S02]  /*6f70*/  SYNCS.PHASECHK.TRANS64.TRYWAIT P1, [UR5+0x38830], R5 ;  /* 0x03883005ff0075a7 */ /* 0x000e640008020145 */
[----:B-1----:R-:W-:Y:S05]  /*6f80*/  @!P1 BRA `(.L_x_3052) ;  /* 0x0000013400a89947 */ /* 0x002fea0003800000 */
.L_x_3051:
        /* <DEDUP_REMOVED lines=23> */
.L_x_3053:
[----:B------:R2:W3:Y:S01]  /*7100*/  SYNCS.PHASECHK.TRANS64.TRYWAIT P1, [UR5+0x38850], R5 ;  /* 0x03885005ff0075a7 */ /* 0x0004e20008020145 */
[----:B------:R-:W-:Y:S05]  /*7110*/  @!P0 BRA `(.L_x_3054) ;  /* 0x0000000000048947 */ /* 0x000fea0003800000 */
[----:B------:R-:W-:Y:S01]  /*7120*/  BPT.TRAP 0x1 ;  /* 0x000000040000795c */ /* 0x000fe20000300000 */
.L_x_3054:
[----:B---3--:R-:W-:Y:S05]  /*7130*/  @P1 BRA `(.L_x_3055) ;  /* 0x0000000000081947 */ /* 0x008fea0003800000 */
[----:B------:R-:W3:Y:S02]  /*7140*/  SYNCS.PHASECHK.TRANS64.TRYWAIT P1, [UR5+0x38850], R5 ;  /* 0x03885005ff0075a7 */ /* 0x000ee40008020145 */
[----:B---3--:R-:W-:Y:S05]  /*7150*/  @!P1 BRA `(.L_x_3056) ;  /* 0x00000134004c9947 */ /* 0x008fea0003800000 */
.L_x_3055:
        /* <DEDUP_REMOVED lines=265> */
.L_x_3057:
[----:B------:R-:W-:Y:S01]  /*81f0*/  ISETP.NE.AND P1, PT, R206, 0x1, PT ;  /* 0x00000001ce00780c */ /* 0x000fe20003f25270 */
[----:B------:R-:W-:Y:S01]  /*8200*/  IMAD.IADD R216, R191, 0x1, R184 ;  /* 0x00000001bfd87824 */ /* 0x000fe200078e02b8 */
[----:B------:R-:W-:Y:S01]  /*8210*/  UIADD3 UR10, UR5, 0x38840, URZ ;  /* 0x00038840050a7890 */ /* 0x000fe2000fffe03f */
[----:B------:R-:W-:Y:S01]  /*8220*/  IMAD.SHL.U32 R12, R9, 0x40, RZ ;  /* 0x00000040090c7824 */ /* 0x000fe200078e00ff */
[----:B------:R-:W-:Y:S01]  /*8230*/  LOP3.LUT P5, RZ, R16, 0x1, RZ, 0xc0, !PT ;  /* 0x0000000110ff7812 */ /* 0x000fe200078ac0ff */
        /* <DEDUP_REMOVED lines=8> */
[----:B-1----:R-:W-:Y:S02]  /*82c0*/  @P1 SHF.R.U32.HI R216, RZ, R6, R5 ;  /* 0x00000006ffd81219 */ /* 0x002fe40000011605 */
[----:B------:R-:W-:-:S03]  /*82d0*/  IADD3 R5, -R19, 0x1, -R12 ;  /* 0x0000000113057810 */ /* 0x000fc60007ffe90c */
[----:B------:R-:W0:Y:S01]  /*82e0*/  SHFL.IDX PT, R13, R216, RZ, 0x1c1f ;  /* 0x001c1fffd80d7589 */ /* 0x000e2200000e0000 */
[----:B------:R-:W-:-:S05]  /*82f0*/  IADD3 R5, -R18, R5, R17 ;  /* 0x0000000512057210 */ /* 0x000fca0007ffe111 */
[C---:B------:R-:W-:Y:S02]  /*8300*/  VIADD R20, R5.reuse, UR14 ;  /* 0x0000000e05147c36 */ /* 0x040fe40008000000 */
[----:B------:R-:W-:Y:S01]  /*8310*/  VIADD R15, R5, UR10 ;  /* 0x0000000a050f7c36 */ /* 0x000fe20008000000 */
[----:B------:R-:W-:Y:S01]  /*8320*/  ULDC UR10, c[0x0][0xadc] ;  /* 0x0002b700000a7ab9 */ /* 0x000fe20000000800 */
[----:B0-----:R-:W-:Y:S02]  /*8330*/  IMAD.IADD R14, R20, 0x1, R13 ;  /* 0x00000001140e7824 */ /* 0x001fe400078e020d */
[----:B------:R-:W-:Y:S01]  /*8340*/  IMAD.IADD R5, R13, 0x1, R15 ;  /* 0x000000010d057824 */ /* 0x000fe200078e020f */
[----:B------:R-:W-:Y:S06]  /*8350*/  @!P5 BRA `(.L_x_3058) ;  /* 0x000000000058d947 */ /* 0x000fec0003800000 */
[----:B------:R-:W-:Y:S01]  /*8360*/  IADD3 R13, -R18, R17, R13 ;  /* 0x00000011120d7210 */ /* 0x000fe20007ffe10d */
[----:B------:R-:W-:Y:S03]  /*8370*/  BSSY B0, `(.L_x_3059) ;  /* 0x0000010000007945 */ /* 0x000fe60003800000 */
        /* <DEDUP_REMOVED lines=10> */
.L_x_3060:
[----:B------:R-:W-:-:S05]  /*8420*/  IMAD.U32 R21, RZ, RZ, UR10 ;  /* 0x0000000aff157e24 */ /* 0x000fca000f8e00ff */
[----:B------:R-:W-:-:S13]  /*8430*/  ISETP.NE.AND P1, PT, R21, 0x1, PT ;  /* 0x000000011500780c */ /* 0x000fda0003f25270 */
[----:B------:R-:W0:Y:S02]  /*8440*/  @P1 LDC.64 R6, c[0x0][0xae0] ;  /* 0x0002b800ff061b82 */ /* 0x000e240000000a00 */
[----:B0-----:R-:W-:-:S05]  /*8450*/  @P1 IMAD.HI.U32 R6, R13, R6, RZ ;  /* 0x000000060d061227 */ /* 0x001fca00078e00ff */
[----:B------:R-:W-:-:S07]  /*8460*/  @P1 SHF.R.U32.HI R13, RZ, R7, R6 ;  /* 0x00000007ff0d1219 */ /* 0x000fce0000011606 */
.L_x_3061:
[----:B------:R-:W-:Y:S05]  /*8470*/  BSYNC B0 ;  /* 0x0000000000007941 */ /* 0x000fea0003800000 */
.L_x_3059:
[----:B------:R-:W-:-:S04]  /*8480*/  IMAD R6, R13, R21, -R12 ;  /* 0x000000150d067224 */ /* 0x000fc800078e0a0c */
[----:B------:R-:W-:-:S05]  /*8490*/  IMAD.IADD R6, R6, 0x1, -R19 ;  /* 0x0000000106067824 */ /* 0x000fca00078e0a13 */
[----:B------:R-:W-:Y:S02]  /*84a0*/  VIADDMNMX R14, R6, R21, R14, PT ;  /* 0x00000015060e7246 */ /* 0x000fe4000380010e */
[----:B------:R-:W-:-:S07]  /*84b0*/  VIMNMX R5, R5, R6, !PT ;  /* 0x0000000605057248 */ /* 0x000fce0007fe0100 */
.L_x_3058:
        /* <DEDUP_REMOVED lines=13> */
[----:B0-----:R-:W-:Y:S01]  /*8590*/  IMAD.IADD R20, R20, 0x1, R216 ;  /* 0x0000000114147824 */ /* 0x001fe200078e02d8 */
        /* <DEDUP_REMOVED lines=33> */
[----:B------:R-:W-:Y:S01]  /*87b0*/  ISETP.LT.OR P3, PT, R14, 0x3a, P3 ;  /* 0x0000003a0e00780c */ /* 0x000fe20001f61670 */
[----:B------:R-:W-:Y:S01]  /*87c0*/  IMAD.IADD R14, R15, 0x1, R216 ;  /* 0x000000010f0e7824 */ /* 0x000fe200078e02d8 */
        /* <DEDUP_REMOVED lines=16> */
.L_x_3064:
[----:B------:R-:W-:-:S05]  /*88d0*/  IMAD.U32 R152, RZ, RZ, UR10 ;  /* 0x0000000aff987e24 */ /* 0x000fca000f8e00ff */
[----:B------:R-:W-:-:S13]  /*88e0*/  ISETP.NE.AND P2, PT, R152, 0x1, PT ;  /* 0x000000019800780c */ /* 0x000fda0003f45270 */
[----:B------:R-:W0:Y:S02]  /*88f0*/  @P2 LDC.64 R6, c[0x0][0xae0] ;  /* 0x0002b800ff062b82 */ /* 0x000e240000000a00 */
[----:B0-----:R-:W-:-:S05]  /*8900*/  @P2 IMAD.HI.U32 R6, R5, R6, RZ ;  /* 0x0000000605062227 */ /* 0x001fca00078e00ff */
[----:B------:R-:W-:-:S07]  /*8910*/  @P2 SHF.R.U32.HI R5, RZ, R7, R6 ;  /* 0x00000007ff052219 */ /* 0x000fce0000011606 */
.L_x_3065:
[----:B------:R-:W-:Y:S05]  /*8920*/  BSYNC B0 ;  /* 0x0000000000007941 */ /* 0x000fea0003800000 */
.L_x_3063:
[----:B------:R-:W-:-:S04]  /*8930*/  IMAD R12, R5, R152, -R12 ;  /* 0x00000098050c7224 */ /* 0x000fc800078e0a0c */
[----:B------:R-:W-:-:S05]  /*8940*/  IMAD.IADD R5, R12, 0x1, -R19 ;  /* 0x000000010c057824 */ /* 0x000fca00078e0a13 */
[----:B------:R-:W-:Y:S02]  /*8950*/  VIADDMNMX R20, R5, R152, R20, PT ;  /* 0x0000009805147246 */ /* 0x000fe40003800114 */
[----:B------:R-:W-:-:S07]  /*8960*/  VIMNMX R14, R14, R5, !PT ;  /* 0x000000050e0e7248 */ /* 0x000fce0007fe0100 */
.L_x_3062:
[----:B------:R-:W-:Y:S01]  /*8970*/  FMNMX.FTZ R6, R13, R10, !PT ;  /* 0x0000000a0d067209 */ /* 0x000fe20007810000 */
[----:B------:R-:W-:Y:S01]  /*8980*/  ULEA UR10, UR36, UR37, 0xc ;  /* 0x00000025240a7291 */ /* 0x000fe2000f8e603f */
[----:B------:R-:W-:Y:S01]  /*8990*/  ISETP.GT.AND P2, PT, R14, 0x1, P1 ;  /* 0x000000010e00780c */ /* 0x000fe20000f44270 */
[----:B------:R-:W-:Y:S01]  /*89a0*/  UMOV UR15, 0x40000040 ;  /* 0x40000040000f7882 */ /* 0x000fe20000000000 */
[----:B------:R-:W-:Y:S02]  /*89b0*/  FMNMX.FTZ R6, R153, R6, !PT ;  /* 0x0000000699067209 */ /* 0x000fe40007810000 */
[----:B------:R-:W-:Y:S02]  /*89c0*/  ISETP.LT.OR P4, PT, R20, 0x2, P2 ;  /* 0x000000021400780c */ /* 0x000fe40001781670 */
[----:B------:R-:W-:Y:S01]  /*89d0*/  FMNMX.FTZ R6, R21, R6, !PT ;  /* 0x0000000615067209 */ /* 0x000fe20007810000 */
[----:B------:R-:W-:Y:S01]  /*89e0*/  UMOV UR14, UR10 ;  /* 0x0000000a000e7c82 */ /* 0x000fe20008000000 */
[----:B------:R-:W-:-:S02]  /*89f0*/  FSEL R155, R155, -INF , !P4 ;  /* 0xff8000009b9b7808 */ /* 0x000fc40006000000 */
[----:B------:R-:W-:Y:S02]  /*8a00*/  FMNMX.FTZ R6, R157, R6, !PT ;  /* 0x000000069d067209 */ /* 0x000fe40007810000 */
[----:B------:R-:W-:Y:S02]  /*8a10*/  ISETP.GT.AND P4, PT, R14, RZ, P1 ;  /* 0x000000ff0e00720c */ /* 0x000fe40000f84270 */
[----:B------:R-:W-:Y:S02]  /*8a20*/  FMNMX.FTZ R6, R217, R6, !PT ;  /* 0x00000006d9067209 */ /* 0x000fe40007810000 */
[----:B------:R-:W-:Y:S02]  /*8a30*/  ISETP.LT.OR P4, PT, R20, 0x1, P4 ;  /* 0x000000011400780c */ /* 0x000fe40002781670 */
[----:B------:R-:W-:Y:S02]  /*8a40*/  FMNMX.FTZ R6, R161, R6, !PT ;  /* 0x00000006a1067209 */ /* 0x000fe40007810000 */
[----:B------:R-:W-:-:S02]  /*8a50*/  ISETP.GT.AND P3, PT, R14, 0x8, P1 ;  /* 0x000000080e00780c */ /* 0x000fc40000f64270 */
[----:B------:R-:W-:Y:S02]  /*8a60*/  FMNMX.FTZ R6, R219, R6, !PT ;  /* 0x00000006db067209 */ /* 0x000fe40007810000 */
[----:B------:R-:W-:Y:S02]  /*8a70*/  FSEL R154, R154, -INF , !P4 ;  /* 0xff8000009a9a7808 */ /* 0x000fe40006000000 */
        /* <DEDUP_REMOVED lines=25> */
[----:B------:R-:W-:Y:S02]  /*8c10*/  ISETP.LT.OR P3, PT, R20, 0x1a, P3 ;  /* 0x0000001a1400780c */ /* 0x000fe40001f61670 */
[----:B------:R-:W-:Y:S02]  /*8c20*/  FSEL R166, R166, -INF , !P4 ;  /* 0xff800000a6a67808 */ /* 0x000fe40006000000 */
[----:B------:R-:W-:Y:S02]  /*8c30*/  ISETP.GT.AND P4, PT, R14, 0x21, P1 ;  /* 0x000000210e00780c */ /* 0x000fe40000f84270 */
[----:B------:R-:W-:-:S02]  /*8c40*/  ISETP.LT.OR P2, PT, R20, 0x21, P2 ;  /* 0x000000211400780c */ /* 0x000fc40001741670 */
[----:B------:R-:W-:Y:S02]  /*8c50*/  FSEL R167, R167, -INF , !P3 ;  /* 0xff800000a7a77808 */ /* 0x000fe40005800000 */
[----:B------:R-:W-:Y:S02]  /*8c60*/  ISETP.GT.AND P3, PT, R14, 0x28, P1 ;  /* 0x000000280e00780c */ /* 0x000fe40000f64270 */
[----:B------:R-:W-:Y:S02]  /*8c70*/  ISETP.LT.OR P4, PT, R20, 0x22, P4 ;  /* 0x000000221400780c */ /* 0x000fe40002781670 */
[----:B0-----:R-:W-:Y:S02]  /*8c80*/  FMNMX.FTZ R7, R6, R5, !PT ;  /* 0x0000000506077209 */ /* 0x001fe40007810000 */
[----:B------:R-:W0:Y:S01]  /*8c90*/  LDC R6, c[0x0][0xa80] ;  /* 0x0002a000ff067b82 */ /* 0x000e220000000800 */
[----:B------:R-:W-:Y:S02]  /*8ca0*/  FSEL R170, R170, -INF , !P2 ;  /* 0xff800000aaaa7808 */ /* 0x000fe40005000000 */
[----:B------:R-:W1:Y:S01]  /*8cb0*/  SHFL.BFLY PT, R12, R7, 0x1, 0x1f ;  /* 0x0c201f00070c7f89 */ /* 0x000e6200000e0000 */
[----:B------:R-:W-:-:S02]  /*8cc0*/  ISETP.GT.AND P2, PT, R14, 0x29, P1 ;  /* 0x000000290e00780c */ /* 0x000fc40000f44270 */
[----:B------:R-:W-:Y:S02]  /*8cd0*/  ISETP.LT.OR P3, PT, R20, 0x29, P3 ;  /* 0x000000291400780c */ /* 0x000fe40001f61670 */
[----:B------:R-:W-:Y:S02]  /*8ce0*/  FSEL R152, R171, -INF , !P4 ;  /* 0xff800000ab987808 */ /* 0x000fe40006000000 */
[----:B------:R-:W-:Y:S02]  /*8cf0*/  ISETP.GT.AND P4, PT, R14, 0x30, P1 ;  /* 0x000000300e00780c */ /* 0x000fe40000f84270 */
[----:B------:R-:W-:Y:S02]  /*8d00*/  ISETP.LT.OR P2, PT, R20, 0x2a, P2 ;  /* 0x0000002a1400780c */ /* 0x000fe40001741670 */
[----:B------:R-:W-:Y:S02]  /*8d10*/  FSEL R174, R174, -INF , !P3 ;  /* 0xff800000aeae7808 */ /* 0x000fe40005800000 */
[----:B------:R-:W-:-:S02]  /*8d20*/  ISETP.LT.OR P4, PT, R20, 0x31, P4 ;  /* 0x000000311400780c */ /* 0x000fc40002781670 */
[----:B------:R-:W-:Y:S02]  /*8d30*/  FSEL R158, R175, -INF , !P2 ;  /* 0xff800000af9e7808 */ /* 0x000fe40005000000 */
[----:B------:R-:W-:Y:S02]  /*8d40*/  ISETP.GT.AND P2, PT, R14, 0x31, P1 ;  /* 0x000000310e00780c */ /* 0x000fe40000f44270 */
[----:B------:R-:W-:Y:S02]  /*8d50*/  FSEL R178, R178, -INF , !P4 ;  /* 0xff800000b2b27808 */ /* 0x000fe40006000000 */
[----:B------:R-:W-:Y:S02]  /*8d60*/  ISETP.GT.AND P4, PT, R14, 0x38, P1 ;  /* 0x000000380e00780c */ /* 0x000fe40000f84270 */
[----:B------:R-:W-:Y:S02]  /*8d70*/  ISETP.LT.OR P2, PT, R20, 0x32, P2 ;  /* 0x000000321400780c */ /* 0x000fe40001741670 */
[----:B-1----:R-:W-:-:S02]  /*8d80*/  FMNMX.FTZ R5, R7, R12, !PT ;  /* 0x0000000c07057209 */ /* 0x002fc40007810000 */
[----:B------:R-:W-:Y:S02]  /*8d90*/  FMNMX.FTZ R12, R154, R11, !PT ;  /* 0x0000000b9a0c7209 */ /* 0x000fe40007810000 */
[C---:B------:R-:W-:Y:S01]  /*8da0*/  FSETP.NEU.FTZ.AND P3, PT, R5.reuse, -INF , PT ;  /* 0xff8000000500780b */ /* 0x040fe20003f7d000 */
[----:B0-----:R-:W-:Y:S01]  /*8db0*/  FMUL.FTZ R156, R5, R6 ;  /* 0x00000006059c7220 */ /* 0x001fe20000410000 */
[----:B------:R-:W-:Y:S02]  /*8dc0*/  FMNMX.FTZ R12, R155, R12, !PT ;  /* 0x0000000c9b0c7209 */ /* 0x000fe40007810000 */
[----:B------:R-:W-:Y:S02]  /*8dd0*/  ISETP.GT.AND P1, PT, R14, 0x39, P1 ;  /* 0x000000390e00780c */ /* 0x000fe40000f24270 */
[----:B------:R-:W-:Y:S02]  /*8de0*/  FMNMX.FTZ R12, R227, R12, !PT ;  /* 0x0000000ce30c7209 */ /* 0x000fe40007810000 */
[----:B------:R-:W-:-:S02]  /*8df0*/  FSEL R156, R156, RZ, P3 ;  /* 0x000000ff9c9c7208 */ /* 0x000fc40001800000 */
[----:B------:R-:W-:Y:S02]  /*8e00*/  FMNMX.FTZ R12, R159, R12, !PT ;  /* 0x0000000c9f0c7209 */ /* 0x000fe40007810000 */
[C---:B------:R-:W-:Y:S01]  /*8e10*/  ISETP.LT.OR P4, PT, R20.reuse, 0x39, P4 ;  /* 0x000000391400780c */ /* 0x040fe20002781670 */
[--C-:B------:R-:W-:Y:S01]  /*8e20*/  FFMA.FTZ R162, R21, R6, -R156.reuse ;  /* 0x0000000615a27223 */ /* 0x100fe2000001089c */
[----:B------:R-:W-:Y:S01]  /*8e30*/  FMNMX.FTZ R12, R229, R12, !PT ;  /* 0x0000000ce50c7209 */ /* 0x000fe20007810000 */
[-CC-:B------:R-:W-:Y:S01]  /*8e40*/  FFMA.FTZ R21, R157, R6.reuse, -R156.reuse ;  /* 0x000000069d157223 */ /* 0x180fe2000001089c */
[----:B------:R-:W-:Y:S01]  /*8e50*/  ISETP.LT.OR P1, PT, R20, 0x3a, P1 ;  /* 0x0000003a1400780c */ /* 0x000fe20000f21670 */
[--C-:B------:R-:W-:Y:S01]  /*8e60*/  FFMA.FTZ R13, R13, R6, -R156.reuse ;  /* 0x000000060d0d7223 */ /* 0x100fe2000001089c */
[----:B------:R-:W-:Y:S01]  /*8e70*/  FMNMX.FTZ R7, R163, R12, !PT ;  /* 0x0000000ca3077209 */ /* 0x000fe20007810000 */
[-CC-:B------:R-:W-:Y:S01]  /*8e80*/  FFMA.FTZ R171, R161, R6.reuse, -R156.reuse ;  /* 0x00000006a1ab7223 */ /* 0x180fe2000001089c */
[----:B------:R-:W-:Y:S01]  /*8e90*/  FSEL R182, R182, -INF , !P4 ;  /* 0xff800000b6b67808 */ /* 0x000fe20006000000 */
[-CC-:B------:R-:W-:Y:S01]  /*8ea0*/  FFMA.FTZ R168, R219, R6.reuse, -R156.reuse ;  /* 0x00000006dba87223 */ /* 0x180fe2000001089c */
[----:B------:R-:W-:Y:S01]  /*8eb0*/  FMNMX.FTZ R12, R166, R7, !PT ;  /* 0x00000007a60c7209 */ /* 0x000fe20007810000 */
[-CC-:B------:R-:W-:Y:S01]  /*8ec0*/  FFMA.FTZ R175, R165, R6.reuse, -R156.reuse ;  /* 0x00000006a5af7223 */ /* 0x180fe2000001089c */
[----:B------:R-:W-:Y:S01]  /*8ed0*/  FSEL R183, R183, -INF , !P1 ;  /* 0xff800000b7b77808 */ /* 0x000fe20004800000 */
[--C-:B------:R-:W-:Y:S01]  /*8ee0*/  FFMA.FTZ R172, R221, R6, -R156.reuse ;  /* 0x00000006ddac7223 */ /* 0x100fe2000001089c */
[----:B------:R-:W-:Y:S01]  /*8ef0*/  FMNMX.FTZ R7, R167, R12, !PT ;  /* 0x0000000ca7077209 */ /* 0x000fe20007810000 */
[-CC-:B------:R-:W-:Y:S01]  /*8f00*/  FFMA.FTZ R12, R153, R6.reuse, -R156.reuse ;  /* 0x00000006990c7223 */ /* 0x180fe2000001089c */
[----:B------:R-:W-:Y:S01]  /*8f10*/  FSEL R153, R179, -INF , !P2 ;  /* 0xff800000b3997808 */ /* 0x000fe20005000000 */
[-CC-:B------:R-:W-:Y:S01]  /*8f20*/  FFMA.FTZ R169, R169, R6.reuse, -R156.reuse ;  /* 0x00000006a9a97223 */ /* 0x180fe2000001089c */
[----:B------:R-:W-:Y:S01]  /*8f30*/  FMNMX.FTZ R7, R170, R7, !PT ;  /* 0x00000007aa077209 */ /* 0x000fe20007810000 */
[-CC-:B------:R-:W-:Y:S01]  /*8f40*/  FFMA.FTZ R176, R223, R6.reuse, -R156.reuse ;  /* 0x00000006dfb07223 */ /* 0x180fe2000001089c */
[----:B------:R-:W-:Y:S01]  /*8f50*/  FSEL R157, R5, RZ, P3 ;  /* 0x000000ff059d7208 */ /* 0x000fe20001800000 */
[-CC-:B------:R-:W-:Y:S01]  /*8f60*/  FFMA.FTZ R173, R173, R6.reuse, -R156.reuse ;  /* 0x00000006adad7223 */ /* 0x180fe2000001089c */
[----:B------:R-:W-:Y:S01]  /*8f70*/  FMNMX.FTZ R7, R152, R7, !PT ;  /* 0x0000000798077209 */ /* 0x000fe20007810000 */
[-CC-:B------:R-:W-:Y:S01]  /*8f80*/  FFMA.FTZ R179, R225, R6.reuse, -R156.reuse ;  /* 0x00000006e1b37223 */ /* 0x180fe2000001089c */
[-CC-:B------:R-:W-:Y:S01]  /*8f90*/  FFMA.FTZ R180, R177, R6.reuse, -R156.reuse ;  /* 0x00000006b1b47223 */ /* 0x180fe2000001089c */
[-CC-:B------:R-:W-:Y:S01]  /*8fa0*/  FFMA.FTZ R15, R15, R6.reuse, -R156.reuse ;  /* 0x000000060f0f7223 */ /* 0x180fe2000001089c */
[----:B------:R-:W-:Y:S01]  /*8fb0*/  FMNMX.FTZ R7, R174, R7, !PT ;  /* 0x00000007ae077209 */ /* 0x000fe20007810000 */
[----:B------:R-:W-:Y:S01]  /*8fc0*/  FFMA.FTZ R216, R181, R6, -R156 ;  /* 0x00000006b5d87223 */ /* 0x000fe2000001089c */
[----:B------:R-:W-:Y:S01]  /*8fd0*/  FADD.FTZ R157, -R157, R10 ;  /* 0x0000000a9d9d7221 */ /* 0x000fe20000010100 */
[----:B------:R-:W-:Y:S01]  /*8fe0*/  MUFU.EX2 R13, R13 ;  /* 0x0000000d000d7308 */ /* 0x000fe20000000800 */
[----:B------:R-:W-:-:S02]  /*8ff0*/  FMNMX.FTZ R7, R158, R7, !PT ;  /* 0x000000079e077209 */ /* 0x000fc40007810000 */
[----:B------:R-:W-:Y:S02]  /*9000*/  FMUL.FTZ R10, R157, R6 ;  /* 0x000000069d0a7220 */ /* 0x000fe40000410000 */
[----:B------:R-:W-:-:S03]  /*9010*/  FMNMX.FTZ R14, R178, R7, !PT ;  /* 0x00000007b20e7209 */ /* 0x000fc60007810000 */
[----:B------:R-:W-:Y:S01]  /*9020*/  MUFU.EX2 R12, R12 ;  /* 0x0000000c000c7308 */ /* 0x000fe20000000800 */
[----:B------:R-:W-:-:S04]  /*9030*/  FMNMX.FTZ R7, R153, R14, !PT ;  /* 0x0000000e99077209 */ /* 0x000fc80007810000 */
[----:B------:R-:W-:-:S03]  /*9040*/  FMNMX.FTZ R20, R182, R7, !PT ;  /* 0x00000007b6147209 */ /* 0x000fc60007810000 */
[----:B------:R-:W0:Y:S01]  /*9050*/  MUFU.EX2 R10, R10 ;  /* 0x0000000a000a7308 */ /* 0x000e220000000800 */
[----:B------:R-:W-:Y:S01]  /*9060*/  FMNMX.FTZ R7, R183, R20, !PT ;  /* 0x00000014b7077209 */ /* 0x000fe20007810000 */
[----:B------:R-:W-:-:S04]  /*9070*/  FFMA.FTZ R20, R217, R6, -R156 ;  /* 0x00000006d9147223 */ /* 0x000fc8000001089c */
[----:B------:R-:W1:Y:S02]  /*9080*/  SHFL.BFLY PT, R160, R7, 0x2, 0x1f ;  /* 0x0c401f0007a07f89 */ /* 0x000e6400000e0000 */
[----:B------:R-:W-:Y:S08]  /*9090*/  MUFU.EX2 R14, R162 ;  /* 0x000000a2000e7308 */ /* 0x000ff00000000800 */
[----:B------:R-:W2:Y:S01]  /*90a0*/  MUFU.EX2 R21, R21 ;  /* 0x0000001500157308 */ /* 0x000ea20000000800 */
        /* <DEDUP_REMOVED lines=42> */
[----:B0-----:R-:W-:Y:S01]  /*9350*/  FMNMX.FTZ R7, R160, R7, !PT ;  /* 0x00000007a0077209 */ /* 0x001fe20007810000 */
[-C--:B------:R-:W-:Y:S01]  /*9360*/  FMUL.FTZ R93, R93, R10.reuse ;  /* 0x0000000a5d5d7220 */ /* 0x080fe20000410000 */
[-C--:B------:R-:W-:Y:S01]  /*9370*/  FMUL.FTZ R96, R96, R10.reuse ;  /* 0x0000000a60607220 */ /* 0x080fe20000410000 */
[----:B------:R-:W-:Y:S01]  /*9380*/  FMUL.FTZ R97, R97, R10 ;  /* 0x0000000a61617220 */ /* 0x000fe20000410000 */
[C---:B------:R-:W-:Y:S01]  /*9390*/  FSETP.NEU.FTZ.AND P2, PT, R7.reuse, -INF , PT ;  /* 0xff8000000700780b */ /* 0x040fe20003f5d000 */
[----:B------:R-:W-:Y:S01]  /*93a0*/  FMUL.FTZ R156, R7, R6 ;  /* 0x00000006079c7220 */ /* 0x000fe20000410000 */
[----:B------:R-:W0:Y:S01]  /*93b0*/  MUFU.EX2 R169, R169 ;  /* 0x000000a900a97308 */ /* 0x000e220000000800 */
[-C--:B------:R-:W-:Y:S01]  /*93c0*/  FMUL.FTZ R100, R100, R10.reuse ;  /* 0x0000000a64647220 */ /* 0x080fe20000410000 */
[-C--:B------:R-:W-:Y:S01]  /*93d0*/  FMUL.FTZ R101, R101, R10.reuse ;  /* 0x0000000a65657220 */ /* 0x080fe20000410000 */
[-C--:B------:R-:W-:Y:S01]  /*93e0*/  FMUL.FTZ R104, R104, R10.reuse ;  /* 0x0000000a68687220 */ /* 0x080fe20000410000 */
[----:B------:R-:W-:Y:S01]  /*93f0*/  FSEL R157, R156, RZ, P2 ;  /* 0x000000ff9c9d7208 */ /* 0x000fe20001000000 */
[-C--:B------:R-:W-:Y:S01]  /*9400*/  FMUL.FTZ R105, R105, R10.reuse ;  /* 0x0000000a69697220 */ /* 0x080fe20000410000 */
[-C--:B------:R-:W-:Y:S01]  /*9410*/  FMUL.FTZ R108, R108, R10.reuse ;  /* 0x0000000a6c6c7220 */ /* 0x080fe20000410000 */
[----:B------:R-:W-:Y:S01]  /*9420*/  FMUL.FTZ R109, R109, R10 ;  /* 0x0000000a6d6d7220 */ /* 0x000fe20000410000 */
[----:B------:R-:W-:Y:S01]  /*9430*/  MUFU.EX2 R176, R176 ;  /* 0x000000b000b07308 */ /* 0x000fe20000000800 */
[----:B------:R-:W-:Y:S01]  /*9440*/  FFMA.FTZ R218, R154, R6, -R157 ;  /* 0x000000069ada7223 */ /* 0x000fe2000001089d */
[----:B------:R-:W-:-:S02]  /*9450*/  IMAD.MOV R154, RZ, RZ, -R185 ;  /* 0x000000ffff9a7224 */ /* 0x000fc400078e0ab9 */
[-CC-:B------:R-:W-:Y:S01]  /*9460*/  FFMA.FTZ R177, R155, R6.reuse, -R157.reuse ;  /* 0x000000069bb17223 */ /* 0x180fe2000001089d */
[----:B------:R-:W-:Y:S02]  /*9470*/  IMAD.U32 R155, RZ, RZ, UR7 ;  /* 0x00000007ff9b7e24 */ /* 0x000fe4000f8e00ff */
[-CC-:B------:R-:W-:Y:S01]  /*9480*/  FFMA.FTZ R181, R227, R6.reuse, -R157.reuse ;  /* 0x00000006e3b57223 */ /* 0x180fe2000001089d */
[--C-:B------:R-:W-:Y:S01]  /*9490*/  FFMA.FTZ R220, R159, R6, -R157.reuse ;  /* 0x000000069fdc7223 */ /* 0x100fe2000001089d */
[----:B------:R-:W-:Y:S01]  /*94a0*/  ISETP.NE.AND P1, PT, R19, R154, PT ;  /* 0x0000009a1300720c */ /* 0x000fe20003f25270 */
[-CC-:B------:R-:W-:Y:S01]  /*94b0*/  FFMA.FTZ R217, R229, R6.reuse, -R157.reuse ;  /* 0x00000006e5d97223 */ /* 0x180fe2000001089d */
[----:B------:R-:W-:Y:S01]  /*94c0*/  FSEL R154, R7, RZ, P2 ;  /* 0x000000ff079a7208 */ /* 0x000fe20001000000 */
[-CC-:B------:R-:W-:Y:S01]  /*94d0*/  FFMA.FTZ R219, R152, R6.reuse, -R157.reuse ;  /* 0x0000000698db7223 */ /* 0x180fe2000001089d */
[-CC-:B------:R-:W-:Y:S01]  /*94e0*/  FFMA.FTZ R221, R158, R6.reuse, -R157.reuse ;  /* 0x000000069edd7223 */ /* 0x180fe2000001089d */
[-CC-:B------:R-:W-:Y:S01]  /*94f0*/  FFMA.FTZ R163, R163, R6.reuse, -R157.reuse ;  /* 0x00000006a3a37223 */ /* 0x180fe2000001089d */
[-C--:B------:R-:W-:Y:S01]  /*9500*/  FFMA.FTZ R166, R166, R6.reuse, -R157 ;  /* 0x00000006a6a67223 */ /* 0x080fe2000001089d */
[----:B------:R-:W-:Y:S01]  /*9510*/  FADD.FTZ R11, -R154, R11 ;  /* 0x0000000b9a0b7221 */ /* 0x000fe20000010100 */
[-CC-:B------:R-:W-:Y:S01]  /*9520*/  FFMA.FTZ R167, R167, R6.reuse, -R157.reuse ;  /* 0x00000006a7a77223 */ /* 0x180fe2000001089d */
[-CC-:B------:R-:W-:Y:S01]  /*9530*/  FFMA.FTZ R222, R178, R6.reuse, -R157.reuse ;  /* 0x00000006b2de7223 */ /* 0x180fe2000001089d */
[-CC-:B------:R-:W-:Y:S01]  /*9540*/  FFMA.FTZ R223, R153, R6.reuse, -R157.reuse ;  /* 0x0000000699df7223 */ /* 0x180fe2000001089d */
[-C--:B------:R-:W-:Y:S01]  /*9550*/  FMUL.FTZ R11, R11, R6.reuse ;  /* 0x000000060b0b7220 */ /* 0x080fe20000410000 */
[----:B------:R-:W-:Y:S01]  /*9560*/  FFMA.FTZ R224, R182, R6, -R157 ;  /* 0x00000006b6e07223 */ /* 0x000fe2000001089d */
[----:B------:R-:W-:-:S02]  /*9570*/  @!P1 IMAD R154, R155, 0x40, R22 ;  /* 0x000000409b9a9824 */ /* 0x000fc400078e0216 */
[-CC-:B------:R-:W-:Y:S01]  /*9580*/  FFMA.FTZ R225, R183, R6.reuse, -R157.reuse ;  /* 0x00000006b7e17223 */ /* 0x180fe2000001089d */
[-CC-:B------:R-:W-:Y:S01]  /*9590*/  FFMA.FTZ R156, R170, R6.reuse, -R157.reuse ;  /* 0x00000006aa9c7223 */ /* 0x180fe2000001089d */
[----:B------:R-:W-:Y:S01]  /*95a0*/  FFMA.FTZ R159, R174, R6, -R157 ;  /* 0x00000006ae9f7223 */ /* 0x000fe2000001089d */
[----:B------:R-:W3:Y:S01]  /*95b0*/  MUFU.EX2 R11, R11 ;  /* 0x0000000b000b7308 */ /* 0x000ee20000000800 */
[----:B------:R-:W-:Y:S01]  /*95c0*/  @!P1 LEA R155, R154, UR38, 0x2 ;  /* 0x000000269a9b9c11 */ /* 0x000fe2000f8e10ff */
[-C--:B------:R-:W-:Y:S01]  /*95d0*/  FMUL.FTZ R112, R112, R10.reuse ;  /* 0x0000000a70707220 */ /* 0x080fe20000410000 */
[----:B------:R-:W-:Y:S01]  /*95e0*/  F2FP.F16.F32.PACK_AB R152, R12, R13 ;  /* 0x0000000d0c98723e */ /* 0x000fe200000000ff */
[----:B------:R-:W-:Y:S01]  /*95f0*/  FMUL.FTZ R113, R113, R10 ;  /* 0x0000000a71717220 */ /* 0x000fe20000410000 */
[----:B--2---:R-:W-:Y:S01]  /*9600*/  F2FP.F16.F32.PACK_AB R154, R21, R14 ;  /* 0x0000000e159a723e */ /* 0x004fe200000000ff */
[----:B------:R-:W-:Y:S01]  /*9610*/  @!P1 STS [R155+0x38400], R10 ;  /* 0x0384000a9b009388 */ /* 0x000fe20000000800 */
[----:B-1----:R-:W-:Y:S01]  /*9620*/  F2FP.F16.F32.PACK_AB R158, R175, R168 ;  /* 0x000000a8af9e723e */ /* 0x002fe200000000ff */
[----:B------:R-:W-:Y:S01]  /*9630*/  MUFU.EX2 R218, R218 ;  /* 0x000000da00da7308 */ /* 0x000fe20000000800 */
        /* <DEDUP_REMOVED lines=8> */
[----:B---3--:R1:W-:Y:S01]  /*96c0*/  @!P1 STS [R155+0x38420], R11 ;  /* 0x0384200b9b009388 */ /* 0x0083e20000000800 */
        /* <DEDUP_REMOVED lines=89> */
[----:B--2---:R-:W-:Y:S01]  /*9c60*/  F2FP.F16.F32.PACK_AB R161, R219, R178 ;  /* 0x000000b2dba1723e */ /* 0x004fe200000000ff */
[-C--:B------:R-:W-:Y:S01]  /*9c70*/  FMUL.FTZ R143, R143, R11.reuse ;  /* 0x0000000b8f8f7220 */ /* 0x080fe20000410000 */
[-C--:B------:R-:W-:Y:S01]  /*9c80*/  FMUL.FTZ R146, R146, R11.reuse ;  /* 0x0000000b92927220 */ /* 0x080fe20000410000 */
[-C--:B------:R-:W-:Y:S01]  /*9c90*/  FMUL.FTZ R147, R147, R11.reuse ;  /* 0x0000000b93937220 */ /* 0x080fe20000410000 */
[-C--:B------:R-:W-:Y:S01]  /*9ca0*/  FMUL.FTZ R150, R150, R11.reuse ;  /* 0x0000000b96967220 */ /* 0x080fe20000410000 */
[----:B------:R-:W-:Y:S01]  /*9cb0*/  MUFU.EX2 R179, R179 ;  /* 0x000000b300b37308 */ /* 0x000fe20000000800 */
[----:B------:R-:W-:Y:S01]  /*9cc0*/  FMUL.FTZ R151, R151, R11 ;  /* 0x0000000b97977220 */ /* 0x000fe20000410000 */
[----:B------:R0:W-:Y:S01]  /*9cd0*/  STSM.16.M88.4 [R186+0x36400], R152 ;  /* 0x03640098ba007844 */ /* 0x0001e20000000200 */
[----:B------:R-:W-:Y:S01]  /*9ce0*/  FFMA.FTZ R13, R10, R0, R13 ;  /* 0x000000000a0d7223 */ /* 0x000fe2000001000d */
[----:B------:R-:W-:-:S02]  /*9cf0*/  FFMA.FTZ R218, R11, R3, R218 ;  /* 0x000000030bda7223 */ /* 0x000fc400000100da */
[----:B------:R0:W-:Y:S01]  /*9d00*/  STSM.16.M88.4 [R187], R156 ;  /* 0x0000009cbb007844 */ /* 0x0001e20000000200 */
[----:B------:R-:W-:Y:S01]  /*9d10*/  FADD.FTZ R13, R12, R13 ;  /* 0x0000000d0c0d7221 */ /* 0x000fe20000010000 */
[----:B------:R-:W2:Y:S01]  /*9d20*/  MUFU.EX2 R180, R180 ;  /* 0x000000b400b47308 */ /* 0x000ea20000000800 */
[----:B-1----:R-:W-:Y:S01]  /*9d30*/  F2FP.F16.F32.PACK_AB R163, R221, R182 ;  /* 0x000000b6dda3723e */ /* 0x002fe200000000ff */
        /* <DEDUP_REMOVED lines=9> */
[----:B------:R-:W1:Y:S01]  /*9dd0*/  MUFU.EX2 R216, R216 ;  /* 0x000000d800d87308 */ /* 0x000e620000000800 */
        /* <DEDUP_REMOVED lines=19> */
[----:B------:R-:W-:Y:S02]  /*9f10*/  FADD.FTZ R179, R179, R176 ;  /* 0x000000b0b3b37221 */ /* 0x000fe40000010000 */
[----:B------:R-:W1:Y:S01]  /*9f20*/  MUFU.EX2 R225, R225 ;  /* 0x000000e100e17308 */ /* 0x000e620000000800 */
[----:B--2---:R-:W-:Y:S01]  /*9f30*/  F2FP.F16.F32.PACK_AB R165, R223, R222 ;  /* 0x000000dedfa5723e */ /* 0x004fe200000000ff */
[----:B------:R-:W-:Y:S01]  /*9f40*/  FADD.FTZ R222, R222, R221 ;  /* 0x000000dddede7221 */ /* 0x000fe20000010000 */
[----:B------:R-:W-:-:S03]  /*9f50*/  FADD.FTZ R180, R180, R179 ;  /* 0x000000b3b4b47221 */ /* 0x000fc60000010000 */
[----:B------:R-:W-:Y:S01]  /*9f60*/  FADD.FTZ R223, R223, R222 ;  /* 0x000000dedfdf7221 */ /* 0x000fe20000010000 */
[----:B------:R-:W-:-:S04]  /*9f70*/  FADD.FTZ R15, R15, R180 ;  /* 0x000000b40f0f7221 */ /* 0x000fc80000010000 */
[----:B------:R-:W-:Y:S01]  /*9f80*/  FADD.FTZ R0, R216, R15 ;  /* 0x0000000fd8007221 */ /* 0x000fe20000010000 */
[----:B-1----:R-:W-:Y:S01]  /*9f90*/  F2FP.F16.F32.PACK_AB R167, R225, R224 ;  /* 0x000000e0e1a7723e */ /* 0x002fe200000000ff */
[----:B------:R-:W-:-:S04]  /*9fa0*/  FADD.FTZ R224, R224, R223 ;  /* 0x000000dfe0e07221 */ /* 0x000fc80000010000 */
        /* <DEDUP_REMOVED lines=34> */
.L_x_3066:
        /* <DEDUP_REMOVED lines=9> */
.L_x_3048:
[----:B------:R-:W-:Y:S01]  /*a260*/  ISETP.NE.AND P2, PT, R206, 0x1, PT ;  /* 0x00000001ce00780c */ /* 0x000fe20003f45270 */
[----:B------:R-:W-:Y:S01]  /*a270*/  VIADD R8, R184, 0x3f ;  /* 0x0000003fb8087836 */ /* 0x000fe20000000000 */
[----:B------:R-:W-:Y:S02]  /*a280*/  LOP3.LUT P1, RZ, R16, 0x1, RZ, 0xc0, !PT ;  /* 0x0000000110ff7812 */ /* 0x000fe4000782c0ff */
[----:B------:R-:W-:-:S09]  /*a290*/  IADD3 R13, R17, 0x1, -R18 ;  /* 0x00000001110d7810 */ /* 0x000fd20007ffe812 */
        /* <DEDUP_REMOVED lines=17> */
.L_x_3069:
[----:B------:R-:W0:Y:S02]  /*a3b0*/  LDC R15, c[0x0][0xadc] ;  /* 0x0002b700ff0f7b82 */ /* 0x000e240000000800 */
[----:B0-----:R-:W-:-:S13]  /*a3c0*/  ISETP.NE.AND P1, PT, R15, 0x1, PT ;  /* 0x000000010f00780c */ /* 0x001fda0003f25270 */
[----:B------:R-:W0:Y:S02]  /*a3d0*/  @P1 LDC.64 R10, c[0x0][0xae0] ;  /* 0x0002b800ff0a1b82 */ /* 0x000e240000000a00 */
[----:B0-----:R-:W-:-:S05]  /*a3e0*/  @P1 IMAD.HI.U32 R10, R8, R10, RZ ;  /* 0x0000000a080a1227 */ /* 0x001fca00078e00ff */
[----:B------:R-:W-:-:S07]  /*a3f0*/  @P1 SHF.R.U32.HI R8, RZ, R11, R10 ;  /* 0x0000000bff081219 */ /* 0x000fce000001160a */
.L_x_3070:
[----:B------:R-:W-:-:S05]  /*a400*/  IMAD R11, R8, R15, RZ ;  /* 0x0000000f080b7224 */ /* 0x000fca00078e02ff */
[----:B------:R-:W-:-:S07]  /*a410*/  VIMNMX R12, R12, R11, !PT ;  /* 0x0000000b0c0c7248 */ /* 0x000fce0007fe0100 */
.L_x_3068:
        /* <DEDUP_REMOVED lines=10> */
.L_x_3082:
        /* <DEDUP_REMOVED lines=10> */
.L_x_3072:
[----:B------:R-:W-:Y:S01]  /*a560*/  ULEA UR5, UR36, UR38, 0x3 ;  /* 0x0000002624057291 */ /* 0x000fe2000f8e183f */
[----:B------:R-:W-:-:S08]  /*a570*/  SHF.L.U32 R5, R2, 0x1f, RZ ;  /* 0x0000001f02057819 */ /* 0x000fd000000006ff */
[----:B------:R0:W1:Y:S01]  /*a580*/  SYNCS.PHASECHK.TRANS64.TRYWAIT P2, [UR5+0x38830], R5 ;  /* 0x03883005ff0075a7 */ /* 0x0000620008040145 */
[----:B------:R-:W-:Y:S05]  /*a590*/  @!P0 BRA `(.L_x_3073) ;  /* 0x0000000000048947 */ /* 0x000fea0003800000 */
[----:B------:R-:W-:Y:S01]  /*a5a0*/  BPT.TRAP 0x1 ;  /* 0x000000040000795c */ /* 0x000fe20000300000 */
.L_x_3073:
[----:B-1----:R-:W-:Y:S05]  /*a5b0*/  @P2 BRA `(.L_x_3074) ;  /* 0x0000000000082947 */ /* 0x002fea0003800000 */
[----:B------:R-:W1:Y:S02]  /*a5c0*/  SYNCS.PHASECHK.TRANS64.TRYWAIT P2, [UR5+0x38830], R5 ;  /* 0x03883005ff0075a7 */ /* 0x000e640008040145 */
[----:B-1----:R-:W-:Y:S05]  /*a5d0*/  @!P2 BRA `(.L_x_3075) ;  /* 0x000001000044a947 */ /* 0x002fea0003800000 */
.L_x_3074:
        /* <DEDUP_REMOVED lines=23> */
.L_x_3076:
[----:B------:R2:W3:Y:S01]  /*a750*/  SYNCS.PHASECHK.TRANS64.TRYWAIT P2, [UR5+0x38850], R5 ;  /* 0x03885005ff0075a7 */ /* 0x0004e20008040145 */
[----:B------:R-:W-:Y:S05]  /*a760*/  @!P0 BRA `(.L_x_3077) ;  /* 0x0000000000048947 */ /* 0x000fea0003800000 */
[----:B------:R-:W-:Y:S01]  /*a770*/  BPT.TRAP 0x1 ;  /* 0x000000040000795c */ /* 0x000fe20000300000 */
.L_x_3077:
[----:B---3--:R-:W-:Y:S05]  /*a780*/  @P2 BRA `(.L_x_3078) ;  /* 0x0000000000082947 */ /* 0x008fea0003800000 */
[----:B------:R-:W3:Y:S02]  /*a790*/  SYNCS.PHASECHK.TRANS64.TRYWAIT P2, [UR5+0x38850], R5 ;  /* 0x03885005ff0075a7 */ /* 0x000ee40008040145 */
[----:B---3--:R-:W-:Y:S05]  /*a7a0*/  @!P2 BRA `(.L_x_3079) ;  /* 0x000000fc00e8a947 */ /* 0x008fea0003800000 */
.L_x_3078:
        /* <DEDUP_REMOVED lines=265> */
.L_x_3080:
[----:B------:R-:W-:Y:S01]  /*b840*/  FMNMX.FTZ R6, R152, R10, !PT ;  /* 0x0000000a98067209 */ /* 0x000fe20007810000 */
[----:B------:R-:W-:Y:S01]  /*b850*/  UIADD3 UR10, UR5, 0x38840, URZ ;  /* 0x00038840050a7890 */ /* 0x000fe2000fffe03f */
[----:B------:R-:W-:Y:S01]  /*b860*/  FMNMX.FTZ R12, R154, R216, !PT ;  /* 0x000000d89a0c7209 */ /* 0x000fe20007810000 */
[----:B------:R-:W-:Y:S01]  /*b870*/  UMOV UR11, 0x40000040 ;  /* 0x40000040000b7882 */ /* 0x000fe20000000000 */
[----:B------:R-:W-:Y:S01]  /*b880*/  FMNMX.FTZ R5, R153, R6, !PT ;  /* 0x0000000699057209 */ /* 0x000fe20007810000 */
[----:B------:R-:W-:Y:S01]  /*b890*/  UPRMT UR10, UR39, 0x654, UR10 ;  /* 0x00000654270a7896 */ /* 0x000fe2000800000a */
[----:B------:R-:W-:Y:S02]  /*b8a0*/  UMOV UR15, 0x40000040 ;  /* 0x40000040000f7882 */ /* 0x000fe40000000000 */
[----:B------:R-:W-:-:S04]  /*b8b0*/  FMNMX.FTZ R6, R156, R5, !PT ;  /* 0x000000059c067209 */ /* 0x000fc80007810000 */
[----:B------:R-:W-:Y:S02]  /*b8c0*/  FMNMX.FTZ R5, R157, R6, !PT ;  /* 0x000000069d057209 */ /* 0x000fe40007810000 */
[----:B------:R-:W-:Y:S01]  /*b8d0*/  SYNCS.ARRIVE.TRANS64.RED.A1T0 RZ, [UR10], RZ ;  /* 0x000000ffffff79a7 */ /* 0x000fe2000810040a */
[----:B------:R-:W-:Y:S01]  /*b8e0*/  ULEA UR10, UR36, UR37, 0xc ;  /* 0x00000025240a7291 */ /* 0x000fe2000f8e603f */
[----:B------:R-:W-:-:S03]  /*b8f0*/  FMNMX.FTZ R6, R160, R5, !PT ;  /* 0x00000005a0067209 */ /* 0x000fc60007810000 */
[----:B------:R-:W-:Y:S01]  /*b900*/  UIADD3 UR14, UR10, 0x80, URZ ;  /* 0x000000800a0e7890 */ /* 0x000fe2000fffe03f */
        /* <DEDUP_REMOVED lines=15> */
[----:B------:R-:W-:-:S04]  /*ba00*/  FMNMX.FTZ R12, R162, R7, !PT ;  /* 0x00000007a20c7209 */ /* 0x000fc80007810000 */
[----:B------:R-:W-:Y:S02]  /*ba10*/  FMNMX.FTZ R7, R163, R12, !PT ;  /* 0x0000000ca3077209 */ /* 0x000fe40007810000 */
[----:B0-----:R-:W-:Y:S02]  /*ba20*/  FMNMX.FTZ R13, R11, R6, !PT ;  /* 0x000000060b0d7209 */ /* 0x001fe40007810000 */
[----:B------:R-:W0:Y:S03]  /*ba30*/  LDC R6, c[0x0][0xa80] ;  /* 0x0002a000ff067b82 */ /* 0x000e260000000800 */
[----:B------:R-:W1:Y:S02]  /*ba40*/  SHFL.BFLY PT, R14, R13, 0x1, 0x1f ;  /* 0x0c201f000d0e7f89 */ /* 0x000e6400000e0000 */
[----:B-1----:R-:W-:-:S05]  /*ba50*/  FMNMX.FTZ R5, R13, R14, !PT ;  /* 0x0000000e0d057209 */ /* 0x002fca0007810000 */
[C---:B------:R-:W-:Y:S01]  /*ba60*/  FADD.FTZ R15, -R5.reuse, R10 ;  /* 0x0000000a050f7221 */ /* 0x040fe20000010100 */
[----:B------:R-:W-:Y:S01]  /*ba70*/  FMNMX.FTZ R10, R166, R7, !PT ;  /* 0x00000007a60a7209 */ /* 0x000fe20007810000 */
[-C--:B0-----:R-:W-:Y:S02]  /*ba80*/  FMUL.FTZ R219, R5, R6.reuse ;  /* 0x0000000605db7220 */ /* 0x081fe40000410000 */
[----:B------:R-:W-:Y:S01]  /*ba90*/  FMUL.FTZ R15, R15, R6 ;  /* 0x000000060f0f7220 */ /* 0x000fe20000410000 */
[----:B------:R-:W-:Y:S01]  /*baa0*/  FMNMX.FTZ R7, R167, R10, !PT ;  /* 0x0000000aa7077209 */ /* 0x000fe20007810000 */
[-CC-:B------:R-:W-:Y:S01]  /*bab0*/  FFMA.FTZ R11, R156, R6.reuse, -R219.reuse ;  /* 0x000000069c0b7223 */ /* 0x180fe200000108db */
[-CC-:B------:R-:W-:Y:S01]  /*bac0*/  FFMA.FTZ R21, R168, R6.reuse, -R219.reuse ;  /* 0x00000006a8157223 */ /* 0x180fe200000108db */
[-CC-:B------:R-:W-:Y:S01]  /*bad0*/  FFMA.FTZ R168, R169, R6.reuse, -R219.reuse ;  /* 0x00000006a9a87223 */ /* 0x180fe200000108db */
[----:B------:R-:W-:Y:S01]  /*bae0*/  FMNMX.FTZ R10, R170, R7, !PT ;  /* 0x00000007aa0a7209 */ /* 0x000fe20007810000 */
[-CC-:B------:R-:W-:Y:S01]  /*baf0*/  FFMA.FTZ R169, R172, R6.reuse, -R219.reuse ;  /* 0x00000006aca97223 */ /* 0x180fe200000108db */
[-CC-:B------:R-:W-:Y:S01]  /*bb00*/  FFMA.FTZ R172, R173, R6.reuse, -R219.reuse ;  /* 0x00000006adac7223 */ /* 0x180fe200000108db */
[--C-:B------:R-:W-:Y:S01]  /*bb10*/  FFMA.FTZ R173, R176, R6, -R219.reuse ;  /* 0x00000006b0ad7223 */ /* 0x100fe200000108db */
[----:B------:R-:W-:Y:S01]  /*bb20*/  FMNMX.FTZ R7, R171, R10, !PT ;  /* 0x0000000aab077209 */ /* 0x000fe20007810000 */
[-CC-:B------:R-:W-:Y:S01]  /*bb30*/  FFMA.FTZ R10, R153, R6.reuse, -R219.reuse ;  /* 0x00000006990a7223 */ /* 0x180fe200000108db */
[-CC-:B------:R-:W-:Y:S01]  /*bb40*/  FFMA.FTZ R176, R177, R6.reuse, -R219.reuse ;  /* 0x00000006b1b07223 */ /* 0x180fe200000108db */
[-CC-:B------:R-:W-:Y:S01]  /*bb50*/  FFMA.FTZ R177, R180, R6.reuse, -R219.reuse ;  /* 0x00000006b4b17223 */ /* 0x180fe200000108db */
[----:B------:R-:W-:Y:S01]  /*bb60*/  FMNMX.FTZ R12, R174, R7, !PT ;  /* 0x00000007ae0c7209 */ /* 0x000fe20007810000 */
[-CC-:B------:R-:W-:Y:S01]  /*bb70*/  FFMA.FTZ R152, R152, R6.reuse, -R219.reuse ;  /* 0x0000000698987223 */ /* 0x180fe200000108db */
[----:B------:R0:W1:Y:S01]  /*bb80*/  MUFU.EX2 R217, R15 ;  /* 0x0000000f00d97308 */ /* 0x0000620000000800 */
[--C-:B------:R-:W-:Y:S01]  /*bb90*/  FFMA.FTZ R13, R160, R6, -R219.reuse ;  /* 0x00000006a00d7223 */ /* 0x100fe200000108db */
[----:B------:R-:W-:Y:S01]  /*bba0*/  FMNMX.FTZ R7, R175, R12, !PT ;  /* 0x0000000caf077209 */ /* 0x000fe20007810000 */
[----:B------:R-:W-:-:S03]  /*bbb0*/  FFMA.FTZ R20, R165, R6, -R219 ;  /* 0x00000006a5147223 */ /* 0x000fc600000108db */
[----:B------:R-:W-:Y:S02]  /*bbc0*/  FMNMX.FTZ R12, R178, R7, !PT ;  /* 0x00000007b20c7209 */ /* 0x000fe40007810000 */
[----:B------:R-:W2:Y:S01]  /*bbd0*/  MUFU.EX2 R152, R152 ;  /* 0x0000009800987308 */ /* 0x000ea20000000800 */
[--C-:B0-----:R-:W-:Y:S01]  /*bbe0*/  FFMA.FTZ R15, R164, R6, -R219.reuse ;  /* 0x00000006a40f7223 */ /* 0x101fe200000108db */
[----:B------:R-:W-:Y:S01]  /*bbf0*/  FMNMX.FTZ R7, R179, R12, !PT ;  /* 0x0000000cb3077209 */ /* 0x000fe20007810000 */
[----:B------:R-:W-:-:S03]  /*bc00*/  FFMA.FTZ R12, R157, R6, -R219 ;  /* 0x000000069d0c7223 */ /* 0x000fc600000108db */
[----:B------:R-:W-:Y:S02]  /*bc10*/  FMNMX.FTZ R14, R182, R7, !PT ;  /* 0x00000007b60e7209 */ /* 0x000fe40007810000 */
[----:B------:R-:W-:Y:S01]  /*bc20*/  MUFU.EX2 R10, R10 ;  /* 0x0000000a000a7308 */ /* 0x000fe20000000800 */
[-C--:B-1----:R-:W-:Y:S01]  /*bc30*/  FMUL.FTZ R24, R24, R217.reuse ;  /* 0x000000d918187220 */ /* 0x082fe20000410000 */
[----:B------:R-:W-:Y:S01]  /*bc40*/  FMNMX.FTZ R7, R183, R14, !PT ;  /* 0x0000000eb7077209 */ /* 0x000fe20007810000 */
[--C-:B------:R-:W-:Y:S01]  /*bc50*/  FFMA.FTZ R14, R161, R6, -R219.reuse ;  /* 0x00000006a10e7223 */ /* 0x100fe200000108db */
        /* <DEDUP_REMOVED lines=57> */
[-C--:B------:R-:W-:Y:S01]  /*bff0*/  FFMA.FTZ R156, R181, R6.reuse, -R219 ;  /* 0x00000006b59c7223 */ /* 0x080fe200000108db */
[-C--:B------:R-:W-:Y:S01]  /*c000*/  FMUL.FTZ R117, R117, R217.reuse ;  /* 0x000000d975757220 */ /* 0x080fe20000410000 */
[-C--:B------:R-:W-:Y:S01]  /*c010*/  FMUL.FTZ R120, R120, R217.reuse ;  /* 0x000000d978787220 */ /* 0x080fe20000410000 */
[----:B------:R-:W-:Y:S01]  /*c020*/  MUFU.EX2 R168, R168 ;  /* 0x000000a800a87308 */ /* 0x000fe20000000800 */
[----:B------:R-:W-:Y:S01]  /*c030*/  FADD.FTZ R153, -R7, R216 ;  /* 0x000000d807997221 */ /* 0x000fe20000010100 */
[-C--:B------:R-:W-:Y:S01]  /*c040*/  FMUL.FTZ R121, R121, R217.reuse ;  /* 0x000000d979797220 */ /* 0x080fe20000410000 */
[-C--:B------:R-:W-:Y:S01]  /*c050*/  FMUL.FTZ R124, R124, R217.reuse ;  /* 0x000000d97c7c7220 */ /* 0x080fe20000410000 */
[-C--:B------:R-:W-:Y:S01]  /*c060*/  FMUL.FTZ R125, R125, R217.reuse ;  /* 0x000000d97d7d7220 */ /* 0x080fe20000410000 */
[-C--:B------:R-:W-:Y:S01]  /*c070*/  FMUL.FTZ R180, R153, R6.reuse ;  /* 0x0000000699b47220 */ /* 0x080fe20000410000 */
[-C--:B------:R-:W-:Y:S01]  /*c080*/  FMUL.FTZ R153, R7, R6.reuse ;  /* 0x0000000607997220 */ /* 0x080fe20000410000 */
[-C--:B------:R-:W-:Y:S01]  /*c090*/  FMUL.FTZ R128, R128, R217.reuse ;  /* 0x000000d980807220 */ /* 0x080fe20000410000 */
[----:B------:R-:W-:Y:S01]  /*c0a0*/  MUFU.EX2 R169, R169 ;  /* 0x000000a900a97308 */ /* 0x000fe20000000800 */
[----:B------:R-:W-:Y:S01]  /*c0b0*/  FMUL.FTZ R129, R129, R217 ;  /* 0x000000d981817220 */ /* 0x000fe20000410000 */
[----:B------:R-:W-:Y:S01]  /*c0c0*/  FFMA.FTZ R181, R154, R6, -R153 ;  /* 0x000000069ab57223 */ /* 0x000fe20000010899 */
[----:B------:R-:W-:-:S02]  /*c0d0*/  IMAD.MOV R154, RZ, RZ, -R185 ;  /* 0x000000ffff9a7224 */ /* 0x000fc400078e0ab9 */
[-CC-:B------:R-:W-:Y:S01]  /*c0e0*/  FFMA.FTZ R218, R155, R6.reuse, -R153.reuse ;  /* 0x000000069bda7223 */ /* 0x180fe20000010899 */
[----:B------:R-:W-:Y:S02]  /*c0f0*/  IMAD.U32 R155, RZ, RZ, UR7 ;  /* 0x00000007ff9b7e24 */ /* 0x000fe4000f8e00ff */
[-CC-:B------:R-:W-:Y:S01]  /*c100*/  FFMA.FTZ R219, R158, R6.reuse, -R153.reuse ;  /* 0x000000069edb7223 */ /* 0x180fe20000010899 */
[--C-:B------:R-:W-:Y:S01]  /*c110*/  FFMA.FTZ R220, R159, R6, -R153.reuse ;  /* 0x000000069fdc7223 */ /* 0x100fe20000010899 */
[----:B------:R-:W-:Y:S01]  /*c120*/  ISETP.NE.AND P2, PT, R19, R154, PT ;  /* 0x0000009a1300720c */ /* 0x000fe20003f45270 */
        /* <DEDUP_REMOVED lines=12> */
[----:B------:R-:W-:-:S02]  /*c1f0*/  @!P2 IMAD R154, R155, 0x40, R22 ;  /* 0x000000409b9aa824 */ /* 0x000fc400078e0216 */
[----:B------:R-:W-:Y:S01]  /*c200*/  FFMA.FTZ R153, R183, R6, -R153 ;  /* 0x00000006b7997223 */ /* 0x000fe20000010899 */
[----:B------:R-:W-:Y:S01]  /*c210*/  MUFU.EX2 R181, R181 ;  /* 0x000000b500b57308 */ /* 0x000fe20000000800 */
[----:B--2---:R-:W-:Y:S01]  /*c220*/  FFMA.FTZ R183, R217, R0, R152 ;  /* 0x00000000d9b77223 */ /* 0x004fe20000010098 */
[-C--:B------:R-:W-:Y:S01]  /*c230*/  FMUL.FTZ R132, R132, R217.reuse ;  /* 0x000000d984847220 */ /* 0x080fe20000410000 */
[----:B------:R-:W-:Y:S01]  /*c240*/  @!P2 LEA R154, R154, UR38, 0x2 ;  /* 0x000000269a9aac11 */ /* 0x000fe2000f8e10ff */
[-C--:B------:R-:W-:Y:S01]  /*c250*/  FMUL.FTZ R133, R133, R217.reuse ;  /* 0x000000d985857220 */ /* 0x080fe20000410000 */
[-C--:B------:R-:W-:Y:S01]  /*c260*/  FMUL.FTZ R136, R136, R217.reuse ;  /* 0x000000d988887220 */ /* 0x080fe20000410000 */
[-C--:B------:R-:W-:Y:S01]  /*c270*/  FMUL.FTZ R137, R137, R217.reuse ;  /* 0x000000d989897220 */ /* 0x080fe20000410000 */
[-C--:B------:R-:W-:Y:S01]  /*c280*/  FMUL.FTZ R140, R140, R217.reuse ;  /* 0x000000d98c8c7220 */ /* 0x080fe20000410000 */
[----:B------:R-:W-:Y:S01]  /*c290*/  @!P2 STS [R154+0x38400], R217 ;  /* 0x038400d99a00a388 */ /* 0x000fe20000000800 */
[----:B------:R-:W-:Y:S01]  /*c2a0*/  MUFU.EX2 R218, R218 ;  /* 0x000000da00da7308 */ /* 0x000fe20000000800 */
[-C--:B------:R-:W-:Y:S01]  /*c2b0*/  FMUL.FTZ R141, R141, R217.reuse ;  /* 0x000000d98d8d7220 */ /* 0x080fe20000410000 */
[-C--:B------:R-:W-:Y:S01]  /*c2c0*/  FMUL.FTZ R144, R144, R217.reuse ;  /* 0x000000d990907220 */ /* 0x080fe20000410000 */
[----:B0-----:R0:W-:Y:S01]  /*c2d0*/  @!P2 STS [R154+0x38420], R180 ;  /* 0x038420b49a00a388 */ /* 0x0011e20000000800 */
[-C--:B------:R-:W-:Y:S01]  /*c2e0*/  FMUL.FTZ R145, R145, R217.reuse ;  /* 0x000000d991917220 */ /* 0x080fe20000410000 */
[-C--:B------:R-:W-:Y:S01]  /*c2f0*/  FMUL.FTZ R148, R148, R217.reuse ;  /* 0x000000d994947220 */ /* 0x080fe20000410000 */
[----:B------:R-:W-:Y:S01]  /*c300*/  FMUL.FTZ R149, R149, R217 ;  /* 0x000000d995957220 */ /* 0x000fe20000410000 */
[----:B------:R-:W-:Y:S01]  /*c310*/  F2FP.F16.F32.PACK_AB R152, R10, R152 ;  /* 0x000000980a98723e */ /* 0x000fe200000000ff */
[----:B------:R-:W-:Y:S01]  /*c320*/  MUFU.EX2 R219, R219 ;  /* 0x000000db00db7308 */ /* 0x000fe20000000800 */
[----:B------:R-:W-:Y:S01]  /*c330*/  F2FP.F16.F32.PACK_AB R158, R20, R15 ;  /* 0x0000000f149e723e */ /* 0x000fe200000000ff */
[-C--:B------:R-:W-:Y:S01]  /*c340*/  FMUL.FTZ R26, R26, R180.reuse ;  /* 0x000000b41a1a7220 */ /* 0x080fe20000410000 */
[----:B------:R-:W-:Y:S01]  /*c350*/  F2FP.F16.F32.PACK_AB R160, R168, R21 ;  /* 0x00000015a8a0723e */ /* 0x000fe200000000ff */
[-C--:B------:R-:W-:Y:S01]  /*c360*/  FMUL.FTZ R27, R27, R180.reuse ;  /* 0x000000b41b1b7220 */ /* 0x080fe20000410000 */
[----:B0-----:R-:W-:Y:S01]  /*c370*/  F2FP.F16.F32.PACK_AB R154, R12, R11 ;  /* 0x0000000b0c9a723e */ /* 0x001fe200000000ff */
        /* <DEDUP_REMOVED lines=76> */
[----:B------:R-:W-:Y:S01]  /*c840*/  FMUL.FTZ R151, R151, R180 ;  /* 0x000000b497977220 */ /* 0x000fe20000410000 */
[----:B------:R-:W-:Y:S01]  /*c850*/  FFMA.FTZ R3, R180, R3, R181 ;  /* 0x00000003b4037223 */ /* 0x000fe200000100b5 */
[----:B------:R-:W-:-:S04]  /*c860*/  FADD.FTZ R10, R10, R183 ;  /* 0x000000b70a0a7221 */ /* 0x000fc80000010000 */
[----:B------:R-:W-:Y:S01]  /*c870*/  MUFU.EX2 R173, R173 ;  /* 0x000000ad00ad7308 */ /* 0x000fe20000000800 */
[----:B------:R-:W-:-:S04]  /*c880*/  FADD.FTZ R11, R11, R10 ;  /* 0x0000000a0b0b7221 */ /* 0x000fc80000010000 */
[----:B------:R-:W-:-:S03]  /*c890*/  FADD.FTZ R12, R12, R11 ;  /* 0x0000000b0c0c7221 */ /* 0x000fc60000010000 */
[----:B------:R-:W0:Y:S01]  /*c8a0*/  MUFU.EX2 R176, R176 ;  /* 0x000000b000b07308 */ /* 0x000e220000000800 */
[----:B-1----:R-:W-:-:S07]  /*c8b0*/  F2FP.F16.F32.PACK_AB R163, R175, R174 ;  /* 0x000000aeafa3723e */ /* 0x002fce00000000ff */
[----:B------:R-:W-:Y:S08]  /*c8c0*/  MUFU.EX2 R177, R177 ;  /* 0x000000b100b17308 */ /* 0x000ff00000000800 */
[----:B------:R1:W2:Y:S01]  /*c8d0*/  MUFU.EX2 R216, R156 ;  /* 0x0000009c00d87308 */ /* 0x0002a20000000800 */
[----:B0-----:R-:W-:-:S07]  /*c8e0*/  F2FP.F16.F32.PACK_AB R164, R176, R173 ;  /* 0x000000adb0a4723e */ /* 0x001fce00000000ff */
[----:B------:R-:W-:Y:S01]  /*c8f0*/  MUFU.EX2 R178, R178 ;  /* 0x000000b200b27308 */ /* 0x000fe20000000800 */
[----:B-1----:R-:W-:Y:S01]  /*c900*/  F2FP.F16.F32.PACK_AB R156, R14, R13 ;  /* 0x0000000d0e9c723e */ /* 0x002fe200000000ff */
[----:B------:R-:W-:-:S04]  /*c910*/  FADD.FTZ R13, R13, R12 ;  /* 0x0000000c0d0d7221 */ /* 0x000fc80000010000 */
[----:B------:R-:W-:Y:S02]  /*c920*/  FADD.FTZ R14, R14, R13 ;  /* 0x0000000d0e0e7221 */ /* 0x000fe40000010000 */
[----:B------:R-:W0:Y:S01]  /*c930*/  MUFU.EX2 R179, R179 ;  /* 0x000000b300b37308 */ /* 0x000e220000000800 */
[----:B--2---:R-:W-:Y:S01]  /*c940*/  F2FP.F16.F32.PACK_AB R166, R216, R177 ;  /* 0x000000b1d8a6723e */ /* 0x004fe200000000ff */
[----:B------:R-:W-:-:S04]  /*c950*/  FADD.FTZ R15, R15, R14 ;  /* 0x0000000e0f0f7221 */ /* 0x000fc80000010000 */
[----:B------:R-:W-:Y:S02]  /*c960*/  FADD.FTZ R20, R20, R15 ;  /* 0x0000000f14147221 */ /* 0x000fe40000010000 */
[----:B------:R-:W-:Y:S02]  /*c970*/  MUFU.EX2 R182, R182 ;  /* 0x000000b600b67308 */ /* 0x000fe40000000800 */
[----:B------:R-:W-:-:S04]  /*c980*/  FADD.FTZ R21, R21, R20 ;  /* 0x0000001415157221 */ /* 0x000fc80000010000 */
[----:B------:R-:W-:Y:S02]  /*c990*/  FADD.FTZ R168, R168, R21 ;  /* 0x00000015a8a87221 */ /* 0x000fe40000010000 */
[----:B------:R1:W2:Y:S01]  /*c9a0*/  MUFU.EX2 R217, R153 ;  /* 0x0000009900d97308 */ /* 0x0002a20000000800 */
[----:B0-----:R-:W-:Y:S01]  /*c9b0*/  F2FP.F16.F32.PACK_AB R165, R179, R178 ;  /* 0x000000b2b3a5723e */ /* 0x001fe200000000ff */
[----:B------:R-:W-:-:S04]  /*c9c0*/  FADD.FTZ R169, R169, R168 ;  /* 0x000000a8a9a97221 */ /* 0x000fc80000010000 */
[----:B------:R-:W-:Y:S01]  /*c9d0*/  FADD.FTZ R172, R172, R169 ;  /* 0x000000a9acac7221 */ /* 0x000fe20000010000 */
[C---:B-1----:R-:W-:Y:S01]  /*c9e0*/  F2FP.F16.F32.PACK_AB R153, R218.reuse, R181 ;  /* 0x000000b5da99723e */ /* 0x042fe200000000ff */
[----:B------:R-:W-:Y:S01]  /*c9f0*/  BAR.SYNC.DEFER_BLOCKING 0xf, 0x100 ;  /* 0x03c4000000007b1d */ /* 0x000fe20000010000 */
[----:B------:R-:W-:Y:S01]  /*ca00*/  FADD.FTZ R218, R218, R3 ;  /* 0x00000003dada7221 */ /* 0x000fe20000010000 */
[----:B------:R-:W-:-:S03]  /*ca10*/  FADD.FTZ R173, R173, R172 ;  /* 0x000000acadad7221 */ /* 0x000fc60000010000 */
[----:B------:R-:W-:Y:S01]  /*ca20*/  FADD.FTZ R219, R219, R218 ;  /* 0x000000dadbdb7221 */ /* 0x000fe20000010000 */
[----:B------:R-:W-:Y:S01]  /*ca30*/  FADD.FTZ R176, R176, R173 ;  /* 0x000000adb0b07221 */ /* 0x000fe20000010000 */
[----:B--2---:R-:W-:Y:S02]  /*ca40*/  F2FP.F16.F32.PACK_AB R167, R217, R182 ;  /* 0x000000b6d9a7723e */ /* 0x004fe400000000ff */
[----:B------:R-:W-:Y:S01]  /*ca50*/  FADD.FTZ R220, R220, R219 ;  /* 0x000000dbdcdc7221 */ /* 0x000fe20000010000 */
[----:B------:R-:W-:-:S03]  /*ca60*/  FADD.FTZ R177, R177, R176 ;  /* 0x000000b0b1b17221 */ /* 0x000fc60000010000 */
[----:B------:R-:W-:Y:S01]  /*ca70*/  FADD.FTZ R221, R221, R220 ;  /* 0x000000dcdddd7221 */ /* 0x000fe20000010000 */
[----:B------:R-:W-:-:S03]  /*ca80*/  FADD.FTZ R0, R216, R177 ;  /* 0x000000b1d8007221 */ /* 0x000fc60000010000 */
[----:B------:R-:W-:-:S04]  /*ca90*/  FADD.FTZ R222, R222, R221 ;  /* 0x000000dddede7221 */ /* 0x000fc80000010000 */
[----:B------:R-:W-:Y:S01]  /*caa0*/  FADD.FTZ R223, R223, R222 ;  /* 0x000000dedfdf7221 */ /* 0x000fe20000010000 */
[----:B------:R0:W-:Y:S03]  /*cab0*/  STSM.16.M88.4 [R186+0x36400], R152 ;  /* 0x03640098ba007844 */ /* 0x0001e60000000200 */
[----:B------:R-:W-:Y:S01]  /*cac0*/  FADD.FTZ R223, R224, R223 ;  /* 0x000000dfe0df7221 */ /* 0x000fe20000010000 */
[----:B------:R0:W-:Y:S03]  /*cad0*/  STSM.16.M88.4 [R187], R156 ;  /* 0x0000009cbb007844 */ /* 0x0001e60000000200 */
[----:B------:R-:W-:Y:S01]  /*cae0*/  FADD.FTZ R170, R170, R223 ;  /* 0x000000dfaaaa7221 */ /* 0x000fe20000010000 */
[----:B------:R0:W-:Y:S03]  /*caf0*/  STSM.16.M88.4 [R189], R160 ;  /* 0x000000a0bd007844 */ /* 0x0001e60000000200 */
[----:B------:R-:W-:Y:S01]  /*cb00*/  FADD.FTZ R171, R171, R170 ;  /* 0x000000aaabab7221 */ /* 0x000fe20000010000 */
[----:B------:R0:W-:Y:S01]  /*cb10*/  STSM.16.M88.4 [R188], R164 ;  /* 0x000000a4bc007844 */ /* 0x0001e20000000200 */
[----:B------:R-:W-:-:S02]  /*cb20*/  WARPGROUP.ARRIVE ;  /* 0x00000000000079c5 */ /* 0x000fc40000000000 */
[----:B------:R-:W-:-:S04]  /*cb30*/  FADD.FTZ R174, R174, R171 ;  /* 0x000000abaeae7221 */ /* 0x000fc80000010000 */
[----:B------:R-:W-:Y:S01]  /*cb40*/  FADD.FTZ R175, R175, R174 ;  /* 0x000000aeafaf7221 */ /* 0x000fe20000010000 */
[----:B------:R-:W-:Y:S01]  /*cb50*/  HGMMA.64x256x16.F32 R24, R152, gdesc[UR8].tnspB, R24, gsb0 ;  /* 0x43e0000898187df0 */ /* 0x000fe20008000818 */
[----:B------:R-:W-:Y:S02]  /*cb60*/  UMOV UR11, 0x40000040 ;  /* 0x40000040000b7882 */ /* 0x000fe40000000000 */
[----:B------:R-:W-:-:S04]  /*cb70*/  FADD.FTZ R178, R178, R175 ;  /* 0x000000afb2b27221 */ /* 0x000fc80000010000 */
[----:B------:R-:W-:-:S04]  /*cb80*/  FADD.FTZ R179, R179, R178 ;  /* 0x000000b2b3b37221 */ /* 0x000fc80000010000 */
[----:B------:R-:W-:-:S04]  /*cb90*/  FADD.FTZ R182, R182, R179 ;  /* 0x000000b3b6b67221 */ /* 0x000fc80000010000 */
[----:B------:R-:W-:Y:S01]  /*cba0*/  FADD.FTZ R3, R217, R182 ;  /* 0x000000b6d9037221 */ /* 0x000fe20000010000 */
[----:B------:R-:W-:Y:S02]  /*cbb0*/  WARPGROUP.DEPBAR.LE gsb0, 0x0 ;  /* 0x00008000000079c5 */ /* 0x000fe40000010000 */
[----:B------:R-:W-:-:S10]  /*cbc0*/  WARPGROUP.ARRIVE ;  /* 0x00000000000079c5 */ /* 0x000fd40000000000 */
        /* <DEDUP_REMOVED lines=23> */
.L_x_3081:
[----:B------:R-:W-:Y:S01]  /*cd40*/  UIADD3 UR5, UR5, 0x38860, URZ ;  /* 0x0003886005057890 */ /* 0x000fe2000fffe03f */
[----:B------:R-:W-:Y:S01]  /*cd50*/  IMAD.MOV.U32 R216, RZ, RZ, R7 ;  /* 0x000000ffffd87224 */ /* 0x000fe200078e0007 */
[----:B------:R-:W-:Y:S01]  /*cd60*/  UMOV UR7, UR36 ;  /* 0x0000002400077c82 */ /* 0x000fe20008000000 */
[----:B------:R-:W-:Y:S01]  /*cd70*/  IMAD.MOV.U32 R10, RZ, RZ, R5 ;  /* 0x000000ffff0a7224 */ /* 0x000fe200078e0005 */
[----:B------:R-:W-:-:S09]  /*cd80*/  UPRMT UR5, UR39, 0x654, UR5 ;  /* 0x0000065427057896 */ /* 0x000fd20008000005 */
[----:B------:R-:W-:Y:S01]  /*cd90*/  SYNCS.ARRIVE.TRANS64.RED.A1T0 RZ, [UR5], RZ ;  /* 0x000000ffffff79a7 */ /* 0x000fe20008100405 */
[----:B------:R-:W-:Y:S05]  /*cda0*/  @P1 BRA `(.L_x_3082) ;  /* 0xffffffd400c41947 */ /* 0x000fea000383ffff */
.L_x_3071:
[----:B------:R-:W-:-:S13]  /*cdb0*/  ISETP.GE.AND P1, PT, R9, R192, PT ;  /* 0x000000c00900720c */ /* 0x000fda0003f26270 */
[----:B------:R-:W-:Y:S05]  /*cdc0*/  @!P1 BRA `(.L_x_3083) ;  /* 0x0000003000f09947 */ /* 0x000fea0003800000 */
[----:B------:R-:W-:Y:S01]  /*cdd0*/  IMAD.MOV.U32 R10, RZ, RZ, R7 ;  /* 0x000000ffff0a7224 */ /* 0x000fe200078e0007 */
[----:B------:R-:W-:Y:S01]  /*cde0*/  UMOV UR5, UR36 ;  /* 0x0000002400057c82 */ /* 0x000fe20008000000 */
[----:B------:R-:W-:-:S07]  /*cdf0*/  IMAD.MOV.U32 R8, RZ, RZ, R5 ;  /* 0x000000ffff087224 */ /* 0x000fce00078e0005 */
.L_x_3102:
[----:B------:R-:W-:-:S04]  /*ce00*/  UIADD3 UR36, UR5, 0x1, URZ ;  /* 0x0000000105247890 */ /* 0x000fc8000fffe03f */
[----:B------:R-:W-:-:S04]  /*ce10*/  UISETP.NE.AND UP0, UPT, UR36, 0x2, UPT ;  /* 0x000000022400788c */ /* 0x000fc8000bf05270 */
[----:B------:R-:W-:Y:S02]  /*ce20*/  USEL UR7, URZ, 0x1, UP0 ;  /* 0x000000013f077887 */ /* 0x000fe40008000000 */
[----:B------:R-:W-:-:S04]  /*ce30*/  USEL UR36, UR36, URZ, UP0 ;  /* 0x0000003f24247287 */ /* 0x000fc80008000000 */
[----:B------:R-:W-:Y:S01]  /*ce40*/  LOP3.LUT R2, R2, UR7, RZ, 0x3c, !PT ;  /* 0x0000000702027c12 */ /* 0x000fe2000f8e3cff */
[----:B------:R-:W-:Y:S07]  /*ce50*/  @!P0 BRA `(.L_x_3084) ;  /* 0x0000000000048947 */ /* 0x000fee0003800000 */
[----:B------:R-:W-:Y:S01]  /*ce60*/  BPT.TRAP 0x1 ;  /* 0x000000040000795c */ /* 0x000fe20000300000 */
.L_x_3084:
[----:B------:R-:W-:Y:S01]  /*ce70*/  ULEA UR7, UR36, UR38, 0x3 ;  /* 0x0000002624077291 */ /* 0x000fe2000f8e183f */
[----:B------:R-:W-:-:S08]  /*ce80*/  SHF.L.U32 R5, R2, 0x1f, RZ ;  /* 0x0000001f02057819 */ /* 0x000fd000000006ff */
[----:B------:R0:W1:Y:S01]  /*ce90*/  SYNCS.PHASECHK.TRANS64.TRYWAIT P1, [UR7+0x38830], R5 ;  /* 0x03883005ff0075a7 */ /* 0x0000620008020147 */
[----:B------:R-:W-:Y:S05]  /*cea0*/  @!P0 BRA `(.L_x_3085) ;  /* 0x0000000000048947 */ /* 0x000fea0003800000 */
[----:B------:R-:W-:Y:S01]  /*ceb0*/  BPT.TRAP 0x1 ;  /* 0x000000040000795c */ /* 0x000fe20000300000 */
.L_x_3085:
[----:B-1----:R-:W-:Y:S05]  /*cec0*/  @P1 BRA `(.L_x_3086) ;  /* 0x0000000000081947 */ /* 0x002fea0003800000 */
[----:B------:R-:W1:Y:S02]  /*ced0*/  SYNCS.PHASECHK.TRANS64.TRYWAIT P1, [UR7+0x38830], R5 ;  /* 0x03883005ff0075a7 */ /* 0x000e640008020147 */
[----:B-1----:R-:W-:Y:S05]  /*cee0*/  @!P1 BRA `(.L_x_3087) ;  /* 0x000000d800309947 */ /* 0x002fea0003800000 */
.L_x_3086:
        /* <DEDUP_REMOVED lines=23> */
.L_x_3088:
[----:B------:R2:W3:Y:S01]  /*d060*/  SYNCS.PHASECHK.TRANS64.TRYWAIT P1, [UR7+0x38850], R5 ;  /* 0x03885005ff0075a7 */ /* 0x0004e20008020147 */
[----:B------:R-:W-:Y:S05]  /*d070*/  @!P0 BRA `(.L_x_3089) ;  /* 0x0000000000048947 */ /* 0x000fea0003800000 */
[----:B------:R-:W-:Y:S01]  /*d080*/  BPT.TRAP 0x1 ;  /* 0x000000040000795c */ /* 0x000fe20000300000 */
.L_x_3089:
[----:B---3--:R-:W-:Y:S05]  /*d090*/  @P1 BRA `(.L_x_3090) ;  /* 0x0000000000081947 */ /* 0x008fea0003800000 */
[----:B------:R-:W3:Y:S02]  /*d0a0*/  SYNCS.PHASECHK.TRANS64.TRYWAIT P1, [UR7+0x38850], R5 ;  /* 0x03885005ff0075a7 */ /* 0x000ee40008020147 */
[----:B---3--:R-:W-:Y:S05]  /*d0b0*/  @!P1 BRA `(.L_x_3091) ;  /* 0x000000d400d49947 */ /* 0x008fea0003800000 */
.L_x_3090:
        /* <DEDUP_REMOVED lines=265> */
.L_x_3092:
[----:B------:R-:W-:Y:S01]  /*e150*/  ISETP.NE.AND P1, PT, R206, 0x1, PT ;  /* 0x00000001ce00780c */ /* 0x000fe20003f25270 */
[----:B------:R-:W-:Y:S01]  /*e160*/  IMAD.IADD R218, R191, 0x1, R184 ;  /* 0x00000001bfda7824 */ /* 0x000fe200078e02b8 */
[----:B------:R-:W-:Y:S01]  /*e170*/  UIADD3 UR10, UR7, 0x38840, URZ ;  /* 0x00038840070a7890 */ /* 0x000fe2000fffe03f */
[----:B------:R-:W-:Y:S01]  /*e180*/  IMAD.SHL.U32 R12, R9, 0x40, RZ ;  /* 0x00000040090c7824 */ /* 0x000fe200078e00ff */
[----:B------:R-:W-:Y:S01]  /*e190*/  LOP3.LUT P5, RZ, R16, 0x1, RZ, 0xc0, !PT ;  /* 0x0000000110ff7812 */ /* 0x000fe200078ac0ff */
[----:B------:R-:W-:Y:S01]  /*e1a0*/  ULDC UR11, c[0x0][0xad8] ;  /* 0x0002b600000b7ab9 */ /* 0x000fe20000000800 */
[----:B------:R-:W-:-:S07]  /*e1b0*/  UPRMT UR10, UR39, 0x654, UR10 ;  /* 0x00000654270a7896 */ /* 0x000fce000800000a */
[----:B------:R-:W0:Y:S08]  /*e1c0*/  @P1 LDC R5, c[0x0][0x44c] ;  /* 0x00011300ff051b82 */ /* 0x000e300000000800 */
[----:B------:R-:W1:Y:S01]  /*e1d0*/  @P1 LDC R6, c[0x0][0x450] ;  /* 0x00011400ff061b82 */ /* 0x000e620000000800 */
[----:B------:R-:W-:Y:S01]  /*e1e0*/  SYNCS.ARRIVE.TRANS64.RED.A1T0 RZ, [UR10], RZ ;  /* 0x000000ffffff79a7 */ /* 0x000fe2000810040a */
[----:B------:R-:W-:-:S02]  /*e1f0*/  ULDC UR10, c[0x0][0xad4] ;  /* 0x0002b500000a7ab9 */ /* 0x000fc40000000800 */
        /* <DEDUP_REMOVED lines=9> */
[--C-:B0-----:R-:W-:Y:S02]  /*e290*/  IMAD.IADD R5, R14, 0x1, R11.reuse ;  /* 0x000000010e057824 */ /* 0x101fe400078e020b */
        /* <DEDUP_REMOVED lines=14> */
.L_x_3095:
[----:B------:R-:W-:-:S05]  /*e380*/  IMAD.U32 R13, RZ, RZ, UR10 ;  /* 0x0000000aff0d7e24 */ /* 0x000fca000f8e00ff */
[----:B------:R-:W-:-:S13]  /*e390*/  ISETP.NE.AND P1, PT, R13, 0x1, PT ;  /* 0x000000010d00780c */ /* 0x000fda0003f25270 */
[----:B------:R-:W0:Y:S02]  /*e3a0*/  @P1 LDC.64 R6, c[0x0][0xae0] ;  /* 0x0002b800ff061b82 */ /* 0x000e240000000a00 */
[----:B0-----:R-:W-:-:S05]  /*e3b0*/  @P1 IMAD.HI.U32 R6, R11, R6, RZ ;  /* 0x000000060b061227 */ /* 0x001fca00078e00ff */
[----:B------:R-:W-:-:S07]  /*e3c0*/  @P1 SHF.R.U32.HI R11, RZ, R7, R6 ;  /* 0x00000007ff0b1219 */ /* 0x000fce0000011606 */
.L_x_3096:
[----:B------:R-:W-:Y:S05]  /*e3d0*/  BSYNC B0 ;  /* 0x0000000000007941 */ /* 0x000fea0003800000 */
.L_x_3094:
[----:B------:R-:W-:-:S04]  /*e3e0*/  IMAD R6, R11, R13, -R12 ;  /* 0x0000000d0b067224 */ /* 0x000fc800078e0a0c */
[----:B------:R-:W-:-:S05]  /*e3f0*/  IMAD.IADD R6, R6, 0x1, -R19 ;  /* 0x0000000106067824 */ /* 0x000fca00078e0a13 */
[----:B------:R-:W-:Y:S02]  /*e400*/  VIADDMNMX R5, R6, R13, R5, PT ;  /* 0x0000000d06057246 */ /* 0x000fe40003800105 */
[----:B------:R-:W-:-:S07]  /*e410*/  VIMNMX R216, R216, R6, !PT ;  /* 0x00000006d8d87248 */ /* 0x000fce0007fe0100 */
.L_x_3093:
        /* <DEDUP_REMOVED lines=65> */
.L_x_3099:
[----:B------:R-:W-:-:S05]  /*e830*/  IMAD.U32 R152, RZ, RZ, UR10 ;  /* 0x0000000aff987e24 */ /* 0x000fca000f8e00ff */
[----:B------:R-:W-:-:S13]  /*e840*/  ISETP.NE.AND P2, PT, R152, 0x1, PT ;  /* 0x000000019800780c */ /* 0x000fda0003f45270 */
[----:B------:R-:W0:Y:S02]  /*e850*/  @P2 LDC.64 R6, c[0x0][0xae0] ;  /* 0x0002b800ff062b82 */ /* 0x000e240000000a00 */
[----:B0-----:R-:W-:-:S05]  /*e860*/  @P2 IMAD.HI.U32 R6, R5, R6, RZ ;  /* 0x0000000605062227 */ /* 0x001fca00078e00ff */
[----:B------:R-:W-:-:S07]  /*e870*/  @P2 SHF.R.U32.HI R5, RZ, R7, R6 ;  /* 0x00000007ff052219 */ /* 0x000fce0000011606 */
.L_x_3100:
[----:B------:R-:W-:Y:S05]  /*e880*/  BSYNC B0 ;  /* 0x0000000000007941 */ /* 0x000fea0003800000 */
.L_x_3098:
[----:B------:R-:W-:-:S04]  /*e890*/  IMAD R12, R5, R152, -R12 ;  /* 0x00000098050c7224 */ /* 0x000fc800078e0a0c */
[----:B------:R-:W-:-:S05]  /*e8a0*/  IMAD.IADD R5, R12, 0x1, -R19 ;  /* 0x000000010c057824 */ /* 0x000fca00078e0a13 */
[----:B------:R-:W-:Y:S02]  /*e8b0*/  VIADDMNMX R14, R5, R152, R14, PT ;  /* 0x00000098050e7246 */ /* 0x000fe4000380010e */
[----:B------:R-:W-:-:S07]  /*e8c0*/  VIMNMX R20, R20, R5, !PT ;  /* 0x0000000514147248 */ /* 0x000fce0007fe0100 */
.L_x_3097:
[----:B------:R-:W-:Y:S01]  /*e8d0*/  FMNMX.FTZ R6, R11, R8, !PT ;  /* 0x000000080b067209 */ /* 0x000fe20007810000 */
[----:B------:R-:W-:Y:S01]  /*e8e0*/  ULEA UR10, UR36, UR37, 0xc ;  /* 0x00000025240a7291 */ /* 0x000fe2000f8e603f */
[----:B------:R-:W-:Y:S01]  /*e8f0*/  ISETP.GT.AND P2, PT, R20, 0x1, P1 ;  /* 0x000000011400780c */ /* 0x000fe20000f44270 */
[----:B------:R-:W-:Y:S01]  /*e900*/  UMOV UR11, 0x40000040 ;  /* 0x40000040000b7882 */ /* 0x000fe20000000000 */
[----:B------:R-:W-:Y:S01]  /*e910*/  FMNMX.FTZ R6, R153, R6, !PT ;  /* 0x0000000699067209 */ /* 0x000fe20007810000 */
[----:B------:R-:W-:Y:S01]  /*e920*/  UIADD3 UR14, UR10, 0x80, URZ ;  /* 0x000000800a0e7890 */ /* 0x000fe2000fffe03f */
[----:B------:R-:W-:Y:S01]  /*e930*/  ISETP.LT.OR P4, PT, R14, 0x2, P2 ;  /* 0x000000020e00780c */ /* 0x000fe20001781670 */
[----:B------:R-:W-:Y:S01]  /*e940*/  UMOV UR15, 0x40000040 ;  /* 0x40000040000f7882 */ /* 0x000fe20000000000 */
[----:B------:R-:W-:Y:S02]  /*e950*/  FMNMX.FTZ R6, R13, R6, !PT ;  /* 0x000000060d067209 */ /* 0x000fe40007810000 */
        /* <DEDUP_REMOVED lines=37> */
[----:B------:R-:W-:-:S02]  /*ebb0*/  FSEL R167, R167, -INF , !P3 ;  /* 0xff800000a7a77808 */ /* 0x000fc40005800000 */
[----:B------:R-:W-:Y:S02]  /*ebc0*/  ISETP.LT.OR P2, PT, R14, 0x21, P2 ;  /* 0x000000210e00780c */ /* 0x000fe40001741670 */
[----:B------:R-:W-:Y:S02]  /*ebd0*/  ISETP.GT.AND P3, PT, R20, 0x28, P1 ;  /* 0x000000281400780c */ /* 0x000fe40000f64270 */
[----:B------:R-:W-:Y:S02]  /*ebe0*/  ISETP.LT.OR P4, PT, R14, 0x22, P4 ;  /* 0x000000220e00780c */ /* 0x000fe40002781670 */
[----:B0-----:R-:W-:Y:S02]  /*ebf0*/  FMNMX.FTZ R7, R6, R5, !PT ;  /* 0x0000000506077209 */ /* 0x001fe40007810000 */
[----:B------:R-:W0:Y:S01]  /*ec00*/  LDC R6, c[0x0][0xa80] ;  /* 0x0002a000ff067b82 */ /* 0x000e220000000800 */
[----:B------:R-:W-:Y:S02]  /*ec10*/  FSEL R170, R170, -INF , !P2 ;  /* 0xff800000aaaa7808 */ /* 0x000fe40005000000 */
[----:B------:R-:W1:Y:S01]  /*ec20*/  SHFL.BFLY PT, R12, R7, 0x1, 0x1f ;  /* 0x0c201f00070c7f89 */ /* 0x000e6200000e0000 */
[----:B------:R-:W-:-:S02]  /*ec30*/  ISETP.LT.OR P3, PT, R14, 0x29, P3 ;  /* 0x000000290e00780c */ /* 0x000fc40001f61670 */
[----:B------:R-:W-:Y:S02]  /*ec40*/  ISETP.GT.AND P2, PT, R20, 0x29, P1 ;  /* 0x000000291400780c */ /* 0x000fe40000f44270 */
[----:B------:R-:W-:Y:S02]  /*ec50*/  FSEL R171, R171, -INF , !P4 ;  /* 0xff800000abab7808 */ /* 0x000fe40006000000 */
        /* <DEDUP_REMOVED lines=22> */
[----:B------:R-:W-:Y:S01]  /*edc0*/  FSEL R153, R179, -INF , !P2 ;  /* 0xff800000b3997808 */ /* 0x000fe20005000000 */
[--C-:B------:R-:W-:Y:S01]  /*edd0*/  FFMA.FTZ R11, R11, R6, -R152.reuse ;  /* 0x000000060b0b7223 */ /* 0x100fe20000010898 */
[----:B------:R-:W-:Y:S01]  /*ede0*/  FMNMX.FTZ R7, R163, R12, !PT ;  /* 0x0000000ca3077209 */ /* 0x000fe20007810000 */
[-CC-:B------:R-:W-:Y:S01]  /*edf0*/  FFMA.FTZ R13, R13, R6.reuse, -R152.reuse ;  /* 0x000000060d0d7223 */ /* 0x180fe20000010898 */
[----:B------:R-:W-:Y:S01]  /*ee00*/  ISETP.LT.OR P1, PT, R14, 0x3a, P1 ;  /* 0x0000003a0e00780c */ /* 0x000fe20000f21670 */
        /* <DEDUP_REMOVED lines=16> */
[----:B------:R-:W-:Y:S01]  /*ef10*/  FFMA.FTZ R216, R181, R6, -R152 ;  /* 0x00000006b5d87223 */ /* 0x000fe20000010898 */
[----:B------:R-:W-:Y:S01]  /*ef20*/  FMNMX.FTZ R12, R174, R7, !PT ;  /* 0x00000007ae0c7209 */ /* 0x000fe20007810000 */
[----:B------:R-:W-:Y:S03]  /*ef30*/  MUFU.EX2 R11, R11 ;  /* 0x0000000b000b7308 */ /* 0x000fe60000000800 */
[----:B------:R-:W-:-:S04]  /*ef40*/  FMNMX.FTZ R7, R175, R12, !PT ;  /* 0x0000000caf077209 */ /* 0x000fc80007810000 */
[----:B------:R-:W-:Y:S01]  /*ef50*/  FMNMX.FTZ R20, R178, R7, !PT ;  /* 0x00000007b2147209 */ /* 0x000fe20007810000 */
[----:B------:R0:W-:Y:S03]  /*ef60*/  MUFU.EX2 R12, R154 ;  /* 0x0000009a000c7308 */ /* 0x0001e60000000800 */
[----:B------:R-:W-:Y:S01]  /*ef70*/  FMNMX.FTZ R7, R153, R20, !PT ;  /* 0x0000001499077209 */ /* 0x000fe20007810000 */
[----:B------:R-:W-:-:S03]  /*ef80*/  FFMA.FTZ R20, R161, R6, -R152 ;  /* 0x00000006a1147223 */ /* 0x000fc60000010898 */
[----:B------:R-:W-:Y:S01]  /*ef90*/  FMNMX.FTZ R14, R182, R7, !PT ;  /* 0x00000007b60e7209 */ /* 0x000fe20007810000 */
[----:B------:R-:W-:Y:S03]  /*efa0*/  MUFU.EX2 R13, R13 ;  /* 0x0000000d000d7308 */ /* 0x000fe60000000800 */
[----:B------:R-:W-:-:S05]  /*efb0*/  FMNMX.FTZ R7, R183, R14, !PT ;  /* 0x0000000eb7077209 */ /* 0x000fca0007810000 */
[----:B0-----:R-:W0:Y:S01]  /*efc0*/  SHFL.BFLY PT, R154, R7, 0x2, 0x1f ;  /* 0x0c401f00079a7f89 */ /* 0x001e2200000e0000 */
[----:B------:R1:W-:Y:S08]  /*efd0*/  MUFU.EX2 R14, R157 ;  /* 0x0000009d000e7308 */ /* 0x0003f00000000800 */
[----:B------:R-:W-:Y:S01]  /*efe0*/  MUFU.EX2 R15, R15 ;  /* 0x0000000f000f7308 */ /* 0x000fe20000000800 */
[----:B-1----:R-:W-:-:S05]  /*eff0*/  FSEL R157, R5, RZ, P4 ;  /* 0x000000ff059d7208 */ /* 0x002fca0002000000 */
[----:B------:R-:W-:Y:S02]  /*f000*/  FADD.FTZ R157, -R157, R8 ;  /* 0x000000089d9d7221 */ /* 0x000fe40000010100 */
[----:B------:R-:W1:Y:S02]  /*f010*/  MUFU.EX2 R20, R20 ;  /* 0x0000001400147308 */ /* 0x000e640000000800 */
[----:B------:R-:W-:Y:S01]  /*f020*/  FMUL.FTZ R8, R157, R6 ;  /* 0x000000069d087220 */ /* 0x000fe20000410000 */
[----:B------:R-:W-:Y:S01]  /*f030*/  IMAD.U32 R157, RZ, RZ, UR5 ;  /* 0x00000005ff9d7e24 */ /* 0x000fe2000f8e00ff */
[----:B0-----:R-:W-:-:S04]  /*f040*/  FMNMX.FTZ R154, R7, R154, !PT ;  /* 0x0000009a079a7209 */ /* 0x001fc80007810000 */
[----:B------:R-:W0:Y:S01]  /*f050*/  MUFU.EX2 R8, R8 ;  /* 0x0000000800087308 */ /* 0x000e220000000800 */
[----:B------:R-:W2:Y:S07]  /*f060*/  SHFL.BFLY PT, R7, R154, 0x1, 0x1f ;  /* 0x0c201f009a077f89 */ /* 0x000eae00000e0000 */
[----:B------:R-:W-:Y:S01]  /*f070*/  MUFU.EX2 R21, R21 ;  /* 0x0000001500157308 */ /* 0x000fe20000000800 */
[----:B-1----:R-:W-:-:S07]  /*f080*/  F2FP.F16.F32.PACK_AB R156, R20, R15 ;  /* 0x0000000f149c723e */ /* 0x002fce00000000ff */
        /* <DEDUP_REMOVED lines=12> */
[----:B--2---:R-:W-:Y:S01]  /*f150*/  FMNMX.FTZ R7, R154, R7, !PT ;  /* 0x000000079a077209 */ /* 0x004fe20007810000 */
[----:B------:R-:W-:-:S02]  /*f160*/  IMAD.MOV R154, RZ, RZ, -R185 ;  /* 0x000000ffff9a7224 */ /* 0x000fc400078e0ab9 */
[-C--:B------:R-:W-:Y:S01]  /*f170*/  FMUL.FTZ R44, R44, R8.reuse ;  /* 0x000000082c2c7220 */ /* 0x080fe20000410000 */
[----:B------:R-:W-:Y:S01]  /*f180*/  FMUL.FTZ R45, R45, R8 ;  /* 0x000000082d2d7220 */ /* 0x000fe20000410000 */
[C---:B------:R-:W-:Y:S01]  /*f190*/  FSETP.NEU.FTZ.AND P1, PT, R7.reuse, -INF , PT ;  /* 0xff8000000700780b */ /* 0x040fe20003f3d000 */
[----:B------:R-:W-:Y:S01]  /*f1a0*/  FMUL.FTZ R152, R7, R6 ;  /* 0x0000000607987220 */ /* 0x000fe20000410000 */
[----:B------:R-:W-:Y:S01]  /*f1b0*/  ISETP.NE.AND P2, PT, R19, R154, PT ;  /* 0x0000009a1300720c */ /* 0x000fe20003f45270 */
[----:B------:R-:W-:Y:S01]  /*f1c0*/  MUFU.EX2 R169, R169 ;  /* 0x000000a900a97308 */ /* 0x000fe20000000800 */
[-C--:B------:R-:W-:Y:S01]  /*f1d0*/  FMUL.FTZ R48, R48, R8.reuse ;  /* 0x0000000830307220 */ /* 0x080fe20000410000 */
[-C--:B------:R-:W-:Y:S01]  /*f1e0*/  FMUL.FTZ R49, R49, R8.reuse ;  /* 0x0000000831317220 */ /* 0x080fe20000410000 */
[----:B------:R-:W-:Y:S01]  /*f1f0*/  FSEL R152, R152, RZ, P1 ;  /* 0x000000ff98987208 */ /* 0x000fe20000800000 */
[-C--:B------:R-:W-:Y:S01]  /*f200*/  FMUL.FTZ R52, R52, R8.reuse ;  /* 0x0000000834347220 */ /* 0x080fe20000410000 */
[-C--:B------:R-:W-:Y:S01]  /*f210*/  FMUL.FTZ R53, R53, R8.reuse ;  /* 0x0000000835357220 */ /* 0x080fe20000410000 */
[-C--:B------:R-:W-:Y:S01]  /*f220*/  FMUL.FTZ R56, R56, R8.reuse ;  /* 0x0000000838387220 */ /* 0x080fe20000410000 */
[----:B------:R-:W-:Y:S01]  /*f230*/  FMUL.FTZ R57, R57, R8 ;  /* 0x0000000839397220 */ /* 0x000fe20000410000 */
[-CC-:B------:R-:W-:Y:S01]  /*f240*/  FFMA.FTZ R181, R155, R6.reuse, -R152.reuse ;  /* 0x000000069bb57223 */ /* 0x180fe20000010898 */
[----:B------:R-:W-:Y:S01]  /*f250*/  FSEL R155, R7, RZ, P1 ;  /* 0x000000ff079b7208 */ /* 0x000fe20000800000 */
[-CC-:B------:R-:W-:Y:S01]  /*f260*/  FFMA.FTZ R159, R159, R6.reuse, -R152.reuse ;  /* 0x000000069f9f7223 */ /* 0x180fe20000010898 */
[----:B------:R-:W-:Y:S01]  /*f270*/  FFMA.FTZ R218, R227, R6, -R152 ;  /* 0x00000006e3da7223 */ /* 0x000fe20000010898 */
[----:B------:R-:W-:-:S02]  /*f280*/  @!P2 IMAD R154, R157, 0x40, R22 ;  /* 0x000000409d9aa824 */ /* 0x000fc400078e0216 */
[-C--:B------:R-:W-:Y:S01]  /*f290*/  FFMA.FTZ R217, R225, R6.reuse, -R152 ;  /* 0x00000006e1d97223 */ /* 0x080fe20000010898 */
[----:B------:R-:W-:Y:S01]  /*f2a0*/  FADD.FTZ R155, -R155, R10 ;  /* 0x0000000a9b9b7221 */ /* 0x000fe20000010100 */
[-CC-:B------:R-:W-:Y:S01]  /*f2b0*/  FFMA.FTZ R221, R175, R6.reuse, -R152.reuse ;  /* 0x00000006afdd7223 */ /* 0x180fe20000010898 */
[----:B------:R0:W-:Y:S01]  /*f2c0*/  MUFU.EX2 R10, R159 ;  /* 0x0000009f000a7308 */ /* 0x0001e20000000800 */
[----:B------:R-:W-:Y:S01]  /*f2d0*/  @!P2 LEA R157, R154, UR38, 0x2 ;  /* 0x000000269a9dac11 */ /* 0x000fe2000f8e10ff */
[-C--:B------:R-:W-:Y:S01]  /*f2e0*/  FMUL.FTZ R155, R155, R6.reuse ;  /* 0x000000069b9b7220 */ /* 0x080fe20000410000 */
        /* <DEDUP_REMOVED lines=8> */
[-CC-:B------:R-:W-:Y:S01]  /*f370*/  FFMA.FTZ R225, R183, R6.reuse, -R152.reuse ;  /* 0x00000006b7e17223 */ /* 0x180fe20000010898 */
[----:B------:R-:W-:Y:S01]  /*f380*/  @!P2 STS [R157+0x38400], R8 ;  /* 0x038400089d00a388 */ /* 0x000fe20000000800 */
[-CC-:B------:R-:W-:Y:S01]  /*f390*/  FFMA.FTZ R158, R170, R6.reuse, -R152.reuse ;  /* 0x00000006aa9e7223 */ /* 0x180fe20000010898 */
[-CC-:B0-----:R-:W-:Y:S01]  /*f3a0*/  FFMA.FTZ R159, R171, R6.reuse, -R152.reuse ;  /* 0x00000006ab9f7223 */ /* 0x181fe20000010898 */
[----:B------:R-:W-:Y:S01]  /*f3b0*/  FFMA.FTZ R160, R174, R6, -R152 ;  /* 0x00000006aea07223 */ /* 0x000fe20000010898 */
[----:B------:R-:W-:Y:S01]  /*f3c0*/  MUFU.EX2 R218, R218 ;  /* 0x000000da00da7308 */ /* 0x000fe20000000800 */
[----:B------:R-:W-:Y:S01]  /*f3d0*/  F2FP.F16.F32.PACK_AB R152, R12, R11 ;  /* 0x0000000b0c98723e */ /* 0x000fe200000000ff */
[-C--:B------:R-:W-:Y:S01]  /*f3e0*/  FMUL.FTZ R60, R60, R8.reuse ;  /* 0x000000083c3c7220 */ /* 0x080fe20000410000 */
[----:B------:R-:W-:Y:S01]  /*f3f0*/  F2FP.F16.F32.PACK_AB R154, R14, R13 ;  /* 0x0000000d0e9a723e */ /* 0x000fe200000000ff */
[-C--:B------:R-:W-:Y:S01]  /*f400*/  FMUL.FTZ R61, R61, R8.reuse ;  /* 0x000000083d3d7220 */ /* 0x080fe20000410000 */
[-C--:B------:R-:W-:Y:S01]  /*f410*/  FMUL.FTZ R64, R64, R8.reuse ;  /* 0x0000000840407220 */ /* 0x080fe20000410000 */
[-C--:B------:R-:W-:Y:S01]  /*f420*/  FMUL.FTZ R65, R65, R8.reuse ;  /* 0x0000000841417220 */ /* 0x080fe20000410000 */
[-C--:B------:R-:W-:Y:S01]  /*f430*/  FMUL.FTZ R68, R68, R8.reuse ;  /* 0x0000000844447220 */ /* 0x080fe20000410000 */
[----:B------:R-:W0:Y:S01]  /*f440*/  MUFU.EX2 R181, R181 ;  /* 0x000000b500b57308 */ /* 0x000e220000000800 */
[----:B-1----:R1:W-:Y:S01]  /*f450*/  @!P2 STS [R157+0x38420], R219 ;  /* 0x038420db9d00a388 */ /* 0x0023e20000000800 */
        /* <DEDUP_REMOVED lines=22> */
[----:B------:R-:W1:Y:S01]  /*f5c0*/  MUFU.EX2 R171, R163 ;  /* 0x000000a300ab7308 */ /* 0x000e620000000800 */
[----:B--2---:R-:W-:Y:S01]  /*f5d0*/  F2FP.F16.F32.PACK_AB R155, R10, R217 ;  /* 0x000000d90a9b723e */ /* 0x004fe200000000ff */
        /* <DEDUP_REMOVED lines=107> */
[----:B0-----:R-:W-:Y:S01]  /*fc90*/  F2FP.F16.F32.PACK_AB R164, R180, R179 ;  /* 0x000000b3b4a4723e */ /* 0x001fe200000000ff */
[----:B------:R0:W-:Y:S01]  /*fca0*/  STSM.16.M88.4 [R186+0x36400], R152 ;  /* 0x03640098ba007844 */ /* 0x0001e20000000200 */
[----:B------:R-:W-:Y:S01]  /*fcb0*/  FFMA.FTZ R11, R8, R0, R11 ;  /* 0x00000000080b7223 */ /* 0x000fe2000001000b */
[----:B------:R-:W2:Y:S01]  /*fcc0*/  MUFU.EX2 R223, R223 ;  /* 0x000000df00df7308 */ /* 0x000ea20000000800 */
[----:B-1----:R-:W-:Y:S01]  /*fcd0*/  F2FP.F16.F32.PACK_AB R166, R216, R177 ;  /* 0x000000b1d8a6723e */ /* 0x002fe200000000ff */
[----:B------:R0:W-:Y:S01]  /*fce0*/  STSM.16.M88.4 [R187], R156 ;  /* 0x0000009cbb007844 */ /* 0x0001e20000000200 */
[----:B------:R-:W-:Y:S01]  /*fcf0*/  FFMA.FTZ R218, R219, R3, R218 ;  /* 0x00000003dbda7223 */ /* 0x000fe200000100da */
[----:B------:R-:W-:-:S02]  /*fd00*/  FADD.FTZ R12, R12, R11 ;  /* 0x0000000b0c0c7221 */ /* 0x000fc40000010000 */
        /* <DEDUP_REMOVED lines=17> */
[----:B-1----:R-:W-:Y:S02]  /*fe20*/  F2FP.F16.F32.PACK_AB R167, R225, R222 ;  /* 0x000000dee1a7723e */ /* 0x002fe400000000ff */
        /* <DEDUP_REMOVED lines=8> */
[----:B------:R-:W-:Y:S01]  /*feb0*/  UMOV UR11, 0x40000040 ;  /* 0x40000040000b7882 */ /* 0x000fe20000000000 */
[----:B------:R-:W-:Y:S01]  /*fec0*/  FADD.FTZ R182, R182, R183 ;  /* 0x000000b7b6b67221 */ /* 0x000fe20000010000 */
[----:B------:R-:W-:-:S03]  /*fed0*/  FADD.FTZ R176, R173, R176 ;  /* 0x000000b0adb07221 */ /* 0x000fc60000010000 */
        /* <DEDUP_REMOVED lines=9> */
[----:B------:R-:W-:Y:S02]  /*ff70*/  WARPGROUP.DEPBAR.LE gsb0, 0x0 ;  /* 0x00008000000079c5 */ /* 0x000fe40000010000 */
[----:B------:R-:W-:-:S06]  /*ff80*/  WARPGROUP.ARRIVE ;  /* 0x00000000000079c5 */ /* 0x000fcc0000000000 */
        /* <DEDUP_REMOVED lines=23> */
.L_x_3101:
        /* <DEDUP_REMOVED lines=9> */
.L_x_3083:
[----:B------:R-:W0:Y:S01]  /*10190*/  SHFL.BFLY PT, R9, R0, 0x2, 0x1f ;  /* 0x0c401f0000097f89 */ /* 0x000e2200000e0000 */
[----:B------:R-:W-:Y:S02]  /*101a0*/  IMAD.MOV R12, RZ, RZ, -R185 ;  /* 0x000000ffff0c7224 */ /* 0x000fe400078e0ab9 */
[----:B------:R-:W-:Y:S01]  /*101b0*/  IMAD.MOV.U32 R20, RZ, RZ, -0x800000 ;  /* 0xff800000ff147424 */ /* 0x000fe200078e00ff */
[----:B------:R-:W1:Y:S01]  /*101c0*/  SHFL.BFLY PT, R4, R3, 0x2, 0x1f ;  /* 0x0c401f0003047f89 */ /* 0x000e6200000e0000 */
[----:B------:R-:W-:Y:S01]  /*101d0*/  VIADD R202, R202, 0x1 ;  /* 0x00000001caca7836 */ /* 0x000fe20000000000 */
[----:B------:R-:W-:Y:S08]  /*101e0*/  BAR.ARV 0x8, 0x100 ;  /* 0x0204000000007b1d */ /* 0x000ff00000002000 */
[----:B------:R-:W-:Y:S01]  /*101f0*/  BAR.SYNC.DEFER_BLOCKING 0xf, 0x100 ;  /* 0x03c4000000007b1d */ /* 0x000fe20000010000 */
[----:B------:R-:W-:Y:S01]  /*10200*/  ISETP.NE.AND P0, PT, R19, R12, PT ;  /* 0x0000000c1300720c */ /* 0x000fe20003f05270 */
[----:B0-----:R-:W-:Y:S01]  /*10210*/  FADD.FTZ R8, R9, R0 ;  /* 0x0000000009087221 */ /* 0x001fe20000010000 */
[----:B------:R-:W-:-:S02]  /*10220*/  IMAD.MOV.U32 R0, RZ, RZ, RZ ;  /* 0x000000ffff007224 */ /* 0x000fc400078e00ff */
[----:B-1----:R-:W-:Y:S02]  /*10230*/  FADD.FTZ R10, R4, R3 ;  /* 0x00000003040a7221 */ /* 0x002fe40000010000 */
[----:B------:R-:W0:Y:S01]  /*10240*/  SHFL.BFLY PT, R9, R8, 0x1, 0x1f ;  /* 0x0c201f0008097f89 */ /* 0x000e2200000e0000 */
[----:B------:R-:W-:-:S03]  /*10250*/  IMAD.MOV.U32 R4, RZ, RZ, RZ ;  /* 0x000000ffff047224 */ /* 0x000fc600078e00ff */
[----:B------:R-:W1:Y:S01]  /*10260*/  SHFL.BFLY PT, R11, R10, 0x1, 0x1f ;  /* 0x0c201f000a0b7f89 */ /* 0x000e6200000e0000 */
[----:B0-----:R-:W-:Y:S01]  /*10270*/  FADD.FTZ R3, R8, R9 ;  /* 0x0000000908037221 */ /* 0x001fe20000010000 */
[----:B-1----:R-:W-:-:S04]  /*10280*/  FADD.FTZ R9, R10, R11 ;  /* 0x0000000b0a097221 */ /* 0x002fc80000010000 */
[----:B------:R-:W-:Y:S01]  /*10290*/  FSETP.NE.FTZ.AND P1, PT, R3, RZ, PT ;  /* 0x000000ff0300720b */ /* 0x000fe20003f35000 */
[----:B------:R-:W-:Y:S01]  /*102a0*/  IMAD.U32 R11, RZ, RZ, UR36 ;  /* 0x00000024ff0b7e24 */ /* 0x000fe2000f8e00ff */
[----:B------:R-:W-:Y:S01]  /*102b0*/  UIADD3 UR36, UR36, 0x1, URZ ;  /* 0x0000000124247890 */ /* 0x000fe2000fffe03f */
[----:B------:R-:W-:Y:S02]  /*102c0*/  FSETP.NE.FTZ.AND P2, PT, R9, RZ, PT ;  /* 0x000000ff0900720b */ /* 0x000fe40003f55000 */
[----:B------:R-:W-:Y:S01]  /*102d0*/  @!P0 IMAD R11, R11, 0x40, R22 ;  /* 0x000000400b0b8824 */ /* 0x000fe200078e0216 */
[----:B------:R-:W-:-:S04]  /*102e0*/  UISETP.NE.AND UP0, UPT, UR36, 0x2, UPT ;  /* 0x000000022400788c */ /* 0x000fc8000bf05270 */
[----:B------:R-:W-:Y:S01]  /*102f0*/  @!P0 LEA R11, R11, UR38, 0x2 ;  /* 0x000000260b0b8c11 */ /* 0x000fe2000f8e10ff */
[----:B------:R-:W-:Y:S02]  /*10300*/  USEL UR4, URZ, 0x1, UP0 ;  /* 0x000000013f047887 */ /* 0x000fe40008000000 */
[----:B------:R-:W0:Y:S01]  /*10310*/  @P1 MUFU.RCP R4, R3 ;  /* 0x0000000300041308 */ /* 0x000e220000001000 */
[----:B------:R-:W-:-:S03]  /*10320*/  USEL UR36, UR36, URZ, UP0 ;  /* 0x0000003f24247287 */ /* 0x000fc60008000000 */
[----:B------:R-:W-:-:S04]  /*10330*/  LOP3.LUT R2, R2, UR4, RZ, 0x3c, !PT ;  /* 0x0000000402027c12 */ /* 0x000fc8000f8e3cff */
        /* <DEDUP_REMOVED lines=73> */
[----:B------:R-:W-:Y:S01]  /*107d0*/  FMUL.FTZ R21, R91, R0 ;  /* 0x000000005b157220 */ /* 0x000fe20000410000 */
[----:B------:R-:W-:-:S02]  /*107e0*/  IMAD.MOV.U32 R3, RZ, RZ, -0x800000 ;  /* 0xff800000ff037424 */ /* 0x000fc400078e00ff */
[-C--:B------:R-:W-:Y:S01]  /*107f0*/  FMUL.FTZ R13, R42, R0.reuse ;  /* 0x000000002a0d7220 */ /* 0x080fe20000410000 */
        /* <DEDUP_REMOVED lines=66> */
.L_x_3013:
[----:B------:R-:W0:Y:S08]  /*10c20*/  S2UR UR39, SR_CgaCtaId ;  /* 0x00000000002779c3 */ /* 0x000e300000008800 */
[----:B------:R-:W-:Y:S06]  /*10c30*/  BAR.SYNC.DEFER_BLOCKING 0x5, 0x180 ;  /* 0x0146000000007b1d */ /* 0x000fec0000010000 */
[----:B------:R-:W-:Y:S01]  /*10c40*/  UMOV UR38, 0x400 ;  /* 0x0000040000267882 */ /* 0x000fe20000000000 */
[----:B------:R-:W-:Y:S01]  /*10c50*/  BSSY B0, `(.L_x_3103) ;  /* 0x00002d8000007945 */ /* 0x000fe20003800000 */
[----:B0-----:R-:W-:-:S09]  /*10c60*/  ULEA UR38, UR39, UR38, 0x18 ;  /* 0x0000002627267291 */ /* 0x001fd2000f8ec03f */
[----:B------:R-:W0:Y:S01]  /*10c70*/  LDS.128 R4, [UR38+0x388d0] ;  /* 0x0388d026ff047984 */ /* 0x000e220008000c00 */
[----:B------:R-:W-:Y:S06]  /*10c80*/  BAR.ARV 0x4, 0x180 ;  /* 0x0106000000007b1d */ /* 0x000fec0000002000 */
[----:B------:R-:W-:Y:S05]  /*10c90*/  @P0 BRA `(.L_x_3104) ;  /* 0x0000001c00f80947 */ /* 0x000fea0003800000 */
[----:B------:R-:W1:Y:S08]  /*10ca0*/  S2UR UR6, SR_SWINHI ;  /* 0x00000000000679c3 */ /* 0x000e700000002f00 */
        /* <DEDUP_REMOVED lines=17> */
[----:B------:R-:W-:Y:S01]  /*10dc0*/  IMAD.U32 R179, RZ, RZ, UR5 ;  /* 0x00000005ffb37e24 */ /* 0x000fe2000f8e00ff */
[----:B------:R-:W-:-:S02]  /*10dd0*/  F2FP.F16.F32.PACK_AB R32, R32, R163 ;  /* 0x000000a32020723e */ /* 0x000fc400000000ff */
[----:B------:R-:W-:Y:S01]  /*10de0*/  F2FP.F16.F32.PACK_AB R33, R67, R33 ;  /* 0x000000214321723e */ /* 0x000fe200000000ff */
[----:B------:R-:W-:Y:S01]  /*10df0*/  IMAD.WIDE R122, R207, 0x2, R178 ;  /* 0x00000002cf7a7825 */ /* 0x000fe200078e02b2 */
[----:B------:R-:W-:Y:S02]  /*10e00*/  F2FP.F16.F32.PACK_AB R88, R89, R88 ;  /* 0x000000585958723e */ /* 0x000fe400000000ff */
[----:B------:R-:W-:Y:S02]  /*10e10*/  F2FP.F16.F32.PACK_AB R89, R21, R90 ;  /* 0x0000005a1559723e */ /* 0x000fe400000000ff */
[C---:B------:R-:W-:Y:S02]  /*10e20*/  IADD3 R52, P3, R122.reuse, 0x2000, RZ ;  /* 0x000020007a347810 */ /* 0x040fe40007f7e0ff */
[C---:B------:R-:W-:Y:S02]  /*10e30*/  IADD3 R44, P0, R122.reuse, 0x40, RZ ;  /* 0x000000407a2c7810 */ /* 0x040fe40007f1e0ff */
[----:B------:R-:W-:Y:S01]  /*10e40*/  IADD3 R40, P1, R122, 0x20, RZ ;  /* 0x000000207a287810 */ /* 0x000fe20007f3e0ff */
[--C-:B------:R-:W-:Y:S01]  /*10e50*/  IMAD.X R53, RZ, RZ, R123.reuse, P3 ;  /* 0x000000ffff357224 */ /* 0x100fe200018e067b */
[----:B------:R-:W-:Y:S01]  /*10e60*/  LOP3.LUT R219, R52, 0x380, RZ, 0xc0, !PT ;  /* 0x0000038034db7812 */ /* 0x000fe200078ec0ff */
[--C-:B------:R-:W-:Y:S01]  /*10e70*/  IMAD.X R45, RZ, RZ, R123.reuse, P0 ;  /* 0x000000ffff2d7224 */ /* 0x100fe200000e067b */
[----:B------:R-:W-:Y:S01]  /*10e80*/  LOP3.LUT R183, R44, 0x380, RZ, 0xc0, !PT ;  /* 0x000003802cb77812 */ /* 0x000fe200078ec0ff */
[----:B------:R-:W-:Y:S01]  /*10e90*/  IMAD.X R41, RZ, RZ, R123, P1 ;  /* 0x000000ffff297224 */ /* 0x000fe200008e067b */
[----:B------:R-:W-:-:S02]  /*10ea0*/  SHF.R.U64 R219, R219, 0x3, RZ ;  /* 0x00000003dbdb7819 */ /* 0x000fc400000012ff */
[C---:B------:R-:W-:Y:S02]  /*10eb0*/  IADD3 R68, P1, R122.reuse, 0x4000, RZ ;  /* 0x000040007a447810 */ /* 0x040fe40007f3e0ff */
[----:B------:R-:W-:Y:S02]  /*10ec0*/  SHF.R.U64 R183, R183, 0x3, RZ ;  /* 0x00000003b7b77819 */ /* 0x000fe400000012ff */
[C---:B------:R-:W-:Y:S01]  /*10ed0*/  LOP3.LUT R37, R122.reuse, 0x380, RZ, 0xc0, !PT ;  /* 0x000003807a257812 */ /* 0x040fe200078ec0ff */
[--C-:B------:R-:W-:Y:S01]  /*10ee0*/  IMAD.X R69, RZ, RZ, R123.reuse, P1 ;  /* 0x000000ffff457224 */ /* 0x100fe200008e067b */
[C---:B------:R-:W-:Y:S02]  /*10ef0*/  IADD3 R48, P4, R122.reuse, 0x60, RZ ;  /* 0x000000607a307810 */ /* 0x040fe40007f9e0ff */
[C---:B------:R-:W-:Y:S02]  /*10f00*/  IADD3 R60, P5, R122.reuse, 0x2040, RZ ;  /* 0x000020407a3c7810 */ /* 0x040fe40007fbe0ff */
[C---:B------:R-:W-:Y:S01]  /*10f10*/  IADD3 R56, P6, R122.reuse, 0x2020, RZ ;  /* 0x000020207a387810 */ /* 0x040fe20007fde0ff */
[--C-:B------:R-:W-:Y:S01]  /*10f20*/  IMAD.X R49, RZ, RZ, R123.reuse, P4 ;  /* 0x000000ffff317224 */ /* 0x100fe200020e067b */
[----:B------:R-:W-:Y:S01]  /*10f30*/  IADD3 R64, P2, R122, 0x2060, RZ ;  /* 0x000020607a407810 */ /* 0x000fe20007f5e0ff */
[--C-:B------:R-:W-:Y:S01]  /*10f40*/  IMAD.X R61, RZ, RZ, R123.reuse, P5 ;  /* 0x000000ffff3d7224 */ /* 0x100fe200028e067b */
[----:B------:R-:W-:Y:S01]  /*10f50*/  LOP3.LUT R181, R40, 0x380, RZ, 0xc0, !PT ;  /* 0x0000038028b57812 */ /* 0x000fe200078ec0ff */
[--C-:B------:R-:W-:Y:S01]  /*10f60*/  IMAD.X R57, RZ, RZ, R123.reuse, P6 ;  /* 0x000000ffff397224 */ /* 0x100fe200030e067b */
[----:B------:R-:W-:Y:S01]  /*10f70*/  LOP3.LUT R52, R219, R52, RZ, 0x3c, !PT ;  /* 0x00000034db347212 */ /* 0x000fe200078e3cff */
[----:B------:R-:W-:Y:S01]  /*10f80*/  IMAD.X R65, RZ, RZ, R123, P2 ;  /* 0x000000ffff417224 */ /* 0x000fe200010e067b */
[----:B------:R-:W-:-:S02]  /*10f90*/  LOP3.LUT R44, R183, R44, RZ, 0x3c, !PT ;  /* 0x0000002cb72c7212 */ /* 0x000fc400078e3cff */
[----:B------:R-:W-:Y:S02]  /*10fa0*/  LOP3.LUT R219, R68, 0x380, RZ, 0xc0, !PT ;  /* 0x0000038044db7812 */ /* 0x000fe400078ec0ff */
[----:B------:R-:W-:Y:S02]  /*10fb0*/  SHF.R.U64 R37, R37, 0x3, RZ ;  /* 0x0000000325257819 */ /* 0x000fe400000012ff */
[----:B------:R-:W-:Y:S02]  /*10fc0*/  LOP3.LUT R217, R48, 0x380, RZ, 0xc0, !PT ;  /* 0x0000038030d97812 */ /* 0x000fe400078ec0ff */
[----:B------:R-:W-:Y:S02]  /*10fd0*/  LOP3.LUT R183, R60, 0x380, RZ, 0xc0, !PT ;  /* 0x000003803cb77812 */ /* 0x000fe400078ec0ff */
[----:B------:R-:W-:Y:S02]  /*10fe0*/  SHF.R.U64 R181, R181, 0x3, RZ ;  /* 0x00000003b5b57819 */ /* 0x000fe400000012ff */
[----:B------:R-:W-:-:S02]  /*10ff0*/  IADD3 R18, P0, R122, 0x4020, RZ ;  /* 0x000040207a127810 */ /* 0x000fc40007f1e0ff */
[C---:B------:R-:W-:Y:S02]  /*11000*/  IADD3 R30, P4, R122.reuse, 0x4040, RZ ;  /* 0x000040407a1e7810 */ /* 0x040fe40007f9e0ff */
[C---:B------:R-:W-:Y:S01]  /*11010*/  IADD3 R36, P3, R122.reuse, 0x4060, RZ ;  /* 0x000040607a247810 */ /* 0x040fe20007f7e0ff */
[--C-:B------:R-:W-:Y:S01]  /*11020*/  IMAD.X R73, RZ, RZ, R123.reuse, P0 ;  /* 0x000000ffff497224 */ /* 0x100fe200000e067b */
[C---:B------:R-:W-:Y:S01]  /*11030*/  IADD3 R26, P6, R122.reuse, 0x6000, RZ ;  /* 0x000060007a1a7810 */ /* 0x040fe20007fde0ff */
[--C-:B------:R-:W-:Y:S01]  /*11040*/  IMAD.X R103, RZ, RZ, R123.reuse, P4 ;  /* 0x000000ffff677224 */ /* 0x100fe200020e067b */
[C---:B------:R-:W-:Y:S01]  /*11050*/  IADD3 R0, P5, R122.reuse, 0x6020, RZ ;  /* 0x000060207a007810 */ /* 0x040fe20007fbe0ff */
[--C-:B------:R-:W-:Y:S01]  /*11060*/  IMAD.X R107, RZ, RZ, R123.reuse, P3 ;  /* 0x000000ffff6b7224 */ /* 0x100fe200018e067b */
[C---:B------:R-:W-:Y:S01]  /*11070*/  IADD3 R17, P2, R122.reuse, 0x6040, RZ ;  /* 0x000060407a117810 */ /* 0x040fe20007f5e0ff */
[--C-:B------:R-:W-:Y:S01]  /*11080*/  IMAD.X R111, RZ, RZ, R123.reuse, P6 ;  /* 0x000000ffff6f7224 */ /* 0x100fe200030e067b */
[----:B0-----:R-:W-:Y:S01]  /*11090*/  IADD3 R4, P1, R122, 0x6060, RZ ;  /* 0x000060607a047810 */ /* 0x001fe20007f3e0ff */
[--C-:B------:R-:W-:Y:S01]  /*110a0*/  IMAD.X R115, RZ, RZ, R123.reuse, P5 ;  /* 0x000000ffff737224 */ /* 0x100fe200028e067b */
[----:B------:R-:W-:Y:S01]  /*110b0*/  SHF.R.U64 R219, R219, 0x3, RZ ;  /* 0x00000003dbdb7819 */ /* 0x000fe200000012ff */
[--C-:B------:R-:W-:Y:S01]  /*110c0*/  IMAD.X R119, RZ, RZ, R123.reuse, P2 ;  /* 0x000000ffff777224 */ /* 0x100fe200010e067b */
[----:B------:R-:W-:Y:S01]  /*110d0*/  LOP3.LUT R122, R37, R122, RZ, 0x3c, !PT ;  /* 0x0000007a257a7212 */ /* 0x000fe200078e3cff */
[----:B------:R-:W-:Y:S01]  /*110e0*/  IMAD.X R37, RZ, RZ, R123, P1 ;  /* 0x000000ffff257224 */ /* 0x000fe200008e067b */
[----:B------:R-:W-:-:S02]  /*110f0*/  SHF.R.U64 R217, R217, 0x3, RZ ;  /* 0x00000003d9d97819 */ /* 0x000fc400000012ff */
[----:B------:R-:W-:Y:S02]  /*11100*/  SHF.R.U64 R183, R183, 0x3, RZ ;  /* 0x00000003b7b77819 */ /* 0x000fe400000012ff */
[----:B------:R-:W-:Y:S02]  /*11110*/  LOP3.LUT R40, R181, R40, RZ, 0x3c, !PT ;  /* 0x00000028b5287212 */ /* 0x000fe400078e3cff */
[----:B------:R-:W-:Y:S02]  /*11120*/  LOP3.LUT R181, R56, 0x380, RZ, 0xc0, !PT ;  /* 0x0000038038b57812 */ /* 0x000fe400078ec0ff */
[----:B------:R-:W-:Y:S02]  /*11130*/  LOP3.LUT R68, R219, R68, RZ, 0x3c, !PT ;  /* 0x00000044db447212 */ /* 0x000fe400078e3cff */
[----:B------:R-:W-:Y:S02]  /*11140*/  LOP3.LUT R48, R217, R48, RZ, 0x3c, !PT ;  /* 0x00000030d9307212 */ /* 0x000fe400078e3cff */
[----:B------:R-:W-:-:S02]  /*11150*/  LOP3.LUT R60, R183, R60, RZ, 0x3c, !PT ;  /* 0x0000003cb73c7212 */ /* 0x000fc400078e3cff */
[----:B------:R-:W-:Y:S02]  /*11160*/  LOP3.LUT R219, R26, 0x380, RZ, 0xc0, !PT ;  /* 0x000003801adb7812 */ /* 0x000fe400078ec0ff */
[----:B------:R-:W-:Y:S02]  /*11170*/  MOV R122, R122 ;  /* 0x0000007a007a7202 */ /* 0x000fe40000000f00 */
[----:B------:R-:W-:Y:S02]  /*11180*/  LOP3.LUT R27, R0, 0x380, RZ, 0xc0, !PT ;  /* 0x00000380001b7812 */ /* 0x000fe400078ec0ff */
[----:B------:R-:W-:Y:S01]  /*11190*/  LOP3.LUT R217, R64, 0x380, RZ, 0xc0, !PT ;  /* 0x0000038040d97812 */ /* 0x000fe200078ec0ff */
[----:B------:R0:W-:Y:S01]  /*111a0*/  STSM.16.M88.4 [R122], R8 ;  /* 0x000000087a007844 */ /* 0x0001e20000000200 */
[----:B------:R-:W-:Y:S02]  /*111b0*/  LOP3.LUT R183, R30, 0x380, RZ, 0xc0, !PT ;  /* 0x000003801eb77812 */ /* 0x000fe400078ec0ff */
[----:B------:R-:W-:-:S02]  /*111c0*/  SHF.R.U64 R181, R181, 0x3, RZ ;  /* 0x00000003b5b57819 */ /* 0x000fc400000012ff */
[----:B------:R-:W-:Y:S02]  /*111d0*/  SHF.R.U64 R219, R219, 0x3, RZ ;  /* 0x00000003dbdb7819 */ /* 0x000fe400000012ff */
[----:B------:R-:W-:Y:S02]  /*111e0*/  SHF.R.U64 R27, R27, 0x3, RZ ;  /* 0x000000031b1b7819 */ /* 0x000fe400000012ff */
[----:B------:R-:W-:Y:S02]  /*111f0*/  SHF.R.U64 R217, R217, 0x3, RZ ;  /* 0x00000003d9d97819 */ /* 0x000fe400000012ff */
[----:B------:R-:W-:Y:S02]  /*11200*/  SHF.R.U64 R183, R183, 0x3, RZ ;  /* 0x00000003b7b77819 */ /* 0x000fe400000012ff */
[----:B------:R-:W-:Y:S02]  /*11210*/  MOV R40, R40 ;  /* 0x0000002800287202 */ /* 0x000fe40000000f00 */
[----:B------:R-:W-:-:S02]  /*11220*/  LOP3.LUT R56, R181, R56, RZ, 0x3c, !PT ;  /* 0x00000038b5387212 */ /* 0x000fc400078e3cff */
[----:B0-----:R-:W-:Y:S02]  /*11230*/  F2FP.F16.F32.PACK_AB R8, R173, R175 ;  /* 0x000000afad08723e */ /* 0x001fe400000000ff */
[----:B------:R-:W-:Y:S02]  /*11240*/  F2FP.F16.F32.PACK_AB R9, R35, R34 ;  /* 0x000000222309723e */ /* 0x000fe400000000ff */
[----:B------:R-:W-:Y:S02]  /*11250*/  F2FP.F16.F32.PACK_AB R10, R171, R174 ;  /* 0x000000aeab0a723e */ /* 0x000fe400000000ff */
[----:B------:R-:W-:Y:S02]  /*11260*/  F2FP.F16.F32.PACK_AB R11, R39, R38 ;  /* 0x00000026270b723e */ /* 0x000fe400000000ff */
[----:B------:R-:W-:Y:S02]  /*11270*/  MOV R44, R44 ;  /* 0x0000002c002c7202 */ /* 0x000fe40000000f00 */
[----:B------:R-:W-:Y:S01]  /*11280*/  LOP3.LUT R110, R219, R26, RZ, 0x3c, !PT ;  /* 0x0000001adb6e7212 */ /* 0x000fe200078e3cff */
[----:B------:R0:W-:Y:S01]  /*11290*/  STSM.16.M88.4 [R40], R8 ;  /* 0x0000000828007844 */ /* 0x0001e20000000200 */
[----:B------:R-:W-:-:S02]  /*112a0*/  LOP3.LUT R114, R27, R0, RZ, 0x3c, !PT ;  /* 0x000000001b727212 */ /* 0x000fc400078e3cff */
[----:B------:R-:W-:Y:S01]  /*112b0*/  LOP3.LUT R64, R217, R64, RZ, 0x3c, !PT ;  /* 0x00000040d9407212 */ /* 0x000fe200078e3cff */
[----:B------:R-:W-:Y:S01]  /*112c0*/  STSM.16.M88.4 [R44], R12 ;  /* 0x0000000c2c007844 */ /* 0x000fe20000000200 */
[----:B------:R-:W-:Y:S02]  /*112d0*/  LOP3.LUT R102, R183, R30, RZ, 0x3c, !PT ;  /* 0x0000001eb7667212 */ /* 0x000fe400078e3cff */
[----:B------:R-:W-:Y:S02]  /*112e0*/  MOV R48, R48 ;  /* 0x0000003000307202 */ /* 0x000fe40000000f00 */
[----:B------:R-:W-:Y:S02]  /*112f0*/  F2FP.F16.F32.PACK_AB R26, R165, R167 ;  /* 0x000000a7a51a723e */ /* 0x000fe400000000ff */
[----:B------:R-:W-:Y:S02]  /*11300*/  F2FP.F16.F32.PACK_AB R27, R55, R54 ;  /* 0x00000036371b723e */ /* 0x000fe400000000ff */
[----:B------:R-:W-:-:S02]  /*11310*/  MOV R52, R52 ;  /* 0x0000003400347202 */ /* 0x000fc40000000f00 */
[----:B------:R-:W-:Y:S01]  /*11320*/  F2FP.F16.F32.PACK_AB R30, R162, R164 ;  /* 0x000000a4a21e723e */ /* 0x000fe200000000ff */
[----:B------:R1:W-:Y:S01]  /*11330*/  STSM.16.M88.4 [R48], R24 ;  /* 0x0000001830007844 */ /* 0x0003e20000000200 */
[----:B------:R-:W-:Y:S02]  /*11340*/  MOV R56, R56 ;  /* 0x0000003800387202 */ /* 0x000fe40000000f00 */
[----:B------:R-:W-:Y:S01]  /*11350*/  F2FP.F16.F32.PACK_AB R34, R159, R161 ;  /* 0x000000a19f22723e */ /* 0x000fe200000000ff */
[----:B------:R-:W-:Y:S01]  /*11360*/  STSM.16.M88.4 [R52], R28 ;  /* 0x0000001c34007844 */ /* 0x000fe20000000200 */
[----:B------:R-:W-:Y:S02]  /*11370*/  F2FP.F16.F32.PACK_AB R35, R71, R70 ;  /* 0x000000464723723e */ /* 0x000fe400000000ff */
[----:B------:R-:W-:Y:S02]  /*11380*/  MOV R60, R60 ;  /* 0x0000003c003c7202 */ /* 0x000fe40000000f00 */
[----:B0-----:R-:W-:Y:S01]  /*11390*/  F2FP.F16.F32.PACK_AB R8, R152, R160 ;  /* 0x000000a09808723e */ /* 0x001fe200000000ff */
[----:B------:R-:W-:Y:S01]  /*113a0*/  STSM.16.M88.4 [R56], R32 ;  /* 0x0000002038007844 */ /* 0x000fe20000000200 */
[----:B------:R-:W-:-:S02]  /*113b0*/  F2FP.F16.F32.PACK_AB R9, R75, R74 ;  /* 0x0000004a4b09723e */ /* 0x000fc400000000ff */
[----:B------:R-:W-:Y:S02]  /*113c0*/  F2FP.F16.F32.PACK_AB R10, R77, R158 ;  /* 0x0000009e4d0a723e */ /* 0x000fe400000000ff */
[----:B------:R-:W-:Y:S01]  /*113d0*/  F2FP.F16.F32.PACK_AB R11, R79, R78 ;  /* 0x0000004e4f0b723e */ /* 0x000fe200000000ff */
[----:B-1----:R-:W0:Y:S01]  /*113e0*/  LDC.64 R24, c[0x0][0xd00] ;  /* 0x00034000ff187b82 */ /* 0x002e220000000a00 */
[----:B------:R-:W-:Y:S02]  /*113f0*/  MOV R64, R64 ;  /* 0x0000004000407202 */ /* 0x000fe40000000f00 */
[----:B------:R-:W-:Y:S01]  /*11400*/  F2FP.F16.F32.PACK_AB R12, R81, R80 ;  /* 0x00000050510c723e */ /* 0x000fe200000000ff */
[----:B------:R1:W-:Y:S01]  /*11410*/  STSM.16.M88.4 [R60], R8 ;  /* 0x000000083c007844 */ /* 0x0003e20000000200 */
[----:B------:R-:W-:Y:S02]  /*11420*/  F2FP.F16.F32.PACK_AB R13, R83, R82 ;  /* 0x00000052530d723e */ /* 0x000fe400000000ff */
[----:B------:R-:W-:-:S02]  /*11430*/  F2FP.F16.F32.PACK_AB R14, R85, R84 ;  /* 0x00000054550e723e */ /* 0x000fc400000000ff */
[----:B------:R-:W-:Y:S02]  /*11440*/  F2FP.F16.F32.PACK_AB R15, R87, R86 ;  /* 0x00000056570f723e */ /* 0x000fe400000000ff */
[----:B------:R-:W-:Y:S02]  /*11450*/  LOP3.LUT R181, R18, 0x380, RZ, 0xc0, !PT ;  /* 0x0000038012b57812 */ /* 0x000fe400078ec0ff */
[----:B------:R-:W-:Y:S01]  /*11460*/  LOP3.LUT R217, R36, 0x380, RZ, 0xc0, !PT ;  /* 0x0000038024d97812 */ /* 0x000fe200078ec0ff */
[----:B------:R2:W-:Y:S01]  /*11470*/  STSM.16.M88.4 [R64], R12 ;  /* 0x0000000c40007844 */ /* 0x0005e20000000200 */
[----:B------:R-:W-:Y:S02]  /*11480*/  SHF.R.U64 R181, R181, 0x3, RZ ;  /* 0x00000003b5b57819 */ /* 0x000fe400000012ff */
[----:B------:R-:W-:Y:S02]  /*11490*/  LOP3.LUT R123, R4, 0x380, RZ, 0xc0, !PT ;  /* 0x00000380047b7812 */ /* 0x000fe400078ec0ff */
[----:B------:R-:W-:Y:S01]  /*114a0*/  SHF.R.U64 R217, R217, 0x3, RZ ;  /* 0x00000003d9d97819 */ /* 0x000fe200000012ff */
[----:B-1----:R-:W1:Y:S01]  /*114b0*/  LDC.64 R8, c[0x0][0xd00] ;  /* 0x00034000ff087b82 */ /* 0x002e620000000a00 */
[----:B------:R-:W-:-:S02]  /*114c0*/  LOP3.LUT R72, R181, R18, RZ, 0x3c, !PT ;  /* 0x00000012b5487212 */ /* 0x000fc400078e3cff */
[----:B------:R-:W-:Y:S02]  /*114d0*/  LOP3.LUT R18, R17, 0x380, RZ, 0xc0, !PT ;  /* 0x0000038011127812 */ /* 0x000fe400078ec0ff */
[----:B------:R-:W-:Y:S02]  /*114e0*/  SHF.R.U64 R123, R123, 0x3, RZ ;  /* 0x000000037b7b7819 */ /* 0x000fe400000012ff */
[----:B------:R-:W-:Y:S02]  /*114f0*/  LOP3.LUT R106, R217, R36, RZ, 0x3c, !PT ;  /* 0x00000024d96a7212 */ /* 0x000fe400078e3cff */
[----:B------:R-:W-:Y:S01]  /*11500*/  SHF.R.U64 R18, R18, 0x3, RZ ;  /* 0x0000000312127819 */ /* 0x000fe200000012ff */
[----:B--2---:R-:W2:Y:S01]  /*11510*/  LDC.64 R12, c[0x0][0xd08] ;  /* 0x00034200ff0c7b82 */ /* 0x004ea20000000a00 */
[----:B------:R-:W-:Y:S02]  /*11520*/  F2FP.F16.F32.PACK_AB R96, R97, R96 ;  /* 0x000000606160723e */ /* 0x000fe400000000ff */
[----:B------:R-:W-:-:S02]  /*11530*/  LOP3.LUT R36, R123, R4, RZ, 0x3c, !PT ;  /* 0x000000047b247212 */ /* 0x000fc400078e3cff */
[----:B------:R-:W-:Y:S02]  /*11540*/  MOV R68, R68 ;  /* 0x0000004400447202 */ /* 0x000fe40000000f00 */
[----:B------:R-:W-:Y:S02]  /*11550*/  F2FP.F16.F32.PACK_AB R90, R93, R92 ;  /* 0x0000005c5d5a723e */ /* 0x000fe400000000ff */
[----:B------:R-:W-:Y:S02]  /*11560*/  F2FP.F16.F32.PACK_AB R91, R95, R91 ;  /* 0x0000005b5f5b723e */ /* 0x000fe400000000ff */
[----:B------:R-:W-:Y:S02]  /*11570*/  F2FP.F16.F32.PACK_AB R97, R99, R98 ;  /* 0x000000626361723e */ /* 0x000fe400000000ff */
[----:B------:R-:W-:Y:S01]  /*11580*/  MOV R72, R72 ;  /* 0x0000004800487202 */ /* 0x000fe20000000f00 */
[----:B-1----:R-:W-:Y:S01]  /*11590*/  IMAD.WIDE R10, R194, 0x4, R8 ;  /* 0x00000004c20a7825 */ /* 0x002fe200078e0208 */
[----:B------:R-:W-:Y:S01]  /*115a0*/  MOV R4, R106 ;  /* 0x0000006a00047202 */ /* 0x000fe20000000f00 */
[----:B------:R-:W-:Y:S01]  /*115b0*/  STSM.16.M88.4 [R68], R88 ;  /* 0x0000005844007844 */ /* 0x000fe20000000200 */
[----:B------:R-:W-:-:S02]  /*115c0*/  F2FP.F16.F32.PACK_AB R98, R101, R100 ;  /* 0x000000646562723e */ /* 0x000fc400000000ff */
[----:B------:R-:W-:Y:S02]  /*115d0*/  F2FP.F16.F32.PACK_AB R104, R105, R104 ;  /* 0x000000686968723e */ /* 0x000fe400000000ff */
[----:B------:R-:W-:Y:S02]  /*115e0*/  LOP3.LUT R118, R18, R17, RZ, 0x3c, !PT ;  /* 0x0000001112767212 */ /* 0x000fe400078e3cff */
[----:B------:R-:W-:Y:S02]  /*115f0*/  MOV R102, R102 ;  /* 0x0000006600667202 */ /* 0x000fe40000000f00 */
[----:B--2---:R-:W-:Y:S01]  /*11600*/  ISETP.NE.U32.AND P6, PT, R12, RZ, PT ;  /* 0x000000ff0c00720c */ /* 0x004fe20003fc5070 */
[----:B------:R-:W-:Y:S01]  /*11610*/  IMAD R9, R201, 0x40, R190 ;  /* 0x00000040c9097824 */ /* 0x000fe200078e02be */
[----:B------:R-:W-:Y:S02]  /*11620*/  F2FP.F16.F32.PACK_AB R99, R46, R42 ;  /* 0x0000002a2e63723e */ /* 0x000fe400000000ff */
[----:B------:R-:W-:-:S02]  /*11630*/  ISETP.NE.AND.EX P6, PT, R13, RZ, PT, P6 ;  /* 0x000000ff0d00720c */ /* 0x000fc40003fc5360 */
[----:B------:R-:W-:Y:S01]  /*11640*/  MOV R0, R114 ;  /* 0x0000007200007202 */ /* 0x000fe20000000f00 */
[----:B------:R-:W-:Y:S01]  /*11650*/  STSM.16.M88.4 [R72], R96 ;  /* 0x0000006048007844 */ /* 0x000fe20000000200 */
[----:B------:R-:W-:Y:S02]  /*11660*/  F2FP.F16.F32.PACK_AB R105, R58, R50 ;  /* 0x000000323a69723e */ /* 0x000fe400000000ff */
[----:B------:R-:W-:Y:S02]  /*11670*/  F2FP.F16.F32.PACK_AB R106, R109, R108 ;  /* 0x0000006c6d6a723e */ /* 0x000fe400000000ff */
[----:B------:R-:W-:Y:S02]  /*11680*/  F2FP.F16.F32.PACK_AB R107, R76, R66 ;  /* 0x000000424c6b723e */ /* 0x000fe400000000ff */
[----:B------:R-:W-:Y:S02]  /*11690*/  F2FP.F16.F32.PACK_AB R112, R113, R112 ;  /* 0x000000707170723e */ /* 0x000fe400000000ff */
[----:B------:R-:W-:Y:S01]  /*116a0*/  F2FP.F16.F32.PACK_AB R113, R153, R94 ;  /* 0x0000005e9971723e */ /* 0x000fe200000000ff */
[----:B------:R-:W-:Y:S01]  /*116b0*/  STSM.16.M88.4 [R102], R104 ;  /* 0x0000006866007844 */ /* 0x000fe20000000200 */
[----:B------:R-:W-:-:S02]  /*116c0*/  F2FP.F16.F32.PACK_AB R114, R117, R116 ;  /* 0x000000747572723e */ /* 0x000fc400000000ff */
[----:B------:R-:W-:Y:S02]  /*116d0*/  F2FP.F16.F32.PACK_AB R115, R155, R154 ;  /* 0x0000009a9b73723e */ /* 0x000fe400000000ff */
[----:B------:R-:W-:Y:S02]  /*116e0*/  F2FP.F16.F32.PACK_AB R120, R121, R120 ;  /* 0x000000787978723e */ /* 0x000fe400000000ff */
[----:B------:R-:W-:Y:S02]  /*116f0*/  F2FP.F16.F32.PACK_AB R128, R129, R128 ;  /* 0x000000808180723e */ /* 0x000fe400000000ff */
[----:B------:R-:W-:Y:S02]  /*11700*/  MOV R110, R110 ;  /* 0x0000006e006e7202 */ /* 0x000fe40000000f00 */
[----:B------:R-:W-:Y:S02]  /*11710*/  F2FP.F16.F32.PACK_AB R122, R125, R124 ;  /* 0x0000007c7d7a723e */ /* 0x000fe400000000ff */
[----:B------:R-:W-:-:S02]  /*11720*/  F2FP.F16.F32.PACK_AB R123, R127, R126 ;  /* 0x0000007e7f7b723e */ /* 0x000fc400000000ff */
[----:B------:R-:W-:Y:S02]  /*11730*/  F2FP.F16.F32.PACK_AB R136, R137, R136 ;  /* 0x000000888988723e */ /* 0x000fe400000000ff */
[----:B------:R-:W-:Y:S01]  /*11740*/  F2FP.F16.F32.PACK_AB R144, R145, R144 ;  /* 0x000000909190723e */ /* 0x000fe200000000ff */
[----:B------:R-:W-:Y:S01]  /*11750*/  IMAD.WIDE R178, R9, 0x2, R178 ;  /* 0x0000000209b27825 */ /* 0x000fe200078e02b2 */
[----:B------:R-:W-:Y:S01]  /*11760*/  F2FP.F16.F32.PACK_AB R121, R157, R156 ;  /* 0x0000009c9d79723e */ /* 0x000fe200000000ff */
[----:B------:R1:W-:Y:S01]  /*11770*/  STSM.16.M88.4 [R4], R112 ;  /* 0x0000007004007844 */ /* 0x0003e20000000200 */
[----:B------:R-:W-:Y:S01]  /*11780*/  F2FP.F16.F32.PACK_AB R129, R131, R130 ;  /* 0x000000828381723e */ /* 0x000fe200000000ff */
[----:B------:R-:W2:Y:S01]  /*11790*/  @P6 LDC.64 R8, c[0x0][0xd08] ;  /* 0x00034200ff086b82 */ /* 0x000ea20000000a00 */
[----:B------:R-:W-:Y:S01]  /*117a0*/  F2FP.F16.F32.PACK_AB R130, R133, R132 ;  /* 0x000000848582723e */ /* 0x000fe200000000ff */
[----:B------:R-:W-:Y:S01]  /*117b0*/  STSM.16.M88.4 [R110], R120 ;  /* 0x000000786e007844 */ /* 0x000fe20000000200 */
[----:B------:R-:W-:-:S02]  /*117c0*/  F2FP.F16.F32.PACK_AB R131, R135, R134 ;  /* 0x000000868783723e */ /* 0x000fc400000000ff */
[----:B------:R-:W-:Y:S02]  /*117d0*/  F2FP.F16.F32.PACK_AB R137, R139, R138 ;  /* 0x0000008a8b89723e */ /* 0x000fe400000000ff */
[----:B------:R-:W-:Y:S01]  /*117e0*/  MOV R118, R118 ;  /* 0x0000007600767202 */ /* 0x000fe20000000f00 */
[----:B------:R3:W-:Y:S01]  /*117f0*/  STSM.16.M88.4 [R0], R128 ;  /* 0x0000008000007844 */ /* 0x0007e20000000200 */
[----:B------:R-:W-:Y:S02]  /*11800*/  F2FP.F16.F32.PACK_AB R138, R141, R140 ;  /* 0x0000008c8d8a723e */ /* 0x000fe400000000ff */
[----:B------:R-:W-:Y:S02]  /*11810*/  F2FP.F16.F32.PACK_AB R139, R143, R142 ;  /* 0x0000008e8f8b723e */ /* 0x000fe400000000ff */
[----:B------:R-:W-:Y:S01]  /*11820*/  F2FP.F16.F32.PACK_AB R145, R147, R146 ;  /* 0x000000929391723e */ /* 0x000fe200000000ff */
[----:B------:R-:W-:Y:S01]  /*11830*/  ULDC UR4, c[0x0][0xb88] ;  /* 0x0002e20000047ab9 */ /* 0x000fe20000000800 */
[----:B------:R-:W-:Y:S01]  /*11840*/  MOV R36, R36 ;  /* 0x0000002400247202 */ /* 0x000fe20000000f00 */
[----:B------:R-:W-:Y:S01]  /*11850*/  STSM.16.M88.4 [R118], R136 ;  /* 0x0000008876007844 */ /* 0x000fe20000000200 */
[----:B------:R-:W-:Y:S01]  /*11860*/  F2FP.F16.F32.PACK_AB R146, R149, R148 ;  /* 0x000000949592723e */ /* 0x000fe200000000ff */
[----:B-1----:R-:W-:Y:S01]  /*11870*/  IMAD.MOV.U32 R4, RZ, RZ, RZ ;  /* 0x000000ffff047224 */ /* 0x002fe200078e00ff */
[----:B------:R-:W-:-:S02]  /*11880*/  F2FP.F16.F32.PACK_AB R147, R151, R150 ;  /* 0x000000969793723e */ /* 0x000fc400000000ff */
[----:B0-----:R-:W-:-:S03]  /*11890*/  ISETP.NE.U32.AND P0, PT, R24, RZ, PT ;  /* 0x000000ff1800720c */ /* 0x001fc60003f05070 */
[----:B------:R0:W-:Y:S01]  /*118a0*/  STSM.16.M88.4 [R36], R144 ;  /* 0x0000009024007844 */ /* 0x0001e20000000200 */
[----:B------:R-:W-:Y:S01]  /*118b0*/  BAR.SYNC.DEFER_BLOCKING 0x1, 0x100 ;  /* 0x0044000000007b1d */ /* 0x000fe20000010000 */
[----:B------:R-:W-:Y:S01]  /*118c0*/  ISETP.NE.AND.EX P0, PT, R25, RZ, PT, P0 ;  /* 0x000000ff1900720c */ /* 0x000fe20003f05300 */
[----:B---3--:R-:W-:Y:S02]  /*118d0*/  IMAD.U32 R0, RZ, RZ, UR4 ;  /* 0x00000004ff007e24 */ /* 0x008fe4000f8e00ff */
[----:B--2---:R-:W-:-:S10]  /*118e0*/  @P6 IMAD.WIDE R8, R194, 0x4, R8 ;  /* 0x00000004c2086825 */ /* 0x004fd400078e0208 */
[----:B------:R1:W5:Y:S01]  /*118f0*/  @P0 LDG.E R4, desc[UR40][R10.64] ;  /* 0x000000280a040981 */ /* 0x000362000c1e1900 */
[C---:B------:R-:W-:Y:S02]  /*11900*/  IADD3 R13, P1, R178.reuse, 0x1000, RZ ;  /* 0x00001000b20d7810 */ /* 0x040fe40007f3e0ff */
[C---:B------:R-:W-:Y:S01]  /*11910*/  IADD3 R25, P2, R178.reuse, 0x2000, RZ ;  /* 0x00002000b2197810 */ /* 0x040fe20007f5e0ff */
[----:B------:R1:W5:Y:S01]  /*11920*/  @P6 LDG.E R0, desc[UR40][R8.64] ;  /* 0x0000002808006981 */ /* 0x000362000c1e1900 */
        /* <DEDUP_REMOVED lines=18> */
[C---:B------:R-:W-:Y:S02]  /*11a50*/  IADD3 R37, P5, R178.reuse, 0x5000, RZ ;  /* 0x00005000b2257810 */ /* 0x040fe40007fbe0ff */
[----:B------:R-:W-:-:S02]  /*11a60*/  IADD3 R41, P1, R178, 0x6000, RZ ;  /* 0x00006000b2297810 */ /* 0x000fc40007f3e0ff */
[C---:B------:R-:W-:Y:S02]  /*11a70*/  IADD3 R45, P2, R178.reuse, 0x7000, RZ ;  /* 0x00007000b22d7810 */ /* 0x040fe40007f5e0ff */
[C---:B------:R-:W-:Y:S02]  /*11a80*/  IADD3 R49, P3, R178.reuse, 0x8000, RZ ;  /* 0x00008000b2317810 */ /* 0x040fe40007f7e0ff */
[----:B------:R-:W-:Y:S02]  /*11a90*/  IADD3 R53, P4, R178, 0x9000, RZ ;  /* 0x00009000b2357810 */ /* 0x000fe40007f9e0ff */
[----:B------:R-:W-:Y:S02]  /*11aa0*/  P2R R14, PR, RZ, 0x20 ;  /* 0x00000020ff0e7803 */ /* 0x000fe40000000000 */
[----:B0-----:R-:W-:Y:S02]  /*11ab0*/  LOP3.LUT R36, R37, 0x380, RZ, 0xc0, !PT ;  /* 0x0000038025247812 */ /* 0x001fe400078ec0ff */
[----:B------:R-:W-:-:S02]  /*11ac0*/  LOP3.LUT R40, R41, 0x380, RZ, 0xc0, !PT ;  /* 0x0000038029287812 */ /* 0x000fc400078ec0ff */
[----:B------:R-:W-:Y:S02]  /*11ad0*/  LOP3.LUT R44, R45, 0x380, RZ, 0xc0, !PT ;  /* 0x000003802d2c7812 */ /* 0x000fe400078ec0ff */
[----:B------:R-:W-:Y:S02]  /*11ae0*/  LOP3.LUT R48, R49, 0x380, RZ, 0xc0, !PT ;  /* 0x0000038031307812 */ /* 0x000fe400078ec0ff */
[----:B------:R-:W-:Y:S02]  /*11af0*/  LOP3.LUT R52, R53, 0x380, RZ, 0xc0, !PT ;  /* 0x0000038035347812 */ /* 0x000fe400078ec0ff */
[----:B------:R-:W-:Y:S02]  /*11b00*/  IADD3 R57, P5, R178, 0xa000, RZ ;  /* 0x0000a000b2397810 */ /* 0x000fe40007fbe0ff */
[----:B------:R-:W-:Y:S02]  /*11b10*/  SHF.R.U64 R36, R36, 0x3, RZ ;  /* 0x0000000324247819 */ /* 0x000fe400000012ff */
[----:B------:R-:W-:-:S02]  /*11b20*/  SHF.R.U64 R40, R40, 0x3, RZ ;  /* 0x0000000328287819 */ /* 0x000fc400000012ff */
[----:B------:R-:W-:Y:S02]  /*11b30*/  SHF.R.U64 R44, R44, 0x3, RZ ;  /* 0x000000032c2c7819 */ /* 0x000fe400000012ff */
[----:B------:R-:W-:Y:S02]  /*11b40*/  SHF.R.U64 R48, R48, 0x3, RZ ;  /* 0x0000000330307819 */ /* 0x000fe400000012ff */
[----:B------:R-:W-:Y:S02]  /*11b50*/  SHF.R.U64 R52, R52, 0x3, RZ ;  /* 0x0000000334347819 */ /* 0x000fe400000012ff */
[----:B------:R-:W-:Y:S02]  /*11b60*/  LOP3.LUT R56, R57, 0x380, RZ, 0xc0, !PT ;  /* 0x0000038039387812 */ /* 0x000fe400078ec0ff */
[----:B------:R-:W-:Y:S02]  /*11b70*/  LOP3.LUT R36, R36, R37, RZ, 0x3c, !PT ;  /* 0x0000002524247212 */ /* 0x000fe400078e3cff */
[----:B------:R-:W-:-:S02]  /*11b80*/  LOP3.LUT R40, R40, R41, RZ, 0x3c, !PT ;  /* 0x0000002928287212 */ /* 0x000fc400078e3cff */
[----:B------:R-:W-:Y:S02]  /*11b90*/  LOP3.LUT R44, R44, R45, RZ, 0x3c, !PT ;  /* 0x0000002d2c2c7212 */ /* 0x000fe400078e3cff */
[----:B------:R-:W-:Y:S02]  /*11ba0*/  LOP3.LUT R48, R48, R49, RZ, 0x3c, !PT ;  /* 0x0000003130307212 */ /* 0x000fe400078e3cff */
[----:B------:R-:W-:Y:S02]  /*11bb0*/  LOP3.LUT R52, R52, R53, RZ, 0x3c, !PT ;  /* 0x0000003534347212 */ /* 0x000fe400078e3cff */
[----:B------:R-:W-:Y:S01]  /*11bc0*/  SHF.R.U64 R56, R56, 0x3, RZ ;  /* 0x0000000338387819 */ /* 0x000fe200000012ff */
[----:B-1----:R-:W-:Y:S06]  /*11bd0*/  @P6 BRA `(.L_x_3105) ;  /* 0x0000000000106947 */ /* 0x002fec0003800000 */
[----:B------:R-:W-:Y:S05]  /*11be0*/  @!P0 BRA `(.L_x_3105) ;  /* 0x00000000000c8947 */ /* 0x000fea0003800000 */
[----:B------:R-:W2:Y:S04]  /*11bf0*/  LDG.E R9, desc[UR40][R10.64] ;  /* 0x000000280a097981 */ /* 0x000ea8000c1e1900 */
[----:B-----5:R-:W2:Y:S02]  /*11c00*/  LDG.E R0, desc[UR40][R10.64+0x4] ;  /* 0x000004280a007981 */ /* 0x020ea4000c1e1900 */
[----:B--2---:R-:W-:-:S07]  /*11c10*/  IMAD.IADD R0, R0, 0x1, -R9 ;  /* 0x0000000100007824 */ /* 0x004fce00078e0a09 */
.L_x_3105:
[----:B------:R-:W0:Y:S01]  /*11c20*/  SHFL.IDX PT, R8, R203, RZ, 0x1f ;  /* 0x00001fffcb087589 */ /* 0x000e2200000e0000 */
[----:B------:R-:W-:Y:S01]  /*11c30*/  ISETP.NE.AND P6, PT, R14, RZ, PT ;  /* 0x000000ff0e00720c */ /* 0x000fe20003fc5270 */
        /* <DEDUP_REMOVED lines=17> */
[----:B------:R-:W-:Y:S02]  /*11d50*/  LOP3.LUT R11, R178, 0x380, RZ, 0xc0, !PT ;  /* 0x00000380b20b7812 */ /* 0x000fe400078ec0ff */
[----:B0-----:R-:W-:-:S02]  /*11d60*/  ISETP.NE.AND P4, PT, R8, RZ, PT ;  /* 0x000000ff0800720c */ /* 0x001fc40003f85270 */
[----:B------:R-:W-:Y:S02]  /*11d70*/  LOP3.LUT R9, R10, 0x380, RZ, 0xc0, !PT ;  /* 0x000003800a097812 */ /* 0x000fe400078ec0ff */
[----:B------:R-:W-:Y:S02]  /*11d80*/  SHF.R.U64 R60, R60, 0x3, RZ ;  /* 0x000000033c3c7819 */ /* 0x000fe400000012ff */
[----:B------:R-:W-:Y:S02]  /*11d90*/  SHF.R.U64 R64, R64, 0x3, RZ ;  /* 0x0000000340407819 */ /* 0x000fe400000012ff */
[----:B------:R-:W-:Y:S02]  /*11da0*/  SHF.R.U64 R68, R68, 0x3, RZ ;  /* 0x0000000344447819 */ /* 0x000fe400000012ff */
[----:B------:R-:W-:Y:S02]  /*11db0*/  SHF.R.U64 R72, R72, 0x3, RZ ;  /* 0x0000000348487819 */ /* 0x000fe400000012ff */
[----:B------:R-:W-:-:S02]  /*11dc0*/  SHF.R.U64 R11, R11, 0x3, RZ ;  /* 0x000000030b0b7819 */ /* 0x000fc400000012ff */
[----:B------:R-:W-:Y:S02]  /*11dd0*/  SHF.R.U64 R9, R9, 0x3, RZ ;  /* 0x0000000309097819 */ /* 0x000fe400000012ff */
[----:B------:R-:W-:Y:S02]  /*11de0*/  SHF.R.S32.HI R8, RZ, 0x1f, R194 ;  /* 0x0000001fff087819 */ /* 0x000fe400000114c2 */
        /* <DEDUP_REMOVED lines=10> */
[----:B------:R-:W-:Y:S02]  /*11e90*/  SHF.R.S32.HI R18, RZ, 0x1f, R193 ;  /* 0x0000001fff127819 */ /* 0x000fe400000114c1 */
[----:B------:R-:W-:Y:S02]  /*11ea0*/  SEL R83, R194, RZ, !P0 ;  /* 0x000000ffc2537207 */ /* 0x000fe40004000000 */
[----:B------:R-:W-:Y:S02]  /*11eb0*/  SEL R80, R8, RZ, !P0 ;  /* 0x000000ff08507207 */ /* 0x000fe40004000000 */
[----:B-----5:R-:W-:Y:S01]  /*11ec0*/  SHF.R.S32.HI R81, RZ, 0x1f, R4 ;  /* 0x0000001fff517819 */ /* 0x020fe20000011404 */
[----:B------:R-:W-:Y:S06]  /*11ed0*/  @P4 BRA `(.L_x_3106) ;  /* 0x0000000000b84947 */ /* 0x000fec0003800000 */
[----:B------:R-:W0:Y:S01]  /*11ee0*/  LDC R21, c[0x0][0xce8] ;  /* 0x00033a00ff157b82 */ /* 0x000e220000000800 */
[----:B------:R-:W-:Y:S01]  /*11ef0*/  ULDC.64 UR4, c[0x0][0xc90] ;  /* 0x0003240000047ab9 */ /* 0x000fe20000000a00 */
[----:B------:R-:W-:Y:S02]  /*11f00*/  IMAD.IADD R26, R191, 0x1, R184 ;  /* 0x00000001bf1a7824 */ /* 0x000fe400078e02b8 */
[----:B------:R-:W-:Y:S02]  /*11f10*/  IMAD R10, R18, UR4, RZ ;  /* 0x00000004120a7c24 */ /* 0x000fe4000f8e02ff */
[----:B------:R-:W-:Y:S02]  /*11f20*/  IMAD.MOV.U32 R8, RZ, RZ, R4 ;  /* 0x000000ffff087224 */ /* 0x000fe400078e0004 */
[----:B------:R-:W-:Y:S02]  /*11f30*/  IMAD R15, R193, UR5, R10 ;  /* 0x00000005c10f7c24 */ /* 0x000fe4000f8e020a */
[----:B------:R-:W-:-:S02]  /*11f40*/  IMAD.MOV.U32 R9, RZ, RZ, R81 ;  /* 0x000000ffff097224 */ /* 0x000fc400078e0051 */
[----:B------:R-:W-:Y:S01]  /*11f50*/  IMAD.WIDE.U32 R8, R193, UR4, R8 ;  /* 0x00000004c1087c25 */ /* 0x000fe2000f8e0008 */
[----:B------:R-:W-:-:S03]  /*11f60*/  ULDC.64 UR4, c[0x0][0xc98] ;  /* 0x0003260000047ab9 */ /* 0x000fc60000000a00 */
[----:B------:R-:W-:Y:S02]  /*11f70*/  IMAD.IADD R9, R9, 0x1, R15 ;  /* 0x0000000109097824 */ /* 0x000fe400078e020f */
        /* <DEDUP_REMOVED lines=10> */
[----:B------:R-:W-:-:S03]  /*12020*/  IADD3 R8, P0, R11, R8, RZ ;  /* 0x000000080b087210 */ /* 0x000fc60007f1e0ff */
[----:B------:R-:W-:Y:S02]  /*12030*/  IMAD R15, R21, R14, R26 ;  /* 0x0000000e150f7224 */ /* 0x000fe400078e021a */
[----:B------:R-:W-:Y:S01]  /*12040*/  IMAD R14, R83, UR5, R10 ;  /* 0x00000005530e7c24 */ /* 0x000fe2000f8e020a */
[----:B------:R-:W-:Y:S01]  /*12050*/  ULDC.64 UR4, c[0x0][0xc88] ;  /* 0x0003220000047ab9 */ /* 0x000fe20000000a00 */
[----:B------:R-:W-:Y:S01]  /*12060*/  IMAD.IADD R26, R22, 0x1, R184 ;  /* 0x00000001161a7824 */ /* 0x000fe200078e02b8 */
[----:B------:R-:W-:Y:S01]  /*12070*/  SHF.R.S32.HI R10, RZ, 0x1f, R15 ;  /* 0x0000001fff0a7819 */ /* 0x000fe2000001140f */
[----:B------:R-:W-:Y:S01]  /*12080*/  IMAD R21, R0, R21, RZ ;  /* 0x0000001500157224 */ /* 0x000fe200078e02ff */
        /* <DEDUP_REMOVED lines=16> */
[----:B------:R-:W1:Y:S06]  /*12190*/  SHFL.IDX PT, R11, R17, 0x1, 0x1c1f ;  /* 0x003c1f00110b7f89 */ /* 0x000e6c00000e0000 */
[----:B0-----:R0:W-:Y:S04]  /*121a0*/  @!P1 ST.E desc[UR40][R8.64], R20 ;  /* 0x0000001408009985 */ /* 0x0011e8000c101928 */
[----:B-1----:R0:W-:Y:S02]  /*121b0*/  @!P0 ST.E desc[UR40][R10.64], R3 ;  /* 0x000000030a008985 */ /* 0x0021e4000c101928 */
.L_x_3106:
[----:B------:R-:W1:Y:S01]  /*121c0*/  LDC R85, c[0x0][0xce8] ;  /* 0x00033a00ff557b82 */ /* 0x000e620000000800 */
[----:B------:R-:W-:Y:S01]  /*121d0*/  ULDC.64 UR4, c[0x0][0xba0] ;  /* 0x0002e80000047ab9 */ /* 0x000fe20000000a00 */
[----:B------:R-:W-:Y:S01]  /*121e0*/  ULDC UR8, c[0x0][0xbc8] ;  /* 0x0002f20000087ab9 */ /* 0x000fe20000000800 */
[----:B0-----:R-:W-:Y:S01]  /*121f0*/  IMAD R3, R81, UR4, RZ ;  /* 0x0000000451037c24 */ /* 0x001fe2000f8e02ff */
[----:B------:R-:W-:Y:S01]  /*12200*/  ISETP.GE.AND P0, PT, R199, UR8, PT ;  /* 0x00000008c7007c0c */ /* 0x000fe2000bf06270 */
[----:B------:R-:W-:Y:S01]  /*12210*/  IMAD.WIDE.U32 R20, R4, UR4, RZ ;  /* 0x0000000404147c25 */ /* 0x000fe2000f8e00ff */
[----:B------:R-:W-:Y:S01]  /*12220*/  ISETP.GE.AND P1, PT, R190, UR8, PT ;  /* 0x00000008be007c0c */ /* 0x000fe2000bf26270 */
[----:B------:R0:W5:Y:S01]  /*12230*/  LD.E.128 R8, desc[UR40][R178.64] ;  /* 0x00000028b2087980 */ /* 0x000162000c101d00 */
[----:B------:R-:W-:Y:S01]  /*12240*/  ULDC.64 UR6, c[0x0][0xb80] ;  /* 0x0002e00000067ab9 */ /* 0x000fe20000000a00 */
[----:B------:R-:W-:Y:S01]  /*12250*/  IMAD R17, R4, UR5, R3 ;  /* 0x0000000504117c24 */ /* 0x000fe2000f8e0203 */
[----:B------:R-:W-:Y:S01]  /*12260*/  SEL R4, RZ, 0xffffffff, P0 ;  /* 0xffffffffff047807 */ /* 0x000fe20000000000 */
[----:B------:R-:W-:Y:S01]  /*12270*/  ULDC.64 UR4, c[0x0][0xbe8] ;  /* 0x0002fa0000047ab9 */ /* 0x000fe20000000a00 */
[----:B------:R-:W5:Y:S04]  /*12280*/  LD.E.128 R12, desc[UR40][R12.64] ;  /* 0x000000280c0c7980 */ /* 0x000f68000c101d00 */
[----:B------:R-:W5:Y:S04]  /*12290*/  LD.E.128 R24, desc[UR40][R24.64] ;  /* 0x0000002818187980 */ /* 0x000f68000c101d00 */
[----:B------:R-:W5:Y:S01]  /*122a0*/  LD.E.128 R28, desc[UR40][R28.64] ;  /* 0x000000281c1c7980 */ /* 0x000f62000c101d00 */
[----:B-1----:R-:W-:Y:S01]  /*122b0*/  ISETP.NE.AND P2, PT, R85, 0x1, PT ;  /* 0x000000015500780c */ /* 0x002fe20003f45270 */
[----:B------:R-:W-:Y:S01]  /*122c0*/  IMAD.SHL.U32 R4, R4, 0x2, RZ ;  /* 0x0000000204047824 */ /* 0x000fe200078e00ff */
[----:B------:R-:W-:Y:S01]  /*122d0*/  SEL R3, RZ, 0x1, P1 ;  /* 0x00000001ff037807 */ /* 0x000fe20000800000 */
[----:B------:R-:W5:Y:S01]  /*122e0*/  LD.E.128 R32, desc[UR40][R32.64] ;  /* 0x0000002820207980 */ /* 0x000f62000c101d00 */
[----:B------:R-:W-:-:S02]  /*122f0*/  ISETP.GE.AND P1, PT, R198, UR8, PT ;  /* 0x00000008c6007c0c */ /* 0x000fc4000bf26270 */
[----:B------:R-:W-:Y:S01]  /*12300*/  LOP3.LUT R3, R4, 0x2, R3, 0xe2, !PT ;  /* 0x0000000204037812 */ /* 0x000fe200078ee203 */
[----:B------:R-:W5:Y:S01]  /*12310*/  LD.E.128 R36, desc[UR40][R36.64] ;  /* 0x0000002824247980 */ /* 0x000f62000c101d00 */
[----:B------:R-:W-:-:S03]  /*12320*/  SEL R4, RZ, 0xffffffff, P1 ;  /* 0xffffffffff047807 */ /* 0x000fc60000800000 */
[----:B------:R-:W5:Y:S02]  /*12330*/  LD.E.128 R40, desc[UR40][R40.64] ;  /* 0x0000002828287980 */ /* 0x000f64000c101d00 */
[----:B------:R-:W1:Y:S01]  /*12340*/  @P2 LDC R87, c[0x0][0xcec] ;  /* 0x00033b00ff572b82 */ /* 0x000e620000000800 */
[----:B------:R-:W-:Y:S01]  /*12350*/  ISETP.GE.AND P0, PT, R197, UR8, PT ;  /* 0x00000008c5007c0c */ /* 0x000fe2000bf06270 */
[----:B------:R-:W-:Y:S01]  /*12360*/  IMAD.SHL.U32 R4, R4, 0x4, RZ ;  /* 0x0000000404047824 */ /* 0x000fe200078e00ff */
[----:B------:R-:W5:Y:S04]  /*12370*/  LD.E.128 R44, desc[UR40][R44.64] ;  /* 0x000000282c2c7980 */ /* 0x000f68000c101d00 */
[----:B------:R-:W5:Y:S01]  /*12380*/  LD.E.128 R48, desc[UR40][R48.64] ;  /* 0x0000002830307980 */ /* 0x000f62000c101d00 */
[----:B------:R-:W2:Y:S01]  /*12390*/  @P2 LDC R89, c[0x0][0xcf0] ;  /* 0x00033c00ff592b82 */ /* 0x000ea20000000800 */
[----:B------:R-:W-:Y:S01]  /*123a0*/  IMAD.IADD R21, R21, 0x1, R17 ;  /* 0x0000000115157824 */ /* 0x000fe200078e0211 */
[----:B------:R-:W-:Y:S01]  /*123b0*/  SEL R17, RZ, 0xffffffff, P0 ;  /* 0xffffffffff117807 */ /* 0x000fe20000000000 */
[----:B------:R-:W5:Y:S01]  /*123c0*/  LD.E.128 R52, desc[UR40][R52.64] ;  /* 0x0000002834347980 */ /* 0x000f62000c101d00 */
[----:B------:R-:W-:Y:S01]  /*123d0*/  LOP3.LUT R4, R4, 0x4, R3, 0xe2, !PT ;  /* 0x0000000404047812 */ /* 0x000fe200078ee203 */
[----:B------:R-:W-:Y:S01]  /*123e0*/  IMAD R3, R200, 0x20, R201 ;  /* 0x00000020c8037824 */ /* 0x000fe200078e02c9 */
[----:B------:R-:W-:Y:S01]  /*123f0*/  ISETP.GE.AND P0, PT, R196, UR8, PT ;  /* 0x00000008c4007c0c */ /* 0x000fe2000bf06270 */
[----:B------:R-:W-:Y:S01]  /*12400*/  IMAD R18, R18, UR4, RZ ;  /* 0x0000000412127c24 */ /* 0x000fe2000f8e02ff */
[----:B------:R-:W5:Y:S01]  /*12410*/  LD.E.128 R56, desc[UR40][R56.64] ;  /* 0x0000002838387980 */ /* 0x000f62000c101d00 */
[----:B------:R-:W-:-:S02]  /*12420*/  IMAD.SHL.U32 R17, R17, 0x8, RZ ;  /* 0x0000000811117824 */ /* 0x000fc400078e00ff */
[----:B------:R-:W-:Y:S01]  /*12430*/  IMAD.IADD R82, R184, 0x1, R3 ;  /* 0x00000001b8527824 */ /* 0x000fe200078e0203 */
[----:B------:R-:W5:Y:S01]  /*12440*/  LD.E.128 R60, desc[UR40][R60.64] ;  /* 0x000000283c3c7980 */ /* 0x000f62000c101d00 */
[C---:B------:R-:W-:Y:S01]  /*12450*/  IMAD R81, R193.reuse, UR5, R18 ;  /* 0x00000005c1517c24 */ /* 0x040fe2000f8e0212 */
[----:B------:R-:W-:Y:S01]  /*12460*/  SEL R18, RZ, 0xffffffff, P0 ;  /* 0xffffffffff127807 */ /* 0x000fe20000000000 */
[----:B------:R-:W-:Y:S01]  /*12470*/  IMAD.WIDE.U32 R20, R193, UR4, R20 ;  /* 0x00000004c1147c25 */ /* 0x000fe2000f8e0014 */
[----:B------:R-:W-:Y:S01]  /*12480*/  LOP3.LUT R17, R17, 0x8, R4, 0xe2, !PT ;  /* 0x0000000811117812 */ /* 0x000fe200078ee204 */
[----:B------:R-:W-:Y:S01]  /*12490*/  ULDC.64 UR4, c[0x0][0xbf0] ;  /* 0x0002fc0000047ab9 */ /* 0x000fe20000000a00 */
[----:B------:R-:W5:Y:S01]  /*124a0*/  LD.E.128 R64, desc[UR40][R64.64] ;  /* 0x0000002840407980 */ /* 0x000f62000c101d00 */
[----:B-1----:R-:W-:-:S03]  /*124b0*/  @P2 IMAD.HI.U32 R4, R82, R87, RZ ;  /* 0x0000005752042227 */ /* 0x002fc600078e00ff */
[----:B------:R-:W5:Y:S01]  /*124c0*/  LD.E.128 R68, desc[UR40][R68.64] ;  /* 0x0000002844447980 */ /* 0x000f62000c101d00 */
[----:B------:R-:W-:Y:S02]  /*124d0*/  IMAD.IADD R21, R21, 0x1, R81 ;  /* 0x0000000115157824 */ /* 0x000fe400078e0251 */
[----:B------:R-:W-:Y:S01]  /*124e0*/  IMAD R80, R80, UR4, RZ ;  /* 0x0000000450507c24 */ /* 0x000fe2000f8e02ff */
[----:B------:R-:W5:Y:S01]  /*124f0*/  LD.E.128 R72, desc[UR40][R72.64] ;  /* 0x0000002848487980 */ /* 0x000f62000c101d00 */
[----:B------:R-:W-:Y:S02]  /*12500*/  IMAD.SHL.U32 R18, R18, 0x10, RZ ;  /* 0x0000001012127824 */ /* 0x000fe400078e00ff */
[----:B------:R-:W-:Y:S01]  /*12510*/  IMAD.MOV.U32 R3, RZ, RZ, R82 ;  /* 0x000000ffff037224 */ /* 0x000fe200078e0052 */
[----:B--2---:R-:W-:Y:S01]  /*12520*/  @P2 SHF.R.U32.HI R3, RZ, R89, R4 ;  /* 0x00000059ff032219 */ /* 0x004fe20000011604 */
[----:B------:R-:W-:Y:S01]  /*12530*/  IMAD R81, R83, UR5, R80 ;  /* 0x0000000553517c24 */ /* 0x000fe2000f8e0250 */
[----:B------:R-:W-:Y:S01]  /*12540*/  ISETP.GE.AND P0, PT, R195, UR8, PT ;  /* 0x00000008c3007c0c */ /* 0x000fe2000bf06270 */
[----:B------:R-:W-:Y:S01]  /*12550*/  IMAD.WIDE.U32 R20, R83, UR4, R20 ;  /* 0x0000000453147c25 */ /* 0x000fe2000f8e0014 */
[----:B------:R-:W-:Y:S01]  /*12560*/  LOP3.LUT R4, R18, 0x10, R17, 0xe2, !PT ;  /* 0x0000001012047812 */ /* 0x000fe200078ee211 */
[----:B------:R-:W-:Y:S01]  /*12570*/  ULDC.64 UR4, c[0x0][0xbe0] ;  /* 0x0002f80000047ab9 */ /* 0x000fe20000000a00 */
[----:B------:R-:W-:Y:S01]  /*12580*/  SHF.R.S32.HI R17, RZ, 0x1f, R3 ;  /* 0x0000001fff117819 */ /* 0x000fe20000011403 */
[----:B------:R-:W-:Y:S01]  /*12590*/  IMAD.IADD R21, R21, 0x1, R81 ;  /* 0x0000000115157824 */ /* 0x000fe200078e0251 */
[----:B------:R-:W-:Y:S01]  /*125a0*/  SEL R18, RZ, 0xffffffff, P0 ;  /* 0xffffffffff127807 */ /* 0x000fe20000000000 */
[----:B------:R-:W-:Y:S01]  /*125b0*/  IMAD.MOV R81, RZ, RZ, -R3 ;  /* 0x000000ffff517224 */ /* 0x000fe200078e0a03 */
[----:B------:R-:W5:Y:S01]  /*125c0*/  LD.E.128 R76, desc[UR40][R76.64] ;  /* 0x000000284c4c7980 */ /* 0x000f62000c101d00 */
[----:B------:R-:W-:Y:S01]  /*125d0*/  IMAD R80, R17, UR4, RZ ;  /* 0x0000000411507c24 */ /* 0x000fe2000f8e02ff */
[----:B------:R-:W-:Y:S01]  /*125e0*/  ISETP.GE.AND P0, PT, R205, UR8, PT ;  /* 0x00000008cd007c0c */ /* 0x000fe2000bf06270 */
[----:B------:R-:W-:Y:S01]  /*125f0*/  IMAD R17, R85, R81, R82 ;  /* 0x0000005155117224 */ /* 0x000fe200078e0252 */
[----:B------:R-:W-:Y:S01]  /*12600*/  @!PT LDS RZ, [RZ] ;  /* 0x00000000fffff984 */ /* 0x000fe20000000800 */
[----:B------:R-:W-:Y:S01]  /*12610*/  @!PT LDS RZ, [RZ] ;  /* 0x00000000fffff984 */ /* 0x000fe20000000800 */
[----:B------:R-:W-:Y:S01]  /*12620*/  @!PT LDS RZ, [RZ] ;  /* 0x00000000fffff984 */ /* 0x000fe20000000800 */
[----:B------:R-:W-:Y:S01]  /*12630*/  @!PT LDS RZ, [RZ] ;  /* 0x00000000fffff984 */ /* 0x000fe20000000800 */
[----:B------:R1:W-:Y:S06]  /*12640*/  MEMBAR.ALL.CTA ;  /* 0x0000000000007992 */ /* 0x0003ec0000008000 */
[----:B-1----:R-:W1:Y:S01]  /*12650*/  FENCE.VIEW.ASYNC.S ;  /* 0x00000000000073c6 */ /* 0x002e620000000000 */
[----:B------:R-:W-:Y:S01]  /*12660*/  IMAD.SHL.U32 R83, R18, 0x20, RZ ;  /* 0x0000002012537824 */ /* 0x000fe200078e00ff */
[----:B------:R-:W-:Y:S01]  /*12670*/  BSSY B1, `(.L_x_3107) ;  /* 0x000003a000017945 */ /* 0x000fe20003800000 */
[C---:B------:R-:W-:Y:S01]  /*12680*/  IMAD R81, R3.reuse, UR5, R80 ;  /* 0x0000000503517c24 */ /* 0x040fe2000f8e0250 */
[----:B------:R-:W-:Y:S01]  /*12690*/  SHF.R.S32.HI R18, RZ, 0x1f, R17 ;  /* 0x0000001fff127819 */ /* 0x000fe20000011411 */
[----:B------:R-:W-:Y:S01]  /*126a0*/  IMAD.WIDE.U32 R20, R3, UR4, R20 ;  /* 0x0000000403147c25 */ /* 0x000fe2000f8e0014 */
[----:B------:R-:W-:Y:S01]  /*126b0*/  LOP3.LUT R4, R83, 0x20, R4, 0xe2, !PT ;  /* 0x0000002053047812 */ /* 0x000fe200078ee204 */
[----:B------:R-:W-:Y:S01]  /*126c0*/  ULDC.64 UR4, c[0x0][0xbd8] ;  /* 0x0002f60000047ab9 */ /* 0x000fe20000000a00 */
[----:B------:R-:W-:Y:S01]  /*126d0*/  SEL R3, RZ, 0x40, P0 ;  /* 0x00000040ff037807 */ /* 0x000fe20000000000 */
[----:B------:R-:W-:Y:S01]  /*126e0*/  IMAD.IADD R21, R21, 0x1, R81 ;  /* 0x0000000115157824 */ /* 0x000fe200078e0251 */
[----:B------:R-:W-:Y:S01]  /*126f0*/  ISETP.GE.AND P0, PT, R204, UR8, PT ;  /* 0x00000008cc007c0c */ /* 0x000fe2000bf06270 */
[----:B------:R-:W-:Y:S01]  /*12700*/  IMAD R18, R18, UR4, RZ ;  /* 0x0000000412127c24 */ /* 0x000fe2000f8e02ff */
[----:B------:R-:W-:Y:S01]  /*12710*/  LOP3.LUT R3, R4, R3, RZ, 0xfc, !PT ;  /* 0x0000000304037212 */ /* 0x000fe200078efcff */
[----:B------:R-:W-:Y:S01]  /*12720*/  IMAD R89, R0, R85, RZ ;  /* 0x0000005500597224 */ /* 0x000fe200078e02ff */
[----:B------:R-:W-:Y:S01]  /*12730*/  SEL R0, RZ, 0x80, P0 ;  /* 0x00000080ff007807 */ /* 0x000fe20000000000 */
[----:B------:R-:W-:-:S02]  /*12740*/  IMAD.IADD R4, R201, 0x1, R184 ;  /* 0x00000001c9047824 */ /* 0x000fc400078e02b8 */
[----:B------:R-:W-:Y:S01]  /*12750*/  IMAD R81, R17, UR5, R18 ;  /* 0x0000000511517c24 */ /* 0x000fe2000f8e0212 */
[----:B------:R-:W-:Y:S01]  /*12760*/  LOP3.LUT R0, R3, R0, RZ, 0xfc, !PT ;  /* 0x0000000003007212 */ /* 0x000fe200078efcff */
[----:B------:R-:W-:Y:S01]  /*12770*/  IMAD.WIDE.U32 R20, R17, UR4, R20 ;  /* 0x0000000411147c25 */ /* 0x000fe2000f8e0014 */
[----:B------:R-:W-:Y:S01]  /*12780*/  UIADD3 UR4, UR38, 0x38820, URZ ;  /* 0x0003882026047890 */ /* 0x000fe2000fffe03f */
[----:B------:R-:W-:Y:S02]  /*12790*/  ISETP.GE.AND P0, PT, R4, R89, PT ;  /* 0x000000590400720c */ /* 0x000fe40003f06270 */
[----:B------:R-:W-:Y:S01]  /*127a0*/  IMAD.IADD R17, R21, 0x1, R81 ;  /* 0x0000000115117824 */ /* 0x000fe200078e0251 */
[----:B------:R-:W-:Y:S01]  /*127b0*/  UPRMT UR4, URZ, 0x654, UR4 ;  /* 0x000006543f047896 */ /* 0x000fe20008000004 */
[----:B------:R-:W-:-:S04]  /*127c0*/  LEA R18, P1, R20, UR6, 0x1 ;  /* 0x0000000614127c11 */ /* 0x000fc8000f8208ff */
        /* <DEDUP_REMOVED lines=28> */
[----:B--2---:R-:W-:Y:S02]  /*12990*/  @P4 LEA R24, P5, R204, R80, 0x1 ;  /* 0x00000050cc184211 */ /* 0x004fe400078a08ff */
[-C--:B------:R-:W-:Y:S01]  /*129a0*/  @!P1 LEA.HI.X R11, R195, R81.reuse, R211, 0x1, P6 ;  /* 0x00000051c30b9211 */ /* 0x080fe200030f0cd3 */
[----:B------:R3:W-:Y:S01]  /*129b0*/  @!P2 ST.E.128 desc[UR40][R8.64], R48 ;  /* 0x000000300800a985 */ /* 0x0007e2000c101d28 */
[----:B------:R-:W-:-:S02]  /*129c0*/  @P0 LEA.HI.X R21, R205, R81, R210, 0x1, P3 ;  /* 0x00000051cd150211 */ /* 0x000fc400018f0cd2 */
[----:B------:R-:W-:Y:S01]  /*129d0*/  @P4 LEA.HI.X R25, R204, R81, R209, 0x1, P5 ;  /* 0x00000051cc194211 */ /* 0x000fe200028f0cd1 */
[----:B------:R3:W-:Y:S04]  /*129e0*/  @!P1 ST.E.128 desc[UR40][R10.64], R56 ;  /* 0x000000380a009985 */ /* 0x0007e8000c101d28 */
[----:B------:R3:W-:Y:S04]  /*129f0*/  @P0 ST.E.128 desc[UR40][R20.64], R64 ;  /* 0x0000004014000985 */ /* 0x0007e8000c101d28 */
[----:B------:R3:W-:Y:S02]  /*12a00*/  @P4 ST.E.128 desc[UR40][R24.64], R72 ;  /* 0x0000004818004985 */ /* 0x0007e4000c101d28 */
.L_x_3108:
[----:B------:R-:W-:Y:S05]  /*12a10*/  BSYNC B1 ;  /* 0x0000000000017941 */ /* 0x000fea0003800000 */
.L_x_3107:
[----:B------:R-:W-:Y:S01]  /*12a20*/  VIADD R4, R4, 0x20 ;  /* 0x0000002004047836 */ /* 0x000fe20000000000 */
[----:B---3-5:R3:W4:Y:S04]  /*12a30*/  SHFL.IDX PT, R11, R17, 0x1, 0x181f ;  /* 0x00381f00110b7f89 */ /* 0x02872800000e0000 */
        /* <DEDUP_REMOVED lines=22> */
[-C--:B------:R-:W-:Y:S02]  /*12ba0*/  @!P0 LEA R12, P3, R195, R10.reuse, 0x1 ;  /* 0x0000000ac30c8211 */ /* 0x080fe400078608ff */
        /* <DEDUP_REMOVED lines=13> */
.L_x_3104:
[----:B------:R-:W1:Y:S08]  /*12c80*/  LDC.64 R10, c[0x0][0xd00] ;  /* 0x00034000ff0a7b82 */ /* 0x000e700000000a00 */
[----:B------:R-:W2:Y:S01]  /*12c90*/  LDC.64 R8, c[0x0][0xd00] ;  /* 0x00034000ff087b82 */ /* 0x000ea20000000a00 */
[----:B------:R-:W-:Y:S01]  /*12ca0*/  ULDC UR4, c[0x0][0xb88] ;  /* 0x0002e20000047ab9 */ /* 0x000fe20000000800 */
[----:B------:R-:W-:-:S06]  /*12cb0*/  IMAD.MOV.U32 R3, RZ, RZ, RZ ;  /* 0x000000ffff037224 */ /* 0x000fcc00078e00ff */
[----:B------:R-:W3:Y:S01]  /*12cc0*/  LDC R27, c[0x0][0xce8] ;  /* 0x00033a00ff1b7b82 */ /* 0x000ee20000000800 */
[----:B-1----:R-:W-:-:S04]  /*12cd0*/  ISETP.NE.U32.AND P0, PT, R10, RZ, PT ;  /* 0x000000ff0a00720c */ /* 0x002fc80003f05070 */
[----:B------:R-:W-:-:S03]  /*12ce0*/  ISETP.NE.AND.EX P0, PT, R11, RZ, PT, P0 ;  /* 0x000000ff0b00720c */ /* 0x000fc60003f05300 */
[----:B------:R-:W1:Y:S01]  /*12cf0*/  LDC.64 R10, c[0x0][0xd08] ;  /* 0x00034200ff0a7b82 */ /* 0x000e620000000a00 */
[----:B--2---:R-:W-:-:S04]  /*12d00*/  IMAD.WIDE R8, R194, 0x4, R8 ;  /* 0x00000004c2087825 */ /* 0x004fc800078e0208 */
[----:B------:R-:W-:-:S05]  /*12d10*/  IMAD.U32 R0, RZ, RZ, UR4 ;  /* 0x00000004ff007e24 */ /* 0x000fca000f8e00ff */
[----:B------:R2:W5:Y:S01]  /*12d20*/  @P0 LDG.E R3, desc[UR40][R8.64] ;  /* 0x0000002808030981 */ /* 0x000562000c1e1900 */
[----:B-1----:R-:W-:-:S04]  /*12d30*/  ISETP.NE.U32.AND P1, PT, R10, RZ, PT ;  /* 0x000000ff0a00720c */ /* 0x002fc80003f25070 */
[----:B------:R-:W-:-:S13]  /*12d40*/  ISETP.NE.AND.EX P1, PT, R11, RZ, PT, P1 ;  /* 0x000000ff0b00720c */ /* 0x000fda0003f25310 */
[----:B------:R-:W1:Y:S02]  /*12d50*/  @P1 LDC.64 R10, c[0x0][0xd08] ;  /* 0x00034200ff0a1b82 */ /* 0x000e640000000a00 */
[----:B-1----:R-:W-:-:S05]  /*12d60*/  @P1 IMAD.WIDE R10, R194, 0x4, R10 ;  /* 0x00000004c20a1825 */ /* 0x002fca00078e020a */
[----:B------:R2:W5:Y:S01]  /*12d70*/  @P1 LDG.E R0, desc[UR40][R10.64] ;  /* 0x000000280a001981 */ /* 0x000562000c1e1900 */
[----:B------:R-:W-:Y:S02]  /*12d80*/  ISETP.GE.AND P2, PT, R208, 0x40, PT ;  /* 0x00000040d000780c */ /* 0x000fe40003f46270 */
[----:B0-----:R-:W-:Y:S01]  /*12d90*/  SHF.R.S32.HI R4, RZ, 0x1f, R194 ;  /* 0x0000001fff047819 */ /* 0x001fe200000114c2 */
[----:B---3--:R-:W-:Y:S10]  /*12da0*/  @P1 BRA `(.L_x_3110) ;  /* 0x0000000000101947 */ /* 0x008ff40003800000 */
[----:B------:R-:W-:Y:S05]  /*12db0*/  @!P0 BRA `(.L_x_3110) ;  /* 0x00000000000c8947 */ /* 0x000fea0003800000 */
[----:B--2---:R-:W2:Y:S04]  /*12dc0*/  LDG.E R11, desc[UR40][R8.64] ;  /* 0x00000028080b7981 */ /* 0x004ea8000c1e1900 */
[----:B-----5:R-:W2:Y:S02]  /*12dd0*/  LDG.E R0, desc[UR40][R8.64+0x4] ;  /* 0x0000042808007981 */ /* 0x020ea4000c1e1900 */
[----:B--2---:R-:W-:-:S07]  /*12de0*/  IMAD.IADD R0, R0, 0x1, -R11 ;  /* 0x0000000100007824 */ /* 0x004fce00078e0a0b */
.L_x_3110:
[----:B------:R-:W-:Y:S01]  /*12df0*/  BSSY B1, `(.L_x_3111) ;  /* 0x000002d000017945 */ /* 0x000fe20003800000 */
[----:B------:R-:W-:Y:S02]  /*12e00*/  SHF.R.S32.HI R17, RZ, 0x1f, R193 ;  /* 0x0000001fff117819 */ /* 0x000fe400000114c1 */
[----:B------:R-:W-:Y:S02]  /*12e10*/  SEL R21, R194, RZ, !P0 ;  /* 0x000000ffc2157207 */ /* 0x000fe40004000000 */
[----:B------:R-:W-:Y:S02]  /*12e20*/  SEL R18, R4, RZ, !P0 ;  /* 0x000000ff04127207 */ /* 0x000fe40004000000 */
[----:B-----5:R-:W-:Y:S01]  /*12e30*/  SHF.R.S32.HI R12, RZ, 0x1f, R3 ;  /* 0x0000001fff0c7819 */ /* 0x020fe20000011403 */
[----:B------:R-:W-:Y:S06]  /*12e40*/  @P2 BRA `(.L_x_3112) ;  /* 0x00000000009c2947 */ /* 0x000fec0003800000 */
[----:B--2---:R-:W0:Y:S01]  /*12e50*/  S2R R9, SR_TID.X ;  /* 0x0000000000097919 */ /* 0x004e220000002100 */
        /* <DEDUP_REMOVED lines=38> */
.L_x_3112:
[----:B------:R-:W-:Y:S05]  /*130c0*/  BSYNC B1 ;  /* 0x0000000000017941 */ /* 0x000fea0003800000 */
.L_x_3111:
[----:B------:R-:W-:Y:S01]  /*130d0*/  ISETP.NE.AND P0, PT, R27, 0x1, PT ;  /* 0x000000011b00780c */ /* 0x000fe20003f05270 */
[----:B------:R-:W-:Y:S01]  /*130e0*/  ULDC.64 UR4, c[0x0][0xba0] ;  /* 0x0002e80000047ab9 */ /* 0x000fe20000000a00 */
[----:B------:R-:W-:Y:S01]  /*130f0*/  ULDC UR6, c[0x0][0xbc8] ;  /* 0x0002f20000067ab9 */ /* 0x000fe20000000800 */
[----:B------:R-:W-:Y:S01]  /*13100*/  IMAD R4, R12, UR4, RZ ;  /* 0x000000040c047c24 */ /* 0x000fe2000f8e02ff */
[----:B------:R-:W-:Y:S01]  /*13110*/  ISETP.GE.AND P1, PT, R199, UR6, PT ;  /* 0x00000006c7007c0c */ /* 0x000fe2000bf26270 */
[C---:B0-2---:R-:W-:Y:S01]  /*13120*/  IMAD.WIDE.U32 R8, R3.reuse, UR4, RZ ;  /* 0x0000000403087c25 */ /* 0x045fe2000f8e00ff */
[----:B------:R-:W-:Y:S01]  /*13130*/  ISETP.GE.AND P2, PT, R190, UR6, PT ;  /* 0x00000006be007c0c */ /* 0x000fe2000bf46270 */
[----:B------:R-:W-:Y:S01]  /*13140*/  BSSY B1, `(.L_x_3113) ;  /* 0x0000064000017945 */ /* 0x000fe20003800000 */
[----:B------:R-:W-:Y:S01]  /*13150*/  SEL R10, RZ, 0xffffffff, P1 ;  /* 0xffffffffff0a7807 */ /* 0x000fe20000800000 */
[----:B------:R-:W-:Y:S01]  /*13160*/  IMAD R3, R3, UR5, R4 ;  /* 0x0000000503037c24 */ /* 0x000fe2000f8e0204 */
[----:B------:R-:W-:Y:S01]  /*13170*/  ULDC.64 UR4, c[0x0][0xbe8] ;  /* 0x0002fa0000047ab9 */ /* 0x000fe20000000a00 */
[----:B------:R-:W-:Y:S01]  /*13180*/  ISETP.GE.AND P1, PT, R198, UR6, PT ;  /* 0x00000006c6007c0c */ /* 0x000fe2000bf26270 */
[----:B------:R-:W-:Y:S01]  /*13190*/  IMAD R4, R17, UR4, RZ ;  /* 0x0000000411047c24 */ /* 0x000fe2000f8e02ff */
[----:B------:R-:W0:Y:S01]  /*131a0*/  @P0 LDC R13, c[0x0][0xcec] ;  /* 0x00033b00ff0d0b82 */ /* 0x000e220000000800 */
[----:B------:R-:W-:Y:S01]  /*131b0*/  IMAD.IADD R9, R9, 0x1, R3 ;  /* 0x0000000109097824 */ /* 0x000fe200078e0203 */
[----:B------:R-:W-:Y:S01]  /*131c0*/  SEL R12, RZ, 0xffffffff, P1 ;  /* 0xffffffffff0c7807 */ /* 0x000fe20000800000 */
[----:B------:R-:W-:Y:S01]  /*131d0*/  IMAD R3, R193, UR5, R4 ;  /* 0x00000005c1037c24 */ /* 0x000fe2000f8e0204 */
[----:B------:R-:W-:Y:S01]  /*131e0*/  SEL R4, RZ, 0x1, P2 ;  /* 0x00000001ff047807 */ /* 0x000fe20001000000 */
[----:B------:R-:W-:Y:S01]  /*131f0*/  IMAD.SHL.U32 R11, R10, 0x2, RZ ;  /* 0x000000020a0b7824 */ /* 0x000fe200078e00ff */
[----:B------:R-:W-:Y:S01]  /*13200*/  ISETP.GE.AND P1, PT, R197, UR6, PT ;  /* 0x00000006c5007c0c */ /* 0x000fe2000bf26270 */
[----:B------:R-:W-:Y:S01]  /*13210*/  IMAD.WIDE.U32 R8, R193, UR4, R8 ;  /* 0x00000004c1087c25 */ /* 0x000fe2000f8e0008 */
[----:B------:R-:W1:Y:S01]  /*13220*/  @P0 LDC R15, c[0x0][0xcf0] ;  /* 0x00033c00ff0f0b82 */ /* 0x000e620000000800 */
[----:B------:R-:W-:Y:S01]  /*13230*/  ULDC.64 UR4, c[0x0][0xbf0] ;  /* 0x0002fc0000047ab9 */ /* 0x000fe20000000a00 */
[----:B------:R-:W-:Y:S01]  /*13240*/  LOP3.LUT R4, R11, 0x2, R4, 0xe2, !PT ;  /* 0x000000020b047812 */ /* 0x000fe200078ee204 */
[----:B------:R-:W-:Y:S01]  /*13250*/  IMAD R11, R200, 0x20, R201 ;  /* 0x00000020c80b7824 */ /* 0x000fe200078e02c9 */
[----:B------:R-:W-:Y:S01]  /*13260*/  SEL R14, RZ, 0xffffffff, P1 ;  /* 0xffffffffff0e7807 */ /* 0x000fe20000800000 */
[----:B------:R-:W-:Y:S01]  /*13270*/  IMAD.SHL.U32 R17, R12, 0x4, RZ ;  /* 0x000000040c117824 */ /* 0x000fe200078e00ff */
[----:B------:R-:W-:Y:S01]  /*13280*/  ISETP.GE.AND P2, PT, R204, UR6, PT ;  /* 0x00000006cc007c0c */ /* 0x000fe2000bf46270 */
[----:B------:R-:W-:-:S02]  /*13290*/  IMAD.IADD R10, R184, 0x1, R11 ;  /* 0x00000001b80a7824 */ /* 0x000fc400078e020b */
[----:B------:R-:W-:Y:S01]  /*132a0*/  IMAD.IADD R9, R9, 0x1, R3 ;  /* 0x0000000109097824 */ /* 0x000fe200078e0203 */
[----:B------:R-:W-:Y:S01]  /*132b0*/  LOP3.LUT R12, R17, 0x4, R4, 0xe2, !PT ;  /* 0x00000004110c7812 */ /* 0x000fe200078ee204 */
[----:B------:R-:W-:Y:S02]  /*132c0*/  IMAD R3, R18, UR4, RZ ;  /* 0x0000000412037c24 */ /* 0x000fe4000f8e02ff */
        /* <DEDUP_REMOVED lines=23> */
[----:B------:R-:W-:Y:S01]  /*13440*/  IMAD R27, R0, R27, RZ ;  /* 0x0000001b001b7224 */ /* 0x000fe200078e02ff */
[----:B------:R-:W-:Y:S01]  /*13450*/  LOP3.LUT R12, R15, 0x10, R12, 0xe2, !PT ;  /* 0x000000100f0c7812 */ /* 0x000fe200078ee20c */
[----:B------:R-:W-:Y:S01]  /*13460*/  IMAD.IADD R9, R9, 0x1, R13 ;  /* 0x0000000109097824 */ /* 0x000fe200078e020d */
[----:B------:R-:W-:Y:S01]  /*13470*/  SEL R0, RZ, 0x80, P2 ;  /* 0x00000080ff007807 */ /* 0x000fe20001000000 */
[----:B------:R-:W-:-:S02]  /*13480*/  IMAD R4, R3, UR4, RZ ;  /* 0x0000000403047c24 */ /* 0x000fc4000f8e02ff */
[----:B------:R-:W-:Y:S02]  /*13490*/  IMAD.IADD R184, R201, 0x1, R184 ;  /* 0x00000001c9b87824 */ /* 0x000fe400078e02b8 */
[C---:B------:R-:W-:Y:S02]  /*134a0*/  IMAD R3, R11.reuse, UR5, R4 ;  /* 0x000000050b037c24 */ /* 0x040fe4000f8e0204 */
[----:B------:R-:W-:Y:S01]  /*134b0*/  IMAD.WIDE.U32 R8, R11, UR4, R8 ;  /* 0x000000040b087c25 */ /* 0x000fe2000f8e0008 */
        /* <DEDUP_REMOVED lines=32> */
[CC--:B------:R-:W-:Y:S01]  /*136c0*/  @!P2 LEA R8, P5, R196.reuse, R10.reuse, 0x1 ;  /* 0x0000000ac408a211 */ /* 0x0c0fe200078a08ff */
        /* <DEDUP_REMOVED lines=11> */
.L_x_3114:
[----:B------:R-:W-:Y:S05]  /*13780*/  BSYNC B1 ;  /* 0x0000000000017941 */ /* 0x000fea0003800000 */
.L_x_3113:
        /* <DEDUP_REMOVED lines=36> */
.L_x_3109:
[----:B------:R-:W-:Y:S05]  /*139d0*/  BSYNC B0 ;  /* 0x0000000000007941 */ /* 0x000fea0003800000 */
.L_x_3103:
[----:B------:R-:W-:Y:S02]  /*139e0*/  ULDC UR4, c[0x0][0xd3c] ;  /* 0x00034f0000047ab9 */ /* 0x000fe40000000800 */
[----:B------:R-:W-:-:S13]  /*139f0*/  ISETP.GE.AND P0, PT, R7, UR4, PT ;  /* 0x0000000407007c0c */ /* 0x000fda000bf06270 */
[----:B------:R-:W-:Y:S05]  /*13a00*/  @!P0 BRA `(.L_x_3115) ;  /* 0xfffffed400648947 */ /* 0x000fea000383ffff */
[----:B------:R-:W-:Y:S05]  /*13a10*/  EXIT ;  /* 0x000000000000794d */ /* 0x000fea0003800000 */
.L_x_3001:
        /* <DEDUP_REMOVED lines=16> */
.L_x_3116:
        /* <DEDUP_REMOVED lines=39> */
.L_x_3122:
        /* <DEDUP_REMOVED lines=12> */
.L_x_3121:
[----:B------:R-:W-:Y:S05]  /*13e50*/  BSYNC B0 ;  /* 0x0000000000007941 */ /* 0x000fea0003800000 */
.L_x_3120:
        /* <DEDUP_REMOVED lines=20> */
.L_x_3118:
        /* <DEDUP_REMOVED lines=20> */
.L_x_3123:
[----:B---3--:R-:W-:Y:S01]  /*140e0*/  IMAD R24, R24, UR5, R13 ;  /* 0x0000000518187c24 */ /* 0x008fe2000f8e020d */
[----:B------:R-:W-:Y:S01]  /*140f0*/  IABS R2, R6 ;  /* 0x0000000600027213 */ /* 0x000fe20000000000 */
[----:B01----:R-:W-:-:S03]  /*14100*/  IMAD.MOV R11, RZ, RZ, -R3 ;  /* 0x000000ffff0b7224 */ /* 0x003fc600078e0a03 */
[----:B--2---:R-:W-:Y:S01]  /*14110*/  IADD3 R9, -R24, UR6, RZ ;  /* 0x0000000618097c10 */ /* 0x004fe2000fffe1ff */
        /* <DEDUP_REMOVED lines=55> */
.L_x_3119:
[----:B------:R-:W-:Y:S01]  /*14490*/  ULDC UR4, c[0x0][0xd3c] ;  /* 0x00034f0000047ab9 */ /* 0x000fe20000000800 */
[----:B------:R-:W-:Y:S02]  /*144a0*/  IMAD.MOV.U32 R25, RZ, RZ, RZ ;  /* 0x000000ffff197224 */ /* 0x000fe400078e00ff */
[----:B------:R-:W-:Y:S02]  /*144b0*/  IMAD.U32 R24, RZ, RZ, UR6 ;  /* 0x00000006ff187e24 */ /* 0x000fe4000f8e00ff */
[----:B------:R-:W-:Y:S02]  /*144c0*/  IMAD.MOV.U32 R26, RZ, RZ, RZ ;  /* 0x000000ffff1a7224 */ /* 0x000fe400078e00ff */
[----:B------:R-:W-:-:S07]  /*144d0*/  IMAD.U32 R27, RZ, RZ, UR4 ;  /* 0x00000004ff1b7e24 */ /* 0x000fce000f8e00ff */
.L_x_3124:
[----:B------:R-:W-:-:S13]  /*144e0*/  ISETP.NE.AND P0, PT, R5, RZ, PT ;  /* 0x000000ff0500720c */ /* 0x000fda0003f05270 */
[----:B------:R-:W0:Y:S01]  /*144f0*/  @!P0 S2R R3, SR_CgaCtaId ;  /* 0x0000000000038919 */ /* 0x000e220000008800 */
[----:B------:R-:W-:-:S04]  /*14500*/  @!P0 MOV R2, 0x400 ;  /* 0x0000040000028802 */ /* 0x000fc80000000f00 */
[----:B0-----:R-:W-:-:S05]  /*14510*/  @!P0 LEA R2, R3, R2, 0x18 ;  /* 0x0000000203028211 */ /* 0x001fca00078ec0ff */
[----:B------:R0:W-:Y:S01]  /*14520*/  @!P0 STS.128 [R2+0x388d0], R24 ;  /* 0x0388d01802008388 */ /* 0x0001e20000000c00 */
[----:B------:R-:W-:Y:S06]  /*14530*/  BAR.ARV 0x5, 0x180 ;  /* 0x0146000000007b1d */ /* 0x000fec0000002000 */
.L_x_3117:
[----:B------:R2:W-:Y:S01]  /*14540*/  STL [R1+0x28], RZ ;  /* 0x000028ff01007387 */ /* 0x0005e20000100800 */
[----:B------:R-:W-:Y:S01]  /*14550*/  ULDC UR4, c[0x0][0xd3c] ;  /* 0x00034f0000047ab9 */ /* 0x000fe20000000800 */
[----:B------:R-:W-:Y:S01]  /*14560*/  IMAD.MOV.U32 R23, RZ, RZ, 0x1 ;  /* 0x00000001ff177424 */ /* 0x000fe200078e00ff */
[----:B-1----:R-:W-:Y:S01]  /*14570*/  ISETP.GE.AND P0, PT, R27, UR4, PT ;  /* 0x000000041b007c0c */ /* 0x002fe2000bf06270 */
[----:B------:R-:W-:-:S12]  /*14580*/  IMAD.MOV.U32 R18, RZ, RZ, RZ ;  /* 0x000000ffff127224 */ /* 0x000fd800078e00ff */
[----:B--2---:R-:W-:Y:S05]  /*14590*/  @P0 BRA `(.L_x_3125) ;  /* 0x0000005800e40947 */ /* 0x004fea0003800000 */
[----:B------:R-:W2:Y:S01]  /*145a0*/  LDL R5, [R1] ;  /* 0x0000000001057983 */ /* 0x000ea20000100800 */
[----:B------:R-:W1:Y:S01]  /*145b0*/  S2UR UR5, SR_CgaCtaId ;  /* 0x00000000000579c3 */ /* 0x000e620000008800 */
[C---:B0-----:R-:W-:Y:S01]  /*145c0*/  IMAD.SHL.U32 R2, R0.reuse, 0x8, RZ ;  /* 0x0000000800027824 */ /* 0x041fe200078e00ff */
[----:B------:R-:W-:Y:S01]  /*145d0*/  UMOV UR4, 0x400 ;  /* 0x0000040000047882 */ /* 0x000fe20000000000 */
[----:B------:R-:W-:Y:S01]  /*145e0*/  LOP3.LUT R4, R0, 0x7f, RZ, 0xc0, !PT ;  /* 0x0000007f00047812 */ /* 0x000fe200078ec0ff */
[----:B------:R-:W-:Y:S01]  /*145f0*/  BSSY B8, `(.L_x_3125) ;  /* 0x00005b3000087945 */ /* 0x000fe20003800000 */
[----:B------:R-:W-:Y:S01]  /*14600*/  IMAD.MOV.U32 R23, RZ, RZ, 0x1 ;  /* 0x00000001ff177424 */ /* 0x000fe200078e00ff */
[----:B------:R-:W-:Y:S01]  /*14610*/  LOP3.LUT R3, R2, 0x1f8, RZ, 0xc0, !PT ;  /* 0x000001f802037812 */ /* 0x000fe200078ec0ff */
[----:B------:R-:W-:Y:S01]  /*14620*/  IMAD.MOV.U32 R18, RZ, RZ, RZ ;  /* 0x000000ffff127224 */ /* 0x000fe200078e00ff */
[----:B------:R-:W-:Y:S02]  /*14630*/  ULDC UR36, c[0x0][0xc] ;  /* 0x0000030000247ab9 */ /* 0x000fe40000000800 */
[----:B------:R-:W-:Y:S01]  /*14640*/  LOP3.LUT R3, R3, 0x38, R0, 0x78, !PT ;  /* 0x0000003803037812 */ /* 0x000fe200078e7800 */
[----:B------:R-:W-:-:S03]  /*14650*/  IMAD.SHL.U32 R0, R0, 0x10, RZ ;  /* 0x0000001000007824 */ /* 0x000fc600078e00ff */
[----:B------:R-:W-:Y:S01]  /*14660*/  LOP3.LUT R35, R3, 0x200, R2, 0xf8, !PT ;  /* 0x0000020003237812 */ /* 0x000fe200078ef802 */
[----:B-1----:R-:W-:-:S06]  /*14670*/  ULEA UR4, UR5, UR4, 0x18 ;  /* 0x0000000405047291 */ /* 0x002fcc000f8ec03f */
[----:B------:R-:W-:-:S04]  /*14680*/  IMAD.U32 R17, RZ, RZ, UR4 ;  /* 0x00000004ff117e24 */ /* 0x000fc8000f8e00ff */
[----:B------:R-:W-:Y:S01]  /*14690*/  IMAD R19, R35, 0x2, R17 ;  /* 0x0000000223137824 */ /* 0x000fe200078e0211 */
[----:B--2---:R-:W-:-:S05]  /*146a0*/  LOP3.LUT R5, R5, 0x2, RZ, 0xfc, !PT ;  /* 0x0000000205057812 */ /* 0x004fca00078efcff */
[----:B------:R0:W-:Y:S04]  /*146b0*/  STL [R1+0x30], R5 ;  /* 0x0000300501007387 */ /* 0x0001e80000100800 */
[----:B------:R1:W-:Y:S01]  /*146c0*/  STL [R1+0x28], RZ ;  /* 0x000028ff01007387 */ /* 0x0003e20000100800 */
[----:B0-----:R-:W-:Y:S02]  /*146d0*/  SHF.R.U32.HI R5, RZ, 0x3, R4 ;  /* 0x00000003ff057819 */ /* 0x001fe40000011604 */
[----:B------:R-:W-:Y:S02]  /*146e0*/  LOP3.LUT R4, R2, 0x38, RZ, 0xc0, !PT ;  /* 0x0000003802047812 */ /* 0x000fe400078ec0ff */
[----:B------:R-:W-:Y:S02]  /*146f0*/  LOP3.LUT R2, R5, 0x70, R0, 0xf8, !PT ;  /* 0x0000007005027812 */ /* 0x000fe400078ef800 */
[----:B------:R-:W-:-:S02]  /*14700*/  LOP3.LUT R0, R4, 0x40, RZ, 0xfc, !PT ;  /* 0x0000004004007812 */ /* 0x000fc400078efcff */
[C---:B------:R-:W-:Y:S02]  /*14710*/  LOP3.LUT R3, R4.reuse, 0x80, RZ, 0xfc, !PT ;  /* 0x0000008004037812 */ /* 0x040fe400078efcff */
[C---:B------:R-:W-:Y:S02]  /*14720*/  LOP3.LUT R2, R4.reuse, 0xc0, RZ, 0xfc, !PT ;  /* 0x000000c004027812 */ /* 0x040fe400078efcff */
[C---:B------:R-:W-:Y:S02]  /*14730*/  LOP3.LUT R0, R4.reuse, 0x100, RZ, 0xfc, !PT ;  /* 0x0000010004007812 */ /* 0x040fe400078efcff */
[C---:B------:R-:W-:Y:S02]  /*14740*/  LOP3.LUT R3, R4.reuse, 0x140, RZ, 0xfc, !PT ;  /* 0x0000014004037812 */ /* 0x040fe400078efcff */
[C---:B------:R-:W-:Y:S02]  /*14750*/  LOP3.LUT R2, R4.reuse, 0x180, RZ, 0xfc, !PT ;  /* 0x0000018004027812 */ /* 0x040fe400078efcff */
[----:B-1----:R-:W-:-:S07]  /*14760*/  LOP3.LUT R0, R4, 0x1c0, RZ, 0xfc, !PT ;  /* 0x000001c004007812 */ /* 0x002fce00078efcff */
.L_x_3200:
[----:B------:R-:W-:Y:S05]  /*14770*/  YIELD ;  /* 0x0000000000007946 */ /* 0x000fea0003800000 */
[----:B------:R-:W-:Y:S01]  /*14780*/  ULDC.64 UR4, c[0x0][0xb20] ;  /* 0x0002c80000047ab9 */ /* 0x000fe20000000a00 */
[----:B------:R-:W-:Y:S01]  /*14790*/  IMAD.MOV.U32 R32, RZ, RZ, RZ ;  /* 0x000000ffff207224 */ /* 0x000fe200078e00ff */
[----:B------:R-:W-:-:S04]  /*147a0*/  ISETP.NE.U32.AND P0, PT, RZ, UR4, PT ;  /* 0x00000004ff007c0c */ /* 0x000fc8000bf05070 */
[----:B------:R-:W-:Y:S01]  /*147b0*/  ISETP.NE.AND.EX P0, PT, RZ, UR5, PT, P0 ;  /* 0x00000005ff007c0c */ /* 0x000fe2000bf05300 */
[----:B------:R-:W-:-:S12]  /*147c0*/  ULDC.64 UR4, c[0x0][0xb10] ;  /* 0x0002c40000047ab9 */ /* 0x000fd80000000a00 */
[----:B------:R-:W0:Y:S02]  /*147d0*/  @P0 LDC.64 R2, c[0x0][0xb20] ;  /* 0x0002c800ff020b82 */ /* 0x000e240000000a00 */
[----:B0-----:R-:W-:-:S05]  /*147e0*/  @P0 IMAD.WIDE R2, R27, 0x4, R2 ;  /* 0x000000041b020825 */ /* 0x001fca00078e0202 */
[----:B------:R0:W5:Y:S01]  /*147f0*/  @P0 LDG.E R32, desc[UR40][R2.64] ;  /* 0x0000002802200981 */ /* 0x000162000c1e1900 */
[----:B------:R-:W-:Y:S01]  /*14800*/  ISETP.NE.U32.AND P0, PT, RZ, UR4, PT ;  /* 0x00000004ff007c0c */ /* 0x000fe2000bf05070 */
[----:B------:R-:W-:Y:S01]  /*14810*/  IMAD.MOV.U32 R36, RZ, RZ, RZ ;  /* 0x000000ffff247224 */ /* 0x000fe200078e00ff */
[----:B------:R-:W-:Y:S02]  /*14820*/  LOP3.LUT R16, R16, 0xffffffbf, RZ, 0xc0, !PT ;  /* 0xffffffbf10107812 */ /* 0x000fe400078ec0ff */
[----:B------:R-:W-:Y:S01]  /*14830*/  ISETP.NE.AND.EX P1, PT, RZ, UR5, PT, P0 ;  /* 0x00000005ff007c0c */ /* 0x000fe2000bf25300 */
[----:B------:R-:W-:Y:S02]  /*14840*/  ULDC.64 UR4, c[0x0][0xaf8] ;  /* 0x0002be0000047ab9 */ /* 0x000fe40000000a00 */
[----:B------:R-:W-:Y:S01]  /*14850*/  ISETP.NE.U32.AND P0, PT, RZ, UR4, PT ;  /* 0x00000004ff007c0c */ /* 0x000fe2000bf05070 */
[----:B0-----:R-:W0:Y:S03]  /*14860*/  LDC.64 R2, c[0x0][0xaf8] ;  /* 0x0002be00ff027b82 */ /* 0x001e260000000a00 */
[----:B------:R-:W-:Y:S01]  /*14870*/  ISETP.NE.AND.EX P2, PT, RZ, UR5, PT, P0 ;  /* 0x00000005ff007c0c */ /* 0x000fe2000bf45300 */
[----:B------:R-:W-:-:S05]  /*14880*/  ULDC.64 UR4, c[0x0][0x418] ;  /* 0x0001060000047ab9 */ /* 0x000fca0000000a00 */
[----:B-1----:R-:W1:Y:S07]  /*14890*/  @P1 LDC.64 R4, c[0x0][0xb10] ;  /* 0x0002c400ff041b82 */ /* 0x002e6e0000000a00 */
[----:B------:R-:W-:Y:S01]  /*148a0*/  @P2 LOP3.LUT R16, R16, 0x40, RZ, 0xfc, !PT ;  /* 0x0000004010102812 */ /* 0x000fe200078efcff */
[----:B0-----:R-:W-:-:S05]  /*148b0*/  IMAD.WIDE R2, R27, 0x4, R2 ;  /* 0x000000041b027825 */ /* 0x001fca00078e0202 */
[----:B------:R0:W5:Y:S01]  /*148c0*/  @P2 LDG.E R36, desc[UR40][R2.64] ;  /* 0x0000002802242981 */ /* 0x000162000c1e1900 */
[----:B-1----:R-:W-:-:S05]  /*148d0*/  @P1 IMAD.WIDE R4, R27, 0x4, R4 ;  /* 0x000000041b041825 */ /* 0x002fca00078e0204 */
[----:B--2---:R-:W2:Y:S01]  /*148e0*/  @P1 LDG.E R0, desc[UR40][R4.64] ;  /* 0x0000002804001981 */ /* 0x004ea2000c1e1900 */
        /* <DEDUP_REMOVED lines=17> */
.L_x_3126:
[----:B------:R-:W-:Y:S02]  /*14a00*/  ULDC.64 UR4, c[0x0][0xb18] ;  /* 0x0002c60000047ab9 */ /* 0x000fe40000000a00 */
[----:B------:R-:W-:-:S04]  /*14a10*/  ISETP.NE.U32.AND P0, PT, RZ, UR4, PT ;  /* 0x00000004ff007c0c */ /* 0x000fc8000bf05070 */
[----:B------:R-:W-:-:S13]  /*14a20*/  ISETP.NE.AND.EX P0, PT, RZ, UR5, PT, P0 ;  /* 0x00000005ff007c0c */ /* 0x000fda000bf05300 */
[----:B------:R-:W-:Y:S05]  /*14a30*/  @!P0 BRA `(.L_x_3127) ;  /* 0x0000000000108947 */ /* 0x000fea0003800000 */
[----:B0-----:R-:W0:Y:S02]  /*14a40*/  LDC.64 R2, c[0x0][0xb18] ;  /* 0x0002c600ff027b82 */ /* 0x001e240000000a00 */
[----:B0-----:R-:W-:-:S05]  /*14a50*/  IMAD.WIDE R2, R27, 0x4, R2 ;  /* 0x000000041b027825 */ /* 0x001fca00078e0202 */
[----:B------:R0:W5:Y:S01]  /*14a60*/  LDG.E R7, desc[UR40][R2.64] ;  /* 0x0000002802077981 */ /* 0x000162000c1e1900 */
[----:B------:R-:W-:Y:S05]  /*14a70*/  BRA `(.L_x_3128) ;  /* 0x0000000000247947 */ /* 0x000fea0003800000 */
.L_x_3127:
[----:B------:R-:W-:Y:S02]  /*14a80*/  ULDC.64 UR4, c[0x0][0xb00] ;  /* 0x0002c00000047ab9 */ /* 0x000fe40000000a00 */
[----:B------:R-:W-:-:S04]  /*14a90*/  ISETP.NE.U32.AND P0, PT, RZ, UR4, PT ;  /* 0x00000004ff007c0c */ /* 0x000fc8000bf05070 */
[----:B------:R-:W-:-:S13]  /*14aa0*/  ISETP.NE.AND.EX P0, PT, RZ, UR5, PT, P0 ;  /* 0x00000005ff007c0c */ /* 0x000fda000bf05300 */
[----:B------:R-:W-:Y:S05]  /*14ab0*/  @!P0 BRA `(.L_x_3128) ;  /* 0x0000000000148947 */ /* 0x000fea0003800000 */
[----:B0-----:R-:W0:Y:S02]  /*14ac0*/  LDC.64 R2, c[0x0][0xb00] ;  /* 0x0002c000ff027b82 */ /* 0x001e240000000a00 */
[----:B0-----:R-:W-:-:S05]  /*14ad0*/  IMAD.WIDE R2, R27, 0x4, R2 ;  /* 0x000000041b027825 */ /* 0x001fca00078e0202 */
[----:B------:R-:W3:Y:S04]  /*14ae0*/  LDG.E R7, desc[UR40][R2.64] ;  /* 0x0000002802077981 */ /* 0x000ee8000c1e1900 */
[----:B-12---:R-:W3:Y:S02]  /*14af0*/  LDG.E R0, desc[UR40][R2.64+0x4] ;  /* 0x0000042802007981 */ /* 0x006ee4000c1e1900 */
[----:B---3--:R-:W-:-:S07]  /*14b00*/  IMAD.IADD R7, R0, 0x1, -R7 ;  /* 0x0000000100077824 */ /* 0x008fce00078e0a07 */
.L_x_3128:
[----:B------:R-:W3:Y:S01]  /*14b10*/  LDL R6, [R1+0x8] ;  /* 0x0000080001067983 */ /* 0x000ee20000100800 */
[----:B012---:R-:W0:Y:S01]  /*14b20*/  LDC R0, c[0x0][0x448] ;  /* 0x00011200ff007b82 */ /* 0x007e220000000800 */
[----:B------:R-:W-:Y:S01]  /*14b30*/  IMAD.SHL.U32 R8, R25, 0x40, RZ ;  /* 0x0000004019087824 */ /* 0x000fe200078e00ff */
[----:B------:R-:W-:Y:S01]  /*14b40*/  LOP3.LUT R16, R16, 0xffffefff, RZ, 0xc0, !PT ;  /* 0xffffefff10107812 */ /* 0x000fe200078ec0ff */
[----:B-----5:R-:W-:Y:S02]  /*14b50*/  IMAD.IADD R25, R7, 0x1, -R32 ;  /* 0x0000000107197824 */ /* 0x020fe400078e0a20 */
[----:B------:R-:W-:Y:S01]  /*14b60*/  VIADD R4, R8, 0x3f ;  /* 0x0000003f08047836 */ /* 0x000fe20000000000 */
[----:B------:R1:W-:Y:S02]  /*14b70*/  STL [R1+0x4], R8 ;  /* 0x0000040801007387 */ /* 0x0003e40000100800 */
[----:B------:R-:W2:Y:S01]  /*14b80*/  LDC.64 R2, c[0x0][0xad8] ;  /* 0x0002b600ff027b82 */ /* 0x000ea20000000a00 */
[----:B0-----:R-:W-:-:S02]  /*14b90*/  ISETP.NE.AND P2, PT, R0, 0x1, PT ;  /* 0x000000010000780c */ /* 0x001fc40003f45270 */
[----:B--2---:R-:W-:-:S11]  /*14ba0*/  ISETP.GE.AND P1, PT, R3, 0x1, PT ;  /* 0x000000010300780c */ /* 0x004fd60003f26270 */
[----:B------:R-:W0:Y:S01]  /*14bb0*/  @P2 LDC R5, c[0x0][0x44c] ;  /* 0x00011300ff052b82 */ /* 0x000e220000000800 */
[----:B------:R-:W-:-:S07]  /*14bc0*/  @P2 LOP3.LUT R16, R16, 0x1000, RZ, 0xfc, !PT ;  /* 0x0000100010102812 */ /* 0x000fce00078efcff */
[----:B------:R-:W2:Y:S01]  /*14bd0*/  @P2 LDC R0, c[0x0][0x450] ;  /* 0x00011400ff002b82 */ /* 0x000ea20000000800 */
[----:B0-----:R-:W-:-:S05]  /*14be0*/  @P2 IMAD.HI.U32 R5, R4, R5, RZ ;  /* 0x0000000504052227 */ /* 0x001fca00078e00ff */
[----:B--2---:R-:W-:Y:S02]  /*14bf0*/  @P2 SHF.R.U32.HI R4, RZ, R0, R5 ;  /* 0x00000000ff042219 */ /* 0x004fe40000011605 */
[----:B---3--:R-:W-:-:S05]  /*14c00*/  IADD3 R7, R25, 0x1, -R6 ;  /* 0x0000000119077810 */ /* 0x008fca0007ffe806 */
[----:B------:R-:W-:-:S04]  /*14c10*/  IMAD.IADD R7, R7, 0x1, R4 ;  /* 0x0000000107077824 */ /* 0x000fc800078e0204 */
[----:B------:R-:W-:Y:S01]  /*14c20*/  IMAD.IADD R2, R7, 0x1, R2 ;  /* 0x0000000107027824 */ /* 0x000fe200078e0202 */
[----:B-1----:R-:W-:Y:S06]  /*14c30*/  @!P1 BRA `(.L_x_3129) ;  /* 0x0000000000489947 */ /* 0x002fec0003800000 */
        /* <DEDUP_REMOVED lines=11> */
.L_x_3131:
[----:B------:R-:W-:-:S13]  /*14cf0*/  ISETP.NE.AND P0, PT, R3, 0x1, PT ;  /* 0x000000010300780c */ /* 0x000fda0003f05270 */
[----:B------:R-:W0:Y:S02]  /*14d00*/  @P0 LDC.64 R4, c[0x0][0xae0] ;  /* 0x0002b800ff040b82 */ /* 0x000e240000000a00 */
[----:B0-----:R-:W-:-:S05]  /*14d10*/  @P0 IMAD.HI.U32 R4, R0, R4, RZ ;  /* 0x0000000400040227 */ /* 0x001fca00078e00ff */
[----:B------:R-:W-:-:S07]  /*14d20*/  @P0 SHF.R.U32.HI R0, RZ, R5, R4 ;  /* 0x00000005ff000219 */ /* 0x000fce0000011604 */
.L_x_3132:
[----:B------:R-:W-:Y:S05]  /*14d30*/  BSYNC B0 ;  /* 0x0000000000007941 */ /* 0x000fea0003800000 */
.L_x_3130:
[----:B------:R-:W-:-:S05]  /*14d40*/  IMAD R5, R0, R3, R3 ;  /* 0x0000000300057224 */ /* 0x000fca00078e0203 */
[----:B------:R-:W-:-:S07]  /*14d50*/  VIMNMX R2, R2, R5, PT ;  /* 0x0000000502027248 */ /* 0x000fce0003fe0100 */
.L_x_3129:
        /* <DEDUP_REMOVED lines=29> */
.L_x_3135:
[----:B------:R-:W-:-:S13]  /*14f30*/  ISETP.NE.AND P0, PT, R3, 0x1, PT ;  /* 0x000000010300780c */ /* 0x000fda0003f05270 */
[----:B------:R-:W1:Y:S02]  /*14f40*/  @P0 LDC.64 R4, c[0x0][0xae0] ;  /* 0x0002b800ff040b82 */ /* 0x000e640000000a00 */
[----:B-1----:R-:W-:-:S05]  /*14f50*/  @P0 IMAD.HI.U32 R4, R2, R4, RZ ;  /* 0x0000000402040227 */ /* 0x002fca00078e00ff */
[----:B------:R-:W-:-:S07]  /*14f60*/  @P0 SHF.R.U32.HI R2, RZ, R5, R4 ;  /* 0x00000005ff020219 */ /* 0x000fce0000011604 */
.L_x_3136:
[----:B------:R-:W-:Y:S05]  /*14f70*/  BSYNC B0 ;  /* 0x0000000000007941 */ /* 0x000fea0003800000 */
.L_x_3134:
[----:B------:R-:W-:-:S05]  /*14f80*/  IMAD R3, R2, R3, RZ ;  /* 0x0000000302037224 */ /* 0x000fca00078e02ff */
[----:B------:R-:W-:-:S07]  /*14f90*/  VIMNMX R0, R0, R3, !PT ;  /* 0x0000000300007248 */ /* 0x000fce0007fe0100 */
.L_x_3133:
        /* <DEDUP_REMOVED lines=24> */
.L_x_3138:
        /* <DEDUP_REMOVED lines=20> */
.L_x_3141:
[----:B------:R-:W-:Y:S05]  /*15260*/  BSYNC B6 ;  /* 0x0000000000067941 */ /* 0x000fea0003800000 */
.L_x_3140:
        /* <DEDUP_REMOVED lines=17> */
[----:B-1----:R-:W-:-:S07]  /*15380*/  IMAD.MOV.U32 R13, RZ, RZ, RZ ;  /* 0x000000ffff0d7224 */ /* 0x002fce00078e00ff */
[----:B------:R-:W-:-:S07]  /*15390*/  LEPC R20, `(.L_x_3144) ;  /* 0x000000001014794e */ /* 0x000fce0000000000 */
[----:B0-2---:R-:W-:Y:S05]  /*153a0*/  CALL.ABS.NOINC R2 ;  /* 0x0000000002007343 */ /* 0x005fea0003c00000 */
.L_x_3144:
        /* <DEDUP_REMOVED lines=15> */
.L_x_3143:
[----:B------:R-:W-:Y:S05]  /*154a0*/  BSYNC B6 ;  /* 0x0000000000067941 */ /* 0x000fea0003800000 */
.L_x_3142:
        /* <DEDUP_REMOVED lines=18> */
[----:B------:R-:W1:Y:S01]  /*155d0*/  S2R R22, SR_TID.X ;  /* 0x0000000000167919 */ /* 0x000e620000002100 */
[----:B------:R-:W2:Y:S01]  /*155e0*/  S2R R20, SR_TID.X ;  /* 0x0000000000147919 */ /* 0x000ea20000002100 */
[----:B------:R4:W5:Y:S01]  /*155f0*/  @P0 LDG.E R29, desc[UR40][R2.64] ;  /* 0x00000028021d0981 */ /* 0x000962000c1e1900 */
[----:B------:R-:W-:Y:S01]  /*15600*/  ISETP.GE.AND P0, PT, R28, UR4, PT ;  /* 0x000000041c007c0c */ /* 0x000fe2000bf06270 */
[----:B------:R-:W-:Y:S01]  /*15610*/  UMOV UR5, 0xffffffff ;  /* 0xffffffff00057882 */ /* 0x000fe20000000000 */
[----:B------:R-:W-:Y:S01]  /*15620*/  ISETP.GE.AND P1, PT, R31, UR4, PT ;  /* 0x000000041f007c0c */ /* 0x000fe2000bf26270 */
[----:B------:R-:W3:Y:S01]  /*15630*/  S2R R28, SR_TID.X ;  /* 0x00000000001c7919 */ /* 0x000ee20000002100 */
[----:B------:R-:W-:-:S02]  /*15640*/  LOP3.LUT R16, R16, 0xfffffdff, RZ, 0xc0, !PT ;  /* 0xfffffdff10107812 */ /* 0x000fc400078ec0ff */
[----:B------:R-:W-:Y:S02]  /*15650*/  LEA R0, R30, 0xffffffc0, 0x6 ;  /* 0xffffffc01e007811 */ /* 0x000fe400078e30ff */
[----:B------:R-:W-:Y:S02]  /*15660*/  @P3 LOP3.LUT R16, R16, 0x200, RZ, 0xfc, !PT ;  /* 0x0000020010103812 */ /* 0x000fe400078efcff */
[----:B------:R-:W-:Y:S02]  /*15670*/  SEL R6, RZ, 0x40, P1 ;  /* 0x00000040ff067807 */ /* 0x000fe40000800000 */
[----:B------:R-:W-:Y:S02]  /*15680*/  LOP3.LUT R16, R16, 0xfffffbff, RZ, 0xc0, !PT ;  /* 0xfffffbff10107812 */ /* 0x000fe400078ec0ff */
[----:B0-----:R-:W-:Y:S01]  /*15690*/  SEL R30, RZ, 0x80, P0 ;  /* 0x00000080ff1e7807 */ /* 0x001fe20000000000 */
[----:B-1----:R-:W-:Y:S02]  /*156a0*/  IMAD.SHL.U32 R22, R22, 0x8, RZ ;  /* 0x0000000816167824 */ /* 0x002fe400078e00ff */
[----:B--2---:R-:W-:-:S03]  /*156b0*/  IMAD.SHL.U32 R20, R20, 0x8, RZ ;  /* 0x0000000814147824 */ /* 0x004fc600078e00ff */
[----:B------:R-:W-:Y:S02]  /*156c0*/  LOP3.LUT R22, R22, 0x38, RZ, 0xc0, !PT ;  /* 0x0000003816167812 */ /* 0x000fe400078ec0ff */
[----:B------:R-:W-:Y:S02]  /*156d0*/  LOP3.LUT R20, R20, 0x38, RZ, 0xc0, !PT ;  /* 0x0000003814147812 */ /* 0x000fe400078ec0ff */
[----:B------:R-:W-:Y:S02]  /*156e0*/  ISETP.GE.AND P2, PT, R22, UR4, PT ;  /* 0x0000000416007c0c */ /* 0x000fe4000bf46270 */
[----:B------:R-:W-:Y:S02]  /*156f0*/  LOP3.LUT R20, R20, 0x80, RZ, 0xfc, !PT ;  /* 0x0000008014147812 */ /* 0x000fe400078efcff */
[----:B---3--:R-:W-:Y:S02]  /*15700*/  LOP3.LUT R28, R28, 0x7f, RZ, 0xc0, !PT ;  /* 0x0000007f1c1c7812 */ /* 0x008fe400078ec0ff */
[----:B------:R-:W-:-:S02]  /*15710*/  ISETP.GE.AND P5, PT, R20, UR4, PT ;  /* 0x0000000414007c0c */ /* 0x000fc4000bfa6270 */
[----:B------:R-:W0:Y:S01]  /*15720*/  S2R R20, SR_TID.X ;  /* 0x0000000000147919 */ /* 0x000e220000002100 */
[----:B------:R-:W-:-:S04]  /*15730*/  SHF.R.U32.HI R31, RZ, 0x3, R28 ;  /* 0x00000003ff1f7819 */ /* 0x000fc8000001161c */
[----:B------:R-:W-:-:S04]  /*15740*/  @P2 LOP3.LUT R16, R16, 0x400, RZ, 0xfc, !PT ;  /* 0x0000040010102812 */ /* 0x000fc800078efcff */
[----:B------:R-:W-:-:S04]  /*15750*/  LOP3.LUT R16, R16, 0xffffffdf, RZ, 0xc0, !PT ;  /* 0xffffffdf10107812 */ /* 0x000fc800078ec0ff */
[----:B------:R-:W-:-:S04]  /*15760*/  @P5 LOP3.LUT R16, R16, 0x20, RZ, 0xfc, !PT ;  /* 0x0000002010105812 */ /* 0x000fc800078efcff */
[----:B------:R-:W-:Y:S01]  /*15770*/  LOP3.LUT R16, R16, 0xffffffef, RZ, 0xc0, !PT ;  /* 0xffffffef10107812 */ /* 0x000fe200078ec0ff */
[----:B0-----:R-:W-:-:S05]  /*15780*/  IMAD.SHL.U32 R20, R20, 0x8, RZ ;  /* 0x0000000814147824 */ /* 0x001fca00078e00ff */
[----:B------:R-:W-:-:S04]  /*15790*/  LOP3.LUT R20, R20, 0x38, RZ, 0xc0, !PT ;  /* 0x0000003814147812 */ /* 0x000fc800078ec0ff */
[----:B------:R-:W-:Y:S02]  /*157a0*/  LOP3.LUT R28, R20, 0xc0, RZ, 0xfc, !PT ;  /* 0x000000c0141c7812 */ /* 0x000fe400078efcff */
[----:B------:R-:W0:Y:S02]  /*157b0*/  S2R R20, SR_TID.X ;  /* 0x0000000000147919 */ /* 0x000e240000002100 */
[----:B------:R-:W-:Y:S02]  /*157c0*/  ISETP.GE.AND P4, PT, R28, UR4, PT ;  /* 0x000000041c007c0c */ /* 0x000fe4000bf86270 */
[C---:B------:R-:W-:Y:S02]  /*157d0*/  LOP3.LUT R28, R22.reuse, 0x100, RZ, 0xfc, !PT ;  /* 0x00000100161c7812 */ /* 0x040fe400078efcff */
[----:B------:R-:W-:Y:S02]  /*157e0*/  LOP3.LUT R22, R22, 0x140, RZ, 0xfc, !PT ;  /* 0x0000014016167812 */ /* 0x000fe400078efcff */
[----:B------:R-:W-:-:S02]  /*157f0*/  ISETP.GE.AND P3, PT, R28, UR4, PT ;  /* 0x000000041c007c0c */ /* 0x000fc4000bf66270 */
[----:B------:R-:W-:-:S05]  /*15800*/  ISETP.GE.AND P2, PT, R22, UR4, PT ;  /* 0x0000000416007c0c */ /* 0x000fca000bf46270 */
[----:B------:R-:W-:-:S04]  /*15810*/  @P4 LOP3.LUT R16, R16, 0x10, RZ, 0xfc, !PT ;  /* 0x0000001010104812 */ /* 0x000fc800078efcff */
[----:B------:R-:W-:-:S04]  /*15820*/  LOP3.LUT R16, R16, 0xfffffffb, RZ, 0xc0, !PT ;  /* 0xfffffffb10107812 */ /* 0x000fc800078ec0ff */
[----:B------:R-:W-:-:S04]  /*15830*/  @P2 LOP3.LUT R16, R16, 0x4, RZ, 0xfc, !PT ;  /* 0x0000000410102812 */ /* 0x000fc800078efcff */
[----:B------:R-:W-:-:S04]  /*15840*/  LOP3.LUT R16, R16, 0xfffffff7, RZ, 0xc0, !PT ;  /* 0xfffffff710107812 */ /* 0x000fc800078ec0ff */
[----:B------:R-:W-:Y:S01]  /*15850*/  @P3 LOP3.LUT R16, R16, 0x8, RZ, 0xfc, !PT ;  /* 0x0000000810103812 */ /* 0x000fe200078efcff */
[----:B0-----:R-:W-:-:S05]  /*15860*/  IMAD.SHL.U32 R20, R20, 0x10, RZ ;  /* 0x0000001014147824 */ /* 0x001fca00078e00ff */
[----:B------:R-:W-:-:S05]  /*15870*/  LOP3.LUT R20, R31, 0x70, R20, 0xf8, !PT ;  /* 0x000000701f147812 */ /* 0x000fca00078ef814 */
[----:B------:R-:W-:Y:S01]  /*15880*/  IMAD.IADD R7, R20, 0x1, R0 ;  /* 0x0000000114077824 */ /* 0x000fe200078e0200 */
[----:B----4-:R-:W-:Y:S06]  /*15890*/  BRA.DIV UR5, `(.L_x_3145) ;  /* 0x0000004e05f47947 */ /* 0x010fec000b800000 */
.L_x_3218:
[----:B------:R-:W2:Y:S01]  /*158a0*/  LDL R10, [R1+0x30] ;  /* 0x00003000010a7983 */ /* 0x000ea20000100800 */
        /* <DEDUP_REMOVED lines=12> */
[----:B------:R-:W3:Y:S01]  /*15970*/  @!P0 LDC.64 R2, c[0x0][0x428] ;  /* 0x00010a00ff028b82 */ /* 0x000ee20000000a00 */
[----:B0-----:R-:W-:-:S05]  /*15980*/  @P1 IMAD.HI.U32 R5, R7, R5, RZ ;  /* 0x0000000507051227 */ /* 0x001fca00078e00ff */
[----:B-1----:R-:W-:-:S04]  /*15990*/  @P1 SHF.R.U32.HI R8, RZ, R4, R5 ;  /* 0x00000004ff081219 */ /* 0x002fc80000011605 */
[--C-:B------:R-:W-:Y:S01]  /*159a0*/  @!P0 SHF.R.S32.HI R5, RZ, 0x1f, R8.reuse ;  /* 0x0000001fff058819 */ /* 0x100fe20000011408 */
[----:B------:R-:W-:Y:S02]  /*159b0*/  @!P0 IMAD.MOV.U32 R4, RZ, RZ, R8 ;  /* 0x000000ffff048224 */ /* 0x000fe400078e0008 */
[-C--:B---3--:R-:W-:Y:S02]  /*159c0*/  @!P0 IMAD R9, R34, R2.reuse, RZ ;  /* 0x0000000222098224 */ /* 0x088fe400078e02ff */
[----:B------:R-:W-:-:S04]  /*159d0*/  @!P0 IMAD.WIDE.U32 R4, R29, R2, R4 ;  /* 0x000000021d048225 */ /* 0x000fc800078e0004 */
[----:B------:R-:W-:Y:S02]  /*159e0*/  @!P0 IMAD R9, R29, R3, R9 ;  /* 0x000000031d098224 */ /* 0x000fe400078e0209 */
[----:B------:R-:W0:Y:S02]  /*159f0*/  @!P0 LDC.64 R2, c[0x0][0x418] ;  /* 0x00010600ff028b82 */ /* 0x000e240000000a00 */
[----:B------:R-:W-:Y:S01]  /*15a00*/  @!P0 IMAD.IADD R9, R5, 0x1, R9 ;  /* 0x0000000105098824 */ /* 0x000fe200078e0209 */
[----:B0-----:R-:W-:-:S04]  /*15a10*/  @!P0 LEA R2, P1, R4, R2, 0x2 ;  /* 0x0000000204028211 */ /* 0x001fc800078210ff */
[----:B------:R-:W-:Y:S02]  /*15a20*/  @!P0 LEA.HI.X R3, R4, R3, R9, 0x2, P1 ;  /* 0x0000000304038211 */ /* 0x000fe400008f1409 */
[----:B------:R-:W-:-:S03]  /*15a30*/  LOP3.LUT P1, RZ, R16, 0x200, RZ, 0xc0, !PT ;  /* 0x0000020010ff7812 */ /* 0x000fc6000782c0ff */
[----:B------:R0:W5:Y:S01]  /*15a40*/  @!P0 LDG.E R37, desc[UR40][R2.64] ;  /* 0x0000002802258981 */ /* 0x000162000c1e1900 */
[----:B------:R-:W-:Y:S02]  /*15a50*/  SEL R4, RZ, 0x8, P4 ;  /* 0x00000008ff047807 */ /* 0x000fe40002000000 */
[----:B------:R-:W-:Y:S02]  /*15a60*/  LOP3.LUT R16, R16, 0xfffff7ff, RZ, 0xc0, !PT ;  /* 0xfffff7ff10107812 */ /* 0x000fe400078ec0ff */
[----:B------:R-:W-:Y:S02]  /*15a70*/  SHF.R.S32.HI R28, RZ, 0x1f, R26 ;  /* 0x0000001fff1c7819 */ /* 0x000fe4000001141a */
[----:B------:R-:W-:Y:S02]  /*15a80*/  LOP3.LUT R16, R16, 0xfffffffe, RZ, 0xc0, !PT ;  /* 0xfffffffe10107812 */ /* 0x000fe400078ec0ff */
[----:B0-----:R-:W-:Y:S02]  /*15a90*/  SEL R2, RZ, 0xffffffff, P1 ;  /* 0xffffffffff027807 */ /* 0x001fe40000800000 */
[----:B------:R-:W-:-:S02]  /*15aa0*/  SEL R3, RZ, 0x1, P6 ;  /* 0x00000001ff037807 */ /* 0x000fc40003000000 */
[----:B------:R-:W-:Y:S01]  /*15ab0*/  ISETP.GT.U32.AND P1, PT, R20, 0x3f, PT ;  /* 0x0000003f1400780c */ /* 0x000fe20003f24070 */
[----:B------:R-:W-:-:S05]  /*15ac0*/  IMAD.SHL.U32 R2, R2, 0x2, RZ ;  /* 0x0000000202027824 */ /* 0x000fca00078e00ff */
[----:B------:R-:W-:Y:S02]  /*15ad0*/  LOP3.LUT R2, R2, 0x2, R3, 0xe2, !PT ;  /* 0x0000000202027812 */ /* 0x000fe400078ee203 */
[----:B------:R-:W-:-:S04]  /*15ae0*/  SEL R3, RZ, 0x4, P5 ;  /* 0x00000004ff037807 */ /* 0x000fc80002800000 */
[----:B------:R-:W-:Y:S02]  /*15af0*/  LOP3.LUT R2, R4, R2, R3, 0xfe, !PT ;  /* 0x0000000204027212 */ /* 0x000fe400078efe03 */
[----:B------:R-:W-:Y:S02]  /*15b00*/  SEL R3, RZ, 0x10, P3 ;  /* 0x00000010ff037807 */ /* 0x000fe40001800000 */
[----:B------:R-:W-:Y:S02]  /*15b10*/  SEL R4, RZ, 0x20, P2 ;  /* 0x00000020ff047807 */ /* 0x000fe40001000000 */
[----:B------:R-:W-:Y:S02]  /*15b20*/  @P1 LOP3.LUT R16, R16, 0x1, RZ, 0xfc, !PT ;  /* 0x0000000110101812 */ /* 0x000fe400078efcff */
[----:B------:R-:W-:-:S04]  /*15b30*/  LOP3.LUT R2, R4, R2, R3, 0xfe, !PT ;  /* 0x0000000204027212 */ /* 0x000fc800078efe03 */
[----:B------:R-:W-:Y:S01]  /*15b40*/  LOP3.LUT R6, R2, R6, RZ, 0xfc, !PT ;  /* 0x0000000602067212 */ /* 0x000fe200078efcff */
[----:B------:R-:W-:-:S03]  /*15b50*/  IMAD.MOV R2, RZ, RZ, -R8 ;  /* 0x000000ffff027224 */ /* 0x000fc600078e0a08 */
[----:B------:R-:W-:Y:S01]  /*15b60*/  LOP3.LUT R30, R6, R30, RZ, 0xfc, !PT ;  /* 0x0000001e061e7212 */ /* 0x000fe200078efcff */
[----:B------:R-:W-:Y:S01]  /*15b70*/  IMAD R2, R21, R2, R7 ;  /* 0x0000000215027224 */ /* 0x000fe200078e0207 */
[----:B------:R0:W-:Y:S04]  /*15b80*/  STL [R1+0x2c], R6 ;  /* 0x00002c0601007387 */ /* 0x0001e80000100800 */
[----:B------:R0:W-:Y:S01]  /*15b90*/  STL [R1+0xc], R2 ;  /* 0x00000c0201007387 */ /* 0x0001e20000100800 */
[----:B--2---:R-:W-:-:S13]  /*15ba0*/  ISETP.NE.AND P0, PT, R10, 0x3, PT ;  /* 0x000000030a00780c */ /* 0x004fda0003f05270 */
[----:B------:R-:W-:Y:S01]  /*15bb0*/  @P0 LOP3.LUT R16, R16, 0x800, RZ, 0xfc, !PT ;  /* 0x0000080010100812 */ /* 0x000fe200078efcff */
[----:B0-----:R-:W-:Y:S06]  /*15bc0*/  @!P0 BRA `(.L_x_3146) ;  /* 0x0000000000048947 */ /* 0x001fec0003800000 */
[----:B------:R-:W-:Y:S01]  /*15bd0*/  BPT.TRAP 0x1 ;  /* 0x000000040000795c */ /* 0x000fe20000300000 */
.L_x_3146:
        /* <DEDUP_REMOVED lines=9> */
.L_x_3219:
[----:B------:R-:W-:Y:S05]  /*15c70*/  BSYNC B0 ;  /* 0x0000000000007941 */ /* 0x000fea0003800000 */
.L_x_3147:
[----:B------:R-:W0:Y:S01]  /*15c80*/  LDL R2, [R1+0xc] ;  /* 0x00000c0001027983 */ /* 0x000e220000100800 */
        /* <DEDUP_REMOVED lines=65> */
.L_x_3229:
        /* <DEDUP_REMOVED lines=10> */
.L_x_3150:
        /* <DEDUP_REMOVED lines=11> */
.L_x_3151:
[----:B------:R-:W-:Y:S01]  /*161f0*/  VIADD R0, R17, 0x20400 ;  /* 0x0002040011007836 */ /* 0x000fe20000000000 */
[----:B------:R-:W-:Y:S01]  /*16200*/  LOP3.LUT P1, RZ, R16, 0x40, RZ, 0xc0, !PT ;  /* 0x0000004010ff7812 */ /* 0x000fe2000782c0ff */
[----:B------:R1:W-:-:S12]  /*16210*/  SYNCS.ARRIVE.TRANS64.A1T0 RZ, [R22+URZ+0x38830], RZ ;  /* 0x038830ff16ff79a7 */ /* 0x0003d8000810003f */
[----:B------:R-:W-:Y:S05]  /*16220*/  WARPSYNC.ALL ;  /* 0x0000000000007948 */ /* 0x000fea0003800000 */
[----:B------:R-:W-:Y:S01]  /*16230*/  BAR.SYNC.DEFER_BLOCKING 0x8, 0x100 ;  /* 0x0204000000007b1d */ /* 0x000fe20000010000 */
[----:B------:R-:W-:Y:S02]  /*16240*/  LOP3.LUT P0, RZ, R0, 0x3ff, RZ, 0xc0, !PT ;  /* 0x000003ff00ff7812 */ /* 0x000fe4000780c0ff */
[----:B------:R-:W-:-:S03]  /*16250*/  SHF.R.S32.HI R0, RZ, 0x1f, R27 ;  /* 0x0000001fff007819 */ /* 0x000fc6000001141b */
[----:B------:R-:W-:Y:S01]  /*16260*/  BSSY B6, `(.L_x_3152) ;  /* 0x0000018000067945 */ /* 0x000fe20003800000 */
[----:B------:R-:W-:Y:S02]  /*16270*/  SEL R31, R0, RZ, !P1 ;  /* 0x000000ff001f7207 */ /* 0x000fe40004800000 */
[----:B------:R-:W-:-:S05]  /*16280*/  SEL R0, R27, RZ, !P1 ;  /* 0x000000ff1b007207 */ /* 0x000fca0004800000 */
[----:B------:R2:W-:Y:S04]  /*16290*/  STL [R1+0x10], R0 ;  /* 0x0000100001007387 */ /* 0x0005e80000100800 */
[----:B------:R3:W-:Y:S01]  /*162a0*/  STL [R1+0x1c], R31 ;  /* 0x00001c1f01007387 */ /* 0x0007e20000100800 */
[----:B--2---:R-:W-:-:S05]  /*162b0*/  SHF.R.S32.HI R0, RZ, 0x1f, R36 ;  /* 0x0000001fff007819 */ /* 0x004fca0000011424 */
[----:B------:R3:W-:Y:S01]  /*162c0*/  STL [R1+0x14], R0 ;  /* 0x0000140001007387 */ /* 0x0007e20000100800 */
        /* <DEDUP_REMOVED lines=16> */
[----:B01-3--:R-:W-:Y:S05]  /*163d0*/  CALL.ABS.NOINC R2 ;  /* 0x0000000002007343 */ /* 0x00bfea0003c00000 */
.L_x_3153:
[----:B------:R-:W-:Y:S05]  /*163e0*/  BSYNC B6 ;  /* 0x0000000000067941 */ /* 0x000fea0003800000 */
.L_x_3152:
[----:B------:R-:W2:Y:S04]  /*163f0*/  LDL R20, [R1+0x4] ;  /* 0x0000040001147983 */ /* 0x000ea80000100800 */
[----:B------:R-:W4:Y:S01]  /*16400*/  LDL R4, [R1+0x14] ;  /* 0x0000140001047983 */ /* 0x000f220000100800 */
[----:B0-----:R-:W-:Y:S01]  /*16410*/  IMAD.MOV.U32 R5, RZ, RZ, R31 ;  /* 0x000000ffff057224 */ /* 0x001fe200078e001f */
[----:B------:R-:W-:Y:S02]  /*16420*/  ULDC.64 UR4, c[0x0][0x298] ;  /* 0x0000a60000047ab9 */ /* 0x000fe40000000a00 */
[----:B------:R-:W4:Y:S01]  /*16430*/  LDL R21, [R1+0x10] ;  /* 0x0000100001157983 */ /* 0x000f220000100800 */
[----:B------:R-:W0:Y:S01]  /*16440*/  S2R R2, SR_TID.X ;  /* 0x0000000000027919 */ /* 0x000e220000002100 */
[----:B---3--:R-:W3:Y:S01]  /*16450*/  S2R R31, SR_TID.X ;  /* 0x00000000001f7919 */ /* 0x008ee20000002100 */
[----:B0-----:R-:W-:-:S04]  /*16460*/  LOP3.LUT R2, R2, 0x7f, RZ, 0xc0, !PT ;  /* 0x0000007f02027812 */ /* 0x001fc800078ec0ff */
[----:B------:R-:W-:Y:S02]  /*16470*/  SHF.R.U32.HI R0, RZ, 0x3, R2 ;  /* 0x00000003ff007819 */ /* 0x000fe40000011602 */
[----:B------:R-:W0:Y:S01]  /*16480*/  LDC R2, c[0x0][0x448] ;  /* 0x00011200ff027b82 */ /* 0x000e220000000800 */
[----:B---3--:R-:W-:Y:S01]  /*16490*/  IMAD.SHL.U32 R31, R31, 0x10, RZ ;  /* 0x000000101f1f7824 */ /* 0x008fe200078e00ff */
[----:B0-----:R-:W-:-:S13]  /*164a0*/  ISETP.NE.AND P6, PT, R2, 0x1, PT ;  /* 0x000000010200780c */ /* 0x001fda0003fc5270 */
[----:B------:R-:W0:Y:S08]  /*164b0*/  @P6 LDC R3, c[0x0][0x44c] ;  /* 0x00011300ff036b82 */ /* 0x000e300000000800 */
[----:B------:R-:W3:Y:S01]  /*164c0*/  @P6 LDC R2, c[0x0][0x450] ;  /* 0x00011400ff026b82 */ /* 0x000ee20000000800 */
[----:B------:R-:W-:-:S05]  /*164d0*/  LOP3.LUT R31, R0, 0x70, R31, 0xf8, !PT ;  /* 0x00000070001f7812 */ /* 0x000fca00078ef81f */
[----:B--2---:R-:W-:-:S04]  /*164e0*/  IMAD.IADD R31, R31, 0x1, R20 ;  /* 0x000000011f1f7824 */ /* 0x004fc800078e0214 */
[----:B0-----:R-:W-:-:S04]  /*164f0*/  @P6 IMAD.HI.U32 R3, R31, R3, RZ ;  /* 0x000000031f036227 */ /* 0x001fc800078e00ff */
[----:B----4-:R-:W-:Y:S02]  /*16500*/  IMAD R4, R4, UR4, RZ ;  /* 0x0000000404047c24 */ /* 0x010fe4000f8e02ff */
[----:B------:R-:W-:Y:S01]  /*16510*/  IMAD.MOV.U32 R0, RZ, RZ, R31 ;  /* 0x000000ffff007224 */ /* 0x000fe200078e001f */
[----:B---3--:R-:W-:Y:S01]  /*16520*/  @P6 SHF.R.U32.HI R0, RZ, R2, R3 ;  /* 0x00000002ff006219 */ /* 0x008fe20000011603 */
        /* <DEDUP_REMOVED lines=10> */
[C---:B------:R-:W-:Y:S01]  /*165d0*/  IMAD.WIDE.U32 R2, R21.reuse, UR4, R2 ;  /* 0x0000000415027c25 */ /* 0x040fe2000f8e0002 */
[----:B------:R-:W0:Y:S03]  /*165e0*/  LDC R5, c[0x0][0x448] ;  /* 0x00011200ff057b82 */ /* 0x000e260000000800 */
[----:B------:R-:W-:Y:S01]  /*165f0*/  IMAD R4, R21, UR5, R4 ;  /* 0x0000000515047c24 */ /* 0x000fe2000f8e0204 */
[----:B------:R-:W2:Y:S01]  /*16600*/  S2R R9, SR_TID.X ;  /* 0x0000000000097919 */ /* 0x000ea20000002100 */
[----:B------:R-:W-:Y:S01]  /*16610*/  ULDC.64 UR4, c[0x0][0x2d0] ;  /* 0x0000b40000047ab9 */ /* 0x000fe20000000a00 */
[----:B------:R3:W5:Y:S01]  /*16620*/  LDL R21, [R1+0x8] ;  /* 0x0000080001157983 */ /* 0x0007620000100800 */
[----:B------:R-:W-:Y:S01]  /*16630*/  IMAD.IADD R3, R3, 0x1, R4 ;  /* 0x0000000103037824 */ /* 0x000fe200078e0204 */
[----:B------:R-:W-:Y:S01]  /*16640*/  SHF.R.S32.HI R4, RZ, 0x1f, R0 ;  /* 0x0000001fff047819 */ /* 0x000fe20000011400 */
[----:B------:R-:W4:Y:S04]  /*16650*/  S2R R6, SR_TID.X ;  /* 0x0000000000067919 */ /* 0x000f280000002100 */
[----:B------:R-:W-:-:S02]  /*16660*/  IMAD R4, R4, UR4, RZ ;  /* 0x0000000404047c24 */ /* 0x000fc4000f8e02ff */
[----:B------:R-:W-:-:S04]  /*16670*/  IMAD.WIDE.U32 R2, R0, UR4, R2 ;  /* 0x0000000400027c25 */ /* 0x000fc8000f8e0002 */
[----:B------:R-:W-:Y:S01]  /*16680*/  IMAD R4, R0, UR5, R4 ;  /* 0x0000000500047c24 */ /* 0x000fe2000f8e0204 */
[----:B------:R-:W-:Y:S01]  /*16690*/  ULDC.64 UR4, c[0x0][0x2c8] ;  /* 0x0000b20000047ab9 */ /* 0x000fe20000000a00 */
[----:B------:R-:W-:-:S04]  /*166a0*/  IMAD.MOV R0, RZ, RZ, -R0 ;  /* 0x000000ffff007224 */ /* 0x000fc800078e0a00 */
[----:B0-----:R-:W-:Y:S02]  /*166b0*/  IMAD R0, R5, R0, R31 ;  /* 0x0000000005007224 */ /* 0x001fe400078e021f */
[----:B------:R-:W-:-:S03]  /*166c0*/  IMAD.IADD R3, R3, 0x1, R4 ;  /* 0x0000000103037824 */ /* 0x000fc600078e0204 */
[----:B------:R-:W-:Y:S01]  /*166d0*/  SHF.R.S32.HI R4, RZ, 0x1f, R0 ;  /* 0x0000001fff047819 */ /* 0x000fe20000011400 */
[----:B------:R-:W-:-:S04]  /*166e0*/  IMAD.WIDE.U32 R2, R0, UR4, R2 ;  /* 0x0000000400027c25 */ /* 0x000fc8000f8e0002 */
[----:B------:R-:W-:-:S04]  /*166f0*/  IMAD R4, R4, UR4, RZ ;  /* 0x0000000404047c24 */ /* 0x000fc8000f8e02ff */
[----:B------:R-:W-:Y:S01]  /*16700*/  IMAD R4, R0, UR5, R4 ;  /* 0x0000000500047c24 */ /* 0x000fe2000f8e0204 */
[----:B------:R-:W-:Y:S01]  /*16710*/  ULDC.64 UR4, c[0x0][0x280] ;  /* 0x0000a00000047ab9 */ /* 0x000fe20000000a00 */
[----:B--2---:R-:W-:Y:S01]  /*16720*/  IMAD.SHL.U32 R9, R9, 0x8, RZ ;  /* 0x0000000809097824 */ /* 0x004fe200078e00ff */
[C---:B------:R-:W-:Y:S01]  /*16730*/  LEA R0, P0, R2.reuse, UR4, 0x1 ;  /* 0x0000000402007c11 */ /* 0x040fe2000f8008ff */
[----:B------:R-:W-:Y:S01]  /*16740*/  IMAD.IADD R3, R3, 0x1, R4 ;  /* 0x0000000103037824 */ /* 0x000fe200078e0204 */
[----:B------:R-:W-:Y:S02]  /*16750*/  ULDC UR4, c[0x0][0x2b8] ;  /* 0x0000ae0000047ab9 */ /* 0x000fe40000000800 */
[----:B------:R-:W-:Y:S02]  /*16760*/  LOP3.LUT R9, R9, 0x38, RZ, 0xc0, !PT ;  /* 0x0000003809097812 */ /* 0x000fe400078ec0ff */
[----:B------:R-:W-:Y:S01]  /*16770*/  LEA.HI.X R2, R2, UR5, R3, 0x1, P0 ;  /* 0x0000000502027c11 */ /* 0x000fe200080f0c03 */
[----:B------:R-:W-:Y:S01]  /*16780*/  UMOV UR5, 0xffffffff ;  /* 0xffffffff00057882 */ /* 0x000fe20000000000 */
[----:B----4-:R-:W-:-:S02]  /*16790*/  LOP3.LUT R6, R6, 0x7f, RZ, 0xc0, !PT ;  /* 0x0000007f06067812 */ /* 0x010fc400078ec0ff */
[----:B------:R-:W-:Y:S02]  /*167a0*/  ISETP.GE.AND P0, PT, R9, UR4, PT ;  /* 0x0000000409007c0c */ /* 0x000fe4000bf06270 */
[----:B------:R-:W-:Y:S01]  /*167b0*/  SHF.R.U32.HI R10, RZ, 0x3, R6 ;  /* 0x00000003ff0a7819 */ /* 0x000fe20000011606 */
[----:B---3--:R-:W-:Y:S10]  /*167c0*/  BRA.DIV UR5, `(.L_x_3154) ;  /* 0x0000004605c07947 */ /* 0x008ff4000b800000 */
[----:B-----5:R-:W-:Y:S01]  /*167d0*/  IMAD R3, R21, R5, RZ ;  /* 0x0000000515037224 */ /* 0x020fe200078e02ff */
[----:B------:R-:W-:Y:S01]  /*167e0*/  SHFL.IDX PT, R6, R2, RZ, 0x181f ;  /* 0x00181fff02067589 */ /* 0x000fe200000e0000 */
[----:B------:R-:W-:Y:S01]  /*167f0*/  IMAD.IADD R4, R10, 0x1, R20 ;  /* 0x000000010a047824 */ /* 0x000fe200078e0214 */
[----:B------:R-:W-:Y:S02]  /*16800*/  LOP3.LUT R16, R16, 0xfffffeff, RZ, 0xc0, !PT ;  /* 0xfffffeff10107812 */ /* 0x000fe400078ec0ff */
[----:B------:R-:W0:Y:S02]  /*16810*/  SHFL.IDX PT, R5, R0, RZ, 0x181f ;  /* 0x00181fff00057589 */ /* 0x000e2400000e0000 */
[----:B------:R-:W-:-:S13]  /*16820*/  ISETP.GE.AND P2, PT, R4, R3, PT ;  /* 0x000000030400720c */ /* 0x000fda0003f46270 */
[----:B------:R-:W-:-:S04]  /*16830*/  @P2 LOP3.LUT R16, R16, 0x100, RZ, 0xfc, !PT ;  /* 0x0000010010102812 */ /* 0x000fc800078efcff */
[----:B------:R-:W-:Y:S02]  /*16840*/  LOP3.LUT R16, R16, 0xffffff7f, RZ, 0xc0, !PT ;  /* 0xffffff7f10107812 */ /* 0x000fe400078ec0ff */
[----:B0-----:R-:W-:-:S05]  /*16850*/  @!P2 LEA R5, P1, R9, R5, 0x1 ;  /* 0x000000050905a211 */ /* 0x001fca00078208ff */
[----:B------:R-:W-:-:S04]  /*16860*/  @!P2 IMAD.X R6, RZ, RZ, R6, P1 ;  /* 0x000000ffff06a224 */ /* 0x000fc800008e0606 */
[----:B------:R-:W-:Y:S02]  /*16870*/  @!P2 IMAD.MOV.U32 R7, RZ, RZ, R6 ;  /* 0x000000ffff07a224 */ /* 0x000fe400078e0006 */
[----:B------:R-:W-:Y:S02]  /*16880*/  @!P2 IMAD.MOV.U32 R6, RZ, RZ, R5 ;  /* 0x000000ffff06a224 */ /* 0x000fe400078e0005 */
[----:B------:R-:W-:-:S03]  /*16890*/  VIADD R5, R4, 0x10 ;  /* 0x0000001004057836 */ /* 0x000fc60000000000 */
[----:B------:R-:W-:Y:S01]  /*168a0*/  @!PT LDS RZ, [RZ] ;  /* 0x00000000fffff984 */ /* 0x000fe20000000800 */
[----:B------:R0:W-:Y:S02]  /*168b0*/  @!P2 LDGSTS.E.BYPASS.LTC128B.128 [R19+0x20400], desc[UR40][R6.64], !P0 ;  /* 0x204000000613afae */ /* 0x0001e4000c101d68 */
[----:B------:R-:W-:Y:S02]  /*168c0*/  ISETP.GE.AND P2, PT, R5, R3, PT ;  /* 0x000000030500720c */ /* 0x000fe40003f46270 */
        /* <DEDUP_REMOVED lines=9> */
[----:B------:R-:W-:Y:S02]  /*16960*/  ISETP.GE.AND P2, PT, R5, R3, PT ;  /* 0x000000030500720c */ /* 0x000fe40003f46270 */
        /* <DEDUP_REMOVED lines=9> */
.L_x_3238:
[----:B------:R-:W-:Y:S01]  /*16a00*/  VIADD R4, R4, 0x30 ;  /* 0x0000003004047836 */ /* 0x000fe20000000000 */
[----:B------:R-:W-:-:S04]  /*16a10*/  LOP3.LUT R16, R16, 0xfffeffff, RZ, 0xc0, !PT ;  /* 0xfffeffff10107812 */ /* 0x000fc800078ec0ff */
[----:B------:R-:W-:-:S13]  /*16a20*/  ISETP.GE.AND P2, PT, R4, R3, PT ;  /* 0x000000030400720c */ /* 0x000fda0003f46270 */
[----:B0-----:R-:W-:Y:S02]  /*16a30*/  @!P2 LEA R2, P1, R9, R0, 0x1 ;  /* 0x000000000902a211 */ /* 0x001fe400078208ff */
[----:B------:R-:W-:-:S03]  /*16a40*/  @P2 LOP3.LUT R16, R16, 0x10000, RZ, 0xfc, !PT ;  /* 0x0001000010102812 */ /* 0x000fc600078efcff */
[----:B---3--:R-:W-:-:S05]  /*16a50*/  @!P2 IMAD.X R3, RZ, RZ, R5, P1 ;  /* 0x000000ffff03a224 */ /* 0x008fca00008e0605 */
[----:B------:R-:W-:Y:S01]  /*16a60*/  @!PT LDS RZ, [RZ] ;  /* 0x00000000fffff984 */ /* 0x000fe20000000800 */
[----:B------:R-:W-:Y:S01]  /*16a70*/  @!PT LDS RZ, [RZ] ;  /* 0x00000000fffff984 */ /* 0x000fe20000000800 */
[----:B------:R-:W-:Y:S01]  /*16a80*/  @!PT LDS RZ, [RZ] ;  /* 0x00000000fffff984 */ /* 0x000fe20000000800 */
[----:B------:R0:W-:Y:S01]  /*16a90*/  @!P2 LDGSTS.E.BYPASS.LTC128B.128 [R19+0x21c00], desc[UR40][R2.64], !P0 ;  /* 0x21c000000213afae */ /* 0x0001e2000c101d68 */
[----:B------:R-:W-:Y:S01]  /*16aa0*/  PLOP3.LUT P0, PT, PT, PT, PT, 0x80, 0x0 ;  /* 0x000000000000781c */ /* 0x000fe20003f0f070 */
[----:B------:R-:W-:-:S12]  /*16ab0*/  NOP ;  /* 0x0000000000007918 */ /* 0x000fd80000000000 */
.L_x_3155:
        /* <DEDUP_REMOVED lines=28> */
.L_x_3157:
[----:B------:R-:W-:Y:S05]  /*16c80*/  BSYNC B6 ;  /* 0x0000000000067941 */ /* 0x000fea0003800000 */
.L_x_3156:
[----:B------:R-:W2:Y:S01]  /*16c90*/  LDL.LU R4, [R1+0x14] ;  /* 0x0000140001047983 */ /* 0x000ea20000300800 */
[----:B0-----:R-:W0:Y:S01]  /*16ca0*/  LDC R2, c[0x0][0x448] ;  /* 0x00011200ff027b82 */ /* 0x001e220000000800 */
[----:B------:R-:W-:Y:S02]  /*16cb0*/  ULDC.64 UR4, c[0x0][0x398] ;  /* 0x0000e60000047ab9 */ /* 0x000fe40000000a00 */
[----:B------:R-:W3:Y:S04]  /*16cc0*/  LDL.LU R21, [R1+0x1c] ;  /* 0x00001c0001157983 */ /* 0x000ee80000300800 */
[----:B------:R-:W4:Y:S01]  /*16cd0*/  LDL.LU R20, [R1+0x10] ;  /* 0x0000100001147983 */ /* 0x000f220000300800 */
[----:B0-----:R-:W-:-:S13]  /*16ce0*/  ISETP.NE.AND P6, PT, R2, 0x1, PT ;  /* 0x000000010200780c */ /* 0x001fda0003fc5270 */
[----:B------:R-:W0:Y:S08]  /*16cf0*/  @P6 LDC R3, c[0x0][0x44c] ;  /* 0x00011300ff036b82 */ /* 0x000e300000000800 */
[----:B------:R-:W5:Y:S01]  /*16d00*/  @P6 LDC R2, c[0x0][0x450] ;  /* 0x00011400ff026b82 */ /* 0x000f620000000800 */
[----:B------:R-:W-:Y:S02]  /*16d10*/  IMAD.MOV.U32 R0, RZ, RZ, R31 ;  /* 0x000000ffff007224 */ /* 0x000fe400078e001f */
[----:B0-----:R-:W-:-:S05]  /*16d20*/  @P6 IMAD.HI.U32 R3, R31, R3, RZ ;  /* 0x000000031f036227 */ /* 0x001fca00078e00ff */
[----:B-----5:R-:W-:Y:S01]  /*16d30*/  @P6 SHF.R.U32.HI R0, RZ, R2, R3 ;  /* 0x00000002ff006219 */ /* 0x020fe20000011603 */
[----:B------:R-:W-:-:S03]  /*16d40*/  IMAD.WIDE.U32 R2, R36, UR4, RZ ;  /* 0x0000000424027c25 */ /* 0x000fc6000f8e00ff */
[----:B------:R-:W-:Y:S01]  /*16d50*/  SHF.R.S32.HI R5, RZ, 0x1f, R0 ;  /* 0x0000001fff057819 */ /* 0x000fe20000011400 */
[----:B------:R-:W0:Y:S01]  /*16d60*/  S2R R8, SR_TID.X ;  /* 0x0000000000087919 */ /* 0x000e220000002100 */
[----:B------:R-:W-:Y:S01]  /*16d70*/  LOP3.LUT R16, R16, 0xffffefff, RZ, 0xc0, !PT ;  /* 0xffffefff10107812 */ /* 0x000fe200078ec0ff */
        /* <DEDUP_REMOVED lines=12> */
[----:B------:R-:W0:Y:S01]  /*16e40*/  S2R R21, SR_TID.X ;  /* 0x0000000000157919 */ /* 0x000e220000002100 */
[----:B----4-:R-:W-:Y:S01]  /*16e50*/  IMAD.WIDE.U32 R2, R20, UR4, R2 ;  /* 0x0000000414027c25 */ /* 0x010fe2000f8e0002 */
[----:B------:R-:W-:-:S03]  /*16e60*/  ULDC UR4, c[0x0][0x448] ;  /* 0x0001120000047ab9 */ /* 0x000fc60000000800 */
[----:B------:R-:W-:Y:S02]  /*16e70*/  IMAD R4, R20, UR5, R4 ;  /* 0x0000000514047c24 */ /* 0x000fe4000f8e0204 */
[----:B------:R-:W2:Y:S02]  /*16e80*/  S2R R20, SR_TID.X ;  /* 0x0000000000147919 */ /* 0x000ea40000002100 */
        /* <DEDUP_REMOVED lines=11> */
[----:B0-----:R-:W-:Y:S02]  /*16f40*/  IMAD.SHL.U32 R21, R21, 0x8, RZ ;  /* 0x0000000815157824 */ /* 0x001fe400078e00ff */
[----:B------:R-:W-:-:S02]  /*16f50*/  IMAD R0, R4, UR5, R0 ;  /* 0x0000000504007c24 */ /* 0x000fc4000f8e0200 */
[----:B------:R-:W-:Y:S01]  /*16f60*/  IMAD.WIDE.U32 R2, R4, UR4, R2 ;  /* 0x0000000404027c25 */ /* 0x000fe2000f8e0002 */
[----:B------:R-:W-:Y:S01]  /*16f70*/  LOP3.LUT R21, R21, 0x38, RZ, 0xc0, !PT ;  /* 0x0000003815157812 */ /* 0x000fe200078ec0ff */
[----:B------:R-:W-:Y:S02]  /*16f80*/  ULDC.64 UR4, c[0x0][0x390] ;  /* 0x0000e40000047ab9 */ /* 0x000fe40000000a00 */
[----:B--2---:R-:W-:Y:S01]  /*16f90*/  IMAD.SHL.U32 R20, R20, 0x8, RZ ;  /* 0x0000000814147824 */ /* 0x004fe200078e00ff */
[----:B------:R-:W-:Y:S01]  /*16fa0*/  LOP3.LUT R7, R21, 0x80, RZ, 0xfc, !PT ;  /* 0x0000008015077812 */ /* 0x000fe200078efcff */
[----:B------:R-:W-:Y:S01]  /*16fb0*/  IMAD.IADD R6, R3, 0x1, R0 ;  /* 0x0000000103067824 */ /* 0x000fe200078e0200 */
[----:B------:R-:W-:Y:S01]  /*16fc0*/  LEA R0, P0, R2, UR4, 0x1 ;  /* 0x0000000402007c11 */ /* 0x000fe2000f8008ff */
[----:B------:R-:W-:Y:S01]  /*16fd0*/  ULDC UR4, c[0x0][0x3b8] ;  /* 0x0000ee0000047ab9 */ /* 0x000fe20000000800 */
[----:B------:R-:W-:Y:S02]  /*16fe0*/  LOP3.LUT R20, R20, 0x38, RZ, 0xc0, !PT ;  /* 0x0000003814147812 */ /* 0x000fe400078ec0ff */
[----:B------:R-:W-:-:S02]  /*16ff0*/  ISETP.GE.AND P4, PT, R7, UR4, PT ;  /* 0x0000000407007c0c */ /* 0x000fc4000bf86270 */
[----:B------:R-:W-:-:S04]  /*17000*/  LOP3.LUT R7, R20, 0x100, RZ, 0xfc, !PT ;  /* 0x0000010014077812 */ /* 0x000fc800078efcff */
[----:B------:R-:W-:Y:S02]  /*17010*/  ISETP.GE.AND P2, PT, R7, UR4, PT ;  /* 0x0000000407007c0c */ /* 0x000fe4000bf46270 */
[----:B------:R-:W0:Y:S01]  /*17020*/  S2R R7, SR_TID.X ;  /* 0x0000000000077919 */ /* 0x000e220000002100 */
[----:B------:R-:W-:Y:S01]  /*17030*/  LOP3.LUT R9, R20, 0x40, RZ, 0xfc, !PT ;  /* 0x0000004014097812 */ /* 0x000fe200078efcff */
[----:B------:R-:W2:Y:S01]  /*17040*/  S2R R21, SR_TID.X ;  /* 0x0000000000157919 */ /* 0x000ea20000002100 */
[----:B------:R-:W3:Y:S01]  /*17050*/  S2R R20, SR_TID.X ;  /* 0x0000000000147919 */ /* 0x000ee20000002100 */
[----:B------:R-:W-:Y:S02]  /*17060*/  ISETP.GE.AND P1, PT, R8, UR4, PT ;  /* 0x0000000408007c0c */ /* 0x000fe4000bf26270 */
[----:B------:R-:W-:Y:S02]  /*17070*/  ISETP.GE.AND P5, PT, R9, UR4, PT ;  /* 0x0000000409007c0c */ /* 0x000fe4000bfa6270 */
[----:B------:R-:W-:-:S02]  /*17080*/  LEA.HI.X R6, R2, UR5, R6, 0x1, P0 ;  /* 0x0000000502067c11 */ /* 0x000fc400080f0c06 */
[----:B------:R-:W-:Y:S02]  /*17090*/  SEL R2, RZ, 0x1, P1 ;  /* 0x00000001ff027807 */ /* 0x000fe40000800000 */
[----:B------:R-:W-:Y:S02]  /*170a0*/  SEL R3, RZ, 0x4, P4 ;  /* 0x00000004ff037807 */ /* 0x000fe40002000000 */
[----:B------:R-:W-:Y:S01]  /*170b0*/  SEL R4, RZ, 0x2, P5 ;  /* 0x00000002ff047807 */ /* 0x000fe20002800000 */
[----:B0-----:R-:W-:Y:S02]  /*170c0*/  IMAD.SHL.U32 R7, R7, 0x8, RZ ;  /* 0x0000000807077824 */ /* 0x001fe400078e00ff */
[----:B--2---:R-:W-:-:S03]  /*170d0*/  IMAD.SHL.U32 R21, R21, 0x8, RZ ;  /* 0x0000000815157824 */ /* 0x004fc600078e00ff */
[----:B------:R-:W-:Y:S01]  /*170e0*/  LOP3.LUT R7, R7, 0x38, RZ, 0xc0, !PT ;  /* 0x0000003807077812 */ /* 0x000fe200078ec0ff */
[----:B---3--:R-:W-:-:S03]  /*170f0*/  IMAD.SHL.U32 R20, R20, 0x8, RZ ;  /* 0x0000000814147824 */ /* 0x008fc600078e00ff */
[----:B------:R-:W-:Y:S02]  /*17100*/  LOP3.LUT R7, R7, 0xc0, RZ, 0xfc, !PT ;  /* 0x000000c007077812 */ /* 0x000fe400078efcff */
[----:B------:R-:W-:Y:S02]  /*17110*/  LOP3.LUT R21, R21, 0x38, RZ, 0xc0, !PT ;  /* 0x0000003815157812 */ /* 0x000fe400078ec0ff */
[----:B------:R-:W-:Y:S02]  /*17120*/  LOP3.LUT R20, R20, 0x38, RZ, 0xc0, !PT ;  /* 0x0000003814147812 */ /* 0x000fe400078ec0ff */
        /* <DEDUP_REMOVED lines=22> */
[----:B------:R-:W2:Y:S08]  /*17290*/  SHFL.IDX PT, R2, R6, RZ, 0x181f ;  /* 0x00181fff06027589 */ /* 0x000eb000000e0000 */
[----:B------:R-:W-:-:S04]  /*172a0*/  @P6 LOP3.LUT R16, R16, 0x400000, RZ, 0xfc, !PT ;  /* 0x0040000010106812 */ /* 0x000fc800078efcff */
[C---:B------:R-:W-:Y:S02]  /*172b0*/  LOP3.LUT P6, RZ, R16.reuse, 0x80, RZ, 0xc0, !PT ;  /* 0x0000008010ff7812 */ /* 0x040fe400078cc0ff */
[----:B------:R-:W-:-:S11]  /*172c0*/  LOP3.LUT R16, R16, 0xff7fffff, RZ, 0xc0, !PT ;  /* 0xff7fffff10107812 */ /* 0x000fd600078ec0ff */
[----:B------:R-:W-:-:S04]  /*172d0*/  @P6 LOP3.LUT R16, R16, 0x800000, RZ, 0xfc, !PT ;  /* 0x0080000010106812 */ /* 0x000fc800078efcff */
[----:B------:R-:W-:-:S13]  /*172e0*/  LOP3.LUT P6, RZ, R16, 0x100, RZ, 0xc0, !PT ;  /* 0x0000010010ff7812 */ /* 0x000fda00078cc0ff */
[----:B0-----:R-:W-:Y:S02]  /*172f0*/  @!P6 LEA R3, P0, R8, R3, 0x1 ;  /* 0x000000030803e211 */ /* 0x001fe400078008ff */
[----:B------:R-:W-:-:S03]  /*17300*/  @!P6 LOP3.LUT R7, R4, 0x40, RZ, 0xc0, !PT ;  /* 0x000000400407e812 */ /* 0x000fc600078ec0ff */
[----:B--2---:R-:W-:Y:S01]  /*17310*/  @!P6 IMAD.X R2, RZ, RZ, R2, P0 ;  /* 0x000000ffff02e224 */ /* 0x004fe200000e0602 */
        /* <DEDUP_REMOVED lines=21> */
[----:B0-----:R-:W-:-:S05]  /*17470*/  @!P6 LEA R2, P0, R8, R2, 0x1 ;  /* 0x000000020802e211 */ /* 0x001fca00078008ff */
[----:B------:R-:W-:Y:S01]  /*17480*/  @!P6 IMAD.X R3, RZ, RZ, R7, P0 ;  /* 0x000000ffff03e224 */ /* 0x000fe200000e0607 */
        /* <DEDUP_REMOVED lines=19> */
[----:B------:R-:W2:Y:S06]  /*175c0*/  SHFL.IDX PT, R0, R0, 0x3, 0x181f ;  /* 0x00781f0000007f89 */ /* 0x000eac00000e0000 */
        /* <DEDUP_REMOVED lines=16> */
[----:B--2---:R0:W-:Y:S02]  /*176d0*/  @!P6 LDGSTS.E.BYPASS.LTC128B.128 [R19+0x35400], desc[UR40][R2.64+0x380], P0 ;  /* 0x354003800213efae */ /* 0x0041e40008101d68 */
.L_x_3248:
        /* <DEDUP_REMOVED lines=23> */
.L_x_3160:
[----:B------:R-:W-:Y:S05]  /*17850*/  BSYNC B0 ;  /* 0x0000000000007941 */ /* 0x000fea0003800000 */
.L_x_3159:
[----:B------:R-:W-:Y:S01]  /*17860*/  NOP ;  /* 0x0000000000007918 */ /* 0x000fe20000000000 */
[----:B------:R-:W-:-:S13]  /*17870*/  PLOP3.LUT P0, PT, PT, PT, PT, 0x80, 0x0 ;  /* 0x000000000000781c */ /* 0x000fda0003f0f070 */
.L_x_3161:
[----:B------:R-:W-:Y:S02]  /*17880*/  PLOP3.LUT P1, PT, P1, P0, PT, 0xa2, 0x0 ;  /* 0x000000000000781c */ /* 0x000fe40000f21472 */
[----:B------:R-:W-:-:S08]  /*17890*/  @P0 R2UR P1, UR4, R17 ;  /* 0x00000000110402ca */ /* 0x000fd00000020000 */
[----:B------:R-:W-:-:S05]  /*178a0*/  @P0 PLOP3.LUT P0, PT, P1, PT, PT, 0x80, 0x0 ;  /* 0x000000000000081c */ /* 0x000fca0000f0f070 */
[----:B------:R-:W-:Y:S01]  /*178b0*/  @!P1 SYNCS.ARRIVE.TRANS64.RED.A0T1 RZ, [UR4+0x38810], RZ ;  /* 0x038810ffffff99a7 */ /* 0x000fe20008200404 */
[----:B------:R-:W-:Y:S07]  /*178c0*/  @!P1 ARRIVES.LDGSTSBAR.64.TRANSCNT [UR4+0x38810] ;  /* 0x03881000ff0099b0 */ /* 0x000fee0008000a84 */
[----:B------:R-:W-:Y:S05]  /*178d0*/  @P0 BRA.U.ANY `(.L_x_3161) ;  /* 0xfffffffd00e80947 */ /* 0x000fea000393ffff */
[----:B0-2---:R-:W2:Y:S02]  /*178e0*/  LDL.LU R2, [R1+0x28] ;  /* 0x0000280001027983 */ /* 0x005ea40000300800 */
        /* <DEDUP_REMOVED lines=11> */
.L_x_3249:
[----:B------:R-:W-:Y:S05]  /*179a0*/  BSYNC B0 ;  /* 0x0000000000007941 */ /* 0x000fea0003800000 */
.L_x_3162:
[----:B------:R-:W2:Y:S02]  /*179b0*/  LDL R2, [R1+0x30] ;  /* 0x0000300001027983 */ /* 0x000ea40000100800 */
[----:B--2---:R-:W-:-:S13]  /*179c0*/  ISETP.NE.AND P0, PT, R2, 0x3, PT ;  /* 0x000000030200780c */ /* 0x004fda0003f05270 */
[----:B------:R-:W-:Y:S05]  /*179d0*/  @!P0 BRA `(.L_x_3164) ;  /* 0x0000000000048947 */ /* 0x000fea0003800000 */
[----:B------:R-:W-:Y:S01]  /*179e0*/  BPT.TRAP 0x1 ;  /* 0x000000040000795c */ /* 0x000fe20000300000 */
.L_x_3164:
[----:B0-----:R-:W-:Y:S01]  /*179f0*/  SHF.L.U32 R0, R23, 0x1f, RZ ;  /* 0x0000001f17007819 */ /* 0x001fe200000006ff */
[----:B------:R-:W-:Y:S03]  /*17a00*/  BSSY B0, `(.L_x_3165) ;  /* 0x0000003000007945 */ /* 0x000fe60003800000 */
[----:B------:R-:W0:Y:S02]  /*17a10*/  SYNCS.PHASECHK.TRANS64.TRYWAIT P0, [R22+URZ+0x38860], R0 ;  /* 0x03886000160075a7 */ /* 0x000e24000800017f */
[----:B0-----:R-:W-:Y:S05]  /*17a20*/  @!P0 BRA `(.L_x_3166) ;  /* 0x0000004400408947 */ /* 0x001fea0003800000 */
.L_x_3250:
[----:B------:R-:W-:Y:S05]  /*17a30*/  BSYNC B0 ;  /* 0x0000000000007941 */ /* 0x000fea0003800000 */
.L_x_3165:
[----:B------:R-:W0:Y:S01]  /*17a40*/  LDL.LU R3, [R1+0x20] ;  /* 0x0000200001037983 */ /* 0x000e220000300800 */
[----:B------:R-:W-:-:S03]  /*17a50*/  ULDC.64 UR4, c[0x0][0x328] ;  /* 0x0000ca0000047ab9 */ /* 0x000fc60000000a00 */
[----:B------:R-:W2:Y:S04]  /*17a60*/  LDL.LU R2, [R1+0xc] ;  /* 0x00000c0001027983 */ /* 0x000ea80000300800 */
        /* <DEDUP_REMOVED lines=107> */
.L_x_3260:
        /* <DEDUP_REMOVED lines=34> */
.L_x_3168:
        /* <DEDUP_REMOVED lines=11> */
.L_x_3169:
        /* <DEDUP_REMOVED lines=11> */
.L_x_3184:
[----:B--2---:R-:W2:Y:S01]  /*184a0*/  LDL R11, [R1+0x30] ;  /* 0x00003000010b7983 */ /* 0x004ea20000100800 */
[----:B---3--:R-:W3:Y:S01]  /*184b0*/  LDC R3, c[0x0][0x430] ;  /* 0x00010c00ff037b82 */ /* 0x008ee20000000800 */
[----:B----4-:R-:W4:Y:S01]  /*184c0*/  S2R R2, SR_TID.X ;  /* 0x0000000000027919 */ /* 0x010f220000002100 */
[----:B------:R-:W0:Y:S01]  /*184d0*/  S2R R4, SR_TID.X ;  /* 0x0000000000047919 */ /* 0x000e220000002100 */
[----:B---3--:R-:W-:Y:S02]  /*184e0*/  ISETP.NE.AND P0, PT, R3, 0x1, PT ;  /* 0x000000010300780c */ /* 0x008fe40003f05270 */
[----:B----4-:R-:W-:-:S11]  /*184f0*/  LOP3.LUT R2, R2, 0x7f, RZ, 0xc0, !PT ;  /* 0x0000007f02027812 */ /* 0x010fd600078ec0ff */
[----:B------:R-:W3:Y:S01]  /*18500*/  @P0 LDC R3, c[0x0][0x434] ;  /* 0x00010d00ff030b82 */ /* 0x000ee20000000800 */
[----:B0-----:R-:W-:Y:S01]  /*18510*/  IMAD.SHL.U32 R4, R4, 0x10, RZ ;  /* 0x0000001004047824 */ /* 0x001fe200078e00ff */
[----:B------:R-:W-:-:S04]  /*18520*/  SHF.R.U32.HI R2, RZ, 0x3, R2 ;  /* 0x00000003ff027819 */ /* 0x000fc80000011602 */
[----:B------:R-:W-:Y:S02]  /*18530*/  LOP3.LUT R4, R2, 0x70, R4, 0xf8, !PT ;  /* 0x0000007002047812 */ /* 0x000fe400078ef804 */
[----:B------:R-:W0:Y:S02]  /*18540*/  @P0 LDC R2, c[0x0][0x438] ;  /* 0x00010e00ff020b82 */ /* 0x000e240000000800 */
[----:B------:R-:W-:Y:S01]  /*18550*/  ISETP.GT.U32.AND P1, PT, R4, 0x3f, PT ;  /* 0x0000003f0400780c */ /* 0x000fe20003f24070 */
[----:B------:R-:W-:-:S04]  /*18560*/  IMAD R6, R7, 0x40, R32 ;  /* 0x0000004007067824 */ /* 0x000fc800078e0220 */
[----:B------:R-:W-:-:S08]  /*18570*/  IMAD.IADD R6, R4, 0x1, R6 ;  /* 0x0000000104067824 */ /* 0x000fd000078e0206 */
[----:B------:R-:W4:Y:S01]  /*18580*/  @!P1 LDC.64 R4, c[0x0][0x428] ;  /* 0x00010a00ff049b82 */ /* 0x000f220000000a00 */
[----:B---3--:R-:W-:-:S07]  /*18590*/  @P0 IMAD.HI.U32 R3, R6, R3, RZ ;  /* 0x0000000306030227 */ /* 0x008fce00078e00ff */
[----:B------:R-:W3:Y:S01]  /*185a0*/  @!P1 LDC.64 R8, c[0x0][0x418] ;  /* 0x00010600ff089b82 */ /* 0x000ee20000000a00 */
[----:B------:R-:W-:Y:S01]  /*185b0*/  IMAD.MOV.U32 R10, RZ, RZ, R6 ;  /* 0x000000ffff0a7224 */ /* 0x000fe200078e0006 */
[----:B0-----:R-:W-:-:S04]  /*185c0*/  @P0 SHF.R.U32.HI R10, RZ, R2, R3 ;  /* 0x00000002ff0a0219 */ /* 0x001fc80000011603 */
[--C-:B------:R-:W-:Y:S01]  /*185d0*/  @!P1 SHF.R.S32.HI R3, RZ, 0x1f, R10.reuse ;  /* 0x0000001fff039819 */ /* 0x100fe2000001140a */
[----:B------:R-:W-:-:S04]  /*185e0*/  @!P1 IMAD.MOV.U32 R2, RZ, RZ, R10 ;  /* 0x000000ffff029224 */ /* 0x000fc800078e000a */
[----:B----4-:R-:W-:-:S04]  /*185f0*/  @!P1 IMAD.WIDE.U32 R2, R29, R4, R2 ;  /* 0x000000041d029225 */ /* 0x010fc800078e0002 */
[----:B------:R-:W-:-:S04]  /*18600*/  @!P1 IMAD R4, R34, R4, RZ ;  /* 0x0000000422049224 */ /* 0x000fc800078e02ff */
[----:B------:R-:W-:Y:S01]  /*18610*/  @!P1 IMAD R5, R29, R5, R4 ;  /* 0x000000051d059224 */ /* 0x000fe200078e0204 */
[----:B---3--:R-:W-:-:S03]  /*18620*/  @!P1 LEA R8, P0, R2, R8, 0x2 ;  /* 0x0000000802089211 */ /* 0x008fc600078010ff */
[----:B------:R-:W-:Y:S02]  /*18630*/  @!P1 IMAD.IADD R3, R5, 0x1, R3 ;  /* 0x0000000105039824 */ /* 0x000fe400078e0203 */
[----:B------:R-:W-:-:S03]  /*18640*/  IMAD.MOV.U32 R4, RZ, RZ, RZ ;  /* 0x000000ffff047224 */ /* 0x000fc600078e00ff */
[----:B------:R-:W-:Y:S01]  /*18650*/  @!P1 LEA.HI.X R9, R2, R9, R3, 0x2, P0 ;  /* 0x0000000902099211 */ /* 0x000fe200000f1403 */
[----:B------:R-:W-:-:S04]  /*18660*/  VIADD R18, R18, 0x1 ;  /* 0x0000000112127836 */ /* 0x000fc80000000000 */
[----:B------:R0:W5:Y:S01]  /*18670*/  @!P1 LDG.E R4, desc[UR40][R8.64] ;  /* 0x0000002808049981 */ /* 0x000162000c1e1900 */
[----:B------:R-:W-:Y:S01]  /*18680*/  ISETP.NE.AND P0, PT, R18, 0x2, PT ;  /* 0x000000021200780c */ /* 0x000fe20003f05270 */
[----:B------:R-:W-:-:S03]  /*18690*/  IMAD.MOV R5, RZ, RZ, -R10 ;  /* 0x000000ffff057224 */ /* 0x000fc600078e0a0a */
[----:B------:R-:W-:Y:S01]  /*186a0*/  SEL R2, RZ, 0x1, P0 ;  /* 0x00000001ff027807 */ /* 0x000fe20000000000 */
[----:B------:R-:W-:Y:S05]  /*186b0*/  YIELD ;  /* 0x0000000000007946 */ /* 0x000fea0003800000 */
[----:B------:R-:W-:Y:S01]  /*186c0*/  LOP3.LUT R23, R23, R2, RZ, 0x3c, !PT ;  /* 0x0000000217177212 */ /* 0x000fe200078e3cff */
[----:B------:R-:W-:Y:S01]  /*186d0*/  ULDC UR4, c[0x0][0x430] ;  /* 0x00010c0000047ab9 */ /* 0x000fe20000000800 */
[----:B------:R-:W-:Y:S02]  /*186e0*/  IMAD.MOV.U32 R2, RZ, RZ, R7 ;  /* 0x000000ffff027224 */ /* 0x000fe400078e0007 */
[----:B------:R-:W-:Y:S01]  /*186f0*/  IMAD R5, R5, UR4, R6 ;  /* 0x0000000405057c24 */ /* 0x000fe2000f8e0206 */
[----:B------:R-:W-:Y:S01]  /*18700*/  SEL R18, R18, RZ, P0 ;  /* 0x000000ff12127207 */ /* 0x000fe20000000000 */
[----:B------:R-:W-:Y:S01]  /*18710*/  VIADD R7, R7, 0xffffffff ;  /* 0xffffffff07077836 */ /* 0x000fe20000000000 */
[----:B------:R-:W-:-:S02]  /*18720*/  ISETP.GT.AND P3, PT, R2, R33, PT ;  /* 0x000000210200720c */ /* 0x000fc40003f64270 */
[----:B--2---:R-:W-:-:S13]  /*18730*/  ISETP.NE.AND P1, PT, R11, 0x3, PT ;  /* 0x000000030b00780c */ /* 0x004fda0003f25270 */
[----:B0-----:R-:W-:Y:S05]  /*18740*/  @!P1 BRA `(.L_x_3172) ;  /* 0x0000000000049947 */ /* 0x001fea0003800000 */
[----:B------:R-:W-:Y:S01]  /*18750*/  BPT.TRAP 0x1 ;  /* 0x000000040000795c */ /* 0x000fe20000300000 */
.L_x_3172:
[----:B------:R-:W-:Y:S01]  /*18760*/  IMAD R6, R18, 0x8, R17 ;  /* 0x0000000812067824 */ /* 0x000fe200078e0211 */
[----:B------:R-:W-:Y:S01]  /*18770*/  SHF.L.U32 R20, R23, 0x1f, RZ ;  /* 0x0000001f17147819 */ /* 0x000fe200000006ff */
[----:B------:R-:W-:Y:S01]  /*18780*/  BSSY B1, `(.L_x_3173) ;  /* 0x0000004000017945 */ /* 0x000fe20003800000 */
[----:B------:R-:W-:Y:S02]  /*18790*/  SHF.R.S32.HI R9, RZ, 0x1f, R5 ;  /* 0x0000001fff097819 */ /* 0x000fe40000011405 */
[----:B------:R-:W0:Y:S02]  /*187a0*/  SYNCS.PHASECHK.TRANS64.TRYWAIT P0, [R6+URZ+0x38840], R20 ;  /* 0x03884014060075a7 */ /* 0x000e24000800017f */
[----:B0-----:R-:W-:Y:S05]  /*187b0*/  @!P0 BRA `(.L_x_3174) ;  /* 0x0000004000188947 */ /* 0x001fea0003800000 */
.L_x_3261:
[----:B------:R-:W-:Y:S05]  /*187c0*/  BSYNC B1 ;  /* 0x0000000000017941 */ /* 0x000fea0003800000 */
.L_x_3173:
        /* <DEDUP_REMOVED lines=24> */
[----:B-1----:R-:W-:-:S03]  /*18950*/  IMAD R22, R8, 0x2, R17 ;  /* 0x0000000208167824 */ /* 0x002fc600078e0211 */
[----:B------:R-:W1:Y:S01]  /*18960*/  SHFL.IDX PT, R3, R25, RZ, 0x181f ;  /* 0x00181fff19037589 */ /* 0x000e6200000e0000 */
[----:B--2---:R-:W-:-:S05]  /*18970*/  IADD3 R2, P0, R2, R0, RZ ;  /* 0x0000000002027210 */ /* 0x004fca0007f1e0ff */
[----:B-1----:R-:W-:-:S05]  /*18980*/  IMAD.X R3, RZ, RZ, R3, P0 ;  /* 0x000000ffff037224 */ /* 0x002fca00000e0603 */
        /* <DEDUP_REMOVED lines=14> */
.L_x_3271:
        /* <DEDUP_REMOVED lines=8> */
.L_x_3176:
        /* <DEDUP_REMOVED lines=11> */
.L_x_3177:
[----:B------:R2:W-:Y:S01]  /*18ba0*/  SYNCS.ARRIVE.TRANS64.A1T0 RZ, [R6+URZ+0x38830], RZ ;  /* 0x038830ff06ff79a7 */ /* 0x0005e2000810003f */
[----:B------:R-:W-:Y:S05]  /*18bb0*/  @!P2 BRA `(.L_x_3178) ;  /* 0x000000000004a947 */ /* 0x000fea0003800000 */
[----:B------:R-:W-:Y:S01]  /*18bc0*/  BPT.TRAP 0x1 ;  /* 0x000000040000795c */ /* 0x000fe20000300000 */
.L_x_3178:
[----:B------:R-:W3:Y:S01]  /*18bd0*/  SYNCS.PHASECHK.TRANS64.TRYWAIT P0, [R6+URZ+0x38860], R20 ;  /* 0x03886014060075a7 */ /* 0x000ee2000800017f */
[----:B------:R-:W-:Y:S04]  /*18be0*/  BSSY B1, `(.L_x_3179) ;  /* 0x0000002000017945 */ /* 0x000fe80003800000 */
[----:B---3--:R-:W-:Y:S05]  /*18bf0*/  @!P0 BRA `(.L_x_3180) ;  /* 0x0000004000388947 */ /* 0x008fea0003800000 */
.L_x_3272:
[----:B------:R-:W-:Y:S05]  /*18c00*/  BSYNC B1 ;  /* 0x0000000000017941 */ /* 0x000fea0003800000 */
.L_x_3179:
        /* <DEDUP_REMOVED lines=81> */
.L_x_3282:
        /* <DEDUP_REMOVED lines=25> */
.L_x_3182:
        /* <DEDUP_REMOVED lines=11> */
.L_x_3183:
[----:B------:R4:W-:Y:S01]  /*19360*/  SYNCS.ARRIVE.TRANS64.A1T0 RZ, [R6+URZ+0x38850], RZ ;  /* 0x038850ff06ff79a7 */ /* 0x0009e2000810003f */
[----:B------:R-:W-:Y:S05]  /*19370*/  @P3 BRA `(.L_x_3184) ;  /* 0xfffffff000483947 */ /* 0x000fea000383ffff */
.L_x_3171:
[----:B------:R-:W-:Y:S05]  /*19380*/  BSYNC B0 ;  /* 0x0000000000007941 */ /* 0x000fea0003800000 */
.L_x_3170:
[----:B------:R-:W5:Y:S01]  /*19390*/  S2R R2, SR_TID.X ;  /* 0x0000000000027919 */ /* 0x000f620000002100 */
[----:B------:R-:W-:Y:S01]  /*193a0*/  VIADD R18, R18, 0x1 ;  /* 0x0000000112127836 */ /* 0x000fe20000000000 */
[----:B------:R-:W-:Y:S04]  /*193b0*/  BSSY B0, `(.L_x_3185) ;  /* 0x0000013000007945 */ /* 0x000fe80003800000 */
[----:B------:R-:W-:-:S04]  /*193c0*/  ISETP.NE.AND P0, PT, R18, 0x2, PT ;  /* 0x000000021200780c */ /* 0x000fc80003f05270 */
[----:B------:R-:W-:-:S04]  /*193d0*/  SEL R0, RZ, 0x1, P0 ;  /* 0x00000001ff007807 */ /* 0x000fc80000000000 */
[----:B------:R-:W-:Y:S02]  /*193e0*/  LOP3.LUT R23, R23, R0, RZ, 0x3c, !PT ;  /* 0x0000000017177212 */ /* 0x000fe400078e3cff */
[----:B-----5:R-:W-:-:S04]  /*193f0*/  LOP3.LUT R2, R2, 0x7f, RZ, 0xc0, !PT ;  /* 0x0000007f02027812 */ /* 0x020fc800078ec0ff */
[----:B------:R-:W-:-:S13]  /*19400*/  ISETP.NE.AND P1, PT, R2, RZ, PT ;  /* 0x000000ff0200720c */ /* 0x000fda0003f25270 */
[----:B------:R-:W-:Y:S05]  /*19410*/  @P1 BRA `(.L_x_3186) ;  /* 0x0000000000301947 */ /* 0x000fea0003800000 */
[----:B0-----:R-:W0:Y:S01]  /*19420*/  S2R R5, SR_LANEID ;  /* 0x0000000000057919 */ /* 0x001e220000000000 */
[----:B------:R-:W-:Y:S01]  /*19430*/  VOTEU.ANY UR4, UPT, PT ;  /* 0x0000000000047886 */ /* 0x000fe200038e0100 */
[----:B------:R-:W5:Y:S01]  /*19440*/  LDC.64 R2, c[0x0][0xd60] ;  /* 0x00035800ff027b82 */ /* 0x000f620000000a00 */
[----:B------:R-:W0:Y:S02]  /*19450*/  FLO.U32 R0, UR4 ;  /* 0x0000000400007d00 */ /* 0x000e2400080e0000 */
[----:B0-----:R-:W-:-:S06]  /*19460*/  ISETP.EQ.U32.AND P1, PT, R0, R5, PT ;  /* 0x000000050000720c */ /* 0x001fcc0003f22070 */
[----:B------:R-:W5:Y:S07]  /*19470*/  POPC R5, UR4 ;  /* 0x0000000400057d09 */ /* 0x000f6e0008000000 */
[----:B-----5:R-:W5:Y:S01]  /*19480*/  @P1 ATOMG.E.ADD.STRONG.GPU PT, R3, desc[UR40][R2.64], R5 ;  /* 0x00000005020319a8 */ /* 0x020f6200081ee1e8 */
[----:B------:R-:W0:Y:S02]  /*19490*/  S2R R4, SR_LTMASK ;  /* 0x0000000000047919 */ /* 0x000e240000003900 */
[----:B0-----:R-:W-:-:S04]  /*194a0*/  LOP3.LUT R4, R4, UR4, RZ, 0xc0, !PT ;  /* 0x0000000404047c12 */ /* 0x001fc8000f8ec0ff */
[----:B------:R-:W0:Y:S01]  /*194b0*/  POPC R7, R4 ;  /* 0x0000000400077309 */ /* 0x000e220000000000 */
[----:B-----5:R-:W0:Y:S02]  /*194c0*/  SHFL.IDX PT, R0, R3, R0, 0x1f ;  /* 0x00001f0003007589 */ /* 0x020e2400000e0000 */
[----:B0-----:R-:W-:-:S07]  /*194d0*/  IADD3 R24, R0, UR36, R7 ;  /* 0x0000002400187c10 */ /* 0x001fce000fffe007 */
.L_x_3186:
[----:B------:R-:W-:Y:S05]  /*194e0*/  BSYNC B0 ;  /* 0x0000000000007941 */ /* 0x000fea0003800000 */
.L_x_3185:
[----:B------:R-:W-:-:S07]  /*194f0*/  SEL R18, R18, RZ, P0 ;  /* 0x000000ff12127207 */ /* 0x000fce0000000000 */
.L_x_3139:
[----:B------:R-:W-:Y:S05]  /*19500*/  BSYNC B7 ;  /* 0x0000000000077941 */ /* 0x000fea0003800000 */
.L_x_3137:
[----:B------:R-:W-:-:S13]  /*19510*/  LOP3.LUT P0, RZ, R16, 0x200000, RZ, 0xc0, !PT ;  /* 0x0020000010ff7812 */ /* 0x000fda000780c0ff */
[----:B------:R-:W-:Y:S05]  /*19520*/  @!P0 BRA `(.L_x_3187) ;  /* 0x0000000000248947 */ /* 0x000fea0003800000 */
[----:B------:R-:W-:Y:S05]  /*19530*/  WARPSYNC.ALL ;  /* 0x0000000000007948 */ /* 0x000fea0003800000 */
[----:B------:R-:W5:Y:S08]  /*19540*/  S2UR UR5, SR_CgaCtaId ;  /* 0x00000000000579c3 */ /* 0x000f700000008800 */
[----:B------:R-:W-:Y:S06]  /*19550*/  BAR.SYNC.DEFER_BLOCKING 0x5, 0x180 ;  /* 0x0146000000007b1d */ /* 0x000fec0000010000 */
[----:B------:R-:W-:-:S02]  /*19560*/  UMOV UR4, 0x400 ;  /* 0x0000040000047882 */ /* 0x000fc40000000000 */
[----:B-----5:R-:W-:-:S06]  /*19570*/  ULEA UR4, UR5, UR4, 0x18 ;  /* 0x0000000405047291 */ /* 0x020fcc000f8ec03f */
[----:B------:R-:W-:-:S05]  /*19580*/  IMAD.U32 R17, RZ, RZ, UR4 ;  /* 0x00000004ff117e24 */ /* 0x000fca000f8e00ff */
[----:B------:R0:W0:Y:S01]  /*19590*/  LDS.128 R24, [R17+0x388d0] ;  /* 0x0388d00011187984 */ /* 0x0000220000000c00 */
[----:B------:R-:W-:Y:S06]  /*195a0*/  BAR.ARV 0x4, 0x180 ;  /* 0x0106000000007b1d */ /* 0x000fec0000002000 */
[----:B------:R-:W-:Y:S05]  /*195b0*/  BRA `(.L_x_3188) ;  /* 0x0000000800cc7947 */ /* 0x000fea0003800000 */
.L_x_3187:
[----:B------:R-:W5:Y:S01]  /*195c0*/  S2R R8, SR_TID.X ;  /* 0x0000000000087919 */ /* 0x000f620000002100 */
[----:B------:R-:W-:Y:S01]  /*195d0*/  UMOV UR4, 0xffffffff ;  /* 0xffffffff00047882 */ /* 0x000fe20000000000 */
[----:B-----5:R-:W-:-:S04]  /*195e0*/  LOP3.LUT R8, R8, 0x1f, RZ, 0xc0, !PT ;  /* 0x0000001f08087812 */ /* 0x020fc800078ec0ff */
[----:B------:R-:W-:Y:S01]  /*195f0*/  ISETP.NE.AND P0, PT, R8, 0x1f, PT ;  /* 0x0000001f0800780c */ /* 0x000fe20003f05270 */
[----:B------:R-:W-:-:S12]  /*19600*/  BRA.DIV UR4, `(.L_x_3189) ;  /* 0x0000003e04a47947 */ /* 0x000fd8000b800000 */
[----:B0-----:R-:W-:Y:S01]  /*19610*/  IMAD.IADD R5, R27, 0x1, R8 ;  /* 0x000000011b057824 */ /* 0x001fe200078e0208 */
[----:B------:R-:W-:-:S04]  /*19620*/  ULDC UR4, c[0x0][0xd3c] ;  /* 0x00034f0000047ab9 */ /* 0x000fc80000000800 */
[----:B------:R-:W-:-:S13]  /*19630*/  ISETP.GE.OR P1, PT, R5, UR4, !P0 ;  /* 0x0000000405007c0c */ /* 0x000fda000c726670 */
[----:B------:R-:W0:Y:S02]  /*19640*/  @!P1 LDC.64 R2, c[0x0][0xd80] ;  /* 0x00036000ff029b82 */ /* 0x000e240000000a00 */
[----:B0-----:R-:W-:-:S06]  /*19650*/  @!P1 IMAD.WIDE R2, R5, 0x4, R2 ;  /* 0x0000000405029825 */ /* 0x001fcc00078e0202 */
[----:B------:R-:W5:Y:S01]  /*19660*/  @!P1 LDG.E R2, desc[UR40][R2.64] ;  /* 0x0000002802029981 */ /* 0x000f62000c1e1900 */
[----:B------:R-:W-:Y:S01]  /*19670*/  IMAD.MOV.U32 R25, RZ, RZ, RZ ;  /* 0x000000ffff197224 */ /* 0x000fe200078e00ff */
[C---:B------:R-:W-:Y:S02]  /*19680*/  ISETP.GE.U32.AND P2, PT, R8.reuse, 0x2, PT ;  /* 0x000000020800780c */ /* 0x040fe40003f46070 */
[C---:B------:R-:W-:Y:S01]  /*19690*/  ISETP.GE.U32.AND P3, PT, R8.reuse, 0x4, PT ;  /* 0x000000040800780c */ /* 0x040fe20003f66070 */
[----:B------:R-:W-:Y:S01]  /*196a0*/  SHFL.IDX PT, R0, R24, RZ, 0x1f ;  /* 0x00001fff18007589 */ /* 0x000fe200000e0000 */
[C---:B------:R-:W-:Y:S02]  /*196b0*/  ISETP.GE.U32.AND P4, PT, R8.reuse, 0x8, PT ;  /* 0x000000080800780c */ /* 0x040fe40003f86070 */
[C---:B------:R-:W-:Y:S01]  /*196c0*/  ISETP.GE.U32.AND P5, PT, R8.reuse, 0x10, PT ;  /* 0x000000100800780c */ /* 0x040fe20003fa6070 */
[----:B-----5:R-:W-:Y:S01]  /*196d0*/  @!P1 IMAD.MOV.U32 R25, RZ, RZ, R2 ;  /* 0x000000ffff199224 */ /* 0x020fe200078e0002 */
[----:B------:R-:W-:-:S04]  /*196e0*/  ISETP.NE.AND P1, PT, R8, RZ, PT ;  /* 0x000000ff0800720c */ /* 0x000fc80003f25270 */
[----:B------:R-:W0:Y:S02]  /*196f0*/  SHFL.UP PT, R14, R25, 0x1, RZ ;  /* 0x04200000190e7989 */ /* 0x000e2400000e00ff */
[----:B0-----:R-:W-:-:S05]  /*19700*/  SEL R4, R14, RZ, P1 ;  /* 0x000000ff0e047207 */ /* 0x001fca0000800000 */
[----:B------:R-:W-:-:S05]  /*19710*/  IMAD.IADD R4, R25, 0x1, R4 ;  /* 0x0000000119047824 */ /* 0x000fca00078e0204 */
[----:B------:R-:W0:Y:S02]  /*19720*/  SHFL.UP PT, R14, R4, 0x2, RZ ;  /* 0x04400000040e7989 */ /* 0x000e2400000e00ff */
[----:B0-----:R-:W-:-:S05]  /*19730*/  SEL R5, R14, RZ, P2 ;  /* 0x000000ff0e057207 */ /* 0x001fca0001000000 */
[----:B--234-:R-:W-:Y:S02]  /*19740*/  IMAD.IADD R6, R4, 0x1, R5 ;  /* 0x0000000104067824 */ /* 0x01cfe400078e0205 */
        /* <DEDUP_REMOVED lines=11> */
.L_x_3292:
[----:B------:R-:W-:Y:S02]  /*19800*/  ULDC UR4, c[0x0][0xd38] ;  /* 0x00034e0000047ab9 */ /* 0x000fe40000000800 */
[----:B------:R-:W-:-:S04]  /*19810*/  IMAD.U32 R4, RZ, RZ, UR4 ;  /* 0x00000004ff047e24 */ /* 0x000fc8000f8e00ff */
[----:B--2---:R-:W-:-:S04]  /*19820*/  IMAD R14, R14, R4, RZ ;  /* 0x000000040e0e7224 */ /* 0x004fc800078e02ff */
[----:B------:R-:W-:-:S05]  /*19830*/  IMAD.IADD R5, R5, 0x1, R14 ;  /* 0x0000000105057824 */ /* 0x000fca00078e020e */
[----:B------:R-:W-:-:S13]  /*19840*/  ISETP.GT.AND P6, PT, R5, R0, PT ;  /* 0x000000000500720c */ /* 0x000fda0003fc4270 */
[----:B------:R-:W-:Y:S05]  /*19850*/  @P6 BRA `(.L_x_3190) ;  /* 0x00000000009c6947 */ /* 0x000fea0003800000 */
.L_x_3195:
[----:B------:R-:W2:Y:S01]  /*19860*/  LDC R2, c[0x0][0xd3c] ;  /* 0x00034f00ff027b82 */ /* 0x000ea20000000800 */
[----:B------:R-:W-:-:S05]  /*19870*/  VIADD R27, R27, 0x1f ;  /* 0x0000001f1b1b7836 */ /* 0x000fca0000000000 */
        /* <DEDUP_REMOVED lines=12> */
.L_x_3193:
[----:B------:R-:W-:Y:S05]  /*19940*/  BSYNC B0 ;  /* 0x0000000000007941 */ /* 0x000fea0003800000 */
.L_x_3192:
        /* <DEDUP_REMOVED lines=18> */
.L_x_3300:
[----:B------:R-:W-:Y:S02]  /*19a70*/  ULDC UR4, c[0x0][0xd38] ;  /* 0x00034e0000047ab9 */ /* 0x000fe40000000800 */
[----:B------:R-:W-:-:S04]  /*19a80*/  IMAD.U32 R4, RZ, RZ, UR4 ;  /* 0x00000004ff047e24 */ /* 0x000fc8000f8e00ff */
[----:B--2---:R-:W-:-:S04]  /*19a90*/  IMAD R14, R14, R4, RZ ;  /* 0x000000040e0e7224 */ /* 0x004fc800078e02ff */
[----:B------:R-:W-:-:S05]  /*19aa0*/  IMAD.IADD R5, R14, 0x1, R5 ;  /* 0x000000010e057824 */ /* 0x000fca00078e0205 */
[----:B------:R-:W-:-:S13]  /*19ab0*/  ISETP.GT.AND P6, PT, R5, R0, PT ;  /* 0x000000000500720c */ /* 0x000fda0003fc4270 */
[----:B------:R-:W-:Y:S05]  /*19ac0*/  @!P6 BRA `(.L_x_3195) ;  /* 0xfffffffc0064e947 */ /* 0x000fea000383ffff */
.L_x_3190:
        /* <DEDUP_REMOVED lines=8> */
.L_x_3304:
[----:B------:R-:W-:Y:S01]  /*19b50*/  ISETP.NE.AND P0, PT, R2, RZ, PT ;  /* 0x000000ff0200720c */ /* 0x000fe20003f05270 */
[----:B------:R-:W-:-:S12]  /*19b60*/  IMAD.MOV.U32 R14, RZ, RZ, RZ ;  /* 0x000000ffff0e7224 */ /* 0x000fd800078e00ff */
[----:B------:R-:W-:Y:S05]  /*19b70*/  @!P0 BRA `(.L_x_3197) ;  /* 0x0000000000108947 */ /* 0x000fea0003800000 */
[----:B------:R-:W-:Y:S01]  /*19b80*/  UMOV UR4, 0xffffffff ;  /* 0xffffffff00047882 */ /* 0x000fe20000000000 */
[----:B------:R-:W-:Y:S02]  /*19b90*/  VIADD R12, R6, 0xffffffff ;  /* 0xffffffff060c7836 */ /* 0x000fe40000000000 */
[----:B------:R-:W-:Y:S05]  /*19ba0*/  BRA.DIV UR4, `(.L_x_3198) ;  /* 0x0000004204647947 */ /* 0x000fea000b800000 */
[----:B------:R4:W0:Y:S02]  /*19bb0*/  SHFL.IDX PT, R14, R3, R12, 0x1f ;  /* 0x00001f0c030e7589 */ /* 0x00082400000e0000 */
.L_x_3197:
        /* <DEDUP_REMOVED lines=11> */
[----:B0-----:R-:W-:Y:S01]  /*19c70*/  VIADD R9, R8, 0xffffffe ;  /* 0x0ffffffe08097836 */ /* 0x001fe20000000000 */
[----:B------:R-:W-:-:S05]  /*19c80*/  IABS R8, R5 ;  /* 0x0000000500087213 */ /* 0x000fca0000000000 */
        /* <DEDUP_REMOVED lines=35> */
[----:B------:R-:W-:Y:S02]  /*19ec0*/  IMAD.IADD R0, R0, 0x1, R7 ;  /* 0x0000000100007824 */ /* 0x000fe400078e0207 */
[----:B------:R-:W-:Y:S01]  /*19ed0*/  IMAD.MOV R5, RZ, RZ, -R5 ;  /* 0x000000ffff057224 */ /* 0x000fe200078e0a05 */
[----:B------:R-:W-:Y:S01]  /*19ee0*/  ISETP.GE.AND P2, PT, R2, RZ, PT ;  /* 0x000000ff0200720c */ /* 0x000fe20003f46270 */
[----:B------:R-:W-:-:S04]  /*19ef0*/  IMAD.HI.U32 R3, R3, R8, RZ ;  /* 0x0000000803037227 */ /* 0x000fc800078e00ff */
        /* <DEDUP_REMOVED lines=14> */
.L_x_3191:
[----:B------:R-:W-:Y:S01]  /*19fe0*/  UMOV UR4, URZ ;  /* 0x0000003f00047c82 */ /* 0x000fe20008000000 */
[----:B------:R-:W-:Y:S01]  /*19ff0*/  UMOV UR5, URZ ;  /* 0x0000003f00057c82 */ /* 0x000fe20008000000 */
[----:B------:R-:W-:Y:S01]  /*1a000*/  ULDC UR6, c[0x0][0xd3c] ;  /* 0x00034f0000067ab9 */ /* 0x000fe20000000800 */
[----:B------:R-:W-:Y:S02]  /*1a010*/  IMAD.MOV.U32 R24, RZ, RZ, R0 ;  /* 0x000000ffff187224 */ /* 0x000fe400078e0000 */
[----:B------:R-:W-:Y:S02]  /*1a020*/  IMAD.U32 R25, RZ, RZ, UR4 ;  /* 0x00000004ff197e24 */ /* 0x000fe4000f8e00ff */
[----:B------:R-:W-:Y:S02]  /*1a030*/  IMAD.U32 R26, RZ, RZ, UR5 ;  /* 0x00000005ff1a7e24 */ /* 0x000fe4000f8e00ff */
[----:B------:R-:W-:-:S07]  /*1a040*/  IMAD.U32 R27, RZ, RZ, UR6 ;  /* 0x00000006ff1b7e24 */ /* 0x000fce000f8e00ff */
.L_x_3199:
        /* <DEDUP_REMOVED lines=10> */
.L_x_3188:
[----:B------:R-:W-:Y:S02]  /*1a0f0*/  ULDC UR4, c[0x0][0xd3c] ;  /* 0x00034f0000047ab9 */ /* 0x000fe40000000800 */
[----:B0-----:R-:W-:-:S13]  /*1a100*/  ISETP.GE.AND P0, PT, R27, UR4, PT ;  /* 0x000000041b007c0c */ /* 0x001fda000bf06270 */
[----:B------:R-:W-:Y:S05]  /*1a110*/  @!P0 BRA `(.L_x_3200) ;  /* 0xffffffa400948947 */ /* 0x000fea000383ffff */
[----:B------:R-:W-:Y:S05]  /*1a120*/  BSYNC B8 ;  /* 0x0000000000087941 */ /* 0x000fea0003800000 */
.L_x_3125:
        /* <DEDUP_REMOVED lines=12> */
.L_x_3307:
[----:B------:R-:W-:Y:S05]  /*1a1f0*/  BSYNC B0 ;  /* 0x0000000000007941 */ /* 0x000fea0003800000 */
.L_x_3201:
[----:B------:R-:W-:-:S03]  /*1a200*/  UMOV UR4, 0xffffffff ;  /* 0xffffffff00047882 */ /* 0x000fc60000000000 */
[----:B------:R-:W-:Y:S05]  /*1a210*/  BRA.DIV UR4, `(.L_x_3203) ;  /* 0x0000003e04007947 */ /* 0x000fea000b800000 */
[----:B0-----:R-:W0:Y:S02]  /*1a220*/  S2R R0, SR_TID.X ;  /* 0x0000000000007919 */ /* 0x001e240000002100 */
[----:B0-----:R-:W-:-:S04]  /*1a230*/  SHF.R.U32.HI R0, RZ, 0x5, R0 ;  /* 0x00000005ff007819 */ /* 0x001fc80000011600 */
[----:B------:R-:W-:-:S05]  /*1a240*/  LOP3.LUT R0, R0, 0x3, RZ, 0xc0, !PT ;  /* 0x0000000300007812 */ /* 0x000fca00078ec0ff */
[----:B------:R0:W1:Y:S02]  /*1a250*/  SHFL.IDX PT, R14, R0, RZ, 0x1f ;  /* 0x00001fff000e7589 */ /* 0x00006400000e0000 */
.L_x_3310:
[----:B-1----:R-:W-:Y:S01]  /*1a260*/  ISETP.NE.AND P0, PT, R14, RZ, PT ;  /* 0x000000ff0e00720c */ /* 0x002fe20003f05270 */
[----:B------:R-:W-:-:S12]  /*1a270*/  BSSY B0, `(.L_x_3204) ;  /* 0x0000024000007945 */ /* 0x000fd80003800000 */
[----:B------:R-:W-:Y:S05]  /*1a280*/  @P0 BRA `(.L_x_3205) ;  /* 0x0000000000880947 */ /* 0x000fea0003800000 */
[----:B------:R-:W-:-:S03]  /*1a290*/  UMOV UR4, 0xffffffff ;  /* 0xffffffff00047882 */ /* 0x000fc60000000000 */
[----:B------:R-:W-:Y:S05]  /*1a2a0*/  BRA.DIV UR4, `(.L_x_3206) ;  /* 0x0000003e04107947 */ /* 0x000fea000b800000 */
[----:B------:R-:W-:-:S13]  /*1a2b0*/  ELECT P6, URZ, PT ;  /* 0x00000000003f782f */ /* 0x000fda00038c0000 */
.L_x_3313:
[----:B------:R-:W-:Y:S05]  /*1a2c0*/  @!P6 BRA `(.L_x_3205) ;  /* 0x000000000078e947 */ /* 0x000fea0003800000 */
[----:B0-----:R-:W5:Y:S02]  /*1a2d0*/  LDL.LU R0, [R1] ;  /* 0x0000000001007983 */ /* 0x001f640000300800 */
[----:B-----5:R-:W-:-:S04]  /*1a2e0*/  LOP3.LUT R0, R0, 0x2, RZ, 0xfc, !PT ;  /* 0x0000000200007812 */ /* 0x020fc800078efcff */
[----:B------:R-:W-:-:S13]  /*1a2f0*/  ISETP.NE.AND P0, PT, R0, 0x3, PT ;  /* 0x000000030000780c */ /* 0x000fda0003f05270 */
[----:B------:R-:W-:Y:S05]  /*1a300*/  @!P0 BRA `(.L_x_3207) ;  /* 0x0000000000048947 */ /* 0x000fea0003800000 */
[----:B------:R-:W-:Y:S01]  /*1a310*/  BPT.TRAP 0x1 ;  /* 0x000000040000795c */ /* 0x000fe20000300000 */
.L_x_3207:
[C---:B------:R-:W-:Y:S01]  /*1a320*/  IMAD R3, R18.reuse, 0x8, R5 ;  /* 0x0000000812037824 */ /* 0x040fe200078e0205 */
[----:B------:R-:W-:Y:S01]  /*1a330*/  SHF.L.U32 R2, R23, 0x1f, RZ ;  /* 0x0000001f17027819 */ /* 0x000fe200000006ff */
[----:B------:R-:W-:-:S03]  /*1a340*/  VIADD R18, R18, 0x1 ;  /* 0x0000000112127836 */ /* 0x000fc60000000000 */
[----:B------:R-:W0:Y:S02]  /*1a350*/  SYNCS.PHASECHK.TRANS64.TRYWAIT P1, [R3+URZ+0x38840], R2 ;  /* 0x03884002030075a7 */ /* 0x000e24000802017f */
[----:B------:R-:W-:-:S04]  /*1a360*/  ISETP.NE.AND P2, PT, R18, 0x2, PT ;  /* 0x000000021200780c */ /* 0x000fc80003f45270 */
[----:B------:R-:W-:Y:S01]  /*1a370*/  SEL R0, RZ, 0x1, P2 ;  /* 0x00000001ff007807 */ /* 0x000fe20001000000 */
[----:B0-----:R-:W-:Y:S08]  /*1a380*/  @!P1 BRA `(.L_x_3208) ;  /* 0x0000003800f89947 */ /* 0x001ff00003800000 */
.L_x_3314:
[----:B------:R-:W-:Y:S02]  /*1a390*/  SEL R18, R18, RZ, P2 ;  /* 0x000000ff12127207 */ /* 0x000fe40001000000 */
[----:B------:R-:W-:Y:S01]  /*1a3a0*/  LOP3.LUT R0, R23, R0, RZ, 0x3c, !PT ;  /* 0x0000000017007212 */ /* 0x000fe200078e3cff */
[----:B------:R-:W-:Y:S06]  /*1a3b0*/  @!P0 BRA `(.L_x_3209) ;  /* 0x0000000000048947 */ /* 0x000fec0003800000 */
[----:B------:R-:W-:Y:S01]  /*1a3c0*/  BPT.TRAP 0x1 ;  /* 0x000000040000795c */ /* 0x000fe20000300000 */
.L_x_3209:
[----:B------:R-:W-:Y:S01]  /*1a3d0*/  IMAD R5, R18, 0x8, R5 ;  /* 0x0000000812057824 */ /* 0x000fe200078e0205 */
[----:B------:R-:W-:-:S04]  /*1a3e0*/  SHF.L.U32 R0, R0, 0x1f, RZ ;  /* 0x0000001f00007819 */ /* 0x000fc800000006ff */
[----:B------:R-:W1:Y:S02]  /*1a3f0*/  SYNCS.PHASECHK.TRANS64.TRYWAIT P1, [R5+URZ+0x38840], R0 ;  /* 0x03884000050075a7 */ /* 0x000e64000802017f */
[----:B-1----:R-:W-:Y:S05]  /*1a400*/  @!P1 BRA `(.L_x_3210) ;  /* 0x0000003800ec9947 */ /* 0x002fea0003800000 */
.L_x_3315:
[----:B------:R-:W-:Y:S05]  /*1a410*/  @!P0 BRA `(.L_x_3211) ;  /* 0x0000000000048947 */ /* 0x000fea0003800000 */
[----:B------:R-:W-:Y:S01]  /*1a420*/  BPT.TRAP 0x1 ;  /* 0x000000040000795c */ /* 0x000fe20000300000 */
.L_x_3211:
[----:B------:R-:W5:Y:S02]  /*1a430*/  SYNCS.PHASECHK.TRANS64.TRYWAIT P1, [R3+URZ+0x38860], R2 ;  /* 0x03886002030075a7 */ /* 0x000f64000802017f */
[----:B-----5:R-:W-:Y:S05]  /*1a440*/  @!P1 BRA `(.L_x_3212) ;  /* 0x0000003800f09947 */ /* 0x020fea0003800000 */
.L_x_3316:
[----:B------:R-:W-:Y:S05]  /*1a450*/  @!P0 BRA `(.L_x_3213) ;  /* 0x0000000000048947 */ /* 0x000fea0003800000 */
[----:B------:R-:W-:Y:S01]  /*1a460*/  BPT.TRAP 0x1 ;  /* 0x000000040000795c */ /* 0x000fe20000300000 */
.L_x_3213:
[----:B------:R0:W0:Y:S02]  /*1a470*/  SYNCS.PHASECHK.TRANS64.TRYWAIT P0, [R5+URZ+0x38860], R0 ;  /* 0x03886000050075a7 */ /* 0x000024000800017f */
[----:B0-----:R-:W-:Y:S05]  /*1a480*/  @!P0 NANOSLEEP.SYNCS 0x989680 ;  /* 0x009896800000895d */ /* 0x001fea0003900000 */
[----:B------:R-:W0:Y:S02]  /*1a490*/  @!P0 SYNCS.PHASECHK.TRANS64 P0, [R5+URZ+0x38860], R0 ;  /* 0x03886000050085a7 */ /* 0x000e24000800007f */
[----:B0-----:R-:W-:Y:S05]  /*1a4a0*/  @!P0 BRA `(.L_x_3213) ;  /* 0xfffffffc00f08947 */ /* 0x001fea000383ffff */
.L_x_3205:
[----:B------:R-:W-:Y:S05]  /*1a4b0*/  BSYNC B0 ;  /* 0x0000000000007941 */ /* 0x000fea0003800000 */
.L_x_3204:
[----:B------:R-:W-:Y:S05]  /*1a4c0*/  EXIT ;  /* 0x000000000000794d */ /* 0x000fea0003800000 */
.L_x_3025:
[----:B0-----:R-:W-:-:S04]  /*1a4d0*/  IMAD.U32 R3, RZ, RZ, UR38 ;  /* 0x00000026ff037e24 */ /* 0x001fc8000f8e00ff */
[----:B------:R0:W1:Y:S03]  /*1a4e0*/  SYNCS.PHASECHK.TRANS64.TRYWAIT P1, [R3+URZ+0x38800], R0 ;  /* 0x03880000030075a7 */ /* 0x000066000802017f */
[----:B-1----:R-:W-:Y:S05]  /*1a4f0*/  @!P1 NANOSLEEP.SYNCS 0x989680 ;  /* 0x009896800000995d */ /* 0x002fea0003900000 */
[----:B------:R-:W1:Y:S02]  /*1a500*/  @!P1 SYNCS.PHASECHK.TRANS64 P1, [R3+URZ+0x38800], R0 ;  /* 0x03880000030095a7 */ /* 0x000e64000802007f */
[----:B-1----:R-:W-:Y:S05]  /*1a510*/  @!P1 BRA `(.L_x_3025) ;  /* 0xfffffffc00ec9947 */ /* 0x002fea000383ffff */
[----:B------:R-:W-:Y:S05]  /*1a520*/  BRA `(.L_x_3214) ;  /* 0xfffffe9800247947 */ /* 0x000fea000383ffff */
.L_x_3029:
[----:B-1----:R1:W2:Y:S02]  /*1a530*/  SYNCS.PHASECHK.TRANS64.TRYWAIT P1, [R8+URZ+0x38830], R3 ;  /* 0x03883003080075a7 */ /* 0x0022a4000802017f */
[----:B--2---:R-:W-:Y:S05]  /*1a540*/  @!P1 NANOSLEEP.SYNCS 0x989680 ;  /* 0x009896800000995d */ /* 0x004fea0003900000 */
[----:B------:R-:W2:Y:S02]  /*1a550*/  @!P1 SYNCS.PHASECHK.TRANS64 P1, [R8+URZ+0x38830], R3 ;  /* 0x03883003080095a7 */ /* 0x000ea4000802007f */
[----:B--2---:R-:W-:Y:S05]  /*1a560*/  @!P1 BRA `(.L_x_3029) ;  /* 0xfffffffc00f09947 */ /* 0x004fea000383ffff */
[----:B------:R-:W-:Y:S05]  /*1a570*/  BRA `(.L_x_3028) ;  /* 0xfffffe98003c7947 */ /* 0x000fea000383ffff */
.L_x_3030:
[----:B--2---:R-:W-:-:S04]  /*1a580*/  IMAD.U32 R5, RZ, RZ, UR38 ;  /* 0x00000026ff057e24 */ /* 0x004fc8000f8e00ff */
[----:B------:R2:W3:Y:S03]  /*1a590*/  SYNCS.PHASECHK.TRANS64.TRYWAIT P1, [R5+URZ+0x38810], R0 ;  /* 0x03881000050075a7 */ /* 0x0004e6000802017f */
[----:B---3--:R-:W-:Y:S05]  /*1a5a0*/  @!P1 NANOSLEEP.SYNCS 0x989680 ;  /* 0x009896800000995d */ /* 0x008fea0003900000 */
[----:B------:R-:W3:Y:S02]  /*1a5b0*/  @!P1 SYNCS.PHASECHK.TRANS64 P1, [R5+URZ+0x38810], R0 ;  /* 0x03881000050095a7 */ /* 0x000ee4000802007f */
[----:B---3--:R-:W-:Y:S05]  /*1a5c0*/  @!P1 BRA `(.L_x_3030) ;  /* 0xfffffffc00ec9947 */ /* 0x008fea000383ffff */
[----:B------:R-:W-:Y:S05]  /*1a5d0*/  BRA `(.L_x_3215) ;  /* 0xfffffe9800c47947 */ /* 0x000fea000383ffff */
.L_x_3034:
[----:B----4-:R4:W0:Y:S02]  /*1a5e0*/  SYNCS.PHASECHK.TRANS64.TRYWAIT P1, [R8+URZ+0x38850], R3 ;  /* 0x03885003080075a7 */ /* 0x010824000802017f */
[----:B0-----:R-:W-:Y:S05]  /*1a5f0*/  @!P1 NANOSLEEP.SYNCS 0x989680 ;  /* 0x009896800000995d */ /* 0x001fea0003900000 */
[----:B------:R-:W0:Y:S02]  /*1a600*/  @!P1 SYNCS.PHASECHK.TRANS64 P1, [R8+URZ+0x38850], R3 ;  /* 0x03885003080095a7 */ /* 0x000e24000802007f */
[----:B0-----:R-:W-:Y:S05]  /*1a610*/  @!P1 BRA `(.L_x_3034) ;  /* 0xfffffffc00f09947 */ /* 0x001fea000383ffff */
[----:B------:R-:W-:Y:S05]  /*1a620*/  BRA `(.L_x_3033) ;  /* 0xfffffe9800d07947 */ /* 0x000fea000383ffff */
.L_x_3052:
[----:B-1----:R-:W-:-:S04]  /*1a630*/  IMAD.U32 R6, RZ, RZ, UR5 ;  /* 0x00000005ff067e24 */ /* 0x002fc8000f8e00ff */
[----:B------:R1:W2:Y:S03]  /*1a640*/  SYNCS.PHASECHK.TRANS64.TRYWAIT P1, [R6+URZ+0x38830], R5 ;  /* 0x03883005060075a7 */ /* 0x0002a6000802017f */
[----:B--2---:R-:W-:Y:S05]  /*1a650*/  @!P1 NANOSLEEP.SYNCS 0x989680 ;  /* 0x009896800000995d */ /* 0x004fea0003900000 */
[----:B------:R-:W2:Y:S02]  /*1a660*/  @!P1 SYNCS.PHASECHK.TRANS64 P1, [R6+URZ+0x38830], R5 ;  /* 0x03883005060095a7 */ /* 0x000ea4000802007f */
[----:B--2---:R-:W-:Y:S05]  /*1a670*/  @!P1 BRA `(.L_x_3052) ;  /* 0xfffffffc00ec9947 */ /* 0x004fea000383ffff */
[----:B------:R-:W-:Y:S05]  /*1a680*/  BRA `(.L_x_3051) ;  /* 0xfffffec800407947 */ /* 0x000fea000383ffff */
.L_x_3056:
[----:B-1----:R-:W-:-:S04]  /*1a690*/  IMAD.U32 R6, RZ, RZ, UR5 ;  /* 0x00000005ff067e24 */ /* 0x002fc8000f8e00ff */
[----:B------:R1:W3:Y:S03]  /*1a6a0*/  SYNCS.PHASECHK.TRANS64.TRYWAIT P1, [R6+URZ+0x38850], R5 ;  /* 0x03885005060075a7 */ /* 0x0002e6000802017f */
[----:B---3--:R-:W-:Y:S05]  /*1a6b0*/  @!P1 NANOSLEEP.SYNCS 0x989680 ;  /* 0x009896800000995d */ /* 0x008fea0003900000 */
[----:B------:R-:W3:Y:S02]  /*1a6c0*/  @!P1 SYNCS.PHASECHK.TRANS64 P1, [R6+URZ+0x38850], R5 ;  /* 0x03885005060095a7 */ /* 0x000ee4000802007f */
[----:B---3--:R-:W-:Y:S05]  /*1a6d0*/  @!P1 BRA `(.L_x_3056) ;  /* 0xfffffffc00ec9947 */ /* 0x008fea000383ffff */
[----:B------:R-:W-:Y:S05]  /*1a6e0*/  BRA `(.L_x_3055) ;  /* 0xfffffec8009c7947 */ /* 0x000fea000383ffff */
.L_x_3075:
[----:B-1----:R-:W-:-:S04]  /*1a6f0*/  IMAD.U32 R6, RZ, RZ, UR5 ;  /* 0x00000005ff067e24 */ /* 0x002fc8000f8e00ff */
[----:B------:R1:W2:Y:S03]  /*1a700*/  SYNCS.PHASECHK.TRANS64.TRYWAIT P2, [R6+URZ+0x38830], R5 ;  /* 0x03883005060075a7 */ /* 0x0002a6000804017f */
[----:B--2---:R-:W-:Y:S05]  /*1a710*/  @!P2 NANOSLEEP.SYNCS 0x989680 ;  /* 0x009896800000a95d */ /* 0x004fea0003900000 */
[----:B------:R-:W2:Y:S02]  /*1a720*/  @!P2 SYNCS.PHASECHK.TRANS64 P2, [R6+URZ+0x38830], R5 ;  /* 0x038830050600a5a7 */ /* 0x000ea4000804007f */
[----:B--2---:R-:W-:Y:S05]  /*1a730*/  @!P2 BRA `(.L_x_3075) ;  /* 0xfffffffc00eca947 */ /* 0x004fea000383ffff */
[----:B------:R-:W-:Y:S05]  /*1a740*/  BRA `(.L_x_3074) ;  /* 0xfffffefc00a47947 */ /* 0x000fea000383ffff */
.L_x_3079:
[----:B-1----:R-:W-:-:S04]  /*1a750*/  IMAD.U32 R6, RZ, RZ, UR5 ;  /* 0x00000005ff067e24 */ /* 0x002fc8000f8e00ff */
[----:B------:R1:W3:Y:S03]  /*1a760*/  SYNCS.PHASECHK.TRANS64.TRYWAIT P2, [R6+URZ+0x38850], R5 ;  /* 0x03885005060075a7 */ /* 0x0002e6000804017f */
[----:B---3--:R-:W-:Y:S05]  /*1a770*/  @!P2 NANOSLEEP.SYNCS 0x989680 ;  /* 0x009896800000a95d */ /* 0x008fea0003900000 */
[----:B------:R-:W3:Y:S02]  /*1a780*/  @!P2 SYNCS.PHASECHK.TRANS64 P2, [R6+URZ+0x38850], R5 ;  /* 0x038850050600a5a7 */ /* 0x000ee4000804007f */
[----:B---3--:R-:W-:Y:S05]  /*1a790*/  @!P2 BRA `(.L_x_3079) ;  /* 0xfffffffc00eca947 */ /* 0x008fea000383ffff */
[----:B------:R-:W-:Y:S05]  /*1a7a0*/  BRA `(.L_x_3078) ;  /* 0xffffff0000007947 */ /* 0x000fea000383ffff */
.L_x_3087:
[----:B-1----:R-:W-:-:S04]  /*1a7b0*/  IMAD.U32 R6, RZ, RZ, UR7 ;  /* 0x00000007ff067e24 */ /* 0x002fc8000f8e00ff */
[----:B------:R1:W2:Y:S03]  /*1a7c0*/  SYNCS.PHASECHK.TRANS64.TRYWAIT P1, [R6+URZ+0x38830], R5 ;  /* 0x03883005060075a7 */ /* 0x0002a6000802017f */
[----:B--2---:R-:W-:Y:S05]  /*1a7d0*/  @!P1 NANOSLEEP.SYNCS 0x989680 ;  /* 0x009896800000995d */ /* 0x004fea0003900000 */
[----:B------:R-:W2:Y:S02]  /*1a7e0*/  @!P1 SYNCS.PHASECHK.TRANS64 P1, [R6+URZ+0x38830], R5 ;  /* 0x03883005060095a7 */ /* 0x000ea4000802007f */
[----:B--2---:R-:W-:Y:S05]  /*1a7f0*/  @!P1 BRA `(.L_x_3087) ;  /* 0xfffffffc00ec9947 */ /* 0x004fea000383ffff */
[----:B------:R-:W-:Y:S05]  /*1a800*/  BRA `(.L_x_3086) ;  /* 0xffffff2400b87947 */ /* 0x000fea000383ffff */
.L_x_3091:
[----:B-1----:R-:W-:-:S04]  /*1a810*/  IMAD.U32 R6, RZ, RZ, UR7 ;  /* 0x00000007ff067e24 */ /* 0x002fc8000f8e00ff */
[----:B------:R1:W3:Y:S03]  /*1a820*/  SYNCS.PHASECHK.TRANS64.TRYWAIT P1, [R6+URZ+0x38850], R5 ;  /* 0x03885005060075a7 */ /* 0x0002e6000802017f */
[----:B---3--:R-:W-:Y:S05]  /*1a830*/  @!P1 NANOSLEEP.SYNCS 0x989680 ;  /* 0x009896800000995d */ /* 0x008fea0003900000 */
[----:B------:R-:W3:Y:S02]  /*1a840*/  @!P1 SYNCS.PHASECHK.TRANS64 P1, [R6+URZ+0x38850], R5 ;  /* 0x03885005060095a7 */ /* 0x000ee4000802007f */
[----:B---3--:R-:W-:Y:S05]  /*1a850*/  @!P1 BRA `(.L_x_3091) ;  /* 0xfffffffc00ec9947 */ /* 0x008fea000383ffff */
[----:B------:R-:W-:Y:S05]  /*1a860*/  BRA `(.L_x_3090) ;  /* 0xffffff2800147947 */ /* 0x000fea000383ffff */
.L_x_3145:
        /* <DEDUP_REMOVED lines=8> */
[----:B-----5:R-:W-:Y:S05]  /*1a8f0*/  WARPSYNC.COLLECTIVE R15, `(.L_x_3217) ;  /* 0x000000000f087348 */ /* 0x020fea0003c00000 */
[----:B------:R0:W1:Y:S02]  /*1a900*/  SHFL.IDX P6, R14, R13, R12, R11 ;  /* 0x0000000c0d0e7389 */ /* 0x00006400000c000b */
[----:B01---5:R-:W-:Y:S01]  /*1a910*/  ENDCOLLECTIVE ;  /* 0x000000000000791b */ /* 0x023fe20003800000 */
.L_x_3217:
[----:B------:R-:W-:Y:S05]  /*1a920*/  BSYNC B0 ;  /* 0x0000000000007941 */ /* 0x000fea0003800000 */
.L_x_3216:
[----:B------:R-:W-:Y:S05]  /*1a930*/  BRA `(.L_x_3218) ;  /* 0xffffffac00d87947 */ /* 0x000fea000383ffff */
.L_x_3148:
[----:B0-----:R0:W1:Y:S02]  /*1a940*/  SYNCS.PHASECHK.TRANS64.TRYWAIT P0, [R22+URZ+0x38840], R0 ;  /* 0x03884000160075a7 */ /* 0x001064000800017f */
[----:B-1----:R-:W-:Y:S05]  /*1a950*/  @!P0 NANOSLEEP.SYNCS 0x989680 ;  /* 0x009896800000895d */ /* 0x002fea0003900000 */
[----:B------:R-:W1:Y:S02]  /*1a960*/  @!P0 SYNCS.PHASECHK.TRANS64 P0, [R22+URZ+0x38840], R0 ;  /* 0x03884000160085a7 */ /* 0x000e64000800007f */
[----:B-1----:R-:W-:Y:S05]  /*1a970*/  @!P0 BRA `(.L_x_3148) ;  /* 0xfffffffc00f08947 */ /* 0x002fea000383ffff */
[----:B------:R-:W-:Y:S05]  /*1a980*/  BRA `(.L_x_3219) ;  /* 0xffffffb000b87947 */ /* 0x000fea000383ffff */
.L_x_3149:
        /* <DEDUP_REMOVED lines=8> */
.L_x_3221:
[----:B------:R-:W-:Y:S05]  /*1aa10*/  BSYNC B0 ;  /* 0x0000000000007941 */ /* 0x000fea0003800000 */
.L_x_3220:
        /* <DEDUP_REMOVED lines=9> */
.L_x_3222:
[----:B------:R-:W-:Y:S02]  /*1aab0*/  IMAD.MOV.U32 R13, RZ, RZ, R4 ;  /* 0x000000ffff0d7224 */ /* 0x000fe400078e0004 */
[----:B------:R-:W-:Y:S02]  /*1aac0*/  IMAD.MOV.U32 R12, RZ, RZ, 0x1 ;  /* 0x00000001ff0c7424 */ /* 0x000fe400078e00ff */
[----:B------:R-:W-:-:S07]  /*1aad0*/  IMAD.MOV.U32 R3, RZ, RZ, R14 ;  /* 0x000000ffff037224 */ /* 0x000fce00078e000e */
[----:B------:R-:W-:Y:S05]  /*1aae0*/  WARPSYNC.COLLECTIVE R15, `(.L_x_3223) ;  /* 0x000000000f087348 */ /* 0x000fea0003c00000 */
[----:B------:R0:W1:Y:S02]  /*1aaf0*/  SHFL.IDX P6, R14, R13, R12, R11 ;  /* 0x0000000c0d0e7389 */ /* 0x00006400000c000b */
[----:B01----:R-:W-:Y:S01]  /*1ab00*/  ENDCOLLECTIVE ;  /* 0x000000000000791b */ /* 0x003fe20003800000 */
.L_x_3223:
        /* <DEDUP_REMOVED lines=15> */
.L_x_3224:
[----:B------:R-:W-:Y:S02]  /*1ac00*/  @P0 IMAD R6, R5, 0x2, R17 ;  /* 0x0000000205060824 */ /* 0x000fe400078e0211 */
[----:B------:R-:W-:Y:S02]  /*1ac10*/  IMAD.MOV.U32 R13, RZ, RZ, R4 ;  /* 0x000000ffff0d7224 */ /* 0x000fe400078e0004 */
[----:B------:R-:W-:Y:S02]  /*1ac20*/  IMAD.MOV.U32 R12, RZ, RZ, 0x2 ;  /* 0x00000002ff0c7424 */ /* 0x000fe400078e00ff */
[----:B------:R-:W-:-:S07]  /*1ac30*/  IMAD.MOV.U32 R3, RZ, RZ, R14 ;  /* 0x000000ffff037224 */ /* 0x000fce00078e000e */
[----:B------:R-:W-:Y:S05]  /*1ac40*/  WARPSYNC.COLLECTIVE R15, `(.L_x_3225) ;  /* 0x000000000f087348 */ /* 0x000fea0003c00000 */
[----:B------:R0:W1:Y:S02]  /*1ac50*/  SHFL.IDX P6, R14, R13, R12, R11 ;  /* 0x0000000c0d0e7389 */ /* 0x00006400000c000b */
[----:B01----:R-:W-:Y:S01]  /*1ac60*/  ENDCOLLECTIVE ;  /* 0x000000000000791b */ /* 0x003fe20003800000 */
.L_x_3225:
        /* <DEDUP_REMOVED lines=15> */
.L_x_3226:
[----:B------:R-:W-:Y:S02]  /*1ad60*/  @P0 IMAD R6, R5, 0x2, R17 ;  /* 0x0000000205060824 */ /* 0x000fe400078e0211 */
[----:B------:R-:W-:Y:S02]  /*1ad70*/  IMAD.MOV.U32 R13, RZ, RZ, R4 ;  /* 0x000000ffff0d7224 */ /* 0x000fe400078e0004 */
[----:B------:R-:W-:Y:S02]  /*1ad80*/  IMAD.MOV.U32 R12, RZ, RZ, 0x3 ;  /* 0x00000003ff0c7424 */ /* 0x000fe400078e00ff */
[----:B------:R-:W-:-:S07]  /*1ad90*/  IMAD.MOV.U32 R3, RZ, RZ, R14 ;  /* 0x000000ffff037224 */ /* 0x000fce00078e000e */
[----:B------:R-:W-:Y:S05]  /*1ada0*/  WARPSYNC.COLLECTIVE R15, `(.L_x_3227) ;  /* 0x000000000f087348 */ /* 0x000fea0003c00000 */
[----:B------:R0:W1:Y:S02]  /*1adb0*/  SHFL.IDX P6, R14, R13, R12, R11 ;  /* 0x0000000c0d0e7389 */ /* 0x00006400000c000b */
[----:B01----:R-:W-:Y:S01]  /*1adc0*/  ENDCOLLECTIVE ;  /* 0x000000000000791b */ /* 0x003fe20003800000 */
.L_x_3227:
        /* <DEDUP_REMOVED lines=10> */
.L_x_3228:
[----:B------:R-:W-:Y:S01]  /*1ae70*/  @!PT LDS RZ, [RZ] ;  /* 0x00000000fffff984 */ /* 0x000fe20000000800 */
[----:B------:R-:W-:Y:S01]  /*1ae80*/  @!PT LDS RZ, [RZ] ;  /* 0x00000000fffff984 */ /* 0x000fe20000000800 */
[----:B------:R-:W-:Y:S01]  /*1ae90*/  @!PT LDS RZ, [RZ] ;  /* 0x00000000fffff984 */ /* 0x000fe20000000800 */
[----:B------:R1:W-:Y:S01]  /*1aea0*/  @P0 LDGSTS.E.BYPASS.LTC128B.128 [R6+0x23400], desc[UR40][R2.64], !P2 ;  /* 0x2340000002060fae */ /* 0x0003e2000d101d68 */
[----:B------:R-:W-:Y:S01]  /*1aeb0*/  IMAD.MOV.U32 R0, RZ, RZ, R14 ;  /* 0x000000ffff007224 */ /* 0x000fe200078e000e */
[----:B------:R-:W-:Y:S06]  /*1aec0*/  BRA `(.L_x_3229) ;  /* 0xffffffb000747947 */ /* 0x000fec000383ffff */
.L_x_3154:
[----:B------:R-:W-:Y:S01]  /*1aed0*/  IMAD.MOV.U32 R13, RZ, RZ, R2 ;  /* 0x000000ffff0d7224 */ /* 0x000fe200078e0002 */
[----:B------:R-:W-:Y:S01]  /*1aee0*/  LOP3.LUT R16, R16, 0xfffffeff, RZ, 0xc0, !PT ;  /* 0xfffffeff10107812 */ /* 0x000fe200078ec0ff */
[----:B------:R-:W-:Y:S02]  /*1aef0*/  IMAD.MOV.U32 R12, RZ, RZ, RZ ;  /* 0x000000ffff0c7224 */ /* 0x000fe400078e00ff */
[----:B------:R-:W-:Y:S02]  /*1af00*/  IMAD.MOV.U32 R11, RZ, RZ, 0x181f ;  /* 0x0000181fff0b7424 */ /* 0x000fe400078e00ff */
[----:B------:R-:W-:Y:S02]  /*1af10*/  IMAD.MOV.U32 R15, RZ, RZ, -0x1 ;  /* 0xffffffffff0f7424 */ /* 0x000fe400078e00ff */
[----:B-----5:R-:W-:Y:S02]  /*1af20*/  IMAD R3, R21, R5, RZ ;  /* 0x0000000515037224 */ /* 0x020fe400078e02ff */
[----:B------:R-:W-:-:S07]  /*1af30*/  IMAD.IADD R4, R10, 0x1, R20 ;  /* 0x000000010a047824 */ /* 0x000fce00078e0214 */
[----:B-1----:R-:W-:Y:S05]  /*1af40*/  WARPSYNC.COLLECTIVE R15, `(.L_x_3230) ;  /* 0x000000000f087348 */ /* 0x002fea0003c00000 */
[----:B------:R0:W2:Y:S02]  /*1af50*/  SHFL.IDX P6, R14, R13, R12, R11 ;  /* 0x0000000c0d0e7389 */ /* 0x0000a400000c000b */
[----:B012---:R-:W-:Y:S01]  /*1af60*/  ENDCOLLECTIVE ;  /* 0x000000000000791b */ /* 0x007fe20003800000 */
.L_x_3230:
        /* <DEDUP_REMOVED lines=9> */
.L_x_3231:
[----:B------:R-:W-:Y:S02]  /*1b000*/  IMAD.MOV.U32 R13, RZ, RZ, R2 ;  /* 0x000000ffff0d7224 */ /* 0x000fe400078e0002 */
[----:B------:R-:W-:Y:S02]  /*1b010*/  IMAD.MOV.U32 R12, RZ, RZ, 0x1 ;  /* 0x00000001ff0c7424 */ /* 0x000fe400078e00ff */
[----:B------:R-:W-:-:S07]  /*1b020*/  IMAD.MOV.U32 R5, RZ, RZ, R14 ;  /* 0x000000ffff057224 */ /* 0x000fce00078e000e */
[----:B------:R-:W-:Y:S05]  /*1b030*/  WARPSYNC.COLLECTIVE R15, `(.L_x_3232) ;  /* 0x000000000f087348 */ /* 0x000fea0003c00000 */
[----:B------:R0:W1:Y:S02]  /*1b040*/  SHFL.IDX P6, R14, R13, R12, R11 ;  /* 0x0000000c0d0e7389 */ /* 0x00006400000c000b */
[----:B01----:R-:W-:Y:S01]  /*1b050*/  ENDCOLLECTIVE ;  /* 0x000000000000791b */ /* 0x003fe20003800000 */
.L_x_3232:
[----:B------:R-:W-:-:S05]  /*1b060*/  @!P2 LEA R5, P1, R9, R5, 0x1 ;  /* 0x000000050905a211 */ /* 0x000fca00078208ff */
[----:B------:R-:W-:-:S04]  /*1b070*/  @!P2 IMAD.X R6, RZ, RZ, R6, P1 ;  /* 0x000000ffff06a224 */ /* 0x000fc800008e0606 */
[----:B------:R-:W-:Y:S02]  /*1b080*/  @!P2 IMAD.MOV.U32 R7, RZ, RZ, R6 ;  /* 0x000000ffff07a224 */ /* 0x000fe400078e0006 */
[----:B------:R-:W-:Y:S02]  /*1b090*/  IMAD.MOV.U32 R13, RZ, RZ, R0 ;  /* 0x000000ffff0d7224 */ /* 0x000fe400078e0000 */
[----:B------:R-:W-:-:S05]  /*1b0a0*/  @!P2 IMAD.MOV.U32 R6, RZ, RZ, R5 ;  /* 0x000000ffff06a224 */ /* 0x000fca00078e0005 */
[----:B------:R-:W-:Y:S01]  /*1b0b0*/  @!PT LDS RZ, [RZ] ;  /* 0x00000000fffff984 */ /* 0x000fe20000000800 */
[----:B------:R-:W-:Y:S01]  /*1b0c0*/  @!PT LDS RZ, [RZ] ;  /* 0x00000000fffff984 */ /* 0x000fe20000000800 */
[----:B------:R-:W-:Y:S01]  /*1b0d0*/  @!PT LDS RZ, [RZ] ;  /* 0x00000000fffff984 */ /* 0x000fe20000000800 */
[----:B------:R0:W-:Y:S01]  /*1b0e0*/  @!P2 LDGSTS.E.BYPASS.LTC128B.128 [R19+0x20400], desc[UR40][R6.64], !P0 ;  /* 0x204000000613afae */ /* 0x0001e2000c101d68 */
[----:B------:R-:W-:Y:S01]  /*1b0f0*/  ISETP.GE.AND P2, PT, R8, R3, PT ;  /* 0x000000030800720c */ /* 0x000fe20003f46270 */
[----:B------:R-:W-:-:S12]  /*1b100*/  IMAD.MOV.U32 R5, RZ, RZ, R14 ;  /* 0x000000ffff057224 */ /* 0x000fd800078e000e */
[----:B0-----:R-:W-:Y:S05]  /*1b110*/  WARPSYNC.COLLECTIVE R15, `(.L_x_3233) ;  /* 0x000000000f087348 */ /* 0x001fea0003c00000 */
[----:B------:R1:W2:Y:S02]  /*1b120*/  SHFL.IDX P6, R14, R13, R12, R11 ;  /* 0x0000000c0d0e7389 */ /* 0x0002a400000c000b */
[----:B012---:R-:W-:Y:S01]  /*1b130*/  ENDCOLLECTIVE ;  /* 0x000000000000791b */ /* 0x007fe20003800000 */
.L_x_3233:
        /* <DEDUP_REMOVED lines=8> */
.L_x_3234:
        /* <DEDUP_REMOVED lines=9> */
[----:B------:R-:W-:Y:S01]  /*1b250*/  ISETP.GE.AND P2, PT, R5, R3, PT ;  /* 0x000000030500720c */ /* 0x000fe20003f46270 */
[----:B------:R-:W-:-:S12]  /*1b260*/  IMAD.MOV.U32 R5, RZ, RZ, R14 ;  /* 0x000000ffff057224 */ /* 0x000fd800078e000e */
[----:B0-----:R-:W-:Y:S05]  /*1b270*/  WARPSYNC.COLLECTIVE R15, `(.L_x_3235) ;  /* 0x000000000f087348 */ /* 0x001fea0003c00000 */
[----:B------:R1:W2:Y:S02]  /*1b280*/  SHFL.IDX P6, R14, R13, R12, R11 ;  /* 0x0000000c0d0e7389 */ /* 0x0002a400000c000b */
[----:B012---:R-:W-:Y:S01]  /*1b290*/  ENDCOLLECTIVE ;  /* 0x000000000000791b */ /* 0x007fe20003800000 */
.L_x_3235:
[----:B------:R-:W-:Y:S01]  /*1b2a0*/  @P2 LOP3.LUT R16, R16, 0x40, RZ, 0xfc, !PT ;  /* 0x0000004010102812 */ /* 0x000fe200078efcff */
[----:B------:R-:W-:Y:S02]  /*1b2b0*/  IMAD.MOV.U32 R13, RZ, RZ, R2 ;  /* 0x000000ffff0d7224 */ /* 0x000fe400078e0002 */
[----:B------:R-:W-:Y:S02]  /*1b2c0*/  IMAD.MOV.U32 R12, RZ, RZ, 0x3 ;  /* 0x00000003ff0c7424 */ /* 0x000fe400078e00ff */
[----:B------:R-:W-:-:S07]  /*1b2d0*/  IMAD.MOV.U32 R6, RZ, RZ, R14 ;  /* 0x000000ffff067224 */ /* 0x000fce00078e000e */
[----:B------:R-:W-:Y:S05]  /*1b2e0*/  WARPSYNC.COLLECTIVE R15, `(.L_x_3236) ;  /* 0x000000000f087348 */ /* 0x000fea0003c00000 */
[----:B------:R0:W1:Y:S02]  /*1b2f0*/  SHFL.IDX P6, R14, R13, R12, R11 ;  /* 0x0000000c0d0e7389 */ /* 0x00006400000c000b */
[----:B01----:R-:W-:Y:S01]  /*1b300*/  ENDCOLLECTIVE ;  /* 0x000000000000791b */ /* 0x003fe20003800000 */
.L_x_3236:
        /* <DEDUP_REMOVED lines=12> */
.L_x_3237:
[----:B------:R-:W-:Y:S01]  /*1b3d0*/  IMAD.MOV.U32 R0, RZ, RZ, R14 ;  /* 0x000000ffff007224 */ /* 0x000fe200078e000e */
[----:B------:R-:W-:Y:S06]  /*1b3e0*/  BRA `(.L_x_3238) ;  /* 0xffffffb400847947 */ /* 0x000fec000383ffff */
.L_x_3158:
        /* <DEDUP_REMOVED lines=44> */
[----:B-1----:R-:W-:Y:S05]  /*1b6b0*/  WARPSYNC.COLLECTIVE R15, `(.L_x_3240) ;  /* 0x000000000f087348 */ /* 0x002fea0003c00000 */
[----:B------:R0:W2:Y:S02]  /*1b6c0*/  SHFL.IDX P6, R14, R13, R12, R11 ;  /* 0x0000000c0d0e7389 */ /* 0x0000a400000c000b */
[----:B012---:R-:W-:Y:S01]  /*1b6d0*/  ENDCOLLECTIVE ;  /* 0x000000000000791b */ /* 0x007fe20003800000 */
.L_x_3240:
[----:B------:R-:W-:Y:S05]  /*1b6e0*/  BSYNC B0 ;  /* 0x0000000000007941 */ /* 0x000fea0003800000 */
.L_x_3239:
        /* <DEDUP_REMOVED lines=11> */
.L_x_3241:
[----:B------:R-:W-:-:S04]  /*1b7a0*/  LOP3.LUT R16, R16, 0xdfffffff, RZ, 0xc0, !PT ;  /* 0xdfffffff10107812 */ /* 0x000fc800078ec0ff */
[----:B------:R-:W-:-:S04]  /*1b7b0*/  @P1 LOP3.LUT R16, R16, 0x20000000, RZ, 0xfc, !PT ;  /* 0x2000000010101812 */ /* 0x000fc800078efcff */
[C---:B------:R-:W-:Y:S01]  /*1b7c0*/  LOP3.LUT P1, RZ, R16.reuse, 0x1000, RZ, 0xc0, !PT ;  /* 0x0000100010ff7812 */ /* 0x040fe2000782c0ff */
        /* <DEDUP_REMOVED lines=36> */
.L_x_3242:
[----:B------:R-:W-:Y:S02]  /*1ba10*/  IMAD.MOV.U32 R13, RZ, RZ, R0 ;  /* 0x000000ffff0d7224 */ /* 0x000fe400078e0000 */
[----:B------:R-:W-:-:S07]  /*1ba20*/  IMAD.MOV.U32 R7, RZ, RZ, R14 ;  /* 0x000000ffff077224 */ /* 0x000fce00078e000e */
[----:B------:R-:W-:Y:S05]  /*1ba30*/  WARPSYNC.COLLECTIVE R15, `(.L_x_3243) ;  /* 0x000000000f087348 */ /* 0x000fea0003c00000 */
[----:B------:R0:W1:Y:S02]  /*1ba40*/  SHFL.IDX P6, R14, R13, R12, R11 ;  /* 0x0000000c0d0e7389 */ /* 0x00006400000c000b */
[----:B01----:R-:W-:Y:S01]  /*1ba50*/  ENDCOLLECTIVE ;  /* 0x000000000000791b */ /* 0x003fe20003800000 */
.L_x_3243:
        /* <DEDUP_REMOVED lines=33> */
.L_x_3244:
[----:B------:R-:W-:Y:S02]  /*1bc70*/  IMAD.MOV.U32 R13, RZ, RZ, R0 ;  /* 0x000000ffff0d7224 */ /* 0x000fe400078e0000 */
[----:B------:R-:W-:-:S07]  /*1bc80*/  IMAD.MOV.U32 R7, RZ, RZ, R14 ;  /* 0x000000ffff077224 */ /* 0x000fce00078e000e */
[----:B------:R-:W-:Y:S05]  /*1bc90*/  WARPSYNC.COLLECTIVE R15, `(.L_x_3245) ;  /* 0x000000000f087348 */ /* 0x000fea0003c00000 */
[----:B------:R0:W1:Y:S02]  /*1bca0*/  SHFL.IDX P6, R14, R13, R12, R11 ;  /* 0x0000000c0d0e7389 */ /* 0x00006400000c000b */
[----:B01----:R-:W-:Y:S01]  /*1bcb0*/  ENDCOLLECTIVE ;  /* 0x000000000000791b */ /* 0x003fe20003800000 */
.L_x_3245:
        /* <DEDUP_REMOVED lines=27> */
.L_x_3246:
[----:B------:R-:W-:Y:S02]  /*1be70*/  IMAD.MOV.U32 R13, RZ, RZ, R0 ;  /* 0x000000ffff0d7224 */ /* 0x000fe400078e0000 */
[----:B------:R-:W-:-:S07]  /*1be80*/  IMAD.MOV.U32 R6, RZ, RZ, R14 ;  /* 0x000000ffff067224 */ /* 0x000fce00078e000e */
[----:B------:R-:W-:Y:S05]  /*1be90*/  WARPSYNC.COLLECTIVE R15, `(.L_x_3247) ;  /* 0x000000000f087348 */ /* 0x000fea0003c00000 */
[----:B------:R0:W1:Y:S02]  /*1bea0*/  SHFL.IDX P6, R14, R13, R12, R11 ;  /* 0x0000000c0d0e7389 */ /* 0x00006400000c000b */
[----:B01----:R-:W-:Y:S01]  /*1beb0*/  ENDCOLLECTIVE ;  /* 0x000000000000791b */ /* 0x003fe20003800000 */
.L_x_3247:
[----:B------:R-:W-:Y:S01]  /*1bec0*/  IMAD.MOV.U32 R0, RZ, RZ, R14 ;  /* 0x000000ffff007224 */ /* 0x000fe200078e000e */
[----:B------:R-:W-:Y:S06]  /*1bed0*/  BRA `(.L_x_3248) ;  /* 0xffffffb800007947 */ /* 0x000fec000383ffff */
.L_x_3163:
[----:B0-----:R0:W2:Y:S02]  /*1bee0*/  SYNCS.PHASECHK.TRANS64.TRYWAIT P0, [R17+URZ+0x38820], R0 ;  /* 0x03882000110075a7 */ /* 0x0010a4000800017f */
[----:B--2---:R-:W-:Y:S05]  /*1bef0*/  @!P0 NANOSLEEP.SYNCS 0x989680 ;  /* 0x009896800000895d */ /* 0x004fea0003900000 */
[----:B------:R-:W2:Y:S02]  /*1bf00*/  @!P0 SYNCS.PHASECHK.TRANS64 P0, [R17+URZ+0x38820], R0 ;  /* 0x03882000110085a7 */ /* 0x000ea4000800007f */
[----:B--2---:R-:W-:Y:S05]  /*1bf10*/  @!P0 BRA `(.L_x_3163) ;  /* 0xfffffffc00f08947 */ /* 0x004fea000383ffff */
[----:B------:R-:W-:Y:S05]  /*1bf20*/  BRA `(.L_x_3249) ;  /* 0xffffffb8009c7947 */ /* 0x000fea000383ffff */
.L_x_3166:
[----:B0-----:R0:W2:Y:S02]  /*1bf30*/  SYNCS.PHASECHK.TRANS64.TRYWAIT P0, [R22+URZ+0x38860], R0 ;  /* 0x03886000160075a7 */ /* 0x0010a4000800017f */
[----:B--2---:R-:W-:Y:S05]  /*1bf40*/  @!P0 NANOSLEEP.SYNCS 0x989680 ;  /* 0x009896800000895d */ /* 0x004fea0003900000 */
[----:B------:R-:W2:Y:S02]  /*1bf50*/  @!P0 SYNCS.PHASECHK.TRANS64 P0, [R22+URZ+0x38860], R0 ;  /* 0x03886000160085a7 */ /* 0x000ea4000800007f */
[----:B--2---:R-:W-:Y:S05]  /*1bf60*/  @!P0 BRA `(.L_x_3166) ;  /* 0xfffffffc00f08947 */ /* 0x004fea000383ffff */
[----:B------:R-:W-:Y:S05]  /*1bf70*/  BRA `(.L_x_3250) ;  /* 0xffffffb800ac7947 */ /* 0x000fea000383ffff */
.L_x_3167:
        /* <DEDUP_REMOVED lines=8> */
.L_x_3252:
[----:B------:R-:W-:Y:S05]  /*1c000*/  BSYNC B0 ;  /* 0x0000000000007941 */ /* 0x000fea0003800000 */
.L_x_3251:
        /* <DEDUP_REMOVED lines=15> */
.L_x_3253:
        /* <DEDUP_REMOVED lines=39> */
.L_x_3254:
[----:B------:R-:W-:Y:S02]  /*1c370*/  IMAD.MOV.U32 R13, RZ, RZ, R5 ;  /* 0x000000ffff0d7224 */ /* 0x000fe400078e0005 */
[----:B------:R-:W-:-:S07]  /*1c380*/  IMAD.MOV.U32 R3, RZ, RZ, R14 ;  /* 0x000000ffff037224 */ /* 0x000fce00078e000e */
[----:B------:R-:W-:Y:S05]  /*1c390*/  WARPSYNC.COLLECTIVE R15, `(.L_x_3255) ;  /* 0x000000000f087348 */ /* 0x000fea0003c00000 */
[----:B------:R0:W1:Y:S02]  /*1c3a0*/  SHFL.IDX P6, R14, R13, R12, R11 ;  /* 0x0000000c0d0e7389 */ /* 0x00006400000c000b */
[----:B01----:R-:W-:Y:S01]  /*1c3b0*/  ENDCOLLECTIVE ;  /* 0x000000000000791b */ /* 0x003fe20003800000 */
.L_x_3255:
        /* <DEDUP_REMOVED lines=29> */
.L_x_3256:
[----:B------:R-:W-:Y:S02]  /*1c590*/  IMAD.MOV.U32 R13, RZ, RZ, R5 ;  /* 0x000000ffff0d7224 */ /* 0x000fe400078e0005 */
[----:B------:R-:W-:-:S07]  /*1c5a0*/  IMAD.MOV.U32 R7, RZ, RZ, R14 ;  /* 0x000000ffff077224 */ /* 0x000fce00078e000e */
[----:B------:R-:W-:Y:S05]  /*1c5b0*/  WARPSYNC.COLLECTIVE R15, `(.L_x_3257) ;  /* 0x000000000f087348 */ /* 0x000fea0003c00000 */
[----:B------:R0:W1:Y:S02]  /*1c5c0*/  SHFL.IDX P6, R14, R13, R12, R11 ;  /* 0x0000000c0d0e7389 */ /* 0x00006400000c000b */
[----:B01----:R-:W-:Y:S01]  /*1c5d0*/  ENDCOLLECTIVE ;  /* 0x000000000000791b */ /* 0x003fe20003800000 */
.L_x_3257:
        /* <DEDUP_REMOVED lines=29> */
.L_x_3258:
[----:B------:R-:W-:Y:S02]  /*1c7b0*/  IMAD.MOV.U32 R13, RZ, RZ, R5 ;  /* 0x000000ffff0d7224 */ /* 0x000fe400078e0005 */
[----:B------:R-:W-:-:S07]  /*1c7c0*/  IMAD.MOV.U32 R6, RZ, RZ, R14 ;  /* 0x000000ffff067224 */ /* 0x000fce00078e000e */
[----:B------:R-:W-:Y:S05]  /*1c7d0*/  WARPSYNC.COLLECTIVE R15, `(.L_x_3259) ;  /* 0x000000000f087348 */ /* 0x000fea0003c00000 */
[----:B------:R0:W1:Y:S02]  /*1c7e0*/  SHFL.IDX P6, R14, R13, R12, R11 ;  /* 0x0000000c0d0e7389 */ /* 0x00006400000c000b */
[----:B01----:R-:W-:Y:S01]  /*1c7f0*/  ENDCOLLECTIVE ;  /* 0x000000000000791b */ /* 0x003fe20003800000 */
.L_x_3259:
[----:B------:R-:W-:Y:S01]  /*1c800*/  IMAD.MOV.U32 R2, RZ, RZ, R14 ;  /* 0x000000ffff027224 */ /* 0x000fe200078e000e */
[----:B------:R-:W-:Y:S06]  /*1c810*/  BRA `(.L_x_3260) ;  /* 0xffffffb800407947 */ /* 0x000fec000383ffff */
.L_x_3174:
[----:B0-----:R0:W2:Y:S02]  /*1c820*/  SYNCS.PHASECHK.TRANS64.TRYWAIT P0, [R6+URZ+0x38840], R20 ;  /* 0x03884014060075a7 */ /* 0x0010a4000800017f */
[----:B--2---:R-:W-:Y:S05]  /*1c830*/  @!P0 NANOSLEEP.SYNCS 0x989680 ;  /* 0x009896800000895d */ /* 0x004fea0003900000 */
[----:B------:R-:W2:Y:S02]  /*1c840*/  @!P0 SYNCS.PHASECHK.TRANS64 P0, [R6+URZ+0x38840], R20 ;  /* 0x03884014060085a7 */ /* 0x000ea4000800007f */
[----:B--2---:R-:W-:Y:S05]  /*1c850*/  @!P0 BRA `(.L_x_3174) ;  /* 0xfffffffc00f08947 */ /* 0x004fea000383ffff */
[----:B------:R-:W-:Y:S05]  /*1c860*/  BRA `(.L_x_3261) ;  /* 0xffffffbc00d47947 */ /* 0x000fea000383ffff */
.L_x_3175:
        /* <DEDUP_REMOVED lines=8> */
.L_x_3263:
[----:B------:R-:W-:Y:S05]  /*1c8f0*/  BSYNC B1 ;  /* 0x0000000000017941 */ /* 0x000fea0003800000 */
.L_x_3262:
        /* <DEDUP_REMOVED lines=9> */
.L_x_3264:
[----:B------:R-:W-:Y:S02]  /*1c990*/  IMAD.MOV.U32 R13, RZ, RZ, R25 ;  /* 0x000000ffff0d7224 */ /* 0x000fe400078e0019 */
[----:B------:R-:W-:Y:S02]  /*1c9a0*/  IMAD.MOV.U32 R12, RZ, RZ, 0x1 ;  /* 0x00000001ff0c7424 */ /* 0x000fe400078e00ff */
[----:B------:R-:W-:-:S07]  /*1c9b0*/  IMAD.MOV.U32 R2, RZ, RZ, R14 ;  /* 0x000000ffff027224 */ /* 0x000fce00078e000e */
[----:B------:R-:W-:Y:S05]  /*1c9c0*/  WARPSYNC.COLLECTIVE R15, `(.L_x_3265) ;  /* 0x000000000f087348 */ /* 0x000fea0003c00000 */
[----:B------:R0:W1:Y:S02]  /*1c9d0*/  SHFL.IDX P6, R14, R13, R12, R11 ;  /* 0x0000000c0d0e7389 */ /* 0x00006400000c000b */
[----:B01----:R-:W-:Y:S01]  /*1c9e0*/  ENDCOLLECTIVE ;  /* 0x000000000000791b */ /* 0x003fe20003800000 */
.L_x_3265:
        /* <DEDUP_REMOVED lines=11> */
.L_x_3266:
[----:B------:R-:W-:Y:S02]  /*1caa0*/  IMAD.MOV.U32 R13, RZ, RZ, R25 ;  /* 0x000000ffff0d7224 */ /* 0x000fe400078e0019 */
[----:B------:R-:W-:Y:S02]  /*1cab0*/  IMAD.MOV.U32 R12, RZ, RZ, 0x2 ;  /* 0x00000002ff0c7424 */ /* 0x000fe400078e00ff */
[----:B------:R-:W-:-:S07]  /*1cac0*/  IMAD.MOV.U32 R2, RZ, RZ, R14 ;  /* 0x000000ffff027224 */ /* 0x000fce00078e000e */
[----:B------:R-:W-:Y:S05]  /*1cad0*/  WARPSYNC.COLLECTIVE R15, `(.L_x_3267) ;  /* 0x000000000f087348 */ /* 0x000fea0003c00000 */
[----:B------:R0:W1:Y:S02]  /*1cae0*/  SHFL.IDX P6, R14, R13, R12, R11 ;  /* 0x0000000c0d0e7389 */ /* 0x00006400000c000b */
[----:B01----:R-:W-:Y:S01]  /*1caf0*/  ENDCOLLECTIVE ;  /* 0x000000000000791b */ /* 0x003fe20003800000 */
.L_x_3267:
        /* <DEDUP_REMOVED lines=11> */
.L_x_3268:
[----:B------:R-:W-:Y:S02]  /*1cbb0*/  IMAD.MOV.U32 R13, RZ, RZ, R25 ;  /* 0x000000ffff0d7224 */ /* 0x000fe400078e0019 */
[----:B------:R-:W-:Y:S02]  /*1cbc0*/  IMAD.MOV.U32 R12, RZ, RZ, 0x3 ;  /* 0x00000003ff0c7424 */ /* 0x000fe400078e00ff */
[----:B------:R-:W-:-:S07]  /*1cbd0*/  IMAD.MOV.U32 R2, RZ, RZ, R14 ;  /* 0x000000ffff027224 */ /* 0x000fce00078e000e */
[----:B------:R-:W-:Y:S05]  /*1cbe0*/  WARPSYNC.COLLECTIVE R15, `(.L_x_3269) ;  /* 0x000000000f087348 */ /* 0x000fea0003c00000 */
[----:B------:R0:W1:Y:S02]  /*1cbf0*/  SHFL.IDX P6, R14, R13, R12, R11 ;  /* 0x0000000c0d0e7389 */ /* 0x00006400000c000b */
[----:B01----:R-:W-:Y:S01]  /*1cc00*/  ENDCOLLECTIVE ;  /* 0x000000000000791b */ /* 0x003fe20003800000 */
.L_x_3269:
        /* <DEDUP_REMOVED lines=11> */
.L_x_3270:
[----:B------:R-:W-:Y:S01]  /*1ccc0*/  IMAD.MOV.U32 R2, RZ, RZ, R14 ;  /* 0x000000ffff027224 */ /* 0x000fe200078e000e */
[----:B------:R-:W-:Y:S06]  /*1ccd0*/  BRA `(.L_x_3271) ;  /* 0xffffffbc00647947 */ /* 0x000fec000383ffff */
.L_x_3180:
[----:B---3--:R3:W4:Y:S02]  /*1cce0*/  SYNCS.PHASECHK.TRANS64.TRYWAIT P0, [R6+URZ+0x38860], R20 ;  /* 0x03886014060075a7 */ /* 0x008724000800017f */
[----:B----4-:R-:W-:Y:S05]  /*1ccf0*/  @!P0 NANOSLEEP.SYNCS 0x989680 ;  /* 0x009896800000895d */ /* 0x010fea0003900000 */
[----:B------:R-:W4:Y:S02]  /*1cd00*/  @!P0 SYNCS.PHASECHK.TRANS64 P0, [R6+URZ+0x38860], R20 ;  /* 0x03886014060085a7 */ /* 0x000f24000800007f */
[----:B----4-:R-:W-:Y:S05]  /*1cd10*/  @!P0 BRA `(.L_x_3180) ;  /* 0xfffffffc00f08947 */ /* 0x010fea000383ffff */
[----:B------:R-:W-:Y:S05]  /*1cd20*/  BRA `(.L_x_3272) ;  /* 0xffffffbc00b47947 */ /* 0x000fea000383ffff */
.L_x_3181:
        /* <DEDUP_REMOVED lines=8> */
.L_x_3274:
[----:B------:R-:W-:Y:S05]  /*1cdb0*/  BSYNC B1 ;  /* 0x0000000000017941 */ /* 0x000fea0003800000 */
.L_x_3273:
        /* <DEDUP_REMOVED lines=13> */
.L_x_3275:
        /* <DEDUP_REMOVED lines=17> */
.L_x_3276:
        /* <DEDUP_REMOVED lines=16> */
.L_x_3277:
        /* <DEDUP_REMOVED lines=19> */
.L_x_3278:
        /* <DEDUP_REMOVED lines=14> */
.L_x_3279:
        /* <DEDUP_REMOVED lines=16> */
.L_x_3280:
        /* <DEDUP_REMOVED lines=14> */
.L_x_3281:
[----:B------:R-:W-:Y:S05]  /*1d490*/  BRA `(.L_x_3282) ;  /* 0xffffffbc00207947 */ /* 0x000fea000383ffff */
.L_x_3189:
[----:B------:R-:W-:Y:S01]  /*1d4a0*/  BSSY B0, `(.L_x_3283) ;  /* 0x0000008000007945 */ /* 0x000fe20003800000 */
[----:B------:R-:W-:Y:S02]  /*1d4b0*/  IMAD.MOV.U32 R13, RZ, RZ, R24 ;  /* 0x000000ffff0d7224 */ /* 0x000fe400078e0018 */
[----:B------:R-:W-:Y:S02]  /*1d4c0*/  IMAD.MOV.U32 R12, RZ, RZ, RZ ;  /* 0x000000ffff0c7224 */ /* 0x000fe400078e00ff */
[----:B------:R-:W-:Y:S02]  /*1d4d0*/  IMAD.MOV.U32 R11, RZ, RZ, 0x1f ;  /* 0x0000001fff0b7424 */ /* 0x000fe400078e00ff */
[----:B------:R-:W-:-:S07]  /*1d4e0*/  IMAD.MOV.U32 R15, RZ, RZ, -0x1 ;  /* 0xffffffffff0f7424 */ /* 0x000fce00078e00ff */
[----:B01234-:R-:W-:Y:S05]  /*1d4f0*/  WARPSYNC.COLLECTIVE R15, `(.L_x_3284) ;  /* 0x000000000f087348 */ /* 0x01ffea0003c00000 */
[----:B------:R0:W0:Y:S02]  /*1d500*/  SHFL.IDX P6, R14, R13, R12, R11 ;  /* 0x0000000c0d0e7389 */ /* 0x00002400000c000b */
[----:B01234-:R-:W-:Y:S01]  /*1d510*/  ENDCOLLECTIVE ;  /* 0x000000000000791b */ /* 0x01ffe20003800000 */
.L_x_3284:
[----:B------:R-:W-:Y:S05]  /*1d520*/  BSYNC B0 ;  /* 0x0000000000007941 */ /* 0x000fea0003800000 */
.L_x_3283:
        /* <DEDUP_REMOVED lines=9> */
.L_x_3285:
        /* <DEDUP_REMOVED lines=18> */
.L_x_3286:
[----:B------:R-:W-:Y:S01]  /*1d6e0*/  IMAD.MOV.U32 R12, RZ, RZ, 0x2 ;  /* 0x00000002ff0c7424 */ /* 0x000fe200078e00ff */
[----:B------:R-:W-:-:S05]  /*1d6f0*/  SEL R4, R14, RZ, P1 ;  /* 0x000000ff0e047207 */ /* 0x000fca0000800000 */
[----:B------:R-:W-:-:S04]  /*1d700*/  IMAD.IADD R4, R25, 0x1, R4 ;  /* 0x0000000119047824 */ /* 0x000fc800078e0204 */
[----:B------:R-:W-:-:S07]  /*1d710*/  IMAD.MOV.U32 R13, RZ, RZ, R4 ;  /* 0x000000ffff0d7224 */ /* 0x000fce00078e0004 */
[----:B------:R-:W-:Y:S05]  /*1d720*/  WARPSYNC.COLLECTIVE R15, `(.L_x_3287) ;  /* 0x000000000f087348 */ /* 0x000fea0003c00000 */
[----:B------:R0:W1:Y:S02]  /*1d730*/  SHFL.UP P6, R14, R13, R12, R11 ;  /* 0x0400000c0d0e7389 */ /* 0x00006400000c000b */
[----:B01----:R-:W-:Y:S01]  /*1d740*/  ENDCOLLECTIVE ;  /* 0x000000000000791b */ /* 0x003fe20003800000 */
.L_x_3287:
[----:B------:R-:W-:Y:S01]  /*1d750*/  IMAD.MOV.U32 R12, RZ, RZ, 0x4 ;  /* 0x00000004ff0c7424 */ /* 0x000fe200078e00ff */
[----:B------:R-:W-:-:S05]  /*1d760*/  SEL R3, R14, RZ, P2 ;  /* 0x000000ff0e037207 */ /* 0x000fca0001000000 */
[----:B------:R-:W-:-:S04]  /*1d770*/  IMAD.IADD R6, R4, 0x1, R3 ;  /* 0x0000000104067824 */ /* 0x000fc800078e0203 */
[----:B------:R-:W-:-:S07]  /*1d780*/  IMAD.MOV.U32 R13, RZ, RZ, R6 ;  /* 0x000000ffff0d7224 */ /* 0x000fce00078e0006 */
[----:B------:R-:W-:Y:S05]  /*1d790*/  WARPSYNC.COLLECTIVE R15, `(.L_x_3288) ;  /* 0x000000000f087348 */ /* 0x000fea0003c00000 */
[----:B------:R0:W1:Y:S02]  /*1d7a0*/  SHFL.UP P6, R14, R13, R12, R11 ;  /* 0x0400000c0d0e7389 */ /* 0x00006400000c000b */
[----:B01----:R-:W-:Y:S01]  /*1d7b0*/  ENDCOLLECTIVE ;  /* 0x000000000000791b */ /* 0x003fe20003800000 */
.L_x_3288:
[----:B------:R-:W-:Y:S01]  /*1d7c0*/  IMAD.MOV.U32 R12, RZ, RZ, 0x8 ;  /* 0x00000008ff0c7424 */ /* 0x000fe200078e00ff */
[----:B------:R-:W-:-:S05]  /*1d7d0*/  SEL R3, R14, RZ, P3 ;  /* 0x000000ff0e037207 */ /* 0x000fca0001800000 */
[----:B------:R-:W-:-:S04]  /*1d7e0*/  IMAD.IADD R2, R6, 0x1, R3 ;  /* 0x0000000106027824 */ /* 0x000fc800078e0203 */
[----:B------:R-:W-:-:S07]  /*1d7f0*/  IMAD.MOV.U32 R13, RZ, RZ, R2 ;  /* 0x000000ffff0d7224 */ /* 0x000fce00078e0002 */
[----:B------:R-:W-:Y:S05]  /*1d800*/  WARPSYNC.COLLECTIVE R15, `(.L_x_3289) ;  /* 0x000000000f087348 */ /* 0x000fea0003c00000 */
[----:B------:R0:W1:Y:S02]  /*1d810*/  SHFL.UP P6, R14, R13, R12, R11 ;  /* 0x0400000c0d0e7389 */ /* 0x00006400000c000b */
[----:B01----:R-:W-:Y:S01]  /*1d820*/  ENDCOLLECTIVE ;  /* 0x000000000000791b */ /* 0x003fe20003800000 */
.L_x_3289:
[----:B------:R-:W-:Y:S01]  /*1d830*/  IMAD.MOV.U32 R12, RZ, RZ, 0x10 ;  /* 0x00000010ff0c7424 */ /* 0x000fe200078e00ff */
[----:B------:R-:W-:-:S05]  /*1d840*/  SEL R3, R14, RZ, P4 ;  /* 0x000000ff0e037207 */ /* 0x000fca0002000000 */
[----:B------:R-:W-:-:S04]  /*1d850*/  IMAD.IADD R3, R2, 0x1, R3 ;  /* 0x0000000102037824 */ /* 0x000fc800078e0203 */
[----:B------:R-:W-:-:S07]  /*1d860*/  IMAD.MOV.U32 R13, RZ, RZ, R3 ;  /* 0x000000ffff0d7224 */ /* 0x000fce00078e0003 */
[----:B------:R-:W-:Y:S05]  /*1d870*/  WARPSYNC.COLLECTIVE R15, `(.L_x_3290) ;  /* 0x000000000f087348 */ /* 0x000fea0003c00000 */
[----:B------:R0:W1:Y:S02]  /*1d880*/  SHFL.UP P6, R14, R13, R12, R11 ;  /* 0x0400000c0d0e7389 */ /* 0x00006400000c000b */
[----:B01----:R-:W-:Y:S01]  /*1d890*/  ENDCOLLECTIVE ;  /* 0x000000000000791b */ /* 0x003fe20003800000 */
.L_x_3290:
        /* <DEDUP_REMOVED lines=8> */
.L_x_3291:
[----:B------:R-:W-:Y:S05]  /*1d920*/  BRA `(.L_x_3292) ;  /* 0xffffffbc00b47947 */ /* 0x000fea000383ffff */
.L_x_3194:
        /* <DEDUP_REMOVED lines=8> */
.L_x_3294:
[----:B------:R-:W-:Y:S05]  /*1d9b0*/  BSYNC B0 ;  /* 0x0000000000007941 */ /* 0x000fea0003800000 */
.L_x_3293:
        /* <DEDUP_REMOVED lines=8> */
.L_x_3295:
[----:B------:R-:W-:Y:S01]  /*1da40*/  IMAD.MOV.U32 R12, RZ, RZ, 0x4 ;  /* 0x00000004ff0c7424 */ /* 0x000fe200078e00ff */
[----:B------:R-:W-:-:S05]  /*1da50*/  SEL R2, R14, RZ, P2 ;  /* 0x000000ff0e027207 */ /* 0x000fca0001000000 */
[----:B------:R-:W-:-:S04]  /*1da60*/  IMAD.IADD R2, R13, 0x1, R2 ;  /* 0x000000010d027824 */ /* 0x000fc800078e0202 */
[----:B------:R-:W-:-:S07]  /*1da70*/  IMAD.MOV.U32 R13, RZ, RZ, R2 ;  /* 0x000000ffff0d7224 */ /* 0x000fce00078e0002 */
[----:B------:R-:W-:Y:S05]  /*1da80*/  WARPSYNC.COLLECTIVE R15, `(.L_x_3296) ;  /* 0x000000000f087348 */ /* 0x000fea0003c00000 */
[----:B------:R0:W1:Y:S02]  /*1da90*/  SHFL.UP P6, R14, R13, R12, R11 ;  /* 0x0400000c0d0e7389 */ /* 0x00006400000c000b */
[----:B01----:R-:W-:Y:S01]  /*1daa0*/  ENDCOLLECTIVE ;  /* 0x000000000000791b */ /* 0x003fe20003800000 */
.L_x_3296:
[----:B------:R-:W-:Y:S01]  /*1dab0*/  IMAD.MOV.U32 R12, RZ, RZ, 0x8 ;  /* 0x00000008ff0c7424 */ /* 0x000fe200078e00ff */
[----:B------:R-:W-:-:S05]  /*1dac0*/  SEL R3, R14, RZ, P3 ;  /* 0x000000ff0e037207 */ /* 0x000fca0001800000 */
[----:B------:R-:W-:-:S04]  /*1dad0*/  IMAD.IADD R3, R2, 0x1, R3 ;  /* 0x0000000102037824 */ /* 0x000fc800078e0203 */
[----:B------:R-:W-:-:S07]  /*1dae0*/  IMAD.MOV.U32 R13, RZ, RZ, R3 ;  /* 0x000000ffff0d7224 */ /* 0x000fce00078e0003 */
[----:B------:R-:W-:Y:S05]  /*1daf0*/  WARPSYNC.COLLECTIVE R15, `(.L_x_3297) ;  /* 0x000000000f087348 */ /* 0x000fea0003c00000 */
[----:B------:R0:W1:Y:S02]  /*1db00*/  SHFL.UP P6, R14, R13, R12, R11 ;  /* 0x0400000c0d0e7389 */ /* 0x00006400000c000b */
[----:B01----:R-:W-:Y:S01]  /*1db10*/  ENDCOLLECTIVE ;  /* 0x000000000000791b */ /* 0x003fe20003800000 */
.L_x_3297:
[----:B------:R-:W-:Y:S01]  /*1db20*/  IMAD.MOV.U32 R12, RZ, RZ, 0x10 ;  /* 0x00000010ff0c7424 */ /* 0x000fe200078e00ff */
[----:B------:R-:W-:-:S05]  /*1db30*/  SEL R4, R14, RZ, P4 ;  /* 0x000000ff0e047207 */ /* 0x000fca0002000000 */
[----:B------:R-:W-:-:S04]  /*1db40*/  IMAD.IADD R4, R3, 0x1, R4 ;  /* 0x0000000103047824 */ /* 0x000fc800078e0204 */
[----:B------:R-:W-:-:S07]  /*1db50*/  IMAD.MOV.U32 R13, RZ, RZ, R4 ;  /* 0x000000ffff0d7224 */ /* 0x000fce00078e0004 */
[----:B------:R-:W-:Y:S05]  /*1db60*/  WARPSYNC.COLLECTIVE R15, `(.L_x_3298) ;  /* 0x000000000f087348 */ /* 0x000fea0003c00000 */
[----:B------:R0:W1:Y:S02]  /*1db70*/  SHFL.UP P6, R14, R13, R12, R11 ;  /* 0x0400000c0d0e7389 */ /* 0x00006400000c000b */
[----:B01----:R-:W-:Y:S01]  /*1db80*/  ENDCOLLECTIVE ;  /* 0x000000000000791b */ /* 0x003fe20003800000 */
.L_x_3298:
        /* <DEDUP_REMOVED lines=8> */
.L_x_3299:
[----:B------:R-:W-:Y:S05]  /*1dc10*/  BRA `(.L_x_3300) ;  /* 0xffffffbc00947947 */ /* 0x000fea000383ffff */
.L_x_3196:
[----:B------:R-:W-:Y:S01]  /*1dc20*/  BSSY B0, `(.L_x_3301) ;  /* 0x0000006000007945 */ /* 0x000fe20003800000 */
[----:B------:R-:W-:Y:S01]  /*1dc30*/  PLOP3.LUT P6, PT, P6, PT, PT, 0x8, 0x0 ;  /* 0x000000000000781c */ /* 0x000fe200037ce170 */
[----:B------:R-:W-:-:S12]  /*1dc40*/  IMAD.MOV.U32 R15, RZ, RZ, -0x1 ;  /* 0xffffffffff0f7424 */ /* 0x000fd800078e00ff */
[----:B01----:R-:W-:Y:S05]  /*1dc50*/  WARPSYNC.COLLECTIVE R15, `(.L_x_3302) ;  /* 0x000000000f087348 */ /* 0x003fea0003c00000 */
[----:B------:R-:W-:Y:S01]  /*1dc60*/  VOTE.ANY R14, PT, P6 ;  /* 0x00000000000e7806 */ /* 0x000fe200030e0100 */
[----:B01----:R-:W-:Y:S06]  /*1dc70*/  ENDCOLLECTIVE ;  /* 0x000000000000791b */ /* 0x003fec0003800000 */
.L_x_3302:
[----:B------:R-:W-:Y:S05]  /*1dc80*/  BSYNC B0 ;  /* 0x0000000000007941 */ /* 0x000fea0003800000 */
.L_x_3301:
        /* <DEDUP_REMOVED lines=9> */
.L_x_3303:
[----:B------:R-:W-:Y:S01]  /*1dd20*/  IMAD.MOV.U32 R25, RZ, RZ, R14 ;  /* 0x000000ffff197224 */ /* 0x000fe200078e000e */
[----:B------:R-:W-:Y:S06]  /*1dd30*/  BRA `(.L_x_3304) ;  /* 0xffffffbc00847947 */ /* 0x000fec000383ffff */
.L_x_3198:
[----:B------:R-:W-:Y:S01]  /*1dd40*/  BSSY B0, `(.L_x_3305) ;  /* 0x0000007000007945 */ /* 0x000fe20003800000 */
[----:B------:R-:W-:Y:S02]  /*1dd50*/  IMAD.MOV.U32 R13, RZ, RZ, R3 ;  /* 0x000000ffff0d7224 */ /* 0x000fe400078e0003 */
[----:B------:R-:W-:Y:S02]  /*1dd60*/  IMAD.MOV.U32 R11, RZ, RZ, 0x1f ;  /* 0x0000001fff0b7424 */ /* 0x000fe400078e00ff */
[----:B------:R-:W-:-:S07]  /*1dd70*/  IMAD.MOV.U32 R15, RZ, RZ, -0x1 ;  /* 0xffffffffff0f7424 */ /* 0x000fce00078e00ff */
[----:B0123--:R-:W-:Y:S05]  /*1dd80*/  WARPSYNC.COLLECTIVE R15, `(.L_x_3306) ;  /* 0x000000000f087348 */ /* 0x00ffea0003c00000 */
[----:B------:R4:W0:Y:S02]  /*1dd90*/  SHFL.IDX P6, R14, R13, R12, R11 ;  /* 0x0000000c0d0e7389 */ /* 0x00082400000c000b */
[----:B01234-:R-:W-:Y:S01]  /*1dda0*/  ENDCOLLECTIVE ;  /* 0x000000000000791b */ /* 0x01ffe20003800000 */
.L_x_3306:
[----:B------:R-:W-:Y:S05]  /*1ddb0*/  BSYNC B0 ;  /* 0x0000000000007941 */ /* 0x000fea0003800000 */
.L_x_3305:
[----:B------:R-:W-:Y:S05]  /*1ddc0*/  BRA `(.L_x_3197) ;  /* 0xffffffbc007c7947 */ /* 0x000fea000383ffff */
.L_x_3202:
[----:B0-----:R0:W1:Y:S02]  /*1ddd0*/  SYNCS.PHASECHK.TRANS64.TRYWAIT P0, [R5+URZ+0x38820], R0 ;  /* 0x03882000050075a7 */ /* 0x001064000800017f */
[----:B-1----:R-:W-:Y:S05]  /*1dde0*/  @!P0 NANOSLEEP.SYNCS 0x989680 ;  /* 0x009896800000895d */ /* 0x002fea0003900000 */
[----:B------:R-:W1:Y:S02]  /*1ddf0*/  @!P0 SYNCS.PHASECHK.TRANS64 P0, [R5+URZ+0x38820], R0 ;  /* 0x03882000050085a7 */ /* 0x000e64000800007f */
[----:B-1----:R-:W-:Y:S05]  /*1de00*/  @!P0 BRA `(.L_x_3202) ;  /* 0xfffffffc00f08947 */ /* 0x002fea000383ffff */
[----:B------:R-:W-:Y:S05]  /*1de10*/  BRA `(.L_x_3307) ;  /* 0xffffffc000f47947 */ /* 0x000fea000383ffff */
.L_x_3203:
        /* <DEDUP_REMOVED lines=11> */
.L_x_3309:
[----:B------:R-:W-:Y:S05]  /*1ded0*/  BSYNC B0 ;  /* 0x0000000000007941 */ /* 0x000fea0003800000 */
.L_x_3308:
[----:B------:R-:W-:Y:S05]  /*1dee0*/  BRA `(.L_x_3310) ;  /* 0xffffffc000dc7947 */ /* 0x000fea000383ffff */
.L_x_3206:
[----:B------:R-:W-:Y:S01]  /*1def0*/  BSSY B1, `(.L_x_3311) ;  /* 0x0000006000017945 */ /* 0x000fe20003800000 */
[----:B------:R-:W-:-:S07]  /*1df00*/  IMAD.MOV.U32 R15, RZ, RZ, -0x1 ;  /* 0xffffffffff0f7424 */ /* 0x000fce00078e00ff */
[----:B0-234-:R-:W-:Y:S05]  /*1df10*/  WARPSYNC.COLLECTIVE R15, `(.L_x_3312) ;  /* 0x000000000f0c7348 */ /* 0x01dfea0003c00000 */
[----:B------:R-:W-:Y:S02]  /*1df20*/  ELECT P6, UR62, PT ;  /* 0x00000000003e782f */ /* 0x000fe400038c0000 */
[----:B------:R-:W-:Y:S01]  /*1df30*/  MOV R14, UR62 ;  /* 0x0000003e000e7c02 */ /* 0x000fe20008000f00 */
[----:B0-234-:R-:W-:Y:S10]  /*1df40*/  ENDCOLLECTIVE ;  /* 0x000000000000791b */ /* 0x01dff40003800000 */
.L_x_3312:
[----:B------:R-:W-:Y:S05]  /*1df50*/  BSYNC B1 ;  /* 0x0000000000017941 */ /* 0x000fea0003800000 */
.L_x_3311:
[----:B------:R-:W-:Y:S05]  /*1df60*/  BRA `(.L_x_3313) ;  /* 0xffffffc000d47947 */ /* 0x000fea000383ffff */
.L_x_3208:
[----:B0-----:R0:W1:Y:S02]  /*1df70*/  SYNCS.PHASECHK.TRANS64.TRYWAIT P1, [R3+URZ+0x38840], R2 ;  /* 0x03884002030075a7 */ /* 0x001064000802017f */
[----:B-1----:R-:W-:Y:S05]  /*1df80*/  @!P1 NANOSLEEP.SYNCS 0x989680 ;  /* 0x009896800000995d */ /* 0x002fea0003900000 */
[----:B------:R-:W1:Y:S02]  /*1df90*/  @!P1 SYNCS.PHASECHK.TRANS64 P1, [R3+URZ+0x38840], R2 ;  /* 0x03884002030095a7 */ /* 0x000e64000802007f */
[----:B-1----:R-:W-:Y:S05]  /*1dfa0*/  @!P1 BRA `(.L_x_3208) ;  /* 0xfffffffc00f09947 */ /* 0x002fea000383ffff */
[----:B------:R-:W-:Y:S05]  /*1dfb0*/  BRA `(.L_x_3314) ;  /* 0xffffffc000f47947 */ /* 0x000fea000383ffff */
.L_x_3210:
[----:B-1----:R1:W0:Y:S02]  /*1dfc0*/  SYNCS.PHASECHK.TRANS64.TRYWAIT P1, [R5+URZ+0x38840], R0 ;  /* 0x03884000050075a7 */ /* 0x002224000802017f */
[----:B0-----:R-:W-:Y:S05]  /*1dfd0*/  @!P1 NANOSLEEP.SYNCS 0x989680 ;  /* 0x009896800000995d */ /* 0x001fea0003900000 */
[----:B------:R-:W0:Y:S02]  /*1dfe0*/  @!P1 SYNCS.PHASECHK.TRANS64 P1, [R5+URZ+0x38840], R0 ;  /* 0x03884000050095a7 */ /* 0x000e24000802007f */
[----:B0-----:R-:W-:Y:S05]  /*1dff0*/  @!P1 BRA `(.L_x_3210) ;  /* 0xfffffffc00f09947 */ /* 0x001fea000383ffff */
[----:B------:R-:W-:Y:S05]  /*1e000*/  BRA `(.L_x_3315) ;  /* 0xffffffc400007947 */ /* 0x000fea000383ffff */
.L_x_3212:
[----:B------:R0:W0:Y:S02]  /*1e010*/  SYNCS.PHASECHK.TRANS64.TRYWAIT P1, [R3+URZ+0x38860], R2 ;  /* 0x03886002030075a7 */ /* 0x000024000802017f */
[----:B0-----:R-:W-:Y:S05]  /*1e020*/  @!P1 NANOSLEEP.SYNCS 0x989680 ;  /* 0x009896800000995d */ /* 0x001fea0003900000 */
[----:B------:R-:W0:Y:S02]  /*1e030*/  @!P1 SYNCS.PHASECHK.TRANS64 P1, [R3+URZ+0x38860], R2 ;  /* 0x03886002030095a7 */ /* 0x000e24000802007f */
[----:B0-----:R-:W-:Y:S05]  /*1e040*/  @!P1 BRA `(.L_x_3212) ;  /* 0xfffffffc00f09947 */ /* 0x001fea000383ffff */
[----:B------:R-:W-:Y:S05]  /*1e050*/  BRA `(.L_x_3316) ;  /* 0xffffffc000fc7947 */ /* 0x000fea000383ffff */
.L_x_3317:
        /* <DEDUP_REMOVED lines=10> */
.L_x_5643:


//--------------------- .text._ZN7cutlass13device_kernelIN5flash11enable_sm90INS1_16FlashAttnFwdSm90INS1_25CollectiveMainloopFwdSm90ILi2EN4cute5tupleIJNS5_1CILi1EEES8_S8_EEENS6_IJNS7_ILi64EEESA_SA_EEELi512ENS_6half_tEfNS_4arch4Sm90ELb0ELb1ELb0ELb1ELb1ELb1ELb1ELb0ELb0ELb1ELb0ELb0EEENS1_21CollectiveEpilogueFwdINS6_IJSA_NS7_ILi512EEESA_EEES9_SC_SE_Li256ELb1ELb1ELb0ELb0EEENS1_36VarlenDynamicPersistentTileSchedulerILi64ELi64ELi256ELi128ELb0ELb1ELb1ELb1ELb0ELb1EEEEEEEEEvNT_6ParamsE --------------------------
	.section	.text._ZN7cutlass13device_kernelIN5flash11enable_sm90INS1_16FlashAttnFwdSm90INS1_25CollectiveMainloopFwdSm90ILi2EN4cute5tupleIJNS5_1CILi1EEES8_S8_EEENS6_IJNS7_ILi64EEESA_SA_EEELi512ENS_6half_tEfNS_4arch4Sm90ELb0ELb1ELb0ELb1ELb1ELb1ELb1ELb0ELb0ELb1ELb0ELb0EEENS1_21CollectiveEpilogueFwdINS6_IJSA_NS7_ILi512EEESA_EEES9_SC_SE_Li256ELb1ELb1ELb0ELb0EEENS1_36VarlenDynamicPersistentTileSchedulerILi64ELi64ELi256ELi128ELb0ELb1ELb1ELb1ELb0ELb1EEEEEEEEEvNT_6ParamsE,"ax",@progbits
	.align	128
.text._ZN7cutlass13device_kernelIN5flash11enable_sm90INS1_16FlashAttnFwdSm90INS1_25CollectiveMainloopFwdSm90ILi2EN4cute5tupleIJNS5_1CILi1EEES8_S8_EEENS6_IJNS7_ILi64EEESA_SA_EEELi512ENS_6half_tEfNS_4arch4Sm90ELb0ELb1ELb0ELb1ELb1ELb1ELb1ELb0ELb0ELb1ELb0ELb0EEENS1_21CollectiveEpilogueFwdINS6_IJSA_NS7_ILi512EEESA_EEES9_SC_SE_Li256ELb1ELb1ELb0ELb0EEENS1_36VarlenDynamicPersistentTileSchedulerILi64ELi64ELi256ELi128ELb0ELb1ELb1ELb1ELb0ELb1EEEEEEEEEvNT_6ParamsE:
        .type           _ZN7cutlass13device_kernelIN5flash11enable_sm90INS1_16FlashAttnFwdSm90INS1_25CollectiveMainloopFwdSm90ILi2EN4cute5tupleIJNS5_1CILi1EEES8_S8_EEENS6_IJNS7_ILi64EEESA_SA_EEELi512ENS_6half_tEfNS_4arch4Sm90ELb0ELb1ELb0ELb1ELb1ELb1ELb1ELb0ELb0ELb1ELb0ELb0EEENS1_21CollectiveEpilogueFwdINS6_IJSA_NS7_ILi512EEESA_EEES9_SC_SE_Li256ELb1ELb1ELb0ELb0EEENS1_36VarlenDynamicPersistentTileSchedulerILi64ELi64ELi256ELi128ELb0ELb1ELb1ELb1ELb0ELb1EEEEEEEEEvNT_6ParamsE,@function
        .size           _ZN7cutlass13device_kernelIN5flash11enable_sm90INS1_16FlashAttnFwdSm90INS1_25CollectiveMainloopFwdSm90ILi2EN4cute5tupleIJNS5_1CILi1EEES8_S8_EEENS6_IJNS7_ILi64EEESA_SA_EEELi512ENS_6half_tEfNS_4arch4Sm90ELb0ELb1ELb0ELb1ELb1ELb1ELb1ELb0ELb0ELb1ELb0ELb0EEENS1_21CollectiveEpilogueFwdINS6_IJSA_NS7_ILi512EEESA_EEES9_SC_SE_Li256ELb1ELb1ELb0ELb0EEENS1_36VarlenDynamicPersistentTileSchedulerILi64ELi64ELi256ELi128ELb0ELb1ELb1ELb1ELb0ELb1EEEEEEEEEvNT_6ParamsE,(.L_x_5644 - _ZN7cutlass13device_kernelIN5flash11enable_sm90INS1_16FlashAttnFwdSm90INS1_25CollectiveMainloopFwdSm90ILi2EN4cute5tupleIJNS5_1CILi1EEES8_S8_EEENS6_IJNS7_ILi64EEESA_SA_EEELi512ENS_6half_tEfNS_4arch4Sm90ELb0ELb1ELb0ELb1ELb1ELb1ELb1ELb0ELb0ELb1ELb0ELb0EEENS1_21CollectiveEpilogueFwdINS6_IJSA_NS7_ILi512EEESA_EEES9_SC_SE_Li256ELb1ELb1ELb0ELb0EEENS1_36VarlenDynamicPersistentTileSchedulerILi64ELi64ELi256ELi128ELb0ELb1ELb1ELb1ELb0ELb1EEEEEEEEEvNT_6ParamsE)
        .other          _ZN7cutlass13device_kernelIN5flash11enable_sm90INS1_16FlashAttnFwdSm90INS1_25CollectiveMainloopFwdSm90ILi2EN4cute5tupleIJNS5_1CILi1EEES8_S8_EEENS6_IJNS7_ILi64EEESA_SA_EEELi512ENS_6half_tEfNS_4arch4Sm90ELb0ELb1ELb0ELb1ELb1ELb1ELb1ELb0ELb0ELb1ELb0ELb0EEENS1_21CollectiveEpilogueFwdINS6_IJSA_NS7_ILi512EEESA_EEES9_SC_SE_Li256ELb1ELb1ELb0ELb0EEENS1_36VarlenDynamicPersistentTileSchedulerILi64ELi64ELi256ELi128ELb0ELb1ELb1ELb1ELb0ELb1EEEEEEEEEvNT_6ParamsE,@"STO_CUDA_ENTRY STV_DEFAULT"
_ZN7cutlass13device_kernelIN5flash11enable_sm90INS1_16FlashAttnFwdSm90INS1_25CollectiveMainloopFwdSm90ILi2EN4cute5tupleIJNS5_1CILi1EEES8_S8_EEENS6_IJNS7_ILi64EEESA_SA_EEELi512ENS_6half_tEfNS_4arch4Sm90ELb0ELb1ELb0ELb1ELb1ELb1ELb1ELb0ELb0ELb1ELb0ELb0EEENS1_21CollectiveEpilogueFwdINS6_IJSA_NS7_ILi512EEESA_EEES9_SC_SE_Li256ELb1ELb1ELb0ELb0EEENS1_36VarlenDynamicPersistentTileSchedulerILi64ELi64ELi256ELi128ELb0ELb1ELb1ELb1ELb0ELb1EEEEEEEEEvNT_6ParamsE:
[----:B------:R-:W0:Y:S02]  /*0000*/  LDC R1, c[0x0][0x28] ;  /* 0x00000a00ff017b82 */ /* 0x000e240000000800 */
[----:B0-----:R-:W-:Y:S01]  /*0010*/  VIADD R1, R1, 0xffffff90 ;  /* 0xffffff9001017836 */ /* 0x001fe20000000000 */
[----:B------:R-:W0:Y:S01]  /*0020*/  S2R R0, SR_TID.X ;  /* 0x0000000000007919 */ /* 0x000e220000002100 */
[----:B------:R-:W-:Y:S01]  /*0030*/  ELECT P0, URZ, PT ;  /* 0x00000000003f782f */ /* 0x000fe20003800000 */
[----:B------:R-:W-:Y:S01]  /*0040*/  BSSY B0, `(.L_x_3318) ;  /* 0x000000e000007945 */ /* 0x000fe20003800000 */
[--C-:B0-----:R-:W-:Y:S02]  /*0050*/  SHF.R.U32.HI R2, RZ, 0x5, R0.reuse ;  /* 0x00000005ff027819 */ /* 0x101fe40000011600 */
[----:B------:R-:W-:-:S03]  /*0060*/  SHF.R.U32.HI R4, RZ, 0x7, R0 ;  /* 0x00000007ff047819 */ /* 0x000fc60000011600 */
        /* <DEDUP_REMOVED lines=11> */
.L_x_3319:
[----:B------:R-:W-:Y:S05]  /*0120*/  BSYNC B0 ;  /* 0x0000000000007941 */ /* 0x000fea0003800000 */
.L_x_3318:
        /* <DEDUP_REMOVED lines=21> */
[----:B0-----:R0:W1:Y:S01]  /*0280*/  @UP1 SYNCS.EXCH.64 URZ, [UR8+0x38800], UR4 ;  /* 0x03880004083f15b2 */ /* 0x0010620008000100 */
[----:B------:R0:W2:Y:S04]  /*0290*/  @UP2 SYNCS.EXCH.64 URZ, [UR8+0x38810], UR4 ;  /* 0x03881004083f25b2 */ /* 0x0000a80008000100 */
[----:B------:R0:W3:Y:S01]  /*02a0*/  @UP3 SYNCS.EXCH.64 URZ, [UR8+0x38820], UR6 ;  /* 0x03882006083f35b2 */ /* 0x0000e20008000100 */
        /* <DEDUP_REMOVED lines=14> */
[----:B----4-:R-:W-:Y:S01]  /*0390*/  NOP ;  /* 0x0000000000007918 */ /* 0x010fe20000000000 */
.L_x_3320:
[----:B------:R-:W4:Y:S01]  /*03a0*/  SHFL.IDX PT, R3, R2, RZ, 0x1f ;  /* 0x00001fff02037589 */ /* 0x000f2200000e0000 */
[----:B------:R-:W-:Y:S01]  /*03b0*/  NOP ;  /* 0x0000000000007918 */ /* 0x000fe20000000000 */
[----:B----4-:R-:W-:-:S13]  /*03c0*/  ISETP.NE.AND P0, PT, R3, RZ, PT ;  /* 0x000000ff0300720c */ /* 0x010fda0003f05270 */
        /* <DEDUP_REMOVED lines=18> */
[----:B----4-:R-:W-:Y:S01]  /*04f0*/  NOP ;  /* 0x0000000000007918 */ /* 0x010fe20000000000 */
.L_x_3321:
[----:B------:R-:W4:Y:S01]  /*0500*/  SHFL.IDX PT, R3, R2, RZ, 0x1f ;  /* 0x00001fff02037589 */ /* 0x000f2200000e0000 */
[----:B------:R-:W-:Y:S01]  /*0510*/  NOP ;  /* 0x0000000000007918 */ /* 0x000fe20000000000 */
[----:B----4-:R-:W-:-:S13]  /*0520*/  ISETP.NE.AND P0, PT, R3, RZ, PT ;  /* 0x000000ff0300720c */ /* 0x010fda0003f05270 */
        /* <DEDUP_REMOVED lines=15> */
.L_x_3322:
        /* <DEDUP_REMOVED lines=22> */
.L_x_3323:
        /* <DEDUP_REMOVED lines=22> */
.L_x_3324:
[----:B------:R-:W-:Y:S01]  /*08e0*/  PLOP3.LUT P0, PT, PT, PT, UP0, 0x80, 0x0 ;  /* 0x000000000000781c */ /* 0x000fe20003f0f008 */
[----:B------:R-:W-:Y:S01]  /*08f0*/  UMOV UR36, 0x1 ;  /* 0x0000000100247882 */ /* 0x000fe20000000000 */
[----:B------:R-:W-:Y:S01]  /*0900*/  NOP ;  /* 0x0000000000007918 */ /* 0x000fe20000000000 */
[----:B------:R-:W-:Y:S01]  /*0910*/  USEL UR36, UR36, 0x2, !UP0 ;  /* 0x0000000224247887 */ /* 0x000fe2000c000000 */
[----:B------:R-:W-:Y:S01]  /*0920*/  BSSY B9, `(.L_x_3325) ;  /* 0x0002586000097945 */ /* 0x000fe20003800000 */
[----:B------:R-:W-:Y:S01]  /*0930*/  ULDC.64 UR50, c[0x0][0x208] ;  /* 0x0000820000327ab9 */ /* 0x000fe20000000a00 */
[----:B0123--:R-:W-:Y:S07]  /*0940*/  BAR.SYNC.DEFER_BLOCKING 0x0 ;  /* 0x0000000000007b1d */ /* 0x00ffee0000010000 */
[----:B------:R-:W-:Y:S05]  /*0950*/  @!P0 BRA `(.L_x_3326) ;  /* 0x000001cc00288947 */ /* 0x000fea0003800000 */
.L_x_3327:
[----:B------:R-:W-:-:S08]  /*0960*/  NOP ;  /* 0x0000000000007918 */ /* 0x000fd00000000000 */
[----:B------:R-:W0:Y:S02]  /*0970*/  USETMAXREG.TRY_ALLOC.CTAPOOL UP0, 0xe8 ;  /* 0x000000e8000079c8 */ /* 0x000e240008000600 */
[----:B0-----:R-:W-:-:S13]  /*0980*/  PLOP3.LUT P0, PT, PT, PT, UP0, 0x80, 0x0 ;  /* 0x000000000000781c */ /* 0x001fda0003f0f008 */
[----:B------:R-:W-:Y:S05]  /*0990*/  @!P0 BRA `(.L_x_3327) ;  /* 0xfffffffc00f08947 */ /* 0x000fea000383ffff */
[----:B------:R-:W-:Y:S01]  /*09a0*/  SHF.R.U32.HI R2, RZ, 0x7, R0 ;  /* 0x00000007ff027819 */ /* 0x000fe20000011600 */
[----:B------:R-:W0:Y:S01]  /*09b0*/  S2UR UR4, SR_CgaCtaId ;  /* 0x00000000000479c3 */ /* 0x000e220000008800 */
[----:B------:R-:W-:Y:S02]  /*09c0*/  MOV R3, 0x400 ;  /* 0x0000040000037802 */ /* 0x000fe40000000f00 */
[----:B------:R-:W-:-:S13]  /*09d0*/  ISETP.NE.AND P0, PT, R2, 0x1, PT ;  /* 0x000000010200780c */ /* 0x000fda0003f05270 */
        /* <DEDUP_REMOVED lines=16> */
[----:B------:R-:W-:Y:S02]  /*0ae0*/  IMAD.MOV.U32 R191, RZ, RZ, RZ ;  /* 0x000000ffffbf7224 */ /* 0x000fe400078e00ff */
[----:B------:R-:W-:Y:S01]  /*0af0*/  IMAD.MOV.U32 R23, RZ, RZ, RZ ;  /* 0x000000ffff177224 */ /* 0x000fe200078e00ff */
[CC--:B------:R-:W-:Y:S02]  /*0b00*/  LEA.HI R2, R0.reuse, R18.reuse, RZ, 0x4 ;  /* 0x0000001200027211 */ /* 0x0c0fe400078f20ff */
[----:B------:R-:W-:-:S02]  /*0b10*/  LEA.HI R6, R0, R18, RZ, 0x7 ;  /* 0x0000001200067211 */ /* 0x000fc400078f38ff */
[----:B------:R-:W-:Y:S02]  /*0b20*/  LOP3.LUT R3, R2, 0xfffffff0, RZ, 0xc0, !PT ;  /* 0xfffffff002037812 */ /* 0x000fe400078ec0ff */
[----:B------:R-:W-:Y:S02]  /*0b30*/  LOP3.LUT R5, R6, 0xffffff80, RZ, 0xc0, !PT ;  /* 0xffffff8006057812 */ /* 0x000fe400078ec0ff */
[----:B------:R-:W-:Y:S01]  /*0b40*/  LEA.HI R4, R0, R18, RZ, 0x5 ;  /* 0x0000001200047211 */ /* 0x000fe200078f28ff */
[C---:B------:R-:W-:Y:S01]  /*0b50*/  IMAD.IADD R3, R18.reuse, 0x1, -R3 ;  /* 0x0000000112037824 */ /* 0x040fe200078e0a03 */
[----:B------:R-:W-:Y:S01]  /*0b60*/  SHF.R.S32.HI R15, RZ, 0x7, R6 ;  /* 0x00000007ff0f7819 */ /* 0x000fe20000011406 */
[----:B------:R-:W-:Y:S01]  /*0b70*/  IMAD.IADD R7, R18, 0x1, -R5 ;  /* 0x0000000112077824 */ /* 0x000fe200078e0a05 */
[--C-:B------:R-:W-:Y:S02]  /*0b80*/  SHF.R.S32.HI R17, RZ, 0x5, R4.reuse ;  /* 0x00000005ff117819 */ /* 0x100fe40000011404 */
[--C-:B------:R-:W-:Y:S01]  /*0b90*/  SHF.R.S32.HI R10, RZ, 0x1f, R3.reuse ;  /* 0x0000001fff0a7819 */ /* 0x100fe20000011403 */
[----:B------:R-:W-:Y:S01]  /*0ba0*/  IMAD R13, R15, 0x100, R3 ;  /* 0x000001000f0d7824 */ /* 0x000fe200078e0203 */
[----:B------:R-:W-:-:S02]  /*0bb0*/  SHF.R.S32.HI R4, RZ, 0x1f, R4 ;  /* 0x0000001fff047819 */ /* 0x000fc40000011404 */
[----:B------:R-:W-:Y:S02]  /*0bc0*/  SHF.R.S32.HI R5, RZ, 0x4, R2 ;  /* 0x00000004ff057819 */ /* 0x000fe40000011402 */
[----:B------:R-:W-:Y:S02]  /*0bd0*/  LEA.HI R12, R10, R3, RZ, 0x3 ;  /* 0x000000030a0c7211 */ /* 0x000fe400078f18ff */
[----:B------:R-:W-:Y:S02]  /*0be0*/  LEA.HI R2, R2, R5, RZ, 0x1 ;  /* 0x0000000502027211 */ /* 0x000fe400078f08ff */
[----:B------:R-:W-:Y:S02]  /*0bf0*/  LEA.HI R4, R4, R17, RZ, 0x2 ;  /* 0x0000001104047211 */ /* 0x000fe400078f10ff */
[C---:B------:R-:W-:Y:S01]  /*0c00*/  LOP3.LUT R14, R12.reuse, 0xfffffff8, RZ, 0xc0, !PT ;  /* 0xfffffff80c0e7812 */ /* 0x040fe200078ec0ff */
[----:B------:R-:W-:Y:S01]  /*0c10*/  IMAD.SHL.U32 R12, R12, 0x40, RZ ;  /* 0x000000400c0c7824 */ /* 0x000fe200078e00ff */
[----:B------:R-:W-:-:S02]  /*0c20*/  LOP3.LUT R2, R2, 0x1ffffffe, RZ, 0xc0, !PT ;  /* 0x1ffffffe02027812 */ /* 0x000fc400078ec0ff */
[----:B------:R-:W-:Y:S01]  /*0c30*/  LOP3.LUT R4, R4, 0x3ffffc, RZ, 0xc0, !PT ;  /* 0x003ffffc04047812 */ /* 0x000fe200078ec0ff */
[----:B------:R-:W-:Y:S01]  /*0c40*/  IMAD.IADD R14, R3, 0x1, -R14 ;  /* 0x00000001030e7824 */ /* 0x000fe200078e0a0e */
[----:B------:R-:W-:Y:S01]  /*0c50*/  SHF.R.S32.HI R8, RZ, 0x1f, R7 ;  /* 0x0000001fff087819 */ /* 0x000fe20000011407 */
[----:B------:R-:W-:Y:S01]  /*0c60*/  IMAD.IADD R2, R5, 0x1, -R2 ;  /* 0x0000000105027824 */ /* 0x000fe200078e0a02 */
[----:B------:R-:W-:Y:S01]  /*0c70*/  LEA.HI R6, R6, R15, RZ, 0x1 ;  /* 0x0000000f06067211 */ /* 0x000fe200078f08ff */
[----:B------:R-:W-:Y:S01]  /*0c80*/  IMAD.IADD R4, R17, 0x1, -R4 ;  /* 0x0000000111047824 */ /* 0x000fe200078e0a04 */
[-C--:B------:R-:W-:Y:S01]  /*0c90*/  LEA.HI R9, R8, R7.reuse, RZ, 0x2 ;  /* 0x0000000708097211 */ /* 0x080fe200078f10ff */
[----:B------:R-:W-:Y:S01]  /*0ca0*/  IMAD.SHL.U32 R3, R14, 0x40, RZ ;  /* 0x000000400e037824 */ /* 0x000fe200078e00ff */
[----:B------:R-:W-:Y:S01]  /*0cb0*/  LEA.HI R8, R8, R7, RZ, 0x5 ;  /* 0x0000000708087211 */ /* 0x000fe200078f28ff */
[----:B------:R-:W-:Y:S01]  /*0cc0*/  IMAD R13, R4, 0x10, R13 ;  /* 0x00000010040d7824 */ /* 0x000fe200078e020d */
[----:B------:R-:W-:Y:S01]  /*0cd0*/  SHF.R.S32.HI R10, RZ, 0x2, R9 ;  /* 0x00000002ff0a7819 */ /* 0x000fe20000011409 */
[----:B------:R-:W-:Y:S01]  /*0ce0*/  IMAD.SHL.U32 R2, R2, 0x8, RZ ;  /* 0x0000000802027824 */ /* 0x000fe200078e00ff */
[----:B------:R-:W-:-:S02]  /*0cf0*/  LOP3.LUT R3, R3, 0x1c0, RZ, 0xc0, !PT ;  /* 0x000001c003037812 */ /* 0x000fc400078ec0ff */
[----:B------:R-:W-:Y:S01]  /*0d00*/  SHF.R.S32.HI R11, RZ, 0x1f, R9 ;  /* 0x0000001fff0b7819 */ /* 0x000fe20000011409 */
[--C-:B------:R-:W-:Y:S01]  /*0d10*/  IMAD.U32 R4, R13, 0x40, R2.reuse ;  /* 0x000000400d047824 */ /* 0x100fe200078e0002 */
[----:B------:R-:W-:Y:S02]  /*0d20*/  LOP3.LUT R2, R3, 0x8, R2, 0xf8, !PT ;  /* 0x0000000803027812 */ /* 0x000fe400078ef802 */
[----:B------:R-:W-:Y:S02]  /*0d30*/  SHF.R.U32.HI R3, RZ, 0x3, R3 ;  /* 0x00000003ff037819 */ /* 0x000fe40000011603 */
[----:B------:R-:W-:Y:S01]  /*0d40*/  LEA.HI R11, R11, R10, RZ, 0x3 ;  /* 0x0000000a0b0b7211 */ /* 0x000fe200078f18ff */
[----:B------:R0:W-:Y:S01]  /*0d50*/  STL [R1+0x68], R4 ;  /* 0x0000680401007387 */ /* 0x0001e20000100800 */
[----:B------:R-:W-:Y:S02]  /*0d60*/  LOP3.LUT R3, R2, R3, RZ, 0x3c, !PT ;  /* 0x0000000302037212 */ /* 0x000fe400078e3cff */
[----:B------:R-:W-:Y:S01]  /*0d70*/  LEA.HI R2, R0, R18, RZ, 0x3 ;  /* 0x0000001200027211 */ /* 0x000fe200078f18ff */
[----:B------:R-:W-:Y:S01]  /*0d80*/  STL [R1+0x58], RZ ;  /* 0x000058ff01007387 */ /* 0x000fe20000100800 */
[----:B------:R-:W-:-:S02]  /*0d90*/  LOP3.LUT R11, R11, 0xfffffff8, RZ, 0xc0, !PT ;  /* 0xfffffff80b0b7812 */ /* 0x000fc400078ec0ff */
[----:B------:R-:W-:Y:S02]  /*0da0*/  LEA.HI R0, R0, R18, RZ, 0x2 ;  /* 0x0000001200007211 */ /* 0x000fe400078f10ff */
[----:B------:R-:W-:Y:S01]  /*0db0*/  SHF.R.S32.HI R5, RZ, 0x3, R2 ;  /* 0x00000003ff057819 */ /* 0x000fe20000011402 */
[----:B------:R-:W-:Y:S01]  /*0dc0*/  IMAD.IADD R11, R10, 0x1, -R11 ;  /* 0x000000010a0b7824 */ /* 0x000fe200078e0a0b */
[----:B------:R-:W-:Y:S02]  /*0dd0*/  LOP3.LUT R2, R2, 0xfffffff8, RZ, 0xc0, !PT ;  /* 0xfffffff802027812 */ /* 0x000fe400078ec0ff */
[----:B------:R-:W-:Y:S02]  /*0de0*/  SHF.R.S32.HI R8, RZ, 0x5, R8 ;  /* 0x00000005ff087819 */ /* 0x000fe40000011408 */
[----:B------:R-:W-:Y:S01]  /*0df0*/  SHF.R.S32.HI R190, RZ, 0x2, R0 ;  /* 0x00000002ffbe7819 */ /* 0x000fe20000011400 */
[----:B------:R-:W-:Y:S01]  /*0e00*/  IMAD.IADD R10, R18, 0x1, -R2 ;  /* 0x00000001120a7824 */ /* 0x000fe200078e0a02 */
[----:B------:R-:W-:Y:S01]  /*0e10*/  SHF.R.S32.HI R5, RZ, 0x1f, R0 ;  /* 0x0000001fff057819 */ /* 0x000fe20000011400 */
[----:B------:R-:W-:Y:S01]  /*0e20*/  IMAD R197, R8, 0x10, R11 ;  /* 0x0000001008c57824 */ /* 0x000fe200078e020b */
[----:B------:R-:W-:Y:S01]  /*0e30*/  LOP3.LUT R0, R0, 0xfffffffc, RZ, 0xc0, !PT ;  /* 0xfffffffc00007812 */ /* 0x000fe200078ec0ff */
[----:B------:R-:W-:Y:S01]  /*0e40*/  IMAD.SHL.U32 R217, R10, 0x8, RZ ;  /* 0x000000080ad97824 */ /* 0x000fe200078e00ff */
[----:B0-----:R-:W-:Y:S01]  /*0e50*/  LOP3.LUT R4, R9, 0x7ffffffc, RZ, 0xc0, !PT ;  /* 0x7ffffffc09047812 */ /* 0x001fe200078ec0ff */
[----:B------:R-:W-:Y:S01]  /*0e60*/  VIADD R9, R190, 0x20 ;  /* 0x00000020be097836 */ /* 0x000fe20000000000 */
[----:B------:R-:W-:Y:S01]  /*0e70*/  LEA.HI R5, R5, R190, RZ, 0x3 ;  /* 0x000000be05057211 */ /* 0x000fe200078f18ff */
[----:B------:R-:W-:Y:S01]  /*0e80*/  IMAD.IADD R8, R18, 0x1, -R0 ;  /* 0x0000000112087824 */ /* 0x000fe200078e0a00 */
[----:B------:R-:W-:Y:S01]  /*0e90*/  LOP3.LUT R6, R6, 0xfffffe, RZ, 0xc0, !PT ;  /* 0x00fffffe06067812 */ /* 0x000fe200078ec0ff */
[----:B------:R-:W-:Y:S01]  /*0ea0*/  IMAD.IADD R4, R7, 0x1, -R4 ;  /* 0x0000000107047824 */ /* 0x000fe200078e0a04 */
[----:B------:R-:W-:Y:S01]  /*0eb0*/  LOP3.LUT R5, R5, 0xfffffff8, RZ, 0xc0, !PT ;  /* 0xfffffff805057812 */ /* 0x000fe200078ec0ff */
[----:B------:R-:W-:Y:S01]  /*0ec0*/  IMAD.SHL.U32 R2, R9, 0x40, RZ ;  /* 0x0000004009027824 */ /* 0x000fe200078e00ff */
[----:B------:R-:W-:Y:S01]  /*0ed0*/  SHF.R.S32.HI R7, RZ, 0x1f, R9 ;  /* 0x0000001fff077819 */ /* 0x000fe20000011409 */
[C---:B------:R-:W-:Y:S01]  /*0ee0*/  IMAD.SHL.U32 R18, R8.reuse, 0x8, RZ ;  /* 0x0000000808127824 */ /* 0x040fe200078e00ff */
[C---:B------:R-:W-:Y:S01]  /*0ef0*/  LEA.HI R0, R8.reuse, R8, RZ, 0x1 ;  /* 0x0000000808007211 */ /* 0x040fe200078f08ff */
[----:B------:R-:W-:Y:S01]  /*0f00*/  VIADD R39, R217, 0x40 ;  /* 0x00000040d9277836 */ /* 0x000fe20000000000 */
[----:B------:R-:W-:Y:S01]  /*0f10*/  LEA.HI R7, R7, R9, RZ, 0x3 ;  /* 0x0000000907077211 */ /* 0x000fe200078f18ff */
[----:B------:R-:W-:Y:S01]  /*0f20*/  IMAD.SHL.U32 R192, R8, 0x4, RZ ;  /* 0x0000000408c07824 */ /* 0x000fe200078e00ff */
[----:B------:R-:W-:Y:S01]  /*0f30*/  LOP3.LUT R0, R0, 0x1ffffffe, RZ, 0xc0, !PT ;  /* 0x1ffffffe00007812 */ /* 0x000fe200078ec0ff */
[----:B------:R-:W-:Y:S01]  /*0f40*/  IMAD.IADD R209, R190, 0x1, -R5 ;  /* 0x00000001bed17824 */ /* 0x000fe200078e0a05 */
[----:B------:R-:W-:Y:S01]  /*0f50*/  LOP3.LUT R5, R2, 0x1c0, RZ, 0xc0, !PT ;  /* 0x000001c002057812 */ /* 0x000fe200078ec0ff */
[----:B------:R-:W-:Y:S01]  /*0f60*/  VIADD R38, R217, 0x80 ;  /* 0x00000080d9267836 */ /* 0x000fe20000000000 */
[----:B------:R-:W-:Y:S01]  /*0f70*/  SHF.R.S32.HI R40, RZ, 0x1f, R39 ;  /* 0x0000001fff287819 */ /* 0x000fe20000011427 */
[C---:B------:R-:W-:Y:S01]  /*0f80*/  VIADD R32, R18.reuse, 0x40 ;  /* 0x0000004012207836 */ /* 0x040fe20000000000 */
[----:B------:R-:W-:Y:S01]  /*0f90*/  LOP3.LUT R2, R5, 0x38, R18, 0xf8, !PT ;  /* 0x0000003805027812 */ /* 0x000fe200078ef812 */
[C---:B------:R-:W-:Y:S01]  /*0fa0*/  VIADD R37, R217.reuse, 0xc0 ;  /* 0x000000c0d9257836 */ /* 0x040fe20000000000 */
[----:B------:R-:W-:Y:S01]  /*0fb0*/  SHF.R.U32.HI R28, RZ, 0x3, R5 ;  /* 0x00000003ff1c7819 */ /* 0x000fe20000011605 */
[----:B------:R-:W-:Y:S01]  /*0fc0*/  VIADD R36, R217, 0x100 ;  /* 0x00000100d9247836 */ /* 0x000fe20000000000 */
[----:B------:R-:W-:Y:S01]  /*0fd0*/  SHF.R.S32.HI R39, RZ, 0x1f, R38 ;  /* 0x0000001fff277819 */ /* 0x000fe20000011426 */
[----:B------:R-:W-:Y:S01]  /*0fe0*/  IMAD.IADD R6, R15, 0x1, -R6 ;  /* 0x000000010f067824 */ /* 0x000fe200078e0a06 */
[----:B------:R-:W-:Y:S01]  /*0ff0*/  SHF.R.S32.HI R5, RZ, 0x1f, R32 ;  /* 0x0000001fff057819 */ /* 0x000fe20000011420 */
[C---:B------:R-:W-:Y:S01]  /*1000*/  VIADD R31, R18.reuse, 0x60 ;  /* 0x00000060121f7836 */ /* 0x040fe20000000000 */
[----:B------:R-:W-:Y:S01]  /*1010*/  SHF.R.S32.HI R38, RZ, 0x1f, R37 ;  /* 0x0000001fff267819 */ /* 0x000fe20000011425 */
[----:B------:R-:W-:Y:S01]  /*1020*/  VIADD R35, R217, 0x140 ;  /* 0x00000140d9237836 */ /* 0x000fe20000000000 */
[----:B------:R-:W-:Y:S01]  /*1030*/  SHF.R.S32.HI R37, RZ, 0x1f, R36 ;  /* 0x0000001fff257819 */ /* 0x000fe20000011424 */
[----:B------:R-:W-:Y:S01]  /*1040*/  VIADD R229, R18, 0x80 ;  /* 0x0000008012e57836 */ /* 0x000fe20000000000 */
[----:B------:R0:W-:Y:S01]  /*1050*/  STL [R1+0x4], R32 ;  /* 0x0000042001007387 */ /* 0x0001e20000100800 */
[----:B------:R-:W-:Y:S01]  /*1060*/  VIADD R216, R192, 0x10 ;  /* 0x00000010c0d87836 */ /* 0x000fe20000000000 */
[----:B------:R-:W-:Y:S01]  /*1070*/  SHF.R.S32.HI R36, RZ, 0x1f, R35 ;  /* 0x0000001fff247819 */ /* 0x000fe20000011423 */
[----:B------:R-:W-:Y:S01]  /*1080*/  IMAD.SHL.U32 R7, R7, 0x40, RZ ;  /* 0x0000004007077824 */ /* 0x000fe200078e00ff */
[----:B------:R-:W-:Y:S01]  /*1090*/  LOP3.LUT R12, R12, 0x7ffffe00, RZ, 0xc0, !PT ;  /* 0x7ffffe000c0c7812 */ /* 0x000fe200078ec0ff */
[----:B------:R-:W-:Y:S01]  /*10a0*/  VIADD R30, R18, 0x1c0 ;  /* 0x000001c0121e7836 */ /* 0x000fe20000000000 */
[----:B------:R-:W-:Y:S01]  /*10b0*/  SHF.R.S32.HI R35, RZ, 0x1f, R216 ;  /* 0x0000001fff237819 */ /* 0x000fe200000114d8 */
[----:B------:R-:W-:Y:S01]  /*10c0*/  IMAD.SHL.U32 R210, R6, 0x100, RZ ;  /* 0x0000010006d27824 */ /* 0x000fe200078e00ff */
[----:B------:R-:W-:Y:S01]  /*10d0*/  SHF.R.S32.HI R6, RZ, 0x1f, R31 ;  /* 0x0000001fff067819 */ /* 0x000fe2000001141f */
[----:B------:R-:W-:Y:S01]  /*10e0*/  VIADD R29, R18, 0x1e0 ;  /* 0x000001e0121d7836 */ /* 0x000fe20000000000 */
[----:B0-----:R-:W-:Y:S01]  /*10f0*/  SHF.L.U64.HI R32, R32, 0x1, R5 ;  /* 0x0000000120207819 */ /* 0x001fe20000010205 */
[----:B------:R-:W-:Y:S01]  /*1100*/  IMAD.IADD R0, R8, 0x1, -R0 ;  /* 0x0000000108007824 */ /* 0x000fe200078e0a00 */
[----:B------:R-:W-:Y:S01]  /*1110*/  SHF.R.S32.HI R8, RZ, 0x1f, R229 ;  /* 0x0000001fff087819 */ /* 0x000fe200000114e5 */
[C---:B------:R-:W-:Y:S01]  /*1120*/  VIADD R228, R18.reuse, 0xa0 ;  /* 0x000000a012e47836 */ /* 0x040fe20000000000 */
[----:B------:R-:W-:Y:S01]  /*1130*/  STL [R1], R31 ;  /* 0x0000001f01007387 */ /* 0x000fe20000100800 */
[C---:B------:R-:W-:Y:S01]  /*1140*/  VIADD R225, R18.reuse, 0xc0 ;  /* 0x000000c012e17836 */ /* 0x040fe20000000000 */
[----:B------:R-:W-:Y:S01]  /*1150*/  LOP3.LUT R7, R7, 0xfffffe00, RZ, 0xc0, !PT ;  /* 0xfffffe0007077812 */ /* 0x000fe200078ec0ff */
[C---:B------:R-:W-:Y:S01]  /*1160*/  VIADD R224, R18.reuse, 0xe0 ;  /* 0x000000e012e07836 */ /* 0x040fe20000000000 */
[----:B------:R-:W-:Y:S01]  /*1170*/  STL [R1+0x10], R30 ;  /* 0x0000101e01007387 */ /* 0x000fe20000100800 */
[----:B------:R-:W-:Y:S01]  /*1180*/  SHF.L.U64.HI R6, R31, 0x1, R6 ;  /* 0x000000011f067819 */ /* 0x000fe20000010206 */
[----:B------:R-:W-:Y:S01]  /*1190*/  IMAD R12, R17, 0x400, R12 ;  /* 0x00000400110c7824 */ /* 0x000fe200078e020c */
[----:B------:R-:W-:Y:S01]  /*11a0*/  SHF.L.U64.HI R5, R229, 0x1, R8 ;  /* 0x00000001e5057819 */ /* 0x000fe20000010208 */
[----:B------:R-:W-:Y:S01]  /*11b0*/  STL [R1+0xc], R29 ;  /* 0x00000c1d01007387 */ /* 0x000fe20000100800 */
[----:B------:R-:W-:Y:S01]  /*11c0*/  SHF.R.S32.HI R9, RZ, 0x1f, R228 ;  /* 0x0000001fff097819 */ /* 0x000fe200000114e4 */
[C---:B------:R-:W-:Y:S01]  /*11d0*/  VIADD R223, R18.reuse, 0x100 ;  /* 0x0000010012df7836 */ /* 0x040fe20000000000 */
[----:B------:R-:W-:Y:S01]  /*11e0*/  SHF.R.S32.HI R10, RZ, 0x1f, R225 ;  /* 0x0000001fff0a7819 */ /* 0x000fe200000114e1 */
[----:B------:R-:W-:Y:S01]  /*11f0*/  STL [R1+0x5c], R35 ;  /* 0x00005c2301007387 */ /* 0x000fe20000100800 */
[----:B------:R-:W-:Y:S01]  /*1200*/  VIADD R222, R18, 0x120 ;  /* 0x0000012012de7836 */ /* 0x000fe20000000000 */
[----:B------:R-:W-:Y:S01]  /*1210*/  SHF.R.S32.HI R11, RZ, 0x1f, R224 ;  /* 0x0000001fff0b7819 */ /* 0x000fe200000114e0 */
[----:B------:R-:W-:Y:S01]  /*1220*/  IMAD.IADD R3, R12, 0x1, R3 ;  /* 0x000000010c037824 */ /* 0x000fe200078e0203 */
[----:B------:R-:W-:Y:S01]  /*1230*/  STL [R1+0x18], R32 ;  /* 0x0000182001007387 */ /* 0x000fe20000100800 */
[C---:B------:R-:W-:Y:S01]  /*1240*/  VIADD R221, R18.reuse, 0x140 ;  /* 0x0000014012dd7836 */ /* 0x040fe20000000000 */
[----:B------:R-:W-:Y:S01]  /*1250*/  SHF.R.S32.HI R12, RZ, 0x1f, R223 ;  /* 0x0000001fff0c7819 */ /* 0x000fe200000114df */
[C---:B------:R-:W-:Y:S01]  /*1260*/  VIADD R220, R18.reuse, 0x160 ;  /* 0x0000016012dc7836 */ /* 0x040fe20000000000 */
[----:B------:R-:W-:Y:S01]  /*1270*/  STL [R1+0x64], R7 ;  /* 0x0000640701007387 */ /* 0x000fe20000100800 */
[----:B------:R-:W-:Y:S01]  /*1280*/  SHF.R.S32.HI R13, RZ, 0x1f, R222 ;  /* 0x0000001fff0d7819 */ /* 0x000fe200000114de */
[----:B------:R-:W-:Y:S01]  /*1290*/  VIADD R219, R18, 0x180 ;  /* 0x0000018012db7836 */ /* 0x000fe20000000000 */
[----:B------:R-:W-:Y:S01]  /*12a0*/  SHF.L.U64.HI R8, R224, 0x1, R11 ;  /* 0x00000001e0087819 */ /* 0x000fe2000001020b */
[----:B------:R0:W-:Y:S01]  /*12b0*/  STL [R1+0x1c], R6 ;  /* 0x00001c0601007387 */ /* 0x0001e20000100800 */
[----:B------:R-:W-:Y:S01]  /*12c0*/  R2P PR, R14, 0x6 ;  /* 0x000000060e007804 */ /* 0x000fe20000000000 */
[----:B------:R-:W-:Y:S01]  /*12d0*/  VIADD R218, R18, 0x1a0 ;  /* 0x000001a012da7836 */ /* 0x000fe20000000000 */
[----:B------:R-:W-:Y:S01]  /*12e0*/  SHF.R.S32.HI R14, RZ, 0x1f, R221 ;  /* 0x0000001fff0e7819 */ /* 0x000fe200000114dd */
[----:B------:R1:W-:Y:S01]  /*12f0*/  STL [R1+0x20], R5 ;  /* 0x0000200501007387 */ /* 0x0003e20000100800 */
[----:B------:R-:W-:Y:S01]  /*1300*/  SHF.R.S32.HI R15, RZ, 0x1f, R220 ;  /* 0x0000001fff0f7819 */ /* 0x000fe200000114dc */
[----:B------:R-:W-:Y:S01]  /*1310*/  IMAD R211, R3, 0x2, R16 ;  /* 0x0000000203d37824 */ /* 0x000fe200078e0210 */
[----:B------:R-:W-:Y:S01]  /*1320*/  SHF.R.S32.HI R20, RZ, 0x1f, R219 ;  /* 0x0000001fff147819 */ /* 0x000fe200000114db */
[----:B------:R-:W-:Y:S01]  /*1330*/  IMAD R0, R0, 0x8, R197 ;  /* 0x0000000800007824 */ /* 0x000fe200078e02c5 */
[----:B------:R-:W-:Y:S01]  /*1340*/  SHF.R.S32.HI R21, RZ, 0x1f, R218 ;  /* 0x0000001fff157819 */ /* 0x000fe200000114da */
[----:B------:R-:W-:Y:S01]  /*1350*/  VIADD R214, R211, 0x36400 ;  /* 0x00036400d3d67836 */ /* 0x000fe20000000000 */
[----:B0-----:R-:W-:Y:S01]  /*1360*/  SHF.L.U64.HI R6, R228, 0x1, R9 ;  /* 0x00000001e4067819 */ /* 0x001fe20000010209 */
[----:B------:R-:W-:Y:S01]  /*1370*/  VIADD R187, R18, 0x20 ;  /* 0x0000002012bb7836 */ /* 0x000fe20000000000 */
[----:B------:R-:W-:Y:S01]  /*1380*/  SHF.R.S32.HI R22, RZ, 0x1f, R30 ;  /* 0x0000001fff167819 */ /* 0x000fe2000001141e */
[----:B------:R-:W-:Y:S01]  /*1390*/  VIADD R34, R217, 0x180 ;  /* 0x00000180d9227836 */ /* 0x000fe20000000000 */
[----:B-1----:R-:W-:Y:S01]  /*13a0*/  SHF.L.U64.HI R5, R225, 0x1, R10 ;  /* 0x00000001e1057819 */ /* 0x002fe2000001020a */
[----:B------:R0:W-:Y:S01]  /*13b0*/  STL [R1+0x24], R6 ;  /* 0x0000240601007387 */ /* 0x0001e20000100800 */
[----:B------:R-:W-:Y:S01]  /*13c0*/  SHF.R.S32.HI R24, RZ, 0x1f, R29 ;  /* 0x0000001fff187819 */ /* 0x000fe2000001141d */
[----:B------:R-:W-:Y:S01]  /*13d0*/  VIADD R33, R217, 0x1c0 ;  /* 0x000001c0d9217836 */ /* 0x000fe20000000000 */
[----:B------:R-:W-:Y:S01]  /*13e0*/  SEL R213, R213, 0xffffffc0, !P2 ;  /* 0xffffffc0d5d57807 */ /* 0x000fe20005000000 */
[----:B------:R1:W-:Y:S01]  /*13f0*/  STL [R1+0x28], R5 ;  /* 0x0000280501007387 */ /* 0x0003e20000100800 */
[----:B------:R-:W-:Y:S01]  /*1400*/  SHF.L.U64.HI R3, R29, 0x1, R24 ;  /* 0x000000011d037819 */ /* 0x000fe20000010218 */
[----:B------:R-:W-:Y:S01]  /*1410*/  VIADD R212, R211, 0x36420 ;  /* 0x00036420d3d47836 */ /* 0x000fe20000000000 */
[----:B------:R-:W-:Y:S01]  /*1420*/  SHF.R.S32.HI R19, RZ, 0x1f, R18 ;  /* 0x0000001fff137819 */ /* 0x000fe20000011412 */
[----:B------:R2:W-:Y:S01]  /*1430*/  STL [R1+0x2c], R8 ;  /* 0x00002c0801007387 */ /* 0x0005e20000100800 */
[C---:B------:R-:W-:Y:S01]  /*1440*/  @P1 VIADD R212, R214.reuse, 0xffffffe0 ;  /* 0xffffffe0d6d41836 */ /* 0x040fe20000000000 */
[----:B0-----:R-:W-:Y:S01]  /*1450*/  SHF.L.U64.HI R6, R223, 0x1, R12 ;  /* 0x00000001df067819 */ /* 0x001fe2000001020c */
[----:B------:R-:W-:Y:S01]  /*1460*/  IMAD.IADD R214, R214, 0x1, R213 ;  /* 0x00000001d6d67824 */ /* 0x000fe200078e02d5 */
[----:B------:R-:W-:Y:S01]  /*1470*/  SHF.R.S32.HI R215, RZ, 0x1f, R187 ;  /* 0x0000001fffd77819 */ /* 0x000fe200000114bb */
[----:B------:R-:W-:Y:S01]  /*1480*/  IMAD.MOV.U32 R17, RZ, RZ, RZ ;  /* 0x000000ffff117224 */ /* 0x000fe200078e00ff */
[----:B-1----:R-:W-:Y:S01]  /*1490*/  SHF.L.U64.HI R5, R222, 0x1, R13 ;  /* 0x00000001de057819 */ /* 0x002fe2000001020d */
[----:B------:R0:W-:Y:S01]  /*14a0*/  STL [R1+0x30], R6 ;  /* 0x0000300601007387 */ /* 0x0001e20000100800 */
[----:B------:R-:W-:Y:S01]  /*14b0*/  SHF.R.S32.HI R34, RZ, 0x1f, R34 ;  /* 0x0000001fff227819 */ /* 0x000fe20000011422 */
[----:B------:R-:W-:Y:S01]  /*14c0*/  IMAD.SHL.U32 R184, R4, 0x2, RZ ;  /* 0x0000000204b87824 */ /* 0x000fe200078e00ff */
[----:B--2---:R-:W-:Y:S01]  /*14d0*/  SHF.L.U64.HI R8, R221, 0x1, R14 ;  /* 0x00000001dd087819 */ /* 0x004fe2000001020e */
[----:B------:R1:W-:Y:S01]  /*14e0*/  STL [R1+0x34], R5 ;  /* 0x0000340501007387 */ /* 0x0003e20000100800 */
[----:B------:R-:W-:Y:S01]  /*14f0*/  SHF.R.S32.HI R33, RZ, 0x1f, R33 ;  /* 0x0000001fff217819 */ /* 0x000fe20000011421 */
[----:B------:R-:W-:-:S02]  /*1500*/  IMAD.IADD R213, R213, 0x1, R212 ;  /* 0x00000001d5d57824 */ /* 0x000fc400078e02d4 */
[----:B------:R-:W-:Y:S01]  /*1510*/  STL [R1+0x38], R8 ;  /* 0x0000380801007387 */ /* 0x000fe20000100800 */
[----:B0-----:R-:W-:Y:S02]  /*1520*/  SHF.L.U64.HI R6, R220, 0x1, R15 ;  /* 0x00000001dc067819 */ /* 0x001fe4000001020f */
[----:B-1----:R-:W-:-:S03]  /*1530*/  SHF.L.U64.HI R5, R219, 0x1, R20 ;  /* 0x00000001db057819 */ /* 0x002fc60000010214 */
[----:B------:R0:W-:Y:S04]  /*1540*/  STL [R1+0x3c], R6 ;  /* 0x00003c0601007387 */ /* 0x0001e80000100800 */
[----:B------:R1:W-:Y:S01]  /*1550*/  STL [R1+0x40], R5 ;  /* 0x0000400501007387 */ /* 0x0003e20000100800 */
[----:B0-----:R-:W-:Y:S02]  /*1560*/  SHF.L.U64.HI R6, R218, 0x1, R21 ;  /* 0x00000001da067819 */ /* 0x001fe40000010215 */
[----:B-1----:R-:W-:-:S03]  /*1570*/  SHF.L.U64.HI R5, R30, 0x1, R22 ;  /* 0x000000011e057819 */ /* 0x002fc60000010216 */
[----:B------:R-:W-:Y:S04]  /*1580*/  STL [R1+0x44], R6 ;  /* 0x0000440601007387 */ /* 0x000fe80000100800 */
[----:B------:R-:W-:Y:S04]  /*1590*/  STL [R1+0x48], R5 ;  /* 0x0000480501007387 */ /* 0x000fe80000100800 */
[----:B------:R0:W-:Y:S02]  /*15a0*/  STL [R1+0x4c], R3 ;  /* 0x00004c0301007387 */ /* 0x0001e40000100800 */
[----:B0-----:R-:W-:-:S05]  /*15b0*/  LOP3.LUT R3, R7, R2, R28, 0xf6, !PT ;  /* 0x0000000207037212 */ /* 0x001fca00078ef61c */
[----:B------:R-:W-:-:S05]  /*15c0*/  IMAD R2, R3, 0x2, R16 ;  /* 0x0000000203027824 */ /* 0x000fca00078e0210 */
[----:B------:R0:W-:Y:S04]  /*15d0*/  STL [R1+0x60], R2 ;  /* 0x0000600201007387 */ /* 0x0001e80000100800 */
[----:B------:R0:W-:Y:S02]  /*15e0*/  STL [R1+0x8], R0 ;  /* 0x0000080001007387 */ /* 0x0001e40000100800 */
.L_x_3539:
[----:B------:R-:W-:Y:S01]  /*15f0*/  ULDC.64 UR4, c[0x0][0xb20] ;  /* 0x0002c80000047ab9 */ /* 0x000fe20000000a00 */
[----:B-1234-:R-:W1:Y:S01]  /*1600*/  LDC.64 R4, c[0x0][0xb00] ;  /* 0x0002c000ff047b82 */ /* 0x01ee620000000a00 */
        /* <DEDUP_REMOVED lines=16> */
[----:B------:R2:W-:Y:S01]  /*1710*/  STL [R1+0x50], R26 ;  /* 0x0000501a01007387 */ /* 0x0005e20000100800 */
        /* <DEDUP_REMOVED lines=26> */
.L_x_3329:
[----:B------:R-:W-:Y:S02]  /*18c0*/  IMAD.U32 R36, RZ, RZ, UR5 ;  /* 0x00000005ff247e24 */ /* 0x000fe4000f8e00ff */
[----:B------:R-:W-:Y:S01]  /*18d0*/  IMAD.U32 R29, RZ, RZ, UR4 ;  /* 0x00000004ff1d7e24 */ /* 0x000fe2000f8e00ff */
[----:B------:R-:W-:Y:S06]  /*18e0*/  @!P2 BRA `(.L_x_3330) ;  /* 0x000000000010a947 */ /* 0x000fec0003800000 */
[----:B------:R-:W0:Y:S02]  /*18f0*/  LDC.64 R2, c[0x0][0xb18] ;  /* 0x0002c600ff027b82 */ /* 0x000e240000000a00 */
[----:B0-----:R-:W-:-:S05]  /*1900*/  IMAD.WIDE R2, R27, 0x4, R2 ;  /* 0x000000041b027825 */ /* 0x001fca00078e0202 */
[----:B------:R0:W5:Y:S01]  /*1910*/  LDG.E R29, desc[UR50][R2.64] ;  /* 0x00000032021d7981 */ /* 0x000162000c1e1900 */
[----:B------:R-:W-:Y:S05]  /*1920*/  BRA `(.L_x_3331) ;  /* 0x0000000000107947 */ /* 0x000fea0003800000 */
.L_x_3330:
[----:B------:R-:W-:Y:S05]  /*1930*/  @!P3 BRA `(.L_x_3331) ;  /* 0x00000000000cb947 */ /* 0x000fea0003800000 */
[----:B------:R-:W2:Y:S04]  /*1940*/  LDG.E R2, desc[UR50][R8.64] ;  /* 0x0000003208027981 */ /* 0x000ea8000c1e1900 */
[----:B------:R-:W2:Y:S02]  /*1950*/  LDG.E R29, desc[UR50][R8.64+0x4] ;  /* 0x00000432081d7981 */ /* 0x000ea4000c1e1900 */
[----:B--2---:R-:W-:-:S07]  /*1960*/  IMAD.IADD R29, R29, 0x1, -R2 ;  /* 0x000000011d1d7824 */ /* 0x004fce00078e0a02 */
.L_x_3331:
        /* <DEDUP_REMOVED lines=11> */
[----:B------:R-:W3:Y:S01]  /*1a20*/  @P0 LDG.E R9, desc[UR50][R4.64+0x4] ;  /* 0x0000043204090981 */ /* 0x000ee2000c1e1900 */
[----:B-----5:R-:W-:Y:S02]  /*1a30*/  IMAD.MOV.U32 R24, RZ, RZ, R29 ;  /* 0x000000ffff187224 */ /* 0x020fe400078e001d */
[----:B--2---:R-:W-:-:S05]  /*1a40*/  @P1 IMAD.WIDE R6, R27, 0x4, R6 ;  /* 0x000000041b061825 */ /* 0x004fca00078e0206 */
[----:B------:R1:W5:Y:S01]  /*1a50*/  @P1 LDG.E R24, desc[UR50][R6.64] ;  /* 0x0000003206181981 */ /* 0x000362000c1e1900 */
[----:B0-----:R-:W-:Y:S01]  /*1a60*/  ISETP.NE.AND P1, PT, R2, 0x1, PT ;  /* 0x000000010200780c */ /* 0x001fe20003f25270 */
[----:B------:R-:W-:Y:S01]  /*1a70*/  IMAD.SHL.U32 R208, R25, 0x40, RZ ;  /* 0x0000004019d07824 */ /* 0x000fe200078e00ff */
[----:B------:R-:W0:Y:S11]  /*1a80*/  LDC.64 R2, c[0x0][0xad8] ;  /* 0x0002b600ff027b82 */ /* 0x000e360000000a00 */
[----:B------:R-:W2:Y:S08]  /*1a90*/  @P1 LDC R11, c[0x0][0x44c] ;  /* 0x00011300ff0b1b82 */ /* 0x000eb00000000800 */
[----:B------:R-:W4:Y:S01]  /*1aa0*/  @P1 LDC R13, c[0x0][0x450] ;  /* 0x00011400ff0d1b82 */ /* 0x000f220000000800 */
[----:B0-----:R-:W-:Y:S01]  /*1ab0*/  ISETP.GE.AND P2, PT, R3, 0x1, PT ;  /* 0x000000010300780c */ /* 0x001fe20003f46270 */
[----:B---3--:R-:W-:-:S02]  /*1ac0*/  @P0 IMAD.IADD R36, R9, 0x1, -R8 ;  /* 0x0000000109240824 */ /* 0x008fc400078e0a08 */
[----:B------:R-:W-:Y:S02]  /*1ad0*/  IMAD.IADD R8, R29, 0x1, -R0 ;  /* 0x000000011d087824 */ /* 0x000fe400078e0a00 */
[----:B------:R-:W-:Y:S02]  /*1ae0*/  VIADD R0, R208, 0x3f ;  /* 0x0000003fd0007836 */ /* 0x000fe40000000000 */
[----:B------:R-:W-:Y:S02]  /*1af0*/  IMAD.IADD R186, R8, 0x1, R36 ;  /* 0x0000000108ba7824 */ /* 0x000fe400078e0224 */
[----:B--2---:R-:W-:-:S03]  /*1b00*/  @P1 IMAD.HI.U32 R4, R0, R11, RZ ;  /* 0x0000000b00041227 */ /* 0x004fc600078e00ff */
[C---:B------:R-:W-:Y:S01]  /*1b10*/  IADD3 R38, R186.reuse, 0x1, -R185 ;  /* 0x00000001ba267810 */ /* 0x040fe20007ffe8b9 */
[----:B-1----:R-:W-:Y:S01]  /*1b20*/  IMAD.MOV.U32 R7, RZ, RZ, R0 ;  /* 0x000000ffff077224 */ /* 0x002fe200078e0000 */
[----:B----4-:R-:W-:Y:S01]  /*1b30*/  @P1 SHF.R.U32.HI R7, RZ, R13, R4 ;  /* 0x0000000dff071219 */ /* 0x010fe20000011604 */
[----:B------:R-:W-:-:S04]  /*1b40*/  VIADD R0, R186, 0x3f ;  /* 0x0000003fba007836 */ /* 0x000fc80000000000 */
[----:B------:R-:W-:Y:S01]  /*1b50*/  IMAD.IADD R9, R38, 0x1, R7 ;  /* 0x0000000126097824 */ /* 0x000fe200078e0207 */
[----:B------:R-:W-:-:S03]  /*1b60*/  SHF.R.S32.HI R5, RZ, 0x1f, R0 ;  /* 0x0000001fff057819 */ /* 0x000fc60000011400 */
[----:B------:R-:W-:Y:S01]  /*1b70*/  IMAD.IADD R2, R9, 0x1, R2 ;  /* 0x0000000109027824 */ /* 0x000fe200078e0202 */
[----:B------:R-:W-:-:S04]  /*1b80*/  LEA.HI R5, R5, R0, RZ, 0x6 ;  /* 0x0000000005057211 */ /* 0x000fc800078f30ff */
        /* <DEDUP_REMOVED lines=13> */
.L_x_3334:
[----:B------:R-:W-:-:S13]  /*1c60*/  ISETP.NE.AND P0, PT, R3, 0x1, PT ;  /* 0x000000010300780c */ /* 0x000fda0003f05270 */
[----:B------:R-:W0:Y:S02]  /*1c70*/  @P0 LDC.64 R4, c[0x0][0xae0] ;  /* 0x0002b800ff040b82 */ /* 0x000e240000000a00 */
[----:B0-----:R-:W-:-:S05]  /*1c80*/  @P0 IMAD.HI.U32 R4, R0, R4, RZ ;  /* 0x0000000400040227 */ /* 0x001fca00078e00ff */
[----:B------:R-:W-:-:S07]  /*1c90*/  @P0 SHF.R.U32.HI R0, RZ, R5, R4 ;  /* 0x00000005ff000219 */ /* 0x000fce0000011604 */
.L_x_3335:
[----:B------:R-:W-:Y:S05]  /*1ca0*/  BSYNC B0 ;  /* 0x0000000000007941 */ /* 0x000fea0003800000 */
.L_x_3333:
[----:B------:R-:W-:-:S05]  /*1cb0*/  IMAD R5, R0, R3, R3 ;  /* 0x0000000300057224 */ /* 0x000fca00078e0203 */
[----:B------:R-:W-:-:S07]  /*1cc0*/  VIMNMX R2, R2, R5, PT ;  /* 0x0000000502027248 */ /* 0x000fce0003fe0100 */
.L_x_3332:
        /* <DEDUP_REMOVED lines=20> */
.L_x_3338:
[----:B------:R-:W-:-:S13]  /*1e10*/  ISETP.NE.AND P0, PT, R3, 0x1, PT ;  /* 0x000000010300780c */ /* 0x000fda0003f05270 */
[----:B------:R-:W0:Y:S02]  /*1e20*/  @P0 LDC.64 R6, c[0x0][0xae0] ;  /* 0x0002b800ff060b82 */ /* 0x000e240000000a00 */
[----:B0-----:R-:W-:-:S05]  /*1e30*/  @P0 IMAD.HI.U32 R6, R0, R6, RZ ;  /* 0x0000000600060227 */ /* 0x001fca00078e00ff */
[----:B------:R-:W-:-:S07]  /*1e40*/  @P0 SHF.R.U32.HI R0, RZ, R7, R6 ;  /* 0x00000007ff000219 */ /* 0x000fce0000011606 */
.L_x_3339:
[----:B------:R-:W-:Y:S05]  /*1e50*/  BSYNC B0 ;  /* 0x0000000000007941 */ /* 0x000fea0003800000 */
.L_x_3337:
[----:B------:R-:W-:-:S05]  /*1e60*/  IMAD R3, R0, R3, RZ ;  /* 0x0000000300037224 */ /* 0x000fca00078e02ff */
[----:B------:R-:W-:-:S07]  /*1e70*/  VIMNMX R4, R4, R3, !PT ;  /* 0x0000000304047248 */ /* 0x000fce0007fe0100 */
.L_x_3336:
[----:B------:R-:W-:Y:S01]  /*1e80*/  VIADD R2, R2, 0x3f ;  /* 0x0000003f02027836 */ /* 0x000fe20000000000 */
[----:B------:R-:W-:-:S04]  /*1e90*/  SHF.R.S32.HI R5, RZ, 0x1f, R4 ;  /* 0x0000001fff057819 */ /* 0x000fc80000011404 */
[----:B------:R-:W-:Y:S02]  /*1ea0*/  SHF.R.S32.HI R3, RZ, 0x1f, R2 ;  /* 0x0000001fff037819 */ /* 0x000fe40000011402 */
[----:B------:R-:W-:Y:S02]  /*1eb0*/  LEA.HI R5, R5, R4, RZ, 0x6 ;  /* 0x0000000405057211 */ /* 0x000fe400078f30ff */
[----:B------:R-:W-:Y:S02]  /*1ec0*/  LEA.HI R3, R3, R2, RZ, 0x6 ;  /* 0x0000000203037211 */ /* 0x000fe400078f30ff */
[----:B------:R-:W-:Y:S02]  /*1ed0*/  SHF.R.S32.HI R5, RZ, 0x6, R5 ;  /* 0x00000006ff057819 */ /* 0x000fe40000011405 */
[----:B------:R-:W-:Y:S02]  /*1ee0*/  SHF.R.S32.HI R3, RZ, 0x6, R3 ;  /* 0x00000006ff037819 */ /* 0x000fe40000011403 */
[----:B------:R-:W-:-:S02]  /*1ef0*/  VIMNMX R5, RZ, R5, !PT ;  /* 0x00000005ff057248 */ /* 0x000fc40007fe0100 */
        /* <DEDUP_REMOVED lines=35> */
.L_x_3342:
[----:B------:R-:W-:Y:S05]  /*2130*/  BSYNC B6 ;  /* 0x0000000000067941 */ /* 0x000fea0003800000 */
.L_x_3341:
        /* <DEDUP_REMOVED lines=20> */
.L_x_3344:
[----:B------:R-:W-:Y:S05]  /*2280*/  BSYNC B6 ;  /* 0x0000000000067941 */ /* 0x000fea0003800000 */
.L_x_3343:
[----:B------:R-:W-:Y:S01]  /*2290*/  ULDC.64 UR4, c[0x0][0xaf0] ;  /* 0x0002bc0000047ab9 */ /* 0x000fe20000000a00 */
[----:B------:R-:W-:Y:S01]  /*22a0*/  IMAD.MOV.U32 R0, RZ, RZ, R27 ;  /* 0x000000ffff007224 */ /* 0x000fe200078e001b */
[----:B------:R-:W-:Y:S01]  /*22b0*/  ISETP.NE.U32.AND P0, PT, RZ, UR4, PT ;  /* 0x00000004ff007c0c */ /* 0x000fe2000bf05070 */
[----:B------:R-:W0:Y:S01]  /*22c0*/  S2R R31, SR_TID.X ;  /* 0x00000000001f7919 */ /* 0x000e220000002100 */
[----:B------:R-:W1:Y:S08]  /*22d0*/  LDC.64 R4, c[0x0][0x3f8] ;  /* 0x0000fe00ff047b82 */ /* 0x000e700000000a00 */
[----:B------:R-:W2:Y:S01]  /*22e0*/  LDC.64 R44, c[0x0][0x408] ;  /* 0x00010200ff2c7b82 */ /* 0x000ea20000000a00 */
[----:B------:R-:W-:-:S07]  /*22f0*/  ISETP.NE.AND.EX P0, PT, RZ, UR5, PT, P0 ;  /* 0x00000005ff007c0c */ /* 0x000fce000bf05300 */
[----:B------:R-:W3:Y:S01]  /*2300*/  LDC R49, c[0x0][0x3f4] ;  /* 0x0000fd00ff317b82 */ /* 0x000ee20000000800 */
[----:B------:R-:W-:Y:S01]  /*2310*/  SHF.R.S32.HI R9, RZ, 0x1f, R190 ;  /* 0x0000001fff097819 */ /* 0x000fe200000114be */
[----:B------:R-:W4:Y:S01]  /*2320*/  S2R R47, SR_TID.X ;  /* 0x00000000002f7919 */ /* 0x000f220000002100 */
[----:B------:R-:W-:Y:S01]  /*2330*/  SHF.R.S32.HI R193, RZ, 0x1f, R192 ;  /* 0x0000001fffc17819 */ /* 0x000fe200000114c0 */
[----:B------:R-:W-:Y:S01]  /*2340*/  IMAD.SHL.U32 R42, R209, 0x40, RZ ;  /* 0x00000040d12a7824 */ /* 0x000fe200078e00ff */
[----:B------:R-:W-:-:S03]  /*2350*/  ULDC UR4, c[0x0][0x2f4] ;  /* 0x0000bd0000047ab9 */ /* 0x000fc60000000800 */
[----:B------:R-:W0:Y:S02]  /*2360*/  @P0 LDC.64 R2, c[0x0][0xaf0] ;  /* 0x0002bc00ff020b82 */ /* 0x000e240000000a00 */
[----:B0-----:R-:W-:-:S05]  /*2370*/  @P0 IMAD.WIDE R2, R27, 0x4, R2 ;  /* 0x000000041b020825 */ /* 0x001fca00078e0202 */
[----:B------:R0:W4:Y:S01]  /*2380*/  @P0 LDG.E R0, desc[UR50][R2.64] ;  /* 0x0000003202000981 */ /* 0x000122000c1e1900 */
[----:B------:R-:W-:Y:S01]  /*2390*/  VIADD R31, R31, 0xffffff80 ;  /* 0xffffff801f1f7836 */ /* 0x000fe20000000000 */
[----:B---3--:R-:W-:Y:S01]  /*23a0*/  ISETP.GE.AND P3, PT, R18, R49, PT ;  /* 0x000000311200720c */ /* 0x008fe20003f66270 */
[C---:B-1----:R-:W-:Y:S01]  /*23b0*/  IMAD R6, R9.reuse, R4, RZ ;  /* 0x0000000409067224 */ /* 0x042fe200078e02ff */
[----:B------:R-:W-:Y:S01]  /*23c0*/  LOP3.LUT R42, R42, 0x1c0, RZ, 0xc0, !PT ;  /* 0x000001c02a2a7812 */ /* 0x000fe200078ec0ff */
[----:B--2---:R-:W-:Y:S01]  /*23d0*/  IMAD R9, R9, R44, RZ ;  /* 0x0000002c09097224 */ /* 0x004fe200078e02ff */
[----:B------:R-:W-:Y:S01]  /*23e0*/  SHF.R.S32.HI R30, RZ, 0x1f, R31 ;  /* 0x0000001fff1e7819 */ /* 0x000fe2000001141f */
[----:B------:R-:W-:Y:S01]  /*23f0*/  IMAD R11, R190, R5, R6 ;  /* 0x00000005be0b7224 */ /* 0x000fe200078e0206 */
[----:B------:R-:W-:Y:S01]  /*2400*/  SHF.L.U64.HI R40, R4, 0x6, R5 ;  /* 0x0000000604287819 */ /* 0x000fe20000010205 */
[----:B------:R-:W-:Y:S01]  /*2410*/  IMAD.WIDE.U32 R6, R190, R4, R192 ;  /* 0x00000004be067225 */ /* 0x000fe200078e00c0 */
[----:B------:R-:W-:-:S02]  /*2420*/  LEA.HI R30, R30, R31, RZ, 0x2 ;  /* 0x0000001f1e1e7211 */ /* 0x000fc400078f10ff */
[----:B------:R-:W-:Y:S01]  /*2430*/  SHF.L.U64.HI R43, R44, 0x6, R45 ;  /* 0x000000062c2b7819 */ /* 0x000fe2000001022d */
[----:B------:R-:W-:Y:S01]  /*2440*/  IMAD R13, R190, R45, R9 ;  /* 0x0000002dbe0d7224 */ /* 0x000fe200078e0209 */
[----:B------:R-:W-:Y:S01]  /*2450*/  LOP3.LUT R30, R30, 0xfffffffc, RZ, 0xc0, !PT ;  /* 0xfffffffc1e1e7812 */ /* 0x000fe200078ec0ff */
[----:B0-----:R-:W-:Y:S01]  /*2460*/  IMAD.IADD R3, R7, 0x1, R11 ;  /* 0x0000000107037824 */ /* 0x001fe200078e020b */
[----:B-----5:R-:W-:Y:S01]  /*2470*/  SHF.R.S32.HI R9, RZ, 0x1f, R24 ;  /* 0x0000001fff097819 */ /* 0x020fe20000011418 */
[-C--:B------:R-:W-:Y:S01]  /*2480*/  IMAD.WIDE.U32 R20, R190, R4.reuse, R18 ;  /* 0x00000004be147225 */ /* 0x080fe200078e0012 */
[----:B------:R-:W-:Y:S02]  /*2490*/  SEL R7, R49, RZ, P3 ;  /* 0x000000ff31077207 */ /* 0x000fe40001800000 */
[----:B----4-:R-:W-:Y:S01]  /*24a0*/  SHF.R.U32.HI R47, RZ, 0x7, R47 ;  /* 0x00000007ff2f7819 */ /* 0x010fe2000001162f */
[----:B------:R-:W-:Y:S01]  /*24b0*/  IMAD.IADD R30, R31, 0x1, -R30 ;  /* 0x000000011f1e7824 */ /* 0x000fe200078e0a1e */
[----:B------:R-:W-:Y:S01]  /*24c0*/  SHF.R.S32.HI R46, RZ, 0x1f, R26 ;  /* 0x0000001fff2e7819 */ /* 0x000fe2000001141a */
[----:B------:R-:W0:Y:S01]  /*24d0*/  S2R R31, SR_TID.X ;  /* 0x00000000001f7919 */ /* 0x000e220000002100 */
[----:B------:R-:W-:Y:S01]  /*24e0*/  IMAD R8, R9, R4, RZ ;  /* 0x0000000409087224 */ /* 0x000fe200078e02ff */
[----:B------:R-:W-:Y:S01]  /*24f0*/  ISETP.GE.AND P2, PT, R18, UR4, PT ;  /* 0x0000000412007c0c */ /* 0x000fe2000bf46270 */
[----:B------:R-:W-:Y:S01]  /*2500*/  IMAD.MOV.U32 R2, RZ, RZ, R6 ;  /* 0x000000ffff027224 */ /* 0x000fe200078e0006 */
[----:B------:R-:W-:Y:S01]  /*2510*/  ISETP.GE.AND P1, PT, R187, UR4, PT ;  /* 0x00000004bb007c0c */ /* 0x000fe2000bf26270 */
[----:B------:R-:W-:-:S02]  /*2520*/  IMAD.IADD R21, R11, 0x1, R21 ;  /* 0x000000010b157824 */ /* 0x000fc400078e0215 */
[----:B------:R-:W-:Y:S02]  /*2530*/  IMAD R9, R9, R44, RZ ;  /* 0x0000002c09097224 */ /* 0x000fe400078e02ff */
[----:B------:R-:W-:Y:S02]  /*2540*/  IMAD R48, R30, 0x40, R190 ;  /* 0x000000401e307824 */ /* 0x000fe400078e02be */
[----:B------:R-:W-:Y:S02]  /*2550*/  IMAD.IADD R7, R18, 0x1, R7 ;  /* 0x0000000112077824 */ /* 0x000fe400078e0207 */
[----:B------:R-:W-:-:S03]  /*2560*/  IMAD.WIDE.U32 R2, R24, R4, R2 ;  /* 0x0000000418027225 */ /* 0x000fc600078e0002 */
[----:B------:R-:W-:Y:S01]  /*2570*/  SHF.R.S32.HI R6, RZ, 0x1f, R7 ;  /* 0x0000001fff067819 */ /* 0x000fe20000011407 */
[----:B------:R-:W-:-:S03]  /*2580*/  IMAD.WIDE.U32 R20, R24, R4, R20 ;  /* 0x0000000418147225 */ /* 0x000fc600078e0014 */
[----:B------:R-:W-:Y:S01]  /*2590*/  LEA.HI R39, R6, R7, RZ, 0x3 ;  /* 0x0000000706277211 */ /* 0x000fe200078f18ff */
[----:B------:R-:W-:Y:S01]  /*25a0*/  IMAD.SHL.U32 R41, R4, 0x40, RZ ;  /* 0x0000004004297824 */ /* 0x000fe200078e00ff */
[----:B------:R-:W-:Y:S01]  /*25b0*/  LOP3.LUT R4, R42, 0x18, R18, 0xf8, !PT ;  /* 0x000000182a047812 */ /* 0x000fe200078ef812 */
[----:B------:R-:W-:Y:S01]  /*25c0*/  IMAD R9, R24, R45, R9 ;  /* 0x0000002d18097224 */ /* 0x000fe200078e0209 */
[----:B------:R-:W-:Y:S01]  /*25d0*/  SHF.R.U32.HI R45, RZ, 0x3, R42 ;  /* 0x00000003ff2d7819 */ /* 0x000fe2000001162a */
[-C--:B------:R-:W-:Y:S01]  /*25e0*/  IMAD.WIDE.U32 R32, R190, R44.reuse, R192 ;  /* 0x0000002cbe207225 */ /* 0x080fe200078e00c0 */
[----:B------:R-:W-:Y:S02]  /*25f0*/  LOP3.LUT R56, R39, 0xfffffff8, RZ, 0xc0, !PT ;  /* 0xfffffff827387812 */ /* 0x000fe400078ec0ff */
[----:B------:R-:W-:Y:S01]  /*2600*/  LOP3.LUT R4, R4, R45, RZ, 0x3c, !PT ;  /* 0x0000002d04047212 */ /* 0x000fe200078e3cff */
[----:B------:R-:W-:Y:S01]  /*2610*/  IMAD.WIDE.U32 R34, R190, R44, R18 ;  /* 0x0000002cbe227225 */ /* 0x000fe200078e0012 */
[----:B------:R-:W-:-:S03]  /*2620*/  SHF.R.S32.HI R59, RZ, 0x1f, R56 ;  /* 0x0000001fff3b7819 */ /* 0x000fc60000011438 */
[----:B0-----:R-:W-:Y:S02]  /*2630*/  VIADD R31, R31, 0xffffff80 ;  /* 0xffffff801f1f7836 */ /* 0x001fe40000000000 */
[----:B------:R-:W-:Y:S02]  /*2640*/  IMAD.IADD R33, R33, 0x1, R13 ;  /* 0x0000000121217824 */ /* 0x000fe400078e020d */
[----:B------:R-:W-:Y:S01]  /*2650*/  IMAD.IADD R35, R13, 0x1, R35 ;  /* 0x000000010d237824 */ /* 0x000fe200078e0223 */
[----:B------:R-:W-:Y:S01]  /*2660*/  SHF.R.S32.HI R30, RZ, 0x1f, R31 ;  /* 0x0000001fff1e7819 */ /* 0x000fe2000001141f */
[C---:B------:R-:W-:Y:S02]  /*2670*/  IMAD R53, R24.reuse, R5, R8 ;  /* 0x0000000518357224 */ /* 0x040fe400078e0208 */
[----:B------:R-:W-:Y:S01]  /*2680*/  IMAD.WIDE.U32 R32, R24, R44, R32 ;  /* 0x0000002c18207225 */ /* 0x000fe200078e0020 */
[----:B------:R-:W-:-:S03]  /*2690*/  LEA.HI R30, R30, R31, RZ, 0x5 ;  /* 0x0000001f1e1e7211 */ /* 0x000fc600078f28ff */
[----:B------:R-:W-:Y:S01]  /*26a0*/  IMAD.WIDE.U32 R34, R24, R44, R34 ;  /* 0x0000002c18227225 */ /* 0x000fe200078e0022 */
[----:B------:R-:W-:-:S03]  /*26b0*/  SHF.R.S32.HI R30, RZ, 0x5, R30 ;  /* 0x00000005ff1e7819 */ /* 0x000fc6000001141e */
[----:B------:R-:W-:Y:S02]  /*26c0*/  IMAD.IADD R52, R3, 0x1, R53 ;  /* 0x0000000103347824 */ /* 0x000fe400078e0235 */
[----:B------:R-:W-:Y:S01]  /*26d0*/  IMAD R50, R30, 0x200, R4 ;  /* 0x000002001e327824 */ /* 0x000fe200078e0204 */
[----:B------:R-:W-:Y:S01]  /*26e0*/  LOP3.LUT R4, R42, 0x38, R39, 0xf8, !PT ;  /* 0x000000382a047812 */ /* 0x000fe200078ef827 */
[----:B------:R-:W-:Y:S02]  /*26f0*/  IMAD.IADD R27, R28, 0x1, R29 ;  /* 0x000000011c1b7824 */ /* 0x000fe400078e021d */
[----:B------:R-:W-:Y:S01]  /*2700*/  IMAD.SHL.U32 R44, R44, 0x40, RZ ;  /* 0x000000402c2c7824 */ /* 0x000fe200078e00ff */
[----:B------:R-:W-:Y:S01]  /*2710*/  LOP3.LUT R4, R4, R45, RZ, 0x3c, !PT ;  /* 0x0000002d04047212 */ /* 0x000fe200078e3cff */
[----:B------:R-:W-:Y:S02]  /*2720*/  VIADD R47, R47, 0x8 ;  /* 0x000000082f2f7836 */ /* 0x000fe40000000000 */
[----:B------:R-:W-:-:S02]  /*2730*/  IMAD.SHL.U32 R49, R49, 0x2, RZ ;  /* 0x0000000231317824 */ /* 0x000fc400078e00ff */
[----:B------:R-:W-:Y:S02]  /*2740*/  IMAD.IADD R53, R53, 0x1, R21 ;  /* 0x0000000135357824 */ /* 0x000fe400078e0215 */
[----:B------:R-:W-:Y:S02]  /*2750*/  IMAD.IADD R57, R33, 0x1, R9 ;  /* 0x0000000121397824 */ /* 0x000fe400078e0209 */
[----:B------:R-:W-:Y:S02]  /*2760*/  IMAD.IADD R58, R9, 0x1, R35 ;  /* 0x00000001093a7824 */ /* 0x000fe400078e0223 */
[----:B------:R-:W-:Y:S01]  /*2770*/  IMAD R60, R30, 0x200, R4 ;  /* 0x000002001e3c7824 */ /* 0x000fe200078e0204 */
[----:B------:R-:W-:-:S07]  /*2780*/  SHF.R.S32.HI R51, RZ, 0x1f, R0 ;  /* 0x0000001fff337819 */ /* 0x000fce0000011400 */
.L_x_3377:
[----:B0-----:R-:W0:Y:S01]  /*2790*/  LDC R63, c[0x0][0x430] ;  /* 0x00010c00ff3f7b82 */ /* 0x001e220000000800 */
[----:B------:R-:W-:Y:S02]  /*27a0*/  VIADD R25, R25, 0xffffffff ;  /* 0xffffffff19197836 */ /* 0x000fe40000000000 */
[----:B------:R-:W-:Y:S02]  /*27b0*/  IMAD.MOV.U32 R62, RZ, RZ, RZ ;  /* 0x000000ffff3e7224 */ /* 0x000fe400078e00ff */
[----:B------:R-:W-:-:S03]  /*27c0*/  IMAD R4, R25, 0x40, R48 ;  /* 0x0000004019047824 */ /* 0x000fc600078e0230 */
[----:B------:R-:W1:Y:S01]  /*27d0*/  LDC R73, c[0x0][0x3f4] ;  /* 0x0000fd00ff497b82 */ /* 0x000e620000000800 */
[----:B--2---:R-:W-:Y:S01]  /*27e0*/  IMAD.IADD R12, R27, 0x1, R4 ;  /* 0x000000011b0c7824 */ /* 0x004fe200078e0204 */
[----:B------:R-:W-:-:S03]  /*27f0*/  ISETP.GE.AND P0, PT, R4, R36, PT ;  /* 0x000000240400720c */ /* 0x000fc60003f06270 */
[----:B------:R-:W-:Y:S01]  /*2800*/  IMAD.MOV.U32 R8, RZ, RZ, R12 ;  /* 0x000000ffff087224 */ /* 0x000fe200078e000c */
[----:B------:R-:W-:Y:S02]  /*2810*/  ISETP.GT.OR P0, PT, R48, 0x3f, P0 ;  /* 0x0000003f3000780c */ /* 0x000fe40000704670 */
[----:B0-----:R-:W-:-:S11]  /*2820*/  ISETP.NE.AND P4, PT, R63, 0x1, PT ;  /* 0x000000013f00780c */ /* 0x001fd60003f85270 */
[----:B------:R-:W0:Y:S08]  /*2830*/  @!P0 LDC.64 R6, c[0x0][0x428] ;  /* 0x00010a00ff068b82 */ /* 0x000e300000000a00 */
[----:B------:R-:W2:Y:S08]  /*2840*/  @!P0 LDC.64 R4, c[0x0][0x418] ;  /* 0x00010600ff048b82 */ /* 0x000eb00000000a00 */
[----:B------:R-:W3:Y:S08]  /*2850*/  @P4 LDC R9, c[0x0][0x434] ;  /* 0x00010d00ff094b82 */ /* 0x000ef00000000800 */
        /* <DEDUP_REMOVED lines=80> */
.L_x_3349:
[----:B------:R-:W-:Y:S05]  /*2d60*/  BSYNC B1 ;  /* 0x0000000000017941 */ /* 0x000fea0003800000 */
.L_x_3348:
        /* <DEDUP_REMOVED lines=16> */
.L_x_3350:
[----:B------:R-:W-:Y:S01]  /*2e70*/  IMAD R61, R189, 0x8, R16 ;  /* 0x00000008bd3d7824 */ /* 0x000fe200078e0210 */
[----:B------:R-:W-:Y:S01]  /*2e80*/  SHF.L.U32 R68, R191, 0x1f, RZ ;  /* 0x0000001fbf447819 */ /* 0x000fe200000006ff */
[----:B------:R-:W-:Y:S03]  /*2e90*/  BSSY B1, `(.L_x_3351) ;  /* 0x0000003000017945 */ /* 0x000fe60003800000 */
[----:B------:R-:W0:Y:S02]  /*2ea0*/  SYNCS.PHASECHK.TRANS64.TRYWAIT P6, [R61+URZ+0x38890], R68 ;  /* 0x038890443d0075a7 */ /* 0x000e2400080c017f */
[----:B0-----:R-:W-:Y:S05]  /*2eb0*/  @!P6 BRA `(.L_x_3352) ;  /* 0x0000023000b8e947 */ /* 0x001fea0003800000 */
.L_x_3690:
[----:B------:R-:W-:Y:S05]  /*2ec0*/  BSYNC B1 ;  /* 0x0000000000017941 */ /* 0x000fea0003800000 */
.L_x_3351:
[----:B------:R-:W-:-:S03]  /*2ed0*/  UMOV UR4, 0xffffffff ;  /* 0xffffffff00047882 */ /* 0x000fc60000000000 */
[----:B------:R-:W-:Y:S05]  /*2ee0*/  BRA.DIV UR4, `(.L_x_3353) ;  /* 0x0000023204c07947 */ /* 0x000fea000b800000 */
[----:B------:R-:W1:Y:S04]  /*2ef0*/  SHFL.IDX PT, R66, R66, RZ, 0x1c1f ;  /* 0x001c1fff42427589 */ /* 0x000e6800000e0000 */
[----:B------:R2:W3:Y:S02]  /*2f00*/  SHFL.IDX PT, R14, R67, RZ, 0x1c1f ;  /* 0x001c1fff430e7589 */ /* 0x0004e400000e0000 */
.L_x_3694:
        /* <DEDUP_REMOVED lines=20> */
[CC--:B------:R-:W-:Y:S01]  /*3050*/  FMUL.FTZ R70, R6.reuse, R31.reuse ;  /* 0x0000001f06467220 */ /* 0x0c0fe20000410000 */
[----:B------:R-:W-:Y:S02]  /*3060*/  HADD2.F32 R7, -RZ, R7.H0_H0 ;  /* 0x20000007ff077230 */ /* 0x000fe40000004100 */
[C---:B------:R-:W-:Y:S01]  /*3070*/  FMUL.FTZ R31, R5.reuse, R31 ;  /* 0x0000001f051f7220 */ /* 0x040fe20000410000 */
[----:B------:R-:W-:Y:S02]  /*3080*/  HADD2.F32 R30, -RZ, R30.H0_H0 ;  /* 0x2000001eff1e7230 */ /* 0x000fe40000004100 */
[-C--:B------:R-:W-:Y:S01]  /*3090*/  FFMA.FTZ R70, R5, R15.reuse, -R70 ;  /* 0x0000000f05467223 */ /* 0x080fe20000010846 */
[----:B------:R-:W-:Y:S01]  /*30a0*/  FMUL.FTZ R72, R13, R54 ;  /* 0x000000360d487220 */ /* 0x000fe20000410000 */
[----:B--2---:R-:W-:Y:S01]  /*30b0*/  FFMA.FTZ R67, R6, R15, R31 ;  /* 0x0000000f06437223 */ /* 0x004fe2000001001f */
        /* <DEDUP_REMOVED lines=23> */
.L_x_3358:
[----:B------:R-:W-:Y:S05]  /*3230*/  BSYNC B2 ;  /* 0x0000000000027941 */ /* 0x000fea0003800000 */
.L_x_3357:
[----:B0-----:R4:W-:Y:S02]  /*3240*/  ST.E.128 desc[UR50][R10.64], R4 ;  /* 0x000000040a007985 */ /* 0x0019e4000c101d32 */
.L_x_3356:
[----:B------:R-:W-:Y:S05]  /*3250*/  BSYNC B1 ;  /* 0x0000000000017941 */ /* 0x000fea0003800000 */
.L_x_3355:
        /* <DEDUP_REMOVED lines=8> */
[----:B-1----:R-:W-:-:S03]  /*32e0*/  LEA.HI.X R11, R187, R66, R215, 0x1, P0 ;  /* 0x00000042bb0b7211 */ /* 0x002fc600000f0cd7 */
[----:B------:R-:W-:-:S06]  /*32f0*/  IMAD R4, R71, 0x2, R16 ;  /* 0x0000000247047824 */ /* 0x000fcc00078e0210 */
        /* <DEDUP_REMOVED lines=43> */
.L_x_3360:
[----:B------:R-:W-:Y:S05]  /*35b0*/  BSYNC B1 ;  /* 0x0000000000017941 */ /* 0x000fea0003800000 */
.L_x_3359:
[----:B-1----:R1:W-:Y:S01]  /*35c0*/  ST.E.128 desc[UR50][R10.64], R4 ;  /* 0x000000040a007985 */ /* 0x0023e2000c101d32 */
[----:B------:R-:W-:Y:S05]  /*35d0*/  BRA `(.L_x_3354) ;  /* 0x0000000c00887947 */ /* 0x000fea0003800000 */
.L_x_3347:
        /* <DEDUP_REMOVED lines=42> */
.L_x_3361:
[----:B------:R-:W-:Y:S01]  /*3880*/  IMAD R61, R189, 0x8, R16 ;  /* 0x00000008bd3d7824 */ /* 0x000fe200078e0210 */
[----:B------:R-:W-:Y:S01]  /*3890*/  SHF.L.U32 R68, R191, 0x1f, RZ ;  /* 0x0000001fbf447819 */ /* 0x000fe200000006ff */
[----:B------:R-:W-:Y:S03]  /*38a0*/  BSSY B1, `(.L_x_3362) ;  /* 0x0000003000017945 */ /* 0x000fe60003800000 */
[----:B------:R-:W0:Y:S02]  /*38b0*/  SYNCS.PHASECHK.TRANS64.TRYWAIT P6, [R61+URZ+0x38890], R68 ;  /* 0x038890443d0075a7 */ /* 0x000e2400080c017f */
[----:B0-----:R-:W-:Y:S05]  /*38c0*/  @!P6 BRA `(.L_x_3363) ;  /* 0x000002280090e947 */ /* 0x001fea0003800000 */
.L_x_3695:
[----:B------:R-:W-:Y:S05]  /*38d0*/  BSYNC B1 ;  /* 0x0000000000017941 */ /* 0x000fea0003800000 */
.L_x_3362:
[----:B------:R-:W-:-:S03]  /*38e0*/  UMOV UR4, 0xffffffff ;  /* 0xffffffff00047882 */ /* 0x000fc60000000000 */
[----:B------:R-:W-:Y:S05]  /*38f0*/  BRA.DIV UR4, `(.L_x_3364) ;  /* 0x0000022a04987947 */ /* 0x000fea000b800000 */
[----:B------:R-:W1:Y:S04]  /*3900*/  SHFL.IDX PT, R66, R66, RZ, 0x1c1f ;  /* 0x001c1fff42427589 */ /* 0x000e6800000e0000 */
[----:B------:R-:W2:Y:S02]  /*3910*/  SHFL.IDX PT, R67, R67, RZ, 0x1c1f ;  /* 0x001c1fff43437589 */ /* 0x000ea400000e0000 */
.L_x_3699:
[----:B------:R-:W-:-:S13]  /*3920*/  ISETP.GE.OR P6, PT, R190, R69, P2 ;  /* 0x00000045be00720c */ /* 0x000fda00017c6670 */
[----:B------:R-:W-:Y:S05]  /*3930*/  @P6 BRA `(.L_x_3354) ;  /* 0x0000000800b06947 */ /* 0x000fea0003800000 */
[----:B------:R-:W3:Y:S01]  /*3940*/  LDC R70, c[0x0][0x2f4] ;  /* 0x0000bd00ff467b82 */ /* 0x000ee20000000800 */
[----:B------:R-:W4:Y:S01]  /*3950*/  S2R R11, SR_TID.X ;  /* 0x00000000000b7919 */ /* 0x000f220000002100 */
[C---:B--2---:R-:W-:Y:S01]  /*3960*/  LEA R54, P6, R56.reuse, R67, 0x1 ;  /* 0x0000004338367211 */ /* 0x044fe200078c08ff */
[----:B------:R-:W-:Y:S03]  /*3970*/  BSSY B1, `(.L_x_3365) ;  /* 0x0000069000017945 */ /* 0x000fe60003800000 */
[----:B-1----:R-:W-:Y:S01]  /*3980*/  LEA.HI.X R55, R56, R66, R59, 0x1, P6 ;  /* 0x0000004238377211 */ /* 0x002fe200030f0c3b */
[----:B---3--:R-:W-:-:S05]  /*3990*/  IMAD.IADD R8, R70, 0x1, -R49 ;  /* 0x0000000146087824 */ /* 0x008fca00078e0a31 */
[----:B------:R-:W-:-:S04]  /*39a0*/  SEL R8, R49, R8, !P3 ;  /* 0x0000000831087207 */ /* 0x000fc80005800000 */
[----:B------:R-:W-:Y:S01]  /*39b0*/  SHF.R.S32.HI R9, RZ, 0x1f, R8 ;  /* 0x0000001fff097819 */ /* 0x000fe20000011408 */
[----:B----4-:R-:W-:-:S03]  /*39c0*/  VIADD R11, R11, 0xffffff80 ;  /* 0xffffff800b0b7836 */ /* 0x010fc60000000000 */
[----:B------:R-:W-:Y:S02]  /*39d0*/  LEA.HI R9, R9, R8, RZ, 0x4 ;  /* 0x0000000809097211 */ /* 0x000fe400078f20ff */
[----:B------:R-:W-:Y:S02]  /*39e0*/  SHF.R.S32.HI R10, RZ, 0x1f, R11 ;  /* 0x0000001fff0a7819 */ /* 0x000fe4000001140b */
[----:B------:R-:W-:Y:S01]  /*39f0*/  SHF.R.S32.HI R8, RZ, 0x4, R9 ;  /* 0x00000004ff087819 */ /* 0x000fe20000011409 */
[----:B------:R-:W-:Y:S01]  /*3a00*/  IMAD.IADD R9, R60, 0x1, R71 ;  /* 0x000000013c097824 */ /* 0x000fe200078e0247 */
[----:B------:R-:W-:Y:S02]  /*3a10*/  LEA.HI R10, R10, R11, RZ, 0x5 ;  /* 0x0000000b0a0a7211 */ /* 0x000fe400078f28ff */
[----:B------:R-:W-:Y:S01]  /*3a20*/  LEA.HI.SX32 R8, R39, R8, 0x1d ;  /* 0x0000000827087211 */ /* 0x000fe200078feaff */
[----:B------:R-:W-:Y:S01]  /*3a30*/  IMAD R9, R9, 0x2, R16 ;  /* 0x0000000209097824 */ /* 0x000fe200078e0210 */
[----:B------:R-:W-:-:S03]  /*3a40*/  SHF.R.S32.HI R10, RZ, 0x5, R10 ;  /* 0x00000005ff0a7819 */ /* 0x000fc6000001140a */
[----:B------:R-:W-:-:S05]  /*3a50*/  IMAD.SHL.U32 R73, R8, 0x8, RZ ;  /* 0x0000000808497824 */ /* 0x000fca00078e00ff */
        /* <DEDUP_REMOVED lines=37> */
[----:B------:R-:W-:Y:S02]  /*3cb0*/  HADD2.F32 R30, -RZ, R75.H0_H0 ;  /* 0x2000004bff1e7230 */ /* 0x000fe40000004100 */
[----:B------:R-:W-:Y:S02]  /*3cc0*/  HADD2.F32 R11, -RZ, R11.H1_H1 ;  /* 0x3000000bff0b7230 */ /* 0x000fe40000004100 */
[----:B------:R-:W-:-:S02]  /*3cd0*/  HADD2.F32 R28, -RZ, R76.H0_H0 ;  /* 0x2000004cff1c7230 */ /* 0x000fc40000004100 */
[CC--:B------:R-:W-:Y:S01]  /*3ce0*/  FMUL.FTZ R76, R6.reuse, R9.reuse ;  /* 0x00000009064c7220 */ /* 0x0c0fe20000410000 */
[----:B------:R-:W-:Y:S02]  /*3cf0*/  HADD2.F32 R7, -RZ, R77.H1_H1 ;  /* 0x3000004dff077230 */ /* 0x000fe40000004100 */
[----:B------:R-:W-:Y:S01]  /*3d00*/  FMUL.FTZ R9, R5, R9 ;  /* 0x0000000905097220 */ /* 0x000fe20000410000 */
[-C--:B------:R-:W-:Y:S01]  /*3d10*/  FMUL.FTZ R78, R15, R30.reuse ;  /* 0x0000001e0f4e7220 */ /* 0x080fe20000410000 */
[C---:B------:R-:W-:Y:S01]  /*3d20*/  FMUL.FTZ R80, R11.reuse, R30 ;  /* 0x0000001e0b507220 */ /* 0x040fe20000410000 */
[----:B------:R-:W-:Y:S02]  /*3d30*/  HADD2.F32 R13, -RZ, R82.H0_H0 ;  /* 0x20000052ff0d7230 */ /* 0x000fe40000004100 */
[-C--:B------:R-:W-:Y:S01]  /*3d40*/  FFMA.FTZ R30, R6, R7.reuse, R9 ;  /* 0x00000007061e7223 */ /* 0x080fe20000010009 */
[----:B------:R-:W-:Y:S01]  /*3d50*/  FFMA.FTZ R77, R11, R28, -R78 ;  /* 0x0000001c0b4d7223 */ /* 0x000fe2000001084e */
[----:B------:R-:W-:Y:S01]  /*3d60*/  FFMA.FTZ R76, R5, R7, -R76 ;  /* 0x00000007054c7223 */ /* 0x000fe2000001084c */
[----:B------:R-:W-:-:S02]  /*3d70*/  HADD2.F32 R11, -RZ, R84.H1_H1 ;  /* 0x30000054ff0b7230 */ /* 0x000fc40000004100 */
[----:B------:R-:W-:Y:S01]  /*3d80*/  FFMA.FTZ R79, R15, R28, R80 ;  /* 0x0000001c0f4f7223 */ /* 0x000fe20000010050 */
[----:B------:R-:W-:Y:S02]  /*3d90*/  HADD2.F32 R6, -RZ, R12.H0_H0 ;  /* 0x2000000cff067230 */ /* 0x000fe40000004100 */
[----:B------:R-:W-:Y:S02]  /*3da0*/  HADD2.F32 R5, -RZ, R8.H0_H0 ;  /* 0x20000008ff057230 */ /* 0x000fe40000004100 */
[----:B------:R-:W-:Y:S02]  /*3db0*/  HADD2.F32 R12, -RZ, R12.H1_H1 ;  /* 0x3000000cff0c7230 */ /* 0x000fe40000004100 */
[-C--:B------:R-:W-:Y:S01]  /*3dc0*/  FMUL.FTZ R28, R6, R11.reuse ;  /* 0x0000000b061c7220 */ /* 0x080fe20000410000 */
[----:B------:R-:W-:Y:S02]  /*3dd0*/  HADD2.F32 R8, -RZ, R8.H1_H1 ;  /* 0x30000008ff087230 */ /* 0x000fe40000004100 */
[----:B------:R-:W-:Y:S01]  /*3de0*/  FMUL.FTZ R11, R5, R11 ;  /* 0x0000000b050b7220 */ /* 0x000fe20000410000 */
[----:B------:R-:W-:-:S02]  /*3df0*/  HADD2.F32 R7, -RZ, R85.H1_H1 ;  /* 0x30000055ff077230 */ /* 0x000fc40000004100 */
[-C--:B------:R-:W-:Y:S01]  /*3e00*/  FMUL.FTZ R15, R12, R13.reuse ;  /* 0x0000000d0c0f7220 */ /* 0x080fe20000410000 */
[----:B------:R-:W-:Y:S02]  /*3e10*/  HADD2.F32 R9, -RZ, R83.H0_H0 ;  /* 0x20000053ff097230 */ /* 0x000fe40000004100 */
[----:B------:R-:W-:Y:S01]  /*3e20*/  FMUL.FTZ R29, R8, R13 ;  /* 0x0000000d081d7220 */ /* 0x000fe20000410000 */
[----:B------:R-:W-:Y:S01]  /*3e30*/  F2FP.F16.F32.PACK_AB R30, R79, R30 ;  /* 0x0000001e4f1e723e */ /* 0x000fe200000000ff */
[-C--:B------:R-:W-:Y:S01]  /*3e40*/  FFMA.FTZ R13, R6, R7.reuse, R11 ;  /* 0x00000007060d7223 */ /* 0x080fe2000001000b */
[----:B------:R-:W-:Y:S01]  /*3e50*/  FFMA.FTZ R28, R5, R7, -R28 ;  /* 0x00000007051c7223 */ /* 0x000fe2000001081c */
[----:B------:R-:W-:Y:S02]  /*3e60*/  HADD2.F32 R6, -RZ, R14.H0_H0 ;  /* 0x2000000eff067230 */ /* 0x000fe40000004100 */
[----:B------:R-:W-:Y:S01]  /*3e70*/  FFMA.FTZ R15, R8, R9, -R15 ;  /* 0x00000009080f7223 */ /* 0x000fe2000001080f */
[----:B------:R-:W-:-:S02]  /*3e80*/  HADD2.F32 R11, -RZ, R81.H0_H0 ;  /* 0x20000051ff0b7230 */ /* 0x000fc40000004100 */
[----:B------:R-:W-:Y:S01]  /*3e90*/  FFMA.FTZ R12, R12, R9, R29 ;  /* 0x000000090c0c7223 */ /* 0x000fe2000001001d */
[----:B------:R-:W-:Y:S02]  /*3ea0*/  HADD2.F32 R5, -RZ, R10.H0_H0 ;  /* 0x2000000aff057230 */ /* 0x000fe40000004100 */
[----:B------:R-:W-:Y:S02]  /*3eb0*/  HADD2.F32 R14, -RZ, R14.H1_H1 ;  /* 0x3000000eff0e7230 */ /* 0x000fe40000004100 */
[----:B------:R-:W-:Y:S01]  /*3ec0*/  HADD2.F32 R8, -RZ, R84.H0_H0 ;  /* 0x20000054ff087230 */ /* 0x000fe20000004100 */
[----:B------:R-:W-:Y:S01]  /*3ed0*/  F2FP.F16.F32.PACK_AB R12, R12, R13 ;  /* 0x0000000d0c0c723e */ /* 0x000fe200000000ff */
[----:B------:R-:W-:Y:S02]  /*3ee0*/  HADD2.F32 R10, -RZ, R10.H1_H1 ;  /* 0x3000000aff0a7230 */ /* 0x000fe40000004100 */
[----:B------:R-:W-:Y:S01]  /*3ef0*/  FMUL.FTZ R75, R14, R11 ;  /* 0x0000000b0e4b7220 */ /* 0x000fe20000410000 */
[----:B------:R-:W-:-:S02]  /*3f00*/  HADD2.F32 R7, -RZ, R85.H0_H0 ;  /* 0x20000055ff077230 */ /* 0x000fc40000004100 */
[-C--:B------:R-:W-:Y:S01]  /*3f10*/  FMUL.FTZ R29, R5, R8.reuse ;  /* 0x00000008051d7220 */ /* 0x080fe20000410000 */
[----:B------:R-:W-:Y:S02]  /*3f20*/  HADD2.F32 R9, -RZ, R4.H0_H0 ;  /* 0x20000004ff097230 */ /* 0x000fe40000004100 */
        /* <DEDUP_REMOVED lines=13> */
.L_x_3366:
[----:B------:R-:W-:Y:S05]  /*4000*/  BSYNC B1 ;  /* 0x0000000000017941 */ /* 0x000fea0003800000 */
.L_x_3365:
        /* <DEDUP_REMOVED lines=8> */
.L_x_3346:
[----:B------:R-:W-:-:S06]  /*4090*/  UISETP.NE.AND UP0, UPT, UR47, 0x3, UPT ;  /* 0x000000032f00788c */ /* 0x000fcc000bf05270 */
[----:B------:R-:W-:-:S13]  /*40a0*/  PLOP3.LUT P5, PT, PT, PT, UP0, 0x80, 0x0 ;  /* 0x000000000000781c */ /* 0x000fda0003faf008 */
[----:B------:R-:W-:Y:S05]  /*40b0*/  @!P5 BRA `(.L_x_3367) ;  /* 0x000000000004d947 */ /* 0x000fea0003800000 */
[----:B------:R-:W-:Y:S01]  /*40c0*/  BPT.TRAP 0x1 ;  /* 0x000000040000795c */ /* 0x000fe20000300000 */
.L_x_3367:
[----:B------:R-:W-:Y:S01]  /*40d0*/  IMAD R61, R189, 0x8, R16 ;  /* 0x00000008bd3d7824 */ /* 0x000fe200078e0210 */
[----:B------:R-:W-:Y:S01]  /*40e0*/  SHF.L.U32 R68, R191, 0x1f, RZ ;  /* 0x0000001fbf447819 */ /* 0x000fe200000006ff */
[----:B------:R-:W-:Y:S01]  /*40f0*/  BSSY B1, `(.L_x_3368) ;  /* 0x0000004000017945 */ /* 0x000fe20003800000 */
[----:B------:R-:W-:Y:S02]  /*4100*/  SHF.R.S32.HI R65, RZ, 0x1f, R63 ;  /* 0x0000001fff417819 */ /* 0x000fe4000001143f */
[----:B------:R-:W0:Y:S02]  /*4110*/  SYNCS.PHASECHK.TRANS64.TRYWAIT P0, [R61+URZ+0x38890], R68 ;  /* 0x038890443d0075a7 */ /* 0x000e24000800017f */
[----:B0-----:R-:W-:Y:S05]  /*4120*/  @!P0 BRA `(.L_x_3369) ;  /* 0x0000022000d88947 */ /* 0x001fea0003800000 */
.L_x_3700:
[----:B------:R-:W-:Y:S05]  /*4130*/  BSYNC B1 ;  /* 0x0000000000017941 */ /* 0x000fea0003800000 */
.L_x_3368:
        /* <DEDUP_REMOVED lines=22> */
[----:B------:R-:W-:Y:S01]  /*42a0*/  ISETP.GT.AND P0, PT, R69, R190, PT ;  /* 0x000000be4500720c */ /* 0x000fe20003f04270 */
[----:B------:R-:W-:-:S12]  /*42b0*/  BRA.DIV UR4, `(.L_x_3370) ;  /* 0x0000022204887947 */ /* 0x000fd8000b800000 */
[----:B------:R1:W2:Y:S04]  /*42c0*/  SHFL.IDX PT, R10, R13, RZ, 0x1c1f ;  /* 0x001c1fff0d0a7589 */ /* 0x0002a800000e0000 */
[----:B------:R1:W3:Y:S02]  /*42d0*/  SHFL.IDX PT, R14, R5, RZ, 0x1c1f ;  /* 0x001c1fff050e7589 */ /* 0x0002e400000e0000 */
.L_x_3704:
        /* <DEDUP_REMOVED lines=18> */
.L_x_3354:
[----:B------:R-:W-:Y:S05]  /*4400*/  BSYNC B0 ;  /* 0x0000000000007941 */ /* 0x000fea0003800000 */
.L_x_3345:
[----:B-1-34-:R-:W1:Y:S01]  /*4410*/  S2R R4, SR_TID.X ;  /* 0x0000000000047919 */ /* 0x01ae620000002100 */
[----:B------:R-:W-:Y:S01]  /*4420*/  @!PT LDS RZ, [RZ] ;  /* 0x00000000fffff984 */ /* 0x000fe20000000800 */
[----:B------:R-:W-:Y:S01]  /*4430*/  @!PT LDS RZ, [RZ] ;  /* 0x00000000fffff984 */ /* 0x000fe20000000800 */
[----:B------:R-:W-:Y:S01]  /*4440*/  @!PT LDS RZ, [RZ] ;  /* 0x00000000fffff984 */ /* 0x000fe20000000800 */
[----:B------:R-:W-:Y:S01]  /*4450*/  @!PT LDS RZ, [RZ] ;  /* 0x00000000fffff984 */ /* 0x000fe20000000800 */
[----:B------:R3:W-:Y:S06]  /*4460*/  MEMBAR.ALL.CTA ;  /* 0x0000000000007992 */ /* 0x0007ec0000008000 */
[----:B---3--:R-:W3:Y:S01]  /*4470*/  FENCE.VIEW.ASYNC.S ;  /* 0x00000000000073c6 */ /* 0x008ee20000000000 */
[----:B------:R-:W-:Y:S05]  /*4480*/  WARPSYNC.ALL ;  /* 0x0000000000007948 */ /* 0x000fea0003800000 */
[----:B------:R-:W-:Y:S01]  /*4490*/  BSSY B0, `(.L_x_3371) ;  /* 0x0000009000007945 */ /* 0x000fe20003800000 */
[----:B-1----:R-:W-:Y:S01]  /*44a0*/  LOP3.LUT R4, R4, 0x7f, RZ, 0xc0, !PT ;  /* 0x0000007f04047812 */ /* 0x002fe200078ec0ff */
[----:B---3--:R1:W-:Y:S03]  /*44b0*/  BAR.SYNC.DEFER_BLOCKING R47, 0x80 ;  /* 0x0002002f0000751d */ /* 0x0083e60000010000 */
[----:B------:R-:W-:-:S13]  /*44c0*/  ISETP.NE.AND P0, PT, R4, RZ, PT ;  /* 0x000000ff0400720c */ /* 0x000fda0003f05270 */
[----:B------:R-:W-:-:S05]  /*44d0*/  @!P0 VIADD R4, R61, 0x388a0 ;  /* 0x000388a03d048836 */ /* 0x000fca0000000000 */
[----:B------:R-:W-:-:S04]  /*44e0*/  @!P0 PRMT R4, RZ, 0x654, R4 ;  /* 0x00000654ff048816 */ /* 0x000fc80000000004 */
[----:B------:R1:W-:Y:S01]  /*44f0*/  @!P0 SYNCS.ARRIVE.TRANS64.RED.A1T0 RZ, [R4+URZ], RZ ;  /* 0x000000ff04ff89a7 */ /* 0x0003e2000810043f */
[----:B------:R-:W-:Y:S05]  /*4500*/  @!P5 BRA `(.L_x_3372) ;  /* 0x000000000004d947 */ /* 0x000fea0003800000 */
[----:B------:R-:W-:Y:S01]  /*4510*/  BPT.TRAP 0x1 ;  /* 0x000000040000795c */ /* 0x000fe20000300000 */
.L_x_3372:
[----:B------:R-:W-:Y:S05]  /*4520*/  BSYNC B0 ;  /* 0x0000000000007941 */ /* 0x000fea0003800000 */
.L_x_3371:
[----:B------:R-:W3:Y:S01]  /*4530*/  SYNCS.PHASECHK.TRANS64.TRYWAIT P5, [R61+URZ+0x388b0], R68 ;  /* 0x0388b0443d0075a7 */ /* 0x000ee200080a017f */
[----:B------:R-:W-:Y:S04]  /*4540*/  BSSY B0, `(.L_x_3373) ;  /* 0x0000002000007945 */ /* 0x000fe80003800000 */
[----:B---3--:R-:W-:Y:S05]  /*4550*/  @!P5 BRA `(.L_x_3374) ;  /* 0x000002200024d947 */ /* 0x008fea0003800000 */
.L_x_3705:
[----:B------:R-:W-:Y:S05]  /*4560*/  BSYNC B0 ;  /* 0x0000000000007941 */ /* 0x000fea0003800000 */
.L_x_3373:
        /* <DEDUP_REMOVED lines=18> */
[----:B--2---:R-:W-:Y:S01]  /*4690*/  LEA.HI.X R10, R4, UR5, R7, 0x1, P5 ;  /* 0x00000005040a7c11 */ /* 0x004fe2000a8f0c07 */
[----:B------:R1:W2:Y:S01]  /*46a0*/  SHFL.IDX PT, R12, R5, RZ, 0x1c1f ;  /* 0x001c1fff050c7589 */ /* 0x0002a200000e0000 */
[----:B------:R-:W-:-:S04]  /*46b0*/  ISETP.GT.AND P5, PT, R69, R190, PT ;  /* 0x000000be4500720c */ /* 0x000fc80003fa4270 */
[----:B------:R-:W4:Y:S09]  /*46c0*/  SHFL.IDX PT, R10, R10, RZ, 0x1c1f ;  /* 0x001c1fff0a0a7589 */ /* 0x000f3200000e0000 */
[----:B-1----:R-:W-:Y:S05]  /*46d0*/  @!P5 BRA `(.L_x_3376) ;  /* 0x0000000400a4d947 */ /* 0x002fea0003800000 */
[----:B------:R-:W5:Y:S01]  /*46e0*/  LDL R15, [R1+0x4] ;  /* 0x00000400010f7983 */ /* 0x000f620000100800 */
[----:B------:R-:W-:-:S03]  /*46f0*/  ULDC UR4, c[0x0][0x320] ;  /* 0x0000c80000047ab9 */ /* 0x000fc60000000800 */
[----:B------:R-:W3:Y:S04]  /*4700*/  LDL R54, [R1+0x18] ;  /* 0x0000180001367983 */ /* 0x000ee80000100800 */
[----:B------:R-:W3:Y:S04]  /*4710*/  LDL R31, [R1] ;  /* 0x00000000011f7983 */ /* 0x000ee80000100800 */
[----:B------:R-:W3:Y:S04]  /*4720*/  LDL R14, [R1+0x1c] ;  /* 0x00001c00010e7983 */ /* 0x000ee80000100800 */
[----:B------:R-:W3:Y:S01]  /*4730*/  LDL R30, [R1+0x20] ;  /* 0x00002000011e7983 */ /* 0x000ee20000100800 */
[----:B------:R-:W-:Y:S01]  /*4740*/  ISETP.GE.AND P6, PT, R18, UR4, PT ;  /* 0x0000000412007c0c */ /* 0x000fe2000bfc6270 */
[----:B------:R-:W-:Y:S01]  /*4750*/  IMAD R9, R189, 0x8000, R50 ;  /* 0x00008000bd097824 */ /* 0x000fe200078e0232 */
[----:B------:R-:W-:Y:S01]  /*4760*/  LOP3.LUT P5, RZ, R209, 0x4, RZ, 0xc0, !PT ;  /* 0x00000004d1ff7812 */ /* 0x000fe200078ac0ff */
[----:B------:R-:W3:Y:S02]  /*4770*/  LDL R29, [R1+0x24] ;  /* 0x00002400011d7983 */ /* 0x000ee40000100800 */
[----:B------:R-:W-:-:S02]  /*4780*/  IMAD R13, R9, 0x2, R16 ;  /* 0x00000002090d7824 */ /* 0x000fc400078e0210 */
[----:B------:R-:W3:Y:S01]  /*4790*/  LDL R28, [R1+0x28] ;  /* 0x00002800011c7983 */ /* 0x000ee20000100800 */
[----:B------:R-:W-:-:S03]  /*47a0*/  VIADD R11, R9, 0x20 ;  /* 0x00000020090b7836 */ /* 0x000fc60000000000 */
[----:B------:R-:W3:Y:S04]  /*47b0*/  LDL R62, [R1+0x34] ;  /* 0x00003400013e7983 */ /* 0x000ee80000100800 */
[----:B------:R-:W1:Y:S01]  /*47c0*/  @!P6 LDS.128 R4, [R13+0x400] ;  /* 0x000400000d04e984 */ /* 0x000e620000000c00 */
[----:B------:R-:W-:Y:S01]  /*47d0*/  @P5 VIADD R11, R9, 0xffffffe0 ;  /* 0xffffffe0090b5836 */ /* 0x000fe20000000000 */
[C---:B--2---:R-:W-:Y:S02]  /*47e0*/  @!P6 LEA R8, P5, R18.reuse, R12, 0x1 ;  /* 0x0000000c1208e211 */ /* 0x044fe400078a08ff */
[----:B------:R-:W2:Y:S01]  /*47f0*/  LDL R55, [R1+0x38] ;  /* 0x0000380001377983 */ /* 0x000ea20000100800 */
[----:B------:R-:W-:Y:S01]  /*4800*/  IMAD R11, R11, 0x2, R16 ;  /* 0x000000020b0b7824 */ /* 0x000fe200078e0210 */
[----:B----4-:R-:W-:-:S02]  /*4810*/  @!P6 LEA.HI.X R9, R18, R10, R19, 0x1, P5 ;  /* 0x0000000a1209e211 */ /* 0x010fc400028f0c13 */
[----:B------:R-:W-:-:S03]  /*4820*/  ISETP.GE.AND P5, PT, R187, UR4, PT ;  /* 0x00000004bb007c0c */ /* 0x000fc6000bfa6270 */
[----:B-1----:R1:W-:Y:S10]  /*4830*/  @!P6 ST.E.128 desc[UR50][R8.64], R4 ;  /* 0x000000040800e985 */ /* 0x0023f4000c101d32 */
[----:B------:R-:W4:Y:S01]  /*4840*/  @!P5 LDS.128 R4, [R11+0x400] ;  /* 0x000400000b04d984 */ /* 0x000f220000000c00 */
[----:B-1----:R-:W-:-:S04]  /*4850*/  @!P5 LEA R8, P6, R187, R12, 0x1 ;  /* 0x0000000cbb08d211 */ /* 0x002fc800078c08ff */
[----:B------:R-:W-:-:S05]  /*4860*/  @!P5 LEA.HI.X R9, R187, R10, R215, 0x1, P6 ;  /* 0x0000000abb09d211 */ /* 0x000fca00030f0cd7 */
[----:B----4-:R1:W-:Y:S01]  /*4870*/  @!P5 ST.E.128 desc[UR50][R8.64], R4 ;  /* 0x000000040800d985 */ /* 0x0103e2000c101d32 */
[----:B-----5:R-:W-:-:S13]  /*4880*/  ISETP.GE.AND P6, PT, R15, UR4, PT ;  /* 0x000000040f007c0c */ /* 0x020fda000bfc6270 */
[-C--:B-1----:R-:W-:Y:S01]  /*4890*/  @!P6 LEA R8, P5, R15, R12.reuse, 0x1 ;  /* 0x0000000c0f08e211 */ /* 0x082fe200078a08ff */
[----:B------:R-:W1:Y:S04]  /*48a0*/  @!P6 LDS.128 R4, [R13+0x2400] ;  /* 0x002400000d04e984 */ /* 0x000e680000000c00 */
[----:B------:R-:W4:Y:S01]  /*48b0*/  LDL R15, [R1+0x2c] ;  /* 0x00002c00010f7983 */ /* 0x000f220000100800 */
[----:B---3--:R-:W-:Y:S01]  /*48c0*/  @!P6 IMAD.X R9, R10, 0x1, R54, P5 ;  /* 0x000000010a09e824 */ /* 0x008fe200028e0636 */
[C---:B------:R-:W-:Y:S02]  /*48d0*/  ISETP.GE.AND P5, PT, R31.reuse, UR4, PT ;  /* 0x000000041f007c0c */ /* 0x040fe4000bfa6270 */
[----:B------:R-:W3:Y:S04]  /*48e0*/  LDL R54, [R1+0x3c] ;  /* 0x00003c0001367983 */ /* 0x000ee80000100800 */
[----:B-1----:R1:W-:Y:S07]  /*48f0*/  @!P6 ST.E.128 desc[UR50][R8.64], R4 ;  /* 0x000000040800e985 */ /* 0x0023ee000c101d32 */
[----:B------:R-:W5:Y:S01]  /*4900*/  @!P5 LDS.128 R4, [R11+0x2400] ;  /* 0x002400000b04d984 */ /* 0x000f620000000c00 */
[----:B-1----:R-:W-:-:S03]  /*4910*/  @!P5 LEA R8, P6, R31, R12, 0x1 ;  /* 0x0000000c1f08d211 */ /* 0x002fc600078c08ff */
[----:B------:R-:W3:Y:S02]  /*4920*/  LDL R31, [R1+0x40] ;  /* 0x00004000011f7983 */ /* 0x000ee40000100800 */
[----:B------:R-:W-:Y:S02]  /*4930*/  @!P5 IMAD.X R9, R10, 0x1, R14, P6 ;  /* 0x000000010a09d824 */ /* 0x000fe400030e060e */
[----:B------:R-:W2:Y:S01]  /*4940*/  LDL R14, [R1+0x30] ;  /* 0x00003000010e7983 */ /* 0x000ea20000100800 */
[----:B------:R-:W-:-:S03]  /*4950*/  ISETP.GE.AND P6, PT, R229, UR4, PT ;  /* 0x00000004e5007c0c */ /* 0x000fc6000bfc6270 */
[----:B-----5:R1:W-:Y:S10]  /*4960*/  @!P5 ST.E.128 desc[UR50][R8.64], R4 ;  /* 0x000000040800d985 */ /* 0x0203f4000c101d32 */
[----:B------:R-:W5:Y:S01]  /*4970*/  @!P6 LDS.128 R4, [R13+0x4400] ;  /* 0x004400000d04e984 */ /* 0x000f620000000c00 */
[----:B-1----:R-:W-:-:S05]  /*4980*/  @!P6 LEA R8, P5, R229, R12, 0x1 ;  /* 0x0000000ce508e211 */ /* 0x002fca00078a08ff */
[----:B------:R-:W-:Y:S01]  /*4990*/  @!P6 IMAD.X R9, R10, 0x1, R30, P5 ;  /* 0x000000010a09e824 */ /* 0x000fe200028e061e */
[C---:B------:R-:W-:Y:S01]  /*49a0*/  ISETP.GE.AND P5, PT, R228.reuse, UR4, PT ;  /* 0x00000004e4007c0c */ /* 0x040fe2000bfa6270 */
[----:B------:R-:W3:Y:S04]  /*49b0*/  LDL R30, [R1+0x44] ;  /* 0x00004400011e7983 */ /* 0x000ee80000100800 */
[----:B-----5:R1:W-:Y:S08]  /*49c0*/  @!P6 ST.E.128 desc[UR50][R8.64], R4 ;  /* 0x000000040800e985 */ /* 0x0203f0000c101d32 */
        /* <DEDUP_REMOVED lines=14> */
[----:B----4-:R-:W-:Y:S02]  /*4ab0*/  @!P5 IMAD.X R9, R10, 0x1, R15, P6 ;  /* 0x000000010a09d824 */ /* 0x010fe400030e060f */
[----:B------:R-:W4:Y:S01]  /*4ac0*/  LDL R15, [R1+0xc] ;  /* 0x00000c00010f7983 */ /* 0x000f220000100800 */
[----:B------:R-:W-:-:S03]  /*4ad0*/  ISETP.GE.AND P6, PT, R223, UR4, PT ;  /* 0x00000004df007c0c */ /* 0x000fc6000bfc6270 */
[----:B-----5:R1:W-:Y:S10]  /*4ae0*/  @!P5 ST.E.128 desc[UR50][R8.64], R4 ;  /* 0x000000040800d985 */ /* 0x0203f4000c101d32 */
[----:B------:R-:W5:Y:S01]  /*4af0*/  @!P6 LDS.128 R4, [R13+0x8400] ;  /* 0x008400000d04e984 */ /* 0x000f620000000c00 */
[----:B-1----:R-:W-:-:S05]  /*4b00*/  @!P6 LEA R8, P5, R223, R12, 0x1 ;  /* 0x0000000cdf08e211 */ /* 0x002fca00078a08ff */
[----:B--2---:R-:W-:Y:S02]  /*4b10*/  @!P6 IMAD.X R9, R10, 0x1, R14, P5 ;  /* 0x000000010a09e824 */ /* 0x004fe400028e060e */
[----:B------:R-:W2:Y:S01]  /*4b20*/  LDL R14, [R1+0x4c] ;  /* 0x00004c00010e7983 */ /* 0x000ea20000100800 */
[----:B------:R-:W-:-:S03]  /*4b30*/  ISETP.GE.AND P5, PT, R222, UR4, PT ;  /* 0x00000004de007c0c */ /* 0x000fc6000bfa6270 */
[----:B-----5:R1:W-:Y:S10]  /*4b40*/  @!P6 ST.E.128 desc[UR50][R8.64], R4 ;  /* 0x000000040800e985 */ /* 0x0203f4000c101d32 */
[----:B------:R-:W5:Y:S01]  /*4b50*/  @!P5 LDS.128 R4, [R11+0x8400] ;  /* 0x008400000b04d984 */ /* 0x000f620000000c00 */
[----:B-1----:R-:W-:-:S05]  /*4b60*/  @!P5 LEA R8, P6, R222, R12, 0x1 ;  /* 0x0000000cde08d211 */ /* 0x002fca00078c08ff */
[----:B------:R-:W-:Y:S01]  /*4b70*/  @!P5 IMAD.X R9, R10, 0x1, R62, P6 ;  /* 0x000000010a09d824 */ /* 0x000fe200030e063e */
[----:B------:R-:W-:-:S04]  /*4b80*/  ISETP.GE.AND P6, PT, R221, UR4, PT ;  /* 0x00000004dd007c0c */ /* 0x000fc8000bfc6270 */
[----:B-----5:R1:W-:Y:S09]  /*4b90*/  @!P5 ST.E.128 desc[UR50][R8.64], R4 ;  /* 0x000000040800d985 */ /* 0x0203f2000c101d32 */
[----:B------:R-:W5:Y:S01]  /*4ba0*/  @!P6 LDS.128 R4, [R13+0xa400] ;  /* 0x00a400000d04e984 */ /* 0x000f620000000c00 */
[----:B-1----:R-:W-:-:S05]  /*4bb0*/  @!P6 LEA R8, P5, R221, R12, 0x1 ;  /* 0x0000000cdd08e211 */ /* 0x002fca00078a08ff */
[----:B------:R-:W-:Y:S01]  /*4bc0*/  @!P6 IMAD.X R9, R10, 0x1, R55, P5 ;  /* 0x000000010a09e824 */ /* 0x000fe200028e0637 */
[----:B------:R-:W-:-:S04]  /*4bd0*/  ISETP.GE.AND P5, PT, R220, UR4, PT ;  /* 0x00000004dc007c0c */ /* 0x000fc8000bfa6270 */
[----:B-----5:R1:W-:Y:S09]  /*4be0*/  @!P6 ST.E.128 desc[UR50][R8.64], R4 ;  /* 0x000000040800e985 */ /* 0x0203f2000c101d32 */
[----:B------:R-:W5:Y:S01]  /*4bf0*/  @!P5 LDS.128 R4, [R11+0xa400] ;  /* 0x00a400000b04d984 */ /* 0x000f620000000c00 */
[----:B-1----:R-:W-:-:S05]  /*4c00*/  @!P5 LEA R8, P6, R220, R12, 0x1 ;  /* 0x0000000cdc08d211 */ /* 0x002fca00078c08ff */
[----:B---3--:R-:W-:Y:S01]  /*4c10*/  @!P5 IMAD.X R9, R10, 0x1, R54, P6 ;  /* 0x000000010a09d824 */ /* 0x008fe200030e0636 */
[----:B------:R-:W-:-:S04]  /*4c20*/  ISETP.GE.AND P6, PT, R219, UR4, PT ;  /* 0x00000004db007c0c */ /* 0x000fc8000bfc6270 */
[----:B-----5:R1:W-:Y:S09]  /*4c30*/  @!P5 ST.E.128 desc[UR50][R8.64], R4 ;  /* 0x000000040800d985 */ /* 0x0203f2000c101d32 */
[----:B------:R-:W3:Y:S01]  /*4c40*/  @!P6 LDS.128 R4, [R13+0xc400] ;  /* 0x00c400000d04e984 */ /* 0x000ee20000000c00 */
[----:B-1----:R-:W-:-:S05]  /*4c50*/  @!P6 LEA R8, P5, R219, R12, 0x1 ;  /* 0x0000000cdb08e211 */ /* 0x002fca00078a08ff */
[----:B------:R-:W-:Y:S01]  /*4c60*/  @!P6 IMAD.X R9, R10, 0x1, R31, P5 ;  /* 0x000000010a09e824 */ /* 0x000fe200028e061f */
[----:B------:R-:W-:-:S04]  /*4c70*/  ISETP.GE.AND P5, PT, R218, UR4, PT ;  /* 0x00000004da007c0c */ /* 0x000fc8000bfa6270 */
[----:B---3--:R1:W-:Y:S09]  /*4c80*/  @!P6 ST.E.128 desc[UR50][R8.64], R4 ;  /* 0x000000040800e985 */ /* 0x0083f2000c101d32 */
        /* <DEDUP_REMOVED lines=8> */
[----:B----4-:R-:W-:-:S04]  /*4d10*/  ISETP.GE.AND P5, PT, R15, UR4, PT ;  /* 0x000000040f007c0c */ /* 0x010fc8000bfa6270 */
[----:B---3--:R1:W-:Y:S09]  /*4d20*/  @!P6 ST.E.128 desc[UR50][R8.64], R4 ;  /* 0x000000040800e985 */ /* 0x0083f2000c101d32 */
[----:B------:R-:W3:Y:S01]  /*4d30*/  @!P5 LDS.128 R4, [R11+0xe400] ;  /* 0x00e400000b04d984 */ /* 0x000ee20000000c00 */
[----:B-1----:R-:W-:-:S05]  /*4d40*/  @!P5 LEA R8, P6, R15, R12, 0x1 ;  /* 0x0000000c0f08d211 */ /* 0x002fca00078c08ff */
[----:B--2---:R-:W-:-:S05]  /*4d50*/  @!P5 IMAD.X R9, R10, 0x1, R14, P6 ;  /* 0x000000010a09d824 */ /* 0x004fca00030e060e */
[----:B---3--:R1:W-:Y:S03]  /*4d60*/  @!P5 ST.E.128 desc[UR50][R8.64], R4 ;  /* 0x000000040800d985 */ /* 0x0083e6000c101d32 */
.L_x_3376:
[----:B------:R-:W-:Y:S05]  /*4d70*/  BSYNC B0 ;  /* 0x0000000000007941 */ /* 0x000fea0003800000 */
.L_x_3375:
[----:B------:R-:W-:Y:S01]  /*4d80*/  @!PT LDS RZ, [RZ] ;  /* 0x00000000fffff984 */ /* 0x000fe20000000800 */
[----:B------:R-:W-:Y:S01]  /*4d90*/  @!PT LDS RZ, [RZ] ;  /* 0x00000000fffff984 */ /* 0x000fe20000000800 */
[----:B------:R-:W-:Y:S01]  /*4da0*/  @!PT LDS RZ, [RZ] ;  /* 0x00000000fffff984 */ /* 0x000fe20000000800 */
[----:B------:R-:W-:Y:S01]  /*4db0*/  @!PT LDS RZ, [RZ] ;  /* 0x00000000fffff984 */ /* 0x000fe20000000800 */
[----:B------:R5:W-:Y:S06]  /*4dc0*/  MEMBAR.ALL.CTA ;  /* 0x0000000000007992 */ /* 0x000bec0000008000 */
[----:B-----5:R-:W5:Y:S01]  /*4dd0*/  FENCE.VIEW.ASYNC.S ;  /* 0x00000000000073c6 */ /* 0x020f620000000000 */
[----:B------:R-:W-:Y:S02]  /*4de0*/  VIADD R189, R189, 0x1 ;  /* 0x00000001bdbd7836 */ /* 0x000fe40000000000 */
[----:B0--3--:R-:W-:Y:S01]  /*4df0*/  @!P0 VIADD R61, R61, 0x388c0 ;  /* 0x000388c03d3d8836 */ /* 0x009fe20000000000 */
        /* <DEDUP_REMOVED lines=9> */
.L_x_3340:
[----:B------:R-:W-:Y:S04]  /*4e90*/  BSSY B0, `(.L_x_3378) ;  /* 0x0000004000007945 */ /* 0x000fe80003800000 */
[----:B------:R-:W-:Y:S05]  /*4ea0*/  @P0 BRA `(.L_x_3379) ;  /* 0x0000000000080947 */ /* 0x000fea0003800000 */
[----:B------:R-:W1:Y:S02]  /*4eb0*/  FENCE.VIEW.ASYNC.G ;  /* 0x00000000000073c6 */ /* 0x000e640000000100 */
[----:B-1----:R-:W-:Y:S06]  /*4ec0*/  BAR.ARV 0xc, 0x180 ;  /* 0x0306000000007b1d */ /* 0x002fec0000002000 */
.L_x_3379:
[----:B------:R-:W-:Y:S05]  /*4ed0*/  BSYNC B0 ;  /* 0x0000000000007941 */ /* 0x000fea0003800000 */
.L_x_3378:
[----:B------:R-:W-:Y:S01]  /*4ee0*/  UISETP.NE.AND UP0, UPT, UR37, 0x1, UPT ;  /* 0x000000012500788c */ /* 0x000fe2000bf05270 */
[----:B------:R-:W-:Y:S05]  /*4ef0*/  BSSY B7, `(.L_x_3380) ;  /* 0x0001549000077945 */ /* 0x000fea0003800000 */
[----:B------:R-:W-:-:S13]  /*4f00*/  PLOP3.LUT P0, PT, PT, PT, UP0, 0x80, 0x0 ;  /* 0x000000000000781c */ /* 0x000fda0003f0f008 */
[----:B------:R-:W-:Y:S05]  /*4f10*/  @!P0 BRA `(.L_x_3381) ;  /* 0x0000002000908947 */ /* 0x000fea0003800000 */
[----:B------:R-:W1:Y:S01]  /*4f20*/  LDC R0, c[0x0][0x448] ;  /* 0x00011200ff007b82 */ /* 0x000e620000000800 */
[----:B------:R-:W-:-:S07]  /*4f30*/  VIADD R5, R208, 0x3f ;  /* 0x0000003fd0057836 */ /* 0x000fce0000000000 */
[----:B------:R-:W3:Y:S01]  /*4f40*/  LDC.64 R2, c[0x0][0xad8] ;  /* 0x0002b600ff027b82 */ /* 0x000ee20000000a00 */
[----:B-1----:R-:W-:Y:S02]  /*4f50*/  ISETP.NE.AND P1, PT, R0, 0x1, PT ;  /* 0x000000010000780c */ /* 0x002fe40003f25270 */
[----:B---3--:R-:W-:-:S11]  /*4f60*/  ISETP.GE.AND P2, PT, R3, 0x1, PT ;  /* 0x000000010300780c */ /* 0x008fd60003f46270 */
[----:B------:R-:W1:Y:S08]  /*4f70*/  @P1 LDC R0, c[0x0][0x44c] ;  /* 0x00011300ff001b82 */ /* 0x000e700000000800 */
[----:B------:R-:W3:Y:S01]  /*4f80*/  @P1 LDC R7, c[0x0][0x450] ;  /* 0x00011400ff071b82 */ /* 0x000ee20000000800 */
[----:B-1----:R-:W-:-:S05]  /*4f90*/  @P1 IMAD.HI.U32 R0, R5, R0, RZ ;  /* 0x0000000005001227 */ /* 0x002fca00078e00ff */
[----:B---3--:R-:W-:-:S05]  /*4fa0*/  @P1 SHF.R.U32.HI R5, RZ, R7, R0 ;  /* 0x00000007ff051219 */ /* 0x008fca0000011600 */
        /* <DEDUP_REMOVED lines=14> */
.L_x_3384:
[----:B------:R-:W-:-:S13]  /*5090*/  ISETP.NE.AND P0, PT, R3, 0x1, PT ;  /* 0x000000010300780c */ /* 0x000fda0003f05270 */
[----:B------:R-:W1:Y:S02]  /*50a0*/  @P0 LDC.64 R4, c[0x0][0xae0] ;  /* 0x0002b800ff040b82 */ /* 0x000e640000000a00 */
[----:B-1----:R-:W-:-:S05]  /*50b0*/  @P0 IMAD.HI.U32 R4, R0, R4, RZ ;  /* 0x0000000400040227 */ /* 0x002fca00078e00ff */
[----:B------:R-:W-:-:S07]  /*50c0*/  @P0 SHF.R.U32.HI R0, RZ, R5, R4 ;  /* 0x00000005ff000219 */ /* 0x000fce0000011604 */
.L_x_3385:
[----:B------:R-:W-:Y:S05]  /*50d0*/  BSYNC B0 ;  /* 0x0000000000007941 */ /* 0x000fea0003800000 */
.L_x_3383:
[----:B------:R-:W-:-:S05]  /*50e0*/  IMAD R5, R0, R3, R3 ;  /* 0x0000000300057224 */ /* 0x000fca00078e0203 */
[----:B------:R-:W-:-:S07]  /*50f0*/  VIMNMX R2, R2, R5, PT ;  /* 0x0000000502027248 */ /* 0x000fce0003fe0100 */
.L_x_3382:
[----:B------:R-:W1:Y:S01]  /*5100*/  @P1 LDC R7, c[0x0][0x44c] ;  /* 0x00011300ff071b82 */ /* 0x000e620000000800 */
[----:B------:R-:W-:Y:S01]  /*5110*/  VIADD R2, R2, 0x3f ;  /* 0x0000003f02027836 */ /* 0x000fe20000000000 */
[----:B------:R-:W-:Y:S01]  /*5120*/  ULDC UR4, c[0x0][0xad4] ;  /* 0x0002b50000047ab9 */ /* 0x000fe20000000800 */
[----:B------:R-:W-:-:S03]  /*5130*/  IMAD.MOV.U32 R0, RZ, RZ, R208 ;  /* 0x000000ffff007224 */ /* 0x000fc600078e00d0 */
[----:B------:R-:W-:Y:S02]  /*5140*/  SHF.R.S32.HI R5, RZ, 0x1f, R2 ;  /* 0x0000001fff057819 */ /* 0x000fe40000011402 */
[----:B------:R-:W3:Y:S02]  /*5150*/  @P1 LDC R4, c[0x0][0x450] ;  /* 0x00011400ff041b82 */ /* 0x000ee40000000800 */
[----:B------:R-:W-:-:S04]  /*5160*/  LEA.HI R5, R5, R2, RZ, 0x6 ;  /* 0x0000000205057211 */ /* 0x000fc800078f30ff */
[----:B------:R-:W-:-:S04]  /*5170*/  SHF.R.S32.HI R5, RZ, 0x6, R5 ;  /* 0x00000006ff057819 */ /* 0x000fc80000011405 */
[----:B------:R-:W-:Y:S01]  /*5180*/  VIMNMX R20, R168, R5, PT ;  /* 0x00000005a8147248 */ /* 0x000fe20003fe0100 */
[----:B-1----:R-:W-:-:S05]  /*5190*/  @P1 IMAD.HI.U32 R7, R208, R7, RZ ;  /* 0x00000007d0071227 */ /* 0x002fca00078e00ff */
[----:B---3--:R-:W-:-:S05]  /*51a0*/  @P1 SHF.R.U32.HI R0, RZ, R4, R7 ;  /* 0x00000004ff001219 */ /* 0x008fca0000011607 */
        /* <DEDUP_REMOVED lines=13> */
.L_x_3388:
[----:B------:R-:W-:-:S13]  /*5280*/  ISETP.NE.AND P0, PT, R3, 0x1, PT ;  /* 0x000000010300780c */ /* 0x000fda0003f05270 */
[----:B------:R-:W1:Y:S02]  /*5290*/  @P0 LDC.64 R4, c[0x0][0xae0] ;  /* 0x0002b800ff040b82 */ /* 0x000e640000000a00 */
[----:B-1----:R-:W-:-:S05]  /*52a0*/  @P0 IMAD.HI.U32 R2, R169, R4, RZ ;  /* 0x00000004a9020227 */ /* 0x002fca00078e00ff */
[----:B------:R-:W-:-:S07]  /*52b0*/  @P0 SHF.R.U32.HI R169, RZ, R5, R2 ;  /* 0x00000005ffa90219 */ /* 0x000fce0000011602 */
.L_x_3389:
[----:B------:R-:W-:Y:S05]  /*52c0*/  BSYNC B0 ;  /* 0x0000000000007941 */ /* 0x000fea0003800000 */
.L_x_3387:
[----:B------:R-:W-:-:S05]  /*52d0*/  IMAD R3, R169, R3, RZ ;  /* 0x00000003a9037224 */ /* 0x000fca00078e02ff */
[----:B------:R-:W-:-:S07]  /*52e0*/  VIMNMX R0, R0, R3, !PT ;  /* 0x0000000300007248 */ /* 0x000fce0007fe0100 */
.L_x_3386:
[----:B------:R-:W-:Y:S02]  /*52f0*/  SHF.R.S32.HI R3, RZ, 0x1f, R0 ;  /* 0x0000001fff037819 */ /* 0x000fe40000011400 */
[----:B------:R-:W-:Y:S02]  /*5300*/  CS2R R150, SRZ ;  /* 0x0000000000967805 */ /* 0x000fe4000001ff00 */
[----:B------:R-:W-:Y:S02]  /*5310*/  PLOP3.LUT P0, PT, PT, PT, PT, 0x80, 0x0 ;  /* 0x000000000000781c */ /* 0x000fe40003f0f070 */
[----:B------:R-:W-:Y:S02]  /*5320*/  CS2R R148, SRZ ;  /* 0x0000000000947805 */ /* 0x000fe4000001ff00 */
[----:B------:R-:W-:Y:S01]  /*5330*/  LEA.HI R3, R3, R0, RZ, 0x6 ;  /* 0x0000000003037211 */ /* 0x000fe200078f30ff */
[----:B------:R-:W-:Y:S01]  /*5340*/  IMAD.MOV.U32 R0, RZ, RZ, RZ ;  /* 0x000000ffff007224 */ /* 0x000fe200078e00ff */
        /* <DEDUP_REMOVED lines=41> */
[----:B------:R-:W-:Y:S01]  /*55e0*/  CS2R R76, SRZ ;  /* 0x00000000004c7805 */ /* 0x000fe2000001ff00 */
[----:B------:R-:W-:Y:S01]  /*55f0*/  IMAD.MOV.U32 R75, RZ, RZ, RZ ;  /* 0x000000ffff4b7224 */ /* 0x000fe200078e00ff */
[----:B--2---:R-:W-:-:S02]  /*5600*/  CS2R R12, SRZ ;  /* 0x00000000000c7805 */ /* 0x004fc4000001ff00 */
        /* <DEDUP_REMOVED lines=15> */
[----:B0-----:R-:W-:Y:S02]  /*5700*/  CS2R R46, SRZ ;  /* 0x00000000002e7805 */ /* 0x001fe4000001ff00 */
[----:B------:R-:W-:Y:S01]  /*5710*/  CS2R R170, SRZ ;  /* 0x0000000000aa7805 */ /* 0x000fe2000001ff00 */
[----:B------:R-:W-:Y:S01]  /*5720*/  IMAD.MOV.U32 R43, RZ, RZ, RZ ;  /* 0x000000ffff2b7224 */ /* 0x000fe200078e00ff */
[----:B------:R-:W-:Y:S01]  /*5730*/  CS2R R28, SRZ ;  /* 0x00000000001c7805 */ /* 0x000fe2000001ff00 */
[----:B------:R-:W-:Y:S01]  /*5740*/  IMAD.MOV.U32 R172, RZ, RZ, RZ ;  /* 0x000000ffffac7224 */ /* 0x000fe200078e00ff */
[----:B----4-:R-:W-:Y:S01]  /*5750*/  CS2R R10, SRZ ;  /* 0x00000000000a7805 */ /* 0x010fe2000001ff00 */
[----:B------:R-:W-:Y:S01]  /*5760*/  IMAD.MOV.U32 R39, RZ, RZ, RZ ;  /* 0x000000ffff277224 */ /* 0x000fe200078e00ff */
[----:B------:R-:W-:Y:S01]  /*5770*/  CS2R R8, SRZ ;  /* 0x0000000000087805 */ /* 0x000fe2000001ff00 */
[----:B------:R-:W-:Y:S01]  /*5780*/  IMAD.MOV.U32 R35, RZ, RZ, RZ ;  /* 0x000000ffff237224 */ /* 0x000fe200078e00ff */
[----:B------:R-:W-:Y:S01]  /*5790*/  CS2R R6, SRZ ;  /* 0x0000000000067805 */ /* 0x000fe2000001ff00 */
[----:B------:R-:W-:Y:S01]  /*57a0*/  IMAD.MOV.U32 R31, RZ, RZ, RZ ;  /* 0x000000ffff1f7224 */ /* 0x000fe200078e00ff */
[----:B------:R-:W-:Y:S01]  /*57b0*/  CS2R R2, SRZ ;  /* 0x0000000000027805 */ /* 0x000fe2000001ff00 */
[----:B------:R-:W-:Y:S01]  /*57c0*/  IMAD.MOV.U32 R5, RZ, RZ, RZ ;  /* 0x000000ffff057224 */ /* 0x000fe200078e00ff */
[----:B------:R-:W-:Y:S06]  /*57d0*/  @!P1 BRA `(.L_x_3390) ;  /* 0x0000014800e89947 */ /* 0x000fec0003800000 */
[----:B-----5:R-:W0:Y:S01]  /*57e0*/  S2R R24, SR_TID.X ;  /* 0x0000000000187919 */ /* 0x020e220000002100 */
[----:B------:R-:W-:Y:S02]  /*57f0*/  IMAD.MOV.U32 R7, RZ, RZ, 0x40000040 ;  /* 0x40000040ff077424 */ /* 0x000fe400078e00ff */
[----:B------:R-:W-:Y:S01]  /*5800*/  IMAD.MOV.U32 R9, RZ, RZ, 0x40000040 ;  /* 0x40000040ff097424 */ /* 0x000fe200078e00ff */
[----:B------:R-:W-:Y:S01]  /*5810*/  BAR.SYNC.DEFER_BLOCKING 0xe, 0x100 ;  /* 0x0384000000007b1d */ /* 0x000fe20000010000 */
[----:B------:R-:W-:Y:S01]  /*5820*/  IMAD.MOV.U32 R11, RZ, RZ, 0x40000040 ;  /* 0x40000040ff0b7424 */ /* 0x000fe200078e00ff */
[----:B------:R-:W-:Y:S01]  /*5830*/  R2UR UR7, R7 ;  /* 0x00000000070772ca */ /* 0x000fe200000e0000 */
[----:B------:R-:W-:Y:S02]  /*5840*/  IMAD.MOV.U32 R7, RZ, RZ, 0x40000040 ;  /* 0x40000040ff077424 */ /* 0x000fe400078e00ff */
[----:B------:R-:W-:-:S05]  /*5850*/  IMAD.U32 R5, RZ, RZ, UR47 ;  /* 0x0000002fff057e24 */ /* 0x000fca000f8e00ff */
[----:B------:R-:W-:Y:S01]  /*5860*/  ISETP.NE.AND P2, PT, R5, 0x3, PT ;  /* 0x000000030500780c */ /* 0x000fe20003f45270 */
[----:B0-----:R-:W-:-:S05]  /*5870*/  VIADD R24, R24, 0xffffff80 ;  /* 0xffffff8018187836 */ /* 0x001fca0000000000 */
[----:B------:R-:W-:-:S04]  /*5880*/  SHF.R.S32.HI R21, RZ, 0x1f, R24 ;  /* 0x0000001fff157819 */ /* 0x000fc80000011418 */
[----:B------:R-:W-:Y:S02]  /*5890*/  LEA.HI R21, R21, R24, RZ, 0x7 ;  /* 0x0000001815157211 */ /* 0x000fe400078f38ff */
[----:B------:R-:W-:Y:S02]  /*58a0*/  WARPGROUP.ARRIVE ;  /* 0x00000000000079c5 */ /* 0x000fe40000000000 */
        /* <DEDUP_REMOVED lines=12> */
[----:B------:R-:W-:Y:S01]  /*5970*/  LOP3.LUT R0, R3, 0x3fff, RZ, 0xc0, !PT ;  /* 0x00003fff03007812 */ /* 0x000fe200078ec0ff */
[----:B------:R-:W-:Y:S01]  /*5980*/  IMAD.MOV.U32 R3, RZ, RZ, 0x40000040 ;  /* 0x40000040ff037424 */ /* 0x000fe200078e00ff */
[C---:B------:R-:W-:Y:S01]  /*5990*/  R2UR UR4, R2.reuse ;  /* 0x00000000020472ca */ /* 0x040fe200000e0000 */
[----:B------:R-:W-:Y:S01]  /*59a0*/  VIADD R10, R2, 0x2 ;  /* 0x00000002020a7836 */ /* 0x000fe20000000000 */
[----:B------:R-:W-:-:S02]  /*59b0*/  LOP3.LUT R0, R0, 0x2000000, RZ, 0xfc, !PT ;  /* 0x0200000000007812 */ /* 0x000fc400078efcff */
[----:B------:R-:W-:-:S03]  /*59c0*/  R2UR UR5, R3 ;  /* 0x00000000030572ca */ /* 0x000fc600000e0000 */
[----:B------:R-:W-:-:S04]  /*59d0*/  IMAD R6, R17, 0x1000, R0 ;  /* 0x0000100011067824 */ /* 0x000fc800078e0200 */
[C---:B------:R-:W-:Y:S01]  /*59e0*/  VIADD R8, R6.reuse, 0x80 ;  /* 0x0000008006087836 */ /* 0x040fe20000000000 */
[----:B------:R-:W-:-:S13]  /*59f0*/  R2UR UR6, R6 ;  /* 0x00000000060672ca */ /* 0x000fda00000e0000 */
        /* <DEDUP_REMOVED lines=36> */
.L_x_3391:
[----:B------:R-:W-:Y:S01]  /*5c40*/  IMAD R5, R17, 0x8, R16 ;  /* 0x0000000811057824 */ /* 0x000fe200078e0210 */
[----:B------:R-:W-:Y:S03]  /*5c50*/  BSSY B0, `(.L_x_3392) ;  /* 0x00000c1000007945 */ /* 0x000fe60003800000 */
[----:B------:R-:W-:-:S05]  /*5c60*/  VIADD R5, R5, 0x38860 ;  /* 0x0003886005057836 */ /* 0x000fca0000000000 */
[----:B------:R-:W-:-:S04]  /*5c70*/  PRMT R5, R188, 0x654, R5 ;  /* 0x00000654bc057816 */ /* 0x000fc80000000005 */
[----:B------:R0:W-:Y:S02]  /*5c80*/  SYNCS.ARRIVE.TRANS64.RED.A1T0 RZ, [R5+URZ], RZ ;  /* 0x000000ff05ff79a7 */ /* 0x0001e4000810043f */
[----:B0-----:R-:W-:-:S05]  /*5c90*/  VIADD R5, R20, 0xfffffffe ;  /* 0xfffffffe14057836 */ /* 0x001fca0000000000 */
[----:B------:R-:W-:-:S13]  /*5ca0*/  ISETP.GE.AND P0, PT, R5, R4, PT ;  /* 0x000000040500720c */ /* 0x000fda0003f06270 */
[----:B------:R-:W-:Y:S05]  /*5cb0*/  @!P0 BRA `(.L_x_3393) ;  /* 0x0000000800e88947 */ /* 0x000fea0003800000 */
.L_x_3395:
[----:B------:R-:W-:Y:S01]  /*5cc0*/  BAR.SYNC.DEFER_BLOCKING 0xe, 0x100 ;  /* 0x0384000000007b1d */ /* 0x000fe20000010000 */
[C---:B0-----:R-:W-:Y:S01]  /*5cd0*/  IMAD R13, R17.reuse, 0x40, R197 ;  /* 0x00000040110d7824 */ /* 0x041fe200078e02c5 */
[----:B------:R-:W-:Y:S01]  /*5ce0*/  R2UR UR4, R2 ;  /* 0x00000000020472ca */ /* 0x000fe200000e0000 */
[----:B------:R-:W-:Y:S01]  /*5cf0*/  VIADD R17, R17, 0x1 ;  /* 0x0000000111117836 */ /* 0x000fe20000000000 */
[----:B------:R-:W-:Y:S01]  /*5d00*/  R2UR UR5, R3 ;  /* 0x00000000030572ca */ /* 0x000fe200000e0000 */
[----:B------:R-:W-:Y:S01]  /*5d10*/  IMAD R13, R13, 0x4, R16 ;  /* 0x000000040d0d7824 */ /* 0x000fe200078e0210 */
[----:B------:R-:W-:Y:S01]  /*5d20*/  ISETP.GT.AND P1, PT, R5, R4, PT ;  /* 0x000000040500720c */ /* 0x000fe20003f24270 */
[----:B------:R-:W-:Y:S01]  /*5d30*/  IMAD.MOV.U32 R15, RZ, RZ, 0x40000040 ;  /* 0x40000040ff0f7424 */ /* 0x000fe200078e00ff */
[----:B------:R-:W-:Y:S01]  /*5d40*/  ISETP.NE.AND P0, PT, R17, 0x2, PT ;  /* 0x000000021100780c */ /* 0x000fe20003f05270 */
[----:B------:R-:W-:-:S03]  /*5d50*/  VIADD R5, R5, 0xffffffff ;  /* 0xffffffff05057836 */ /* 0x000fc60000000000 */
[----:B------:R-:W-:Y:S01]  /*5d60*/  SEL R17, R17, RZ, P0 ;  /* 0x000000ff11117207 */ /* 0x000fe20000000000 */
[----:B------:R-:W0:Y:S04]  /*5d70*/  LDS R12, [R13+0x38400] ;  /* 0x038400000d0c7984 */ /* 0x000e280000000800 */
[----:B------:R1:W2:Y:S02]  /*5d80*/  LDS R14, [R13+0x38420] ;  /* 0x038420000d0e7984 */ /* 0x0002a40000000800 */
[----:B-1----:R-:W-:-:S05]  /*5d90*/  IMAD.MOV.U32 R13, RZ, RZ, 0x40000040 ;  /* 0x40000040ff0d7424 */ /* 0x002fca00078e00ff */
[----:B------:R-:W-:Y:S01]  /*5da0*/  R2UR UR7, R13 ;  /* 0x000000000d0772ca */ /* 0x000fe200000e0000 */
[----:B------:R-:W-:Y:S02]  /*5db0*/  IMAD.MOV.U32 R13, RZ, RZ, 0x40000040 ;  /* 0x40000040ff0d7424 */ /* 0x000fe400078e00ff */
        /* <DEDUP_REMOVED lines=65> */
[-C--:B--2---:R-:W-:Y:S01]  /*61d0*/  FMUL.FTZ R26, R26, R14.reuse ;  /* 0x0000000e1a1a7220 */ /* 0x084fe20000410000 */
        /* <DEDUP_REMOVED lines=64> */
[----:B------:R-:W-:-:S05]  /*65e0*/  VIADD R14, R12, 0x80 ;  /* 0x000000800c0e7836 */ /* 0x000fca0000000000 */
[----:B------:R-:W-:-:S06]  /*65f0*/  WARPGROUP.ARRIVE ;  /* 0x00000000000079c5 */ /* 0x000fcc0000000000 */
        /* <DEDUP_REMOVED lines=23> */
[----:B------:R-:W-:Y:S02]  /*6770*/  R2UR UR5, R7 ;  /* 0x00000000070572ca */ /* 0x000fe400000e0000 */
[----:B------:R-:W-:-:S04]  /*6780*/  SEL R12, RZ, 0x1, P0 ;  /* 0x00000001ff0c7807 */ /* 0x000fc80000000000 */
[----:B------:R-:W-:Y:S01]  /*6790*/  LOP3.LUT R23, R23, R12, RZ, 0x3c, !PT ;  /* 0x0000000c17177212 */ /* 0x000fe200078e3cff */
[----:B------:R-:W-:Y:S02]  /*67a0*/  WARPGROUP.DEPBAR.LE gsb0, 0x0 ;  /* 0x00008000000079c5 */ /* 0x000fe40000010000 */
[----:B------:R-:W-:-:S12]  /*67b0*/  WARPGROUP.ARRIVE ;  /* 0x00000000000079c5 */ /* 0x000fd80000000000 */
[----:B------:R-:W-:Y:S03]  /*67c0*/  HGMMA.64x256x16.F32 R24, gdesc[UR4].tnspB, R24, gsb0 ;  /* 0x43e00000041879f0 */ /* 0x000fe60008000818 */
[----:B------:R-:W-:Y:S02]  /*67d0*/  WARPGROUP.DEPBAR.LE gsb0, 0x0 ;  /* 0x00008000000079c5 */ /* 0x000fe40000010000 */
[----:B------:R-:W-:Y:S06]  /*67e0*/  BAR.ARV 0xf, 0x100 ;  /* 0x03c4000000007b1d */ /* 0x000fec0000002000 */
[----:B------:R-:W-:Y:S05]  /*67f0*/  @!P2 BRA `(.L_x_3394) ;  /* 0x000000000004a947 */ /* 0x000fea0003800000 */
[----:B------:R-:W-:Y:S01]  /*6800*/  BPT.TRAP 0x1 ;  /* 0x000000040000795c */ /* 0x000fe20000300000 */
.L_x_3394:
[----:B------:R-:W-:-:S04]  /*6810*/  IMAD R12, R17, 0x8, R16 ;  /* 0x00000008110c7824 */ /* 0x000fc800078e0210 */
[----:B------:R-:W-:-:S05]  /*6820*/  VIADD R13, R12, 0x38860 ;  /* 0x000388600c0d7836 */ /* 0x000fca0000000000 */
[----:B------:R-:W-:-:S04]  /*6830*/  PRMT R13, R188, 0x654, R13 ;  /* 0x00000654bc0d7816 */ /* 0x000fc8000000000d */
[----:B------:R0:W-:Y:S01]  /*6840*/  SYNCS.ARRIVE.TRANS64.RED.A1T0 RZ, [R13+URZ], RZ ;  /* 0x000000ff0dff79a7 */ /* 0x0001e2000810043f */
[----:B------:R-:W-:Y:S05]  /*6850*/  @P1 BRA `(.L_x_3395) ;  /* 0xfffffff400181947 */ /* 0x000fea000383ffff */
.L_x_3393:
[----:B------:R-:W-:Y:S05]  /*6860*/  BSYNC B0 ;  /* 0x0000000000007941 */ /* 0x000fea0003800000 */
.L_x_3392:
[----:B------:R-:W-:Y:S01]  /*6870*/  BAR.SYNC.DEFER_BLOCKING 0xe, 0x100 ;  /* 0x0384000000007b1d */ /* 0x000fe20000010000 */
[C---:B------:R-:W-:Y:S01]  /*6880*/  IMAD R3, R17.reuse, 0x40, R197 ;  /* 0x0000004011037824 */ /* 0x040fe200078e02c5 */
[----:B------:R-:W-:Y:S01]  /*6890*/  PLOP3.LUT P0, PT, PT, PT, PT, 0x8, 0x0 ;  /* 0x000000000000781c */ /* 0x000fe20003f0e170 */
[----:B------:R-:W-:Y:S02]  /*68a0*/  VIADD R17, R17, 0x1 ;  /* 0x0000000111117836 */ /* 0x000fe40000000000 */
[----:B------:R-:W-:-:S03]  /*68b0*/  IMAD R3, R3, 0x4, R16 ;  /* 0x0000000403037824 */ /* 0x000fc600078e0210 */
[----:B------:R-:W-:-:S04]  /*68c0*/  ISETP.NE.AND P1, PT, R17, 0x2, PT ;  /* 0x000000021100780c */ /* 0x000fc80003f25270 */
[----:B------:R-:W-:Y:S01]  /*68d0*/  SEL R17, R17, RZ, P1 ;  /* 0x000000ff11117207 */ /* 0x000fe20000800000 */
[----:B------:R-:W1:Y:S04]  /*68e0*/  LDS R2, [R3+0x38400] ;  /* 0x0384000003027984 */ /* 0x000e680000000800 */
[----:B------:R-:W2:Y:S01]  /*68f0*/  LDS R0, [R3+0x38420] ;  /* 0x0384200003007984 */ /* 0x000ea20000000800 */
        /* <DEDUP_REMOVED lines=65> */
[-C--:B--2---:R-:W-:Y:S01]  /*6d10*/  FMUL.FTZ R5, R26, R0.reuse ;  /* 0x000000001a057220 */ /* 0x084fe20000410000 */
        /* <DEDUP_REMOVED lines=68> */
.L_x_3381:
        /* <DEDUP_REMOVED lines=23> */
.L_x_3398:
[----:B------:R-:W-:-:S13]  /*72d0*/  ISETP.NE.AND P0, PT, R3, 0x1, PT ;  /* 0x000000010300780c */ /* 0x000fda0003f05270 */
[----:B------:R-:W1:Y:S02]  /*72e0*/  @P0 LDC.64 R4, c[0x0][0xae0] ;  /* 0x0002b800ff040b82 */ /* 0x000e640000000a00 */
[----:B-1----:R-:W-:-:S05]  /*72f0*/  @P0 IMAD.HI.U32 R4, R0, R4, RZ ;  /* 0x0000000400040227 */ /* 0x002fca00078e00ff */
[----:B------:R-:W-:-:S07]  /*7300*/  @P0 SHF.R.U32.HI R0, RZ, R5, R4 ;  /* 0x00000005ff000219 */ /* 0x000fce0000011604 */
.L_x_3399:
[----:B------:R-:W-:Y:S05]  /*7310*/  BSYNC B0 ;  /* 0x0000000000007941 */ /* 0x000fea0003800000 */
.L_x_3397:
[----:B------:R-:W-:-:S05]  /*7320*/  IMAD R5, R0, R3, R3 ;  /* 0x0000000300057224 */ /* 0x000fca00078e0203 */
[----:B------:R-:W-:-:S07]  /*7330*/  VIMNMX R2, R2, R5, PT ;  /* 0x0000000502027248 */ /* 0x000fce0003fe0100 */
.L_x_3396:
        /* <DEDUP_REMOVED lines=24> */
.L_x_3402:
[----:B------:R-:W-:-:S13]  /*74c0*/  ISETP.NE.AND P0, PT, R3, 0x1, PT ;  /* 0x000000010300780c */ /* 0x000fda0003f05270 */
[----:B------:R-:W1:Y:S02]  /*74d0*/  @P0 LDC.64 R6, c[0x0][0xae0] ;  /* 0x0002b800ff060b82 */ /* 0x000e640000000a00 */
[----:B-1----:R-:W-:-:S05]  /*74e0*/  @P0 IMAD.HI.U32 R2, R0, R6, RZ ;  /* 0x0000000600020227 */ /* 0x002fca00078e00ff */
[----:B------:R-:W-:-:S07]  /*74f0*/  @P0 SHF.R.U32.HI R0, RZ, R7, R2 ;  /* 0x00000007ff000219 */ /* 0x000fce0000011602 */
.L_x_3403:
[----:B------:R-:W-:Y:S05]  /*7500*/  BSYNC B0 ;  /* 0x0000000000007941 */ /* 0x000fea0003800000 */
.L_x_3401:
[----:B------:R-:W-:-:S05]  /*7510*/  IMAD R3, R0, R3, RZ ;  /* 0x0000000300037224 */ /* 0x000fca00078e02ff */
[----:B------:R-:W-:-:S07]  /*7520*/  VIMNMX R4, R4, R3, !PT ;  /* 0x0000000304047248 */ /* 0x000fce0007fe0100 */
.L_x_3400:
        /* <DEDUP_REMOVED lines=16> */
[----:B------:R-:W-:Y:S01]  /*7630*/  ISETP.GT.AND P1, PT, R168, R5, PT ;  /* 0x00000005a800720c */ /* 0x000fe20003f24270 */
[----:B------:R1:W-:Y:S01]  /*7640*/  STL [R1+0x14], R5 ;  /* 0x0000140501007387 */ /* 0x0003e20000100800 */
        /* <DEDUP_REMOVED lines=60> */
[----:B-1----:R-:W-:Y:S01]  /*7a10*/  IMAD.MOV.U32 R5, RZ, RZ, RZ ;  /* 0x000000ffff057224 */ /* 0x002fe200078e00ff */
[----:B------:R-:W-:Y:S06]  /*7a20*/  @!P1 BRA `(.L_x_3390) ;  /* 0x0000012800549947 */ /* 0x000fec0003800000 */
        /* <DEDUP_REMOVED lines=34> */
.L_x_3405:
[----:B------:R-:W-:Y:S05]  /*7c50*/  BSYNC B6 ;  /* 0x0000000000067941 */ /* 0x000fea0003800000 */
.L_x_3404:
        /* <DEDUP_REMOVED lines=13> */
.L_x_3409:
[----:B-1----:R1:W2:Y:S02]  /*7d30*/  SYNCS.PHASECHK.TRANS64.TRYWAIT P0, [R16+URZ+0x38800], R3 ;  /* 0x03880003100075a7 */ /* 0x0022a4000800017f */
[----:B--2---:R-:W-:Y:S05]  /*7d40*/  @!P0 NANOSLEEP.SYNCS 0x989680 ;  /* 0x009896800000895d */ /* 0x004fea0003900000 */
[----:B------:R-:W2:Y:S02]  /*7d50*/  @!P0 SYNCS.PHASECHK.TRANS64 P0, [R16+URZ+0x38800], R3 ;  /* 0x03880003100085a7 */ /* 0x000ea4000800007f */
[----:B--2---:R-:W-:Y:S05]  /*7d60*/  @!P0 BRA `(.L_x_3409) ;  /* 0xfffffffc00f08947 */ /* 0x004fea000383ffff */
.L_x_3408:
[----:B------:R-:W-:Y:S05]  /*7d70*/  BSYNC B0 ;  /* 0x0000000000007941 */ /* 0x000fea0003800000 */
.L_x_3407:
[----:B------:R-:W-:Y:S05]  /*7d80*/  BRA `(.L_x_3410) ;  /* 0x0000002c00647947 */ /* 0x000fea0003800000 */
.L_x_3406:
        /* <DEDUP_REMOVED lines=31> */
.L_x_3412:
[----:B------:R-:W-:Y:S05]  /*7f80*/  BSYNC B6 ;  /* 0x0000000000067941 */ /* 0x000fea0003800000 */
.L_x_3411:
        /* <DEDUP_REMOVED lines=19> */
[----:B------:R-:W-:Y:S02]  /*80c0*/  IMAD R7, R2, 0x20, R34 ;  /* 0x0000002002077824 */ /* 0x000fe400078e0222 */
[----:B------:R-:W-:Y:S02]  /*80d0*/  IMAD.MOV.U32 R2, RZ, RZ, R24 ;  /* 0x000000ffff027224 */ /* 0x000fe400078e0018 */
[----:B0-----:R-:W-:-:S05]  /*80e0*/  @P0 IMAD.HI.U32 R0, R7, R0, RZ ;  /* 0x0000000007000227 */ /* 0x001fca00078e00ff */
[----:B-1----:R-:W-:Y:S01]  /*80f0*/  @P0 SHF.R.U32.HI R7, RZ, R3, R0 ;  /* 0x00000003ff070219 */ /* 0x002fe20000011600 */
[----:B------:R-:W-:-:S03]  /*8100*/  IMAD.MOV.U32 R3, RZ, RZ, R31 ;  /* 0x000000ffff037224 */ /* 0x000fc600078e001f */
[----:B------:R-:W-:Y:S01]  /*8110*/  SHF.R.S32.HI R0, RZ, 0x1f, R7 ;  /* 0x0000001fff007819 */ /* 0x000fe20000011407 */
[----:B------:R-:W-:-:S04]  /*8120*/  IMAD.WIDE.U32 R4, R7, UR4, R4 ;  /* 0x0000000407047c25 */ /* 0x000fc8000f8e0004 */
[C---:B------:R-:W-:Y:S02]  /*8130*/  IMAD R6, R0.reuse, UR4, RZ ;  /* 0x0000000400067c24 */ /* 0x040fe4000f8e02ff */
[----:B------:R-:W-:Y:S02]  /*8140*/  IMAD R0, R0, UR6, RZ ;  /* 0x0000000600007c24 */ /* 0x000fe4000f8e02ff */
[C---:B------:R-:W-:Y:S01]  /*8150*/  IMAD R9, R7.reuse, UR5, R6 ;  /* 0x0000000507097c24 */ /* 0x040fe2000f8e0206 */
[----:B------:R-:W-:Y:S01]  /*8160*/  ULDC.64 UR4, c[0x0][0x3e8] ;  /* 0x0000fa0000047ab9 */ /* 0x000fe20000000a00 */
[----:B------:R-:W-:-:S04]  /*8170*/  IMAD.WIDE.U32 R2, R7, UR6, R2 ;  /* 0x0000000607027c25 */ /* 0x000fc8000f8e0002 */
[----:B------:R-:W-:Y:S01]  /*8180*/  IMAD R7, R7, UR7, R0 ;  /* 0x0000000707077c24 */ /* 0x000fe2000f8e0200 */
[----:B------:R-:W-:Y:S01]  /*8190*/  ULDC.64 UR6, c[0x0][0x400] ;  /* 0x0001000000067ab9 */ /* 0x000fe20000000a00 */
[----:B------:R-:W-:Y:S01]  /*81a0*/  IMAD.IADD R5, R5, 0x1, R9 ;  /* 0x0000000105057824 */ /* 0x000fe200078e0209 */
[----:B------:R-:W-:Y:S01]  /*81b0*/  LEA R0, P0, R4, UR4, 0x1 ;  /* 0x0000000404007c11 */ /* 0x000fe2000f8008ff */
[----:B------:R-:W-:Y:S01]  /*81c0*/  IMAD.IADD R7, R3, 0x1, R7 ;  /* 0x0000000103077824 */ /* 0x000fe200078e0207 */
[----:B------:R-:W-:Y:S01]  /*81d0*/  LEA R6, P1, R2, UR6, 0x1 ;  /* 0x0000000602067c11 */ /* 0x000fe2000f8208ff */
[----:B------:R-:W-:Y:S01]  /*81e0*/  UMOV UR4, 0xffffffff ;  /* 0xffffffff00047882 */ /* 0x000fe20000000000 */
[----:B------:R-:W-:Y:S02]  /*81f0*/  LEA.HI.X R4, R4, UR5, R5, 0x1, P0 ;  /* 0x0000000504047c11 */ /* 0x000fe400080f0c05 */
[----:B------:R-:W-:Y:S01]  /*8200*/  LEA.HI.X R7, R2, UR7, R7, 0x1, P1 ;  /* 0x0000000702077c11 */ /* 0x000fe200088f0c07 */
[----:B------:R-:W-:Y:S08]  /*8210*/  BRA.DIV UR4, `(.L_x_3415) ;  /* 0x000001e604087947 */ /* 0x000ff0000b800000 */
[----:B------:R0:W1:Y:S04]  /*8220*/  SHFL.IDX PT, R3, R4, RZ, 0x1c1f ;  /* 0x001c1fff04037589 */ /* 0x00006800000e0000 */
[----:B------:R0:W2:Y:S04]  /*8230*/  SHFL.IDX PT, R2, R0, RZ, 0x1c1f ;  /* 0x001c1fff00027589 */ /* 0x0000a800000e0000 */
[----:B------:R0:W3:Y:S04]  /*8240*/  SHFL.IDX PT, R5, R7, RZ, 0x1c1f ;  /* 0x001c1fff07057589 */ /* 0x0000e800000e0000 */
[----:B------:R0:W4:Y:S02]  /*8250*/  SHFL.IDX PT, R14, R6, RZ, 0x1c1f ;  /* 0x001c1fff060e7589 */ /* 0x00012400000e0000 */
.L_x_3711:
        /* <DEDUP_REMOVED lines=10> */
[----:B------:R-:W-:Y:S02]  /*8300*/  CS2R R28, SRZ ;  /* 0x00000000001c7805 */ /* 0x000fe4000001ff00 */
[----:B------:R-:W-:Y:S02]  /*8310*/  ISETP.GE.AND P3, PT, R216, UR4, PT ;  /* 0x00000004d8007c0c */ /* 0x000fe4000bf66270 */
[----:B------:R-:W-:Y:S01]  /*8320*/  ISETP.GE.AND P2, PT, R192, UR4, PT ;  /* 0x00000004c0007c0c */ /* 0x000fe2000bf46270 */
[----:B---3--:R-:W-:-:S10]  /*8330*/  IMAD.MOV.U32 R15, RZ, RZ, R5 ;  /* 0x000000ffff0f7224 */ /* 0x008fd400078e0005 */
[----:B------:R-:W-:Y:S02]  /*8340*/  @!P3 IMAD.SHL.U32 R13, R216, 0x2, RZ ;  /* 0x00000002d80db824 */ /* 0x000fe400078e00ff */
[----:B-12---:R-:W-:-:S03]  /*8350*/  @!P2 IMAD.WIDE R8, R192, 0x2, R2 ;  /* 0x00000002c008a825 */ /* 0x006fc600078e0202 */
[-C--:B------:R-:W-:Y:S02]  /*8360*/  @!P3 IADD3 R2, P0, R2, R13.reuse, RZ ;  /* 0x0000000d0202b210 */ /* 0x080fe40007f1e0ff */
[----:B----4-:R-:W-:Y:S02]  /*8370*/  @!P3 IADD3 R12, P1, R14, R13, RZ ;  /* 0x0000000d0e0cb210 */ /* 0x010fe40007f3e0ff */
[----:B------:R-:W-:Y:S02]  /*8380*/  CS2R R26, SRZ ;  /* 0x00000000001a7805 */ /* 0x000fe4000001ff00 */
[----:B------:R-:W-:Y:S01]  /*8390*/  CS2R R20, SRZ ;  /* 0x0000000000147805 */ /* 0x000fe2000001ff00 */
[----:B------:R1:W5:Y:S01]  /*83a0*/  @!P2 LD.E.64 R28, desc[UR50][R8.64] ;  /* 0x00000032081ca980 */ /* 0x000362000c101b00 */
[----:B------:R-:W-:Y:S01]  /*83b0*/  @!P3 SHF.L.U64.HI R24, R216, 0x1, R10 ;  /* 0x00000001d818b819 */ /* 0x000fe2000001020a */
[----:B------:R-:W-:-:S04]  /*83c0*/  @!P2 IMAD.WIDE R10, R192, 0x2, R14 ;  /* 0x00000002c00aa825 */ /* 0x000fc800078e020e */
[--C-:B------:R-:W-:Y:S01]  /*83d0*/  @!P3 IMAD.X R3, R3, 0x1, R24.reuse, P0 ;  /* 0x000000010303b824 */ /* 0x100fe200000e0618 */
[----:B------:R1:W5:Y:S01]  /*83e0*/  @!P2 LD.E.64 R26, desc[UR50][R10.64] ;  /* 0x000000320a1aa980 */ /* 0x000362000c101b00 */
[----:B------:R-:W-:Y:S01]  /*83f0*/  @!P3 IMAD.X R13, R5, 0x1, R24, P1 ;  /* 0x00000001050db824 */ /* 0x000fe200008e0618 */
[----:B------:R-:W-:Y:S02]  /*8400*/  CS2R R24, SRZ ;  /* 0x0000000000187805 */ /* 0x000fe4000001ff00 */
[----:B------:R1:W5:Y:S04]  /*8410*/  @!P3 LD.E.64 R20, desc[UR50][R2.64] ;  /* 0x000000320214b980 */ /* 0x000368000c101b00 */
[----:B------:R1:W5:Y:S02]  /*8420*/  @!P3 LD.E.64 R24, desc[UR50][R12.64] ;  /* 0x000000320c18b980 */ /* 0x000364000c101b00 */
.L_x_3417:
[----:B------:R-:W-:Y:S05]  /*8430*/  BSYNC B1 ;  /* 0x0000000000017941 */ /* 0x000fea0003800000 */
.L_x_3416:
[----:B-1---5:R-:W-:Y:S01]  /*8440*/  IMAD.MOV.U32 R3, RZ, RZ, R27 ;  /* 0x000000ffff037224 */ /* 0x022fe200078e001b */
[----:B------:R-:W-:Y:S01]  /*8450*/  UMOV UR4, 0xffffffff ;  /* 0xffffffff00047882 */ /* 0x000fe20000000000 */
[----:B---3--:R-:W-:Y:S02]  /*8460*/  IMAD.MOV.U32 R5, RZ, RZ, R24 ;  /* 0x000000ffff057224 */ /* 0x008fe400078e0018 */
[----:B------:R-:W-:Y:S02]  /*8470*/  IMAD.MOV.U32 R8, RZ, RZ, R25 ;  /* 0x000000ffff087224 */ /* 0x000fe400078e0019 */
[----:B--2---:R-:W-:Y:S01]  /*8480*/  IMAD.MOV.U32 R2, RZ, RZ, R26 ;  /* 0x000000ffff027224 */ /* 0x004fe200078e001a */
[----:B------:R-:W-:Y:S01]  /*8490*/  PRMT R40, R3, 0x5410, R5 ;  /* 0x0000541003287816 */ /* 0x000fe20000000005 */
[----:B------:R-:W-:Y:S01]  /*84a0*/  IMAD.MOV.U32 R5, RZ, RZ, R20 ;  /* 0x000000ffff057224 */ /* 0x000fe200078e0014 */
[----:B------:R-:W-:Y:S01]  /*84b0*/  PRMT R42, R8, 0x7610, R42 ;  /* 0x00007610082a7816 */ /* 0x000fe2000000002a */
[----:B------:R-:W-:Y:S01]  /*84c0*/  IMAD.MOV.U32 R8, RZ, RZ, R21 ;  /* 0x000000ffff087224 */ /* 0x000fe200078e0015 */
[----:B------:R-:W-:Y:S01]  /*84d0*/  PRMT R36, R2, 0x7610, R36 ;  /* 0x0000761002247816 */ /* 0x000fe20000000024 */
[----:B------:R-:W-:-:S02]  /*84e0*/  IMAD.MOV.U32 R2, RZ, RZ, R28 ;  /* 0x000000ffff027224 */ /* 0x000fc400078e001c */
[----:B------:R-:W-:Y:S01]  /*84f0*/  IMAD.MOV.U32 R3, RZ, RZ, R29 ;  /* 0x000000ffff037224 */ /* 0x000fe200078e001d */
[----:B------:R-:W-:Y:S02]  /*8500*/  PRMT R43, R5, 0x5410, R8 ;  /* 0x00005410052b7816 */ /* 0x000fe40000000008 */
[----:B------:R-:W-:Y:S02]  /*8510*/  CS2R R8, SRZ ;  /* 0x0000000000087805 */ /* 0x000fe4000001ff00 */
[----:B------:R-:W-:Y:S02]  /*8520*/  PRMT R36, R36, 0x5410, R2 ;  /* 0x0000541024247816 */ /* 0x000fe40000000002 */
[----:B------:R-:W-:Y:S01]  /*8530*/  PRMT R42, R42, 0x5410, R3 ;  /* 0x000054102a2a7816 */ /* 0x000fe20000000003 */
[----:B------:R-:W-:Y:S06]  /*8540*/  BRA.DIV UR4, `(.L_x_3418) ;  /* 0x000001e204ac7947 */ /* 0x000fec000b800000 */
[----:B------:R1:W2:Y:S04]  /*8550*/  SHFL.IDX PT, R3, R4, 0x1, 0x1c1f ;  /* 0x003c1f0004037f89 */ /* 0x0002a800000e0000 */
[----:B------:R1:W3:Y:S04]  /*8560*/  SHFL.IDX PT, R2, R0, 0x1, 0x1c1f ;  /* 0x003c1f0000027f89 */ /* 0x0002e800000e0000 */
[----:B------:R1:W0:Y:S04]  /*8570*/  SHFL.IDX PT, R5, R7, 0x1, 0x1c1f ;  /* 0x003c1f0007057f89 */ /* 0x00022800000e0000 */
[----:B----4-:R1:W4:Y:S02]  /*8580*/  SHFL.IDX PT, R14, R6, 0x1, 0x1c1f ;  /* 0x003c1f00060e7f89 */ /* 0x01032400000e0000 */
.L_x_3717:
[----:B01----:R-:W5:Y:S01]  /*8590*/  LDL R4, [R1+0x58] ;  /* 0x0000580001047983 */ /* 0x003f620000100800 */
[----:B------:R-:W-:Y:S01]  /*85a0*/  VIADD R34, R34, 0x20 ;  /* 0x0000002022227836 */ /* 0x000fe20000000000 */
[----:B------:R-:W-:Y:S01]  /*85b0*/  BSSY B1, `(.L_x_3419) ;  /* 0x0000020000017945 */ /* 0x000fe20003800000 */
[----:B------:R-:W-:Y:S02]  /*85c0*/  CS2R R10, SRZ ;  /* 0x00000000000a7805 */ /* 0x000fe4000001ff00 */
[----:B------:R-:W-:Y:S02]  /*85d0*/  CS2R R30, SRZ ;  /* 0x00000000001e7805 */ /* 0x000fe4000001ff00 */
[----:B------:R-:W-:Y:S02]  /*85e0*/  CS2R R12, SRZ ;  /* 0x00000000000c7805 */ /* 0x000fe4000001ff00 */
[----:B------:R-:W-:Y:S01]  /*85f0*/  ISETP.GE.AND P0, PT, R34, R37, PT ;  /* 0x000000252200720c */ /* 0x000fe20003f06270 */
[----:B------:R-:W-:Y:S01]  /*8600*/  IMAD.SHL.U32 R34, R209, 0x40, RZ ;  /* 0x00000040d1227824 */ /* 0x000fe200078e00ff */
[----:B-----5:R-:W-:-:S04]  /*8610*/  LEA.HI R0, R4, R4, RZ, 0x1 ;  /* 0x0000000404007211 */ /* 0x020fc800078f08ff */
[----:B------:R-:W-:-:S05]  /*8620*/  LOP3.LUT R0, R0, 0xfffffffe, RZ, 0xc0, !PT ;  /* 0xfffffffe00007812 */ /* 0x000fca00078ec0ff */
[----:B------:R-:W-:-:S05]  /*8630*/  IMAD.IADD R56, R4, 0x1, -R0 ;  /* 0x0000000104387824 */ /* 0x000fca00078e0a00 */
[----:B------:R-:W-:Y:S01]  /*8640*/  SHF.L.U32 R35, R56, 0x1f, RZ ;  /* 0x0000001f38237819 */ /* 0x000fe200000006ff */
[----:B------:R-:W-:Y:S06]  /*8650*/  @P0 BRA `(.L_x_3420) ;  /* 0x0000000000540947 */ /* 0x000fec0003800000 */
[----:B------:R-:W4:Y:S01]  /*8660*/  LDL R4, [R1+0x5c] ;  /* 0x00005c0001047983 */ /* 0x000f220000100800 */
[----:B------:R-:W-:Y:S01]  /*8670*/  ULDC UR4, c[0x0][0x3f4] ;  /* 0x0000fd0000047ab9 */ /* 0x000fe20000000800 */
[----:B------:R-:W-:Y:S02]  /*8680*/  CS2R R30, SRZ ;  /* 0x00000000001e7805 */ /* 0x000fe4000001ff00 */
[----:B------:R-:W-:Y:S02]  /*8690*/  ISETP.GE.AND P3, PT, R216, UR4, PT ;  /* 0x00000004d8007c0c */ /* 0x000fe4000bf66270 */
[----:B------:R-:W-:Y:S01]  /*86a0*/  ISETP.GE.AND P2, PT, R192, UR4, PT ;  /* 0x00000004c0007c0c */ /* 0x000fe2000bf46270 */
[----:B------:R-:W-:Y:S01]  /*86b0*/  IMAD.MOV.U32 R15, RZ, RZ, R5 ;  /* 0x000000ffff0f7224 */ /* 0x000fe200078e0005 */
[----:B------:R-:W-:-:S09]  /*86c0*/  CS2R R8, SRZ ;  /* 0x0000000000087805 */ /* 0x000fd2000001ff00 */
[----:B------:R-:W-:Y:S02]  /*86d0*/  @!P3 IMAD.SHL.U32 R7, R216, 0x2, RZ ;  /* 0x00000002d807b824 */ /* 0x000fe400078e00ff */
[----:B--23--:R-:W-:-:S03]  /*86e0*/  @!P2 IMAD.WIDE R32, R192, 0x2, R2 ;  /* 0x00000002c020a825 */ /* 0x00cfc600078e0202 */
[-C--:B------:R-:W-:Y:S02]  /*86f0*/  @!P3 IADD3 R2, P0, R2, R7.reuse, RZ ;  /* 0x000000070202b210 */ /* 0x080fe40007f1e0ff */
[----:B------:R-:W-:Y:S02]  /*8700*/  CS2R R12, SRZ ;  /* 0x00000000000c7805 */ /* 0x000fe4000001ff00 */
[----:B------:R-:W-:Y:S01]  /*8710*/  CS2R R10, SRZ ;  /* 0x00000000000a7805 */ /* 0x000fe2000001ff00 */
[----:B------:R0:W5:Y:S01]  /*8720*/  @!P2 LD.E.64 R30, desc[UR50][R32.64] ;  /* 0x00000032201ea980 */ /* 0x000162000c101b00 */
[----:B----4-:R-:W-:Y:S02]  /*8730*/  @!P3 SHF.L.U64.HI R0, R216, 0x1, R4 ;  /* 0x00000001d800b819 */ /* 0x010fe40000010204 */
[----:B------:R-:W-:Y:S01]  /*8740*/  @!P3 IADD3 R4, P1, R14, R7, RZ ;  /* 0x000000070e04b210 */ /* 0x000fe20007f3e0ff */
[----:B------:R-:W-:-:S04]  /*8750*/  @!P2 IMAD.WIDE R6, R192, 0x2, R14 ;  /* 0x00000002c006a825 */ /* 0x000fc800078e020e */
[--C-:B------:R-:W-:Y:S01]  /*8760*/  @!P3 IMAD.X R3, R3, 0x1, R0.reuse, P0 ;  /* 0x000000010303b824 */ /* 0x100fe200000e0600 */
[----:B------:R0:W5:Y:S01]  /*8770*/  @!P2 LD.E.64 R8, desc[UR50][R6.64] ;  /* 0x000000320608a980 */ /* 0x000162000c101b00 */
[----:B------:R-:W-:-:S03]  /*8780*/  @!P3 IMAD.X R5, R5, 0x1, R0, P1 ;  /* 0x000000010505b824 */ /* 0x000fc600008e0600 */
[----:B------:R0:W5:Y:S04]  /*8790*/  @!P3 LD.E.64 R12, desc[UR50][R2.64] ;  /* 0x00000032020cb980 */ /* 0x000168000c101b00 */
[----:B------:R0:W5:Y:S02]  /*87a0*/  @!P3 LD.E.64 R10, desc[UR50][R4.64] ;  /* 0x00000032040ab980 */ /* 0x000164000c101b00 */
.L_x_3420:
[----:B------:R-:W-:Y:S05]  /*87b0*/  BSYNC B1 ;  /* 0x0000000000017941 */ /* 0x000fea0003800000 */
.L_x_3419:
[----:B0-----:R-:W0:Y:S01]  /*87c0*/  S2R R7, SR_TID.X ;  /* 0x0000000000077919 */ /* 0x001e220000002100 */
[----:B------:R-:W1:Y:S01]  /*87d0*/  SYNCS.PHASECHK.TRANS64.TRYWAIT P0, [R16+URZ+0x38800], R35 ;  /* 0x03880023100075a7 */ /* 0x000e62000800017f */
[----:B--2---:R-:W-:Y:S01]  /*87e0*/  LOP3.LUT R3, R34, 0x1c0, RZ, 0xc0, !PT ;  /* 0x000001c022037812 */ /* 0x004fe200078ec0ff */
[----:B---3-5:R-:W-:Y:S01]  /*87f0*/  IMAD.MOV.U32 R2, RZ, RZ, R8 ;  /* 0x000000ffff027224 */ /* 0x028fe200078e0008 */
[----:B------:R-:W-:Y:S01]  /*8800*/  VIADDMNMX R41, R37, -R208, 0x40, PT ;  /* 0x0000004025297446 */ /* 0x000fe200038009d0 */
[----:B------:R-:W-:Y:S01]  /*8810*/  IMAD.MOV.U32 R5, RZ, RZ, R30 ;  /* 0x000000ffff057224 */ /* 0x000fe200078e001e */
[----:B------:R-:W-:Y:S01]  /*8820*/  LOP3.LUT R0, R3, 0x18, R18, 0xf8, !PT ;  /* 0x0000001803007812 */ /* 0x000fe200078ef812 */
[----:B------:R-:W-:Y:S01]  /*8830*/  IMAD.MOV.U32 R4, RZ, RZ, R11 ;  /* 0x000000ffff047224 */ /* 0x000fe200078e000b */
[----:B------:R-:W-:Y:S01]  /*8840*/  SHF.R.U32.HI R3, RZ, 0x3, R3 ;  /* 0x00000003ff037819 */ /* 0x000fe20000011603 */
[----:B------:R-:W-:Y:S01]  /*8850*/  BSSY B1, `(.L_x_3421) ;  /* 0x0000017000017945 */ /* 0x000fe20003800000 */
[----:B------:R-:W-:Y:S01]  /*8860*/  PRMT R44, R2, 0x7610, R44 ;  /* 0x00007610022c7816 */ /* 0x000fe2000000002c */
[----:B------:R-:W-:Y:S01]  /*8870*/  IMAD.MOV.U32 R2, RZ, RZ, R9 ;  /* 0x000000ffff027224 */ /* 0x000fe200078e0009 */
[----:B------:R-:W-:Y:S01]  /*8880*/  LOP3.LUT R0, R0, R3, RZ, 0x3c, !PT ;  /* 0x0000000300007212 */ /* 0x000fe200078e3cff */
[----:B------:R-:W-:Y:S01]  /*8890*/  IMAD.MOV.U32 R3, RZ, RZ, R10 ;  /* 0x000000ffff037224 */ /* 0x000fe200078e000a */
[----:B------:R-:W-:-:S02]  /*88a0*/  LOP3.LUT P2, RZ, R209, 0x4, RZ, 0xc0, !PT ;  /* 0x00000004d1ff7812 */ /* 0x000fc4000784c0ff */
[----:B------:R-:W-:Y:S02]  /*88b0*/  PRMT R44, R44, 0x5410, R2 ;  /* 0x000054102c2c7816 */ /* 0x000fe40000000002 */
[----:B------:R-:W-:Y:S02]  /*88c0*/  PRMT R45, R3, 0x5410, R5 ;  /* 0x00005410032d7816 */ /* 0x000fe40000000005 */
[----:B------:R-:W-:Y:S01]  /*88d0*/  PRMT R3, R4, 0x7610, R3 ;  /* 0x0000761004037816 */ /* 0x000fe20000000003 */
[----:B------:R-:W-:Y:S01]  /*88e0*/  IMAD.MOV.U32 R4, RZ, RZ, R12 ;  /* 0x000000ffff047224 */ /* 0x000fe200078e000c */
[----:B------:R-:W-:Y:S01]  /*88f0*/  ISETP.GE.AND P1, PT, R190, R41, PT ;  /* 0x00000029be00720c */ /* 0x000fe20003f26270 */
[----:B0-----:R-:W-:-:S05]  /*8900*/  VIADD R7, R7, 0xffffff80 ;  /* 0xffffff8007077836 */ /* 0x001fca0000000000 */
[----:B------:R-:W-:-:S04]  /*8910*/  SHF.R.S32.HI R6, RZ, 0x1f, R7 ;  /* 0x0000001fff067819 */ /* 0x000fc80000011407 */
[----:B------:R-:W-:-:S04]  /*8920*/  LEA.HI R6, R6, R7, RZ, 0x5 ;  /* 0x0000000706067211 */ /* 0x000fc800078f28ff */
[----:B------:R-:W-:-:S05]  /*8930*/  SHF.R.S32.HI R6, RZ, 0x5, R6 ;  /* 0x00000005ff067819 */ /* 0x000fca0000011406 */
[----:B------:R-:W-:Y:S02]  /*8940*/  IMAD R5, R6, 0x200, R0 ;  /* 0x0000020006057824 */ /* 0x000fe400078e0200 */
[----:B------:R-:W-:Y:S02]  /*8950*/  IMAD.MOV.U32 R0, RZ, RZ, R31 ;  /* 0x000000ffff007224 */ /* 0x000fe400078e001f */
[----:B------:R-:W-:Y:S02]  /*8960*/  IMAD R2, R5, 0x2, R16 ;  /* 0x0000000205027824 */ /* 0x000fe400078e0210 */
[----:B------:R-:W-:Y:S01]  /*8970*/  IMAD.MOV.U32 R5, RZ, RZ, R13 ;  /* 0x000000ffff057224 */ /* 0x000fe200078e000d */
[----:B------:R-:W-:Y:S01]  /*8980*/  PRMT R46, R0, 0x5410, R4 ;  /* 0x00005410002e7816 */ /* 0x000fe20000000004 */
[C---:B------:R-:W-:Y:S02]  /*8990*/  VIADD R4, R2.reuse, 0x20400 ;  /* 0x0002040002047836 */ /* 0x040fe40000000000 */
[----:B------:R-:W-:Y:S01]  /*89a0*/  VIADD R0, R2, 0x20440 ;  /* 0x0002044002007836 */ /* 0x000fe20000000000 */
[----:B-1----:R-:W-:Y:S06]  /*89b0*/  @!P0 BRA `(.L_x_3422) ;  /* 0x000001e000008947 */ /* 0x002fec0003800000 */
.L_x_3718:
[----:B------:R-:W-:Y:S05]  /*89c0*/  BSYNC B1 ;  /* 0x0000000000017941 */ /* 0x000fea0003800000 */
.L_x_3421:
        /* <DEDUP_REMOVED lines=10> */
[--C-:B------:R-:W-:Y:S01]  /*8a70*/  SHF.R.U64 R39, R28, 0x10, R29.reuse ;  /* 0x000000101c277819 */ /* 0x100fe2000000121d */
[--C-:B------:R-:W-:Y:S01]  /*8a80*/  HADD2.F32 R32, -RZ, R36.reuse.H0_H0 ;  /* 0x20000024ff207230 */ /* 0x100fe20000004100 */
[----:B------:R-:W-:Y:S01]  /*8a90*/  SHF.R.U32.HI R29, RZ, 0x10, R29 ;  /* 0x00000010ff1d7819 */ /* 0x000fe2000001161d */
[----:B------:R-:W-:Y:S01]  /*8aa0*/  HADD2.F32 R28, -RZ, R36.H1_H1 ;  /* 0x30000024ff1c7230 */ /* 0x000fe20000004100 */
[--C-:B------:R-:W-:Y:S02]  /*8ab0*/  SHF.R.U32.HI R33, RZ, 0x10, R27.reuse ;  /* 0x00000010ff217819 */ /* 0x100fe4000001161b */
        /* <DEDUP_REMOVED lines=9> */
[----:B----4-:R-:W-:-:S02]  /*8b50*/  HADD2.F32 R14, -RZ, R6.H0_H0 ;  /* 0x20000006ff0e7230 */ /* 0x010fc40000004100 */
[----:B------:R-:W-:Y:S01]  /*8b60*/  FMUL.FTZ R34, R4, R32 ;  /* 0x0000002004227220 */ /* 0x000fe20000410000 */
[----:B------:R-:W-:Y:S01]  /*8b70*/  FFMA.FTZ R38, R26, R33, R36 ;  /* 0x000000211a267223 */ /* 0x000fe20000010024 */
[----:B------:R-:W-:Y:S02]  /*8b80*/  HADD2.F32 R15, -RZ, R6.H1_H1 ;  /* 0x30000006ff0f7230 */ /* 0x000fe40000004100 */
[-C--:B------:R-:W-:Y:S01]  /*8b90*/  FMUL.FTZ R36, R4, R28.reuse ;  /* 0x0000001c04247220 */ /* 0x080fe20000410000 */
[C---:B------:R-:W-:Y:S01]  /*8ba0*/  FFMA.FTZ R34, R7.reuse, R28, -R34 ;  /* 0x0000001c07227223 */ /* 0x040fe20000010822 */
[--C-:B------:R-:W-:Y:S02]  /*8bb0*/  HADD2.F32 R6, -RZ, R5.reuse.H0_H0 ;  /* 0x20000005ff067230 */ /* 0x100fe40000004100 */
[----:B------:R-:W-:Y:S01]  /*8bc0*/  FFMA.FTZ R35, R26, R29, -R35 ;  /* 0x0000001d1a237223 */ /* 0x000fe20000010823 */
[----:B------:R-:W-:Y:S02]  /*8bd0*/  HADD2.F32 R28, -RZ, R40.H0_H0 ;  /* 0x20000028ff1c7230 */ /* 0x000fe40000004100 */
[----:B------:R-:W-:Y:S01]  /*8be0*/  FFMA.FTZ R29, R7, R32, R36 ;  /* 0x00000020071d7223 */ /* 0x000fe20000010024 */
[----:B------:R-:W-:-:S02]  /*8bf0*/  HADD2.F32 R5, -RZ, R5.H1_H1 ;  /* 0x30000005ff057230 */ /* 0x000fc40000004100 */
[----:B------:R-:W-:Y:S02]  /*8c00*/  HADD2.F32 R26, -RZ, R42.H1_H1 ;  /* 0x3000002aff1a7230 */ /* 0x000fe40000004100 */
[C---:B------:R-:W-:Y:S01]  /*8c10*/  FMUL.FTZ R33, R15.reuse, R28 ;  /* 0x0000001c0f217220 */ /* 0x040fe20000410000 */
[----:B------:R-:W-:Y:S02]  /*8c20*/  HADD2.F32 R27, -RZ, R37.H0_H0 ;  /* 0x20000025ff1b7230 */ /* 0x000fe40000004100 */
[----:B------:R-:W-:Y:S02]  /*8c30*/  HADD2.F32 R4, -RZ, R39.H0_H0 ;  /* 0x20000027ff047230 */ /* 0x000fe40000004100 */
[-C--:B------:R-:W-:Y:S01]  /*8c40*/  FMUL.FTZ R15, R15, R26.reuse ;  /* 0x0000001a0f0f7220 */ /* 0x080fe20000410000 */
[C---:B------:R-:W-:Y:S01]  /*8c50*/  FFMA.FTZ R33, R14.reuse, R26, -R33 ;  /* 0x0000001a0e217223 */ /* 0x040fe20000010821 */
[C---:B------:R-:W-:Y:S01]  /*8c60*/  FMUL.FTZ R7, R5.reuse, R27 ;  /* 0x0000001b05077220 */ /* 0x040fe20000410000 */
[----:B------:R-:W-:Y:S01]  /*8c70*/  FMUL.FTZ R32, R5, R4 ;  /* 0x0000000405207220 */ /* 0x000fe20000410000 */
[----:B------:R-:W-:-:S02]  /*8c80*/  FFMA.FTZ R14, R14, R28, R15 ;  /* 0x0000001c0e0e7223 */ /* 0x000fc4000001000f */
[----:B------:R-:W-:Y:S01]  /*8c90*/  FFMA.FTZ R5, R6, R4, -R7 ;  /* 0x0000000406057223 */ /* 0x000fe20000010807 */
[----:B------:R-:W-:Y:S01]  /*8ca0*/  F2FP.F16.F32.PACK_AB R7, R38, R35 ;  /* 0x000000232607723e */ /* 0x000fe200000000ff */
[----:B------:R-:W-:Y:S01]  /*8cb0*/  FFMA.FTZ R32, R6, R27, R32 ;  /* 0x0000001b06207223 */ /* 0x000fe20000010020 */
[----:B------:R-:W-:Y:S02]  /*8cc0*/  F2FP.F16.F32.PACK_AB R4, R29, R34 ;  /* 0x000000221d04723e */ /* 0x000fe400000000ff */
[----:B------:R-:W-:Y:S02]  /*8cd0*/  F2FP.F16.F32.PACK_AB R6, R14, R33 ;  /* 0x000000210e06723e */ /* 0x000fe400000000ff */
[----:B------:R-:W-:-:S05]  /*8ce0*/  F2FP.F16.F32.PACK_AB R5, R32, R5 ;  /* 0x000000052005723e */ /* 0x000fca00000000ff */
[----:B------:R1:W-:Y:S02]  /*8cf0*/  STS.128 [R2+0x20400], R4 ;  /* 0x0204000402007388 */ /* 0x0003e40000000c00 */
.L_x_3426:
[----:B------:R-:W-:Y:S05]  /*8d00*/  BSYNC B2 ;  /* 0x0000000000027941 */ /* 0x000fea0003800000 */
.L_x_3425:
[----:B------:R-:W-:Y:S05]  /*8d10*/  @P1 BRA `(.L_x_3424) ;  /* 0x0000000000a81947 */ /* 0x000fea0003800000 */
[----:B-1----:R-:W1:Y:S01]  /*8d20*/  LDS.128 R4, [R0] ;  /* 0x0000000000047984 */ /* 0x002e620000000c00 */
[----:B----4-:R-:W-:Y:S01]  /*8d30*/  SHF.R.U32.HI R14, RZ, 0x10, R21 ;  /* 0x00000010ff0e7819 */ /* 0x010fe20000011615 */
[----:B------:R-:W-:Y:S01]  /*8d40*/  HADD2.F32 R26, -RZ, R40.H1_H1 ;  /* 0x30000028ff1a7230 */ /* 0x000fe20000004100 */
[----:B------:R-:W-:Y:S02]  /*8d50*/  SHF.R.U32.HI R27, RZ, 0x10, R25 ;  /* 0x00000010ff1b7819 */ /* 0x000fe40000011619 */
[----:B0-----:R-:W-:Y:S02]  /*8d60*/  SHF.R.U64 R35, R20, 0x10, R21 ;  /* 0x0000001014237819 */ /* 0x001fe40000001215 */
[----:B------:R-:W-:Y:S01]  /*8d70*/  SHF.R.U64 R33, R24, 0x10, R25 ;  /* 0x0000001018217819 */ /* 0x000fe20000001219 */
[----:B------:R-:W-:Y:S02]  /*8d80*/  HADD2.F32 R25, -RZ, R14.H0_H0 ;  /* 0x2000000eff197230 */ /* 0x000fe40000004100 */
[----:B------:R-:W-:-:S02]  /*8d90*/  HADD2.F32 R27, -RZ, R27.H0_H0 ;  /* 0x2000001bff1b7230 */ /* 0x000fc40000004100 */
[----:B------:R-:W-:Y:S02]  /*8da0*/  HADD2.F32 R24, -RZ, R43.H0_H0 ;  /* 0x2000002bff187230 */ /* 0x000fe40000004100 */
[--C-:B-1----:R-:W-:Y:S02]  /*8db0*/  HADD2.F32 R20, -RZ, R7.reuse.H0_H0 ;  /* 0x20000007ff147230 */ /* 0x102fe40000004100 */
[----:B------:R-:W-:Y:S02]  /*8dc0*/  HADD2.F32 R21, -RZ, R7.H1_H1 ;  /* 0x30000007ff157230 */ /* 0x000fe40000004100 */
[--C-:B------:R-:W-:Y:S02]  /*8dd0*/  HADD2.F32 R7, -RZ, R4.reuse.H0_H0 ;  /* 0x20000004ff077230 */ /* 0x100fe40000004100 */
[----:B------:R-:W-:Y:S02]  /*8de0*/  HADD2.F32 R4, -RZ, R4.H1_H1 ;  /* 0x30000004ff047230 */ /* 0x000fe40000004100 */
[C---:B------:R-:W-:Y:S01]  /*8df0*/  FMUL.FTZ R32, R21.reuse, R25 ;  /* 0x0000001915207220 */ /* 0x040fe20000410000 */
[----:B------:R-:W-:Y:S01]  /*8e00*/  FMUL.FTZ R29, R21, R27 ;  /* 0x0000001b151d7220 */ /* 0x000fe20000410000 */
[----:B------:R-:W-:-:S02]  /*8e10*/  HADD2.F32 R14, -RZ, R6.H0_H0 ;  /* 0x20000006ff0e7230 */ /* 0x000fc40000004100 */
        /* <DEDUP_REMOVED lines=25> */
[----:B------:R2:W-:Y:S02]  /*8fb0*/  STS.128 [R0], R4 ;  /* 0x0000000400007388 */ /* 0x0005e40000000c00 */
.L_x_3424:
[----:B------:R-:W-:Y:S05]  /*8fc0*/  BSYNC B1 ;  /* 0x0000000000017941 */ /* 0x000fea0003800000 */
.L_x_3423:
        /* <DEDUP_REMOVED lines=8> */
[----:B------:R-:W4:Y:S01]  /*9050*/  LDS.128 R4, [R2+0x21400] ;  /* 0x0214000002047984 */ /* 0x000f220000000c00 */
[----:B------:R-:W-:Y:S01]  /*9060*/  SHF.R.U32.HI R21, RZ, 0x10, R31 ;  /* 0x00000010ff157819 */ /* 0x000fe2000001161f */
[----:B------:R-:W-:Y:S01]  /*9070*/  HADD2.F32 R24, -RZ, R44.H0_H0 ;  /* 0x2000002cff187230 */ /* 0x000fe20000004100 */
[----:B------:R-:W-:Y:S01]  /*9080*/  SHF.R.U32.HI R25, RZ, 0x10, R9 ;  /* 0x00000010ff197819 */ /* 0x000fe20000011609 */
[----:B------:R-:W-:Y:S01]  /*9090*/  HADD2.F32 R20, -RZ, R45.H1_H1 ;  /* 0x3000002dff147230 */ /* 0x000fe20000004100 */
[----:B------:R-:W-:Y:S01]  /*90a0*/  SHF.R.U64 R32, R30, 0x10, R31 ;  /* 0x000000101e207819 */ /* 0x000fe2000000121f */
[----:B------:R-:W-:Y:S01]  /*90b0*/  HADD2.F32 R21, -RZ, R21.H0_H0 ;  /* 0x20000015ff157230 */ /* 0x000fe20000004100 */
[----:B------:R-:W-:Y:S01]  /*90c0*/  SHF.R.U64 R29, R8, 0x10, R9 ;  /* 0x00000010081d7819 */ /* 0x000fe20000001209 */
[----:B------:R-:W-:Y:S02]  /*90d0*/  HADD2.F32 R25, -RZ, R25.H0_H0 ;  /* 0x20000019ff197230 */ /* 0x000fe40000004100 */
[----:B----4-:R-:W-:-:S02]  /*90e0*/  HADD2.F32 R14, -RZ, R7.H0_H0 ;  /* 0x20000007ff0e7230 */ /* 0x010fc40000004100 */
[----:B------:R-:W-:Y:S02]  /*90f0*/  HADD2.F32 R15, -RZ, R7.H1_H1 ;  /* 0x30000007ff0f7230 */ /* 0x000fe40000004100 */
[--C-:B------:R-:W-:Y:S02]  /*9100*/  HADD2.F32 R7, -RZ, R4.reuse.H0_H0 ;  /* 0x20000004ff077230 */ /* 0x100fe40000004100 */
[----:B------:R-:W-:Y:S02]  /*9110*/  HADD2.F32 R4, -RZ, R4.H1_H1 ;  /* 0x30000004ff047230 */ /* 0x000fe40000004100 */
[C---:B------:R-:W-:Y:S01]  /*9120*/  FMUL.FTZ R28, R15.reuse, R21 ;  /* 0x000000150f1c7220 */ /* 0x040fe20000410000 */
[-C--:B------:R-:W-:Y:S01]  /*9130*/  FMUL.FTZ R27, R15, R25.reuse ;  /* 0x000000190f1b7220 */ /* 0x080fe20000410000 */
[--C-:B------:R-:W-:Y:S02]  /*9140*/  HADD2.F32 R8, -RZ, R6.reuse.H0_H0 ;  /* 0x20000006ff087230 */ /* 0x100fe40000004100 */
[----:B------:R-:W-:Y:S01]  /*9150*/  FMUL.FTZ R26, R4, R24 ;  /* 0x00000018041a7220 */ /* 0x000fe20000410000 */
[----:B------:R-:W-:Y:S01]  /*9160*/  FFMA.FTZ R30, R14, R25, R28 ;  /* 0x000000190e1e7223 */ /* 0x000fe2000001001c */
[----:B------:R-:W-:-:S02]  /*9170*/  HADD2.F32 R9, -RZ, R6.H1_H1 ;  /* 0x30000006ff097230 */ /* 0x000fc40000004100 */
[-C--:B------:R-:W-:Y:S01]  /*9180*/  FMUL.FTZ R28, R4, R20.reuse ;  /* 0x00000014041c7220 */ /* 0x080fe20000410000 */
[C---:B------:R-:W-:Y:S01]  /*9190*/  FFMA.FTZ R26, R7.reuse, R20, -R26 ;  /* 0x00000014071a7223 */ /* 0x040fe2000001081a */
[--C-:B------:R-:W-:Y:S02]  /*91a0*/  HADD2.F32 R6, -RZ, R5.reuse.H0_H0 ;  /* 0x20000005ff067230 */ /* 0x100fe40000004100 */
[----:B------:R-:W-:Y:S01]  /*91b0*/  FFMA.FTZ R27, R14, R21, -R27 ;  /* 0x000000150e1b7223 */ /* 0x000fe2000001081b */
[----:B------:R-:W-:Y:S02]  /*91c0*/  HADD2.F32 R20, -RZ, R44.H1_H1 ;  /* 0x3000002cff147230 */ /* 0x000fe40000004100 */
[----:B------:R-:W-:Y:S01]  /*91d0*/  FFMA.FTZ R21, R7, R24, R28 ;  /* 0x0000001807157223 */ /* 0x000fe2000001001c */
[----:B------:R-:W-:Y:S02]  /*91e0*/  HADD2.F32 R5, -RZ, R5.H1_H1 ;  /* 0x30000005ff057230 */ /* 0x000fe40000004100 */
[----:B------:R-:W-:-:S02]  /*91f0*/  HADD2.F32 R14, -RZ, R46.H0_H0 ;  /* 0x2000002eff0e7230 */ /* 0x000fc40000004100 */
[C---:B------:R-:W-:Y:S01]  /*9200*/  FMUL.FTZ R25, R9.reuse, R20 ;  /* 0x0000001409197220 */ /* 0x040fe20000410000 */
[----:B------:R-:W-:Y:S02]  /*9210*/  HADD2.F32 R15, -RZ, R29.H0_H0 ;  /* 0x2000001dff0f7230 */ /* 0x000fe40000004100 */
[----:B------:R-:W-:Y:S02]  /*9220*/  HADD2.F32 R4, -RZ, R32.H0_H0 ;  /* 0x20000020ff047230 */ /* 0x000fe40000004100 */
[-C--:B------:R-:W-:Y:S01]  /*9230*/  FMUL.FTZ R9, R9, R14.reuse ;  /* 0x0000000e09097220 */ /* 0x080fe20000410000 */
[C---:B------:R-:W-:Y:S01]  /*9240*/  FFMA.FTZ R25, R8.reuse, R14, -R25 ;  /* 0x0000000e08197223 */ /* 0x040fe20000010819 */
[C---:B------:R-:W-:Y:S01]  /*9250*/  FMUL.FTZ R7, R5.reuse, R15 ;  /* 0x0000000f05077220 */ /* 0x040fe20000410000 */
[----:B------:R-:W-:Y:S01]  /*9260*/  FMUL.FTZ R24, R5, R4 ;  /* 0x0000000405187220 */ /* 0x000fe20000410000 */
[----:B------:R-:W-:Y:S02]  /*9270*/  FFMA.FTZ R8, R8, R20, R9 ;  /* 0x0000001408087223 */ /* 0x000fe40000010009 */
[----:B------:R-:W-:Y:S01]  /*9280*/  FFMA.FTZ R5, R6, R4, -R7 ;  /* 0x0000000406057223 */ /* 0x000fe20000010807 */
[----:B------:R-:W-:Y:S01]  /*9290*/  F2FP.F16.F32.PACK_AB R7, R30, R27 ;  /* 0x0000001b1e07723e */ /* 0x000fe200000000ff */
[----:B------:R-:W-:Y:S01]  /*92a0*/  FFMA.FTZ R24, R6, R15, R24 ;  /* 0x0000000f06187223 */ /* 0x000fe20000010018 */
[----:B------:R-:W-:-:S02]  /*92b0*/  F2FP.F16.F32.PACK_AB R4, R21, R26 ;  /* 0x0000001a1504723e */ /* 0x000fc400000000ff */
[----:B------:R-:W-:Y:S02]  /*92c0*/  F2FP.F16.F32.PACK_AB R6, R8, R25 ;  /* 0x000000190806723e */ /* 0x000fe400000000ff */
[----:B------:R-:W-:-:S05]  /*92d0*/  F2FP.F16.F32.PACK_AB R5, R24, R5 ;  /* 0x000000051805723e */ /* 0x000fca00000000ff */
[----:B------:R1:W-:Y:S02]  /*92e0*/  STS.128 [R2+0x21400], R4 ;  /* 0x0214000402007388 */ /* 0x0003e40000000c00 */
.L_x_3429:
[----:B------:R-:W-:Y:S05]  /*92f0*/  BSYNC B1 ;  /* 0x0000000000017941 */ /* 0x000fea0003800000 */
.L_x_3428:
[----:B------:R-:W-:Y:S05]  /*9300*/  @P1 BRA `(.L_x_3427) ;  /* 0x0000001400e01947 */ /* 0x000fea0003800000 */
[----:B-1----:R-:W1:Y:S01]  /*9310*/  LDS.128 R4, [R0+0x1000] ;  /* 0x0010000000047984 */ /* 0x002e620000000c00 */
[--C-:B------:R-:W-:Y:S02]  /*9320*/  SHF.R.U64 R26, R12, 0x10, R13.reuse ;  /* 0x000000100c1a7819 */ /* 0x100fe4000000120d */
[----:B------:R-:W-:Y:S01]  /*9330*/  SHF.R.U32.HI R12, RZ, 0x10, R13 ;  /* 0x00000010ff0c7819 */ /* 0x000fe2000001160d */
[----:B------:R-:W-:Y:S01]  /*9340*/  HADD2.F32 R13, -RZ, R45.H0_H0 ;  /* 0x2000002dff0d7230 */ /* 0x000fe20000004100 */
[--C-:B----4-:R-:W-:Y:S02]  /*9350*/  SHF.R.U32.HI R14, RZ, 0x10, R11.reuse ;  /* 0x00000010ff0e7819 */ /* 0x110fe4000001160b */
[----:B------:R-:W-:Y:S01]  /*9360*/  SHF.R.U64 R24, R10, 0x10, R11 ;  /* 0x000000100a187819 */ /* 0x000fe2000000120b */
[----:B------:R-:W-:Y:S02]  /*9370*/  HADD2.F32 R12, -RZ, R12.H0_H0 ;  /* 0x2000000cff0c7230 */ /* 0x000fe40000004100 */
[----:B------:R-:W-:-:S02]  /*9380*/  HADD2.F32 R14, -RZ, R14.H0_H0 ;  /* 0x2000000eff0e7230 */ /* 0x000fc40000004100 */
[----:B------:R-:W-:Y:S02]  /*9390*/  HADD2.F32 R11, -RZ, R46.H1_H1 ;  /* 0x3000002eff0b7230 */ /* 0x000fe40000004100 */
[--C-:B-1----:R-:W-:Y:S02]  /*93a0*/  HADD2.F32 R10, -RZ, R7.reuse.H1_H1 ;  /* 0x30000007ff0a7230 */ /* 0x102fe40000004100 */
[----:B------:R-:W-:Y:S02]  /*93b0*/  HADD2.F32 R9, -RZ, R7.H0_H0 ;  /* 0x20000007ff097230 */ /* 0x000fe40000004100 */
[--C-:B------:R-:W-:Y:S02]  /*93c0*/  HADD2.F32 R2, -RZ, R4.reuse.H0_H0 ;  /* 0x20000004ff027230 */ /* 0x100fe40000004100 */
[C---:B------:R-:W-:Y:S01]  /*93d0*/  FMUL.FTZ R21, R10.reuse, R12 ;  /* 0x0000000c0a157220 */ /* 0x040fe20000410000 */
[----:B------:R-:W-:Y:S02]  /*93e0*/  HADD2.F32 R4, -RZ, R4.H1_H1 ;  /* 0x30000004ff047230 */ /* 0x000fe40000004100 */
[----:B------:R-:W-:Y:S01]  /*93f0*/  FMUL.FTZ R20, R10, R14 ;  /* 0x0000000e0a147220 */ /* 0x000fe20000410000 */
[----:B------:R-:W-:-:S02]  /*9400*/  HADD2.F32 R7, -RZ, R6.H0_H0 ;  /* 0x20000006ff077230 */ /* 0x000fc40000004100 */
[C---:B------:R-:W-:Y:S01]  /*9410*/  FFMA.FTZ R25, R9.reuse, R14, R21 ;  /* 0x0000000e09197223 */ /* 0x040fe20000010015 */
[----:B------:R-:W-:Y:S02]  /*9420*/  HADD2.F32 R8, -RZ, R6.H1_H1 ;  /* 0x30000006ff087230 */ /* 0x000fe40000004100 */
[C---:B------:R-:W-:Y:S01]  /*9430*/  FMUL.FTZ R15, R4.reuse, R13 ;  /* 0x0000000d040f7220 */ /* 0x040fe20000410000 */
[-C--:B------:R-:W-:Y:S01]  /*9440*/  FMUL.FTZ R21, R4, R11.reuse ;  /* 0x0000000b04157220 */ /* 0x080fe20000410000 */
[----:B------:R-:W-:Y:S02]  /*9450*/  HADD2.F32 R6, -RZ, R5.H0_H0 ;  /* 0x20000005ff067230 */ /* 0x000fe40000004100 */
[----:B------:R-:W-:Y:S01]  /*9460*/  FFMA.FTZ R20, R9, R12, -R20 ;  /* 0x0000000c09147223 */ /* 0x000fe20000010814 */
[--C-:B------:R-:W-:Y:S02]  /*9470*/  HADD2.F32 R10, -RZ, R3.reuse.H0_H0 ;  /* 0x20000003ff0a7230 */ /* 0x100fe40000004100 */
[----:B------:R-:W-:Y:S01]  /*9480*/  FFMA.FTZ R15, R2, R11, -R15 ;  /* 0x0000000b020f7223 */ /* 0x000fe2000001080f */
[----:B------:R-:W-:-:S02]  /*9490*/  HADD2.F32 R4, -RZ, R3.H1_H1 ;  /* 0x30000003ff047230 */ /* 0x000fc40000004100 */
[----:B------:R-:W-:Y:S01]  /*94a0*/  FFMA.FTZ R2, R2, R13, R21 ;  /* 0x0000000d02027223 */ /* 0x000fe20000010015 */
[----:B------:R-:W-:Y:S02]  /*94b0*/  HADD2.F32 R5, -RZ, R5.H1_H1 ;  /* 0x30000005ff057230 */ /* 0x000fe40000004100 */
[C---:B------:R-:W-:Y:S01]  /*94c0*/  FMUL.FTZ R12, R8.reuse, R10 ;  /* 0x0000000a080c7220 */ /* 0x040fe20000410000 */
[----:B------:R-:W-:Y:S02]  /*94d0*/  HADD2.F32 R9, -RZ, R24.H0_H0 ;  /* 0x20000018ff097230 */ /* 0x000fe40000004100 */
[-C--:B------:R-:W-:Y:S01]  /*94e0*/  FMUL.FTZ R13, R8, R4.reuse ;  /* 0x00000004080d7220 */ /* 0x080fe20000410000 */
[----:B------:R-:W-:Y:S02]  /*94f0*/  HADD2.F32 R3, -RZ, R26.H0_H0 ;  /* 0x2000001aff037230 */ /* 0x000fe40000004100 */
[----:B------:R-:W-:Y:S01]  /*9500*/  FFMA.FTZ R12, R7, R4, -R12 ;  /* 0x00000004070c7223 */ /* 0x000fe2000001080c */
[----:B------:R-:W-:Y:S01]  /*9510*/  F2FP.F16.F32.PACK_AB R4, R2, R15 ;  /* 0x0000000f0204723e */ /* 0x000fe200000000ff */
[----:B------:R-:W-:Y:S01]  /*9520*/  FMUL.FTZ R11, R5, R9 ;  /* 0x00000009050b7220 */ /* 0x000fe20000410000 */
[----:B------:R-:W-:Y:S01]  /*9530*/  FFMA.FTZ R13, R7, R10, R13 ;  /* 0x0000000a070d7223 */ /* 0x000fe2000001000d */
[-C--:B------:R-:W-:Y:S01]  /*9540*/  FMUL.FTZ R8, R5, R3.reuse ;  /* 0x0000000305087220 */ /* 0x080fe20000410000 */
[----:B------:R-:W-:Y:S01]  /*9550*/  F2FP.F16.F32.PACK_AB R7, R25, R20 ;  /* 0x000000141907723e */ /* 0x000fe200000000ff */
[----:B------:R-:W-:-:S02]  /*9560*/  FFMA.FTZ R5, R6, R3, -R11 ;  /* 0x0000000306057223 */ /* 0x000fc4000001080b */
[----:B------:R-:W-:Y:S01]  /*9570*/  FFMA.FTZ R8, R6, R9, R8 ;  /* 0x0000000906087223 */ /* 0x000fe20000010008 */
[----:B------:R-:W-:-:S04]  /*9580*/  F2FP.F16.F32.PACK_AB R6, R13, R12 ;  /* 0x0000000c0d06723e */ /* 0x000fc800000000ff */
[----:B------:R-:W-:-:S05]  /*9590*/  F2FP.F16.F32.PACK_AB R5, R8, R5 ;  /* 0x000000050805723e */ /* 0x000fca00000000ff */
[----:B------:R2:W-:Y:S01]  /*95a0*/  STS.128 [R0+0x1000], R4 ;  /* 0x0010000400007388 */ /* 0x0005e20000000c00 */
[----:B------:R-:W-:Y:S05]  /*95b0*/  BRA `(.L_x_3427) ;  /* 0x0000001400347947 */ /* 0x000fea0003800000 */
.L_x_3414:
[----:B------:R-:W0:Y:S01]  /*95c0*/  S2R R0, SR_TID.X ;  /* 0x0000000000007919 */ /* 0x000e220000002100 */
[----:B------:R-:W1:Y:S01]  /*95d0*/  LDC R6, c[0x0][0x448] ;  /* 0x00011200ff067b82 */ /* 0x000e620000000800 */
[----:B------:R-:W-:Y:S01]  /*95e0*/  ULDC.64 UR4, c[0x0][0x3f8] ;  /* 0x0000fe0000047ab9 */ /* 0x000fe20000000a00 */
[----:B------:R-:W-:Y:S01]  /*95f0*/  ULDC.64 UR6, c[0x0][0x408] ;  /* 0x0001020000067ab9 */ /* 0x000fe20000000a00 */
        /* <DEDUP_REMOVED lines=9> */
[----:B------:R-:W-:Y:S02]  /*9690*/  IMAD R5, R2, 0x20, R34 ;  /* 0x0000002002057824 */ /* 0x000fe400078e0222 */
[----:B------:R-:W-:Y:S02]  /*96a0*/  IMAD.MOV.U32 R2, RZ, RZ, R24 ;  /* 0x000000ffff027224 */ /* 0x000fe400078e0018 */
        /* <DEDUP_REMOVED lines=30> */
[----:B-1----:R-:W-:-:S05]  /*9890*/  @!P1 IADD3 R2, P2, R2, R7, RZ ;  /* 0x0000000702029210 */ /* 0x002fca0007f5e0ff */
[----:B--2---:R-:W-:Y:S02]  /*98a0*/  @!P1 IMAD.X R5, R0, 0x1, R4, P2 ;  /* 0x0000000100059824 */ /* 0x004fe400010e0604 */
[----:B------:R-:W-:Y:S02]  /*98b0*/  @!P1 IMAD.MOV.U32 R8, RZ, RZ, R2 ;  /* 0x000000ffff089224 */ /* 0x000fe400078e0002 */
[----:B------:R-:W-:-:S06]  /*98c0*/  @!P1 IMAD.MOV.U32 R9, RZ, RZ, R5 ;  /* 0x000000ffff099224 */ /* 0x000fcc00078e0005 */
        /* <DEDUP_REMOVED lines=8> */
[----:B------:R-:W1:Y:S04]  /*9950*/  SHFL.IDX PT, R24, R24, 0x1, 0x1c1f ;  /* 0x003c1f0018187f89 */ /* 0x000e6800000e0000 */
[----:B------:R-:W4:Y:S04]  /*9960*/  SHFL.IDX PT, R25, R25, 0x1, 0x1c1f ;  /* 0x003c1f0019197f89 */ /* 0x000f2800000e0000 */
[----:B0-----:R0:W0:Y:S01]  /*9970*/  SHFL.IDX PT, R14, R27, 0x1, 0x1c1f ;  /* 0x003c1f001b0e7f89 */ /* 0x00102200000e0000 */
[----:B--2---:R-:W-:-:S02]  /*9980*/  @!P1 IMAD.MOV.U32 R28, RZ, RZ, R8 ;  /* 0x000000ffff1c9224 */ /* 0x004fc400078e0008 */
[----:B------:R-:W-:Y:S02]  /*9990*/  @!P1 IMAD.MOV.U32 R29, RZ, RZ, R9 ;  /* 0x000000ffff1d9224 */ /* 0x000fe400078e0009 */
[----:B------:R-:W-:Y:S02]  /*99a0*/  IMAD.MOV.U32 R0, RZ, RZ, R28 ;  /* 0x000000ffff007224 */ /* 0x000fe400078e001c */
[----:B------:R-:W-:Y:S02]  /*99b0*/  IMAD.MOV.U32 R2, RZ, RZ, R29 ;  /* 0x000000ffff027224 */ /* 0x000fe400078e001d */
[----:B------:R-:W-:Y:S01]  /*99c0*/  @!P1 IMAD.MOV.U32 R30, RZ, RZ, R10 ;  /* 0x000000ffff1e9224 */ /* 0x000fe200078e000a */
[----:B------:R-:W-:Y:S01]  /*99d0*/  PRMT R50, R0, 0x7610, R50 ;  /* 0x0000761000327816 */ /* 0x000fe20000000032 */
[----:B------:R-:W-:Y:S01]  /*99e0*/  @!P1 IMAD.MOV.U32 R31, RZ, RZ, R11 ;  /* 0x000000ffff1f9224 */ /* 0x000fe200078e000b */
[----:B------:R2:W0:Y:S01]  /*99f0*/  SHFL.IDX PT, R0, R26, 0x1, 0x1c1f ;  /* 0x003c1f001a007f89 */ /* 0x00042200000e0000 */
[----:B------:R-:W-:-:S02]  /*9a00*/  PRMT R38, R38, 0x5410, R2 ;  /* 0x0000541026267816 */ /* 0x000fc40000000002 */
[----:B------:R-:W-:Y:S01]  /*9a10*/  CS2R R2, SRZ ;  /* 0x0000000000027805 */ /* 0x000fe2000001ff00 */
[----:B------:R-:W-:Y:S02]  /*9a20*/  IMAD.MOV.U32 R8, RZ, RZ, R30 ;  /* 0x000000ffff087224 */ /* 0x000fe400078e001e */
[----:B---3--:R-:W-:Y:S02]  /*9a30*/  @!P1 IMAD.MOV.U32 R20, RZ, RZ, R4 ;  /* 0x000000ffff149224 */ /* 0x008fe400078e0004 */
[----:B------:R-:W-:Y:S02]  /*9a40*/  @!P1 IMAD.MOV.U32 R21, RZ, RZ, R5 ;  /* 0x000000ffff159224 */ /* 0x000fe400078e0005 */
[----:B------:R-:W-:Y:S02]  /*9a50*/  @!P1 IMAD.MOV.U32 R2, RZ, RZ, R6 ;  /* 0x000000ffff029224 */ /* 0x000fe400078e0006 */
[----:B------:R-:W-:Y:S02]  /*9a60*/  @!P1 IMAD.MOV.U32 R3, RZ, RZ, R7 ;  /* 0x000000ffff039224 */ /* 0x000fe400078e0007 */
[----:B------:R-:W-:-:S02]  /*9a70*/  IMAD.MOV.U32 R4, RZ, RZ, R20 ;  /* 0x000000ffff047224 */ /* 0x000fc400078e0014 */
[----:B------:R-:W-:Y:S02]  /*9a80*/  IMAD.MOV.U32 R5, RZ, RZ, R21 ;  /* 0x000000ffff057224 */ /* 0x000fe400078e0015 */
[----:B------:R-:W-:Y:S02]  /*9a90*/  IMAD.MOV.U32 R6, RZ, RZ, R2 ;  /* 0x000000ffff067224 */ /* 0x000fe400078e0002 */
[----:B------:R-:W-:Y:S01]  /*9aa0*/  IMAD.MOV.U32 R9, RZ, RZ, R31 ;  /* 0x000000ffff097224 */ /* 0x000fe200078e001f */
[----:B------:R-:W-:Y:S01]  /*9ab0*/  PRMT R38, R5, 0x7610, R38 ;  /* 0x0000761005267816 */ /* 0x000fe20000000026 */
[----:B------:R-:W-:Y:S01]  /*9ac0*/  IMAD.MOV.U32 R7, RZ, RZ, R3 ;  /* 0x000000ffff077224 */ /* 0x000fe200078e0003 */
[----:B------:R-:W-:Y:S02]  /*9ad0*/  PRMT R49, R4, 0x5410, R6 ;  /* 0x0000541004317816 */ /* 0x000fe40000000006 */
[----:B------:R-:W-:Y:S02]  /*9ae0*/  CS2R R4, SRZ ;  /* 0x0000000000047805 */ /* 0x000fe4000001ff00 */
[----:B------:R-:W-:-:S02]  /*9af0*/  PRMT R32, R8, 0x5410, R9 ;  /* 0x0000541008207816 */ /* 0x000fc40000000009 */
[----:B012-4-:R-:W-:-:S07]  /*9b00*/  PRMT R42, R7, 0x7610, R42 ;  /* 0x00007610072a7816 */ /* 0x017fce000000002a */
.L_x_3728:
        /* <DEDUP_REMOVED lines=18> */
[-C--:B------:R-:W-:Y:S02]  /*9c30*/  IADD3 R8, P1, R24, R7.reuse, RZ ;  /* 0x0000000718087210 */ /* 0x080fe40007f3e0ff */
[----:B------:R-:W-:-:S03]  /*9c40*/  IADD3 R4, P2, R14, R7, RZ ;  /* 0x000000070e047210 */ /* 0x000fc60007f5e0ff */
[--C-:B------:R-:W-:Y:S02]  /*9c50*/  IMAD.X R9, R0, 0x1, R5.reuse, P1 ;  /* 0x0000000100097824 */ /* 0x100fe400008e0605 */
[----:B------:R-:W-:-:S04]  /*9c60*/  IMAD.X R5, R25, 0x1, R5, P2 ;  /* 0x0000000119057824 */ /* 0x000fc800010e0605 */
[----:B------:R-:W5:Y:S04]  /*9c70*/  LD.E.128 R8, desc[UR50][R8.64] ;  /* 0x0000003208087980 */ /* 0x000f68000c101d00 */
[----:B------:R-:W5:Y:S02]  /*9c80*/  LD.E.128 R4, desc[UR50][R4.64] ;  /* 0x0000003204047980 */ /* 0x000f64000c101d00 */
.L_x_3432:
[----:B------:R-:W-:Y:S05]  /*9c90*/  BSYNC B1 ;  /* 0x0000000000017941 */ /* 0x000fea0003800000 */
.L_x_3431:
[----:B------:R-:W0:Y:S01]  /*9ca0*/  SYNCS.PHASECHK.TRANS64.TRYWAIT P1, [R16+URZ+0x38800], R13 ;  /* 0x0388000d100075a7 */ /* 0x000e22000802017f */
[----:B-----5:R-:W-:Y:S01]  /*9cb0*/  IMAD.MOV.U32 R12, RZ, RZ, R5 ;  /* 0x000000ffff0c7224 */ /* 0x020fe200078e0005 */
[----:B------:R-:W-:Y:S01]  /*9cc0*/  VIADDMNMX R33, R33, -R208, 0x40, PT ;  /* 0x0000004021217446 */ /* 0x000fe200038009d0 */
[C---:B------:R-:W-:Y:S01]  /*9cd0*/  VIADD R14, R190.reuse, 0x20 ;  /* 0x00000020be0e7836 */ /* 0x040fe20000000000 */
[----:B------:R-:W-:Y:S01]  /*9ce0*/  BSSY B1, `(.L_x_3433) ;  /* 0x000000f000017945 */ /* 0x000fe20003800000 */
        /* <DEDUP_REMOVED lines=8> */
[----:B------:R-:W-:Y:S01]  /*9d70*/  IMAD.MOV.U32 R24, RZ, RZ, R9 ;  /* 0x000000ffff187224 */ /* 0x000fe200078e0009 */
[----:B------:R-:W-:Y:S01]  /*9d80*/  PRMT R51, R12, 0x5410, R15 ;  /* 0x000054100c337816 */ /* 0x000fe2000000000f */
[----:B------:R-:W-:Y:S01]  /*9d90*/  IMAD.IADD R12, R18, 0x1, R35 ;  /* 0x00000001120c7824 */ /* 0x000fe200078e0223 */
[----:B------:R-:W-:-:S02]  /*9da0*/  PRMT R0, R14, 0x7610, R0 ;  /* 0x000076100e007816 */ /* 0x000fc40000000000 */
[----:B------:R-:W-:Y:S01]  /*9db0*/  PRMT R52, R24, 0x7610, R52 ;  /* 0x0000761018347816 */ /* 0x000fe20000000034 */
[----:B0-----:R-:W-:Y:S06]  /*9dc0*/  @!P1 BRA `(.L_x_3434) ;  /* 0x000001d000809947 */ /* 0x001fec0003800000 */
.L_x_3729:
[----:B------:R-:W-:Y:S05]  /*9dd0*/  BSYNC B1 ;  /* 0x0000000000017941 */ /* 0x000fea0003800000 */
.L_x_3433:
        /* <DEDUP_REMOVED lines=8> */
[--C-:B------:R-:W-:Y:S01]  /*9e60*/  HADD2.F32 R34, -RZ, R38.reuse.H1_H1 ;  /* 0x30000026ff227230 */ /* 0x100fe20000004100 */
[----:B------:R-:W-:Y:S01]  /*9e70*/  SHF.R.U32.HI R36, RZ, 0x10, R21 ;  /* 0x00000010ff247819 */ /* 0x000fe20000011615 */
[----:B------:R-:W-:Y:S01]  /*9e80*/  HADD2.F32 R35, -RZ, R38.H0_H0 ;  /* 0x20000026ff237230 */ /* 0x000fe20000004100 */
[----:B------:R-:W-:Y:S02]  /*9e90*/  LOP3.LUT R24, R12, 0x1c0, RZ, 0xc0, !PT ;  /* 0x000001c00c187812 */ /* 0x000fe400078ec0ff */
[----:B------:R-:W-:Y:S01]  /*9ea0*/  SHF.R.U32.HI R37, RZ, 0x10, R29 ;  /* 0x00000010ff257819 */ /* 0x000fe2000001161d */
[----:B------:R-:W-:Y:S01]  /*9eb0*/  HADD2.F32 R36, -RZ, R36.H0_H0 ;  /* 0x20000024ff247230 */ /* 0x000fe20000004100 */
[----:B------:R-:W-:-:S02]  /*9ec0*/  LOP3.LUT R12, R24, 0x38, R18, 0xf8, !PT ;  /* 0x00000038180c7812 */ /* 0x000fc400078ef812 */
[--C-:B------:R-:W-:Y:S02]  /*9ed0*/  SHF.R.U32.HI R15, RZ, 0x3, R24.reuse ;  /* 0x00000003ff0f7819 */ /* 0x100fe40000011618 */
[--C-:B------:R-:W-:Y:S02]  /*9ee0*/  SHF.R.U64 R45, R2, 0x10, R3.reuse ;  /* 0x00000010022d7819 */ /* 0x100fe40000001203 */
[----:B------:R-:W-:Y:S02]  /*9ef0*/  LOP3.LUT R12, R12, R15, RZ, 0x3c, !PT ;  /* 0x0000000f0c0c7212 */ /* 0x000fe400078e3cff */
[----:B------:R-:W-:Y:S02]  /*9f00*/  LOP3.LUT R24, R15, R33, R24, 0x1e, !PT ;  /* 0x000000210f187212 */ /* 0x000fe400078e1e18 */
[----:B------:R-:W-:Y:S02]  /*9f10*/  SHF.R.U32.HI R39, RZ, 0x10, R3 ;  /* 0x00000010ff277819 */ /* 0x000fe40000011603 */
[----:B------:R-:W-:-:S02]  /*9f20*/  SHF.R.U64 R47, R30, 0x10, R31 ;  /* 0x000000101e2f7819 */ /* 0x000fc4000000121f */
        /* <DEDUP_REMOVED lines=17> */
[CC--:B------:R-:W-:Y:S01]  /*a040*/  FMUL.FTZ R38, R28.reuse, R35.reuse ;  /* 0x000000231c267220 */ /* 0x0c0fe20000410000 */
[-C--:B------:R-:W-:Y:S01]  /*a050*/  FMUL.FTZ R40, R28, R34.reuse ;  /* 0x000000221c287220 */ /* 0x080fe20000410000 */
[----:B------:R-:W-:Y:S02]  /*a060*/  HADD2.F32 R28, -RZ, R37.H0_H0 ;  /* 0x20000025ff1c7230 */ /* 0x000fe40000004100 */
[C---:B------:R-:W-:Y:S01]  /*a070*/  FFMA.FTZ R38, R3.reuse, R34, -R38 ;  /* 0x0000002203267223 */ /* 0x040fe20000010826 */
[----:B------:R-:W-:Y:S02]  /*a080*/  HADD2.F32 R37, -RZ, R42.H0_H0 ;  /* 0x2000002aff257230 */ /* 0x000fe40000004100 */
[----:B------:R-:W-:Y:S01]  /*a090*/  FFMA.FTZ R40, R3, R35, R40 ;  /* 0x0000002303287223 */ /* 0x000fe20000010028 */
[----:B------:R-:W-:Y:S01]  /*a0a0*/  FMUL.FTZ R34, R29, R36 ;  /* 0x000000241d227220 */ /* 0x000fe20000410000 */
[----:B------:R-:W-:-:S02]  /*a0b0*/  HADD2.F32 R3, -RZ, R32.H1_H1 ;  /* 0x30000020ff037230 */ /* 0x000fc40000004100 */
[-C--:B------:R-:W-:Y:S01]  /*a0c0*/  FMUL.FTZ R42, R29, R28.reuse ;  /* 0x0000001c1d2a7220 */ /* 0x080fe20000410000 */
[----:B------:R-:W-:Y:S02]  /*a0d0*/  HADD2.F32 R20, -RZ, R15.H0_H0 ;  /* 0x2000000fff147230 */ /* 0x000fe40000004100 */
[C---:B------:R-:W-:Y:S01]  /*a0e0*/  FFMA.FTZ R35, R13.reuse, R28, -R34 ;  /* 0x0000001c0d237223 */ /* 0x040fe20000010822 */
[C---:B------:R-:W-:Y:S01]  /*a0f0*/  FMUL.FTZ R29, R30.reuse, R37 ;  /* 0x000000251e1d7220 */ /* 0x040fe20000410000 */
[----:B------:R-:W-:Y:S02]  /*a100*/  HADD2.F32 R31, -RZ, R27.H1_H1 ;  /* 0x3000001bff1f7230 */ /* 0x000fe40000004100 */
[----:B------:R-:W-:Y:S01]  /*a110*/  FMUL.FTZ R30, R30, R3 ;  /* 0x000000031e1e7220 */ /* 0x000fe20000410000 */
[----:B------:R-:W-:Y:S02]  /*a120*/  HADD2.F32 R34, -RZ, R39.H0_H0 ;  /* 0x20000027ff227230 */ /* 0x000fe40000004100 */
[----:B------:R-:W-:Y:S01]  /*a130*/  FFMA.FTZ R39, R13, R36, R42 ;  /* 0x000000240d277223 */ /* 0x000fe2000001002a */
[----:B------:R-:W-:-:S02]  /*a140*/  HADD2.F32 R21, -RZ, R15.H1_H1 ;  /* 0x3000000fff157230 */ /* 0x000fc40000004100 */
[C---:B------:R-:W-:Y:S01]  /*a150*/  FFMA.FTZ R36, R20.reuse, R3, -R29 ;  /* 0x0000000314247223 */ /* 0x040fe2000001081d */
[----:B------:R-:W-:Y:S02]  /*a160*/  HADD2.F32 R28, -RZ, R41.H0_H0 ;  /* 0x20000029ff1c7230 */ /* 0x000fe40000004100 */
[----:B------:R-:W-:Y:S01]  /*a170*/  FFMA.FTZ R37, R20, R37, R30 ;  /* 0x0000002514257223 */ /* 0x000fe2000001001e */
[----:B------:R-:W-:Y:S02]  /*a180*/  HADD2.F32 R25, -RZ, R24.H0_H0 ;  /* 0x20000018ff197230 */ /* 0x000fe40000004100 */
[C---:B------:R-:W-:Y:S01]  /*a190*/  FMUL.FTZ R20, R31.reuse, R34 ;  /* 0x000000221f147220 */ /* 0x040fe20000410000 */
[----:B------:R-:W-:Y:S02]  /*a1a0*/  HADD2.F32 R3, -RZ, R50.H0_H0 ;  /* 0x20000032ff037230 */ /* 0x000fe40000004100 */
[----:B------:R-:W-:Y:S01]  /*a1b0*/  FMUL.FTZ R30, R31, R28 ;  /* 0x0000001c1f1e7220 */ /* 0x000fe20000410000 */
[----:B------:R-:W-:-:S02]  /*a1c0*/  HADD2.F32 R13, -RZ, R49.H0_H0 ;  /* 0x20000031ff0d7230 */ /* 0x000fc40000004100 */
[----:B------:R-:W-:Y:S01]  /*a1d0*/  FFMA.FTZ R41, R21, R28, -R20 ;  /* 0x0000001c15297223 */ /* 0x000fe20000010814 */
[----:B------:R-:W-:Y:S02]  /*a1e0*/  HADD2.F32 R2, -RZ, R12.H0_H0 ;  /* 0x2000000cff027230 */ /* 0x000fe40000004100 */
[C---:B------:R-:W-:Y:S01]  /*a1f0*/  FMUL.FTZ R28, R25.reuse, R3 ;  /* 0x00000003191c7220 */ /* 0x040fe20000410000 */
[----:B------:R-:W-:Y:S02]  /*a200*/  HADD2.F32 R27, -RZ, R26.H0_H0 ;  /* 0x2000001aff1b7230 */ /* 0x000fe40000004100 */
[----:B------:R-:W-:Y:S01]  /*a210*/  FMUL.FTZ R29, R25, R13 ;  /* 0x0000000d191d7220 */ /* 0x000fe20000410000 */
[----:B------:R-:W-:Y:S02]  /*a220*/  HADD2.F32 R20, -RZ, R49.H1_H1 ;  /* 0x30000031ff147230 */ /* 0x000fe40000004100 */
[----:B------:R-:W-:Y:S01]  /*a230*/  FFMA.FTZ R34, R21, R34, R30 ;  /* 0x0000002215227223 */ /* 0x000fe2000001001e */
[----:B------:R-:W-:-:S02]  /*a240*/  HADD2.F32 R32, -RZ, R32.H0_H0 ;  /* 0x20000020ff207230 */ /* 0x000fc40000004100 */
[C---:B------:R-:W-:Y:S01]  /*a250*/  FFMA.FTZ R29, R2.reuse, R3, -R29 ;  /* 0x00000003021d7223 */ /* 0x040fe2000001081d */
[----:B------:R-:W-:Y:S02]  /*a260*/  HADD2.F32 R15, -RZ, R14.H0_H0 ;  /* 0x2000000eff0f7230 */ /* 0x000fe40000004100 */
[----:B------:R-:W-:Y:S01]  /*a270*/  FFMA.FTZ R28, R2, R13, R28 ;  /* 0x0000000d021c7223 */ /* 0x000fe2000001001c */
[----:B------:R-:W-:Y:S02]  /*a280*/  HADD2.F32 R24, -RZ, R24.H1_H1 ;  /* 0x30000018ff187230 */ /* 0x000fe40000004100 */
[C---:B------:R-:W-:Y:S01]  /*a290*/  FMUL.FTZ R30, R27.reuse, R20 ;  /* 0x000000141b1e7220 */ /* 0x040fe20000410000 */
[----:B------:R-:W-:Y:S01]  /*a2a0*/  FMUL.FTZ R2, R27, R32 ;  /* 0x000000201b027220 */ /* 0x000fe20000410000 */
[----:B------:R-:W-:Y:S02]  /*a2b0*/  HADD2.F32 R21, -RZ, R46.H0_H0 ;  /* 0x2000002eff157230 */ /* 0x000fe40000004100 */
[----:B------:R-:W-:-:S02]  /*a2c0*/  HADD2.F32 R26, -RZ, R26.H1_H1 ;  /* 0x3000001aff1a7230 */ /* 0x000fc40000004100 */
[C---:B------:R-:W-:Y:S01]  /*a2d0*/  FFMA.FTZ R30, R15.reuse, R32, -R30 ;  /* 0x000000200f1e7223 */ /* 0x040fe2000001081e */
[----:B------:R-:W-:Y:S02]  /*a2e0*/  HADD2.F32 R25, -RZ, R45.H0_H0 ;  /* 0x2000002dff197230 */ /* 0x000fe40000004100 */
[----:B------:R-:W-:Y:S01]  /*a2f0*/  FFMA.FTZ R20, R15, R20, R2 ;  /* 0x000000140f147223 */ /* 0x000fe20000010002 */
[----:B------:R-:W-:Y:S02]  /*a300*/  HADD2.F32 R3, -RZ, R48.H0_H0 ;  /* 0x20000030ff037230 */ /* 0x000fe40000004100 */
[----:B------:R-:W-:Y:S01]  /*a310*/  FMUL.FTZ R15, R24, R21 ;  /* 0x00000015180f7220 */ /* 0x000fe20000410000 */
[----:B------:R-:W-:Y:S02]  /*a320*/  HADD2.F32 R13, -RZ, R47.H0_H0 ;  /* 0x2000002fff0d7230 */ /* 0x000fe40000004100 */
[----:B------:R-:W-:Y:S01]  /*a330*/  FMUL.FTZ R27, R26, R25 ;  /* 0x000000191a1b7220 */ /* 0x000fe20000410000 */
[----:B------:R-:W-:-:S02]  /*a340*/  HADD2.F32 R12, -RZ, R12.H1_H1 ;  /* 0x3000000cff0c7230 */ /* 0x000fc40000004100 */
[----:B------:R-:W-:Y:S01]  /*a350*/  FMUL.FTZ R24, R24, R3 ;  /* 0x0000000318187220 */ /* 0x000fe20000410000 */
[----:B------:R-:W-:Y:S02]  /*a360*/  HADD2.F32 R14, -RZ, R14.H1_H1 ;  /* 0x3000000eff0e7230 */ /* 0x000fe40000004100 */
[----:B------:R-:W-:Y:S01]  /*a370*/  FMUL.FTZ R26, R26, R13 ;  /* 0x0000000d1a1a7220 */ /* 0x000fe20000410000 */
[C---:B------:R-:W-:Y:S01]  /*a380*/  FFMA.FTZ R2, R12.reuse, R3, -R15 ;  /* 0x000000030c027223 */ /* 0x040fe2000001080f */
[----:B------:R-:W-:Y:S01]  /*a390*/  FFMA.FTZ R21, R12, R21, R24 ;  /* 0x000000150c157223 */ /* 0x000fe20000010018 */
[C---:B------:R-:W-:Y:S01]  /*a3a0*/  FFMA.FTZ R3, R14.reuse, R13, -R27 ;  /* 0x0000000d0e037223 */ /* 0x040fe2000001081b */
[----:B------:R-:W-:Y:S01]  /*a3b0*/  FFMA.FTZ R31, R14, R25, R26 ;  /* 0x000000190e1f7223 */ /* 0x000fe2000001001a */
[----:B------:R-:W-:Y:S02]  /*a3c0*/  F2FP.F16.F32.PACK_AB R13, R35, R38 ;  /* 0x00000026230d723e */ /* 0x000fe400000000ff */
[----:B------:R-:W-:-:S02]  /*a3d0*/  F2FP.F16.F32.PACK_AB R15, R41, R36 ;  /* 0x00000024290f723e */ /* 0x000fc400000000ff */
[----:B------:R-:W-:Y:S02]  /*a3e0*/  F2FP.F16.F32.PACK_AB R12, R2, R29 ;  /* 0x0000001d020c723e */ /* 0x000fe400000000ff */
[----:B------:R-:W-:Y:S02]  /*a3f0*/  F2FP.F16.F32.PACK_AB R14, R3, R30 ;  /* 0x0000001e030e723e */ /* 0x000fe400000000ff */
[----:B------:R-:W-:Y:S02]  /*a400*/  F2FP.F16.F32.PACK_AB R25, R39, R40 ;  /* 0x000000282719723e */ /* 0x000fe400000000ff */
[----:B------:R-:W-:Y:S01]  /*a410*/  F2FP.F16.F32.PACK_AB R27, R34, R37 ;  /* 0x00000025221b723e */ /* 0x000fe200000000ff */
[----:B------:R1:W-:Y:S01]  /*a420*/  STS.128 [R43+0x20400], R12 ;  /* 0x0204000c2b007388 */ /* 0x0003e20000000c00 */
[----:B------:R-:W-:Y:S02]  /*a430*/  F2FP.F16.F32.PACK_AB R24, R21, R28 ;  /* 0x0000001c1518723e */ /* 0x000fe400000000ff */
[----:B------:R-:W-:-:S05]  /*a440*/  F2FP.F16.F32.PACK_AB R26, R31, R20 ;  /* 0x000000141f1a723e */ /* 0x000fca00000000ff */
[----:B------:R1:W-:Y:S02]  /*a450*/  STS.128 [R44+0x20400], R24 ;  /* 0x020400182c007388 */ /* 0x0003e40000000c00 */
.L_x_3436:
[----:B------:R-:W-:Y:S05]  /*a460*/  BSYNC B1 ;  /* 0x0000000000017941 */ /* 0x000fea0003800000 */
.L_x_3435:
[----:B------:R-:W-:Y:S01]  /*a470*/  PRMT R29, R53, 0x5410, R54 ;  /* 0x00005410351d7816 */ /* 0x000fe20000000036 */
[----:B------:R-:W-:Y:S06]  /*a480*/  @P0 BRA `(.L_x_3427) ;  /* 0x0000000400800947 */ /* 0x000fec0003800000 */
[----:B------:R-:W2:Y:S01]  /*a490*/  LDL R2, [R1+0x64] ;  /* 0x0000640001027983 */ /* 0x000ea20000100800 */
[C---:B------:R-:W-:Y:S02]  /*a4a0*/  VIADD R3, R190.reuse, 0x20 ;  /* 0x00000020be037836 */ /* 0x040fe40000000000 */
[----:B-1----:R-:W-:Y:S01]  /*a4b0*/  VIADD R12, R190, 0x20 ;  /* 0x00000020be0c7836 */ /* 0x002fe20000000000 */
[----:B------:R-:W0:Y:S01]  /*a4c0*/  LDL R40, [R1+0x60] ;  /* 0x0000600001287983 */ /* 0x000e220000100800 */
[----:B------:R-:W-:Y:S02]  /*a4d0*/  IMAD.SHL.U32 R3, R3, 0x40, RZ ;  /* 0x0000004003037824 */ /* 0x000fe400078e00ff */
[----:B------:R-:W-:-:S03]  /*a4e0*/  IMAD.SHL.U32 R12, R12, 0x40, RZ ;  /* 0x000000400c0c7824 */ /* 0x000fc600078e00ff */
[----:B------:R-:W-:Y:S02]  /*a4f0*/  LOP3.LUT R3, R3, 0x1c0, RZ, 0xc0, !PT ;  /* 0x000001c003037812 */ /* 0x000fe400078ec0ff */
[----:B------:R-:W-:Y:S02]  /*a500*/  LOP3.LUT R12, R12, 0x1c0, RZ, 0xc0, !PT ;  /* 0x000001c00c0c7812 */ /* 0x000fe400078ec0ff */
[----:B------:R-:W-:-:S04]  /*a510*/  SHF.R.U32.HI R3, RZ, 0x3, R3 ;  /* 0x00000003ff037819 */ /* 0x000fc80000011603 */
[----:B------:R-:W-:Y:S01]  /*a520*/  LOP3.LUT R33, R3, R33, R12, 0x1e, !PT ;  /* 0x0000002103217212 */ /* 0x000fe200078e1e0c */
[----:B------:R-:W-:Y:S01]  /*a530*/  HADD2.F32 R20, -RZ, R50.H1_H1 ;  /* 0x30000032ff147230 */ /* 0x000fe20000004100 */
[----:B------:R-:W-:Y:S01]  /*a540*/  SHF.R.U64 R38, R10, 0x10, R11 ;  /* 0x000000100a267819 */ /* 0x000fe2000000120b */
[----:B------:R-:W-:Y:S01]  /*a550*/  HADD2.F32 R10, -RZ, R52.H0_H0 ;  /* 0x20000034ff0a7230 */ /* 0x000fe20000004100 */
[--C-:B------:R-:W-:Y:S02]  /*a560*/  SHF.R.U64 R35, R6, 0x10, R7.reuse ;  /* 0x0000001006237819 */ /* 0x100fe40000001207 */
[----:B------:R-:W-:Y:S02]  /*a570*/  SHF.R.U32.HI R31, RZ, 0x10, R7 ;  /* 0x00000010ff1f7819 */ /* 0x000fe40000011607 */
[----:B------:R-:W-:Y:S02]  /*a580*/  SHF.R.U32.HI R28, RZ, 0x10, R5 ;  /* 0x00000010ff1c7819 */ /* 0x000fe40000011605 */
[----:B------:R-:W-:-:S03]  /*a590*/  SHF.R.U32.HI R21, RZ, 0x10, R9 ;  /* 0x00000010ff157819 */ /* 0x000fc60000011609 */
[----:B------:R-:W-:Y:S01]  /*a5a0*/  HADD2.F32 R28, -RZ, R28.H0_H0 ;  /* 0x2000001cff1c7230 */ /* 0x000fe20000004100 */
[----:B------:R-:W-:Y:S02]  /*a5b0*/  SHF.R.U64 R39, R8, 0x10, R9 ;  /* 0x0000001008277819 */ /* 0x000fe40000001209 */
[----:B------:R-:W-:Y:S01]  /*a5c0*/  SHF.R.U32.HI R37, RZ, 0x10, R11 ;  /* 0x00000010ff257819 */ /* 0x000fe2000001160b */
[----:B------:R-:W-:Y:S01]  /*a5d0*/  HADD2.F32 R11, -RZ, R51.H0_H0 ;  /* 0x20000033ff0b7230 */ /* 0x000fe20000004100 */
[----:B------:R-:W-:Y:S01]  /*a5e0*/  SHF.R.U64 R36, R4, 0x10, R5 ;  /* 0x0000001004247819 */ /* 0x000fe20000001205 */
[----:B--2---:R-:W-:-:S04]  /*a5f0*/  IMAD.IADD R33, R2, 0x1, R33 ;  /* 0x0000000102217824 */ /* 0x004fc800078e0221 */
[----:B------:R-:W-:Y:S01]  /*a600*/  IMAD R33, R33, 0x2, R16 ;  /* 0x0000000221217824 */ /* 0x000fe200078e0210 */
[----:B0-----:R-:W0:Y:S04]  /*a610*/  LDS.128 R12, [R40+0x20400] ;  /* 0x02040000280c7984 */ /* 0x001e280000000c00 */
[----:B------:R-:W1:Y:S01]  /*a620*/  LDS.128 R24, [R33+0x20400] ;  /* 0x0204000021187984 */ /* 0x000e620000000c00 */
[----:B0-----:R-:W-:Y:S02]  /*a630*/  HADD2.F32 R3, -RZ, R13.H0_H0 ;  /* 0x2000000dff037230 */ /* 0x001fe40000004100 */
[----:B-1----:R-:W-:-:S05]  /*a640*/  HADD2.F32 R7, -RZ, R25.H0_H0 ;  /* 0x20000019ff077230 */ /* 0x002fca0000004100 */
[C---:B------:R-:W-:Y:S01]  /*a650*/  FMUL.FTZ R30, R7.reuse, R20 ;  /* 0x00000014071e7220 */ /* 0x040fe20000410000 */
[-C--:B------:R-:W-:Y:S01]  /*a660*/  FMUL.FTZ R32, R7, R10.reuse ;  /* 0x0000000a07207220 */ /* 0x080fe20000410000 */
[----:B------:R-:W-:Y:S02]  /*a670*/  HADD2.F32 R25, -RZ, R25.H1_H1 ;  /* 0x30000019ff197230 */ /* 0x000fe40000004100 */
[----:B------:R-:W-:Y:S02]  /*a680*/  HADD2.F32 R6, -RZ, R24.H0_H0 ;  /* 0x20000018ff067230 */ /* 0x000fe40000004100 */
[C---:B------:R-:W-:Y:S01]  /*a690*/  FFMA.FTZ R30, R3.reuse, R10, -R30 ;  /* 0x0000000a031e7223 */ /* 0x040fe2000001081e */
[----:B------:R-:W-:Y:S02]  /*a6a0*/  HADD2.F32 R7, -RZ, R0.H1_H1 ;  /* 0x30000000ff077230 */ /* 0x000fe40000004100 */
[----:B------:R-:W-:Y:S01]  /*a6b0*/  FFMA.FTZ R32, R3, R20, R32 ;  /* 0x0000001403207223 */ /* 0x000fe20000010020 */
[----:B------:R-:W-:-:S02]  /*a6c0*/  HADD2.F32 R3, -RZ, R51.H1_H1 ;  /* 0x30000033ff037230 */ /* 0x000fc40000004100 */
[----:B------:R-:W-:Y:S02]  /*a6d0*/  HADD2.F32 R10, -RZ, R21.H0_H0 ;  /* 0x20000015ff0a7230 */ /* 0x000fe40000004100 */
[C---:B------:R-:W-:Y:S01]  /*a6e0*/  FMUL.FTZ R34, R25.reuse, R28 ;  /* 0x0000001c19227220 */ /* 0x040fe20000410000 */
[----:B------:R-:W-:Y:S02]  /*a6f0*/  HADD2.F32 R13, -RZ, R13.H1_H1 ;  /* 0x3000000dff0d7230 */ /* 0x000fe40000004100 */
[C---:B------:R-:W-:Y:S01]  /*a700*/  FMUL.FTZ R21, R6.reuse, R7 ;  /* 0x0000000706157220 */ /* 0x040fe20000410000 */
[----:B------:R-:W-:Y:S02]  /*a710*/  HADD2.F32 R2, -RZ, R12.H0_H0 ;  /* 0x2000000cff027230 */ /* 0x000fe40000004100 */
[----:B------:R-:W-:Y:S01]  /*a720*/  FMUL.FTZ R6, R6, R3 ;  /* 0x0000000306067220 */ /* 0x000fe20000410000 */
[-C--:B------:R-:W-:Y:S01]  /*a730*/  FMUL.FTZ R20, R25, R10.reuse ;  /* 0x0000000a19147220 */ /* 0x080fe20000410000 */
[----:B------:R-:W-:Y:S01]  /*a740*/  FFMA.FTZ R25, R13, R10, -R34 ;  /* 0x0000000a0d197223 */ /* 0x000fe20000010822 */
[----:B------:R-:W-:-:S02]  /*a750*/  HADD2.F32 R8, -RZ, R26.H0_H0 ;  /* 0x2000001aff087230 */ /* 0x000fc40000004100 */
[C---:B------:R-:W-:Y:S01]  /*a760*/  FFMA.FTZ R21, R2.reuse, R3, -R21 ;  /* 0x0000000302157223 */ /* 0x040fe20000010815 */
[----:B------:R-:W-:Y:S01]  /*a770*/  FFMA.FTZ R10, R2, R7, R6 ;  /* 0x00000007020a7223 */ /* 0x000fe20000010006 */
[----:B------:R-:W-:Y:S02]  /*a780*/  HADD2.F32 R9, -RZ, R27.H0_H0 ;  /* 0x2000001bff097230 */ /* 0x000fe40000004100 */
[--C-:B------:R-:W-:Y:S02]  /*a790*/  HADD2.F32 R3, -RZ, R29.reuse.H0_H0 ;  /* 0x2000001dff037230 */ /* 0x100fe40000004100 */
[----:B------:R-:W-:Y:S02]  /*a7a0*/  HADD2.F32 R6, -RZ, R0.H0_H0 ;  /* 0x20000000ff067230 */ /* 0x000fe40000004100 */
[----:B------:R-:W-:Y:S02]  /*a7b0*/  HADD2.F32 R2, -RZ, R29.H1_H1 ;  /* 0x3000001dff027230 */ /* 0x000fe40000004100 */
[----:B------:R-:W-:Y:S01]  /*a7c0*/  FFMA.FTZ R13, R13, R28, R20 ;  /* 0x0000001c0d0d7223 */ /* 0x000fe20000010014 */
[----:B------:R-:W-:-:S02]  /*a7d0*/  HADD2.F32 R4, -RZ, R14.H0_H0 ;  /* 0x2000000eff047230 */ /* 0x000fc40000004100 */
[C---:B------:R-:W-:Y:S01]  /*a7e0*/  FMUL.FTZ R7, R8.reuse, R11 ;  /* 0x0000000b08077220 */ /* 0x040fe20000410000 */
[----:B------:R-:W-:Y:S02]  /*a7f0*/  HADD2.F32 R5, -RZ, R15.H0_H0 ;  /* 0x2000000fff057230 */ /* 0x000fe40000004100 */
[----:B------:R-:W-:Y:S01]  /*a800*/  FMUL.FTZ R29, R8, R3 ;  /* 0x00000003081d7220 */ /* 0x000fe20000410000 */
[C---:B------:R-:W-:Y:S01]  /*a810*/  FMUL.FTZ R28, R9.reuse, R6 ;  /* 0x00000006091c7220 */ /* 0x040fe20000410000 */
[----:B------:R-:W-:Y:S02]  /*a820*/  HADD2.F32 R27, -RZ, R27.H1_H1 ;  /* 0x3000001bff1b7230 */ /* 0x000fe40000004100 */
[----:B------:R-:W-:Y:S01]  /*a830*/  FMUL.FTZ R9, R9, R2 ;  /* 0x0000000209097220 */ /* 0x000fe20000410000 */
[----:B------:R-:W-:Y:S02]  /*a840*/  HADD2.F32 R8, -RZ, R31.H0_H0 ;  /* 0x2000001fff087230 */ /* 0x000fe40000004100 */
[----:B------:R-:W-:-:S02]  /*a850*/  HADD2.F32 R0, -RZ, R37.H0_H0 ;  /* 0x20000025ff007230 */ /* 0x000fc40000004100 */
[C---:B------:R-:W-:Y:S01]  /*a860*/  FFMA.FTZ R20, R4.reuse, R3, -R7 ;  /* 0x0000000304147223 */ /* 0x040fe20000010807 */
[----:B------:R-:W-:Y:S02]  /*a870*/  HADD2.F32 R15, -RZ, R15.H1_H1 ;  /* 0x3000000fff0f7230 */ /* 0x000fe40000004100 */
[----:B------:R-:W-:Y:S01]  /*a880*/  FFMA.FTZ R29, R4, R11, R29 ;  /* 0x0000000b041d7223 */ /* 0x000fe2000001001d */
[----:B------:R-:W-:Y:S02]  /*a890*/  HADD2.F32 R24, -RZ, R24.H1_H1 ;  /* 0x30000018ff187230 */ /* 0x000fe40000004100 */
[C---:B------:R-:W-:Y:S01]  /*a8a0*/  FFMA.FTZ R28, R5.reuse, R2, -R28 ;  /* 0x00000002051c7223 */ /* 0x040fe2000001081c */
[----:B------:R-:W-:Y:S01]  /*a8b0*/  FFMA.FTZ R6, R5, R6, R9 ;  /* 0x0000000605067223 */ /* 0x000fe20000010009 */
[----:B------:R-:W-:Y:S02]  /*a8c0*/  HADD2.F32 R7, -RZ, R36.H0_H0 ;  /* 0x20000024ff077230 */ /* 0x000fe40000004100 */
[----:B------:R-:W-:Y:S01]  /*a8d0*/  FMUL.FTZ R4, R27, R8 ;  /* 0x000000081b047220 */ /* 0x000fe20000410000 */
[----:B------:R-:W-:-:S02]  /*a8e0*/  HADD2.F32 R26, -RZ, R26.H1_H1 ;  /* 0x3000001aff1a7230 */ /* 0x000fc40000004100 */
[-C--:B------:R-:W-:Y:S01]  /*a8f0*/  FMUL.FTZ R2, R27, R0.reuse ;  /* 0x000000001b027220 */ /* 0x080fe20000410000 */
[----:B------:R-:W-:Y:S02]  /*a900*/  HADD2.F32 R3, -RZ, R39.H0_H0 ;  /* 0x20000027ff037230 */ /* 0x000fe40000004100 */
[----:B------:R-:W-:Y:S02]  /*a910*/  HADD2.F32 R9, -RZ, R35.H0_H0 ;  /* 0x20000023ff097230 */ /* 0x000fe40000004100 */
[----:B------:R-:W-:Y:S02]  /*a920*/  HADD2.F32 R5, -RZ, R38.H0_H0 ;  /* 0x20000026ff057230 */ /* 0x000fe40000004100 */
[C---:B------:R-:W-:Y:S01]  /*a930*/  FFMA.FTZ R27, R15.reuse, R0, -R4 ;  /* 0x000000000f1b7223 */ /* 0x040fe20000010804 */
[----:B------:R-:W-:Y:S02]  /*a940*/  HADD2.F32 R12, -RZ, R12.H1_H1 ;  /* 0x3000000cff0c7230 */ /* 0x000fe40000004100 */
[----:B------:R-:W-:Y:S01]  /*a950*/  FFMA.FTZ R31, R15, R8, R2 ;  /* 0x000000080f1f7223 */ /* 0x000fe20000010002 */
[----:B------:R-:W-:-:S02]  /*a960*/  HADD2.F32 R14, -RZ, R14.H1_H1 ;  /* 0x3000000eff0e7230 */ /* 0x000fc40000004100 */
[C---:B------:R-:W-:Y:S01]  /*a970*/  FMUL.FTZ R11, R24.reuse, R7 ;  /* 0x00000007180b7220 */ /* 0x040fe20000410000 */
[----:B------:R-:W-:Y:S01]  /*a980*/  FMUL.FTZ R24, R24, R3 ;  /* 0x0000000318187220 */ /* 0x000fe20000410000 */
[C---:B------:R-:W-:Y:S01]  /*a990*/  FMUL.FTZ R15, R26.reuse, R9 ;  /* 0x000000091a0f7220 */ /* 0x040fe20000410000 */
        /* <DEDUP_REMOVED lines=10> */
[----:B------:R-:W-:Y:S02]  /*aa40*/  F2FP.F16.F32.PACK_AB R6, R15, R20 ;  /* 0x000000140f06723e */ /* 0x000fe400000000ff */
[----:B------:R-:W-:Y:S02]  /*aa50*/  F2FP.F16.F32.PACK_AB R9, R13, R32 ;  /* 0x000000200d09723e */ /* 0x000fe400000000ff */
[----:B------:R-:W-:Y:S01]  /*aa60*/  F2FP.F16.F32.PACK_AB R10, R26, R29 ;  /* 0x0000001d1a0a723e */ /* 0x000fe200000000ff */
[----:B------:R3:W-:Y:S04]  /*aa70*/  STS.128 [R40+0x20400], R4 ;  /* 0x0204000428007388 */ /* 0x0007e80000000c00 */
[----:B------:R3:W-:Y:S02]  /*aa80*/  STS.128 [R33+0x20400], R8 ;  /* 0x0204000821007388 */ /* 0x0007e40000000c00 */
.L_x_3427:
[----:B------:R-:W-:Y:S05]  /*aa90*/  BSYNC B0 ;  /* 0x0000000000007941 */ /* 0x000fea0003800000 */
.L_x_3413:
        /* <DEDUP_REMOVED lines=8> */
.L_x_3410:
[----:B--2---:R-:W-:-:S05]  /*ab20*/  IMAD.U32 R0, RZ, RZ, UR47 ;  /* 0x0000002fff007e24 */ /* 0x004fca000f8e00ff */
[----:B------:R-:W-:-:S13]  /*ab30*/  ISETP.NE.AND P0, PT, R0, 0x3, PT ;  /* 0x000000030000780c */ /* 0x000fda0003f05270 */
[----:B------:R-:W-:Y:S05]  /*ab40*/  @!P0 BRA `(.L_x_3437) ;  /* 0x0000000000048947 */ /* 0x000fea0003800000 */
[----:B------:R-:W-:Y:S01]  /*ab50*/  BPT.TRAP 0x1 ;  /* 0x000000040000795c */ /* 0x000fe20000300000 */
.L_x_3437:
[----:B-1--4-:R-:W-:Y:S01]  /*ab60*/  IMAD R14, R17, 0x8, R16 ;  /* 0x00000008110e7824 */ /* 0x012fe200078e0210 */
[----:B------:R-:W-:-:S04]  /*ab70*/  SHF.L.U32 R15, R23, 0x1f, RZ ;  /* 0x0000001f170f7819 */ /* 0x000fc800000006ff */
[----:B------:R1:W2:Y:S01]  /*ab80*/  SYNCS.PHASECHK.TRANS64.TRYWAIT P1, [R14+URZ+0x38830], R15 ;  /* 0x0388300f0e0075a7 */ /* 0x0002a2000802017f */
[----:B------:R-:W-:Y:S05]  /*ab90*/  @!P0 BRA `(.L_x_3438) ;  /* 0x0000000000048947 */ /* 0x000fea0003800000 */
[----:B------:R-:W-:Y:S01]  /*aba0*/  BPT.TRAP 0x1 ;  /* 0x000000040000795c */ /* 0x000fe20000300000 */
.L_x_3438:
[C---:B------:R-:W-:Y:S02]  /*abb0*/  VIADD R0, R16.reuse, 0x22400 ;  /* 0x0002240010007836 */ /* 0x040fe40000000000 */
[----:B------:R-:W-:-:S03]  /*abc0*/  VIADD R2, R16, 0x20400 ;  /* 0x0002040010027836 */ /* 0x000fc60000000000 */
[----:B------:R-:W-:Y:S02]  /*abd0*/  SHF.R.U32.HI R0, RZ, 0x4, R0 ;  /* 0x00000004ff007819 */ /* 0x000fe40000011600 */
[----:B------:R-:W-:Y:S02]  /*abe0*/  SHF.R.U32.HI R2, RZ, 0x4, R2 ;  /* 0x00000004ff027819 */ /* 0x000fe40000011602 */
[----:B------:R-:W-:Y:S02]  /*abf0*/  LOP3.LUT R0, R0, 0x3fff, RZ, 0xc0, !PT ;  /* 0x00003fff00007812 */ /* 0x000fe400078ec0ff */
[----:B------:R-:W-:Y:S02]  /*ac00*/  LOP3.LUT R2, R2, 0x3fff, RZ, 0xc0, !PT ;  /* 0x00003fff02027812 */ /* 0x000fe400078ec0ff */
[----:B------:R-:W-:Y:S01]  /*ac10*/  LOP3.LUT R194, R0, 0x10000, RZ, 0xfc, !PT ;  /* 0x0001000000c27812 */ /* 0x000fe200078efcff */
[----:B--2---:R-:W-:Y:S06]  /*ac20*/  @P1 BRA `(.L_x_3439) ;  /* 0x0000000000081947 */ /* 0x004fec0003800000 */
[----:B------:R-:W2:Y:S02]  /*ac30*/  SYNCS.PHASECHK.TRANS64.TRYWAIT P1, [R14+URZ+0x38830], R15 ;  /* 0x0388300f0e0075a7 */ /* 0x000ea4000802017f */
[----:B--2---:R-:W-:Y:S05]  /*ac40*/  @!P1 BRA `(.L_x_3440) ;  /* 0x000001c000f49947 */ /* 0x004fea0003800000 */
.L_x_3439:
[----:B---3--:R-:W-:Y:S01]  /*ac50*/  LOP3.LUT R4, R2, 0x10000, RZ, 0xfc, !PT ;  /* 0x0001000002047812 */ /* 0x008fe200078efcff */
[----:B------:R-:W-:Y:S01]  /*ac60*/  IMAD R2, R17, 0x200, R194 ;  /* 0x0000020011027824 */ /* 0x000fe200078e02c2 */
[----:B------:R-:W-:Y:S05]  /*ac70*/  WARPSYNC.ALL ;  /* 0x0000000000007948 */ /* 0x000fea0003800000 */
[----:B------:R-:W-:Y:S01]  /*ac80*/  IMAD.MOV.U32 R5, RZ, RZ, 0x40000040 ;  /* 0x40000040ff057424 */ /* 0x000fe200078e00ff */
[----:B------:R-:W-:Y:S01]  /*ac90*/  R2UR UR4, R4 ;  /* 0x00000000040472ca */ /* 0x000fe200000e0000 */
[----:B0-----:R-:W-:Y:S01]  /*aca0*/  IMAD.MOV.U32 R3, RZ, RZ, 0x40000040 ;  /* 0x40000040ff037424 */ /* 0x001fe200078e00ff */
[----:B------:R-:W-:Y:S01]  /*acb0*/  R2UR UR6, R2 ;  /* 0x00000000020672ca */ /* 0x000fe200000e0000 */
[----:B-----5:R-:W-:Y:S01]  /*acc0*/  WARPGROUP.ARRIVE ;  /* 0x00000000000079c5 */ /* 0x020fe20000000000 */
[----:B------:R-:W-:Y:S01]  /*acd0*/  R2UR UR5, R5 ;  /* 0x00000000050572ca */ /* 0x000fe200000e0000 */
[----:B------:R-:W-:Y:S01]  /*ace0*/  VIADD R12, R4, 0x2 ;  /* 0x00000002040c7836 */ /* 0x000fe20000000000 */
[----:B------:R-:W-:Y:S01]  /*acf0*/  R2UR UR7, R3 ;  /* 0x00000000030772ca */ /* 0x000fe200000e0000 */
[----:B------:R-:W-:Y:S01]  /*ad00*/  VIADD R6, R2, 0x2 ;  /* 0x0000000202067836 */ /* 0x000fe20000000000 */
[----:B------:R-:W-:Y:S01]  /*ad10*/  BSSY B0, `(.L_x_3441) ;  /* 0x0000025000007945 */ /* 0x000fe20003800000 */
[----:B------:R-:W-:-:S02]  /*ad20*/  IMAD.MOV.U32 R13, RZ, RZ, 0x40000040 ;  /* 0x40000040ff0d7424 */ /* 0x000fc400078e00ff */
[----:B------:R-:W-:Y:S02]  /*ad30*/  IMAD.MOV.U32 R7, RZ, RZ, 0x40000040 ;  /* 0x40000040ff077424 */ /* 0x000fe400078e00ff */
[C---:B------:R-:W-:Y:S02]  /*ad40*/  VIADD R10, R4.reuse, 0x4 ;  /* 0x00000004040a7836 */ /* 0x040fe40000000000 */
[----:B------:R-:W-:Y:S02]  /*ad50*/  IMAD.MOV.U32 R11, RZ, RZ, 0x40000040 ;  /* 0x40000040ff0b7424 */ /* 0x000fe400078e00ff */
[----:B------:R-:W-:Y:S02]  /*ad60*/  VIADD R8, R4, 0x6 ;  /* 0x0000000604087836 */ /* 0x000fe40000000000 */
[----:B------:R-:W-:Y:S01]  /*ad70*/  HGMMA.64x64x16.F32 R24, gdesc[UR4], RZ, !UPT, gsb0 ;  /* 0x00e00000041879f0 */ /* 0x000fe2000c0008ff */
[----:B------:R-:W-:Y:S01]  /*ad80*/  R2UR UR4, R12 ;  /* 0x000000000c0472ca */ /* 0x000fe200000e0000 */
[----:B------:R-:W-:Y:S01]  /*ad90*/  IMAD.MOV.U32 R9, RZ, RZ, 0x40000040 ;  /* 0x40000040ff097424 */ /* 0x000fe200078e00ff */
[----:B------:R-:W-:Y:S01]  /*ada0*/  R2UR UR5, R13 ;  /* 0x000000000d0572ca */ /* 0x000fe200000e0000 */
[----:B------:R-:W-:Y:S01]  /*adb0*/  IMAD.MOV.U32 R3, RZ, RZ, 0x40000040 ;  /* 0x40000040ff037424 */ /* 0x000fe200078e00ff */
        /* <DEDUP_REMOVED lines=18> */
[----:B------:R-:W-:Y:S02]  /*aee0*/  R2UR UR7, R3 ;  /* 0x00000000030772ca */ /* 0x000fe400000e0000 */
[----:B------:R-:W-:Y:S01]  /*aef0*/  SHF.L.U32 R3, R56, 0x1f, RZ ;  /* 0x0000001f38037819 */ /* 0x000fe200000006ff */
[----:B------:R-:W-:-:S02]  /*af00*/  WARPGROUP.DEPBAR.LE gsb0, 0x0 ;  /* 0x00008000000079c5 */ /* 0x000fc40000010000 */
[----:B------:R-:W-:-:S08]  /*af10*/  WARPGROUP.ARRIVE ;  /* 0x00000000000079c5 */ /* 0x000fd00000000000 */
[----:B------:R-:W-:Y:S03]  /*af20*/  HGMMA.64x64x16.F32 R24, gdesc[UR4], R24, gsb0 ;  /* 0x00e00000041879f0 */ /* 0x000fe60008000818 */
[----:B------:R-:W-:Y:S02]  /*af30*/  WARPGROUP.DEPBAR.LE gsb0, 0x0 ;  /* 0x00008000000079c5 */ /* 0x000fe40000010000 */
[----:B------:R-:W0:Y:S02]  /*af40*/  SYNCS.PHASECHK.TRANS64.TRYWAIT P1, [R16+URZ+0x38810], R3 ;  /* 0x03881003100075a7 */ /* 0x000e24000802017f */
[----:B0-----:R-:W-:Y:S05]  /*af50*/  @!P1 BRA `(.L_x_3442) ;  /* 0x000001c000449947 */ /* 0x001fea0003800000 */
.L_x_3730:
[----:B------:R-:W-:Y:S05]  /*af60*/  BSYNC B0 ;  /* 0x0000000000007941 */ /* 0x000fea0003800000 */
.L_x_3441:
[----:B------:R-:W-:Y:S05]  /*af70*/  @!P0 BRA `(.L_x_3443) ;  /* 0x0000000000048947 */ /* 0x000fea0003800000 */
[----:B------:R-:W-:Y:S01]  /*af80*/  BPT.TRAP 0x1 ;  /* 0x000000040000795c */ /* 0x000fe20000300000 */
.L_x_3443:
[----:B------:R3:W4:Y:S01]  /*af90*/  SYNCS.PHASECHK.TRANS64.TRYWAIT P1, [R14+URZ+0x38850], R15 ;  /* 0x0388500f0e0075a7 */ /* 0x000722000802017f */
[----:B------:R-:W-:Y:S05]  /*afa0*/  @!P0 BRA `(.L_x_3444) ;  /* 0x0000000000048947 */ /* 0x000fea0003800000 */
[----:B------:R-:W-:Y:S01]  /*afb0*/  BPT.TRAP 0x1 ;  /* 0x000000040000795c */ /* 0x000fe20000300000 */
.L_x_3444:
[C---:B------:R-:W-:Y:S02]  /*afc0*/  VIADD R0, R16.reuse, 0x400 ;  /* 0x0000040010007836 */ /* 0x040fe40000000000 */
[----:B------:R-:W-:-:S03]  /*afd0*/  VIADD R2, R16, 0x26400 ;  /* 0x0002640010027836 */ /* 0x000fc60000000000 */
[----:B------:R-:W-:Y:S02]  /*afe0*/  SHF.R.U32.HI R0, RZ, 0x4, R0 ;  /* 0x00000004ff007819 */ /* 0x000fe40000011600 */
[----:B------:R-:W-:Y:S02]  /*aff0*/  SHF.R.U32.HI R2, RZ, 0x4, R2 ;  /* 0x00000004ff027819 */ /* 0x000fe40000011602 */
[----:B------:R-:W-:Y:S02]  /*b000*/  LOP3.LUT R0, R0, 0x3fff, RZ, 0xc0, !PT ;  /* 0x00003fff00007812 */ /* 0x000fe400078ec0ff */
[----:B------:R-:W-:Y:S02]  /*b010*/  LOP3.LUT R2, R2, 0x3fff, RZ, 0xc0, !PT ;  /* 0x00003fff02027812 */ /* 0x000fe400078ec0ff */
[----:B------:R-:W-:Y:S01]  /*b020*/  LOP3.LUT R195, R0, 0x10000, RZ, 0xfc, !PT ;  /* 0x0001000000c37812 */ /* 0x000fe200078efcff */
[----:B----4-:R-:W-:Y:S06]  /*b030*/  @P1 BRA `(.L_x_3445) ;  /* 0x0000000000081947 */ /* 0x010fec0003800000 */
[----:B------:R-:W4:Y:S02]  /*b040*/  SYNCS.PHASECHK.TRANS64.TRYWAIT P1, [R14+URZ+0x38850], R15 ;  /* 0x0388500f0e0075a7 */ /* 0x000f24000802017f */
[----:B----4-:R-:W-:Y:S05]  /*b050*/  @!P1 BRA `(.L_x_3446) ;  /* 0x000001c000189947 */ /* 0x010fea0003800000 */
.L_x_3445:
[----:B------:R-:W-:Y:S01]  /*b060*/  IMAD R6, R17, 0x1000, R195 ;  /* 0x0000100011067824 */ /* 0x000fe200078e02c3 */
[----:B------:R-:W-:Y:S01]  /*b070*/  LOP3.LUT R2, R2, 0x10000, RZ, 0xfc, !PT ;  /* 0x0001000002027812 */ /* 0x000fe200078efcff */
[----:B0-----:R-:W-:Y:S01]  /*b080*/  IMAD.MOV.U32 R3, RZ, RZ, 0x40000040 ;  /* 0x40000040ff037424 */ /* 0x001fe200078e00ff */
[----:B------:R-:W-:Y:S05]  /*b090*/  WARPSYNC.ALL ;  /* 0x0000000000007948 */ /* 0x000fea0003800000 */
[----:B------:R-:W-:Y:S01]  /*b0a0*/  IMAD.MOV.U32 R7, RZ, RZ, 0x40000040 ;  /* 0x40000040ff077424 */ /* 0x000fe200078e00ff */
[C---:B------:R-:W-:Y:S01]  /*b0b0*/  R2UR UR4, R2.reuse ;  /* 0x00000000020472ca */ /* 0x040fe200000e0000 */
[----:B------:R-:W-:Y:S01]  /*b0c0*/  WARPGROUP.ARRIVE ;  /* 0x00000000000079c5 */ /* 0x000fe20000000000 */
[----:B------:R-:W-:Y:S01]  /*b0d0*/  R2UR UR5, R3 ;  /* 0x00000000030572ca */ /* 0x000fe200000e0000 */
[----:B------:R-:W-:Y:S01]  /*b0e0*/  VIADD R20, R2, 0x2 ;  /* 0x0000000202147836 */ /* 0x000fe20000000000 */
[C---:B------:R-:W-:Y:S01]  /*b0f0*/  R2UR UR6, R6.reuse ;  /* 0x00000000060672ca */ /* 0x040fe200000e0000 */
[----:B------:R-:W-:Y:S01]  /*b100*/  VIADD R56, R6, 0x2 ;  /* 0x0000000206387836 */ /* 0x000fe20000000000 */
[----:B------:R-:W-:Y:S01]  /*b110*/  R2UR UR7, R7 ;  /* 0x00000000070772ca */ /* 0x000fe200000e0000 */
[----:B------:R-:W-:Y:S01]  /*b120*/  IMAD.MOV.U32 R21, RZ, RZ, 0x40000040 ;  /* 0x40000040ff157424 */ /* 0x000fe200078e00ff */
[----:B------:R-:W0:Y:S01]  /*b130*/  S2R R0, SR_TID.X ;  /* 0x0000000000007919 */ /* 0x000e220000002100 */
[----:B------:R-:W-:-:S02]  /*b140*/  IMAD.MOV.U32 R57, RZ, RZ, 0x40000040 ;  /* 0x40000040ff397424 */ /* 0x000fc400078e00ff */
[----:B-1234-:R-:W-:Y:S02]  /*b150*/  VIADD R15, R6, 0x800 ;  /* 0x00000800060f7836 */ /* 0x01efe40000000000 */
[----:B------:R-:W-:Y:S02]  /*b160*/  VIADD R7, R2, 0x800 ;  /* 0x0000080002077836 */ /* 0x000fe40000000000 */
[----:B------:R-:W-:-:S04]  /*b170*/  IMAD.MOV.U32 R60, RZ, RZ, 0x4 ;  /* 0x00000004ff3c7424 */ /* 0x000fc800078e00ff */
        /* <DEDUP_REMOVED lines=9> */
[----:B0-----:R-:W-:-:S06]  /*b210*/  SHF.R.U32.HI R0, RZ, 0x7, R0 ;  /* 0x00000007ff007819 */ /* 0x001fcc0000011600 */
[----:B------:R-:W0:Y:S02]  /*b220*/  SHFL.IDX PT, R0, R0, RZ, 0x1f ;  /* 0x00001fff00007589 */ /* 0x000e2400000e0000 */
[----:B0-----:R-:W-:-:S04]  /*b230*/  ISETP.GT.AND P1, PT, R0, 0x7f, PT ;  /* 0x0000007f0000780c */ /* 0x001fc80003f24270 */
        /* <DEDUP_REMOVED lines=180> */
[----:B------:R-:W-:-:S03]  /*bd80*/  IMAD.MOV.U32 R15, RZ, RZ, 0xa00 ;  /* 0x00000a00ff0f7424 */ /* 0x000fc600078e00ff */
[----:B------:R-:W-:Y:S02]  /*bd90*/  SEL R7, R7, 0x26, P1 ;  /* 0x0000002607077807 */ /* 0x000fe40000800000 */
[----:B------:R-:W-:Y:S02]  /*bda0*/  SEL R15, R15, 0x980, P1 ;  /* 0x000009800f0f7807 */ /* 0x000fe40000800000 */
[----:B------:R-:W-:Y:S02]  /*bdb0*/  LOP3.LUT R7, R7, 0x6, RZ, 0xc0, !PT ;  /* 0x0000000607077812 */ /* 0x000fe400078ec0ff */
[----:B------:R-:W-:Y:S01]  /*bdc0*/  LOP3.LUT R15, R15, 0xa00, RZ, 0xc0, !PT ;  /* 0x00000a000f0f7812 */ /* 0x000fe200078ec0ff */
[----:B------:R-:W-:Y:S02]  /*bdd0*/  WARPGROUP.DEPBAR.LE gsb0, 0x0 ;  /* 0x00008000000079c5 */ /* 0x000fe40000010000 */
[----:B------:R-:W-:-:S06]  /*bde0*/  WARPGROUP.ARRIVE ;  /* 0x00000000000079c5 */ /* 0x000fcc0000000000 */
[----:B------:R-:W-:Y:S01]  /*bdf0*/  HGMMA.64x64x16.F32 R24, gdesc[UR4], R24, gsb0 ;  /* 0x00e00000041879f0 */ /* 0x000fe20008000818 */
[----:B------:R-:W-:Y:S02]  /*be00*/  R2UR UR4, R20 ;  /* 0x00000000140472ca */ /* 0x000fe400000e0000 */
[----:B------:R-:W-:Y:S01]  /*be10*/  R2UR UR5, R21 ;  /* 0x00000000150572ca */ /* 0x000fe200000e0000 */
[----:B------:R-:W-:Y:S01]  /*be20*/  IMAD.MOV.U32 R21, RZ, RZ, 0x40000040 ;  /* 0x40000040ff157424 */ /* 0x000fe200078e00ff */
[----:B------:R-:W-:Y:S02]  /*be30*/  R2UR UR6, R56 ;  /* 0x00000000380672ca */ /* 0x000fe400000e0000 */
[----:B------:R-:W-:Y:S01]  /*be40*/  R2UR UR7, R57 ;  /* 0x00000000390772ca */ /* 0x000fe200000e0000 */
[----:B------:R-:W-:Y:S01]  /*be50*/  IMAD.MOV.U32 R57, RZ, RZ, 0x40000040 ;  /* 0x40000040ff397424 */ /* 0x000fe200078e00ff */
[CC--:B------:R-:W-:Y:S02]  /*be60*/  IADD3 R20, R7.reuse, R15.reuse, R2 ;  /* 0x0000000f07147210 */ /* 0x0c0fe40007ffe002 */
[----:B------:R-:W-:Y:S01]  /*be70*/  IADD3 R56, R7, R15, R6 ;  /* 0x0000000f07387210 */ /* 0x000fe20007ffe006 */
[----:B------:R-:W-:-:S02]  /*be80*/  VIADD R7, R2, 0xa00 ;  /* 0x00000a0002077836 */ /* 0x000fc40000000000 */
[----:B------:R-:W-:Y:S01]  /*be90*/  VIADD R15, R6, 0xa00 ;  /* 0x00000a00060f7836 */ /* 0x000fe20000000000 */
        /* <DEDUP_REMOVED lines=116> */
[----:B------:R-:W-:Y:S01]  /*c5e0*/  SEL R0, R0, 0x3e, P1 ;  /* 0x0000003e00007807 */ /* 0x000fe20000800000 */
        /* <DEDUP_REMOVED lines=22> */
[----:B------:R-:W-:Y:S01]  /*c750*/  LOP3.LUT R7, R0, 0x6, RZ, 0xc0, !PT ;  /* 0x0000000600077812 */ /* 0x000fe200078ec0ff */
        /* <DEDUP_REMOVED lines=27> */
.L_x_3447:
[----:B------:R-:W2:Y:S01]  /*c910*/  LDL R0, [R1+0x8] ;  /* 0x0000080001007983 */ /* 0x000ea20000100800 */
[----:B------:R-:W0:Y:S01]  /*c920*/  LDC R170, c[0x0][0x448] ;  /* 0x00011200ffaa7b82 */ /* 0x000e220000000800 */
[----:B------:R-:W-:Y:S01]  /*c930*/  IMAD.MOV.U32 R57, RZ, RZ, -0x40 ;  /* 0xffffffc0ff397424 */ /* 0x000fe200078e00ff */
[----:B------:R-:W-:Y:S01]  /*c940*/  ULDC.64 UR4, c[0x0][0xad8] ;  /* 0x0002b60000047ab9 */ /* 0x000fe20000000a00 */
[----:B------:R-:W-:Y:S01]  /*c950*/  LOP3.LUT R22, R22, 0xffffff7f, RZ, 0xc0, !PT ;  /* 0xffffff7f16167812 */ /* 0x000fe200078ec0ff */
[----:B------:R-:W-:Y:S01]  /*c960*/  UISETP.GE.AND UP0, UPT, UR5, 0x1, UPT ;  /* 0x000000010500788c */ /* 0x000fe2000bf06270 */
[C---:B------:R-:W-:Y:S01]  /*c970*/  IMAD R57, R168.reuse, R57, 0x41 ;  /* 0x00000041a8397424 */ /* 0x040fe200078e0239 */
[----:B------:R-:W-:Y:S01]  /*c980*/  ULDC UR6, c[0x0][0xad4] ;  /* 0x0002b50000067ab9 */ /* 0x000fe20000000800 */
[----:B------:R-:W-:Y:S01]  /*c990*/  LEA R61, R168, 0xffffffc0, 0x6 ;  /* 0xffffffc0a83d7811 */ /* 0x000fe200078e30ff */
[----:B------:R-:W-:Y:S01]  /*c9a0*/  UP2UR UR48, UPR, URZ, 0x1 ;  /* 0x000000013f307883 */ /* 0x000fe20008000000 */
[----:B------:R-:W-:-:S02]  /*c9b0*/  VIADD R67, R57, 0xffffffff ;  /* 0xffffffff39437836 */ /* 0x000fc40000000000 */
[----:B------:R-:W-:Y:S02]  /*c9c0*/  IADD3 R63, -R184, R186, -R61 ;  /* 0x000000bab83f7210 */ /* 0x000fe40007ffe93d */
[----:B0-----:R-:W-:-:S13]  /*c9d0*/  ISETP.NE.AND P1, PT, R170, 0x1, PT ;  /* 0x00000001aa00780c */ /* 0x001fda0003f25270 */
[----:B------:R-:W0:Y:S01]  /*c9e0*/  @P1 LDC R7, c[0x0][0x44c] ;  /* 0x00011300ff071b82 */ /* 0x000e220000000800 */
[----:B------:R-:W-:-:S07]  /*c9f0*/  @P1 LOP3.LUT R22, R22, 0x80, RZ, 0xfc, !PT ;  /* 0x0000008016161812 */ /* 0x000fce00078efcff */
[----:B------:R-:W1:Y:S01]  /*ca00*/  @P1 LDC R21, c[0x0][0x450] ;  /* 0x00011400ff151b82 */ /* 0x000e620000000800 */
[----:B--2---:R-:W-:-:S04]  /*ca10*/  IMAD.IADD R0, R0, 0x1, R208 ;  /* 0x0000000100007824 */ /* 0x004fc800078e02d0 */
[----:B0-----:R-:W-:-:S04]  /*ca20*/  @P1 IMAD.HI.U32 R6, R0, R7, RZ ;  /* 0x0000000700061227 */ /* 0x001fc800078e00ff */
[----:B------:R-:W-:Y:S01]  /*ca30*/  IMAD.MOV.U32 R15, RZ, RZ, R0 ;  /* 0x000000ffff0f7224 */ /* 0x000fe200078e0000 */
[----:B-1----:R-:W-:Y:S01]  /*ca40*/  @P1 SHF.R.U32.HI R15, RZ, R21, R6 ;  /* 0x00000015ff0f1219 */ /* 0x002fe20000011606 */
[----:B------:R-:W-:Y:S01]  /*ca50*/  VIADD R7, R14, 0x38840 ;  /* 0x000388400e077836 */ /* 0x000fe20000000000 */
[----:B------:R-:W-:Y:S01]  /*ca60*/  PLOP3.LUT P1, PT, PT, PT, UP0, 0x40, 0x0 ;  /* 0x000000000000781c */ /* 0x000fe20003f2e808 */
[----:B------:R-:W-:Y:S01]  /*ca70*/  IMAD.U32 R21, RZ, RZ, UR6 ;  /* 0x00000006ff157e24 */ /* 0x000fe2000f8e00ff */
[----:B------:R-:W-:Y:S01]  /*ca80*/  IADD3 R0, -R184, R57, R186 ;  /* 0x00000039b8007210 */ /* 0x000fe20007ffe1ba */
[----:B------:R-:W0:Y:S01]  /*ca90*/  SHFL.IDX PT, R6, R15, RZ, 0x1c1f ;  /* 0x001c1fff0f067589 */ /* 0x000e2200000e0000 */
[----:B------:R-:W-:-:S03]  /*caa0*/  PRMT R7, R188, 0x654, R7 ;  /* 0x00000654bc077816 */ /* 0x000fc60000000007 */
[----:B------:R-:W-:Y:S01]  /*cab0*/  IMAD.IADD R0, R0, 0x1, -R185 ;  /* 0x0000000100007824 */ /* 0x000fe200078e0ab9 */
[----:B------:R1:W-:Y:S03]  /*cac0*/  SYNCS.ARRIVE.TRANS64.RED.A1T0 RZ, [R7+URZ], RZ ;  /* 0x000000ff07ff79a7 */ /* 0x0003e6000810043f */
[----:B------:R-:W-:Y:S01]  /*cad0*/  VIADD R74, R0, UR4 ;  /* 0x00000004004a7c36 */ /* 0x000fe20008000000 */
[----:B-1----:R-:W-:-:S05]  /*cae0*/  LOP3.LUT R7, RZ, R21, RZ, 0x33, !PT ;  /* 0x00000015ff077212 */ /* 0x002fca00078e33ff */
[----:B------:R-:W-:Y:S01]  /*caf0*/  IMAD.IADD R65, R0, 0x1, R7 ;  /* 0x0000000100417824 */ /* 0x000fe200078e0207 */
[----:B0-----:R-:W-:-:S03]  /*cb00*/  VIADDMNMX R7, R6, R74, R63, PT ;  /* 0x0000004a06077246 */ /* 0x001fc6000380013f */
        /* <DEDUP_REMOVED lines=14> */
.L_x_3450:
[----:B------:R-:W-:-:S06]  /*cbf0*/  UISETP.NE.AND UP0, UPT, UR5, 0x1, UPT ;  /* 0x000000010500788c */ /* 0x000fcc000bf05270 */
[----:B------:R-:W-:-:S05]  /*cc00*/  PLOP3.LUT P1, PT, PT, PT, UP0, 0x80, 0x0 ;  /* 0x000000000000781c */ /* 0x000fca0003f2f008 */
[----:B------:R-:W-:-:S08]  /*cc10*/  @UP0 ULDC.64 UR6, c[0x0][0xae0] ;  /* 0x0002b80000060ab9 */ /* 0x000fd00000000a00 */
[----:B------:R-:W-:-:S05]  /*cc20*/  @P1 IMAD.HI.U32 R6, R0, UR6, RZ ;  /* 0x0000000600061c27 */ /* 0x000fca000f8e00ff */
[----:B------:R-:W-:-:S07]  /*cc30*/  @P1 SHF.R.U32.HI R0, RZ, UR7, R6 ;  /* 0x00000007ff001c19 */ /* 0x000fce0008011606 */
.L_x_3451:
[----:B------:R-:W-:Y:S05]  /*cc40*/  BSYNC B0 ;  /* 0x0000000000007941 */ /* 0x000fea0003800000 */
.L_x_3449:
[----:B------:R-:W-:-:S04]  /*cc50*/  IMAD R59, R0, UR5, -R61 ;  /* 0x00000005003b7c24 */ /* 0x000fc8000f8e0a3d */
[----:B------:R-:W-:-:S05]  /*cc60*/  IMAD.IADD R0, R59, 0x1, -R184 ;  /* 0x000000013b007824 */ /* 0x000fca00078e0ab8 */
[----:B------:R-:W-:Y:S02]  /*cc70*/  VIMNMX R57, R57, R0, !PT ;  /* 0x0000000039397248 */ /* 0x000fe40007fe0100 */
[----:B------:R-:W-:-:S07]  /*cc80*/  VIADDMNMX R7, R0, UR5, R7, PT ;  /* 0x0000000500077c46 */ /* 0x000fce000b800107 */
.L_x_3448:
[C---:B------:R-:W-:Y:S01]  /*cc90*/  ISETP.GE.AND P1, PT, R67.reuse, 0x2, PT ;  /* 0x000000024300780c */ /* 0x040fe20003f26270 */
[----:B------:R-:W-:Y:S01]  /*cca0*/  UISETP.NE.AND UP0, UPT, UR48, URZ, UPT ;  /* 0x0000003f3000728c */ /* 0x000fe2000bf05270 */
[----:B------:R-:W-:Y:S02]  /*ccb0*/  ISETP.GE.AND P5, PT, R67, 0xa, PT ;  /* 0x0000000a4300780c */ /* 0x000fe40003fa6270 */
        /* <DEDUP_REMOVED lines=13> */
[----:B------:R-:W-:Y:S01]  /*cd90*/  ISETP.LT.OR P3, PT, R7, 0x11, P3 ;  /* 0x000000110700780c */ /* 0x000fe20001f61670 */
[----:B------:R-:W0:Y:S01]  /*cda0*/  SHFL.IDX PT, R28, R15, 0x1, 0x1c1f ;  /* 0x003c1f000f1c7f89 */ /* 0x000e2200000e0000 */
        /* <DEDUP_REMOVED lines=11> */
[----:B------:R-:W-:Y:S01]  /*ce60*/  FSEL R62, R36, -INF , !P3 ;  /* 0xff800000243e7808 */ /* 0x000fe20005800000 */
[----:B0-----:R-:W-:Y:S01]  /*ce70*/  IMAD.IADD R29, R65, 0x1, R28 ;  /* 0x00000001411d7824 */ /* 0x001fe200078e021c */
        /* <DEDUP_REMOVED lines=33> */
[----:B------:R-:W-:Y:S02]  /*d090*/  VIADDMNMX R25, R28, R74, R63, PT ;  /* 0x0000004a1c197246 */ /* 0x000fe4000380013f */
[----:B------:R-:W-:-:S04]  /*d0a0*/  ISETP.LT.OR P4, PT, R7, 0x32, P4 ;  /* 0x000000320700780c */ /* 0x000fc80002781670 */
[----:B------:R-:W-:Y:S02]  /*d0b0*/  FSEL R6, R49, -INF , !P4 ;  /* 0xff80000031067808 */ /* 0x000fe40006000000 */
[----:B------:R-:W-:-:S04]  /*d0c0*/  ISETP.GE.AND P4, PT, R67, 0x39, PT ;  /* 0x000000394300780c */ /* 0x000fc80003f86270 */
[----:B------:R-:W-:-:S04]  /*d0d0*/  ISETP.GT.AND P5, PT, R57, 0x38, !P4 ;  /* 0x000000383900780c */ /* 0x000fc800067a4270 */
[----:B------:R-:W-:-:S04]  /*d0e0*/  ISETP.LT.OR P5, PT, R7, 0x39, P5 ;  /* 0x000000390700780c */ /* 0x000fc80002fa1670 */
[----:B------:R-:W-:Y:S02]  /*d0f0*/  FSEL R52, R52, -INF , !P5 ;  /* 0xff80000034347808 */ /* 0x000fe40006800000 */
[----:B------:R-:W-:-:S04]  /*d100*/  ISETP.GT.AND P5, PT, R57, RZ, !P6 ;  /* 0x000000ff3900720c */ /* 0x000fc800077a4270 */
[----:B------:R-:W-:-:S04]  /*d110*/  ISETP.LT.OR P5, PT, R7, 0x1, P5 ;  /* 0x000000010700780c */ /* 0x000fc80002fa1670 */
[----:B------:R-:W-:Y:S02]  /*d120*/  FSEL R164, R24, -INF , !P5 ;  /* 0xff80000018a47808 */ /* 0x000fe40006800000 */
[----:B------:R-:W-:-:S04]  /*d130*/  ISETP.GE.AND P5, PT, R67, 0x3a, PT ;  /* 0x0000003a4300780c */ /* 0x000fc80003fa6270 */
[----:B------:R-:W-:Y:S02]  /*d140*/  P2R R49, PR, RZ, 0x20 ;  /* 0x00000020ff317803 */ /* 0x000fe40000000000 */
[----:B------:R-:W-:-:S04]  /*d150*/  ISETP.GT.AND P5, PT, R57, 0x39, !P5 ;  /* 0x000000393900780c */ /* 0x000fc80006fa4270 */
[----:B------:R-:W-:-:S04]  /*d160*/  ISETP.LT.OR P5, PT, R7, 0x3a, P5 ;  /* 0x0000003a0700780c */ /* 0x000fc80002fa1670 */
[----:B------:R-:W-:Y:S02]  /*d170*/  FSEL R24, R53, -INF , !P5 ;  /* 0xff80000035187808 */ /* 0x000fe40006800000 */
[----:B------:R-:W-:-:S13]  /*d180*/  PLOP3.LUT P5, PT, PT, PT, UP0, 0x40, 0x0 ;  /* 0x000000000000781c */ /* 0x000fda0003fae808 */
        /* <DEDUP_REMOVED lines=14> */
.L_x_3454:
[----:B------:R-:W-:-:S06]  /*d270*/  UISETP.NE.AND UP0, UPT, UR5, 0x1, UPT ;  /* 0x000000010500788c */ /* 0x000fcc000bf05270 */
[----:B------:R-:W-:-:S05]  /*d280*/  PLOP3.LUT P5, PT, PT, PT, UP0, 0x80, 0x0 ;  /* 0x000000000000781c */ /* 0x000fca0003faf008 */
[----:B------:R-:W-:-:S08]  /*d290*/  @UP0 ULDC.64 UR6, c[0x0][0xae0] ;  /* 0x0002b80000060ab9 */ /* 0x000fd00000000a00 */
[----:B------:R-:W-:Y:S01]  /*d2a0*/  @P5 IMAD.HI.U32 R15, R7, UR6, RZ ;  /* 0x00000006070f5c27 */ /* 0x000fe2000f8e00ff */
[----:B------:R-:W-:-:S13]  /*d2b0*/  PLOP3.LUT P5, PT, PT, PT, UP0, 0x80, 0x0 ;  /* 0x000000000000781c */ /* 0x000fda0003faf008 */
[----:B------:R-:W-:-:S07]  /*d2c0*/  @P5 SHF.R.U32.HI R7, RZ, UR7, R15 ;  /* 0x00000007ff075c19 */ /* 0x000fce000801160f */
.L_x_3455:
[----:B------:R-:W-:Y:S05]  /*d2d0*/  BSYNC B0 ;  /* 0x0000000000007941 */ /* 0x000fea0003800000 */
.L_x_3453:
[----:B------:R-:W-:-:S04]  /*d2e0*/  IMAD R7, R7, UR5, -R61 ;  /* 0x0000000507077c24 */ /* 0x000fc8000f8e0a3d */
[----:B------:R-:W-:-:S05]  /*d2f0*/  IMAD.IADD R28, R7, 0x1, -R184 ;  /* 0x00000001071c7824 */ /* 0x000fca00078e0ab8 */
[----:B------:R-:W-:Y:S02]  /*d300*/  VIMNMX R29, R29, R28, !PT ;  /* 0x0000001c1d1d7248 */ /* 0x000fe40007fe0100 */
[----:B------:R-:W-:-:S07]  /*d310*/  VIADDMNMX R25, R28, UR5, R25, PT ;  /* 0x000000051c197c46 */ /* 0x000fce000b800119 */
.L_x_3452:
[----:B------:R-:W-:Y:S01]  /*d320*/  FMNMX.FTZ R7, R164, R72, !PT ;  /* 0x00000048a4077209 */ /* 0x000fe20007810000 */
[----:B------:R-:W-:Y:S01]  /*d330*/  ULDC UR6, c[0x0][0xa80] ;  /* 0x0002a00000067ab9 */ /* 0x000fe20000000800 */
[----:B------:R-:W-:Y:S01]  /*d340*/  BAR.SYNC.DEFER_BLOCKING 0xf, 0x100 ;  /* 0x03c4000000007b1d */ /* 0x000fe20000010000 */
[----:B------:R-:W-:Y:S02]  /*d350*/  ISETP.GT.AND P1, PT, R29, 0x1, !P1 ;  /* 0x000000011d00780c */ /* 0x000fe40004f24270 */
[----:B------:R-:W-:Y:S02]  /*d360*/  FMNMX.FTZ R7, R70, R7, !PT ;  /* 0x0000000746077209 */ /* 0x000fe40007810000 */
[----:B------:R-:W-:Y:S02]  /*d370*/  ISETP.LT.OR P1, PT, R25, 0x2, P1 ;  /* 0x000000021900780c */ /* 0x000fe40000f21670 */
[----:B------:R-:W-:Y:S02]  /*d380*/  FMNMX.FTZ R7, R68, R7, !PT ;  /* 0x0000000744077209 */ /* 0x000fe40007810000 */
[----:B------:R-:W-:-:S02]  /*d390*/  FSEL R28, R27, -INF , !P1 ;  /* 0xff8000001b1c7808 */ /* 0x000fc40004800000 */
[----:B------:R-:W-:Y:S02]  /*d3a0*/  FMNMX.FTZ R7, R66, R7, !PT ;  /* 0x0000000742077209 */ /* 0x000fe40007810000 */
[----:B------:R-:W-:Y:S02]  /*d3b0*/  ISETP.NE.AND P1, PT, R59, RZ, PT ;  /* 0x000000ff3b00720c */ /* 0x000fe40003f25270 */
[----:B------:R-:W-:Y:S02]  /*d3c0*/  FMNMX.FTZ R7, R64, R7, !PT ;  /* 0x0000000740077209 */ /* 0x000fe40007810000 */
[C---:B------:R-:W-:Y:S02]  /*d3d0*/  ISETP.GT.AND P2, PT, R29.reuse, 0x8, !P2 ;  /* 0x000000081d00780c */ /* 0x040fe40005744270 */
[----:B------:R-:W-:Y:S02]  /*d3e0*/  FMNMX.FTZ R7, R62, R7, !PT ;  /* 0x000000073e077209 */ /* 0x000fe40007810000 */
[----:B------:R-:W-:-:S02]  /*d3f0*/  ISETP.GT.AND P1, PT, R29, 0x9, !P1 ;  /* 0x000000091d00780c */ /* 0x000fc40004f24270 */
[----:B------:R-:W-:Y:S02]  /*d400*/  FMNMX.FTZ R7, R60, R7, !PT ;  /* 0x000000073c077209 */ /* 0x000fe40007810000 */
[C---:B------:R-:W-:Y:S02]  /*d410*/  ISETP.LT.OR P2, PT, R25.reuse, 0x9, P2 ;  /* 0x000000091900780c */ /* 0x040fe40001741670 */
[----:B------:R-:W-:Y:S02]  /*d420*/  FMNMX.FTZ R7, R58, R7, !PT ;  /* 0x000000073a077209 */ /* 0x000fe40007810000 */
[----:B------:R-:W-:Y:S02]  /*d430*/  ISETP.LT.OR P1, PT, R25, 0xa, P1 ;  /* 0x0000000a1900780c */ /* 0x000fe40000f21670 */
[----:B------:R-:W-:Y:S02]  /*d440*/  FMNMX.FTZ R7, R56, R7, !PT ;  /* 0x0000000738077209 */ /* 0x000fe40007810000 */
[----:B------:R-:W-:-:S02]  /*d450*/  FSEL R30, R30, -INF , !P2 ;  /* 0xff8000001e1e7808 */ /* 0x000fc40005000000 */
[----:B------:R-:W-:Y:S02]  /*d460*/  FMNMX.FTZ R7, R20, R7, !PT ;  /* 0x0000000714077209 */ /* 0x000fe40007810000 */
[----:B------:R-:W-:Y:S02]  /*d470*/  ISETP.NE.AND P2, PT, R32, RZ, PT ;  /* 0x000000ff2000720c */ /* 0x000fe40003f45270 */
        /* <DEDUP_REMOVED lines=9> */
[----:B------:R-:W-:-:S02]  /*d510*/  ISETP.NE.AND P1, PT, R71, RZ, PT ;  /* 0x000000ff4700720c */ /* 0x000fc40003f25270 */
[----:B------:R-:W-:Y:S02]  /*d520*/  FMNMX.FTZ R31, R24, R7, !PT ;  /* 0x00000007181f7209 */ /* 0x000fe40007810000 */
[----:B------:R-:W-:Y:S02]  /*d530*/  ISETP.GT.AND P1, PT, R29, 0x11, !P1 ;  /* 0x000000111d00780c */ /* 0x000fe40004f24270 */
[----:B------:R-:W-:Y:S01]  /*d540*/  ISETP.NE.AND P5, PT, R36, RZ, PT ;  /* 0x000000ff2400720c */ /* 0x000fe20003fa5270 */
[----:B------:R-:W0:Y:S01]  /*d550*/  SHFL.BFLY PT, R74, R31, 0x2, 0x1f ;  /* 0x0c401f001f4a7f89 */ /* 0x000e2200000e0000 */
[----:B------:R-:W-:Y:S02]  /*d560*/  ISETP.LT.OR P1, PT, R25, 0x12, P1 ;  /* 0x000000121900780c */ /* 0x000fe40000f21670 */
[----:B------:R-:W-:Y:S02]  /*d570*/  ISETP.GT.AND P6, PT, R29, RZ, !P6 ;  /* 0x000000ff1d00720c */ /* 0x000fe400077c4270 */
[----:B------:R-:W-:-:S02]  /*d580*/  FSEL R36, R35, -INF , !P1 ;  /* 0xff80000023247808 */ /* 0x000fc40004800000 */
[----:B------:R-:W-:Y:S02]  /*d590*/  ISETP.NE.AND P1, PT, R33, RZ, PT ;  /* 0x000000ff2100720c */ /* 0x000fe40003f25270 */
[----:B------:R-:W-:Y:S02]  /*d5a0*/  ISETP.LT.OR P6, PT, R25, 0x1, P6 ;  /* 0x000000011900780c */ /* 0x000fe400037c1670 */
[----:B------:R-:W-:Y:S02]  /*d5b0*/  ISETP.GT.AND P1, PT, R29, 0x18, !P1 ;  /* 0x000000181d00780c */ /* 0x000fe40004f24270 */
[----:B------:R-:W-:Y:S02]  /*d5c0*/  FSEL R26, R26, -INF , !P6 ;  /* 0xff8000001a1a7808 */ /* 0x000fe40007000000 */
[----:B------:R-:W-:Y:S02]  /*d5d0*/  ISETP.LT.OR P1, PT, R25, 0x19, P1 ;  /* 0x000000191900780c */ /* 0x000fe40000f21670 */
[----:B------:R-:W-:-:S02]  /*d5e0*/  FMNMX.FTZ R7, R26, R28, !PT ;  /* 0x0000001c1a077209 */ /* 0x000fc40007810000 */
[----:B------:R-:W-:Y:S02]  /*d5f0*/  FSEL R38, R38, -INF , !P1 ;  /* 0xff80000026267808 */ /* 0x000fe40004800000 */
[----:B------:R-:W-:Y:S02]  /*d600*/  ISETP.NE.AND P1, PT, R73, RZ, PT ;  /* 0x000000ff4900720c */ /* 0x000fe40003f25270 */
[----:B------:R-:W-:Y:S02]  /*d610*/  FMNMX.FTZ R7, R30, R7, !PT ;  /* 0x000000071e077209 */ /* 0x000fe40007810000 */
[----:B------:R-:W-:Y:S02]  /*d620*/  ISETP.GT.AND P1, PT, R29, 0x19, !P1 ;  /* 0x000000191d00780c */ /* 0x000fe40004f24270 */
[----:B0-----:R-:W-:Y:S02]  /*d630*/  FMNMX.FTZ R74, R31, R74, !PT ;  /* 0x0000004a1f4a7209 */ /* 0x001fe40007810000 */
[----:B------:R-:W-:-:S02]  /*d640*/  ISETP.LT.OR P1, PT, R25, 0x1a, P1 ;  /* 0x0000001a1900780c */ /* 0x000fc40000f21670 */
[----:B------:R-:W-:Y:S01]  /*d650*/  FMNMX.FTZ R7, R32, R7, !PT ;  /* 0x0000000720077209 */ /* 0x000fe20007810000 */
[----:B------:R-:W0:Y:S01]  /*d660*/  SHFL.BFLY PT, R27, R74, 0x1, 0x1f ;  /* 0x0c201f004a1b7f89 */ /* 0x000e2200000e0000 */
[----:B------:R-:W-:Y:S02]  /*d670*/  FSEL R40, R39, -INF , !P1 ;  /* 0xff80000027287808 */ /* 0x000fe40004800000 */
[----:B------:R-:W-:Y:S02]  /*d680*/  ISETP.NE.AND P1, PT, R37, RZ, PT ;  /* 0x000000ff2500720c */ /* 0x000fe40003f25270 */
[----:B------:R-:W-:Y:S02]  /*d690*/  FMNMX.FTZ R15, R34, R7, !PT ;  /* 0x00000007220f7209 */ /* 0x000fe40007810000 */
[C---:B------:R-:W-:Y:S02]  /*d6a0*/  ISETP.GT.AND P1, PT, R29.reuse, 0x20, !P1 ;  /* 0x000000201d00780c */ /* 0x040fe40004f24270 */
[----:B------:R-:W-:-:S02]  /*d6b0*/  ISETP.GT.AND P3, PT, R29, 0x31, !P3 ;  /* 0x000000311d00780c */ /* 0x000fc40005f64270 */
[----:B------:R-:W-:Y:S02]  /*d6c0*/  ISETP.LT.OR P1, PT, R25, 0x21, P1 ;  /* 0x000000211900780c */ /* 0x000fe40000f21670 */
[C---:B------:R-:W-:Y:S02]  /*d6d0*/  ISETP.GT.AND P4, PT, R29.reuse, 0x38, !P4 ;  /* 0x000000381d00780c */ /* 0x040fe40006784270 */
[----:B------:R-:W-:Y:S02]  /*d6e0*/  FSEL R42, R42, -INF , !P1 ;  /* 0xff8000002a2a7808 */ /* 0x000fe40004800000 */
[----:B------:R-:W-:Y:S02]  /*d6f0*/  ISETP.GT.AND P1, PT, R29, 0x21, !P2 ;  /* 0x000000211d00780c */ /* 0x000fe40005724270 */
[----:B------:R-:W-:Y:S02]  /*d700*/  ISETP.NE.AND P2, PT, R45, RZ, PT ;  /* 0x000000ff2d00720c */ /* 0x000fe40003f45270 */
[----:B------:R-:W-:-:S02]  /*d710*/  ISETP.LT.OR P1, PT, R25, 0x22, P1 ;  /* 0x000000221900780c */ /* 0x000fc40000f21670 */
[----:B------:R-:W-:Y:S02]  /*d720*/  ISETP.GT.AND P2, PT, R29, 0x30, !P2 ;  /* 0x000000301d00780c */ /* 0x000fe40005744270 */
[----:B------:R-:W-:Y:S02]  /*d730*/  FSEL R44, R43, -INF , !P1 ;  /* 0xff8000002b2c7808 */ /* 0x000fe40004800000 */
[----:B------:R-:W-:Y:S02]  /*d740*/  ISETP.GT.AND P1, PT, R29, 0x28, !P5 ;  /* 0x000000281d00780c */ /* 0x000fe40006f24270 */
[----:B0-----:R-:W-:Y:S02]  /*d750*/  FMNMX.FTZ R7, R74, R27, !PT ;  /* 0x0000001b4a077209 */ /* 0x001fe40007810000 */
[----:B------:R-:W-:Y:S01]  /*d760*/  FMNMX.FTZ R27, R36, R15, !PT ;  /* 0x0000000f241b7209 */ /* 0x000fe20007810000 */
[----:B------:R-:W-:Y:S01]  /*d770*/  IMAD.U32 R15, RZ, RZ, UR6 ;  /* 0x00000006ff0f7e24 */ /* 0x000fe2000f8e00ff */
[----:B------:R-:W-:-:S02]  /*d780*/  ISETP.LT.OR P1, PT, R25, 0x29, P1 ;  /* 0x000000291900780c */ /* 0x000fc40000f21670 */
[----:B------:R-:W-:Y:S01]  /*d790*/  FMNMX.FTZ R27, R38, R27, !PT ;  /* 0x0000001b261b7209 */ /* 0x000fe20007810000 */
[----:B------:R-:W-:Y:S01]  /*d7a0*/  FMUL.FTZ R31, R7, R15 ;  /* 0x0000000f071f7220 */ /* 0x000fe20000410000 */
        /* <DEDUP_REMOVED lines=8> */
[----:B------:R-:W-:Y:S02]  /*d830*/  ISETP.LT.OR P2, PT, R25, 0x31, P2 ;  /* 0x000000311900780c */ /* 0x000fe40001741670 */
[----:B------:R-:W-:Y:S02]  /*d840*/  FMNMX.FTZ R27, R46, R27, !PT ;  /* 0x0000001b2e1b7209 */ /* 0x000fe40007810000 */
[----:B------:R-:W-:-:S02]  /*d850*/  FSETP.NEU.FTZ.AND P1, PT, R7, -INF , PT ;  /* 0xff8000000700780b */ /* 0x000fc40003f3d000 */
[----:B------:R-:W-:Y:S02]  /*d860*/  ISETP.NE.AND P5, PT, R49, RZ, PT ;  /* 0x000000ff3100720c */ /* 0x000fe40003fa5270 */
[----:B------:R-:W-:Y:S02]  /*d870*/  ISETP.LT.OR P3, PT, R25, 0x32, P3 ;  /* 0x000000321900780c */ /* 0x000fe40001f61670 */
[----:B------:R-:W-:Y:S02]  /*d880*/  FSEL R50, R50, -INF , !P2 ;  /* 0xff80000032327808 */ /* 0x000fe40005000000 */
[----:B------:R-:W-:Y:S02]  /*d890*/  FMNMX.FTZ R27, R74, R27, !PT ;  /* 0x0000001b4a1b7209 */ /* 0x000fe40007810000 */
[----:B------:R-:W-:Y:S02]  /*d8a0*/  FSEL R35, R31, RZ, P1 ;  /* 0x000000ff1f237208 */ /* 0x000fe40000800000 */
[----:B------:R-:W-:-:S02]  /*d8b0*/  ISETP.GT.AND P1, PT, R29, 0x39, !P5 ;  /* 0x000000391d00780c */ /* 0x000fc40006f24270 */
[----:B------:R-:W-:Y:S01]  /*d8c0*/  ISETP.LT.OR P4, PT, R25, 0x39, P4 ;  /* 0x000000391900780c */ /* 0x000fe20002781670 */
[-CC-:B------:R-:W-:Y:S01]  /*d8d0*/  FFMA.FTZ R29, R72, R15.reuse, -R35.reuse ;  /* 0x0000000f481d7223 */ /* 0x180fe20000010823 */
[----:B------:R-:W-:Y:S01]  /*d8e0*/  FSEL R76, R51, -INF , !P3 ;  /* 0xff800000334c7808 */ /* 0x000fe20005800000 */
[--C-:B------:R-:W-:Y:S01]  /*d8f0*/  FFMA.FTZ R31, R68, R15, -R35.reuse ;  /* 0x0000000f441f7223 */ /* 0x100fe20000010823 */
[----:B------:R-:W-:Y:S01]  /*d900*/  FMNMX.FTZ R27, R50, R27, !PT ;  /* 0x0000001b321b7209 */ /* 0x000fe20007810000 */
[-CC-:B------:R-:W-:Y:S01]  /*d910*/  FFMA.FTZ R164, R164, R15.reuse, -R35.reuse ;  /* 0x0000000fa4a47223 */ /* 0x180fe20000010823 */
[----:B------:R-:W-:Y:S01]  /*d920*/  ISETP.LT.OR P1, PT, R25, 0x3a, P1 ;  /* 0x0000003a1900780c */ /* 0x000fe20000f21670 */
[--C-:B------:R-:W-:Y:S01]  /*d930*/  FFMA.FTZ R166, R70, R15, -R35.reuse ;  /* 0x0000000f46a67223 */ /* 0x100fe20000010823 */
[----:B------:R-:W-:Y:S01]  /*d940*/  FSEL R54, R54, -INF , !P4 ;  /* 0xff80000036367808 */ /* 0x000fe20006000000 */
[----:B------:R-:W-:Y:S01]  /*d950*/  MUFU.EX2 R29, R29 ;  /* 0x0000001d001d7308 */ /* 0x000fe20000000800 */
[----:B------:R-:W-:Y:S01]  /*d960*/  FMNMX.FTZ R27, R76, R27, !PT ;  /* 0x0000001b4c1b7209 */ /* 0x000fe20007810000 */
[-CC-:B------:R-:W-:Y:S01]  /*d970*/  FFMA.FTZ R160, R66, R15.reuse, -R35.reuse ;  /* 0x0000000f42a07223 */ /* 0x180fe20000010823 */
[----:B------:R-:W-:Y:S01]  /*d980*/  FSEL R72, R55, -INF , !P1 ;  /* 0xff80000037487808 */ /* 0x000fe20004800000 */
[--C-:B------:R-:W-:Y:S01]  /*d990*/  FFMA.FTZ R33, R64, R15, -R35.reuse ;  /* 0x0000000f40217223 */ /* 0x100fe20000010823 */
[----:B------:R-:W-:Y:S01]  /*d9a0*/  FMNMX.FTZ R27, R54, R27, !PT ;  /* 0x0000001b361b7209 */ /* 0x000fe20007810000 */
[-CC-:B------:R-:W-:Y:S01]  /*d9b0*/  FFMA.FTZ R162, R62, R15.reuse, -R35.reuse ;  /* 0x0000000f3ea27223 */ /* 0x180fe20000010823 */
[--C-:B------:R-:W-:Y:S01]  /*d9c0*/  FFMA.FTZ R0, R0, R15, -R35.reuse ;  /* 0x0000000f00007223 */ /* 0x100fe20000010823 */
[----:B------:R-:W0:Y:S01]  /*d9d0*/  MUFU.EX2 R164, R164 ;  /* 0x000000a400a47308 */ /* 0x000e220000000800 */
[----:B------:R-:W-:Y:S01]  /*d9e0*/  FMNMX.FTZ R27, R72, R27, !PT ;  /* 0x0000001b481b7209 */ /* 0x000fe20007810000 */
[-CC-:B------:R-:W-:Y:S01]  /*d9f0*/  FFMA.FTZ R60, R60, R15.reuse, -R35.reuse ;  /* 0x0000000f3c3c7223 */ /* 0x180fe20000010823 */
[-CC-:B------:R-:W-:Y:S01]  /*da00*/  FFMA.FTZ R58, R58, R15.reuse, -R35.reuse ;  /* 0x0000000f3a3a7223 */ /* 0x180fe20000010823 */
[-CC-:B------:R-:W-:Y:S01]  /*da10*/  FFMA.FTZ R6, R6, R15.reuse, -R35.reuse ;  /* 0x0000000f06067223 */ /* 0x180fe20000010823 */
[-CC-:B------:R-:W-:Y:S01]  /*da20*/  FFMA.FTZ R56, R56, R15.reuse, -R35.reuse ;  /* 0x0000000f38387223 */ /* 0x180fe20000010823 */
[----:B------:R-:W1:Y:S01]  /*da30*/  SHFL.BFLY PT, R68, R27, 0x2, 0x1f ;  /* 0x0c401f001b447f89 */ /* 0x000e6200000e0000 */
[-CC-:B------:R-:W-:Y:S01]  /*da40*/  FFMA.FTZ R48, R48, R15.reuse, -R35.reuse ;  /* 0x0000000f30307223 */ /* 0x180fe20000010823 */
[----:B------:R-:W2:Y:S01]  /*da50*/  MUFU.EX2 R166, R166 ;  /* 0x000000a600a67308 */ /* 0x000ea20000000800 */
[-CC-:B------:R-:W-:Y:S01]  /*da60*/  FFMA.FTZ R52, R52, R15.reuse, -R35.reuse ;  /* 0x0000000f34347223 */ /* 0x180fe20000010823 */
[----:B------:R-:W-:-:S06]  /*da70*/  FFMA.FTZ R24, R24, R15, -R35 ;  /* 0x0000000f18187223 */ /* 0x000fcc0000010823 */
[----:B------:R-:W3:Y:S08]  /*da80*/  MUFU.EX2 R31, R31 ;  /* 0x0000001f001f7308 */ /* 0x000ef00000000800 */
[----:B------:R-:W-:Y:S01]  /*da90*/  MUFU.EX2 R160, R160 ;  /* 0x000000a000a07308 */ /* 0x000fe20000000800 */
[----:B-1----:R-:W-:Y:S01]  /*daa0*/  FMNMX.FTZ R68, R27, R68, !PT ;  /* 0x000000441b447209 */ /* 0x002fe20007810000 */
[----:B------:R-:W-:-:S06]  /*dab0*/  FFMA.FTZ R27, R20, R15, -R35 ;  /* 0x0000000f141b7223 */ /* 0x000fcc0000010823 */
[----:B------:R-:W-:Y:S01]  /*dac0*/  MUFU.EX2 R33, R33 ;  /* 0x0000002100217308 */ /* 0x000fe20000000800 */
[----:B------:R-:W1:Y:S07]  /*dad0*/  SHFL.BFLY PT, R25, R68, 0x1, 0x1f ;  /* 0x0c201f0044197f89 */ /* 0x000e6e00000e0000 */
[----:B------:R0:W-:Y:S08]  /*dae0*/  MUFU.EX2 R158, R27 ;  /* 0x0000001b009e7308 */ /* 0x0001f00000000800 */
[----:B------:R-:W-:Y:S01]  /*daf0*/  MUFU.EX2 R162, R162 ;  /* 0x000000a200a27308 */ /* 0x000fe20000000800 */
[----:B0-----:R-:W-:Y:S01]  /*db00*/  FADD.FTZ R27, R164, R29 ;  /* 0x0000001da41b7221 */ /* 0x001fe20000010000 */
[----:B------:R-:W-:-:S06]  /*db10*/  F2FP.F16.F32.PACK_AB R164, R29, R164 ;  /* 0x000000a41da4723e */ /* 0x000fcc00000000ff */
[----:B------:R2:W-:Y:S01]  /*db20*/  MUFU.EX2 R41, R0 ;  /* 0x0000000000297308 */ /* 0x0005e20000000800 */
[----:B-1----:R-:W-:-:S04]  /*db30*/  FMNMX.FTZ R20, R68, R25, !PT ;  /* 0x0000001944147209 */ /* 0x002fc80007810000 */
[C---:B------:R-:W-:Y:S01]  /*db40*/  FSETP.NEU.FTZ.AND P1, PT, R20.reuse, -INF , PT ;  /* 0xff8000001400780b */ /* 0x040fe20003f3d000 */
[----:B------:R-:W-:Y:S01]  /*db50*/  FMUL.FTZ R25, R20, R15 ;  /* 0x0000000f14197220 */ /* 0x000fe20000410000 */
[----:B--2---:R-:W-:Y:S01]  /*db60*/  FADD.FTZ R0, R166, R27 ;  /* 0x0000001ba6007221 */ /* 0x004fe20000010000 */
[----:B------:R-:W-:Y:S01]  /*db70*/  MUFU.EX2 R37, R60 ;  /* 0x0000003c00257308 */ /* 0x000fe20000000800 */
[----:B---3--:R-:W-:Y:S02]  /*db80*/  F2FP.F16.F32.PACK_AB R166, R31, R166 ;  /* 0x000000a61fa6723e */ /* 0x008fe400000000ff */
        /* <DEDUP_REMOVED lines=18> */
[----:B------:R-:W-:Y:S01]  /*dcb0*/  FFMA.FTZ R72, R72, R15, -R25 ;  /* 0x0000000f48487223 */ /* 0x000fe20000010819 */
[----:B------:R-:W-:-:S03]  /*dcc0*/  FADD.FTZ R25, R31, R0 ;  /* 0x000000001f197221 */ /* 0x000fc60000010000 */
[----:B------:R-:W1:Y:S08]  /*dcd0*/  MUFU.EX2 R30, R30 ;  /* 0x0000001e001e7308 */ /* 0x000e700000000800 */
[----:B------:R-:W2:Y:S01]  /*dce0*/  MUFU.EX2 R167, R32 ;  /* 0x0000002000a77308 */ /* 0x000ea20000000800 */
[----:B0-----:R-:W-:Y:S01]  /*dcf0*/  FADD.FTZ R27, R165, R28 ;  /* 0x0000001ca51b7221 */ /* 0x001fe20000010000 */
[----:B------:R-:W-:-:S06]  /*dd00*/  F2FP.F16.F32.PACK_AB R165, R28, R165 ;  /* 0x000000a51ca5723e */ /* 0x000fcc00000000ff */
[----:B------:R-:W0:Y:S01]  /*dd10*/  MUFU.EX2 R34, R34 ;  /* 0x0000002200227308 */ /* 0x000e220000000800 */
[----:B-1----:R-:W-:Y:S01]  /*dd20*/  FADD.FTZ R0, R30, R27 ;  /* 0x0000001b1e007221 */ /* 0x002fe20000010000 */
[----:B------:R-:W-:-:S05]  /*dd30*/  IMAD.MOV.U32 R27, RZ, RZ, 0x40000040 ;  /* 0x40000040ff1b7424 */ /* 0x000fca00078e00ff */
[----:B------:R-:W-:Y:S01]  /*dd40*/  R2UR UR11, R27 ;  /* 0x000000001b0b72ca */ /* 0x000fe200000e0000 */
[----:B------:R-:W1:Y:S08]  /*dd50*/  MUFU.EX2 R161, R36 ;  /* 0x0000002400a17308 */ /* 0x000e700000000800 */
[----:B------:R-:W3:Y:S08]  /*dd60*/  MUFU.EX2 R58, R58 ;  /* 0x0000003a003a7308 */ /* 0x000ef00000000800 */
[----:B------:R4:W-:Y:S08]  /*dd70*/  MUFU.EX2 R43, R6 ;  /* 0x00000006002b7308 */ /* 0x0009f00000000800 */
[----:B------:R-:W5:Y:S01]  /*dd80*/  MUFU.EX2 R38, R38 ;  /* 0x0000002600267308 */ /* 0x000f620000000800 */
[----:B----4-:R-:W-:Y:S01]  /*dd90*/  FADD.FTZ R6, R160, R25 ;  /* 0x00000019a0067221 */ /* 0x010fe20000010000 */
[----:B------:R-:W-:Y:S01]  /*dda0*/  IMAD.MOV.U32 R25, RZ, RZ, 0x40000040 ;  /* 0x40000040ff197424 */ /* 0x000fe200078e00ff */
[----:B------:R-:W-:-:S02]  /*ddb0*/  F2FP.F16.F32.PACK_AB R160, R33, R160 ;  /* 0x000000a021a0723e */ /* 0x000fc400000000ff */
[----:B------:R-:W-:Y:S02]  /*ddc0*/  FADD.FTZ R45, R33, R6 ;  /* 0x00000006212d7221 */ /* 0x000fe40000010000 */
[----:B------:R-:W-:Y:S01]  /*ddd0*/  R2UR UR7, R25 ;  /* 0x00000000190772ca */ /* 0x000fe200000e0000 */
[----:B------:R-:W4:Y:S01]  /*dde0*/  MUFU.EX2 R163, R40 ;  /* 0x0000002800a37308 */ /* 0x000f220000000800 */
[C---:B--2---:R-:W-:Y:S01]  /*ddf0*/  FADD.FTZ R25, R167.reuse, R0 ;  /* 0x00000000a7197221 */ /* 0x044fe20000010000 */
[----:B------:R-:W-:Y:S01]  /*de00*/  FADD.FTZ R6, R162, R45 ;  /* 0x0000002da2067221 */ /* 0x000fe20000010000 */
[----:B------:R-:W-:Y:S02]  /*de10*/  F2FP.F16.F32.PACK_AB R167, R167, R30 ;  /* 0x0000001ea7a7723e */ /* 0x000fe400000000ff */
[----:B0-----:R-:W-:Y:S01]  /*de20*/  FADD.FTZ R0, R34, R25 ;  /* 0x0000001922007221 */ /* 0x001fe20000010000 */
[C---:B------:R-:W-:Y:S01]  /*de30*/  FADD.FTZ R27, R37.reuse, R6 ;  /* 0x00000006251b7221 */ /* 0x040fe20000010000 */
[----:B------:R-:W-:Y:S01]  /*de40*/  F2FP.F16.F32.PACK_AB R162, R37, R162 ;  /* 0x000000a225a2723e */ /* 0x000fe200000000ff */
[----:B------:R-:W0:Y:S01]  /*de50*/  MUFU.EX2 R42, R42 ;  /* 0x0000002a002a7308 */ /* 0x000e220000000800 */
[C---:B-1----:R-:W-:Y:S01]  /*de60*/  FADD.FTZ R25, R161.reuse, R0 ;  /* 0x00000000a1197221 */ /* 0x042fe20000010000 */
[----:B---3--:R-:W-:Y:S01]  /*de70*/  FADD.FTZ R6, R58, R27 ;  /* 0x0000001b3a067221 */ /* 0x008fe20000010000 */
[----:B------:R-:W-:Y:S01]  /*de80*/  IMAD.MOV.U32 R27, RZ, RZ, 0x40000040 ;  /* 0x40000040ff1b7424 */ /* 0x000fe200078e00ff */
[----:B------:R-:W-:Y:S01]  /*de90*/  F2FP.F16.F32.PACK_AB R161, R161, R34 ;  /* 0x00000022a1a1723e */ /* 0x000fe200000000ff */
[----:B-----5:R-:W-:Y:S01]  /*dea0*/  FADD.FTZ R0, R38, R25 ;  /* 0x0000001926007221 */ /* 0x020fe20000010000 */
[----:B------:R-:W-:Y:S01]  /*deb0*/  IMAD.MOV.U32 R25, RZ, RZ, 0x40000040 ;  /* 0x40000040ff197424 */ /* 0x000fe200078e00ff */
[----:B------:R1:W-:Y:S01]  /*dec0*/  STSM.16.M88.4 [R211+0x36400], R164 ;  /* 0x036400a4d3007844 */ /* 0x0003e20000000200 */
[----:B------:R-:W2:Y:S01]  /*ded0*/  MUFU.EX2 R157, R44 ;  /* 0x0000002c009d7308 */ /* 0x000ea20000000800 */
[----:B------:R-:W-:Y:S01]  /*dee0*/  R2UR UR15, R27 ;  /* 0x000000001b0f72ca */ /* 0x000fe200000e0000 */
[----:B----4-:R-:W-:Y:S01]  /*def0*/  FADD.FTZ R27, R163, R0 ;  /* 0x00000000a31b7221 */ /* 0x010fe20000010000 */
[----:B------:R-:W-:-:S02]  /*df00*/  R2UR UR19, R25 ;  /* 0x00000000191372ca */ /* 0x000fc400000e0000 */
[----:B------:R-:W-:-:S03]  /*df10*/  F2FP.F16.F32.PACK_AB R163, R163, R38 ;  /* 0x00000026a3a3723e */ /* 0x000fc600000000ff */
[----:B------:R-:W3:Y:S01]  /*df20*/  MUFU.EX2 R46, R46 ;  /* 0x0000002e002e7308 */ /* 0x000ee20000000800 */
[----:B0-----:R-:W-:Y:S01]  /*df30*/  FADD.FTZ R0, R42, R27 ;  /* 0x0000001b2a007221 */ /* 0x001fe20000010000 */
[----:B------:R1:W-:Y:S06]  /*df40*/  STSM.16.M88.4 [R212], R160 ;  /* 0x000000a0d4007844 */ /* 0x0003ec0000000200 */
[----:B------:R-:W0:Y:S01]  /*df50*/  MUFU.EX2 R39, R56 ;  /* 0x0000003800277308 */ /* 0x000e220000000800 */
[C---:B--2---:R-:W-:Y:S01]  /*df60*/  FADD.FTZ R25, R157.reuse, R0 ;  /* 0x000000009d197221 */ /* 0x044fe20000010000 */
[----:B------:R-:W-:-:S06]  /*df70*/  F2FP.F16.F32.PACK_AB R157, R157, R42 ;  /* 0x0000002a9d9d723e */ /* 0x000fcc00000000ff */
[----:B------:R-:W2:Y:S01]  /*df80*/  MUFU.EX2 R159, R74 ;  /* 0x0000004a009f7308 */ /* 0x000ea20000000800 */
[----:B---3--:R-:W-:-:S07]  /*df90*/  FADD.FTZ R0, R46, R25 ;  /* 0x000000192e007221 */ /* 0x008fce0000010000 */
[----:B------:R-:W3:Y:S01]  /*dfa0*/  MUFU.EX2 R50, R50 ;  /* 0x0000003200327308 */ /* 0x000ee20000000800 */
[C---:B0-----:R-:W-:Y:S01]  /*dfb0*/  FADD.FTZ R45, R39.reuse, R6 ;  /* 0x00000006272d7221 */ /* 0x041fe20000010000 */
[----:B------:R-:W-:-:S03]  /*dfc0*/  F2FP.F16.F32.PACK_AB R156, R39, R58 ;  /* 0x0000003a279c723e */ /* 0x000fc600000000ff */
[----:B------:R-:W-:Y:S01]  /*dfd0*/  FADD.FTZ R6, R158, R45 ;  /* 0x0000002d9e067221 */ /* 0x000fe20000010000 */
[----:B------:R-:W-:Y:S02]  /*dfe0*/  F2FP.F16.F32.PACK_AB R158, R41, R158 ;  /* 0x0000009e299e723e */ /* 0x000fe400000000ff */
[----:B------:R-:W0:Y:S01]  /*dff0*/  MUFU.EX2 R153, R76 ;  /* 0x0000004c00997308 */ /* 0x000e220000000800 */
[----:B--2---:R-:W-:Y:S01]  /*e000*/  FADD.FTZ R25, R159, R0 ;  /* 0x000000009f197221 */ /* 0x004fe20000010000 */
[----:B------:R-:W-:Y:S01]  /*e010*/  FADD.FTZ R27, R41, R6 ;  /* 0x00000006291b7221 */ /* 0x000fe20000010000 */
[----:B------:R-:W-:-:S05]  /*e020*/  F2FP.F16.F32.PACK_AB R159, R159, R46 ;  /* 0x0000002e9f9f723e */ /* 0x000fca00000000ff */
[----:B------:R-:W2:Y:S01]  /*e030*/  MUFU.EX2 R48, R48 ;  /* 0x0000003000307308 */ /* 0x000ea20000000800 */
[----:B---3--:R-:W-:Y:S01]  /*e040*/  FADD.FTZ R0, R50, R25 ;  /* 0x0000001932007221 */ /* 0x008fe20000010000 */
[----:B------:R1:W-:Y:S06]  /*e050*/  STSM.16.M88.4 [R214], R156 ;  /* 0x0000009cd6007844 */ /* 0x0003ec0000000200 */
[----:B------:R-:W3:Y:S01]  /*e060*/  MUFU.EX2 R54, R54 ;  /* 0x0000003600367308 */ /* 0x000ee20000000800 */
[C---:B0-----:R-:W-:Y:S01]  /*e070*/  FADD.FTZ R25, R153.reuse, R0 ;  /* 0x0000000099197221 */ /* 0x041fe20000010000 */
[----:B------:R-:W-:-:S06]  /*e080*/  F2FP.F16.F32.PACK_AB R153, R153, R50 ;  /* 0x000000329999723e */ /* 0x000fcc00000000ff */
[----:B------:R-:W0:Y:S01]  /*e090*/  MUFU.EX2 R155, R72 ;  /* 0x00000048009b7308 */ /* 0x000e220000000800 */
[----:B--2---:R-:W-:Y:S01]  /*e0a0*/  FADD.FTZ R6, R48, R27 ;  /* 0x0000001b30067221 */ /* 0x004fe20000010000 */
[----:B------:R-:W-:-:S03]  /*e0b0*/  F2FP.F16.F32.PACK_AB R152, R43, R48 ;  /* 0x000000302b98723e */ /* 0x000fc600000000ff */
[----:B------:R-:W-:-:S03]  /*e0c0*/  FADD.FTZ R27, R43, R6 ;  /* 0x000000062b1b7221 */ /* 0x000fc60000010000 */
[----:B------:R-:W2:Y:S01]  /*e0d0*/  MUFU.EX2 R52, R52 ;  /* 0x0000003400347308 */ /* 0x000ea20000000800 */
[----:B---3--:R-:W-:-:S07]  /*e0e0*/  FADD.FTZ R0, R54, R25 ;  /* 0x0000001936007221 */ /* 0x008fce0000010000 */
[----:B------:R3:W4:Y:S01]  /*e0f0*/  MUFU.EX2 R35, R24 ;  /* 0x0000001800237308 */ /* 0x0007220000000800 */
[C---:B0-----:R-:W-:Y:S01]  /*e100*/  FADD.FTZ R0, R155.reuse, R0 ;  /* 0x000000009b007221 */ /* 0x041fe20000010000 */
[----:B------:R-:W-:Y:S01]  /*e110*/  F2FP.F16.F32.PACK_AB R155, R155, R54 ;  /* 0x000000369b9b723e */ /* 0x000fe200000000ff */
[----:B---3--:R-:W-:Y:S02]  /*e120*/  IMAD R24, R17, 0x1000, R196 ;  /* 0x0000100011187824 */ /* 0x008fe400078e02c4 */
[----:B--2---:R-:W-:Y:S02]  /*e130*/  FADD.FTZ R6, R52, R27 ;  /* 0x0000001b34067221 */ /* 0x004fe40000010000 */
[C---:B------:R-:W-:Y:S01]  /*e140*/  VIADD R26, R24.reuse, 0x80 ;  /* 0x00000080181a7836 */ /* 0x040fe20000000000 */
[----:B------:R-:W-:Y:S02]  /*e150*/  R2UR UR6, R24 ;  /* 0x00000000180672ca */ /* 0x000fe400000e0000 */
[C---:B----4-:R-:W-:Y:S01]  /*e160*/  F2FP.F16.F32.PACK_AB R154, R35.reuse, R52 ;  /* 0x00000034239a723e */ /* 0x050fe200000000ff */
[----:B------:R-:W-:Y:S01]  /*e170*/  FADD.FTZ R6, R35, R6 ;  /* 0x0000000623067221 */ /* 0x000fe20000010000 */
[----:B------:R-:W-:Y:S01]  /*e180*/  R2UR UR10, R26 ;  /* 0x000000001a0a72ca */ /* 0x000fe200000e0000 */
[----:B------:R-:W-:-:S02]  /*e190*/  VIADD R26, R24, 0x100 ;  /* 0x00000100181a7836 */ /* 0x000fc40000000000 */
[----:B------:R-:W-:Y:S01]  /*e1a0*/  VIADD R24, R24, 0x180 ;  /* 0x0000018018187836 */ /* 0x000fe20000000000 */
[----:B------:R1:W-:Y:S02]  /*e1b0*/  STSM.16.M88.4 [R213], R152 ;  /* 0x00000098d5007844 */ /* 0x0003e40000000200 */
        /* <DEDUP_REMOVED lines=23> */
.L_x_3456:
[----:B------:R-:W-:Y:S01]  /*e330*/  ISETP.NE.AND P1, PT, R170, 0x1, PT ;  /* 0x00000001aa00780c */ /* 0x000fe20003f25270 */
[----:B------:R-:W-:Y:S01]  /*e340*/  VIADD R14, R14, 0x38860 ;  /* 0x000388600e0e7836 */ /* 0x000fe20000000000 */
[----:B------:R-:W-:Y:S01]  /*e350*/  UISETP.NE.AND UP0, UPT, UR48, URZ, UPT ;  /* 0x0000003f3000728c */ /* 0x000fe2000bf05270 */
[----:B------:R-:W-:-:S03]  /*e360*/  IMAD.MOV.U32 R153, RZ, RZ, R208 ;  /* 0x000000ffff997224 */ /* 0x000fc600078e00d0 */
[----:B------:R-:W-:-:S04]  /*e370*/  PRMT R14, R188, 0x654, R14 ;  /* 0x00000654bc0e7816 */ /* 0x000fc8000000000e */
[----:B------:R0:W-:Y:S03]  /*e380*/  SYNCS.ARRIVE.TRANS64.RED.A1T0 RZ, [R14+URZ], RZ ;  /* 0x000000ff0eff79a7 */ /* 0x0001e6000810043f */
[----:B------:R-:W1:Y:S08]  /*e390*/  @P1 LDC R152, c[0x0][0x44c] ;  /* 0x00011300ff981b82 */ /* 0x000e700000000800 */
[----:B0-----:R-:W0:Y:S01]  /*e3a0*/  @P1 LDC R14, c[0x0][0x450] ;  /* 0x00011400ff0e1b82 */ /* 0x001e220000000800 */
[----:B-1----:R-:W-:-:S05]  /*e3b0*/  @P1 IMAD.HI.U32 R152, R208, R152, RZ ;  /* 0x00000098d0981227 */ /* 0x002fca00078e00ff */
[----:B0-----:R-:W-:Y:S01]  /*e3c0*/  @P1 SHF.R.U32.HI R153, RZ, R14, R152 ;  /* 0x0000000eff991219 */ /* 0x001fe20000011698 */
[----:B------:R-:W-:Y:S01]  /*e3d0*/  VIADD R14, R168, 0xfffffffe ;  /* 0xfffffffea80e7836 */ /* 0x000fe20000000000 */
[----:B------:R-:W-:-:S03]  /*e3e0*/  PLOP3.LUT P1, PT, PT, PT, UP0, 0x40, 0x0 ;  /* 0x000000000000781c */ /* 0x000fc60003f2e808 */
[----:B------:R-:W-:-:S04]  /*e3f0*/  IMAD.IADD R169, R169, 0x1, R153 ;  /* 0x00000001a9a97824 */ /* 0x000fc800078e0299 */
[----:B------:R-:W-:-:S06]  /*e400*/  VIADD R152, R169, UR4 ;  /* 0x00000004a9987c36 */ /* 0x000fcc0008000000 */
        /* <DEDUP_REMOVED lines=13> */
.L_x_3459:
[----:B------:R-:W-:-:S06]  /*e4e0*/  UISETP.NE.AND UP0, UPT, UR5, 0x1, UPT ;  /* 0x000000010500788c */ /* 0x000fcc000bf05270 */
[----:B------:R-:W-:-:S05]  /*e4f0*/  PLOP3.LUT P1, PT, PT, PT, UP0, 0x80, 0x0 ;  /* 0x000000000000781c */ /* 0x000fca0003f2f008 */
[----:B------:R-:W-:-:S08]  /*e500*/  @UP0 ULDC.64 UR6, c[0x0][0xae0] ;  /* 0x0002b80000060ab9 */ /* 0x000fd00000000a00 */
[----:B------:R-:W-:-:S05]  /*e510*/  @P1 IMAD.HI.U32 R154, R153, UR6, RZ ;  /* 0x00000006999a1c27 */ /* 0x000fca000f8e00ff */
[----:B------:R-:W-:-:S07]  /*e520*/  @P1 SHF.R.U32.HI R153, RZ, UR7, R154 ;  /* 0x00000007ff991c19 */ /* 0x000fce000801169a */
.L_x_3460:
[----:B------:R-:W-:Y:S05]  /*e530*/  BSYNC B0 ;  /* 0x0000000000007941 */ /* 0x000fea0003800000 */
.L_x_3458:
[----:B------:R-:W-:-:S04]  /*e540*/  IMAD.U32 R154, RZ, RZ, UR5 ;  /* 0x00000005ff9a7e24 */ /* 0x000fc8000f8e00ff */
[----:B------:R-:W-:-:S05]  /*e550*/  IMAD R154, R153, R154, UR5 ;  /* 0x00000005999a7e24 */ /* 0x000fca000f8e029a */
[----:B------:R-:W-:-:S07]  /*e560*/  VIMNMX R152, R152, R154, PT ;  /* 0x0000009a98987248 */ /* 0x000fce0003fe0100 */
.L_x_3457:
[----:B------:R-:W2:Y:S01]  /*e570*/  LDL R154, [R1+0x14] ;  /* 0x00001400019a7983 */ /* 0x000ea20000100800 */
[----:B------:R-:W-:Y:S01]  /*e580*/  SHF.R.S32.HI R153, RZ, 0x1f, R152 ;  /* 0x0000001fff997819 */ /* 0x000fe20000011498 */
[----:B------:R-:W-:Y:S01]  /*e590*/  ULDC UR42, c[0x0][0xadc] ;  /* 0x0002b700002a7ab9 */ /* 0x000fe20000000800 */
[----:B------:R-:W-:Y:S01]  /*e5a0*/  ULDC UR39, c[0x0][0xadc] ;  /* 0x0002b70000277ab9 */ /* 0x000fe20000000800 */
[----:B------:R-:W-:Y:S01]  /*e5b0*/  ULDC UR43, c[0x0][0xad4] ;  /* 0x0002b500002b7ab9 */ /* 0x000fe20000000800 */
[----:B------:R-:W-:Y:S01]  /*e5c0*/  LEA.HI R153, R153, R152, RZ, 0x6 ;  /* 0x0000009899997211 */ /* 0x000fe200078f30ff */
[----:B------:R-:W-:Y:S01]  /*e5d0*/  ULDC UR45, c[0x0][0xad4] ;  /* 0x0002b500002d7ab9 */ /* 0x000fe20000000800 */
[----:B------:R-:W-:Y:S01]  /*e5e0*/  ULDC UR38, c[0x0][0xa80] ;  /* 0x0002a00000267ab9 */ /* 0x000fe20000000800 */
[----:B------:R-:W-:Y:S01]  /*e5f0*/  ULDC UR41, c[0x0][0xa80] ;  /* 0x0002a00000297ab9 */ /* 0x000fe20000000800 */
[----:B------:R-:W-:Y:S01]  /*e600*/  SHF.R.S32.HI R153, RZ, 0x6, R153 ;  /* 0x00000006ff997819 */ /* 0x000fe20000011499 */
[----:B------:R-:W-:Y:S01]  /*e610*/  ULDC UR40, c[0x0][0xa80] ;  /* 0x0002a00000287ab9 */ /* 0x000fe20000000800 */
[----:B------:R-:W-:Y:S01]  /*e620*/  ULDC UR46, c[0x0][0xad8] ;  /* 0x0002b600002e7ab9 */ /* 0x000fe20000000800 */
[----:B------:R-:W-:Y:S01]  /*e630*/  ULDC UR44, c[0x0][0xad8] ;  /* 0x0002b600002c7ab9 */ /* 0x000fe20000000800 */
[----:B------:R-:W-:Y:S01]  /*e640*/  BSSY B1, `(.L_x_3461) ;  /* 0x00003fd000017945 */ /* 0x000fe20003800000 */
[----:B--2---:R-:W-:-:S04]  /*e650*/  VIMNMX R206, R154, R153, !PT ;  /* 0x000000999ace7248 */ /* 0x004fc80007fe0100 */
[----:B------:R-:W-:-:S13]  /*e660*/  ISETP.GE.AND P1, PT, R14, R206, PT ;  /* 0x000000ce0e00720c */ /* 0x000fda0003f26270 */
[----:B------:R-:W-:Y:S05]  /*e670*/  @!P1 BRA `(.L_x_3462) ;  /* 0x0000003c00e49947 */ /* 0x000fea0003800000 */
[----:B------:R-:W-:Y:S01]  /*e680*/  BSSY B0, `(.L_x_3463) ;  /* 0x00003f5000007945 */ /* 0x000fe20003800000 */
.L_x_3484:
[----:B------:R-:W-:-:S05]  /*e690*/  VIADD R198, R17, 0x1 ;  /* 0x0000000111c67836 */ /* 0x000fca0000000000 */
[----:B------:R-:W-:-:S04]  /*e6a0*/  ISETP.NE.AND P1, PT, R198, 0x2, PT ;  /* 0x00000002c600780c */ /* 0x000fc80003f25270 */
[----:B------:R-:W-:Y:S02]  /*e6b0*/  SEL R15, RZ, 0x1, P1 ;  /* 0x00000001ff0f7807 */ /* 0x000fe40000800000 */
[----:B------:R-:W-:Y:S02]  /*e6c0*/  SEL R198, R198, RZ, P1 ;  /* 0x000000ffc6c67207 */ /* 0x000fe40000800000 */
[----:B------:R-:W-:Y:S01]  /*e6d0*/  LOP3.LUT R23, R23, R15, RZ, 0x3c, !PT ;  /* 0x0000000f17177212 */ /* 0x000fe200078e3cff */
[----:B0-----:R-:W-:Y:S06]  /*e6e0*/  @!P0 BRA `(.L_x_3464) ;  /* 0x0000000000048947 */ /* 0x001fec0003800000 */
[----:B------:R-:W-:Y:S01]  /*e6f0*/  BPT.TRAP 0x1 ;  /* 0x000000040000795c */ /* 0x000fe20000300000 */
.L_x_3464:
[----:B------:R-:W-:Y:S01]  /*e700*/  IMAD R199, R198, 0x8, R16 ;  /* 0x00000008c6c77824 */ /* 0x000fe200078e0210 */
[----:B------:R-:W-:-:S04]  /*e710*/  SHF.L.U32 R15, R23, 0x1f, RZ ;  /* 0x0000001f170f7819 */ /* 0x000fc800000006ff */
[----:B------:R0:W1:Y:S01]  /*e720*/  SYNCS.PHASECHK.TRANS64.TRYWAIT P1, [R199+URZ+0x38830], R15 ;  /* 0x0388300fc70075a7 */ /* 0x000062000802017f */
[----:B------:R-:W-:Y:S05]  /*e730*/  @!P0 BRA `(.L_x_3465) ;  /* 0x0000000000048947 */ /* 0x000fea0003800000 */
[----:B------:R-:W-:Y:S01]  /*e740*/  BPT.TRAP 0x1 ;  /* 0x000000040000795c */ /* 0x000fe20000300000 */
.L_x_3465:
[----:B------:R-:W-:Y:S01]  /*e750*/  BSSY B2, `(.L_x_3466) ;  /* 0x0000006000027945 */ /* 0x000fe20003800000 */
[----:B------:R-:W-:Y:S02]  /*e760*/  IMAD R156, R198, 0x200, R194 ;  /* 0x00000200c69c7824 */ /* 0x000fe400078e02c2 */
[----:B------:R-:W-:Y:S01]  /*e770*/  IMAD.MOV.U32 R157, RZ, RZ, 0x40000040 ;  /* 0x40000040ff9d7424 */ /* 0x000fe200078e00ff */
[----:B-1----:R-:W-:Y:S06]  /*e780*/  @P1 BRA `(.L_x_3467) ;  /* 0x0000000000081947 */ /* 0x002fec0003800000 */
[----:B------:R-:W1:Y:S02]  /*e790*/  SYNCS.PHASECHK.TRANS64.TRYWAIT P1, [R199+URZ+0x38830], R15 ;  /* 0x0388300fc70075a7 */ /* 0x000e64000802017f */
[----:B-1----:R-:W-:Y:S05]  /*e7a0*/  @!P1 BRA `(.L_x_3468) ;  /* 0x0000018800589947 */ /* 0x002fea0003800000 */
.L_x_3467:
[----:B------:R-:W-:Y:S05]  /*e7b0*/  BSYNC B2 ;  /* 0x0000000000027941 */ /* 0x000fea0003800000 */
.L_x_3466:
        /* <DEDUP_REMOVED lines=36> */
.L_x_3469:
[----:B------:R2:W3:Y:S01]  /*ea00*/  SYNCS.PHASECHK.TRANS64.TRYWAIT P1, [R199+URZ+0x38850], R15 ;  /* 0x0388500fc70075a7 */ /* 0x0004e2000802017f */
[----:B------:R-:W-:Y:S05]  /*ea10*/  @!P0 BRA `(.L_x_3470) ;  /* 0x0000000000048947 */ /* 0x000fea0003800000 */
[----:B------:R-:W-:Y:S01]  /*ea20*/  BPT.TRAP 0x1 ;  /* 0x000000040000795c */ /* 0x000fe20000300000 */
.L_x_3470:
[----:B------:R-:W-:Y:S04]  /*ea30*/  BSSY B2, `(.L_x_3471) ;  /* 0x0000004000027945 */ /* 0x000fe80003800000 */
[----:B---3--:R-:W-:Y:S05]  /*ea40*/  @P1 BRA `(.L_x_3472) ;  /* 0x0000000000081947 */ /* 0x008fea0003800000 */
[----:B------:R-:W3:Y:S02]  /*ea50*/  SYNCS.PHASECHK.TRANS64.TRYWAIT P1, [R199+URZ+0x38850], R15 ;  /* 0x0388500fc70075a7 */ /* 0x000ee4000802017f */
[----:B---3--:R-:W-:Y:S05]  /*ea60*/  @!P1 BRA `(.L_x_3473) ;  /* 0x0000018400bc9947 */ /* 0x008fea0003800000 */
.L_x_3472:
[----:B------:R-:W-:Y:S05]  /*ea70*/  BSYNC B2 ;  /* 0x0000000000027941 */ /* 0x000fea0003800000 */
.L_x_3471:
[----:B------:R-:W-:Y:S01]  /*ea80*/  IMAD R200, R198, 0x1000, R195 ;  /* 0x00001000c6c87824 */ /* 0x000fe200078e02c3 */
[----:B------:R-:W-:Y:S01]  /*ea90*/  R2UR UR4, R2 ;  /* 0x00000000020472ca */ /* 0x000fe200000e0000 */
[----:B------:R-:W-:Y:S01]  /*eaa0*/  IMAD.MOV.U32 R201, RZ, RZ, 0x40000040 ;  /* 0x40000040ffc97424 */ /* 0x000fe200078e00ff */
[----:B------:R-:W-:Y:S01]  /*eab0*/  R2UR UR5, R3 ;  /* 0x00000000030572ca */ /* 0x000fe200000e0000 */
[----:B------:R-:W-:Y:S01]  /*eac0*/  WARPGROUP.ARRIVE ;  /* 0x00000000000079c5 */ /* 0x000fe20000000000 */
[----:B------:R-:W-:Y:S01]  /*ead0*/  R2UR UR6, R200 ;  /* 0x00000000c80672ca */ /* 0x000fe200000e0000 */
[----:B------:R-:W-:Y:S01]  /*eae0*/  VIADD R202, R2, 0x2 ;  /* 0x0000000202ca7836 */ /* 0x000fe20000000000 */
[----:B------:R-:W-:Y:S01]  /*eaf0*/  R2UR UR7, R201 ;  /* 0x00000000c90772ca */ /* 0x000fe200000e0000 */
[----:B------:R-:W-:Y:S02]  /*eb00*/  IMAD.MOV.U32 R203, RZ, RZ, 0x40000040 ;  /* 0x40000040ffcb7424 */ /* 0x000fe400078e00ff */
[----:B------:R-:W4:Y:S01]  /*eb10*/  S2R R21, SR_TID.X ;  /* 0x0000000000157919 */ /* 0x000f220000002100 */
[----:B------:R-:W-:-:S02]  /*eb20*/  VIADD R204, R200, 0x800 ;  /* 0x00000800c8cc7836 */ /* 0x000fc40000000000 */
[----:B------:R-:W-:-:S07]  /*eb30*/  VIADD R205, R2, 0x800 ;  /* 0x0000080002cd7836 */ /* 0x000fce0000000000 */
        /* <DEDUP_REMOVED lines=9> */
[----:B----4-:R-:W-:-:S05]  /*ebd0*/  SHF.R.U32.HI R21, RZ, 0x7, R21 ;  /* 0x00000007ff157819 */ /* 0x010fca0000011615 */
[----:B0123--:R-:W0:Y:S02]  /*ebe0*/  SHFL.IDX PT, R15, R21, RZ, 0x1f ;  /* 0x00001fff150f7589 */ /* 0x00fe2400000e0000 */
[----:B0-----:R-:W-:Y:S01]  /*ebf0*/  ISETP.GT.AND P1, PT, R15, 0x7f, PT ;  /* 0x0000007f0f00780c */ /* 0x001fe20003f24270 */
[----:B------:R-:W-:-:S03]  /*ec00*/  IMAD.MOV.U32 R15, RZ, RZ, 0x4 ;  /* 0x00000004ff0f7424 */ /* 0x000fc600078e00ff */
        /* <DEDUP_REMOVED lines=367> */
.L_x_3474:
[----:B------:R-:W2:Y:S01]  /*10300*/  LDL R200, [R1+0x8] ;  /* 0x0000080001c87983 */ /* 0x000ea20000100800 */
[----:B------:R-:W0:Y:S02]  /*10310*/  LDC R15, c[0x0][0x448] ;  /* 0x00011200ff0f7b82 */ /* 0x000e240000000800 */
[----:B0-----:R-:W-:-:S13]  /*10320*/  ISETP.NE.AND P1, PT, R15, 0x1, PT ;  /* 0x000000010f00780c */ /* 0x001fda0003f25270 */
[----:B------:R-:W0:Y:S08]  /*10330*/  @P1 LDC R21, c[0x0][0x44c] ;  /* 0x00011300ff151b82 */ /* 0x000e300000000800 */
[----:B------:R-:W1:Y:S01]  /*10340*/  @P1 LDC R15, c[0x0][0x450] ;  /* 0x00011400ff0f1b82 */ /* 0x000e620000000800 */
[----:B------:R-:W-:Y:S01]  /*10350*/  UISETP.NE.AND UP0, UPT, UR48, URZ, UPT ;  /* 0x0000003f3000728c */ /* 0x000fe2000bf05270 */
[----:B--2---:R-:W-:-:S04]  /*10360*/  IMAD.IADD R207, R200, 0x1, R208 ;  /* 0x00000001c8cf7824 */ /* 0x004fc800078e02d0 */
[----:B0-----:R-:W-:-:S05]  /*10370*/  @P1 IMAD.HI.U32 R21, R207, R21, RZ ;  /* 0x00000015cf151227 */ /* 0x001fca00078e00ff */
[----:B-1----:R-:W-:Y:S01]  /*10380*/  @P1 SHF.R.U32.HI R207, RZ, R15, R21 ;  /* 0x0000000fffcf1219 */ /* 0x002fe20000011615 */
[----:B------:R-:W-:-:S04]  /*10390*/  VIADD R15, R199, 0x38840 ;  /* 0x00038840c70f7836 */ /* 0x000fc80000000000 */
[----:B------:R-:W0:Y:S01]  /*103a0*/  SHFL.IDX PT, R226, R207, RZ, 0x1c1f ;  /* 0x001c1fffcfe27589 */ /* 0x000e2200000e0000 */
[----:B------:R-:W-:-:S04]  /*103b0*/  PRMT R15, R188, 0x654, R15 ;  /* 0x00000654bc0f7816 */ /* 0x000fc8000000000f */
[----:B------:R1:W-:Y:S01]  /*103c0*/  SYNCS.ARRIVE.TRANS64.RED.A1T0 RZ, [R15+URZ], RZ ;  /* 0x000000ff0fff79a7 */ /* 0x0003e2000810043f */
[----:B------:R-:W-:Y:S01]  /*103d0*/  IMAD.U32 R21, RZ, RZ, UR43 ;  /* 0x0000002bff157e24 */ /* 0x000fe2000f8e00ff */
[----:B------:R-:W-:Y:S01]  /*103e0*/  PLOP3.LUT P1, PT, PT, PT, UP0, 0x40, 0x0 ;  /* 0x000000000000781c */ /* 0x000fe20003f2e808 */
[----:B-1----:R-:W-:-:S03]  /*103f0*/  IMAD.SHL.U32 R15, R14, 0x40, RZ ;  /* 0x000000400e0f7824 */ /* 0x002fc600078e00ff */
[----:B------:R-:W-:Y:S02]  /*10400*/  LOP3.LUT R205, RZ, R21, RZ, 0x33, !PT ;  /* 0x00000015ffcd7212 */ /* 0x000fe400078e33ff */
[----:B------:R-:W-:-:S04]  /*10410*/  IADD3 R204, -R184, 0x1, -R15 ;  /* 0x00000001b8cc7810 */ /* 0x000fc80007ffe90f */
[----:B------:R-:W-:-:S05]  /*10420*/  IADD3 R204, -R185, R204, R186 ;  /* 0x000000ccb9cc7210 */ /* 0x000fca0007ffe1ba */
[----:B------:R-:W-:Y:S02]  /*10430*/  IMAD.IADD R205, R205, 0x1, R204 ;  /* 0x00000001cdcd7824 */ /* 0x000fe400078e02cc */
[----:B------:R-:W-:Y:S02]  /*10440*/  VIADD R204, R204, UR46 ;  /* 0x0000002ecccc7c36 */ /* 0x000fe40008000000 */
[C---:B0-----:R-:W-:Y:S02]  /*10450*/  IMAD.IADD R202, R226.reuse, 0x1, R205 ;  /* 0x00000001e2ca7824 */ /* 0x041fe400078e02cd */
        /* <DEDUP_REMOVED lines=14> */
.L_x_3477:
[----:B------:R-:W-:-:S05]  /*10540*/  IMAD.U32 R227, RZ, RZ, UR42 ;  /* 0x0000002affe37e24 */ /* 0x000fca000f8e00ff */
[----:B------:R-:W-:-:S13]  /*10550*/  ISETP.NE.AND P1, PT, R227, 0x1, PT ;  /* 0x00000001e300780c */ /* 0x000fda0003f25270 */
[----:B------:R-:W0:Y:S02]  /*10560*/  @P1 LDC.64 R200, c[0x0][0xae0] ;  /* 0x0002b800ffc81b82 */ /* 0x000e240000000a00 */
[----:B0-----:R-:W-:-:S05]  /*10570*/  @P1 IMAD.HI.U32 R200, R226, R200, RZ ;  /* 0x000000c8e2c81227 */ /* 0x001fca00078e00ff */
[----:B------:R-:W-:-:S07]  /*10580*/  @P1 SHF.R.U32.HI R226, RZ, R201, R200 ;  /* 0x000000c9ffe21219 */ /* 0x000fce00000116c8 */
.L_x_3478:
[----:B------:R-:W-:Y:S05]  /*10590*/  BSYNC B2 ;  /* 0x0000000000027941 */ /* 0x000fea0003800000 */
.L_x_3476:
[----:B------:R-:W-:-:S04]  /*105a0*/  IMAD R226, R226, R227, -R15 ;  /* 0x000000e3e2e27224 */ /* 0x000fc800078e0a0f */
[----:B------:R-:W-:-:S05]  /*105b0*/  IMAD.IADD R226, R226, 0x1, -R184 ;  /* 0x00000001e2e27824 */ /* 0x000fca00078e0ab8 */
[----:B------:R-:W-:Y:S02]  /*105c0*/  VIMNMX R202, R202, R226, !PT ;  /* 0x000000e2caca7248 */ /* 0x000fe40007fe0100 */
[----:B------:R-:W-:-:S07]  /*105d0*/  VIADDMNMX R203, R226, R227, R203, PT ;  /* 0x000000e3e2cb7246 */ /* 0x000fce00038001cb */
.L_x_3475:
[----:B------:R-:W-:Y:S01]  /*105e0*/  ISETP.GT.AND P1, PT, R14, -0x1, PT ;  /* 0xffffffff0e00780c */ /* 0x000fe20003f24270 */
[----:B------:R-:W0:Y:S01]  /*105f0*/  SHFL.IDX PT, R207, R207, 0x1, 0x1c1f ;  /* 0x003c1f00cfcf7f89 */ /* 0x000e2200000e0000 */
[----:B------:R-:W-:Y:S02]  /*10600*/  UISETP.NE.AND UP0, UPT, UR48, URZ, UPT ;  /* 0x0000003f3000728c */ /* 0x000fe4000bf05270 */
[C---:B------:R-:W-:Y:S02]  /*10610*/  ISETP.GT.AND P4, PT, R202.reuse, RZ, P1 ;  /* 0x000000ffca00720c */ /* 0x040fe40000f84270 */
[C---:B------:R-:W-:Y:S02]  /*10620*/  ISETP.GT.AND P3, PT, R202.reuse, 0x1, P1 ;  /* 0x00000001ca00780c */ /* 0x040fe40000f64270 */
[----:B------:R-:W-:Y:S02]  /*10630*/  ISETP.LT.OR P4, PT, R203, 0x1, P4 ;  /* 0x00000001cb00780c */ /* 0x000fe40002781670 */
[----:B------:R-:W-:-:S02]  /*10640*/  ISETP.GT.AND P5, PT, R202, 0x8, P1 ;  /* 0x00000008ca00780c */ /* 0x000fc40000fa4270 */
[----:B------:R-:W-:Y:S02]  /*10650*/  ISETP.GT.AND P2, PT, R202, 0x9, P1 ;  /* 0x00000009ca00780c */ /* 0x000fe40000f44270 */
[----:B------:R-:W-:Y:S02]  /*10660*/  FSEL R200, R152, -INF , !P4 ;  /* 0xff80000098c87808 */ /* 0x000fe40006000000 */
[----:B------:R-:W-:Y:S02]  /*10670*/  ISETP.GT.AND P4, PT, R202, 0x10, P1 ;  /* 0x00000010ca00780c */ /* 0x000fe40000f84270 */
[C---:B------:R-:W-:Y:S02]  /*10680*/  ISETP.LT.OR P3, PT, R203.reuse, 0x2, P3 ;  /* 0x00000002cb00780c */ /* 0x040fe40001f61670 */
[C---:B------:R-:W-:Y:S02]  /*10690*/  ISETP.LT.OR P5, PT, R203.reuse, 0x9, P5 ;  /* 0x00000009cb00780c */ /* 0x040fe40002fa1670 */
[----:B------:R-:W-:-:S02]  /*106a0*/  ISETP.LT.OR P2, PT, R203, 0xa, P2 ;  /* 0x0000000acb00780c */ /* 0x000fc40001741670 */
[----:B------:R-:W-:Y:S01]  /*106b0*/  ISETP.LT.OR P4, PT, R203, 0x11, P4 ;  /* 0x00000011cb00780c */ /* 0x000fe20002781670 */
[--C-:B0-----:R-:W-:Y:S01]  /*106c0*/  IMAD.IADD R204, R204, 0x1, R207.reuse ;  /* 0x00000001cccc7824 */ /* 0x101fe200078e02cf */
[----:B------:R-:W-:Y:S01]  /*106d0*/  FSEL R201, R153, -INF , !P3 ;  /* 0xff80000099c97808 */ /* 0x000fe20005800000 */
[----:B------:R-:W-:Y:S01]  /*106e0*/  IMAD.IADD R205, R205, 0x1, R207 ;  /* 0x00000001cdcd7824 */ /* 0x000fe200078e02cf */
[----:B------:R-:W-:Y:S02]  /*106f0*/  FSEL R156, R156, -INF , !P5 ;  /* 0xff8000009c9c7808 */ /* 0x000fe40006800000 */
[----:B------:R-:W-:Y:S02]  /*10700*/  FSEL R157, R157, -INF , !P2 ;  /* 0xff8000009d9d7808 */ /* 0x000fe40005000000 */
[C---:B------:R-:W-:Y:S02]  /*10710*/  ISETP.GT.AND P3, PT, R202.reuse, 0x11, P1 ;  /* 0x00000011ca00780c */ /* 0x040fe40000f64270 */
[----:B------:R-:W-:-:S02]  /*10720*/  ISETP.GT.AND P5, PT, R202, 0x18, P1 ;  /* 0x00000018ca00780c */ /* 0x000fc40000fa4270 */
[----:B------:R-:W-:Y:S02]  /*10730*/  ISETP.GT.AND P2, PT, R202, 0x19, P1 ;  /* 0x00000019ca00780c */ /* 0x000fe40000f44270 */
[----:B------:R-:W-:Y:S02]  /*10740*/  FSEL R160, R160, -INF , !P4 ;  /* 0xff800000a0a07808 */ /* 0x000fe40006000000 */
[----:B------:R-:W-:Y:S02]  /*10750*/  ISETP.GT.AND P4, PT, R202, 0x20, P1 ;  /* 0x00000020ca00780c */ /* 0x000fe40000f84270 */
[C---:B------:R-:W-:Y:S02]  /*10760*/  ISETP.LT.OR P3, PT, R203.reuse, 0x12, P3 ;  /* 0x00000012cb00780c */ /* 0x040fe40001f61670 */
[C---:B------:R-:W-:Y:S02]  /*10770*/  ISETP.LT.OR P5, PT, R203.reuse, 0x19, P5 ;  /* 0x00000019cb00780c */ /* 0x040fe40002fa1670 */
[----:B------:R-:W-:-:S02]  /*10780*/  ISETP.LT.OR P2, PT, R203, 0x1a, P2 ;  /* 0x0000001acb00780c */ /* 0x000fc40001741670 */
[----:B------:R-:W-:Y:S02]  /*10790*/  ISETP.LT.OR P4, PT, R203, 0x21, P4 ;  /* 0x00000021cb00780c */ /* 0x000fe40002781670 */
[----:B------:R-:W-:Y:S02]  /*107a0*/  FSEL R161, R161, -INF , !P3 ;  /* 0xff800000a1a17808 */ /* 0x000fe40005800000 */
        /* <DEDUP_REMOVED lines=18> */
[----:B------:R-:W-:Y:S02]  /*108d0*/  PLOP3.LUT P4, PT, PT, PT, UP0, 0x40, 0x0 ;  /* 0x000000000000781c */ /* 0x000fe40003f8e808 */
        /* <DEDUP_REMOVED lines=19> */
.L_x_3481:
[----:B------:R-:W-:-:S05]  /*10a10*/  IMAD.U32 R176, RZ, RZ, UR42 ;  /* 0x0000002affb07e24 */ /* 0x000fca000f8e00ff */
[----:B------:R-:W-:-:S13]  /*10a20*/  ISETP.NE.AND P2, PT, R176, 0x1, PT ;  /* 0x00000001b000780c */ /* 0x000fda0003f45270 */
[----:B------:R-:W0:Y:S02]  /*10a30*/  @P2 LDC.64 R152, c[0x0][0xae0] ;  /* 0x0002b800ff982b82 */ /* 0x000e240000000a00 */
[----:B0-----:R-:W-:-:S05]  /*10a40*/  @P2 IMAD.HI.U32 R152, R207, R152, RZ ;  /* 0x00000098cf982227 */ /* 0x001fca00078e00ff */
[----:B------:R-:W-:-:S07]  /*10a50*/  @P2 SHF.R.U32.HI R207, RZ, R153, R152 ;  /* 0x00000099ffcf2219 */ /* 0x000fce0000011698 */
.L_x_3482:
[----:B------:R-:W-:Y:S05]  /*10a60*/  BSYNC B2 ;  /* 0x0000000000027941 */ /* 0x000fea0003800000 */
.L_x_3480:
[----:B------:R-:W-:-:S04]  /*10a70*/  IMAD R15, R207, R176, -R15 ;  /* 0x000000b0cf0f7224 */ /* 0x000fc800078e0a0f */
[----:B------:R-:W-:-:S05]  /*10a80*/  IMAD.IADD R15, R15, 0x1, -R184 ;  /* 0x000000010f0f7824 */ /* 0x000fca00078e0ab8 */
[----:B------:R-:W-:Y:S02]  /*10a90*/  VIMNMX R205, R205, R15, !PT ;  /* 0x0000000fcdcd7248 */ /* 0x000fe40007fe0100 */
[----:B------:R-:W-:-:S07]  /*10aa0*/  VIADDMNMX R204, R15, R176, R204, PT ;  /* 0x000000b00fcc7246 */ /* 0x000fce00038001cc */
.L_x_3479:
        /* <DEDUP_REMOVED lines=40> */
[----:B------:R-:W0:Y:S01]  /*10d30*/  SHFL.BFLY PT, R152, R15, 0x2, 0x1f ;  /* 0x0c401f000f987f89 */ /* 0x000e2200000e0000 */
        /* <DEDUP_REMOVED lines=14> */
[----:B0-----:R-:W-:Y:S02]  /*10e20*/  FMNMX.FTZ R152, R15, R152, !PT ;  /* 0x000000980f987209 */ /* 0x001fe40007810000 */
[C---:B------:R-:W-:Y:S02]  /*10e30*/  LOP3.LUT P0, RZ, R22.reuse, 0x400000, RZ, 0xc0, !PT ;  /* 0x0040000016ff7812 */ /* 0x040fe4000780c0ff */
[----:B------:R-:W-:Y:S01]  /*10e40*/  LOP3.LUT R22, R22, 0xfffffff7, RZ, 0xc0, !PT ;  /* 0xfffffff716167812 */ /* 0x000fe200078ec0ff */
[----:B------:R-:W0:Y:S01]  /*10e50*/  SHFL.BFLY PT, R176, R152, 0x1, 0x1f ;  /* 0x0c201f0098b07f89 */ /* 0x000e2200000e0000 */
        /* <DEDUP_REMOVED lines=12> */
[----:B0-----:R-:W-:Y:S02]  /*10f20*/  FMNMX.FTZ R176, R152, R176, !PT ;  /* 0x000000b098b07209 */ /* 0x001fe40007810000 */
        /* <DEDUP_REMOVED lines=15> */
[----:B------:R-:W-:Y:S01]  /*11020*/  IMAD.U32 R15, RZ, RZ, UR41 ;  /* 0x00000029ff0f7e24 */ /* 0x000fe2000f8e00ff */
[----:B------:R-:W-:-:S03]  /*11030*/  @P0 LOP3.LUT R22, R22, 0x100000, RZ, 0xfc, !PT ;  /* 0x0010000016160812 */ /* 0x000fc600078efcff */
[-C--:B------:R-:W-:Y:S01]  /*11040*/  FMUL.FTZ R152, R176, R15.reuse ;  /* 0x0000000fb0987220 */ /* 0x080fe20000410000 */
[----:B------:R-:W-:Y:S01]  /*11050*/  LOP3.LUT R22, R22, 0xffdfffff, RZ, 0xc0, !PT ;  /* 0xffdfffff16167812 */ /* 0x000fe200078ec0ff */
[----:B------:R-:W-:-:S03]  /*11060*/  FMUL.FTZ R7, R7, R15 ;  /* 0x0000000f07077220 */ /* 0x000fc60000410000 */
[----:B------:R-:W-:Y:S02]  /*11070*/  FSEL R152, R152, RZ, P4 ;  /* 0x000000ff98987208 */ /* 0x000fe40002000000 */
[----:B------:R-:W-:-:S03]  /*11080*/  @P5 LOP3.LUT R22, R22, 0x200000, RZ, 0xfc, !PT ;  /* 0x0020000016165812 */ /* 0x000fc600078efcff */
[-CC-:B------:R-:W-:Y:S01]  /*11090*/  FFMA.FTZ R153, R168, R15.reuse, -R152.reuse ;  /* 0x0000000fa8997223 */ /* 0x180fe20000010898 */
[----:B------:R-:W-:Y:S01]  /*110a0*/  FMNMX.FTZ R168, R154, R20, !PT ;  /* 0x000000149aa87209 */ /* 0x000fe20007810000 */
[-CC-:B------:R-:W-:Y:S01]  /*110b0*/  FFMA.FTZ R200, R200, R15.reuse, -R152.reuse ;  /* 0x0000000fc8c87223 */ /* 0x180fe20000010898 */
[----:B------:R-:W-:Y:S01]  /*110c0*/  LOP3.LUT P5, RZ, R22, 0x40, RZ, 0xc0, !PT ;  /* 0x0000004016ff7812 */ /* 0x000fe200078ac0ff */
[-CC-:B------:R-:W-:Y:S01]  /*110d0*/  FFMA.FTZ R201, R201, R15.reuse, -R152.reuse ;  /* 0x0000000fc9c97223 */ /* 0x180fe20000010898 */
[----:B------:R-:W-:Y:S01]  /*110e0*/  FMNMX.FTZ R168, R155, R168, !PT ;  /* 0x000000a89ba87209 */ /* 0x000fe20007810000 */
[-CC-:B------:R-:W-:Y:S01]  /*110f0*/  FFMA.FTZ R156, R156, R15.reuse, -R152.reuse ;  /* 0x0000000f9c9c7223 */ /* 0x180fe20000010898 */
[----:B------:R-:W-:Y:S01]  /*11100*/  LOP3.LUT P0, RZ, R22, 0x10, RZ, 0xc0, !PT ;  /* 0x0000001016ff7812 */ /* 0x000fe2000780c0ff */
[-CC-:B------:R-:W-:Y:S01]  /*11110*/  FFMA.FTZ R157, R157, R15.reuse, -R152.reuse ;  /* 0x0000000f9d9d7223 */ /* 0x180fe20000010898 */
[----:B------:R-:W-:Y:S01]  /*11120*/  FMNMX.FTZ R168, R158, R168, !PT ;  /* 0x000000a89ea87209 */ /* 0x000fe20007810000 */
[-CC-:B------:R-:W-:Y:S01]  /*11130*/  FFMA.FTZ R160, R160, R15.reuse, -R152.reuse ;  /* 0x0000000fa0a07223 */ /* 0x180fe20000010898 */
[----:B------:R-:W-:Y:S01]  /*11140*/  FSEL R170, R170, -INF , !P5 ;  /* 0xff800000aaaa7808 */ /* 0x000fe20006800000 */
        /* <DEDUP_REMOVED lines=18> */
[----:B------:R-:W-:Y:S01]  /*11270*/  FFMA.FTZ R152, R181, R15, -R152 ;  /* 0x0000000fb5987223 */ /* 0x000fe20000010898 */
[----:B------:R-:W-:Y:S01]  /*11280*/  LOP3.LUT P5, RZ, R22, 0x200000, RZ, 0xc0, !PT ;  /* 0x0020000016ff7812 */ /* 0x000fe200078ac0ff */
[----:B------:R0:W-:Y:S01]  /*11290*/  MUFU.EX2 R203, R156 ;  /* 0x0000009c00cb7308 */ /* 0x0001e20000000800 */
[----:B------:R-:W-:-:S02]  /*112a0*/  FMNMX.FTZ R168, R170, R168, !PT ;  /* 0x000000a8aaa87209 */ /* 0x000fc40007810000 */
[----:B------:R-:W-:Y:S02]  /*112b0*/  FSEL R175, R175, -INF , !P0 ;  /* 0xff800000afaf7808 */ /* 0x000fe40004000000 */
[----:B------:R-:W-:Y:S02]  /*112c0*/  FMNMX.FTZ R168, R171, R168, !PT ;  /* 0x000000a8aba87209 */ /* 0x000fe40007810000 */
[----:B------:R-:W-:Y:S01]  /*112d0*/  FSEL R178, R178, -INF , !P5 ;  /* 0xff800000b2b27808 */ /* 0x000fe20006800000 */
[----:B------:R-:W-:Y:S01]  /*112e0*/  MUFU.EX2 R204, R157 ;  /* 0x0000009d00cc7308 */ /* 0x000fe20000000800 */
[----:B------:R-:W-:Y:S01]  /*112f0*/  FMNMX.FTZ R168, R174, R168, !PT ;  /* 0x000000a8aea87209 */ /* 0x000fe20007810000 */
[----:B0-----:R-:W-:Y:S01]  /*11300*/  IMAD.MOV R156, RZ, RZ, -R210 ;  /* 0x000000ffff9c7224 */ /* 0x001fe200078e0ad2 */
[----:B------:R-:W-:Y:S02]  /*11310*/  LOP3.LUT P0, RZ, R22, 0x80000, RZ, 0xc0, !PT ;  /* 0x0008000016ff7812 */ /* 0x000fe4000780c0ff */
[----:B------:R-:W-:-:S02]  /*11320*/  FMNMX.FTZ R168, R175, R168, !PT ;  /* 0x000000a8afa87209 */ /* 0x000fc40007810000 */
[----:B------:R-:W-:Y:S01]  /*11330*/  ISETP.NE.AND P1, PT, R184, R156, PT ;  /* 0x0000009cb800720c */ /* 0x000fe20003f25270 */
[----:B------:R-:W-:Y:S01]  /*11340*/  MUFU.EX2 R157, R160 ;  /* 0x000000a0009d7308 */ /* 0x000fe20000000800 */
[----:B------:R-:W-:-:S04]  /*11350*/  FMNMX.FTZ R168, R178, R168, !PT ;  /* 0x000000a8b2a87209 */ /* 0x000fc80007810000 */
[----:B------:R-:W-:-:S03]  /*11360*/  FMNMX.FTZ R168, R179, R168, !PT ;  /* 0x000000a8b3a87209 */ /* 0x000fc60007810000 */
[----:B------:R-:W-:Y:S01]  /*11370*/  MUFU.EX2 R160, R153 ;  /* 0x0000009900a07308 */ /* 0x000fe20000000800 */
[----:B------:R-:W-:-:S04]  /*11380*/  FMNMX.FTZ R168, R182, R168, !PT ;  /* 0x000000a8b6a87209 */ /* 0x000fc80007810000 */
[----:B------:R-:W-:-:S03]  /*11390*/  FMNMX.FTZ R168, R183, R168, !PT ;  /* 0x000000a8b7a87209 */ /* 0x000fc60007810000 */
[----:B------:R0:W1:Y:S02]  /*113a0*/  MUFU.EX2 R153, R7 ;  /* 0x0000000700997308 */ /* 0x0000640000000800 */
[----:B------:R-:W2:Y:S06]  /*113b0*/  SHFL.BFLY PT, R181, R168, 0x2, 0x1f ;  /* 0x0c401f00a8b57f89 */ /* 0x000eac00000e0000 */
[----:B------:R-:W3:Y:S01]  /*113c0*/  MUFU.EX2 R200, R200 ;  /* 0x000000c800c87308 */ /* 0x000ee20000000800 */
[----:B0-----:R-:W-:-:S04]  /*113d0*/  @!P1 IMAD R7, R17, 0x40, R197 ;  /* 0x0000004011079824 */ /* 0x001fc800078e02c5 */
[----:B------:R-:W-:-:S03]  /*113e0*/  @!P1 IMAD R7, R7, 0x4, R16 ;  /* 0x0000000407079824 */ /* 0x000fc600078e0210 */
[----:B------:R-:W0:Y:S01]  /*113f0*/  MUFU.EX2 R201, R201 ;  /* 0x000000c900c97308 */ /* 0x000e220000000800 */
[-C--:B-1----:R-:W-:Y:S01]  /*11400*/  FMUL.FTZ R24, R24, R153.reuse ;  /* 0x0000009918187220 */ /* 0x082fe20000410000 */
[----:B------:R-:W-:Y:S01]  /*11410*/  @!P1 STS [R7+0x38400], R153 ;  /* 0x0384009907009388 */ /* 0x000fe20000000800 */
[-C--:B------:R-:W-:Y:S01]  /*11420*/  FMUL.FTZ R25, R25, R153.reuse ;  /* 0x0000009919197220 */ /* 0x080fe20000410000 */
[-C--:B------:R-:W-:Y:S01]  /*11430*/  FMUL.FTZ R28, R28, R153.reuse ;  /* 0x000000991c1c7220 */ /* 0x080fe20000410000 */
[-C--:B------:R-:W-:Y:S01]  /*11440*/  FMUL.FTZ R29, R29, R153.reuse ;  /* 0x000000991d1d7220 */ /* 0x080fe20000410000 */
[-C--:B------:R-:W-:Y:S01]  /*11450*/  FMUL.FTZ R32, R32, R153.reuse ;  /* 0x0000009920207220 */ /* 0x080fe20000410000 */
[----:B------:R-:W-:Y:S01]  /*11460*/  FMUL.FTZ R33, R33, R153 ;  /* 0x0000009921217220 */ /* 0x000fe20000410000 */
[----:B------:R-:W-:Y:S01]  /*11470*/  MUFU.EX2 R17, R172 ;  /* 0x000000ac00117308 */ /* 0x000fe20000000800 */
[----:B---3--:R-:W-:Y:S01]  /*11480*/  FFMA.FTZ R6, R153, R6, R200 ;  /* 0x0000000699067223 */ /* 0x008fe200000100c8 */
[----:B--2---:R-:W-:Y:S01]  /*11490*/  FMNMX.FTZ R168, R168, R181, !PT ;  /* 0x000000b5a8a87209 */ /* 0x004fe20007810000 */
[-C--:B------:R-:W-:Y:S01]  /*114a0*/  FMUL.FTZ R36, R36, R153.reuse ;  /* 0x0000009924247220 */ /* 0x080fe20000410000 */
[-C--:B------:R-:W-:Y:S01]  /*114b0*/  FMUL.FTZ R37, R37, R153.reuse ;  /* 0x0000009925257220 */ /* 0x080fe20000410000 */
[-C--:B------:R-:W-:Y:S01]  /*114c0*/  FMUL.FTZ R40, R40, R153.reuse ;  /* 0x0000009928287220 */ /* 0x080fe20000410000 */
[-C--:B------:R-:W-:Y:S01]  /*114d0*/  FMUL.FTZ R41, R41, R153.reuse ;  /* 0x0000009929297220 */ /* 0x080fe20000410000 */
[----:B------:R-:W1:Y:S01]  /*114e0*/  SHFL.BFLY PT, R205, R168, 0x1, 0x1f ;  /* 0x0c201f00a8cd7f89 */ /* 0x000e6200000e0000 */
[----:B------:R-:W-:Y:S01]  /*114f0*/  MUFU.EX2 R181, R161 ;  /* 0x000000a100b57308 */ /* 0x000fe20000000800 */
[----:B0-----:R-:W-:Y:S01]  /*11500*/  FADD.FTZ R6, R201, R6 ;  /* 0x00000006c9067221 */ /* 0x001fe20000010000 */
[-C--:B------:R-:W-:Y:S01]  /*11510*/  FMUL.FTZ R44, R44, R153.reuse ;  /* 0x000000992c2c7220 */ /* 0x080fe20000410000 */
[-C--:B------:R-:W-:Y:S01]  /*11520*/  FMUL.FTZ R45, R45, R153.reuse ;  /* 0x000000992d2d7220 */ /* 0x080fe20000410000 */
[-C--:B------:R-:W-:Y:S01]  /*11530*/  FMUL.FTZ R48, R48, R153.reuse ;  /* 0x0000009930307220 */ /* 0x080fe20000410000 */
[----:B------:R-:W-:Y:S01]  /*11540*/  FADD.FTZ R6, R203, R6 ;  /* 0x00000006cb067221 */ /* 0x000fe20000010000 */
        /* <DEDUP_REMOVED lines=21> */
[----:B------:R-:W-:Y:S01]  /*116a0*/  FSETP.NEU.FTZ.AND P2, PT, R168, -INF , PT ;  /* 0xff800000a800780b */ /* 0x000fe20003f5d000 */
[-C--:B------:R-:W-:Y:S01]  /*116b0*/  FMUL.FTZ R84, R84, R153.reuse ;  /* 0x0000009954547220 */ /* 0x080fe20000410000 */
[-C--:B------:R-:W-:Y:S01]  /*116c0*/  FMUL.FTZ R85, R85, R153.reuse ;  /* 0x0000009955557220 */ /* 0x080fe20000410000 */
[-C--:B------:R-:W-:Y:S01]  /*116d0*/  FMUL.FTZ R88, R88, R153.reuse ;  /* 0x0000009958587220 */ /* 0x080fe20000410000 */
[----:B------:R-:W-:Y:S01]  /*116e0*/  FSEL R156, R168, RZ, P2 ;  /* 0x000000ffa89c7208 */ /* 0x000fe20001000000 */
[----:B------:R-:W-:Y:S01]  /*116f0*/  MUFU.EX2 R177, R177 ;  /* 0x000000b100b17308 */ /* 0x000fe20000000800 */
[-C--:B------:R-:W-:Y:S01]  /*11700*/  FMUL.FTZ R89, R89, R153.reuse ;  /* 0x0000009959597220 */ /* 0x080fe20000410000 */
[-C--:B------:R-:W-:Y:S01]  /*11710*/  FMUL.FTZ R92, R92, R153.reuse ;  /* 0x000000995c5c7220 */ /* 0x080fe20000410000 */
[-C--:B------:R-:W-:Y:S01]  /*11720*/  FMUL.FTZ R93, R93, R153.reuse ;  /* 0x000000995d5d7220 */ /* 0x080fe20000410000 */
[----:B------:R-:W-:Y:S01]  /*11730*/  FADD.FTZ R156, -R156, R20 ;  /* 0x000000149c9c7221 */ /* 0x000fe20000010100 */
[-C--:B------:R-:W-:Y:S01]  /*11740*/  FMUL.FTZ R96, R96, R153.reuse ;  /* 0x0000009960607220 */ /* 0x080fe20000410000 */
[-C--:B------:R-:W-:Y:S01]  /*11750*/  FMUL.FTZ R97, R97, R153.reuse ;  /* 0x0000009961617220 */ /* 0x080fe20000410000 */
[----:B------:R-:W-:Y:S01]  /*11760*/  FMUL.FTZ R100, R100, R153 ;  /* 0x0000009964647220 */ /* 0x000fe20000410000 */
[----:B------:R-:W-:Y:S01]  /*11770*/  FMUL.FTZ R156, R156, R15 ;  /* 0x0000000f9c9c7220 */ /* 0x000fe20000410000 */
        /* <DEDUP_REMOVED lines=15> */
[----:B------:R-:W-:Y:S01]  /*11870*/  FMUL.FTZ R128, R128, R153 ;  /* 0x0000009980807220 */ /* 0x000fe20000410000 */
[----:B------:R2:W-:Y:S01]  /*11880*/  MUFU.EX2 R169, R173 ;  /* 0x000000ad00a97308 */ /* 0x0005e20000000800 */
[----:B0-----:R-:W-:Y:S01]  /*11890*/  F2FP.F16.F32.PACK_AB R156, R201, R200 ;  /* 0x000000c8c99c723e */ /* 0x001fe200000000ff */
[----:B------:R-:W-:Y:S01]  /*118a0*/  FADD.FTZ R201, R204, R6 ;  /* 0x00000006ccc97221 */ /* 0x000fe20000010000 */
[----:B------:R-:W-:-:S02]  /*118b0*/  IMAD R6, R198, 0x1000, R196 ;  /* 0x00001000c6067824 */ /* 0x000fc400078e02c4 */
[-C--:B------:R-:W-:Y:S01]  /*118c0*/  FMUL.FTZ R129, R129, R153.reuse ;  /* 0x0000009981817220 */ /* 0x080fe20000410000 */
[-C--:B------:R-:W-:Y:S01]  /*118d0*/  FMUL.FTZ R132, R132, R153.reuse ;  /* 0x0000009984847220 */ /* 0x080fe20000410000 */
[-C--:B------:R-:W-:Y:S01]  /*118e0*/  FMUL.FTZ R133, R133, R153.reuse ;  /* 0x0000009985857220 */ /* 0x080fe20000410000 */
[-C--:B------:R-:W-:Y:S01]  /*118f0*/  FMUL.FTZ R136, R136, R153.reuse ;  /* 0x0000009988887220 */ /* 0x080fe20000410000 */
[----:B------:R-:W-:Y:S01]  /*11900*/  MUFU.EX2 R180, R180 ;  /* 0x000000b400b47308 */ /* 0x000fe20000000800 */
[----:B-1----:R0:W-:Y:S01]  /*11910*/  @!P1 STS [R7+0x38420], R161 ;  /* 0x038420a107009388 */ /* 0x0021e20000000800 */
        /* <DEDUP_REMOVED lines=8> */
[----:B------:R-:W-:Y:S01]  /*119a0*/  FMUL.FTZ R27, R27, R161 ;  /* 0x000000a11b1b7220 */ /* 0x000fe20000410000 */
[----:B0-----:R-:W-:Y:S01]  /*119b0*/  FMUL.FTZ R7, R168, R15 ;  /* 0x0000000fa8077220 */ /* 0x001fe20000410000 */
[-C--:B------:R-:W-:Y:S01]  /*119c0*/  FMUL.FTZ R30, R30, R161.reuse ;  /* 0x000000a11e1e7220 */ /* 0x080fe20000410000 */
[-C--:B------:R-:W-:Y:S01]  /*119d0*/  FMUL.FTZ R31, R31, R161.reuse ;  /* 0x000000a11f1f7220 */ /* 0x080fe20000410000 */
        /* <DEDUP_REMOVED lines=16> */
[-CC-:B--2---:R-:W-:Y:S01]  /*11ae0*/  FFMA.FTZ R173, R170, R15.reuse, -R7.reuse ;  /* 0x0000000faaad7223 */ /* 0x184fe20000010807 */
[-CC-:B------:R-:W-:Y:S01]  /*11af0*/  FFMA.FTZ R171, R171, R15.reuse, -R7.reuse ;  /* 0x0000000fabab7223 */ /* 0x180fe20000010807 */
[-CC-:B------:R-:W-:Y:S01]  /*11b00*/  FFMA.FTZ R174, R174, R15.reuse, -R7.reuse ;  /* 0x0000000faeae7223 */ /* 0x180fe20000010807 */
[----:B------:R-:W1:Y:S01]  /*11b10*/  MUFU.EX2 R172, R172 ;  /* 0x000000ac00ac7308 */ /* 0x000e620000000800 */
[-CC-:B------:R-:W-:Y:S01]  /*11b20*/  FFMA.FTZ R175, R175, R15.reuse, -R7.reuse ;  /* 0x0000000fafaf7223 */ /* 0x180fe20000010807 */
[-CC-:B------:R-:W-:Y:S01]  /*11b30*/  FFMA.FTZ R178, R178, R15.reuse, -R7.reuse ;  /* 0x0000000fb2b27223 */ /* 0x180fe20000010807 */
[-CC-:B------:R-:W-:Y:S01]  /*11b40*/  FFMA.FTZ R179, R179, R15.reuse, -R7.reuse ;  /* 0x0000000fb3b37223 */ /* 0x180fe20000010807 */
[-CC-:B------:R-:W-:Y:S01]  /*11b50*/  FFMA.FTZ R182, R182, R15.reuse, -R7.reuse ;  /* 0x0000000fb6b67223 */ /* 0x180fe20000010807 */
[----:B------:R-:W-:Y:S01]  /*11b60*/  FFMA.FTZ R183, R183, R15, -R7 ;  /* 0x0000000fb7b77223 */ /* 0x000fe20000010807 */
[----:B------:R-:W-:Y:S01]  /*11b70*/  IMAD.MOV.U32 R7, RZ, RZ, 0x40000040 ;  /* 0x40000040ff077424 */ /* 0x000fe200078e00ff */
[----:B------:R-:W-:Y:S01]  /*11b80*/  F2FP.F16.F32.PACK_AB R158, R204, R203 ;  /* 0x000000cbcc9e723e */ /* 0x000fe200000000ff */
[----:B------:R-:W2:Y:S01]  /*11b90*/  MUFU.EX2 R155, R155 ;  /* 0x0000009b009b7308 */ /* 0x000ea20000000800 */
[----:B0-----:R-:W-:Y:S01]  /*11ba0*/  FFMA.FTZ R0, R161, R0, R200 ;  /* 0x00000000a1007223 */ /* 0x001fe200000100c8 */
[----:B------:R-:W-:Y:S01]  /*11bb0*/  F2FP.F16.F32.PACK_AB R154, R165, R164 ;  /* 0x000000a4a59a723e */ /* 0x000fe200000000ff */
[-C--:B------:R-:W-:Y:S01]  /*11bc0*/  FMUL.FTZ R46, R46, R161.reuse ;  /* 0x000000a12e2e7220 */ /* 0x080fe20000410000 */
[----:B------:R-:W-:Y:S01]  /*11bd0*/  R2UR UR7, R7 ;  /* 0x00000000070772ca */ /* 0x000fe200000e0000 */
[----:B------:R-:W-:Y:S01]  /*11be0*/  FADD.FTZ R7, R157, R201 ;  /* 0x000000c99d077221 */ /* 0x000fe20000010000 */
[-C--:B------:R-:W-:Y:S01]  /*11bf0*/  FMUL.FTZ R47, R47, R161.reuse ;  /* 0x000000a12f2f7220 */ /* 0x080fe20000410000 */
[-C--:B------:R-:W-:Y:S01]  /*11c00*/  FMUL.FTZ R50, R50, R161.reuse ;  /* 0x000000a132327220 */ /* 0x080fe20000410000 */
[----:B------:R-:W0:Y:S01]  /*11c10*/  MUFU.EX2 R159, R159 ;  /* 0x0000009f009f7308 */ /* 0x000e220000000800 */
[----:B-1----:R-:W-:Y:S01]  /*11c20*/  FADD.FTZ R0, R172, R0 ;  /* 0x00000000ac007221 */ /* 0x002fe20000010000 */
[----:B------:R-:W-:Y:S01]  /*11c30*/  FADD.FTZ R7, R181, R7 ;  /* 0x00000007b5077221 */ /* 0x000fe20000010000 */
[-C--:B------:R-:W-:Y:S01]  /*11c40*/  FMUL.FTZ R51, R51, R161.reuse ;  /* 0x000000a133337220 */ /* 0x080fe20000410000 */
[-C--:B------:R-:W-:Y:S01]  /*11c50*/  FMUL.FTZ R54, R54, R161.reuse ;  /* 0x000000a136367220 */ /* 0x080fe20000410000 */
[-C--:B------:R-:W-:Y:S01]  /*11c60*/  FMUL.FTZ R55, R55, R161.reuse ;  /* 0x000000a137377220 */ /* 0x080fe20000410000 */
[----:B------:R-:W-:Y:S01]  /*11c70*/  FADD.FTZ R7, R164, R7 ;  /* 0x00000007a4077221 */ /* 0x000fe20000010000 */
[-C--:B------:R-:W-:Y:S01]  /*11c80*/  FMUL.FTZ R58, R58, R161.reuse ;  /* 0x000000a13a3a7220 */ /* 0x080fe20000410000 */
[----:B------:R-:W1:Y:S01]  /*11c90*/  MUFU.EX2 R162, R162 ;  /* 0x000000a200a27308 */ /* 0x000e620000000800 */
[----:B--2---:R-:W-:Y:S01]  /*11ca0*/  FADD.FTZ R0, R155, R0 ;  /* 0x000000009b007221 */ /* 0x004fe20000010000 */
[----:B------:R-:W-:Y:S01]  /*11cb0*/  FADD.FTZ R7, R165, R7 ;  /* 0x00000007a5077221 */ /* 0x000fe20000010000 */
        /* <DEDUP_REMOVED lines=62> */
[----:B------:R-:W-:-:S02]  /*120a0*/  R2UR UR6, R6 ;  /* 0x00000000060672ca */ /* 0x000fc400000e0000 */
[----:B0-----:R-:W-:Y:S02]  /*120b0*/  F2FP.F16.F32.PACK_AB R161, R171, R173 ;  /* 0x000000adaba1723e */ /* 0x001fe400000000ff */
[----:B------:R-:W-:Y:S02]  /*120c0*/  F2FP.F16.F32.PACK_AB R162, R169, R17 ;  /* 0x00000011a9a2723e */ /* 0x000fe400000000ff */
[----:B------:R-:W-:Y:S01]  /*120d0*/  F2FP.F16.F32.PACK_AB R164, R177, R202 ;  /* 0x000000cab1a4723e */ /* 0x000fe200000000ff */
[----:B------:R-:W-:Y:S01]  /*120e0*/  MUFU.EX2 R178, R178 ;  /* 0x000000b200b27308 */ /* 0x000fe20000000800 */
[----:B--2---:R-:W-:Y:S02]  /*120f0*/  F2FP.F16.F32.PACK_AB R152, R181, R157 ;  /* 0x0000009db598723e */ /* 0x004fe400000000ff */
[----:B------:R-:W-:Y:S01]  /*12100*/  F2FP.F16.F32.PACK_AB R157, R172, R200 ;  /* 0x000000c8ac9d723e */ /* 0x000fe200000000ff */
[----:B------:R-:W-:Y:S01]  /*12110*/  BAR.SYNC.DEFER_BLOCKING 0xf, 0x100 ;  /* 0x03c4000000007b1d */ /* 0x000fe20000010000 */
[----:B------:R-:W-:Y:S01]  /*12120*/  FADD.FTZ R172, R167, R0 ;  /* 0x00000000a7ac7221 */ /* 0x000fe20000010000 */
[----:B------:R-:W-:Y:S01]  /*12130*/  FADD.FTZ R0, R160, R7 ;  /* 0x00000007a0007221 */ /* 0x000fe20000010000 */
[----:B------:R-:W-:Y:S01]  /*12140*/  F2FP.F16.F32.PACK_AB R160, R20, R160 ;  /* 0x000000a014a0723e */ /* 0x000fe200000000ff */
[----:B------:R-:W-:Y:S01]  /*12150*/  IMAD.MOV.U32 R7, RZ, RZ, 0x40000040 ;  /* 0x40000040ff077424 */ /* 0x000fe200078e00ff */
[----:B-1----:R-:W-:Y:S01]  /*12160*/  F2FP.F16.F32.PACK_AB R163, R175, R174 ;  /* 0x000000aeafa3723e */ /* 0x002fe200000000ff */
[----:B------:R-:W0:Y:S01]  /*12170*/  MUFU.EX2 R179, R179 ;  /* 0x000000b300b37308 */ /* 0x000e220000000800 */
[----:B---3--:R-:W-:Y:S01]  /*12180*/  F2FP.F16.F32.PACK_AB R166, R170, R180 ;  /* 0x000000b4aaa6723e */ /* 0x008fe200000000ff */
[----:B------:R-:W-:Y:S01]  /*12190*/  FADD.FTZ R172, R173, R172 ;  /* 0x000000acadac7221 */ /* 0x000fe20000010000 */
[----:B------:R-:W-:-:S03]  /*121a0*/  FADD.FTZ R0, R20, R0 ;  /* 0x0000000014007221 */ /* 0x000fc60000010000 */
[----:B------:R-:W-:Y:S01]  /*121b0*/  FADD.FTZ R172, R171, R172 ;  /* 0x000000acabac7221 */ /* 0x000fe20000010000 */
[----:B------:R-:W-:Y:S01]  /*121c0*/  FADD.FTZ R0, R17, R0 ;  /* 0x0000000011007221 */ /* 0x000fe20000010000 */
[----:B------:R-:W1:Y:S02]  /*121d0*/  MUFU.EX2 R182, R182 ;  /* 0x000000b600b67308 */ /* 0x000e640000000800 */
[----:B------:R-:W-:Y:S01]  /*121e0*/  FADD.FTZ R172, R174, R172 ;  /* 0x000000acaeac7221 */ /* 0x000fe20000010000 */
[----:B------:R-:W-:-:S03]  /*121f0*/  FADD.FTZ R0, R169, R0 ;  /* 0x00000000a9007221 */ /* 0x000fc60000010000 */
[----:B------:R-:W-:Y:S01]  /*12200*/  FADD.FTZ R172, R175, R172 ;  /* 0x000000acafac7221 */ /* 0x000fe20000010000 */
[----:B------:R-:W-:Y:S01]  /*12210*/  FADD.FTZ R0, R202, R0 ;  /* 0x00000000ca007221 */ /* 0x000fe20000010000 */
[----:B------:R-:W2:Y:S01]  /*12220*/  MUFU.EX2 R183, R183 ;  /* 0x000000b700b77308 */ /* 0x000ea20000000800 */
[----:B0-----:R-:W-:Y:S01]  /*12230*/  F2FP.F16.F32.PACK_AB R165, R179, R178 ;  /* 0x000000b2b3a5723e */ /* 0x001fe200000000ff */
[----:B------:R0:W-:Y:S01]  /*12240*/  STSM.16.M88.4 [R211+0x36400], R156 ;  /* 0x0364009cd3007844 */ /* 0x0001e20000000200 */
[----:B------:R-:W-:Y:S01]  /*12250*/  FADD.FTZ R172, R178, R172 ;  /* 0x000000acb2ac7221 */ /* 0x000fe20000010000 */
[----:B------:R-:W-:Y:S02]  /*12260*/  FADD.FTZ R0, R177, R0 ;  /* 0x00000000b1007221 */ /* 0x000fe40000010000 */
[----:B------:R3:W-:Y:S01]  /*12270*/  STSM.16.M88.4 [R212], R152 ;  /* 0x00000098d4007844 */ /* 0x0007e20000000200 */
[----:B------:R-:W-:Y:S01]  /*12280*/  FADD.FTZ R172, R179, R172 ;  /* 0x000000acb3ac7221 */ /* 0x000fe20000010000 */
[----:B------:R-:W-:-:S02]  /*12290*/  FADD.FTZ R0, R180, R0 ;  /* 0x00000000b4007221 */ /* 0x000fc40000010000 */
[----:B------:R4:W-:Y:S01]  /*122a0*/  STSM.16.M88.4 [R214], R160 ;  /* 0x000000a0d6007844 */ /* 0x0009e20000000200 */
[----:B-1----:R-:W-:Y:S01]  /*122b0*/  FADD.FTZ R172, R182, R172 ;  /* 0x000000acb6ac7221 */ /* 0x002fe20000010000 */
[----:B--2---:R-:W-:-:S05]  /*122c0*/  F2FP.F16.F32.PACK_AB R167, R183, R182 ;  /* 0x000000b6b7a7723e */ /* 0x004fca00000000ff */
[----:B------:R4:W-:Y:S01]  /*122d0*/  STSM.16.M88.4 [R213], R164 ;  /* 0x000000a4d5007844 */ /* 0x0009e20000000200 */
[----:B------:R-:W-:-:S06]  /*122e0*/  WARPGROUP.ARRIVE ;  /* 0x00000000000079c5 */ /* 0x000fcc0000000000 */
[----:B------:R-:W-:Y:S03]  /*122f0*/  HGMMA.64x256x16.F32 R24, R156, gdesc[UR4].tnspB, R24, gsb0 ;  /* 0x43e000049c187df0 */ /* 0x000fe60008000818 */
[----:B------:R-:W-:Y:S02]  /*12300*/  WARPGROUP.DEPBAR.LE gsb0, 0x0 ;  /* 0x00008000000079c5 */ /* 0x000fe40000010000 */
[----:B0-----:R-:W-:Y:S01]  /*12310*/  VIADD R156, R6, 0x80 ;  /* 0x00000080069c7836 */ /* 0x001fe20000000000 */
[----:B------:R-:W-:Y:S01]  /*12320*/  WARPGROUP.ARRIVE ;  /* 0x00000000000079c5 */ /* 0x000fe20000000000 */
[----:B------:R-:W-:-:S03]  /*12330*/  IMAD.MOV.U32 R157, RZ, RZ, 0x40000040 ;  /* 0x40000040ff9d7424 */ /* 0x000fc600078e00ff */
[----:B------:R-:W-:Y:S02]  /*12340*/  R2UR UR6, R156 ;  /* 0x000000009c0672ca */ /* 0x000fe400000e0000 */
[----:B------:R-:W-:-:S15]  /*12350*/  R2UR UR7, R157 ;  /* 0x000000009d0772ca */ /* 0x000fde00000e0000 */
[----:B------:R-:W-:-:S01]  /*12360*/  NOP ;  /* 0x0000000000007918 */ /* 0x000fc20000000000 */
[----:B------:R-:W-:Y:S03]  /*12370*/  HGMMA.64x256x16.F32 R24, R152, gdesc[UR4].tnspB, R24, gsb0 ;  /* 0x43e0000498187df0 */ /* 0x000fe60008000818 */
[----:B------:R-:W-:Y:S02]  /*12380*/  WARPGROUP.DEPBAR.LE gsb0, 0x0 ;  /* 0x00008000000079c5 */ /* 0x000fe40000010000 */
[C---:B---3--:R-:W-:Y:S01]  /*12390*/  VIADD R152, R6.reuse, 0x100 ;  /* 0x0000010006987836 */ /* 0x048fe20000000000 */
[----:B------:R-:W-:Y:S01]  /*123a0*/  WARPGROUP.ARRIVE ;  /* 0x00000000000079c5 */ /* 0x000fe20000000000 */
[----:B------:R-:W-:Y:S02]  /*123b0*/  IMAD.MOV.U32 R153, RZ, RZ, 0x40000040 ;  /* 0x40000040ff997424 */ /* 0x000fe400078e00ff */
[----:B------:R-:W-:Y:S01]  /*123c0*/  VIADD R6, R6, 0x180 ;  /* 0x0000018006067836 */ /* 0x000fe20000000000 */
[----:B------:R-:W-:-:S02]  /*123d0*/  R2UR UR6, R152 ;  /* 0x00000000980672ca */ /* 0x000fc400000e0000 */
[----:B------:R-:W-:-:S15]  /*123e0*/  R2UR UR7, R153 ;  /* 0x00000000990772ca */ /* 0x000fde00000e0000 */
[----:B------:R-:W-:-:S01]  /*123f0*/  NOP ;  /* 0x0000000000007918 */ /* 0x000fc20000000000 */
[----:B------:R-:W-:Y:S01]  /*12400*/  HGMMA.64x256x16.F32 R24, R160, gdesc[UR4].tnspB, R24, gsb0 ;  /* 0x43e00004a0187df0 */ /* 0x000fe20008000818 */
[----:B------:R-:W-:Y:S01]  /*12410*/  R2UR UR6, R6 ;  /* 0x00000000060672ca */ /* 0x000fe200000e0000 */
[----:B------:R-:W-:Y:S01]  /*12420*/  FADD.FTZ R6, R170, R0 ;  /* 0x00000000aa067221 */ /* 0x000fe20000010000 */
[----:B------:R-:W-:Y:S01]  /*12430*/  R2UR UR7, R7 ;  /* 0x00000000070772ca */ /* 0x000fe200000e0000 */
[----:B------:R-:W-:Y:S01]  /*12440*/  FADD.FTZ R0, R183, R172 ;  /* 0x000000acb7007221 */ /* 0x000fe20000010000 */
[----:B------:R-:W-:Y:S02]  /*12450*/  WARPGROUP.DEPBAR.LE gsb0, 0x0 ;  /* 0x00008000000079c5 */ /* 0x000fe40000010000 */
[----:B------:R-:W-:-:S15]  /*12460*/  WARPGROUP.ARRIVE ;  /* 0x00000000000079c5 */ /* 0x000fde0000000000 */
[----:B------:R-:W-:-:S06]  /*12470*/  NOP ;  /* 0x0000000000007918 */ /* 0x000fcc0000000000 */
        /* <DEDUP_REMOVED lines=10> */
[----:B----4-:R-:W-:Y:S05]  /*12520*/  @!P0 BRA `(.L_x_3483) ;  /* 0x0000000000048947 */ /* 0x010fea0003800000 */
[----:B------:R-:W-:Y:S01]  /*12530*/  BPT.TRAP 0x1 ;  /* 0x000000040000795c */ /* 0x000fe20000300000 */
.L_x_3483:
[C---:B------:R-:W-:Y:S01]  /*12540*/  ISETP.GT.AND P1, PT, R14.reuse, R206, PT ;  /* 0x000000ce0e00720c */ /* 0x040fe20003f24270 */
[----:B------:R-:W-:Y:S02]  /*12550*/  VIADD R199, R199, 0x38860 ;  /* 0x00038860c7c77836 */ /* 0x000fe40000000000 */
[----:B------:R-:W-:Y:S02]  /*12560*/  VIADD R14, R14, 0xffffffff ;  /* 0xffffffff0e0e7836 */ /* 0x000fe40000000000 */
[----:B------:R-:W-:Y:S01]  /*12570*/  IMAD.MOV.U32 R20, RZ, RZ, R168 ;  /* 0x000000ffff147224 */ /* 0x000fe200078e00a8 */
[----:B------:R-:W-:Y:S01]  /*12580*/  PRMT R199, R188, 0x654, R199 ;  /* 0x00000654bcc77816 */ /* 0x000fe200000000c7 */
[----:B------:R-:W-:Y:S02]  /*12590*/  IMAD.MOV.U32 R7, RZ, RZ, R176 ;  /* 0x000000ffff077224 */ /* 0x000fe400078e00b0 */
[----:B------:R-:W-:Y:S01]  /*125a0*/  IMAD.MOV.U32 R17, RZ, RZ, R198 ;  /* 0x000000ffff117224 */ /* 0x000fe200078e00c6 */
[----:B------:R0:W-:Y:S03]  /*125b0*/  SYNCS.ARRIVE.TRANS64.RED.A1T0 RZ, [R199+URZ], RZ ;  /* 0x000000ffc7ff79a7 */ /* 0x0001e6000810043f */
[----:B------:R-:W-:Y:S05]  /*125c0*/  @P1 BRA `(.L_x_3484) ;  /* 0xffffffc000301947 */ /* 0x000fea000383ffff */
[----:B------:R-:W-:Y:S05]  /*125d0*/  BSYNC B0 ;  /* 0x0000000000007941 */ /* 0x000fea0003800000 */
.L_x_3463:
[----:B------:R-:W-:Y:S02]  /*125e0*/  IMAD.MOV.U32 R20, RZ, RZ, R168 ;  /* 0x000000ffff147224 */ /* 0x000fe400078e00a8 */
[----:B------:R-:W-:Y:S02]  /*125f0*/  IMAD.MOV.U32 R7, RZ, RZ, R176 ;  /* 0x000000ffff077224 */ /* 0x000fe400078e00b0 */
[----:B------:R-:W-:-:S07]  /*12600*/  IMAD.MOV.U32 R17, RZ, RZ, R198 ;  /* 0x000000ffff117224 */ /* 0x000fce00078e00c6 */
.L_x_3462:
[----:B------:R-:W-:Y:S05]  /*12610*/  BSYNC B1 ;  /* 0x0000000000017941 */ /* 0x000fea0003800000 */
.L_x_3461:
[----:B------:R-:W1:Y:S01]  /*12620*/  LDC R152, c[0x0][0x448] ;  /* 0x00011200ff987b82 */ /* 0x000e620000000800 */
[----:B------:R-:W-:-:S07]  /*12630*/  VIADD R153, R208, 0x3f ;  /* 0x0000003fd0997836 */ /* 0x000fce0000000000 */
[----:B------:R-:W2:Y:S01]  /*12640*/  LDC R155, c[0x0][0xadc] ;  /* 0x0002b700ff9b7b82 */ /* 0x000ea20000000800 */
[----:B-1----:R-:W-:Y:S02]  /*12650*/  ISETP.NE.AND P4, PT, R152, 0x1, PT ;  /* 0x000000019800780c */ /* 0x002fe40003f85270 */
[----:B--2---:R-:W-:-:S11]  /*12660*/  ISETP.GE.AND P5, PT, R155, 0x1, PT ;  /* 0x000000019b00780c */ /* 0x004fd60003fa6270 */
[----:B------:R-:W1:Y:S08]  /*12670*/  @P4 LDC R154, c[0x0][0x44c] ;  /* 0x00011300ff9a4b82 */ /* 0x000e700000000800 */
[----:B------:R-:W2:Y:S01]  /*12680*/  @P4 LDC R152, c[0x0][0x450] ;  /* 0x00011400ff984b82 */ /* 0x000ea20000000800 */
[----:B-1----:R-:W-:-:S05]  /*12690*/  @P4 IMAD.HI.U32 R154, R153, R154, RZ ;  /* 0x0000009a999a4227 */ /* 0x002fca00078e00ff */
[----:B--2---:R-:W-:Y:S02]  /*126a0*/  @P4 SHF.R.U32.HI R153, RZ, R152, R154 ;  /* 0x00000098ff994219 */ /* 0x004fe4000001169a */
[----:B------:R-:W-:-:S05]  /*126b0*/  IADD3 R154, R186, 0x1, -R185 ;  /* 0x00000001ba9a7810 */ /* 0x000fca0007ffe8b9 */
[----:B------:R-:W-:-:S04]  /*126c0*/  IMAD.IADD R154, R153, 0x1, R154 ;  /* 0x00000001999a7824 */ /* 0x000fc800078e029a */
[----:B------:R-:W-:Y:S01]  /*126d0*/  IMAD.IADD R21, R154, 0x1, -R21 ;  /* 0x000000019a157824 */ /* 0x000fe200078e0a15 */
        /* <DEDUP_REMOVED lines=11> */
.L_x_3487:
[----:B------:R-:W-:-:S13]  /*12790*/  ISETP.NE.AND P1, PT, R155, 0x1, PT ;  /* 0x000000019b00780c */ /* 0x000fda0003f25270 */
[----:B------:R-:W1:Y:S02]  /*127a0*/  @P1 LDC.64 R152, c[0x0][0xae0] ;  /* 0x0002b800ff981b82 */ /* 0x000e640000000a00 */
[----:B-1----:R-:W-:-:S05]  /*127b0*/  @P1 IMAD.HI.U32 R152, R154, R152, RZ ;  /* 0x000000989a981227 */ /* 0x002fca00078e00ff */
[----:B------:R-:W-:-:S07]  /*127c0*/  @P1 SHF.R.U32.HI R154, RZ, R153, R152 ;  /* 0x00000099ff9a1219 */ /* 0x000fce0000011698 */
.L_x_3488:
[----:B------:R-:W-:Y:S05]  /*127d0*/  BSYNC B0 ;  /* 0x0000000000007941 */ /* 0x000fea0003800000 */
.L_x_3486:
[----:B------:R-:W-:-:S05]  /*127e0*/  IMAD R154, R154, R155, RZ ;  /* 0x0000009b9a9a7224 */ /* 0x000fca00078e02ff */
[----:B------:R-:W-:-:S07]  /*127f0*/  VIMNMX R21, R21, R154, !PT ;  /* 0x0000009a15157248 */ /* 0x000fce0007fe0100 */
.L_x_3485:
        /* <DEDUP_REMOVED lines=11> */
[----:B0-----:R-:W-:Y:S02]  /*128b0*/  IMAD.MOV.U32 R199, RZ, RZ, R7 ;  /* 0x000000ffffc77224 */ /* 0x001fe400078e0007 */
[----:B------:R-:W-:-:S07]  /*128c0*/  IMAD.MOV.U32 R200, RZ, RZ, R17 ;  /* 0x000000ffffc87224 */ /* 0x000fce00078e0011 */
.L_x_3503:
[----:B------:R-:W-:Y:S02]  /*128d0*/  VIADD R17, R200, 0x1 ;  /* 0x00000001c8117836 */ /* 0x000fe40000000000 */
        /* <DEDUP_REMOVED lines=9> */
.L_x_3491:
[----:B------:R-:W-:Y:S01]  /*12970*/  IMAD R21, R17, 0x8, R16 ;  /* 0x0000000811157824 */ /* 0x000fe200078e0210 */
[----:B------:R-:W-:-:S04]  /*12980*/  SHF.L.U32 R7, R23, 0x1f, RZ ;  /* 0x0000001f17077819 */ /* 0x000fc800000006ff */
[----:B------:R0:W1:Y:S01]  /*12990*/  SYNCS.PHASECHK.TRANS64.TRYWAIT P2, [R21+URZ+0x38830], R7 ;  /* 0x03883007150075a7 */ /* 0x000062000804017f */
[----:B------:R-:W-:Y:S05]  /*129a0*/  @!P0 BRA `(.L_x_3492) ;  /* 0x0000000000048947 */ /* 0x000fea0003800000 */
[----:B------:R-:W-:Y:S01]  /*129b0*/  BPT.TRAP 0x1 ;  /* 0x000000040000795c */ /* 0x000fe20000300000 */
.L_x_3492:
[----:B------:R-:W-:Y:S01]  /*129c0*/  BSSY B2, `(.L_x_3493) ;  /* 0x0000006000027945 */ /* 0x000fe20003800000 */
[----:B------:R-:W-:Y:S02]  /*129d0*/  IMAD R156, R17, 0x200, R194 ;  /* 0x00000200119c7824 */ /* 0x000fe400078e02c2 */
[----:B------:R-:W-:Y:S01]  /*129e0*/  IMAD.MOV.U32 R157, RZ, RZ, 0x40000040 ;  /* 0x40000040ff9d7424 */ /* 0x000fe200078e00ff */
[----:B-1----:R-:W-:Y:S06]  /*129f0*/  @P2 BRA `(.L_x_3494) ;  /* 0x0000000000082947 */ /* 0x002fec0003800000 */
[----:B------:R-:W1:Y:S02]  /*12a00*/  SYNCS.PHASECHK.TRANS64.TRYWAIT P2, [R21+URZ+0x38830], R7 ;  /* 0x03883007150075a7 */ /* 0x000e64000804017f */
[----:B-1----:R-:W-:Y:S05]  /*12a10*/  @!P2 BRA `(.L_x_3495) ;  /* 0x0000014400e4a947 */ /* 0x002fea0003800000 */
.L_x_3494:
[----:B------:R-:W-:Y:S05]  /*12a20*/  BSYNC B2 ;  /* 0x0000000000027941 */ /* 0x000fea0003800000 */
.L_x_3493:
        /* <DEDUP_REMOVED lines=36> */
.L_x_3496:
[----:B------:R2:W3:Y:S01]  /*12c70*/  SYNCS.PHASECHK.TRANS64.TRYWAIT P2, [R21+URZ+0x38850], R7 ;  /* 0x03885007150075a7 */ /* 0x0004e2000804017f */
[----:B------:R-:W-:Y:S05]  /*12c80*/  @!P0 BRA `(.L_x_3497) ;  /* 0x0000000000048947 */ /* 0x000fea0003800000 */
[----:B------:R-:W-:Y:S01]  /*12c90*/  BPT.TRAP 0x1 ;  /* 0x000000040000795c */ /* 0x000fe20000300000 */
.L_x_3497:
[----:B------:R-:W-:Y:S04]  /*12ca0*/  BSSY B2, `(.L_x_3498) ;  /* 0x0000004000027945 */ /* 0x000fe80003800000 */
[----:B---3--:R-:W-:Y:S05]  /*12cb0*/  @P2 BRA `(.L_x_3499) ;  /* 0x0000000000082947 */ /* 0x008fea0003800000 */
[----:B------:R-:W3:Y:S02]  /*12cc0*/  SYNCS.PHASECHK.TRANS64.TRYWAIT P2, [R21+URZ+0x38850], R7 ;  /* 0x03885007150075a7 */ /* 0x000ee4000804017f */
[----:B---3--:R-:W-:Y:S05]  /*12cd0*/  @!P2 BRA `(.L_x_3500) ;  /* 0x000001440048a947 */ /* 0x008fea0003800000 */
.L_x_3499:
[----:B------:R-:W-:Y:S05]  /*12ce0*/  BSYNC B2 ;  /* 0x0000000000027941 */ /* 0x000fea0003800000 */
.L_x_3498:
        /* <DEDUP_REMOVED lines=11> */
[----:B------:R-:W-:Y:S02]  /*12da0*/  VIADD R206, R2, 0x800 ;  /* 0x0000080002ce7836 */ /* 0x000fe40000000000 */
[----:B------:R-:W-:-:S05]  /*12db0*/  IMAD.MOV.U32 R207, RZ, RZ, 0xa00 ;  /* 0x00000a00ffcf7424 */ /* 0x000fca00078e00ff */
        /* <DEDUP_REMOVED lines=15> */
[----:B------:R-:W-:Y:S02]  /*12eb0*/  SEL R7, R7, 0x6, !P2 ;  /* 0x0000000607077807 */ /* 0x000fe40005000000 */
[----:B------:R-:W-:-:S04]  /*12ec0*/  SEL R207, R207, 0x980, P2 ;  /* 0x00000980cfcf7807 */ /* 0x000fc80001000000 */
[----:B------:R-:W-:Y:S01]  /*12ed0*/  LOP3.LUT R207, R207, 0xa00, RZ, 0xc0, !PT ;  /* 0x00000a00cfcf7812 */ /* 0x000fe200078ec0ff */
        /* <DEDUP_REMOVED lines=186> */
[----:B------:R-:W-:Y:S01]  /*13a80*/  VIADD R203, R2, 0xa00 ;  /* 0x00000a0002cb7836 */ /* 0x000fe20000000000 */
[----:B------:R-:W-:Y:S02]  /*13a90*/  R2UR UR6, R204 ;  /* 0x00000000cc0672ca */ /* 0x000fe400000e0000 */
[----:B------:R-:W-:Y:S01]  /*13aa0*/  R2UR UR7, R205 ;  /* 0x00000000cd0772ca */ /* 0x000fe200000e0000 */
[----:B------:R-:W-:Y:S01]  /*13ab0*/  IMAD.MOV.U32 R205, RZ, RZ, 0x40000040 ;  /* 0x40000040ffcd7424 */ /* 0x000fe200078e00ff */
[----:B------:R-:W-:-:S02]  /*13ac0*/  IADD3 R204, R206, R207, R2 ;  /* 0x000000cfcecc7210 */ /* 0x000fc40007ffe002 */
        /* <DEDUP_REMOVED lines=10> */
[----:B------:R-:W-:Y:S01]  /*13b70*/  VIADD R206, R202, 0xa00 ;  /* 0x00000a00cace7836 */ /* 0x000fe20000000000 */
[----:B------:R-:W-:Y:S01]  /*13b80*/  R2UR UR7, R207 ;  /* 0x00000000cf0772ca */ /* 0x000fe200000e0000 */
        /* <DEDUP_REMOVED lines=25> */
[----:B------:R-:W-:Y:S01]  /*13d20*/  VIADD R203, R2, 0xc00 ;  /* 0x00000c0002cb7836 */ /* 0x000fe20000000000 */
[----:B------:R-:W-:Y:S02]  /*13d30*/  WARPGROUP.DEPBAR.LE gsb0, 0x0 ;  /* 0x00008000000079c5 */ /* 0x000fe40000010000 */
[----:B------:R-:W-:-:S07]  /*13d40*/  WARPGROUP.ARRIVE ;  /* 0x00000000000079c5 */ /* 0x000fce0000000000 */
        /* <DEDUP_REMOVED lines=75> */
[----:B------:R-:W-:Y:S02]  /*14200*/  IMAD.MOV.U32 R207, RZ, RZ, 0x40000040 ;  /* 0x40000040ffcf7424 */ /* 0x000fe400078e00ff */
        /* <DEDUP_REMOVED lines=16> */
[C---:B------:R-:W-:Y:S01]  /*14310*/  IMAD.IADD R204, R206.reuse, 0x1, R15 ;  /* 0x00000001cecc7824 */ /* 0x040fe200078e020f */
[----:B------:R-:W-:Y:S01]  /*14320*/  R2UR UR5, R205 ;  /* 0x00000000cd0572ca */ /* 0x000fe200000e0000 */
[----:B------:R-:W-:Y:S02]  /*14330*/  IMAD.MOV.U32 R205, RZ, RZ, 0x40000040 ;  /* 0x40000040ffcd7424 */ /* 0x000fe400078e00ff */
[--C-:B------:R-:W-:Y:S01]  /*14340*/  IMAD.IADD R206, R206, 0x1, R7.reuse ;  /* 0x00000001cece7824 */ /* 0x100fe200078e0207 */
[----:B------:R-:W-:Y:S01]  /*14350*/  R2UR UR6, R204 ;  /* 0x00000000cc0672ca */ /* 0x000fe200000e0000 */
[----:B------:R-:W-:Y:S01]  /*14360*/  IMAD.IADD R204, R203, 0x1, R7 ;  /* 0x00000001cbcc7824 */ /* 0x000fe200078e0207 */
[----:B------:R-:W-:Y:S01]  /*14370*/  R2UR UR7, R205 ;  /* 0x00000000cd0772ca */ /* 0x000fe200000e0000 */
[----:B------:R-:W-:-:S02]  /*14380*/  IMAD.MOV.U32 R205, RZ, RZ, 0x40000040 ;  /* 0x40000040ffcd7424 */ /* 0x000fc400078e00ff */
[----:B------:R-:W-:Y:S02]  /*14390*/  IMAD.MOV.U32 R203, RZ, RZ, 0x40 ;  /* 0x00000040ffcb7424 */ /* 0x000fe400078e00ff */
[----:B------:R-:W-:-:S03]  /*143a0*/  IMAD.MOV.U32 R7, RZ, RZ, 0x1000 ;  /* 0x00001000ff077424 */ /* 0x000fc600078e00ff */
[----:B------:R-:W-:Y:S02]  /*143b0*/  SEL R203, R203, 0x3e, P2 ;  /* 0x0000003ecbcb7807 */ /* 0x000fe40001000000 */
[----:B------:R-:W-:Y:S02]  /*143c0*/  SEL R7, R7, 0xf80, P2 ;  /* 0x00000f8007077807 */ /* 0x000fe40001000000 */
[----:B------:R-:W-:Y:S02]  /*143d0*/  LOP3.LUT R203, R203, 0x6, RZ, 0xc0, !PT ;  /* 0x00000006cbcb7812 */ /* 0x000fe400078ec0ff */
        /* <DEDUP_REMOVED lines=25> */
.L_x_3501:
        /* <DEDUP_REMOVED lines=44> */
[----:B------:R-:W0:Y:S01]  /*14830*/  MUFU.EX2 R157, R157 ;  /* 0x0000009d009d7308 */ /* 0x000e220000000800 */
[----:B------:R-:W-:-:S04]  /*14840*/  PRMT R20, R188, 0x654, R20 ;  /* 0x00000654bc147816 */ /* 0x000fc80000000014 */
[----:B------:R1:W-:Y:S03]  /*14850*/  SYNCS.ARRIVE.TRANS64.RED.A1T0 RZ, [R20+URZ], RZ ;  /* 0x000000ff14ff79a7 */ /* 0x0003e6000810043f */
[----:B------:R-:W2:Y:S01]  /*14860*/  MUFU.EX2 R153, R153 ;  /* 0x0000009900997308 */ /* 0x000ea20000000800 */
[----:B-1----:R-:W-:-:S07]  /*14870*/  FMNMX.FTZ R20, R154, R198, !PT ;  /* 0x000000c69a147209 */ /* 0x002fce0007810000 */
[----:B------:R-:W1:Y:S01]  /*14880*/  MUFU.EX2 R156, R156 ;  /* 0x0000009c009c7308 */ /* 0x000e620000000800 */
[----:B------:R-:W-:Y:S01]  /*14890*/  FMNMX.FTZ R20, R155, R20, !PT ;  /* 0x000000149b147209 */ /* 0x000fe20007810000 */
[----:B0-----:R-:W-:Y:S01]  /*148a0*/  FFMA.FTZ R6, R157, R6, R152 ;  /* 0x000000069d067223 */ /* 0x001fe20000010098 */
[-C--:B------:R-:W-:Y:S01]  /*148b0*/  FMUL.FTZ R24, R24, R157.reuse ;  /* 0x0000009d18187220 */ /* 0x080fe20000410000 */
[-C--:B------:R-:W-:Y:S01]  /*148c0*/  FMUL.FTZ R25, R25, R157.reuse ;  /* 0x0000009d19197220 */ /* 0x080fe20000410000 */
[----:B------:R-:W-:Y:S01]  /*148d0*/  FMNMX.FTZ R20, R158, R20, !PT ;  /* 0x000000149e147209 */ /* 0x000fe20007810000 */
[-C--:B------:R-:W-:Y:S01]  /*148e0*/  FMUL.FTZ R28, R28, R157.reuse ;  /* 0x0000009d1c1c7220 */ /* 0x080fe20000410000 */
[-C--:B------:R-:W-:Y:S01]  /*148f0*/  FMUL.FTZ R29, R29, R157.reuse ;  /* 0x0000009d1d1d7220 */ /* 0x080fe20000410000 */
[----:B------:R-:W0:Y:S01]  /*14900*/  MUFU.EX2 R199, R199 ;  /* 0x000000c700c77308 */ /* 0x000e220000000800 */
[----:B------:R-:W-:Y:S01]  /*14910*/  FMNMX.FTZ R20, R159, R20, !PT ;  /* 0x000000149f147209 */ /* 0x000fe20007810000 */
[C---:B--2---:R-:W-:Y:S01]  /*14920*/  FADD.FTZ R6, R153.reuse, R6 ;  /* 0x0000000699067221 */ /* 0x044fe20000010000 */
[----:B------:R-:W-:Y:S01]  /*14930*/  F2FP.F16.F32.PACK_AB R152, R153, R152 ;  /* 0x000000989998723e */ /* 0x000fe200000000ff */
[-C--:B------:R-:W-:Y:S01]  /*14940*/  FMUL.FTZ R32, R32, R157.reuse ;  /* 0x0000009d20207220 */ /* 0x080fe20000410000 */
[----:B------:R-:W-:Y:S01]  /*14950*/  FMNMX.FTZ R20, R162, R20, !PT ;  /* 0x00000014a2147209 */ /* 0x000fe20007810000 */
[-C--:B------:R-:W-:Y:S01]  /*14960*/  FMUL.FTZ R33, R33, R157.reuse ;  /* 0x0000009d21217220 */ /* 0x080fe20000410000 */
[-C--:B------:R-:W-:Y:S01]  /*14970*/  FMUL.FTZ R36, R36, R157.reuse ;  /* 0x0000009d24247220 */ /* 0x080fe20000410000 */
[----:B------:R-:W2:Y:S01]  /*14980*/  MUFU.EX2 R160, R160 ;  /* 0x000000a000a07308 */ /* 0x000ea20000000800 */
[----:B------:R-:W-:Y:S01]  /*14990*/  FMNMX.FTZ R20, R163, R20, !PT ;  /* 0x00000014a3147209 */ /* 0x000fe20007810000 */
[----:B-1----:R-:W-:Y:S01]  /*149a0*/  FADD.FTZ R6, R156, R6 ;  /* 0x000000069c067221 */ /* 0x002fe20000010000 */
[-C--:B------:R-:W-:Y:S01]  /*149b0*/  FMUL.FTZ R37, R37, R157.reuse ;  /* 0x0000009d25257220 */ /* 0x080fe20000410000 */
[-C--:B------:R-:W-:Y:S01]  /*149c0*/  FMUL.FTZ R40, R40, R157.reuse ;  /* 0x0000009d28287220 */ /* 0x080fe20000410000 */
[----:B------:R-:W-:Y:S01]  /*149d0*/  FMNMX.FTZ R20, R166, R20, !PT ;  /* 0x00000014a6147209 */ /* 0x000fe20007810000 */
[-C--:B------:R-:W-:Y:S01]  /*149e0*/  FMUL.FTZ R41, R41, R157.reuse ;  /* 0x0000009d29297220 */ /* 0x080fe20000410000 */
[-C--:B------:R-:W-:Y:S01]  /*149f0*/  FMUL.FTZ R44, R44, R157.reuse ;  /* 0x0000009d2c2c7220 */ /* 0x080fe20000410000 */
[----:B------:R-:W1:Y:S01]  /*14a00*/  MUFU.EX2 R202, R161 ;  /* 0x000000a100ca7308 */ /* 0x000e620000000800 */
[----:B------:R-:W-:Y:S01]  /*14a10*/  FMNMX.FTZ R20, R167, R20, !PT ;  /* 0x00000014a7147209 */ /* 0x000fe20007810000 */
[----:B0-----:R-:W-:Y:S01]  /*14a20*/  FADD.FTZ R6, R199, R6 ;  /* 0x00000006c7067221 */ /* 0x001fe20000010000 */
[-C--:B------:R-:W-:Y:S01]  /*14a30*/  FMUL.FTZ R45, R45, R157.reuse ;  /* 0x0000009d2d2d7220 */ /* 0x080fe20000410000 */
[-C--:B------:R-:W-:Y:S01]  /*14a40*/  FMUL.FTZ R48, R48, R157.reuse ;  /* 0x0000009d30307220 */ /* 0x080fe20000410000 */
[----:B------:R-:W-:Y:S01]  /*14a50*/  FMNMX.FTZ R20, R170, R20, !PT ;  /* 0x00000014aa147209 */ /* 0x000fe20007810000 */
[-C--:B------:R-:W-:Y:S01]  /*14a60*/  FMUL.FTZ R49, R49, R157.reuse ;  /* 0x0000009d31317220 */ /* 0x080fe20000410000 */
[-C--:B------:R-:W-:Y:S01]  /*14a70*/  FMUL.FTZ R52, R52, R157.reuse ;  /* 0x0000009d34347220 */ /* 0x080fe20000410000 */
[----:B------:R-:W0:Y:S01]  /*14a80*/  MUFU.EX2 R164, R164 ;  /* 0x000000a400a47308 */ /* 0x000e220000000800 */
[----:B------:R-:W-:Y:S01]  /*14a90*/  FMNMX.FTZ R20, R171, R20, !PT ;  /* 0x00000014ab147209 */ /* 0x000fe20007810000 */
[----:B--2---:R-:W-:Y:S01]  /*14aa0*/  FADD.FTZ R6, R160, R6 ;  /* 0x00000006a0067221 */ /* 0x004fe20000010000 */
[-C--:B------:R-:W-:Y:S01]  /*14ab0*/  FMUL.FTZ R53, R53, R157.reuse ;  /* 0x0000009d35357220 */ /* 0x080fe20000410000 */
        /* <DEDUP_REMOVED lines=20> */
[----:B------:R-:W-:Y:S01]  /*14c00*/  MUFU.EX2 R172, R172 ;  /* 0x000000ac00ac7308 */ /* 0x000fe20000000800 */
[----:B------:R-:W-:Y:S01]  /*14c10*/  FMNMX.FTZ R20, R183, R20, !PT ;  /* 0x00000014b7147209 */ /* 0x000fe20007810000 */
[----:B--2---:R-:W-:Y:S01]  /*14c20*/  FADD.FTZ R6, R165, R6 ;  /* 0x00000006a5067221 */ /* 0x004fe20000010000 */
[-C--:B------:R-:W-:Y:S01]  /*14c30*/  FMUL.FTZ R77, R77, R157.reuse ;  /* 0x0000009d4d4d7220 */ /* 0x080fe20000410000 */
[-C--:B------:R-:W-:Y:S01]  /*14c40*/  FMUL.FTZ R80, R80, R157.reuse ;  /* 0x0000009d50507220 */ /* 0x080fe20000410000 */
[-C--:B------:R-:W-:Y:S01]  /*14c50*/  FMUL.FTZ R81, R81, R157.reuse ;  /* 0x0000009d51517220 */ /* 0x080fe20000410000 */
[----:B------:R-:W0:Y:S01]  /*14c60*/  SHFL.BFLY PT, R153, R20, 0x2, 0x1f ;  /* 0x0c401f0014997f89 */ /* 0x000e2200000e0000 */
[-C--:B------:R-:W-:Y:S01]  /*14c70*/  FMUL.FTZ R84, R84, R157.reuse ;  /* 0x0000009d54547220 */ /* 0x080fe20000410000 */
[----:B------:R-:W-:Y:S01]  /*14c80*/  MUFU.EX2 R173, R173 ;  /* 0x000000ad00ad7308 */ /* 0x000fe20000000800 */
[----:B-1----:R-:W-:Y:S01]  /*14c90*/  FADD.FTZ R6, R203, R6 ;  /* 0x00000006cb067221 */ /* 0x002fe20000010000 */
        /* <DEDUP_REMOVED lines=20> */
[----:B0-----:R-:W-:Y:S01]  /*14de0*/  FMNMX.FTZ R20, R20, R153, !PT ;  /* 0x0000009914147209 */ /* 0x001fe20007810000 */
[-C--:B------:R-:W-:Y:S01]  /*14df0*/  FMUL.FTZ R121, R121, R157.reuse ;  /* 0x0000009d79797220 */ /* 0x080fe20000410000 */
[-C--:B------:R-:W-:Y:S01]  /*14e00*/  FMUL.FTZ R124, R124, R157.reuse ;  /* 0x0000009d7c7c7220 */ /* 0x080fe20000410000 */
[-C--:B------:R-:W-:Y:S01]  /*14e10*/  FMUL.FTZ R125, R125, R157.reuse ;  /* 0x0000009d7d7d7220 */ /* 0x080fe20000410000 */
[-C--:B------:R-:W-:Y:S01]  /*14e20*/  FMUL.FTZ R128, R128, R157.reuse ;  /* 0x0000009d80807220 */ /* 0x080fe20000410000 */
[----:B------:R-:W0:Y:S01]  /*14e30*/  SHFL.BFLY PT, R153, R20, 0x1, 0x1f ;  /* 0x0c201f0014997f89 */ /* 0x000e2200000e0000 */
        /* <DEDUP_REMOVED lines=11> */
[----:B0-----:R-:W-:-:S05]  /*14ef0*/  FMNMX.FTZ R20, R20, R153, !PT ;  /* 0x0000009914147209 */ /* 0x001fca0007810000 */
[----:B------:R-:W-:Y:S02]  /*14f00*/  FADD.FTZ R153, -R20, R198 ;  /* 0x000000c614997221 */ /* 0x000fe40000010100 */
[----:B------:R-:W0:Y:S02]  /*14f10*/  MUFU.EX2 R198, R169 ;  /* 0x000000a900c67308 */ /* 0x000e240000000800 */
[----:B------:R-:W-:-:S06]  /*14f20*/  FMUL.FTZ R153, R153, R15 ;  /* 0x0000000f99997220 */ /* 0x000fcc0000410000 */
[----:B------:R1:W2:Y:S02]  /*14f30*/  MUFU.EX2 R161, R153 ;  /* 0x0000009900a17308 */ /* 0x0002a40000000800 */
[----:B-1----:R-:W-:Y:S02]  /*14f40*/  @!P2 IMAD R153, R200, 0x40, R197 ;  /* 0x00000040c899a824 */ /* 0x002fe400078e02c5 */
[----:B0-----:R-:W-:Y:S02]  /*14f50*/  FADD.FTZ R6, R198, R6 ;  /* 0x00000006c6067221 */ /* 0x001fe40000010000 */
[----:B------:R-:W-:Y:S02]  /*14f60*/  @!P2 IMAD R153, R153, 0x4, R16 ;  /* 0x000000049999a824 */ /* 0x000fe400078e0210 */
[----:B------:R-:W-:Y:S01]  /*14f70*/  FADD.FTZ R6, R172, R6 ;  /* 0x00000006ac067221 */ /* 0x000fe20000010000 */
[-C--:B--2---:R-:W-:Y:S02]  /*14f80*/  FMUL.FTZ R26, R26, R161.reuse ;  /* 0x000000a11a1a7220 */ /* 0x084fe40000410000 */
[----:B------:R-:W-:Y:S01]  /*14f90*/  @!P2 STS [R153+0x38400], R157 ;  /* 0x0384009d9900a388 */ /* 0x000fe20000000800 */
[----:B------:R-:W-:Y:S01]  /*14fa0*/  FADD.FTZ R6, R173, R6 ;  /* 0x00000006ad067221 */ /* 0x000fe20000010000 */
[-C--:B------:R-:W-:Y:S01]  /*14fb0*/  FMUL.FTZ R27, R27, R161.reuse ;  /* 0x000000a11b1b7220 */ /* 0x080fe20000410000 */
[-C--:B------:R-:W-:Y:S01]  /*14fc0*/  FMUL.FTZ R30, R30, R161.reuse ;  /* 0x000000a11e1e7220 */ /* 0x080fe20000410000 */
[----:B------:R0:W-:Y:S01]  /*14fd0*/  @!P2 STS [R153+0x38420], R161 ;  /* 0x038420a19900a388 */ /* 0x0001e20000000800 */
[----:B------:R-:W-:Y:S01]  /*14fe0*/  FADD.FTZ R6, R176, R6 ;  /* 0x00000006b0067221 */ /* 0x000fe20000010000 */
[-C--:B------:R-:W-:Y:S01]  /*14ff0*/  FMUL.FTZ R31, R31, R161.reuse ;  /* 0x000000a11f1f7220 */ /* 0x080fe20000410000 */
[-C--:B------:R-:W-:Y:S01]  /*15000*/  FMUL.FTZ R34, R34, R161.reuse ;  /* 0x000000a122227220 */ /* 0x080fe20000410000 */
[-C--:B------:R-:W-:Y:S01]  /*15010*/  FMUL.FTZ R35, R35, R161.reuse ;  /* 0x000000a123237220 */ /* 0x080fe20000410000 */
[----:B------:R-:W-:Y:S01]  /*15020*/  FADD.FTZ R6, R177, R6 ;  /* 0x00000006b1067221 */ /* 0x000fe20000010000 */
        /* <DEDUP_REMOVED lines=49> */
[----:B0-----:R-:W-:Y:S01]  /*15340*/  FFMA.FTZ R0, R161, R0, R153 ;  /* 0x00000000a1007223 */ /* 0x001fe20000010099 */
[-C--:B------:R-:W-:Y:S01]  /*15350*/  FMUL.FTZ R94, R94, R161.reuse ;  /* 0x000000a15e5e7220 */ /* 0x080fe20000410000 */
[-C--:B------:R-:W-:Y:S01]  /*15360*/  FMUL.FTZ R95, R95, R161.reuse ;  /* 0x000000a15f5f7220 */ /* 0x080fe20000410000 */
[-C--:B------:R-:W-:Y:S01]  /*15370*/  FMUL.FTZ R98, R98, R161.reuse ;  /* 0x000000a162627220 */ /* 0x080fe20000410000 */
[-C--:B------:R-:W-:Y:S01]  /*15380*/  FMUL.FTZ R99, R99, R161.reuse ;  /* 0x000000a163637220 */ /* 0x080fe20000410000 */
[-C--:B------:R-:W-:Y:S01]  /*15390*/  FMUL.FTZ R102, R102, R161.reuse ;  /* 0x000000a166667220 */ /* 0x080fe20000410000 */
[-C--:B------:R-:W-:Y:S01]  /*153a0*/  FMUL.FTZ R103, R103, R161.reuse ;  /* 0x000000a167677220 */ /* 0x080fe20000410000 */
[----:B------:R-:W-:Y:S01]  /*153b0*/  MUFU.EX2 R170, R204 ;  /* 0x000000cc00aa7308 */ /* 0x000fe20000000800 */
[----:B--2---:R-:W-:Y:S01]  /*153c0*/  F2FP.F16.F32.PACK_AB R154, R199, R156 ;  /* 0x0000009cc79a723e */ /* 0x004fe200000000ff */
[----:B-1----:R-:W-:Y:S01]  /*153d0*/  FADD.FTZ R0, R168, R0 ;  /* 0x00000000a8007221 */ /* 0x002fe20000010000 */
[----:B------:R-:W-:Y:S01]  /*153e0*/  F2FP.F16.F32.PACK_AB R156, R202, R160 ;  /* 0x000000a0ca9c723e */ /* 0x000fe200000000ff */
[----:B------:R-:W-:Y:S01]  /*153f0*/  FMUL.FTZ R106, R106, R161 ;  /* 0x000000a16a6a7220 */ /* 0x000fe20000410000 */
[----:B------:R-:W-:Y:S01]  /*15400*/  F2FP.F16.F32.PACK_AB R160, R198, R203 ;  /* 0x000000cbc6a0723e */ /* 0x000fe200000000ff */
[----:B------:R-:W-:Y:S01]  /*15410*/  FMUL.FTZ R107, R107, R161 ;  /* 0x000000a16b6b7220 */ /* 0x000fe20000410000 */
[----:B------:R-:W-:Y:S01]  /*15420*/  F2FP.F16.F32.PACK_AB R153, R168, R153 ;  /* 0x00000099a899723e */ /* 0x000fe200000000ff */
[----:B------:R-:W-:Y:S01]  /*15430*/  MUFU.EX2 R171, R205 ;  /* 0x000000cd00ab7308 */ /* 0x000fe20000000800 */
[----:B------:R-:W-:-:S02]  /*15440*/  IMAD R168, R17, 0x1000, R196 ;  /* 0x0000100011a87824 */ /* 0x000fc400078e02c4 */
        /* <DEDUP_REMOVED lines=24> */
[----:B------:R-:W-:Y:S01]  /*155d0*/  FMUL.FTZ R151, R151, R161 ;  /* 0x000000a197977220 */ /* 0x000fe20000410000 */
[----:B------:R-:W-:Y:S01]  /*155e0*/  R2UR UR6, R168 ;  /* 0x00000000a80672ca */ /* 0x000fe200000e0000 */
[----:B------:R-:W-:Y:S01]  /*155f0*/  FADD.FTZ R6, R166, R6 ;  /* 0x00000006a6067221 */ /* 0x000fe20000010000 */
[----:B0-----:R-:W-:Y:S01]  /*15600*/  F2FP.F16.F32.PACK_AB R166, R200, R166 ;  /* 0x000000a6c8a6723e */ /* 0x001fe200000000ff */
[----:B------:R-:W-:-:S02]  /*15610*/  FADD.FTZ R0, R170, R0 ;  /* 0x00000000aa007221 */ /* 0x000fc40000010000 */
[----:B------:R0:W3:Y:S01]  /*15620*/  MUFU.EX2 R178, R169 ;  /* 0x000000a900b27308 */ /* 0x0000e20000000800 */
[----:B------:R-:W-:Y:S01]  /*15630*/  FADD.FTZ R6, R200, R6 ;  /* 0x00000006c8067221 */ /* 0x000fe20000010000 */
[----:B------:R-:W-:-:S04]  /*15640*/  FADD.FTZ R0, R171, R0 ;  /* 0x00000000ab007221 */ /* 0x000fc80000010000 */
[----:B-1----:R-:W-:Y:S02]  /*15650*/  FADD.FTZ R0, R174, R0 ;  /* 0x00000000ae007221 */ /* 0x002fe40000010000 */
[----:B------:R-:W1:Y:S01]  /*15660*/  MUFU.EX2 R179, R167 ;  /* 0x000000a700b37308 */ /* 0x000e620000000800 */
[----:B0-----:R-:W-:Y:S01]  /*15670*/  IMAD.MOV.U32 R169, RZ, RZ, 0x40000040 ;  /* 0x40000040ffa97424 */ /* 0x001fe200078e00ff */
[C---:B--2---:R-:W-:Y:S01]  /*15680*/  F2FP.F16.F32.PACK_AB R157, R175.reuse, R174 ;  /* 0x000000aeaf9d723e */ /* 0x044fe200000000ff */
[----:B------:R-:W-:-:S03]  /*15690*/  FADD.FTZ R0, R175, R0 ;  /* 0x00000000af007221 */ /* 0x000fc60000010000 */
[----:B------:R-:W-:Y:S01]  /*156a0*/  R2UR UR7, R169 ;  /* 0x00000000a90772ca */ /* 0x000fe200000e0000 */
[----:B------:R-:W-:Y:S01]  /*156b0*/  IMAD.MOV.U32 R169, RZ, RZ, 0x40000040 ;  /* 0x40000040ffa97424 */ /* 0x000fe200078e00ff */
[----:B------:R0:W-:Y:S01]  /*156c0*/  MUFU.EX2 R198, R162 ;  /* 0x000000a200c67308 */ /* 0x0001e20000000800 */
[----:B---3--:R-:W-:-:S07]  /*156d0*/  FADD.FTZ R0, R178, R0 ;  /* 0x00000000b2007221 */ /* 0x008fce0000010000 */
[----:B------:R2:W3:Y:S01]  /*156e0*/  MUFU.EX2 R181, R158 ;  /* 0x0000009e00b57308 */ /* 0x0004e20000000800 */
[----:B0-----:R-:W-:Y:S01]  /*156f0*/  F2FP.F16.F32.PACK_AB R162, R173, R172 ;  /* 0x000000acada2723e */ /* 0x001fe200000000ff */
[----:B-1----:R-:W-:-:S04]  /*15700*/  FADD.FTZ R0, R179, R0 ;  /* 0x00000000b3007221 */ /* 0x002fc80000010000 */
[----:B------:R-:W-:Y:S02]  /*15710*/  FADD.FTZ R0, R180, R0 ;  /* 0x00000000b4007221 */ /* 0x000fe40000010000 */
[----:B------:R0:W1:Y:S01]  /*15720*/  MUFU.EX2 R199, R155 ;  /* 0x0000009b00c77308 */ /* 0x0000620000000800 */
[----:B--2---:R-:W-:Y:S02]  /*15730*/  F2FP.F16.F32.PACK_AB R158, R165, R164 ;  /* 0x000000a4a59e723e */ /* 0x004fe400000000ff */
[----:B------:R-:W-:-:S05]  /*15740*/  F2FP.F16.F32.PACK_AB R164, R177, R176 ;  /* 0x000000b0b1a4723e */ /* 0x000fca00000000ff */
[----:B------:R2:W4:Y:S01]  /*15750*/  MUFU.EX2 R202, R159 ;  /* 0x0000009f00ca7308 */ /* 0x0005220000000800 */
[----:B0-----:R-:W-:Y:S01]  /*15760*/  F2FP.F16.F32.PACK_AB R155, R171, R170 ;  /* 0x000000aaab9b723e */ /* 0x001fe200000000ff */
[----:B------:R-:W-:Y:S01]  /*15770*/  BAR.SYNC.DEFER_BLOCKING 0xf, 0x100 ;  /* 0x03c4000000007b1d */ /* 0x000fe20000010000 */
[C---:B---3--:R-:W-:Y:S01]  /*15780*/  F2FP.F16.F32.PACK_AB R161, R181.reuse, R180 ;  /* 0x000000b4b5a1723e */ /* 0x048fe200000000ff */
[----:B------:R-:W-:-:S04]  /*15790*/  FADD.FTZ R0, R181, R0 ;  /* 0x00000000b5007221 */ /* 0x000fc80000010000 */
[----:B------:R4:W0:Y:S01]  /*157a0*/  MUFU.EX2 R172, R163 ;  /* 0x000000a300ac7308 */ /* 0x0008220000000800 */
[----:B--2---:R-:W-:Y:S01]  /*157b0*/  F2FP.F16.F32.PACK_AB R159, R179, R178 ;  /* 0x000000b2b39f723e */ /* 0x004fe200000000ff */
[----:B-1----:R-:W-:-:S06]  /*157c0*/  FADD.FTZ R0, R199, R0 ;  /* 0x00000000c7007221 */ /* 0x002fcc0000010000 */
[----:B------:R-:W1:Y:S01]  /*157d0*/  MUFU.EX2 R182, R182 ;  /* 0x000000b600b67308 */ /* 0x000e620000000800 */
[C---:B----4-:R-:W-:Y:S01]  /*157e0*/  F2FP.F16.F32.PACK_AB R163, R202.reuse, R199 ;  /* 0x000000c7caa3723e */ /* 0x050fe200000000ff */
[----:B------:R-:W-:-:S04]  /*157f0*/  FADD.FTZ R0, R202, R0 ;  /* 0x00000000ca007221 */ /* 0x000fc80000010000 */
[----:B------:R-:W-:Y:S02]  /*15800*/  FADD.FTZ R0, R198, R0 ;  /* 0x00000000c6007221 */ /* 0x000fe40000010000 */
[----:B------:R-:W2:Y:S01]  /*15810*/  MUFU.EX2 R183, R183 ;  /* 0x000000b700b77308 */ /* 0x000ea20000000800 */
[C---:B0-----:R-:W-:Y:S01]  /*15820*/  F2FP.F16.F32.PACK_AB R165, R172.reuse, R198 ;  /* 0x000000c6aca5723e */ /* 0x041fe200000000ff */
[----:B------:R0:W-:Y:S01]  /*15830*/  STSM.16.M88.4 [R211+0x36400], R152 ;  /* 0x03640098d3007844 */ /* 0x0001e20000000200 */
[----:B------:R-:W-:-:S03]  /*15840*/  FADD.FTZ R0, R172, R0 ;  /* 0x00000000ac007221 */ /* 0x000fc60000010000 */
[----:B------:R3:W-:Y:S01]  /*15850*/  STSM.16.M88.4 [R212], R156 ;  /* 0x0000009cd4007844 */ /* 0x0007e20000000200 */
[----:B-1----:R-:W-:-:S03]  /*15860*/  FADD.FTZ R0, R182, R0 ;  /* 0x00000000b6007221 */ /* 0x002fc60000010000 */
[----:B------:R3:W-:Y:S01]  /*15870*/  STSM.16.M88.4 [R214], R160 ;  /* 0x000000a0d6007844 */ /* 0x0007e20000000200 */
[C---:B--2---:R-:W-:Y:S01]  /*15880*/  F2FP.F16.F32.PACK_AB R167, R183.reuse, R182 ;  /* 0x000000b6b7a7723e */ /* 0x044fe200000000ff */
[----:B------:R-:W-:-:S04]  /*15890*/  FADD.FTZ R0, R183, R0 ;  /* 0x00000000b7007221 */ /* 0x000fc80000010000 */
[----:B------:R3:W-:Y:S01]  /*158a0*/  STSM.16.M88.4 [R213], R164 ;  /* 0x000000a4d5007844 */ /* 0x0007e20000000200 */
[----:B------:R-:W-:-:S06]  /*158b0*/  WARPGROUP.ARRIVE ;  /* 0x00000000000079c5 */ /* 0x000fcc0000000000 */
[----:B------:R-:W-:Y:S03]  /*158c0*/  HGMMA.64x256x16.F32 R24, R152, gdesc[UR4].tnspB, R24, gsb0 ;  /* 0x43e0000498187df0 */ /* 0x000fe60008000818 */
[----:B------:R-:W-:Y:S02]  /*158d0*/  WARPGROUP.DEPBAR.LE gsb0, 0x0 ;  /* 0x00008000000079c5 */ /* 0x000fe40000010000 */
[----:B0-----:R-:W-:Y:S01]  /*158e0*/  VIADD R152, R168, 0x80 ;  /* 0x00000080a8987836 */ /* 0x001fe20000000000 */
        /* <DEDUP_REMOVED lines=31> */
.L_x_3502:
[----:B------:R-:W-:Y:S02]  /*15ae0*/  VIADD R21, R21, 0x38860 ;  /* 0x0003886015157836 */ /* 0x000fe40000000000 */
[----:B------:R-:W-:Y:S02]  /*15af0*/  IMAD.MOV.U32 R198, RZ, RZ, R20 ;  /* 0x000000ffffc67224 */ /* 0x000fe400078e0014 */
[----:B------:R-:W-:Y:S01]  /*15b00*/  IMAD.MOV.U32 R199, RZ, RZ, R7 ;  /* 0x000000ffffc77224 */ /* 0x000fe200078e0007 */
[----:B------:R-:W-:Y:S01]  /*15b10*/  PRMT R21, R188, 0x654, R21 ;  /* 0x00000654bc157816 */ /* 0x000fe20000000015 */
[----:B------:R-:W-:-:S03]  /*15b20*/  IMAD.MOV.U32 R200, RZ, RZ, R17 ;  /* 0x000000ffffc87224 */ /* 0x000fc600078e0011 */
[----:B------:R0:W-:Y:S01]  /*15b30*/  SYNCS.ARRIVE.TRANS64.RED.A1T0 RZ, [R21+URZ], RZ ;  /* 0x000000ff15ff79a7 */ /* 0x0001e2000810043f */
[----:B------:R-:W-:Y:S05]  /*15b40*/  @P1 BRA `(.L_x_3503) ;  /* 0xffffffcc00601947 */ /* 0x000fea000383ffff */
[----:B------:R-:W-:Y:S05]  /*15b50*/  BSYNC B0 ;  /* 0x0000000000007941 */ /* 0x000fea0003800000 */
.L_x_3490:
[----:B------:R-:W-:Y:S05]  /*15b60*/  BSYNC B1 ;  /* 0x0000000000017941 */ /* 0x000fea0003800000 */
.L_x_3489:
[----:B0-----:R-:W2:Y:S01]  /*15b70*/  LDL R21, [R1+0x14] ;  /* 0x0000140001157983 */ /* 0x001ea20000100800 */
[----:B------:R-:W-:Y:S01]  /*15b80*/  BSSY B0, `(.L_x_3504) ;  /* 0x00003d5000007945 */ /* 0x000fe20003800000 */
[----:B--2---:R-:W-:-:S13]  /*15b90*/  ISETP.GE.AND P1, PT, R14, R21, PT ;  /* 0x000000150e00720c */ /* 0x004fda0003f26270 */
[----:B------:R-:W-:Y:S05]  /*15ba0*/  @!P1 BRA `(.L_x_3505) ;  /* 0x0000003c00489947 */ /* 0x000fea0003800000 */
[----:B------:R-:W-:Y:S02]  /*15bb0*/  IMAD.MOV.U32 R198, RZ, RZ, R20 ;  /* 0x000000ffffc67224 */ /* 0x000fe400078e0014 */
[----:B------:R-:W-:Y:S02]  /*15bc0*/  IMAD.MOV.U32 R200, RZ, RZ, R7 ;  /* 0x000000ffffc87224 */ /* 0x000fe400078e0007 */
[----:B------:R-:W-:-:S07]  /*15bd0*/  IMAD.MOV.U32 R199, RZ, RZ, R17 ;  /* 0x000000ffffc77224 */ /* 0x000fce00078e0011 */
.L_x_3526:
[----:B------:R-:W-:-:S05]  /*15be0*/  VIADD R17, R199, 0x1 ;  /* 0x00000001c7117836 */ /* 0x000fca0000000000 */
[----:B------:R-:W-:-:S04]  /*15bf0*/  ISETP.NE.AND P1, PT, R17, 0x2, PT ;  /* 0x000000021100780c */ /* 0x000fc80003f25270 */
[----:B------:R-:W-:Y:S02]  /*15c00*/  SEL R7, RZ, 0x1, P1 ;  /* 0x00000001ff077807 */ /* 0x000fe40000800000 */
[----:B------:R-:W-:Y:S02]  /*15c10*/  SEL R17, R17, RZ, P1 ;  /* 0x000000ff11117207 */ /* 0x000fe40000800000 */
[----:B------:R-:W-:Y:S01]  /*15c20*/  LOP3.LUT R23, R23, R7, RZ, 0x3c, !PT ;  /* 0x0000000717177212 */ /* 0x000fe200078e3cff */
[----:B------:R-:W-:Y:S06]  /*15c30*/  @!P0 BRA `(.L_x_3506) ;  /* 0x0000000000048947 */ /* 0x000fec0003800000 */
[----:B------:R-:W-:Y:S01]  /*15c40*/  BPT.TRAP 0x1 ;  /* 0x000000040000795c */ /* 0x000fe20000300000 */
.L_x_3506:
[----:B------:R-:W-:Y:S01]  /*15c50*/  IMAD R21, R17, 0x8, R16 ;  /* 0x0000000811157824 */ /* 0x000fe200078e0210 */
[----:B------:R-:W-:-:S04]  /*15c60*/  SHF.L.U32 R7, R23, 0x1f, RZ ;  /* 0x0000001f17077819 */ /* 0x000fc800000006ff */
[----:B------:R0:W1:Y:S01]  /*15c70*/  SYNCS.PHASECHK.TRANS64.TRYWAIT P1, [R21+URZ+0x38830], R7 ;  /* 0x03883007150075a7 */ /* 0x000062000802017f */
[----:B------:R-:W-:Y:S05]  /*15c80*/  @!P0 BRA `(.L_x_3507) ;  /* 0x0000000000048947 */ /* 0x000fea0003800000 */
[----:B------:R-:W-:Y:S01]  /*15c90*/  BPT.TRAP 0x1 ;  /* 0x000000040000795c */ /* 0x000fe20000300000 */
.L_x_3507:
[----:B------:R-:W-:Y:S01]  /*15ca0*/  BSSY B1, `(.L_x_3508) ;  /* 0x0000006000017945 */ /* 0x000fe20003800000 */
[----:B------:R-:W-:Y:S02]  /*15cb0*/  IMAD R156, R17, 0x200, R194 ;  /* 0x00000200119c7824 */ /* 0x000fe400078e02c2 */
[----:B------:R-:W-:Y:S01]  /*15cc0*/  IMAD.MOV.U32 R157, RZ, RZ, 0x40000040 ;  /* 0x40000040ff9d7424 */ /* 0x000fe200078e00ff */
[----:B-1----:R-:W-:Y:S06]  /*15cd0*/  @P1 BRA `(.L_x_3509) ;  /* 0x0000000000081947 */ /* 0x002fec0003800000 */
[----:B------:R-:W1:Y:S02]  /*15ce0*/  SYNCS.PHASECHK.TRANS64.TRYWAIT P1, [R21+URZ+0x38830], R7 ;  /* 0x03883007150075a7 */ /* 0x000e64000802017f */
[----:B-1----:R-:W-:Y:S05]  /*15cf0*/  @!P1 BRA `(.L_x_3510) ;  /* 0x0000011400549947 */ /* 0x002fea0003800000 */
.L_x_3509:
[----:B------:R-:W-:Y:S05]  /*15d00*/  BSYNC B1 ;  /* 0x0000000000017941 */ /* 0x000fea0003800000 */
.L_x_3508:
        /* <DEDUP_REMOVED lines=36> */
.L_x_3511:
[----:B------:R2:W3:Y:S01]  /*15f50*/  SYNCS.PHASECHK.TRANS64.TRYWAIT P1, [R21+URZ+0x38850], R7 ;  /* 0x03885007150075a7 */ /* 0x0004e2000802017f */
[----:B------:R-:W-:Y:S05]  /*15f60*/  @!P0 BRA `(.L_x_3512) ;  /* 0x0000000000048947 */ /* 0x000fea0003800000 */
[----:B------:R-:W-:Y:S01]  /*15f70*/  BPT.TRAP 0x1 ;  /* 0x000000040000795c */ /* 0x000fe20000300000 */
.L_x_3512:
[----:B------:R-:W-:Y:S04]  /*15f80*/  BSSY B1, `(.L_x_3513) ;  /* 0x0000004000017945 */ /* 0x000fe80003800000 */
[----:B---3--:R-:W-:Y:S05]  /*15f90*/  @P1 BRA `(.L_x_3514) ;  /* 0x0000000000081947 */ /* 0x008fea0003800000 */
[----:B------:R-:W3:Y:S02]  /*15fa0*/  SYNCS.PHASECHK.TRANS64.TRYWAIT P1, [R21+URZ+0x38850], R7 ;  /* 0x03885007150075a7 */ /* 0x000ee4000802017f */
[----:B---3--:R-:W-:Y:S05]  /*15fb0*/  @!P1 BRA `(.L_x_3515) ;  /* 0x0000011000b89947 */ /* 0x008fea0003800000 */
.L_x_3514:
[----:B------:R-:W-:Y:S05]  /*15fc0*/  BSYNC B1 ;  /* 0x0000000000017941 */ /* 0x000fea0003800000 */
.L_x_3513:
        /* <DEDUP_REMOVED lines=12> */
[----:B------:R-:W-:Y:S02]  /*16090*/  IMAD.MOV.U32 R206, RZ, RZ, 0x28 ;  /* 0x00000028ffce7424 */ /* 0x000fe400078e00ff */
[----:B------:R-:W-:-:S03]  /*160a0*/  IMAD.MOV.U32 R207, RZ, RZ, 0xa00 ;  /* 0x00000a00ffcf7424 */ /* 0x000fc600078e00ff */
        /* <DEDUP_REMOVED lines=16> */
[----:B------:R-:W-:Y:S02]  /*161b0*/  SEL R206, R206, 0x26, P1 ;  /* 0x00000026cece7807 */ /* 0x000fe40000800000 */
[----:B------:R-:W-:Y:S02]  /*161c0*/  SEL R207, R207, 0x980, P1 ;  /* 0x00000980cfcf7807 */ /* 0x000fe40000800000 */
[----:B------:R-:W-:-:S02]  /*161d0*/  LOP3.LUT R206, R206, 0x6, RZ, 0xc0, !PT ;  /* 0x00000006cece7812 */ /* 0x000fc400078ec0ff */
        /* <DEDUP_REMOVED lines=200> */
[----:B------:R-:W-:Y:S01]  /*16e60*/  IMAD.MOV.U32 R206, RZ, RZ, 0x30 ;  /* 0x00000030ffce7424 */ /* 0x000fe200078e00ff */
[----:B------:R-:W-:Y:S01]  /*16e70*/  R2UR UR7, R207 ;  /* 0x00000000cf0772ca */ /* 0x000fe200000e0000 */
        /* <DEDUP_REMOVED lines=91> */
[----:B------:R-:W-:-:S02]  /*17430*/  IADD3 R204, R206, R207, R2 ;  /* 0x000000cfcecc7210 */ /* 0x000fc40007ffe002 */
[----:B------:R-:W-:Y:S01]  /*17440*/  IADD3 R206, R206, R207, R202 ;  /* 0x000000cfcece7210 */ /* 0x000fe20007ffe0ca */
[----:B------:R-:W-:Y:S01]  /*17450*/  IMAD.MOV.U32 R207, RZ, RZ, 0x40000040 ;  /* 0x40000040ffcf7424 */ /* 0x000fe200078e00ff */
[----:B------:R-:W-:-:S04]  /*17460*/  SEL R203, R203, 0x3e, P1 ;  /* 0x0000003ecbcb7807 */ /* 0x000fc80000800000 */
[----:B------:R-:W-:Y:S01]  /*17470*/  LOP3.LUT R203, R203, 0x6, RZ, 0xc0, !PT ;  /* 0x00000006cbcb7812 */ /* 0x000fe200078ec0ff */
        /* <DEDUP_REMOVED lines=61> */
.L_x_3516:
[----:B------:R-:W2:Y:S01]  /*17850*/  LDL R20, [R1+0x8] ;  /* 0x0000080001147983 */ /* 0x000ea20000100800 */
[----:B------:R-:W0:Y:S01]  /*17860*/  @P4 LDC R15, c[0x0][0x44c] ;  /* 0x00011300ff0f4b82 */ /* 0x000e220000000800 */
[----:B------:R-:W-:-:S07]  /*17870*/  ULOP3.LUT UR4, URZ, UR45, URZ, 0x33, !UPT ;  /* 0x0000002d3f047292 */ /* 0x000fce000f8e333f */
[----:B------:R-:W1:Y:S01]  /*17880*/  @P4 LDC R7, c[0x0][0x450] ;  /* 0x00011400ff074b82 */ /* 0x000e620000000800 */
[----:B--2---:R-:W-:-:S04]  /*17890*/  IMAD.IADD R207, R20, 0x1, R208 ;  /* 0x0000000114cf7824 */ /* 0x004fc800078e02d0 */
[----:B0-----:R-:W-:-:S05]  /*178a0*/  @P4 IMAD.HI.U32 R15, R207, R15, RZ ;  /* 0x0000000fcf0f4227 */ /* 0x001fca00078e00ff */
[----:B-1----:R-:W-:Y:S01]  /*178b0*/  @P4 SHF.R.U32.HI R207, RZ, R7, R15 ;  /* 0x00000007ffcf4219 */ /* 0x002fe2000001160f */
[----:B------:R-:W-:-:S04]  /*178c0*/  VIADD R7, R21, 0x38840 ;  /* 0x0003884015077836 */ /* 0x000fc80000000000 */
[----:B------:R-:W0:Y:S01]  /*178d0*/  SHFL.IDX PT, R20, R207, RZ, 0x1c1f ;  /* 0x001c1fffcf147589 */ /* 0x000e2200000e0000 */
[----:B------:R-:W-:-:S04]  /*178e0*/  PRMT R7, R188, 0x654, R7 ;  /* 0x00000654bc077816 */ /* 0x000fc80000000007 */
[----:B------:R1:W-:Y:S02]  /*178f0*/  SYNCS.ARRIVE.TRANS64.RED.A1T0 RZ, [R7+URZ], RZ ;  /* 0x000000ff07ff79a7 */ /* 0x0003e4000810043f */
[----:B-1----:R-:W-:-:S05]  /*17900*/  IMAD.SHL.U32 R7, R14, 0x40, RZ ;  /* 0x000000400e077824 */ /* 0x002fca00078e00ff */
[----:B------:R-:W-:-:S04]  /*17910*/  IADD3 R205, -R184, 0x1, -R7 ;  /* 0x00000001b8cd7810 */ /* 0x000fc80007ffe907 */
[----:B------:R-:W-:-:S05]  /*17920*/  IADD3 R205, -R185, R205, R186 ;  /* 0x000000cdb9cd7210 */ /* 0x000fca0007ffe1ba */
[C---:B------:R-:W-:Y:S02]  /*17930*/  VIADD R206, R205.reuse, UR44 ;  /* 0x0000002ccdce7c36 */ /* 0x040fe40008000000 */
[----:B------:R-:W-:Y:S02]  /*17940*/  VIADD R205, R205, UR4 ;  /* 0x00000004cdcd7c36 */ /* 0x000fe40008000000 */
        /* <DEDUP_REMOVED lines=15> */
.L_x_3519:
[----:B------:R-:W-:-:S05]  /*17a40*/  IMAD.U32 R201, RZ, RZ, UR39 ;  /* 0x00000027ffc97e24 */ /* 0x000fca000f8e00ff */
[----:B------:R-:W-:-:S13]  /*17a50*/  ISETP.NE.AND P1, PT, R201, 0x1, PT ;  /* 0x00000001c900780c */ /* 0x000fda0003f25270 */
[----:B------:R-:W0:Y:S02]  /*17a60*/  @P1 LDC.64 R202, c[0x0][0xae0] ;  /* 0x0002b800ffca1b82 */ /* 0x000e240000000a00 */
[----:B0-----:R-:W-:-:S05]  /*17a70*/  @P1 IMAD.HI.U32 R202, R20, R202, RZ ;  /* 0x000000ca14ca1227 */ /* 0x001fca00078e00ff */
[----:B------:R-:W-:-:S07]  /*17a80*/  @P1 SHF.R.U32.HI R20, RZ, R203, R202 ;  /* 0x000000cbff141219 */ /* 0x000fce00000116ca */
.L_x_3520:
[----:B------:R-:W-:Y:S05]  /*17a90*/  BSYNC B1 ;  /* 0x0000000000017941 */ /* 0x000fea0003800000 */
.L_x_3518:
[----:B------:R-:W-:-:S04]  /*17aa0*/  IMAD R20, R20, R201, -R7 ;  /* 0x000000c914147224 */ /* 0x000fc800078e0a07 */
[----:B------:R-:W-:-:S05]  /*17ab0*/  IMAD.IADD R20, R20, 0x1, -R184 ;  /* 0x0000000114147824 */ /* 0x000fca00078e0ab8 */
[----:B------:R-:W-:Y:S02]  /*17ac0*/  VIMNMX R15, R15, R20, !PT ;  /* 0x000000140f0f7248 */ /* 0x000fe40007fe0100 */
[----:B------:R-:W-:-:S07]  /*17ad0*/  VIADDMNMX R204, R20, R201, R204, PT ;  /* 0x000000c914cc7246 */ /* 0x000fce00038001cc */
.L_x_3517:
        /* <DEDUP_REMOVED lines=65> */
.L_x_3523:
[----:B------:R-:W-:-:S05]  /*17ef0*/  IMAD.U32 R15, RZ, RZ, UR39 ;  /* 0x00000027ff0f7e24 */ /* 0x000fca000f8e00ff */
[----:B------:R-:W-:-:S13]  /*17f00*/  ISETP.NE.AND P2, PT, R15, 0x1, PT ;  /* 0x000000010f00780c */ /* 0x000fda0003f45270 */
[----:B------:R-:W0:Y:S02]  /*17f10*/  @P2 LDC.64 R152, c[0x0][0xae0] ;  /* 0x0002b800ff982b82 */ /* 0x000e240000000a00 */
[----:B0-----:R-:W-:-:S05]  /*17f20*/  @P2 IMAD.HI.U32 R152, R207, R152, RZ ;  /* 0x00000098cf982227 */ /* 0x001fca00078e00ff */
[----:B------:R-:W-:-:S07]  /*17f30*/  @P2 SHF.R.U32.HI R207, RZ, R153, R152 ;  /* 0x00000099ffcf2219 */ /* 0x000fce0000011698 */
.L_x_3524:
[----:B------:R-:W-:Y:S05]  /*17f40*/  BSYNC B1 ;  /* 0x0000000000017941 */ /* 0x000fea0003800000 */
.L_x_3522:
[----:B------:R-:W-:-:S04]  /*17f50*/  IMAD R7, R207, R15, -R7 ;  /* 0x0000000fcf077224 */ /* 0x000fc800078e0a07 */
[----:B------:R-:W-:-:S05]  /*17f60*/  IMAD.IADD R7, R7, 0x1, -R184 ;  /* 0x0000000107077824 */ /* 0x000fca00078e0ab8 */
[----:B------:R-:W-:Y:S02]  /*17f70*/  VIMNMX R205, R205, R7, !PT ;  /* 0x00000007cdcd7248 */ /* 0x000fe40007fe0100 */
[----:B------:R-:W-:-:S07]  /*17f80*/  VIADDMNMX R206, R7, R15, R206, PT ;  /* 0x0000000f07ce7246 */ /* 0x000fce00038001ce */
.L_x_3521:
        /* <DEDUP_REMOVED lines=19> */
[C---:B------:R-:W-:Y:S02]  /*180c0*/  ISETP.GT.AND P6, PT, R205.reuse, RZ, P1 ;  /* 0x000000ffcd00720c */ /* 0x040fe40000fc4270 */
        /* <DEDUP_REMOVED lines=23> */
[----:B0-----:R-:W-:Y:S02]  /*18240*/  FMNMX.FTZ R7, R7, R15, !PT ;  /* 0x0000000f07077209 */ /* 0x001fe40007810000 */
[----:B------:R-:W-:Y:S02]  /*18250*/  FSEL R174, R174, -INF , !P3 ;  /* 0xff800000aeae7808 */ /* 0x000fe40005800000 */
[----:B------:R-:W-:Y:S01]  /*18260*/  ISETP.GT.AND P3, PT, R205, 0x30, P1 ;  /* 0x00000030cd00780c */ /* 0x000fe20000f64270 */
[----:B------:R-:W0:Y:S03]  /*18270*/  SHFL.BFLY PT, R15, R7, 0x1, 0x1f ;  /* 0x0c201f00070f7f89 */ /* 0x000e2600000e0000 */
[----:B------:R-:W-:-:S04]  /*18280*/  ISETP.LT.OR P3, PT, R206, 0x31, P3 ;  /* 0x00000031ce00780c */ /* 0x000fc80001f61670 */
[----:B------:R-:W-:Y:S02]  /*18290*/  FSEL R178, R178, -INF , !P3 ;  /* 0xff800000b2b27808 */ /* 0x000fe40005800000 */
[----:B0-----:R-:W-:Y:S01]  /*182a0*/  FMNMX.FTZ R7, R7, R15, !PT ;  /* 0x0000000f07077209 */ /* 0x001fe20007810000 */
[----:B------:R-:W-:-:S03]  /*182b0*/  IMAD.U32 R15, RZ, RZ, UR38 ;  /* 0x00000026ff0f7e24 */ /* 0x000fc6000f8e00ff */
[C---:B------:R-:W-:Y:S01]  /*182c0*/  FSETP.NEU.FTZ.AND P2, PT, R7.reuse, -INF , PT ;  /* 0xff8000000700780b */ /* 0x040fe20003f5d000 */
[----:B------:R-:W-:-:S03]  /*182d0*/  FMUL.FTZ R152, R7, R15 ;  /* 0x0000000f07987220 */ /* 0x000fc60000410000 */
[----:B------:R-:W-:Y:S02]  /*182e0*/  FSEL R153, R7, RZ, P2 ;  /* 0x000000ff07997208 */ /* 0x000fe40001000000 */
[----:B------:R-:W-:Y:S02]  /*182f0*/  FSEL R152, R152, RZ, P2 ;  /* 0x000000ff98987208 */ /* 0x000fe40001000000 */
[----:B------:R-:W-:Y:S01]  /*18300*/  ISETP.GT.AND P2, PT, R205, 0x8, P1 ;  /* 0x00000008cd00780c */ /* 0x000fe20000f44270 */
[----:B------:R-:W-:Y:S02]  /*18310*/  FADD.FTZ R153, -R153, R200 ;  /* 0x000000c899997221 */ /* 0x000fe40000010100 */
[-CC-:B------:R-:W-:Y:S01]  /*18320*/  FFMA.FTZ R20, R20, R15.reuse, -R152.reuse ;  /* 0x0000000f14147223 */ /* 0x180fe20000010898 */
[-CC-:B------:R-:W-:Y:S01]  /*18330*/  FFMA.FTZ R201, R201, R15.reuse, -R152.reuse ;  /* 0x0000000fc9c97223 */ /* 0x180fe20000010898 */
[-C--:B------:R-:W-:Y:S01]  /*18340*/  FMUL.FTZ R153, R153, R15.reuse ;  /* 0x0000000f99997220 */ /* 0x080fe20000410000 */
        /* <DEDUP_REMOVED lines=16> */
[----:B------:R-:W-:-:S03]  /*18450*/  ISETP.LT.OR P2, PT, R206, 0x9, P2 ;  /* 0x00000009ce00780c */ /* 0x000fc60001741670 */
[----:B------:R-:W1:Y:S01]  /*18460*/  MUFU.EX2 R152, R201 ;  /* 0x000000c900987308 */ /* 0x000e620000000800 */
[----:B------:R-:W-:Y:S02]  /*18470*/  FSEL R158, R158, -INF , !P2 ;  /* 0xff8000009e9e7808 */ /* 0x000fe40005000000 */
[----:B------:R-:W-:-:S04]  /*18480*/  ISETP.GT.AND P2, PT, R205, 0x11, P1 ;  /* 0x00000011cd00780c */ /* 0x000fc80000f44270 */
[----:B------:R-:W-:Y:S01]  /*18490*/  ISETP.LT.OR P2, PT, R206, 0x12, P2 ;  /* 0x00000012ce00780c */ /* 0x000fe20001741670 */
[----:B------:R-:W2:Y:S01]  /*184a0*/  MUFU.EX2 R156, R156 ;  /* 0x0000009c009c7308 */ /* 0x000ea20000000800 */
[----:B0-----:R-:W-:Y:S01]  /*184b0*/  FFMA.FTZ R6, R153, R6, R20 ;  /* 0x0000000699067223 */ /* 0x001fe20000010014 */
[-C--:B------:R-:W-:Y:S01]  /*184c0*/  FMUL.FTZ R24, R24, R153.reuse ;  /* 0x0000009918187220 */ /* 0x080fe20000410000 */
[----:B------:R-:W-:Y:S01]  /*184d0*/  FSEL R163, R163, -INF , !P2 ;  /* 0xff800000a3a37808 */ /* 0x000fe20005000000 */
[-C--:B------:R-:W-:Y:S01]  /*184e0*/  FMUL.FTZ R25, R25, R153.reuse ;  /* 0x0000009919197220 */ /* 0x080fe20000410000 */
[----:B------:R-:W-:Y:S01]  /*184f0*/  ISETP.GT.AND P2, PT, R205, 0x20, P1 ;  /* 0x00000020cd00780c */ /* 0x000fe20000f44270 */
[-C--:B------:R-:W-:Y:S01]  /*18500*/  FMUL.FTZ R28, R28, R153.reuse ;  /* 0x000000991c1c7220 */ /* 0x080fe20000410000 */
[-C--:B------:R-:W-:Y:S01]  /*18510*/  FMUL.FTZ R29, R29, R153.reuse ;  /* 0x000000991d1d7220 */ /* 0x080fe20000410000 */
[----:B------:R-:W0:Y:S01]  /*18520*/  MUFU.EX2 R157, R157 ;  /* 0x0000009d009d7308 */ /* 0x000e220000000800 */
[C---:B-1----:R-:W-:Y:S01]  /*18530*/  FADD.FTZ R6, R152.reuse, R6 ;  /* 0x0000000698067221 */ /* 0x042fe20000010000 */
[----:B------:R-:W-:Y:S01]  /*18540*/  F2FP.F16.F32.PACK_AB R152, R152, R20 ;  /* 0x000000149898723e */ /* 0x000fe200000000ff */
[-C--:B------:R-:W-:Y:S01]  /*18550*/  FMUL.FTZ R32, R32, R153.reuse ;  /* 0x0000009920207220 */ /* 0x080fe20000410000 */
[----:B------:R-:W-:Y:S01]  /*18560*/  FMNMX.FTZ R20, R154, R198, !PT ;  /* 0x000000c69a147209 */ /* 0x000fe20007810000 */
[-C--:B------:R-:W-:Y:S01]  /*18570*/  FMUL.FTZ R33, R33, R153.reuse ;  /* 0x0000009921217220 */ /* 0x080fe20000410000 */
[----:B------:R-:W-:Y:S01]  /*18580*/  ISETP.LT.OR P2, PT, R206, 0x21, P2 ;  /* 0x00000021ce00780c */ /* 0x000fe20001741670 */
[-C--:B------:R-:W-:Y:S01]  /*18590*/  FMUL.FTZ R36, R36, R153.reuse ;  /* 0x0000009924247220 */ /* 0x080fe20000410000 */
[----:B------:R-:W-:Y:S01]  /*185a0*/  FMNMX.FTZ R20, R155, R20, !PT ;  /* 0x000000149b147209 */ /* 0x000fe20007810000 */
[----:B------:R-:W1:Y:S01]  /*185b0*/  MUFU.EX2 R160, R160 ;  /* 0x000000a000a07308 */ /* 0x000e620000000800 */
[----:B------:R-:W-:Y:S01]  /*185c0*/  FSEL R170, R170, -INF , !P2 ;  /* 0xff800000aaaa7808 */ /* 0x000fe20005000000 */
[----:B--2---:R-:W-:Y:S01]  /*185d0*/  FADD.FTZ R6, R156, R6 ;  /* 0x000000069c067221 */ /* 0x004fe20000010000 */
[----:B------:R-:W-:Y:S01]  /*185e0*/  FMNMX.FTZ R20, R158, R20, !PT ;  /* 0x000000149e147209 */ /* 0x000fe20007810000 */
[-C--:B------:R-:W-:Y:S01]  /*185f0*/  FMUL.FTZ R37, R37, R153.reuse ;  /* 0x0000009925257220 */ /* 0x080fe20000410000 */
[----:B------:R-:W-:Y:S01]  /*18600*/  ISETP.GT.AND P2, PT, R205, 0x29, P1 ;  /* 0x00000029cd00780c */ /* 0x000fe20000f44270 */
[-C--:B------:R-:W-:Y:S01]  /*18610*/  FMUL.FTZ R40, R40, R153.reuse ;  /* 0x0000009928287220 */ /* 0x080fe20000410000 */
[----:B------:R-:W-:Y:S01]  /*18620*/  FMNMX.FTZ R20, R159, R20, !PT ;  /* 0x000000149f147209 */ /* 0x000fe20007810000 */
[----:B------:R-:W-:Y:S01]  /*18630*/  MUFU.EX2 R164, R164 ;  /* 0x000000a400a47308 */ /* 0x000fe20000000800 */
[----:B------:R-:W-:Y:S01]  /*18640*/  ISETP.LT.OR P2, PT, R206, 0x2a, P2 ;  /* 0x0000002ace00780c */ /* 0x000fe20001741670 */
[----:B0-----:R-:W-:Y:S01]  /*18650*/  FADD.FTZ R6, R157, R6 ;  /* 0x000000069d067221 */ /* 0x001fe20000010000 */
[----:B------:R-:W-:Y:S01]  /*18660*/  FMNMX.FTZ R20, R162, R20, !PT ;  /* 0x00000014a2147209 */ /* 0x000fe20007810000 */
[-C--:B------:R-:W-:Y:S01]  /*18670*/  FMUL.FTZ R41, R41, R153.reuse ;  /* 0x0000009929297220 */ /* 0x080fe20000410000 */
[----:B------:R-:W-:Y:S01]  /*18680*/  FSEL R175, R175, -INF , !P2 ;  /* 0xff800000afaf7808 */ /* 0x000fe20005000000 */
[-C--:B------:R-:W-:Y:S01]  /*18690*/  FMUL.FTZ R44, R44, R153.reuse ;  /* 0x000000992c2c7220 */ /* 0x080fe20000410000 */
[----:B------:R-:W-:Y:S01]  /*186a0*/  FMNMX.FTZ R20, R163, R20, !PT ;  /* 0x00000014a3147209 */ /* 0x000fe20007810000 */
[----:B------:R-:W-:Y:S01]  /*186b0*/  MUFU.EX2 R165, R165 ;  /* 0x000000a500a57308 */ /* 0x000fe20000000800 */
[----:B------:R-:W-:Y:S01]  /*186c0*/  ISETP.GT.AND P2, PT, R205, 0x31, P1 ;  /* 0x00000031cd00780c */ /* 0x000fe20000f44270 */
[----:B-1----:R-:W-:Y:S01]  /*186d0*/  FADD.FTZ R6, R160, R6 ;  /* 0x00000006a0067221 */ /* 0x002fe20000010000 */
[----:B------:R-:W-:Y:S01]  /*186e0*/  FMNMX.FTZ R20, R166, R20, !PT ;  /* 0x00000014a6147209 */ /* 0x000fe20007810000 */
[-C--:B------:R-:W-:Y:S01]  /*186f0*/  FMUL.FTZ R45, R45, R153.reuse ;  /* 0x000000992d2d7220 */ /* 0x080fe20000410000 */
[----:B------:R-:W-:Y:S01]  /*18700*/  ISETP.LT.OR P2, PT, R206, 0x32, P2 ;  /* 0x00000032ce00780c */ /* 0x000fe20001741670 */
[-C--:B------:R-:W-:Y:S01]  /*18710*/  FMUL.FTZ R48, R48, R153.reuse ;  /* 0x0000009930307220 */ /* 0x080fe20000410000 */
[----:B------:R-:W-:Y:S01]  /*18720*/  FMNMX.FTZ R20, R167, R20, !PT ;  /* 0x00000014a7147209 */ /* 0x000fe20007810000 */
[----:B------:R0:W-:Y:S01]  /*18730*/  MUFU.EX2 R201, R168 ;  /* 0x000000a800c97308 */ /* 0x0001e20000000800 */
[----:B------:R-:W-:Y:S01]  /*18740*/  ISETP.GT.AND P1, PT, R205, 0x39, P1 ;  /* 0x00000039cd00780c */ /* 0x000fe20000f24270 */
[-C--:B------:R-:W-:Y:S01]  /*18750*/  FMUL.FTZ R49, R49, R153.reuse ;  /* 0x0000009931317220 */ /* 0x080fe20000410000 */
[----:B------:R-:W-:Y:S01]  /*18760*/  FMNMX.FTZ R20, R170, R20, !PT ;  /* 0x00000014aa147209 */ /* 0x000fe20007810000 */
[-C--:B------:R-:W-:Y:S01]  /*18770*/  FMUL.FTZ R52, R52, R153.reuse ;  /* 0x0000009934347220 */ /* 0x080fe20000410000 */
[----:B------:R-:W-:Y:S01]  /*18780*/  FSEL R179, R179, -INF , !P2 ;  /* 0xff800000b3b37808 */ /* 0x000fe20005000000 */
[-C--:B------:R-:W-:Y:S01]  /*18790*/  FMUL.FTZ R53, R53, R153.reuse ;  /* 0x0000009935357220 */ /* 0x080fe20000410000 */
[----:B------:R-:W-:Y:S01]  /*187a0*/  FMNMX.FTZ R20, R171, R20, !PT ;  /* 0x00000014ab147209 */ /* 0x000fe20007810000 */
[----:B------:R-:W-:Y:S01]  /*187b0*/  MUFU.EX2 R172, R172 ;  /* 0x000000ac00ac7308 */ /* 0x000fe20000000800 */
[----:B------:R-:W-:Y:S01]  /*187c0*/  ISETP.LT.OR P1, PT, R206, 0x3a, P1 ;  /* 0x0000003ace00780c */ /* 0x000fe20000f21670 */
[----:B0-----:R-:W-:Y:S01]  /*187d0*/  IMAD R168, R17, 0x1000, R196 ;  /* 0x0000100011a87824 */ /* 0x001fe200078e02c4 */
[----:B------:R-:W-:Y:S01]  /*187e0*/  FMNMX.FTZ R20, R174, R20, !PT ;  /* 0x00000014ae147209 */ /* 0x000fe20007810000 */
[-C--:B------:R-:W-:Y:S01]  /*187f0*/  FMUL.FTZ R56, R56, R153.reuse ;  /* 0x0000009938387220 */ /* 0x080fe20000410000 */
[----:B------:R-:W-:Y:S01]  /*18800*/  FSEL R183, R183, -INF , !P1 ;  /* 0xff800000b7b77808 */ /* 0x000fe20004800000 */
[-C--:B------:R-:W-:Y:S01]  /*18810*/  FMUL.FTZ R57, R57, R153.reuse ;  /* 0x0000009939397220 */ /* 0x080fe20000410000 */
[----:B------:R-:W-:Y:S01]  /*18820*/  FMNMX.FTZ R20, R175, R20, !PT ;  /* 0x00000014af147209 */ /* 0x000fe20007810000 */
[----:B------:R-:W-:Y:S01]  /*18830*/  MUFU.EX2 R173, R173 ;  /* 0x000000ad00ad7308 */ /* 0x000fe20000000800 */
[-C--:B------:R-:W-:Y:S01]  /*18840*/  FMUL.FTZ R60, R60, R153.reuse ;  /* 0x000000993c3c7220 */ /* 0x080fe20000410000 */
[-C--:B------:R-:W-:Y:S01]  /*18850*/  FMUL.FTZ R61, R61, R153.reuse ;  /* 0x000000993d3d7220 */ /* 0x080fe20000410000 */
[----:B------:R-:W-:Y:S01]  /*18860*/  FMNMX.FTZ R20, R178, R20, !PT ;  /* 0x00000014b2147209 */ /* 0x000fe20007810000 */
[-C--:B------:R-:W-:Y:S01]  /*18870*/  FMUL.FTZ R64, R64, R153.reuse ;  /* 0x0000009940407220 */ /* 0x080fe20000410000 */
[-C--:B------:R-:W-:Y:S01]  /*18880*/  FMUL.FTZ R65, R65, R153.reuse ;  /* 0x0000009941417220 */ /* 0x080fe20000410000 */
        /* <DEDUP_REMOVED lines=38> */
[----:B0-----:R-:W-:Y:S01]  /*18af0*/  FMNMX.FTZ R20, R20, R200, !PT ;  /* 0x000000c814147209 */ /* 0x001fe20007810000 */
[-C--:B------:R-:W-:Y:S01]  /*18b00*/  FMUL.FTZ R128, R128, R153.reuse ;  /* 0x0000009980807220 */ /* 0x080fe20000410000 */
[----:B------:R0:W1:Y:S01]  /*18b10*/  MUFU.EX2 R200, R161 ;  /* 0x000000a100c87308 */ /* 0x0000620000000800 */
[-C--:B------:R-:W-:Y:S01]  /*18b20*/  FMUL.FTZ R129, R129, R153.reuse ;  /* 0x0000009981817220 */ /* 0x080fe20000410000 */
[-C--:B------:R-:W-:Y:S01]  /*18b30*/  FMUL.FTZ R132, R132, R153.reuse ;  /* 0x0000009984847220 */ /* 0x080fe20000410000 */
[----:B------:R-:W2:Y:S01]  /*18b40*/  SHFL.BFLY PT, R202, R20, 0x1, 0x1f ;  /* 0x0c201f0014ca7f89 */ /* 0x000ea200000e0000 */
[-C--:B------:R-:W-:Y:S01]  /*18b50*/  FMUL.FTZ R133, R133, R153.reuse ;  /* 0x0000009985857220 */ /* 0x080fe20000410000 */
[-C--:B------:R-:W-:Y:S01]  /*18b60*/  FMUL.FTZ R136, R136, R153.reuse ;  /* 0x0000009988887220 */ /* 0x080fe20000410000 */
[-C--:B------:R-:W-:Y:S01]  /*18b70*/  FMUL.FTZ R137, R137, R153.reuse ;  /* 0x0000009989897220 */ /* 0x080fe20000410000 */
[-C--:B------:R-:W-:Y:S01]  /*18b80*/  FMUL.FTZ R140, R140, R153.reuse ;  /* 0x000000998c8c7220 */ /* 0x080fe20000410000 */
[----:B------:R-:W-:Y:S01]  /*18b90*/  FMUL.FTZ R141, R141, R153 ;  /* 0x000000998d8d7220 */ /* 0x000fe20000410000 */
[----:B0-----:R-:W-:-:S02]  /*18ba0*/  IMAD.MOV R161, RZ, RZ, -R210 ;  /* 0x000000ffffa17224 */ /* 0x001fc400078e0ad2 */
[-C--:B------:R-:W-:Y:S01]  /*18bb0*/  FMUL.FTZ R144, R144, R153.reuse ;  /* 0x0000009990907220 */ /* 0x080fe20000410000 */
[-C--:B------:R-:W-:Y:S01]  /*18bc0*/  FMUL.FTZ R145, R145, R153.reuse ;  /* 0x0000009991917220 */ /* 0x080fe20000410000 */
[-C--:B------:R-:W-:Y:S01]  /*18bd0*/  FMUL.FTZ R148, R148, R153.reuse ;  /* 0x0000009994947220 */ /* 0x080fe20000410000 */
[----:B------:R-:W-:Y:S01]  /*18be0*/  FMUL.FTZ R149, R149, R153 ;  /* 0x0000009995957220 */ /* 0x000fe20000410000 */
[----:B------:R-:W-:Y:S02]  /*18bf0*/  ISETP.NE.AND P2, PT, R184, R161, PT ;  /* 0x000000a1b800720c */ /* 0x000fe40003f45270 */
[----:B------:R-:W-:Y:S01]  /*18c00*/  R2UR UR6, R168 ;  /* 0x00000000a80672ca */ /* 0x000fe200000e0000 */
[----:B-1----:R-:W-:-:S04]  /*18c10*/  FADD.FTZ R6, R200, R6 ;  /* 0x00000006c8067221 */ /* 0x002fc80000010000 */
[----:B------:R-:W-:-:S04]  /*18c20*/  FADD.FTZ R6, R164, R6 ;  /* 0x00000006a4067221 */ /* 0x000fc80000010000 */
[----:B------:R-:W-:Y:S01]  /*18c30*/  FADD.FTZ R6, R165, R6 ;  /* 0x00000006a5067221 */ /* 0x000fe20000010000 */
[----:B--2---:R-:W-:Y:S02]  /*18c40*/  FMNMX.FTZ R20, R20, R202, !PT ;  /* 0x000000ca14147209 */ /* 0x004fe40007810000 */
[----:B------:R0:W1:Y:S01]  /*18c50*/  MUFU.EX2 R202, R169 ;  /* 0x000000a900ca7308 */ /* 0x0000620000000800 */
[----:B------:R-:W-:Y:S01]  /*18c60*/  FADD.FTZ R6, R201, R6 ;  /* 0x00000006c9067221 */ /* 0x000fe20000010000 */
[----:B------:R-:W-:-:S04]  /*18c70*/  FSETP.NEU.FTZ.AND P1, PT, R20, -INF , PT ;  /* 0xff8000001400780b */ /* 0x000fc80003f3d000 */
[----:B------:R-:W-:Y:S01]  /*18c80*/  FSEL R161, R20, RZ, P1 ;  /* 0x000000ff14a17208 */ /* 0x000fe20000800000 */
[----:B0-----:R-:W-:-:S04]  /*18c90*/  @!P2 IMAD R169, R199, 0x40, R197 ;  /* 0x00000040c7a9a824 */ /* 0x001fc800078e02c5 */
[----:B------:R-:W-:Y:S01]  /*18ca0*/  FADD.FTZ R161, -R161, R198 ;  /* 0x000000c6a1a17221 */ /* 0x000fe20000010100 */
[----:B------:R-:W-:-:S03]  /*18cb0*/  @!P2 IMAD R198, R169, 0x4, R16 ;  /* 0x00000004a9c6a824 */ /* 0x000fc600078e0210 */
[-C--:B------:R-:W-:Y:S01]  /*18cc0*/  FMUL.FTZ R161, R161, R15.reuse ;  /* 0x0000000fa1a17220 */ /* 0x080fe20000410000 */
[----:B------:R-:W-:Y:S02]  /*18cd0*/  IMAD.MOV.U32 R169, RZ, RZ, 0x40000040 ;  /* 0x40000040ffa97424 */ /* 0x000fe400078e00ff */
[----:B-1----:R-:W-:Y:S01]  /*18ce0*/  FADD.FTZ R6, R202, R6 ;  /* 0x00000006ca067221 */ /* 0x002fe20000010000 */
[----:B------:R-:W-:Y:S02]  /*18cf0*/  @!P2 STS [R198+0x38400], R153 ;  /* 0x03840099c600a388 */ /* 0x000fe40000000800 */
[----:B------:R-:W0:Y:S01]  /*18d00*/  MUFU.EX2 R161, R161 ;  /* 0x000000a100a17308 */ /* 0x000e220000000800 */
[----:B------:R-:W-:Y:S01]  /*18d10*/  R2UR UR7, R169 ;  /* 0x00000000a90772ca */ /* 0x000fe200000e0000 */
[----:B------:R-:W-:Y:S01]  /*18d20*/  FMUL.FTZ R169, R20, R15 ;  /* 0x0000000f14a97220 */ /* 0x000fe20000410000 */
[----:B------:R-:W-:-:S04]  /*18d30*/  FADD.FTZ R6, R172, R6 ;  /* 0x00000006ac067221 */ /* 0x000fc80000010000 */
[----:B------:R-:W-:Y:S01]  /*18d40*/  FSEL R169, R169, RZ, P1 ;  /* 0x000000ffa9a97208 */ /* 0x000fe20000800000 */
[----:B------:R-:W-:-:S04]  /*18d50*/  FADD.FTZ R6, R173, R6 ;  /* 0x00000006ad067221 */ /* 0x000fc80000010000 */
[-CC-:B------:R-:W-:Y:S01]  /*18d60*/  FFMA.FTZ R158, R158, R15.reuse, -R169.reuse ;  /* 0x0000000f9e9e7223 */ /* 0x180fe200000108a9 */
[-CC-:B------:R-:W-:Y:S01]  /*18d70*/  FFMA.FTZ R162, R162, R15.reuse, -R169.reuse ;  /* 0x0000000fa2a27223 */ /* 0x180fe200000108a9 */
[-CC-:B------:R-:W-:Y:S01]  /*18d80*/  FFMA.FTZ R154, R154, R15.reuse, -R169.reuse ;  /* 0x0000000f9a9a7223 */ /* 0x180fe200000108a9 */
[-CC-:B------:R-:W-:Y:S01]  /*18d90*/  FFMA.FTZ R199, R155, R15.reuse, -R169.reuse ;  /* 0x0000000f9bc77223 */ /* 0x180fe200000108a9 */
[-CC-:B------:R-:W-:Y:S01]  /*18da0*/  FFMA.FTZ R159, R159, R15.reuse, -R169.reuse ;  /* 0x0000000f9f9f7223 */ /* 0x180fe200000108a9 */
[----:B0-----:R0:W-:Y:S01]  /*18db0*/  @!P2 STS [R198+0x38420], R161 ;  /* 0x038420a1c600a388 */ /* 0x0011e20000000800 */
        /* <DEDUP_REMOVED lines=9> */
[-CC-:B0-----:R-:W-:Y:S01]  /*18e50*/  FFMA.FTZ R198, R170, R15.reuse, -R169.reuse ;  /* 0x0000000faac67223 */ /* 0x181fe200000108a9 */
[----:B------:R-:W-:Y:S01]  /*18e60*/  FFMA.FTZ R169, R183, R15, -R169 ;  /* 0x0000000fb7a97223 */ /* 0x000fe200000108a9 */
[----:B------:R0:W-:Y:S01]  /*18e70*/  MUFU.EX2 R175, R158 ;  /* 0x0000009e00af7308 */ /* 0x0001e20000000800 */
[----:B------:R-:W-:Y:S01]  /*18e80*/  FADD.FTZ R6, R176, R6 ;  /* 0x00000006b0067221 */ /* 0x000fe20000010000 */
[-C--:B------:R-:W-:Y:S01]  /*18e90*/  FMUL.FTZ R26, R26, R161.reuse ;  /* 0x000000a11a1a7220 */ /* 0x080fe20000410000 */
[-C--:B------:R-:W-:Y:S01]  /*18ea0*/  FMUL.FTZ R27, R27, R161.reuse ;  /* 0x000000a11b1b7220 */ /* 0x080fe20000410000 */
[-C--:B------:R-:W-:Y:S01]  /*18eb0*/  FMUL.FTZ R30, R30, R161.reuse ;  /* 0x000000a11e1e7220 */ /* 0x080fe20000410000 */
[----:B------:R-:W-:Y:S01]  /*18ec0*/  FADD.FTZ R6, R177, R6 ;  /* 0x00000006b1067221 */ /* 0x000fe20000010000 */
[-C--:B------:R-:W-:Y:S01]  /*18ed0*/  FMUL.FTZ R31, R31, R161.reuse ;  /* 0x000000a11f1f7220 */ /* 0x080fe20000410000 */
[-C--:B------:R-:W-:Y:S01]  /*18ee0*/  FMUL.FTZ R34, R34, R161.reuse ;  /* 0x000000a122227220 */ /* 0x080fe20000410000 */
[----:B------:R1:W-:Y:S01]  /*18ef0*/  MUFU.EX2 R183, R162 ;  /* 0x000000a200b77308 */ /* 0x0003e20000000800 */
[----:B0-----:R-:W-:Y:S01]  /*18f00*/  F2FP.F16.F32.PACK_AB R158, R165, R164 ;  /* 0x000000a4a59e723e */ /* 0x001fe200000000ff */
[-C--:B------:R-:W-:Y:S01]  /*18f10*/  FMUL.FTZ R35, R35, R161.reuse ;  /* 0x000000a123237220 */ /* 0x080fe20000410000 */
[----:B------:R-:W-:Y:S01]  /*18f20*/  F2FP.F16.F32.PACK_AB R164, R177, R176 ;  /* 0x000000b0b1a4723e */ /* 0x000fe200000000ff */
[-C--:B------:R-:W-:Y:S01]  /*18f30*/  FMUL.FTZ R38, R38, R161.reuse ;  /* 0x000000a126267220 */ /* 0x080fe20000410000 */
[-C--:B------:R-:W-:Y:S01]  /*18f40*/  FMUL.FTZ R39, R39, R161.reuse ;  /* 0x000000a127277220 */ /* 0x080fe20000410000 */
[-C--:B------:R-:W-:Y:S01]  /*18f50*/  FMUL.FTZ R42, R42, R161.reuse ;  /* 0x000000a12a2a7220 */ /* 0x080fe20000410000 */
[-C--:B------:R-:W-:Y:S01]  /*18f60*/  FMUL.FTZ R43, R43, R161.reuse ;  /* 0x000000a12b2b7220 */ /* 0x080fe20000410000 */
[----:B------:R0:W2:Y:S01]  /*18f70*/  MUFU.EX2 R205, R154 ;  /* 0x0000009a00cd7308 */ /* 0x0000a20000000800 */
        /* <DEDUP_REMOVED lines=24> */
[----:B-1----:R-:W-:Y:S01]  /*19100*/  F2FP.F16.F32.PACK_AB R153, R170, R205 ;  /* 0x000000cdaa99723e */ /* 0x002fe200000000ff */
        /* <DEDUP_REMOVED lines=44> */
[----:B--2---:R-:W-:Y:S01]  /*193d0*/  F2FP.F16.F32.PACK_AB R157, R172, R183 ;  /* 0x000000b7ac9d723e */ /* 0x004fe200000000ff */
[----:B------:R2:W-:Y:S01]  /*193e0*/  STSM.16.M88.4 [R211+0x36400], R152 ;  /* 0x03640098d3007844 */ /* 0x0005e20000000200 */
[----:B------:R-:W3:Y:S01]  /*193f0*/  MUFU.EX2 R203, R203 ;  /* 0x000000cb00cb7308 */ /* 0x000ee20000000800 */
[----:B-1----:R-:W-:Y:S01]  /*19400*/  F2FP.F16.F32.PACK_AB R159, R176, R173 ;  /* 0x000000adb09f723e */ /* 0x002fe200000000ff */
[----:B------:R-:W-:Y:S01]  /*19410*/  FADD.FTZ R0, R170, R0 ;  /* 0x00000000aa007221 */ /* 0x000fe20000010000 */
[----:B------:R-:W-:Y:S01]  /*19420*/  F2FP.F16.F32.PACK_AB R160, R202, R201 ;  /* 0x000000c9caa0723e */ /* 0x000fe200000000ff */
[----:B------:R-:W-:Y:S01]  /*19430*/  FADD.FTZ R6, R180, R6 ;  /* 0x00000006b4067221 */ /* 0x000fe20000010000 */
[----:B0-----:R-:W-:Y:S01]  /*19440*/  F2FP.F16.F32.PACK_AB R161, R171, R198 ;  /* 0x000000c6aba1723e */ /* 0x001fe200000000ff */
[----:B------:R0:W-:Y:S01]  /*19450*/  STSM.16.M88.4 [R212], R156 ;  /* 0x0000009cd4007844 */ /* 0x0001e20000000200 */
[----:B------:R-:W-:Y:S01]  /*19460*/  F2FP.F16.F32.PACK_AB R166, R181, R180 ;  /* 0x000000b4b5a6723e */ /* 0x000fe200000000ff */
[----:B------:R-:W-:Y:S01]  /*19470*/  MUFU.EX2 R178, R178 ;  /* 0x000000b200b27308 */ /* 0x000fe20000000800 */
[----:B------:R-:W-:Y:S01]  /*19480*/  FADD.FTZ R0, R175, R0 ;  /* 0x00000000af007221 */ /* 0x000fe20000010000 */
[----:B------:R-:W-:-:S03]  /*19490*/  FADD.FTZ R6, R181, R6 ;  /* 0x00000006b5067221 */ /* 0x000fc60000010000 */
[----:B------:R-:W-:-:S03]  /*194a0*/  FADD.FTZ R0, R179, R0 ;  /* 0x00000000b3007221 */ /* 0x000fc60000010000 */
[----:B------:R-:W1:Y:S01]  /*194b0*/  MUFU.EX2 R204, R204 ;  /* 0x000000cc00cc7308 */ /* 0x000e620000000800 */
[----:B---3--:R-:W-:Y:S01]  /*194c0*/  F2FP.F16.F32.PACK_AB R163, R203, R174 ;  /* 0x000000aecba3723e */ /* 0x008fe200000000ff */
[----:B------:R-:W-:-:S04]  /*194d0*/  FADD.FTZ R0, R183, R0 ;  /* 0x00000000b7007221 */ /* 0x000fc80000010000 */
[----:B------:R0:W-:Y:S01]  /*194e0*/  STSM.16.M88.4 [R214], R160 ;  /* 0x000000a0d6007844 */ /* 0x0001e20000000200 */
[----:B------:R-:W-:Y:S01]  /*194f0*/  FADD.FTZ R0, R172, R0 ;  /* 0x00000000ac007221 */ /* 0x000fe20000010000 */
[----:B------:R-:W-:Y:S03]  /*19500*/  MUFU.EX2 R182, R182 ;  /* 0x000000b600b67308 */ /* 0x000fe60000000800 */
[----:B------:R-:W-:-:S04]  /*19510*/  FADD.FTZ R0, R173, R0 ;  /* 0x00000000ad007221 */ /* 0x000fc80000010000 */
[----:B------:R-:W-:Y:S01]  /*19520*/  FADD.FTZ R0, R176, R0 ;  /* 0x00000000b0007221 */ /* 0x000fe20000010000 */
[----:B------:R3:W4:Y:S01]  /*19530*/  MUFU.EX2 R177, R169 ;  /* 0x000000a900b17308 */ /* 0x0007220000000800 */
[----:B-1----:R-:W-:Y:S02]  /*19540*/  F2FP.F16.F32.PACK_AB R165, R204, R178 ;  /* 0x000000b2cca5723e */ /* 0x002fe400000000ff */
[----:B------:R-:W-:-:S04]  /*19550*/  FADD.FTZ R0, R198, R0 ;  /* 0x00000000c6007221 */ /* 0x000fc80000010000 */
[----:B------:R-:W-:Y:S01]  /*19560*/  FADD.FTZ R0, R171, R0 ;  /* 0x00000000ab007221 */ /* 0x000fe20000010000 */
[----:B---3--:R-:W-:-:S03]  /*19570*/  IMAD.MOV.U32 R169, RZ, RZ, 0x40000040 ;  /* 0x40000040ffa97424 */ /* 0x008fc600078e00ff */
[----:B------:R-:W-:-:S04]  /*19580*/  FADD.FTZ R0, R174, R0 ;  /* 0x00000000ae007221 */ /* 0x000fc80000010000 */
[----:B------:R-:W-:Y:S01]  /*19590*/  FADD.FTZ R0, R203, R0 ;  /* 0x00000000cb007221 */ /* 0x000fe20000010000 */
[----:B----4-:R-:W-:-:S03]  /*195a0*/  F2FP.F16.F32.PACK_AB R167, R177, R182 ;  /* 0x000000b6b1a7723e */ /* 0x010fc600000000ff */
[----:B------:R-:W-:Y:S02]  /*195b0*/  FADD.FTZ R0, R178, R0 ;  /* 0x00000000b2007221 */ /* 0x000fe40000010000 */
[----:B------:R0:W-:Y:S01]  /*195c0*/  STSM.16.M88.4 [R213], R164 ;  /* 0x000000a4d5007844 */ /* 0x0001e20000000200 */
[----:B------:R-:W-:Y:S01]  /*195d0*/  WARPGROUP.ARRIVE ;  /* 0x00000000000079c5 */ /* 0x000fe20000000000 */
[----:B------:R-:W-:-:S04]  /*195e0*/  FADD.FTZ R0, R204, R0 ;  /* 0x00000000cc007221 */ /* 0x000fc80000010000 */
[----:B------:R-:W-:Y:S01]  /*195f0*/  FADD.FTZ R0, R182, R0 ;  /* 0x00000000b6007221 */ /* 0x000fe20000010000 */
[----:B------:R-:W-:Y:S03]  /*19600*/  HGMMA.64x256x16.F32 R24, R152, gdesc[UR4].tnspB, R24, gsb0 ;  /* 0x43e0000498187df0 */ /* 0x000fe60008000818 */
[----:B------:R-:W-:Y:S01]  /*19610*/  FADD.FTZ R0, R177, R0 ;  /* 0x00000000b1007221 */ /* 0x000fe20000010000 */
[----:B------:R-:W-:Y:S02]  /*19620*/  WARPGROUP.DEPBAR.LE gsb0, 0x0 ;  /* 0x00008000000079c5 */ /* 0x000fe40000010000 */
[----:B--2---:R-:W-:Y:S01]  /*19630*/  VIADD R152, R168, 0x80 ;  /* 0x00000080a8987836 */ /* 0x004fe20000000000 */
[----:B------:R-:W-:Y:S01]  /*19640*/  WARPGROUP.ARRIVE ;  /* 0x00000000000079c5 */ /* 0x000fe20000000000 */
[----:B------:R-:W-:-:S03]  /*19650*/  IMAD.MOV.U32 R153, RZ, RZ, 0x40000040 ;  /* 0x40000040ff997424 */ /* 0x000fc600078e00ff */
[----:B------:R-:W-:Y:S01]  /*19660*/  R2UR UR6, R152 ;  /* 0x00000000980672ca */ /* 0x000fe200000e0000 */
[C---:B------:R-:W-:Y:S01]  /*19670*/  VIADD R152, R168.reuse, 0x100 ;  /* 0x00000100a8987836 */ /* 0x040fe20000000000 */
[----:B------:R-:W-:Y:S01]  /*19680*/  R2UR UR7, R153 ;  /* 0x00000000990772ca */ /* 0x000fe200000e0000 */
[----:B------:R-:W-:Y:S02]  /*19690*/  IMAD.MOV.U32 R153, RZ, RZ, 0x40000040 ;  /* 0x40000040ff997424 */ /* 0x000fe400078e00ff */
[----:B------:R-:W-:-:S12]  /*196a0*/  VIADD R168, R168, 0x180 ;  /* 0x00000180a8a87836 */ /* 0x000fd80000000000 */
        /* <DEDUP_REMOVED lines=24> */
.L_x_3525:
[----:B------:R-:W2:Y:S01]  /*19830*/  LDL R152, [R1+0x14] ;  /* 0x0000140001987983 */ /* 0x000ea20000100800 */
[----:B------:R-:W-:Y:S02]  /*19840*/  VIADD R21, R21, 0x38860 ;  /* 0x0003886015157836 */ /* 0x000fe40000000000 */
[----:B------:R-:W-:Y:S02]  /*19850*/  IMAD.MOV.U32 R198, RZ, RZ, R20 ;  /* 0x000000ffffc67224 */ /* 0x000fe400078e0014 */
[----:B------:R-:W-:Y:S01]  /*19860*/  IMAD.MOV.U32 R200, RZ, RZ, R7 ;  /* 0x000000ffffc87224 */ /* 0x000fe200078e0007 */
[----:B------:R-:W-:Y:S01]  /*19870*/  PRMT R21, R188, 0x654, R21 ;  /* 0x00000654bc157816 */ /* 0x000fe20000000015 */
[----:B------:R-:W-:-:S03]  /*19880*/  IMAD.MOV.U32 R199, RZ, RZ, R17 ;  /* 0x000000ffffc77224 */ /* 0x000fc600078e0011 */
[----:B------:R0:W-:Y:S01]  /*19890*/  SYNCS.ARRIVE.TRANS64.RED.A1T0 RZ, [R21+URZ], RZ ;  /* 0x000000ff15ff79a7 */ /* 0x0001e2000810043f */
[C---:B--2---:R-:W-:Y:S01]  /*198a0*/  ISETP.GT.AND P1, PT, R14.reuse, R152, PT ;  /* 0x000000980e00720c */ /* 0x044fe20003f24270 */
[----:B------:R-:W-:-:S12]  /*198b0*/  VIADD R14, R14, 0xffffffff ;  /* 0xffffffff0e0e7836 */ /* 0x000fd80000000000 */
[----:B0-----:R-:W-:Y:S05]  /*198c0*/  @P1 BRA `(.L_x_3526) ;  /* 0xffffffc000c41947 */ /* 0x001fea000383ffff */
.L_x_3505:
[----:B------:R-:W-:Y:S05]  /*198d0*/  BSYNC B0 ;  /* 0x0000000000007941 */ /* 0x000fea0003800000 */
.L_x_3504:
[----:B------:R-:W2:Y:S04]  /*198e0*/  LDL.LU R21, [R1+0x58] ;  /* 0x0000580001157983 */ /* 0x000ea80000300800 */
[----:B------:R-:W0:Y:S04]  /*198f0*/  SHFL.BFLY PT, R3, R6, 0x2, 0x1f ;  /* 0x0c401f0006037f89 */ /* 0x000e2800000e0000 */
[----:B------:R-:W1:Y:S01]  /*19900*/  SHFL.BFLY PT, R5, R0, 0x2, 0x1f ;  /* 0x0c401f0000057f89 */ /* 0x000e6200000e0000 */
[----:B0-----:R-:W-:Y:S01]  /*19910*/  FADD.FTZ R3, R3, R6 ;  /* 0x0000000603037221 */ /* 0x001fe20000010000 */
[----:B-1----:R-:W-:-:S04]  /*19920*/  FADD.FTZ R4, R5, R0 ;  /* 0x0000000005047221 */ /* 0x002fc80000010000 */
[----:B------:R-:W0:Y:S01]  /*19930*/  SHFL.BFLY PT, R2, R3, 0x1, 0x1f ;  /* 0x0c201f0003027f89 */ /* 0x000e2200000e0000 */
[----:B------:R-:W-:-:S03]  /*19940*/  IMAD.MOV.U32 R0, RZ, RZ, -0x800000 ;  /* 0xff800000ff007424 */ /* 0x000fc600078e00ff */
[----:B------:R-:W1:Y:S01]  /*19950*/  SHFL.BFLY PT, R9, R4, 0x1, 0x1f ;  /* 0x0c201f0004097f89 */ /* 0x000e6200000e0000 */
[----:B0-----:R-:W-:Y:S01]  /*19960*/  FADD.FTZ R5, R3, R2 ;  /* 0x0000000203057221 */ /* 0x001fe20000010000 */
[----:B-1----:R-:W-:Y:S01]  /*19970*/  FADD.FTZ R10, R4, R9 ;  /* 0x00000009040a7221 */ /* 0x002fe20000010000 */
[----:B------:R-:W-:Y:S08]  /*19980*/  BAR.ARV 0x8, 0x100 ;  /* 0x0204000000007b1d */ /* 0x000ff00000002000 */
[----:B------:R-:W-:Y:S01]  /*19990*/  BAR.SYNC.DEFER_BLOCKING 0xf, 0x100 ;  /* 0x03c4000000007b1d */ /* 0x000fe20000010000 */
[----:B------:R-:W-:-:S02]  /*199a0*/  FSETP.NE.FTZ.AND P0, PT, R5, RZ, PT ;  /* 0x000000ff0500720b */ /* 0x000fc40003f15000 */
[----:B------:R-:W-:-:S11]  /*199b0*/  FSETP.NE.FTZ.AND P1, PT, R10, RZ, PT ;  /* 0x000000ff0a00720b */ /* 0x000fd60003f35000 */
[----:B------:R-:W0:Y:S02]  /*199c0*/  @P0 MUFU.LG2 R2, R5 ;  /* 0x0000000500020308 */ /* 0x000e240000000c00 */
[----:B------:R-:W-:-:S06]  /*199d0*/  @P1 FMUL.FTZ R4, R15, 0.69314718246459960938 ;  /* 0x3f3172180f041820 */ /* 0x000fcc0000410000 */
[----:B------:R-:W1:Y:S01]  /*199e0*/  @P1 MUFU.LG2 R6, R10 ;  /* 0x0000000a00061308 */ /* 0x000e620000000c00 */
[----:B0-----:R-:W-:Y:S01]  /*199f0*/  @P0 FMUL.FTZ R9, R2, 0.69314718246459960938 ;  /* 0x3f31721802090820 */ /* 0x001fe20000410000 */
[----:B------:R-:W-:-:S04]  /*19a00*/  @P0 FMUL.FTZ R2, R15, 0.69314718246459960938 ;  /* 0x3f3172180f020820 */ /* 0x000fc80000410000 */
[----:B------:R-:W-:Y:S01]  /*19a10*/  @P0 FFMA.FTZ R0, R2, R7, R9 ;  /* 0x0000000702000223 */ /* 0x000fe20000010009 */
[----:B------:R-:W-:Y:S02]  /*19a20*/  IMAD.MOV.U32 R2, RZ, RZ, -0x800000 ;  /* 0xff800000ff027424 */ /* 0x000fe400078e00ff */
[----:B-1----:R-:W-:-:S04]  /*19a30*/  @P1 FMUL.FTZ R3, R6, 0.69314718246459960938 ;  /* 0x3f31721806031820 */ /* 0x002fc80000410000 */
[----:B------:R-:W-:Y:S01]  /*19a40*/  @P1 FFMA.FTZ R2, R4, R20, R3 ;  /* 0x0000001404021223 */ /* 0x000fe20000010003 */
[----:B------:R-:W-:Y:S02]  /*19a50*/  IMAD.MOV R3, RZ, RZ, -R210 ;  /* 0x000000ffff037224 */ /* 0x000fe400078e0ad2 */
[----:B------:R-:W-:-:S03]  /*19a60*/  IMAD.MOV.U32 R4, RZ, RZ, RZ ;  /* 0x000000ffff047224 */ /* 0x000fc600078e00ff */
[----:B------:R-:W-:Y:S01]  /*19a70*/  ISETP.NE.AND P2, PT, R184, R3, PT ;  /* 0x00000003b800720c */ /* 0x000fe20003f45270 */
[----:B------:R-:W-:Y:S02]  /*19a80*/  IMAD.MOV.U32 R3, RZ, RZ, RZ ;  /* 0x000000ffff037224 */ /* 0x000fe400078e00ff */
[----:B------:R-:W0:Y:S08]  /*19a90*/  @P1 MUFU.RCP R4, R10 ;  /* 0x0000000a00041308 */ /* 0x000e300000001000 */
[----:B------:R0:W1:Y:S01]  /*19aa0*/  @P0 MUFU.RCP R3, R5 ;  /* 0x0000000500030308 */ /* 0x0000620000001000 */
[----:B------:R-:W-:Y:S01]  /*19ab0*/  PLOP3.LUT P0, PT, PT, PT, PT, 0x8, 0x0 ;  /* 0x000000000000781c */ /* 0x000fe20003f0e170 */
[----:B------:R-:W-:-:S02]  /*19ac0*/  @!P2 IMAD R7, R17, 0x40, R197 ;  /* 0x000000401107a824 */ /* 0x000fc400078e02c5 */
[----:B------:R-:W-:Y:S02]  /*19ad0*/  VIADD R17, R17, 0x1 ;  /* 0x0000000111117836 */ /* 0x000fe40000000000 */
[----:B------:R-:W-:-:S03]  /*19ae0*/  @!P2 IMAD R7, R7, 0x4, R16 ;  /* 0x000000040707a824 */ /* 0x000fc600078e0210 */
[----:B------:R-:W-:Y:S01]  /*19af0*/  ISETP.NE.AND P1, PT, R17, 0x2, PT ;  /* 0x000000021100780c */ /* 0x000fe20003f25270 */
[-C--:B0-----:R-:W-:Y:S01]  /*19b00*/  FMUL.FTZ R5, R26, R4.reuse ;  /* 0x000000041a057220 */ /* 0x081fe20000410000 */
[----:B------:R-:W-:Y:S01]  /*19b10*/  @!P2 STS [R7+0x38420], R4 ;  /* 0x038420040700a388 */ /* 0x000fe20000000800 */
[-C--:B------:R-:W-:Y:S01]  /*19b20*/  FMUL.FTZ R31, R31, R4.reuse ;  /* 0x000000041f1f7220 */ /* 0x080fe20000410000 */
[-C--:B------:R-:W-:Y:S01]  /*19b30*/  FMUL.FTZ R9, R34, R4.reuse ;  /* 0x0000000422097220 */ /* 0x080fe20000410000 */
[-C--:B------:R-:W-:Y:S01]  /*19b40*/  FMUL.FTZ R35, R35, R4.reuse ;  /* 0x0000000423237220 */ /* 0x080fe20000410000 */
[-C--:B------:R-:W-:Y:S01]  /*19b50*/  FMUL.FTZ R11, R38, R4.reuse ;  /* 0x00000004260b7220 */ /* 0x080fe20000410000 */
[-C--:B------:R-:W-:Y:S01]  /*19b60*/  FMUL.FTZ R39, R39, R4.reuse ;  /* 0x0000000427277220 */ /* 0x080fe20000410000 */
        /* <DEDUP_REMOVED lines=129> */
.L_x_3390:
[----:B------:R-:W-:Y:S05]  /*1a380*/  BSYNC B7 ;  /* 0x0000000000077941 */ /* 0x000fea0003800000 */
.L_x_3380:
[----:B------:R-:W1:Y:S08]  /*1a390*/  S2UR UR4, SR_CgaCtaId ;  /* 0x00000000000479c3 */ /* 0x000e700000008800 */
[----:B------:R-:W-:Y:S01]  /*1a3a0*/  BAR.SYNC.DEFER_BLOCKING 0x5, 0x180 ;  /* 0x0146000000007b1d */ /* 0x000fe20000010000 */
[----:B0-----:R-:W-:-:S05]  /*1a3b0*/  MOV R21, 0x400 ;  /* 0x0000040000157802 */ /* 0x001fca0000000f00 */
[----:B------:R-:W-:Y:S01]  /*1a3c0*/  BSSY B0, `(.L_x_3527) ;  /* 0x000031f000007945 */ /* 0x000fe20003800000 */
[----:B-1----:R-:W-:-:S05]  /*1a3d0*/  IMAD.U32 R188, RZ, RZ, UR4 ;  /* 0x00000004ffbc7e24 */ /* 0x002fca000f8e00ff */
[----:B------:R-:W-:-:S05]  /*1a3e0*/  LEA R16, R188, R21, 0x18 ;  /* 0x00000015bc107211 */ /* 0x000fca00078ec0ff */
[----:B-----5:R0:W1:Y:S01]  /*1a3f0*/  LDS.128 R24, [R16+0x388d0] ;  /* 0x0388d00010187984 */ /* 0x0200620000000c00 */
[----:B------:R-:W-:Y:S06]  /*1a400*/  BAR.ARV 0x4, 0x180 ;  /* 0x0106000000007b1d */ /* 0x000fec0000002000 */
[----:B------:R-:W-:Y:S05]  /*1a410*/  @P0 BRA `(.L_x_3528) ;  /* 0x0000002000900947 */ /* 0x000fea0003800000 */
[----:B------:R-:W2:Y:S01]  /*1a420*/  LDL R30, [R1+0x68] ;  /* 0x00006800011e7983 */ /* 0x000ea20000100800 */
[----:B------:R-:W-:Y:S01]  /*1a430*/  F2FP.F16.F32.PACK_AB R4, R6, R8 ;  /* 0x000000080604723e */ /* 0x000fe200000000ff */
[----:B------:R-:W-:Y:S02]  /*1a440*/  ULDC.64 UR4, c[0x0][0xd00] ;  /* 0x0003400000047ab9 */ /* 0x000fe40000000a00 */
[----:B------:R-:W3:Y:S01]  /*1a450*/  LDL R50, [R1+0x54] ;  /* 0x0000540001327983 */ /* 0x000ee20000100800 */
[----:B------:R-:W4:Y:S01]  /*1a460*/  S2R R45, SR_SWINHI ;  /* 0x00000000002d7919 */ /* 0x000f220000002f00 */
[----:B------:R-:W-:Y:S02]  /*1a470*/  F2FP.F16.F32.PACK_AB R6, R14, R152 ;  /* 0x000000980e06723e */ /* 0x000fe400000000ff */
[----:B------:R-:W-:Y:S02]  /*1a480*/  F2FP.F16.F32.PACK_AB R7, R31, R7 ;  /* 0x000000071f07723e */ /* 0x000fe400000000ff */
[----:B------:R-:W-:-:S02]  /*1a490*/  F2FP.F16.F32.PACK_AB R5, R3, R5 ;  /* 0x000000050305723e */ /* 0x000fc400000000ff */
[----:B------:R-:W-:Y:S02]  /*1a4a0*/  MOV R20, R16 ;  /* 0x0000001000147202 */ /* 0x000fe40000000f00 */
[----:B----4-:R-:W-:Y:S02]  /*1a4b0*/  MOV R21, R45 ;  /* 0x0000002d00157202 */ /* 0x010fe40000000f00 */
[----:B------:R-:W-:Y:S02]  /*1a4c0*/  F2FP.F16.F32.PACK_AB R11, R39, R11 ;  /* 0x0000000b270b723e */ /* 0x000fe400000000ff */
[----:B------:R-:W-:Y:S02]  /*1a4d0*/  F2FP.F16.F32.PACK_AB R9, R35, R9 ;  /* 0x000000092309723e */ /* 0x000fe400000000ff */
[----:B------:R-:W-:Y:S02]  /*1a4e0*/  F2FP.F16.F32.PACK_AB R8, R10, R32 ;  /* 0x000000200a08723e */ /* 0x000fe400000000ff */
[----:B------:R-:W-:Y:S01]  /*1a4f0*/  F2FP.F16.F32.PACK_AB R10, R12, R28 ;  /* 0x0000001c0c0a723e */ /* 0x000fe200000000ff */
[----:B------:R-:W4:Y:S01]  /*1a500*/  S2R R98, SR_TID.X ;  /* 0x0000000000627919 */ /* 0x000f220000002100 */
        /* <DEDUP_REMOVED lines=23> */
[----:B----4-:R-:W-:Y:S01]  /*1a680*/  VIADD R98, R98, 0xffffff80 ;  /* 0xffffff8062627836 */ /* 0x010fe20000000000 */
[----:B------:R-:W-:Y:S02]  /*1a690*/  F2FP.F16.F32.PACK_AB R146, R149, R148 ;  /* 0x000000949592723e */ /* 0x000fe400000000ff */
[----:B------:R-:W-:-:S02]  /*1a6a0*/  F2FP.F16.F32.PACK_AB R147, R151, R150 ;  /* 0x000000969793723e */ /* 0x000fc400000000ff */
[----:B------:R-:W-:-:S04]  /*1a6b0*/  SHF.R.S32.HI R97, RZ, 0x1f, R98 ;  /* 0x0000001fff617819 */ /* 0x000fc80000011462 */
[----:B------:R-:W-:-:S04]  /*1a6c0*/  LEA.HI R97, R97, R98, RZ, 0x3 ;  /* 0x0000006261617211 */ /* 0x000fc800078f18ff */
[----:B------:R-:W-:Y:S01]  /*1a6d0*/  SHF.R.S32.HI R97, RZ, 0x3, R97 ;  /* 0x00000003ff617819 */ /* 0x000fe20000011461 */
[----:B--2---:R-:W-:-:S03]  /*1a6e0*/  IMAD.WIDE R44, R30, 0x2, R20 ;  /* 0x000000021e2c7825 */ /* 0x004fc600078e0214 */
[----:B------:R-:W-:Y:S01]  /*1a6f0*/  LOP3.LUT R49, R44, 0x380, RZ, 0xc0, !PT ;  /* 0x000003802c317812 */ /* 0x000fe200078ec0ff */
[----:B------:R-:W-:-:S03]  /*1a700*/  IMAD.MOV.U32 R31, RZ, RZ, R45 ;  /* 0x000000ffff1f7224 */ /* 0x000fc600078e002d */
[----:B------:R-:W-:Y:S01]  /*1a710*/  SHF.R.U64 R49, R49, 0x3, RZ ;  /* 0x0000000331317819 */ /* 0x000fe200000012ff */
[----:B------:R-:W-:Y:S01]  /*1a720*/  BAR.SYNC.DEFER_BLOCKING 0x1, 0x100 ;  /* 0x0044000000007b1d */ /* 0x000fe20000010000 */
[----:B------:R-:W-:Y:S02]  /*1a730*/  IADD3 R14, P0, R44, 0x20, RZ ;  /* 0x000000202c0e7810 */ /* 0x000fe40007f1e0ff */
[----:B------:R-:W-:Y:S02]  /*1a740*/  LOP3.LUT R30, R49, R44, RZ, 0x3c, !PT ;  /* 0x0000002c311e7212 */ /* 0x000fe400078e3cff */
[----:B------:R-:W-:Y:S02]  /*1a750*/  LOP3.LUT R3, R14, 0x380, RZ, 0xc0, !PT ;  /* 0x000003800e037812 */ /* 0x000fe400078ec0ff */
[----:B------:R-:W-:Y:S02]  /*1a760*/  MOV R30, R30 ;  /* 0x0000001e001e7202 */ /* 0x000fe40000000f00 */
[----:B------:R-:W-:-:S02]  /*1a770*/  SHF.R.U64 R3, R3, 0x3, RZ ;  /* 0x0000000303037819 */ /* 0x000fc400000012ff */
[C---:B------:R-:W-:Y:S02]  /*1a780*/  IADD3 R53, P2, R44.reuse, 0x4000, RZ ;  /* 0x000040002c357810 */ /* 0x040fe40007f5e0ff */
[C---:B------:R-:W-:Y:S02]  /*1a790*/  IADD3 R49, P1, R44.reuse, 0x2060, RZ ;  /* 0x000020602c317810 */ /* 0x040fe40007f3e0ff */
[----:B------:R-:W-:Y:S01]  /*1a7a0*/  LOP3.LUT R52, R53, 0x380, RZ, 0xc0, !PT ;  /* 0x0000038035347812 */ /* 0x000fe200078ec0ff */
[----:B------:R2:W-:Y:S01]  /*1a7b0*/  STSM.16.M88.4 [R30], R4 ;  /* 0x000000041e007844 */ /* 0x0005e20000000200 */
[C---:B------:R-:W-:Y:S02]  /*1a7c0*/  IADD3 R31, P5, R44.reuse, 0x2000, RZ ;  /* 0x000020002c1f7810 */ /* 0x040fe40007fbe0ff */
[----:B------:R-:W-:Y:S02]  /*1a7d0*/  IADD3 R35, P6, R44, 0x2020, RZ ;  /* 0x000020202c237810 */ /* 0x000fe40007fde0ff */
[----:B------:R-:W-:Y:S01]  /*1a7e0*/  LOP3.LUT R48, R49, 0x380, RZ, 0xc0, !PT ;  /* 0x0000038031307812 */ /* 0x000fe200078ec0ff */
[----:B--2---:R-:W-:Y:S01]  /*1a7f0*/  IMAD.X R5, RZ, RZ, R45, P0 ;  /* 0x000000ffff057224 */ /* 0x004fe200000e062d */
[----:B------:R-:W-:-:S02]  /*1a800*/  LOP3.LUT R4, R3, R14, RZ, 0x3c, !PT ;  /* 0x0000000e03047212 */ /* 0x000fc400078e3cff */
[C---:B------:R-:W-:Y:S02]  /*1a810*/  IADD3 R39, P0, R44.reuse, 0x2040, RZ ;  /* 0x000020402c277810 */ /* 0x040fe40007f1e0ff */
[----:B------:R-:W-:Y:S02]  /*1a820*/  MOV R3, R4 ;  /* 0x0000000400037202 */ /* 0x000fe40000000f00 */
[C---:B------:R-:W-:Y:S02]  /*1a830*/  IADD3 R7, P4, R44.reuse, 0x60, RZ ;  /* 0x000000602c077810 */ /* 0x040fe40007f9e0ff */
[----:B------:R-:W-:Y:S02]  /*1a840*/  IADD3 R5, P3, R44, 0x40, RZ ;  /* 0x000000402c057810 */ /* 0x000fe40007f7e0ff */
[----:B------:R-:W-:Y:S02]  /*1a850*/  LOP3.LUT R38, R39, 0x380, RZ, 0xc0, !PT ;  /* 0x0000038027267812 */ /* 0x000fe400078ec0ff */
[----:B------:R-:W-:-:S02]  /*1a860*/  LOP3.LUT R6, R7, 0x380, RZ, 0xc0, !PT ;  /* 0x0000038007067812 */ /* 0x000fc400078ec0ff */
[----:B------:R-:W-:Y:S02]  /*1a870*/  LOP3.LUT R4, R5, 0x380, RZ, 0xc0, !PT ;  /* 0x0000038005047812 */ /* 0x000fe400078ec0ff */
[----:B------:R-:W-:Y:S02]  /*1a880*/  SHF.R.U64 R38, R38, 0x3, RZ ;  /* 0x0000000326267819 */ /* 0x000fe400000012ff */
[----:B------:R-:W-:Y:S02]  /*1a890*/  SHF.R.U64 R52, R52, 0x3, RZ ;  /* 0x0000000334347819 */ /* 0x000fe400000012ff */
[----:B------:R-:W-:Y:S02]  /*1a8a0*/  SHF.R.U64 R6, R6, 0x3, RZ ;  /* 0x0000000306067819 */ /* 0x000fe400000012ff */
[----:B------:R-:W-:Y:S02]  /*1a8b0*/  LOP3.LUT R30, R31, 0x380, RZ, 0xc0, !PT ;  /* 0x000003801f1e7812 */ /* 0x000fe400078ec0ff */
[----:B------:R-:W-:-:S02]  /*1a8c0*/  LOP3.LUT R34, R35, 0x380, RZ, 0xc0, !PT ;  /* 0x0000038023227812 */ /* 0x000fc400078ec0ff */
[----:B------:R-:W-:Y:S02]  /*1a8d0*/  SHF.R.U64 R48, R48, 0x3, RZ ;  /* 0x0000000330307819 */ /* 0x000fe400000012ff */
[----:B------:R-:W-:Y:S01]  /*1a8e0*/  SHF.R.U64 R4, R4, 0x3, RZ ;  /* 0x0000000304047819 */ /* 0x000fe200000012ff */
[----:B------:R2:W-:Y:S01]  /*1a8f0*/  STSM.16.M88.4 [R3], R8 ;  /* 0x0000000803007844 */ /* 0x0005e20000000200 */
[----:B------:R-:W-:Y:S01]  /*1a900*/  LOP3.LUT R38, R38, R39, RZ, 0x3c, !PT ;  /* 0x0000002726267212 */ /* 0x000fe200078e3cff */
[--C-:B------:R-:W-:Y:S01]  /*1a910*/  IMAD.X R39, RZ, RZ, R45.reuse, P0 ;  /* 0x000000ffff277224 */ /* 0x100fe200000e062d */
[----:B------:R-:W-:Y:S01]  /*1a920*/  LOP3.LUT R52, R52, R53, RZ, 0x3c, !PT ;  /* 0x0000003534347212 */ /* 0x000fe200078e3cff */
[----:B------:R-:W-:Y:S01]  /*1a930*/  IMAD.X R53, RZ, RZ, R45, P2 ;  /* 0x000000ffff357224 */ /* 0x000fe200010e062d */
[----:B------:R-:W-:Y:S02]  /*1a940*/  SHF.R.U64 R30, R30, 0x3, RZ ;  /* 0x000000031e1e7819 */ /* 0x000fe400000012ff */
[----:B------:R-:W-:-:S02]  /*1a950*/  SHF.R.U64 R34, R34, 0x3, RZ ;  /* 0x0000000322227819 */ /* 0x000fc400000012ff */
[----:B------:R-:W-:Y:S01]  /*1a960*/  LOP3.LUT R48, R48, R49, RZ, 0x3c, !PT ;  /* 0x0000003130307212 */ /* 0x000fe200078e3cff */
[--C-:B------:R-:W-:Y:S01]  /*1a970*/  IMAD.X R49, RZ, RZ, R45.reuse, P1 ;  /* 0x000000ffff317224 */ /* 0x100fe200008e062d */
[----:B------:R-:W-:Y:S02]  /*1a980*/  IADD3 R72, P0, R44, 0x6020, RZ ;  /* 0x000060202c487810 */ /* 0x000fe40007f1e0ff */
[----:B--2---:R-:W-:Y:S02]  /*1a990*/  LOP3.LUT R10, R6, R7, RZ, 0x3c, !PT ;  /* 0x00000007060a7212 */ /* 0x004fe400078e3cff */
[----:B------:R-:W-:Y:S02]  /*1a9a0*/  LOP3.LUT R8, R4, R5, RZ, 0x3c, !PT ;  /* 0x0000000504087212 */ /* 0x000fe400078e3cff */
[C---:B------:R-:W-:Y:S02]  /*1a9b0*/  IADD3 R6, P2, R44.reuse, 0x6060, RZ ;  /* 0x000060602c067810 */ /* 0x040fe40007f5e0ff */
[----:B------:R-:W-:Y:S01]  /*1a9c0*/  IADD3 R4, P1, R44, 0x6040, RZ ;  /* 0x000060402c047810 */ /* 0x000fe20007f3e0ff */
[--C-:B------:R-:W-:Y:S01]  /*1a9d0*/  IMAD.X R9, RZ, RZ, R45.reuse, P3 ;  /* 0x000000ffff097224 */ /* 0x100fe200018e062d */
[----:B------:R-:W-:Y:S01]  /*1a9e0*/  LOP3.LUT R30, R30, R31, RZ, 0x3c, !PT ;  /* 0x0000001f1e1e7212 */ /* 0x000fe200078e3cff */
[--C-:B------:R-:W-:Y:S01]  /*1a9f0*/  IMAD.X R11, RZ, RZ, R45.reuse, P4 ;  /* 0x000000ffff0b7224 */ /* 0x100fe200020e062d */
[----:B------:R-:W-:Y:S01]  /*1aa00*/  LOP3.LUT R34, R34, R35, RZ, 0x3c, !PT ;  /* 0x0000002322227212 */ /* 0x000fe200078e3cff */
[--C-:B------:R-:W-:Y:S01]  /*1aa10*/  IMAD.X R31, RZ, RZ, R45.reuse, P5 ;  /* 0x000000ffff1f7224 */ /* 0x100fe200028e062d */
[----:B------:R-:W-:Y:S01]  /*1aa20*/  LOP3.LUT R73, R72, 0x380, RZ, 0xc0, !PT ;  /* 0x0000038048497812 */ /* 0x000fe200078ec0ff */
[----:B------:R-:W-:Y:S01]  /*1aa30*/  IMAD.X R35, RZ, RZ, R45, P6 ;  /* 0x000000ffff237224 */ /* 0x000fe200030e062d */
[----:B------:R-:W-:-:S02]  /*1aa40*/  LOP3.LUT R3, R6, 0x380, RZ, 0xc0, !PT ;  /* 0x0000038006037812 */ /* 0x000fc400078ec0ff */
[C---:B------:R-:W-:Y:S02]  /*1aa50*/  IADD3 R57, P3, R44.reuse, 0x4020, RZ ;  /* 0x000040202c397810 */ /* 0x040fe40007f7e0ff */
[C---:B------:R-:W-:Y:S02]  /*1aa60*/  IADD3 R61, P4, R44.reuse, 0x4040, RZ ;  /* 0x000040402c3d7810 */ /* 0x040fe40007f9e0ff */
[C---:B------:R-:W-:Y:S02]  /*1aa70*/  IADD3 R64, P5, R44.reuse, 0x4060, RZ ;  /* 0x000040602c407810 */ /* 0x040fe40007fbe0ff */
[----:B------:R-:W-:Y:S02]  /*1aa80*/  IADD3 R68, P6, R44, 0x6000, RZ ;  /* 0x000060002c447810 */ /* 0x000fe40007fde0ff */
[----:B------:R-:W-:Y:S02]  /*1aa90*/  LOP3.LUT R5, R4, 0x380, RZ, 0xc0, !PT ;  /* 0x0000038004057812 */ /* 0x000fe400078ec0ff */
[----:B------:R-:W-:-:S02]  /*1aaa0*/  SHF.R.U64 R73, R73, 0x3, RZ ;  /* 0x0000000349497819 */ /* 0x000fc400000012ff */
[----:B------:R-:W-:Y:S02]  /*1aab0*/  SHF.R.U64 R3, R3, 0x3, RZ ;  /* 0x0000000303037819 */ /* 0x000fe400000012ff */
[----:B------:R-:W-:Y:S02]  /*1aac0*/  LOP3.LUT R56, R57, 0x380, RZ, 0xc0, !PT ;  /* 0x0000038039387812 */ /* 0x000fe400078ec0ff */
[----:B------:R-:W-:Y:S02]  /*1aad0*/  LOP3.LUT R60, R61, 0x380, RZ, 0xc0, !PT ;  /* 0x000003803d3c7812 */ /* 0x000fe400078ec0ff */
[----:B------:R-:W-:Y:S02]  /*1aae0*/  LOP3.LUT R65, R64, 0x380, RZ, 0xc0, !PT ;  /* 0x0000038040417812 */ /* 0x000fe400078ec0ff */
[----:B------:R-:W-:Y:S02]  /*1aaf0*/  LOP3.LUT R69, R68, 0x380, RZ, 0xc0, !PT ;  /* 0x0000038044457812 */ /* 0x000fe400078ec0ff */
[----:B------:R-:W-:-:S02]  /*1ab00*/  SHF.R.U64 R5, R5, 0x3, RZ ;  /* 0x0000000305057819 */ /* 0x000fc400000012ff */
[----:B------:R-:W-:Y:S01]  /*1ab10*/  LOP3.LUT R72, R73, R72, RZ, 0x3c, !PT ;  /* 0x0000004849487212 */ /* 0x000fe200078e3cff */
[--C-:B------:R-:W-:Y:S01]  /*1ab20*/  IMAD.X R73, RZ, RZ, R45.reuse, P0 ;  /* 0x000000ffff497224 */ /* 0x100fe200000e062d */
[----:B------:R-:W-:Y:S01]  /*1ab30*/  LOP3.LUT R6, R3, R6, RZ, 0x3c, !PT ;  /* 0x0000000603067212 */ /* 0x000fe200078e3cff */
[----:B------:R-:W-:Y:S01]  /*1ab40*/  IMAD.X R7, RZ, RZ, R45, P2 ;  /* 0x000000ffff077224 */ /* 0x000fe200010e062d */
[----:B------:R-:W-:Y:S02]  /*1ab50*/  SHF.R.U64 R56, R56, 0x3, RZ ;  /* 0x0000000338387819 */ /* 0x000fe400000012ff */
[----:B------:R-:W-:Y:S02]  /*1ab60*/  SHF.R.U64 R60, R60, 0x3, RZ ;  /* 0x000000033c3c7819 */ /* 0x000fe400000012ff */
[----:B------:R-:W-:Y:S02]  /*1ab70*/  SHF.R.U64 R65, R65, 0x3, RZ ;  /* 0x0000000341417819 */ /* 0x000fe400000012ff */
[----:B------:R-:W-:-:S02]  /*1ab80*/  SHF.R.U64 R69, R69, 0x3, RZ ;  /* 0x0000000345457819 */ /* 0x000fc400000012ff */
[----:B------:R-:W-:Y:S01]  /*1ab90*/  LOP3.LUT R4, R5, R4, RZ, 0x3c, !PT ;  /* 0x0000000405047212 */ /* 0x000fe200078e3cff */
[----:B------:R-:W-:Y:S01]  /*1aba0*/  IMAD.X R5, RZ, RZ, R45, P1 ;  /* 0x000000ffff057224 */ /* 0x000fe200008e062d */
[----:B------:R-:W-:Y:S02]  /*1abb0*/  MOV R3, R30 ;  /* 0x0000001e00037202 */ /* 0x000fe40000000f00 */
[----:B------:R-:W-:Y:S02]  /*1abc0*/  ISETP.NE.U32.AND P0, PT, RZ, UR4, PT ;  /* 0x00000004ff007c0c */ /* 0x000fe4000bf05070 */
[----:B------:R-:W-:Y:S02]  /*1abd0*/  MOV R8, R8 ;  /* 0x0000000800087202 */ /* 0x000fe40000000f00 */
[----:B-1----:R-:W-:Y:S02]  /*1abe0*/  MOV R24, R34 ;  /* 0x0000002200187202 */ /* 0x002fe40000000f00 */
[----:B------:R-:W-:-:S02]  /*1abf0*/  F2FP.F16.F32.PACK_AB R30, R166, R171 ;  /* 0x000000aba61e723e */ /* 0x000fc400000000ff */
[----:B------:R-:W-:Y:S02]  /*1ac00*/  F2FP.F16.F32.PACK_AB R31, R47, R46 ;  /* 0x0000002e2f1f723e */ /* 0x000fe400000000ff */
[----:B------:R-:W-:Y:S02]  /*1ac10*/  MOV R10, R10 ;  /* 0x0000000a000a7202 */ /* 0x000fe40000000f00 */
[----:B------:R-:W-:Y:S02]  /*1ac20*/  F2FP.F16.F32.PACK_AB R34, R162, R165 ;  /* 0x000000a5a222723e */ /* 0x000fe400000000ff */
[----:B------:R-:W-:Y:S02]  /*1ac30*/  F2FP.F16.F32.PACK_AB R35, R55, R54 ;  /* 0x000000363723723e */ /* 0x000fe400000000ff */
        /* <DEDUP_REMOVED lines=8> */
[----:B------:R-:W-:Y:S01]  /*1acc0*/  ISETP.NE.AND.EX P0, PT, RZ, UR5, PT, P0 ;  /* 0x00000005ff007c0c */ /* 0x000fe2000bf05300 */
[----:B------:R-:W-:Y:S01]  /*1acd0*/  ULDC.64 UR4, c[0x0][0xd08] ;  /* 0x0003420000047ab9 */ /* 0x000fe20000000a00 */
[----:B------:R-:W-:Y:S01]  /*1ace0*/  MOV R44, R4 ;  /* 0x00000004002c7202 */ /* 0x000fe20000000f00 */
[----:B------:R1:W-:Y:S01]  /*1acf0*/  STSM.16.M88.4 [R8], R28 ;  /* 0x0000001c08007844 */ /* 0x0003e20000000200 */
[----:B------:R-:W-:-:S02]  /*1ad00*/  MOV R45, R6 ;  /* 0x00000006002d7202 */ /* 0x000fc40000000f00 */
[----:B------:R-:W-:Y:S01]  /*1ad10*/  F2FP.F16.F32.PACK_AB R4, R160, R163 ;  /* 0x000000a3a004723e */ /* 0x000fe200000000ff */
[----:B------:R2:W-:Y:S01]  /*1ad20*/  STSM.16.M88.4 [R10], R32 ;  /* 0x000000200a007844 */ /* 0x0005e20000000200 */
[----:B------:R-:W-:Y:S02]  /*1ad30*/  F2FP.F16.F32.PACK_AB R5, R59, R58 ;  /* 0x0000003a3b05723e */ /* 0x000fe400000000ff */
[----:B------:R-:W-:Y:S02]  /*1ad40*/  F2FP.F16.F32.PACK_AB R6, R158, R161 ;  /* 0x000000a19e06723e */ /* 0x000fe400000000ff */
[----:B------:R-:W-:Y:S02]  /*1ad50*/  F2FP.F16.F32.PACK_AB R7, R63, R62 ;  /* 0x0000003e3f07723e */ /* 0x000fe400000000ff */
[----:B------:R-:W-:Y:S02]  /*1ad60*/  ISETP.NE.U32.AND P6, PT, RZ, UR4, PT ;  /* 0x00000004ff007c0c */ /* 0x000fe4000bfc5070 */
[----:B------:R-:W-:-:S02]  /*1ad70*/  F2FP.F16.F32.PACK_AB R9, R67, R66 ;  /* 0x000000424309723e */ /* 0x000fc400000000ff */
[----:B------:R-:W-:Y:S02]  /*1ad80*/  F2FP.F16.F32.PACK_AB R11, R71, R70 ;  /* 0x00000046470b723e */ /* 0x000fe400000000ff */
[----:B-1----:R-:W-:Y:S02]  /*1ad90*/  F2FP.F16.F32.PACK_AB R8, R156, R159 ;  /* 0x0000009f9c08723e */ /* 0x002fe400000000ff */
[----:B------:R-:W-:Y:S02]  /*1ada0*/  MOV R38, R38 ;  /* 0x0000002600267202 */ /* 0x000fe40000000f00 */
[----:B--2---:R-:W-:Y:S02]  /*1adb0*/  F2FP.F16.F32.PACK_AB R10, R154, R157 ;  /* 0x0000009d9a0a723e */ /* 0x004fe400000000ff */
[----:B------:R-:W-:Y:S01]  /*1adc0*/  F2FP.F16.F32.PACK_AB R14, R77, R76 ;  /* 0x0000004c4d0e723e */ /* 0x000fe200000000ff */
[----:B------:R-:W-:Y:S01]  /*1add0*/  STSM.16.M88.4 [R3], R4 ;  /* 0x0000000403007844 */ /* 0x000fe20000000200 */
[----:B------:R-:W-:-:S02]  /*1ade0*/  ISETP.NE.AND.EX P6, PT, RZ, UR5, PT, P6 ;  /* 0x00000005ff007c0c */ /* 0x000fc4000bfc5360 */
[----:B------:R-:W-:Y:S01]  /*1adf0*/  MOV R48, R48 ;  /* 0x0000003000307202 */ /* 0x000fe20000000f00 */
[----:B------:R-:W-:Y:S01]  /*1ae00*/  STSM.16.M88.4 [R24], R8 ;  /* 0x0000000818007844 */ /* 0x000fe20000000200 */
[----:B------:R-:W-:Y:S02]  /*1ae10*/  F2FP.F16.F32.PACK_AB R28, R81, R80 ;  /* 0x00000050511c723e */ /* 0x000fe400000000ff */
[----:B------:R-:W-:Y:S01]  /*1ae20*/  F2FP.F16.F32.PACK_AB R29, R83, R82 ;  /* 0x00000052531d723e */ /* 0x000fe200000000ff */
[----:B------:R1:W-:Y:S01]  /*1ae30*/  STSM.16.M88.4 [R38], R12 ;  /* 0x0000000c26007844 */ /* 0x0003e20000000200 */
[----:B------:R-:W-:Y:S02]  /*1ae40*/  F2FP.F16.F32.PACK_AB R30, R85, R84 ;  /* 0x00000054551e723e */ /* 0x000fe400000000ff */
[----:B------:R-:W-:Y:S02]  /*1ae50*/  F2FP.F16.F32.PACK_AB R31, R87, R86 ;  /* 0x00000056571f723e */ /* 0x000fe400000000ff */
[----:B------:R-:W-:-:S02]  /*1ae60*/  MOV R52, R52 ;  /* 0x0000003400347202 */ /* 0x000fc40000000f00 */
[----:B------:R-:W-:Y:S02]  /*1ae70*/  F2FP.F16.F32.PACK_AB R32, R89, R88 ;  /* 0x000000585920723e */ /* 0x000fe400000000ff */
[----:B------:R-:W-:Y:S02]  /*1ae80*/  F2FP.F16.F32.PACK_AB R33, R91, R90 ;  /* 0x0000005a5b21723e */ /* 0x000fe400000000ff */
[----:B------:R-:W-:Y:S02]  /*1ae90*/  F2FP.F16.F32.PACK_AB R34, R93, R92 ;  /* 0x0000005c5d22723e */ /* 0x000fe400000000ff */
[----:B------:R-:W-:Y:S02]  /*1aea0*/  F2FP.F16.F32.PACK_AB R35, R95, R94 ;  /* 0x0000005e5f23723e */ /* 0x000fe400000000ff */
[----:B------:R-:W-:Y:S01]  /*1aeb0*/  MOV R56, R56 ;  /* 0x0000003800387202 */ /* 0x000fe20000000f00 */
[----:B-1----:R-:W3:Y:S01]  /*1aec0*/  LDC.64 R12, c[0x0][0xd00] ;  /* 0x00034000ff0c7b82 */ /* 0x002ee20000000a00 */
[----:B------:R-:W-:-:S02]  /*1aed0*/  F2FP.F16.F32.PACK_AB R38, R101, R100 ;  /* 0x000000646526723e */ /* 0x000fc400000000ff */
[----:B------:R-:W-:Y:S02]  /*1aee0*/  F2FP.F16.F32.PACK_AB R39, R103, R102 ;  /* 0x000000666727723e */ /* 0x000fe400000000ff */
[----:B------:R-:W-:Y:S01]  /*1aef0*/  MOV R60, R60 ;  /* 0x0000003c003c7202 */ /* 0x000fe20000000f00 */
[----:B------:R-:W-:Y:S01]  /*1af00*/  STSM.16.M88.4 [R48], R28 ;  /* 0x0000001c30007844 */ /* 0x000fe20000000200 */
[----:B------:R-:W-:Y:S02]  /*1af10*/  MOV R64, R64 ;  /* 0x0000004000407202 */ /* 0x000fe40000000f00 */
        /* <DEDUP_REMOVED lines=9> */
[----:B------:R-:W-:Y:S01]  /*1afb0*/  F2FP.F16.F32.PACK_AB R11, R127, R126 ;  /* 0x0000007e7f0b723e */ /* 0x000fe200000000ff */
[----:B------:R-:W-:Y:S01]  /*1afc0*/  STSM.16.M88.4 [R56], R36 ;  /* 0x0000002438007844 */ /* 0x000fe20000000200 */
[----:B------:R-:W-:-:S03]  /*1afd0*/  MOV R72, R72 ;  /* 0x0000004800487202 */ /* 0x000fc60000000f00 */
[----:B------:R-:W-:Y:S04]  /*1afe0*/  STSM.16.M88.4 [R60], R40 ;  /* 0x000000283c007844 */ /* 0x000fe80000000200 */
[----:B------:R-:W-:Y:S04]  /*1aff0*/  STSM.16.M88.4 [R64], R4 ;  /* 0x0000000440007844 */ /* 0x000fe80000000200 */
[----:B------:R1:W-:Y:S04]  /*1b000*/  STSM.16.M88.4 [R68], R8 ;  /* 0x0000000844007844 */ /* 0x0003e80000000200 */
[----:B------:R-:W-:Y:S04]  /*1b010*/  STSM.16.M88.4 [R72], R128 ;  /* 0x0000008048007844 */ /* 0x000fe80000000200 */
[----:B------:R-:W-:Y:S04]  /*1b020*/  STSM.16.M88.4 [R44], R136 ;  /* 0x000000882c007844 */ /* 0x000fe80000000200 */
[----:B------:R2:W-:Y:S01]  /*1b030*/  STSM.16.M88.4 [R45], R144 ;  /* 0x000000902d007844 */ /* 0x0005e20000000200 */
[----:B-1----:R-:W1:Y:S01]  /*1b040*/  @P6 LDC.64 R10, c[0x0][0xd08] ;  /* 0x00034200ff0a6b82 */ /* 0x002e620000000a00 */
[----:B------:R-:W-:Y:S01]  /*1b050*/  IMAD R5, R97, 0x40, R217 ;  /* 0x0000004061057824 */ /* 0x000fe200078e02d9 */
[----:B------:R-:W-:Y:S01]  /*1b060*/  ULDC UR4, c[0x0][0xb88] ;  /* 0x0002e20000047ab9 */ /* 0x000fe20000000800 */
[----:B------:R-:W-:-:S02]  /*1b070*/  IMAD.MOV.U32 R24, RZ, RZ, RZ ;  /* 0x000000ffff187224 */ /* 0x000fc400078e00ff */
[----:B------:R-:W-:-:S04]  /*1b080*/  IMAD.WIDE R4, R5, 0x2, R20 ;  /* 0x0000000205047825 */ /* 0x000fc800078e0214 */
[----:B------:R-:W-:Y:S02]  /*1b090*/  IMAD.U32 R20, RZ, RZ, UR4 ;  /* 0x00000004ff147e24 */ /* 0x000fe4000f8e00ff */
[C---:B---3--:R-:W-:Y:S01]  /*1b0a0*/  IMAD.WIDE R6, R50.reuse, 0x4, R12 ;  /* 0x0000000432067825 */ /* 0x048fe200078e020c */
[----:B------:R-:W-:Y:S03]  /*1b0b0*/  BAR.SYNC.DEFER_BLOCKING 0x1, 0x100 ;  /* 0x0044000000007b1d */ /* 0x000fe60000010000 */
[----:B-1----:R-:W-:-:S03]  /*1b0c0*/  @P6 IMAD.WIDE R10, R50, 0x4, R10 ;  /* 0x00000004320a6825 */ /* 0x002fc600078e020a */
[----:B------:R1:W5:Y:S04]  /*1b0d0*/  @P0 LDG.E R24, desc[UR50][R6.64] ;  /* 0x0000003206180981 */ /* 0x000368000c1e1900 */
[----:B------:R1:W5:Y:S01]  /*1b0e0*/  @P6 LDG.E R20, desc[UR50][R10.64] ;  /* 0x000000320a146981 */ /* 0x000362000c1e1900 */
        /* <DEDUP_REMOVED lines=22> */
[C---:B--2---:R-:W-:Y:S02]  /*1b250*/  IADD3 R45, P2, R4.reuse, 0x7000, RZ ;  /* 0x00007000042d7810 */ /* 0x044fe40007f5e0ff */
[C---:B------:R-:W-:Y:S02]  /*1b260*/  IADD3 R49, P3, R4.reuse, 0x8000, RZ ;  /* 0x0000800004317810 */ /* 0x040fe40007f7e0ff */
[----:B------:R-:W-:Y:S02]  /*1b270*/  IADD3 R53, P4, R4, 0x9000, RZ ;  /* 0x0000900004357810 */ /* 0x000fe40007f9e0ff */
[----:B------:R-:W-:Y:S02]  /*1b280*/  P2R R14, PR, RZ, 0x20 ;  /* 0x00000020ff0e7803 */ /* 0x000fe40000000000 */
[----:B------:R-:W-:-:S02]  /*1b290*/  LOP3.LUT R36, R37, 0x380, RZ, 0xc0, !PT ;  /* 0x0000038025247812 */ /* 0x000fc400078ec0ff */
[----:B------:R-:W-:Y:S02]  /*1b2a0*/  LOP3.LUT R40, R41, 0x380, RZ, 0xc0, !PT ;  /* 0x0000038029287812 */ /* 0x000fe400078ec0ff */
[----:B------:R-:W-:Y:S02]  /*1b2b0*/  LOP3.LUT R44, R45, 0x380, RZ, 0xc0, !PT ;  /* 0x000003802d2c7812 */ /* 0x000fe400078ec0ff */
        /* <DEDUP_REMOVED lines=20> */
.L_x_3529:
[----:B------:R-:W2:Y:S01]  /*1b400*/  LDL R82, [R1+0x50] ;  /* 0x0000500001527983 */ /* 0x000ea20000100800 */
[----:B------:R-:W-:Y:S01]  /*1b410*/  ISETP.NE.AND P6, PT, R14, RZ, PT ;  /* 0x000000ff0e00720c */ /* 0x000fe20003fc5270 */
[----:B------:R-:W1:Y:S02]  /*1b420*/  S2R R6, SR_TID.X ;  /* 0x0000000000067919 */ /* 0x000e640000002100 */
[----:B-1----:R-:W-:-:S05]  /*1b430*/  VIADD R6, R6, 0xffffff80 ;  /* 0xffffff8006067836 */ /* 0x002fca0000000000 */
[----:B------:R-:W-:-:S04]  /*1b440*/  SHF.R.S32.HI R3, RZ, 0x1f, R6 ;  /* 0x0000001fff037819 */ /* 0x000fc80000011406 */
[----:B------:R-:W-:-:S04]  /*1b450*/  LEA.HI R3, R3, R6, RZ, 0x7 ;  /* 0x0000000603037211 */ /* 0x000fc800078f38ff */
[----:B------:R-:W-:-:S06]  /*1b460*/  SHF.R.S32.HI R3, RZ, 0x7, R3 ;  /* 0x00000007ff037819 */ /* 0x000fcc0000011403 */
[----:B------:R-:W1:Y:S01]  /*1b470*/  SHFL.IDX PT, R3, R3, RZ, 0x1f ;  /* 0x00001fff03037589 */ /* 0x000e6200000e0000 */
        /* <DEDUP_REMOVED lines=13> */
[----:B------:R-:W-:Y:S02]  /*1b550*/  LOP3.LUT R64, R65, 0x380, RZ, 0xc0, !PT ;  /* 0x0000038041407812 */ /* 0x000fe400078ec0ff */
[----:B------:R-:W-:Y:S02]  /*1b560*/  LOP3.LUT R68, R69, 0x380, RZ, 0xc0, !PT ;  /* 0x0000038045447812 */ /* 0x000fe400078ec0ff */
[----:B-1----:R-:W-:Y:S02]  /*1b570*/  ISETP.NE.AND P4, PT, R3, RZ, PT ;  /* 0x000000ff0300720c */ /* 0x002fe40003f85270 */
        /* <DEDUP_REMOVED lines=26> */
[----:B------:R-:W2:Y:S01]  /*1b720*/  LDL R10, [R1+0x8] ;  /* 0x00000800010a7983 */ /* 0x000ea20000100800 */
[----:B------:R-:W1:Y:S01]  /*1b730*/  LDC R35, c[0x0][0xce8] ;  /* 0x00033a00ff237b82 */ /* 0x000e620000000800 */
[----:B------:R-:W-:Y:S01]  /*1b740*/  ULDC.64 UR4, c[0x0][0xc90] ;  /* 0x0003240000047ab9 */ /* 0x000fe20000000a00 */
[----:B------:R-:W-:Y:S02]  /*1b750*/  IMAD.MOV.U32 R6, RZ, RZ, R24 ;  /* 0x000000ffff067224 */ /* 0x000fe400078e0018 */
[----:B------:R-:W-:Y:S02]  /*1b760*/  IMAD.MOV.U32 R7, RZ, RZ, R3 ;  /* 0x000000ffff077224 */ /* 0x000fe400078e0003 */
[----:B------:R-:W-:Y:S02]  /*1b770*/  IMAD.IADD R34, R197, 0x1, R208 ;  /* 0x00000001c5227824 */ /* 0x000fe400078e02d0 */
[----:B------:R-:W-:Y:S01]  /*1b780*/  IMAD.WIDE.U32 R6, R82, UR4, R6 ;  /* 0x0000000452067c25 */ /* 0x000fe2000f8e0006 */
[----:B-1----:R-:W-:-:S13]  /*1b790*/  ISETP.NE.AND P0, PT, R35, 0x1, PT ;  /* 0x000000012300780c */ /* 0x002fda0003f05270 */
[----:B------:R-:W1:Y:S08]  /*1b7a0*/  @P0 LDC R11, c[0x0][0xcec] ;  /* 0x00033b00ff0b0b82 */ /* 0x000e700000000800 */
[----:B------:R-:W3:Y:S01]  /*1b7b0*/  @P0 LDC R31, c[0x0][0xcf0] ;  /* 0x00033c00ff1f0b82 */ /* 0x000ee20000000800 */
[----:B--2---:R-:W-:Y:S02]  /*1b7c0*/  IMAD.IADD R30, R10, 0x1, R208 ;  /* 0x000000010a1e7824 */ /* 0x004fe400078e02d0 */
[----:B------:R-:W-:-:S04]  /*1b7d0*/  IMAD R10, R81, UR4, RZ ;  /* 0x00000004510a7c24 */ /* 0x000fc8000f8e02ff */
[----:B------:R-:W-:Y:S01]  /*1b7e0*/  IMAD R15, R82, UR5, R10 ;  /* 0x00000005520f7c24 */ /* 0x000fe2000f8e020a */
[----:B------:R-:W-:Y:S01]  /*1b7f0*/  ULDC.64 UR4, c[0x0][0xc98] ;  /* 0x0003260000047ab9 */ /* 0x000fe20000000a00 */
[----:B-1----:R-:W-:-:S04]  /*1b800*/  @P0 IMAD.HI.U32 R10, R30, R11, RZ ;  /* 0x0000000b1e0a0227 */ /* 0x002fc800078e00ff */
        /* <DEDUP_REMOVED lines=28> */
[----:B------:R-:W1:Y:S04]  /*1b9d0*/  SHFL.IDX PT, R7, R30, RZ, 0x1c1f ;  /* 0x001c1fff1e077589 */ /* 0x000e6800000e0000 */
[----:B------:R-:W2:Y:S06]  /*1b9e0*/  SHFL.IDX PT, R11, R30, 0x1, 0x1c1f ;  /* 0x003c1f001e0b7f89 */ /* 0x000eac00000e0000 */
[----:B-1----:R1:W-:Y:S04]  /*1b9f0*/  @!P1 ST.E desc[UR50][R6.64], R0 ;  /* 0x0000000006009985 */ /* 0x0023e8000c101932 */
[----:B--2---:R1:W-:Y:S02]  /*1ba00*/  @!P0 ST.E desc[UR50][R10.64], R2 ;  /* 0x000000020a008985 */ /* 0x0043e4000c101932 */
.L_x_3530:
[----:B------:R-:W2:Y:S01]  /*1ba10*/  LDC R85, c[0x0][0xce8] ;  /* 0x00033a00ff557b82 */ /* 0x000ea20000000800 */
[----:B------:R-:W-:Y:S01]  /*1ba20*/  ULDC.64 UR4, c[0x0][0xba0] ;  /* 0x0002e80000047ab9 */ /* 0x000fe20000000a00 */
[----:B-1----:R-:W5:Y:S01]  /*1ba30*/  LD.E.128 R4, desc[UR50][R4.64] ;  /* 0x0000003204047980 */ /* 0x002f62000c101d00 */
[----:B------:R-:W-:-:S03]  /*1ba40*/  IMAD R3, R3, UR4, RZ ;  /* 0x0000000403037c24 */ /* 0x000fc6000f8e02ff */
[----:B------:R-:W5:Y:S01]  /*1ba50*/  LD.E.128 R8, desc[UR50][R8.64] ;  /* 0x0000003208087980 */ /* 0x000f62000c101d00 */
[C---:B------:R-:W-:Y:S01]  /*1ba60*/  IMAD R83, R24.reuse, UR5, R3 ;  /* 0x0000000518537c24 */ /* 0x040fe2000f8e0203 */
[----:B------:R-:W1:Y:S01]  /*1ba70*/  LDC R0, c[0x0][0xbc8] ;  /* 0x0002f200ff007b82 */ /* 0x000e620000000800 */
        /* <DEDUP_REMOVED lines=22> */
[----:B------:R-:W5:Y:S01]  /*1bbe0*/  LD.E.128 R56, desc[UR50][R56.64] ;  /* 0x0000003238387980 */ /* 0x000f62000c101d00 */
[----:B------:R-:W-:-:S02]  /*1bbf0*/  IMAD.IADD R3, R3, 0x1, R81 ;  /* 0x0000000103037824 */ /* 0x000fc400078e0251 */
[----:B------:R-:W-:Y:S01]  /*1bc00*/  IMAD R81, R82, 0x20, R97 ;  /* 0x0000002052517824 */ /* 0x000fe200078e0261 */
[----:B------:R-:W5:Y:S01]  /*1bc10*/  LD.E.128 R60, desc[UR50][R60.64] ;  /* 0x000000323c3c7980 */ /* 0x000f62000c101d00 */
[C---:B------:R-:W-:Y:S02]  /*1bc20*/  VIADD R102, R217.reuse, 0x40 ;  /* 0x00000040d9667836 */ /* 0x040fe40000000000 */
[----:B------:R-:W-:Y:S01]  /*1bc30*/  IMAD.IADD R82, R208, 0x1, R81 ;  /* 0x00000001d0527824 */ /* 0x000fe200078e0251 */
[----:B------:R-:W5:Y:S01]  /*1bc40*/  LD.E.128 R64, desc[UR50][R64.64] ;  /* 0x0000003240407980 */ /* 0x000f62000c101d00 */
[----:B------:R-:W-:Y:S01]  /*1bc50*/  IMAD R80, R80, UR4, RZ ;  /* 0x0000000450507c24 */ /* 0x000fe2000f8e02ff */
[----:B-1----:R-:W-:Y:S01]  /*1bc60*/  ISETP.GE.AND P0, PT, R102, R0, PT ;  /* 0x000000006600720c */ /* 0x002fe20003f06270 */
[----:B------:R-:W-:Y:S01]  /*1bc70*/  VIADD R100, R217, 0x80 ;  /* 0x00000080d9647836 */ /* 0x000fe20000000000 */
[----:B------:R-:W5:Y:S01]  /*1bc80*/  LD.E.128 R68, desc[UR50][R68.64] ;  /* 0x0000003244447980 */ /* 0x000f62000c101d00 */
[----:B--2---:R-:W-:-:S03]  /*1bc90*/  @P1 IMAD.HI.U32 R24, R82, R87, RZ ;  /* 0x0000005752181227 */ /* 0x004fc600078e00ff */
[----:B------:R-:W5:Y:S01]  /*1bca0*/  LD.E.128 R72, desc[UR50][R72.64] ;  /* 0x0000003248487980 */ /* 0x000f62000c101d00 */
[C---:B------:R-:W-:Y:S01]  /*1bcb0*/  IMAD R83, R21.reuse, UR5, R80 ;  /* 0x0000000515537c24 */ /* 0x040fe2000f8e0250 */
[----:B------:R-:W-:Y:S01]  /*1bcc0*/  SEL R80, RZ, 0xffffffff, P0 ;  /* 0xffffffffff507807 */ /* 0x000fe20000000000 */
[----:B------:R-:W-:Y:S01]  /*1bcd0*/  IMAD.WIDE.U32 R2, R21, UR4, R2 ;  /* 0x0000000415027c25 */ /* 0x000fe2000f8e0002 */
[-C--:B------:R-:W-:Y:S01]  /*1bce0*/  ISETP.GE.AND P0, PT, R100, R0.reuse, PT ;  /* 0x000000006400720c */ /* 0x080fe20003f06270 */
[----:B------:R-:W-:Y:S01]  /*1bcf0*/  ULDC.64 UR4, c[0x0][0xbe0] ;  /* 0x0002f80000047ab9 */ /* 0x000fe20000000a00 */
[----:B------:R-:W5:Y:S01]  /*1bd00*/  LD.E.128 R76, desc[UR50][R76.64] ;  /* 0x000000324c4c7980 */ /* 0x000f62000c101d00 */
[----:B------:R-:W-:Y:S01]  /*1bd10*/  IMAD.MOV.U32 R21, RZ, RZ, R82 ;  /* 0x000000ffff157224 */ /* 0x000fe200078e0052 */
[----:B---3--:R-:W-:Y:S01]  /*1bd20*/  @P1 SHF.R.U32.HI R21, RZ, R89, R24 ;  /* 0x00000059ff151219 */ /* 0x008fe20000011618 */
[C---:B------:R-:W-:Y:S01]  /*1bd30*/  VIADD R98, R217.reuse, 0xc0 ;  /* 0x000000c0d9627836 */ /* 0x040fe20000000000 */
[-C--:B------:R-:W-:Y:S01]  /*1bd40*/  ISETP.GE.AND P1, PT, R217, R0.reuse, PT ;  /* 0x00000000d900720c */ /* 0x080fe20003f26270 */
[----:B------:R-:W-:Y:S01]  /*1bd50*/  IMAD.IADD R3, R3, 0x1, R83 ;  /* 0x0000000103037824 */ /* 0x000fe200078e0253 */
[----:B------:R-:W-:Y:S01]  /*1bd60*/  @!PT LDS RZ, [RZ] ;  /* 0x00000000fffff984 */ /* 0x000fe20000000800 */
[----:B------:R-:W-:Y:S01]  /*1bd70*/  @!PT LDS RZ, [RZ] ;  /* 0x00000000fffff984 */ /* 0x000fe20000000800 */
[----:B------:R-:W-:Y:S01]  /*1bd80*/  @!PT LDS RZ, [RZ] ;  /* 0x00000000fffff984 */ /* 0x000fe20000000800 */
[----:B------:R-:W-:Y:S01]  /*1bd90*/  @!PT LDS RZ, [RZ] ;  /* 0x00000000fffff984 */ /* 0x000fe20000000800 */
[----:B------:R1:W-:Y:S06]  /*1bda0*/  MEMBAR.ALL.CTA ;  /* 0x0000000000007992 */ /* 0x0003ec0000008000 */
[----:B-1----:R-:W1:Y:S01]  /*1bdb0*/  FENCE.VIEW.ASYNC.S ;  /* 0x00000000000073c6 */ /* 0x002e620000000000 */
[----:B------:R-:W-:Y:S01]  /*1bdc0*/  IMAD.SHL.U32 R83, R80, 0x2, RZ ;  /* 0x0000000250537824 */ /* 0x000fe200078e00ff */
[----:B------:R-:W-:Y:S01]  /*1bdd0*/  SEL R24, RZ, 0x1, P1 ;  /* 0x00000001ff187807 */ /* 0x000fe20000800000 */
[--C-:B------:R-:W-:Y:S01]  /*1bde0*/  IMAD.MOV R81, RZ, RZ, -R21.reuse ;  /* 0x000000ffff517224 */ /* 0x100fe200078e0a15 */
[----:B------:R-:W-:Y:S01]  /*1bdf0*/  SEL R80, RZ, 0xffffffff, P0 ;  /* 0xffffffffff507807 */ /* 0x000fe20000000000 */
[----:B------:R-:W-:Y:S01]  /*1be00*/  VIADD R96, R217, 0x100 ;  /* 0x00000100d9607836 */ /* 0x000fe20000000000 */
[-C--:B------:R-:W-:Y:S01]  /*1be10*/  ISETP.GE.AND P0, PT, R98, R0.reuse, PT ;  /* 0x000000006200720c */ /* 0x080fe20003f06270 */
[----:B------:R-:W-:Y:S01]  /*1be20*/  IMAD R81, R85, R81, R82 ;  /* 0x0000005155517224 */ /* 0x000fe200078e0252 */
[----:B------:R-:W-:Y:S01]  /*1be30*/  LOP3.LUT R24, R83, 0x2, R24, 0xe2, !PT ;  /* 0x0000000253187812 */ /* 0x000fe200078ee218 */
[----:B------:R-:W-:Y:S01]  /*1be40*/  IMAD.SHL.U32 R83, R80, 0x4, RZ ;  /* 0x0000000450537824 */ /* 0x000fe200078e00ff */
[----:B------:R-:W-:Y:S01]  /*1be50*/  SEL R80, RZ, 0xffffffff, P0 ;  /* 0xffffffffff507807 */ /* 0x000fe20000000000 */
[----:B------:R-:W-:Y:S01]  /*1be60*/  VIADD R94, R217, 0x140 ;  /* 0x00000140d95e7836 */ /* 0x000fe20000000000 */
[----:B------:R-:W-:Y:S01]  /*1be70*/  SHF.R.S32.HI R82, RZ, 0x1f, R21 ;  /* 0x0000001fff527819 */ /* 0x000fe20000011415 */
[----:B------:R-:W-:Y:S01]  /*1be80*/  IMAD.WIDE.U32 R2, R21, UR4, R2 ;  /* 0x0000000415027c25 */ /* 0x000fe2000f8e0002 */
[-C--:B------:R-:W-:Y:S01]  /*1be90*/  ISETP.GE.AND P0, PT, R96, R0.reuse, PT ;  /* 0x000000006000720c */ /* 0x080fe20003f06270 */
[----:B------:R-:W-:Y:S01]  /*1bea0*/  BSSY B1, `(.L_x_3531) ;  /* 0x0000055000017945 */ /* 0x000fe20003800000 */
[----:B------:R-:W-:Y:S01]  /*1beb0*/  LOP3.LUT R24, R83, 0x4, R24, 0xe2, !PT ;  /* 0x0000000453187812 */ /* 0x000fe200078ee218 */
[----:B------:R-:W-:Y:S01]  /*1bec0*/  IMAD.SHL.U32 R83, R80, 0x8, RZ ;  /* 0x0000000850537824 */ /* 0x000fe200078e00ff */
[----:B------:R-:W-:Y:S01]  /*1bed0*/  SEL R80, RZ, 0xffffffff, P0 ;  /* 0xffffffffff507807 */ /* 0x000fe20000000000 */
[----:B------:R-:W-:Y:S01]  /*1bee0*/  IMAD R82, R82, UR4, RZ ;  /* 0x0000000452527c24 */ /* 0x000fe2000f8e02ff */
[-C--:B------:R-:W-:Y:S01]  /*1bef0*/  ISETP.GE.AND P0, PT, R94, R0.reuse, PT ;  /* 0x000000005e00720c */ /* 0x080fe20003f06270 */
[----:B------:R-:W-:Y:S01]  /*1bf00*/  VIADD R92, R217, 0x180 ;  /* 0x00000180d95c7836 */ /* 0x000fe20000000000 */
[----:B------:R-:W-:Y:S01]  /*1bf10*/  LOP3.LUT R24, R83, 0x8, R24, 0xe2, !PT ;  /* 0x0000000853187812 */ /* 0x000fe200078ee218 */
[----:B------:R-:W-:Y:S01]  /*1bf20*/  IMAD R83, R21, UR5, R82 ;  /* 0x0000000515537c24 */ /* 0x000fe2000f8e0252 */
[----:B------:R-:W-:Y:S01]  /*1bf30*/  SEL R21, RZ, 0xffffffff, P0 ;  /* 0xffffffffff157807 */ /* 0x000fe20000000000 */
[----:B------:R-:W-:Y:S01]  /*1bf40*/  IMAD.SHL.U32 R87, R80, 0x10, RZ ;  /* 0x0000001050577824 */ /* 0x000fe200078e00ff */
[----:B------:R-:W-:Y:S01]  /*1bf50*/  SHF.R.S32.HI R80, RZ, 0x1f, R81 ;  /* 0x0000001fff507819 */ /* 0x000fe20000011451 */
[----:B------:R-:W-:Y:S01]  /*1bf60*/  ULDC.64 UR4, c[0x0][0xbd8] ;  /* 0x0002f60000047ab9 */ /* 0x000fe20000000a00 */
[----:B------:R-:W-:Y:S01]  /*1bf70*/  ISETP.GE.AND P0, PT, R92, R0, PT ;  /* 0x000000005c00720c */ /* 0x000fe20003f06270 */
[----:B------:R-:W-:Y:S01]  /*1bf80*/  IMAD.SHL.U32 R21, R21, 0x20, RZ ;  /* 0x0000002015157824 */ /* 0x000fe200078e00ff */
[----:B------:R-:W-:Y:S01]  /*1bf90*/  LOP3.LUT R24, R87, 0x10, R24, 0xe2, !PT ;  /* 0x0000001057187812 */ /* 0x000fe200078ee218 */
[----:B------:R-:W-:-:S02]  /*1bfa0*/  IMAD.IADD R3, R3, 0x1, R83 ;  /* 0x0000000103037824 */ /* 0x000fc400078e0253 */
[----:B------:R-:W-:Y:S01]  /*1bfb0*/  IMAD R80, R80, UR4, RZ ;  /* 0x0000000450507c24 */ /* 0x000fe2000f8e02ff */
[----:B------:R-:W-:Y:S01]  /*1bfc0*/  LOP3.LUT R24, R21, 0x20, R24, 0xe2, !PT ;  /* 0x0000002015187812 */ /* 0x000fe200078ee218 */
[----:B------:R-:W-:Y:S01]  /*1bfd0*/  IMAD R89, R20, R85, RZ ;  /* 0x0000005514597224 */ /* 0x000fe200078e02ff */
[----:B------:R-:W-:Y:S01]  /*1bfe0*/  SEL R21, RZ, 0x40, P0 ;  /* 0x00000040ff157807 */ /* 0x000fe20000000000 */
[----:B------:R-:W-:Y:S02]  /*1bff0*/  IMAD.IADD R208, R97, 0x1, R208 ;  /* 0x0000000161d07824 */ /* 0x000fe400078e02d0 */
[----:B------:R-:W-:Y:S01]  /*1c000*/  VIADD R90, R217, 0x1c0 ;  /* 0x000001c0d95a7836 */ /* 0x000fe20000000000 */
[----:B------:R-:W-:Y:S01]  /*1c010*/  LOP3.LUT R24, R24, R21, RZ, 0xfc, !PT ;  /* 0x0000001518187212 */ /* 0x000fe200078efcff */
[C---:B------:R-:W-:Y:S01]  /*1c020*/  IMAD R83, R81.reuse, UR5, R80 ;  /* 0x0000000551537c24 */ /* 0x040fe2000f8e0250 */
[----:B------:R-:W-:Y:S01]  /*1c030*/  ISETP.GE.AND P1, PT, R208, R89, PT ;  /* 0x00000059d000720c */ /* 0x000fe20003f26270 */
[----:B------:R-:W-:Y:S01]  /*1c040*/  IMAD.WIDE.U32 R2, R81, UR4, R2 ;  /* 0x0000000451027c25 */ /* 0x000fe2000f8e0002 */
[----:B------:R-:W-:Y:S01]  /*1c050*/  ULDC.64 UR4, c[0x0][0xb80] ;  /* 0x0002e00000047ab9 */ /* 0x000fe20000000a00 */
[----:B------:R-:W-:-:S02]  /*1c060*/  ISETP.GE.AND P0, PT, R90, R0, PT ;  /* 0x000000005a00720c */ /* 0x000fc40003f06270 */
[----:B------:R-:W-:Y:S01]  /*1c070*/  IMAD.IADD R21, R3, 0x1, R83 ;  /* 0x0000000103157824 */ /* 0x000fe200078e0253 */
[----:B------:R-:W-:Y:S01]  /*1c080*/  LEA R87, P2, R2, UR4, 0x1 ;  /* 0x0000000402577c11 */ /* 0x000fe2000f8408ff */
[----:B------:R-:W-:Y:S01]  /*1c090*/  VIADD R20, R16, 0x38820 ;  /* 0x0003882010147836 */ /* 0x000fe20000000000 */
[----:B------:R-:W-:Y:S01]  /*1c0a0*/  SEL R3, RZ, 0x80, P0 ;  /* 0x00000080ff037807 */ /* 0x000fe20000000000 */
[C---:B------:R-:W-:Y:S01]  /*1c0b0*/  VIADD R91, R217.reuse, 0x1c0 ;  /* 0x000001c0d95b7836 */ /* 0x040fe20000000000 */
[----:B------:R-:W-:Y:S01]  /*1c0c0*/  LEA.HI.X R88, R2, UR5, R21, 0x1, P2 ;  /* 0x0000000502587c11 */ /* 0x000fe200090f0c15 */
[C---:B------:R-:W-:Y:S01]  /*1c0d0*/  VIADD R93, R217.reuse, 0x180 ;  /* 0x00000180d95d7836 */ /* 0x040fe20000000000 */
[----:B------:R-:W-:Y:S01]  /*1c0e0*/  PRMT R20, RZ, 0x654, R20 ;  /* 0x00000654ff147816 */ /* 0x000fe20000000014 */
[C---:B------:R-:W-:Y:S01]  /*1c0f0*/  VIADD R95, R217.reuse, 0x140 ;  /* 0x00000140d95f7836 */ /* 0x040fe20000000000 */
[----:B------:R-:W-:Y:S01]  /*1c100*/  LOP3.LUT R86, R24, R3, RZ, 0xfc, !PT ;  /* 0x0000000318567212 */ /* 0x000fe200078efcff */
[C---:B------:R-:W-:Y:S01]  /*1c110*/  VIADD R97, R217.reuse, 0x100 ;  /* 0x00000100d9617836 */ /* 0x040fe20000000000 */
[----:B-1----:R1:W-:Y:S01]  /*1c120*/  SYNCS.ARRIVE.TRANS64.RED.A1T0 RZ, [R20+URZ], RZ ;  /* 0x000000ff14ff79a7 */ /* 0x0023e2000810043f */
[C---:B------:R-:W-:Y:S01]  /*1c130*/  VIADD R99, R217.reuse, 0xc0 ;  /* 0x000000c0d9637836 */ /* 0x040fe20000000000 */
[----:B------:R1:W2:Y:S01]  /*1c140*/  SHFL.IDX PT, R2, R87, RZ, 0x181f ;  /* 0x00181fff57027589 */ /* 0x0002a200000e0000 */
[C---:B------:R-:W-:Y:S01]  /*1c150*/  VIADD R101, R217.reuse, 0x80 ;  /* 0x00000080d9657836 */ /* 0x040fe20000000000 */
[----:B------:R-:W-:Y:S01]  /*1c160*/  SHF.R.S32.HI R91, RZ, 0x1f, R91 ;  /* 0x0000001fff5b7819 */ /* 0x000fe2000001145b */
[----:B------:R-:W-:Y:S01]  /*1c170*/  VIADD R103, R217, 0x40 ;  /* 0x00000040d9677836 */ /* 0x000fe20000000000 */
[----:B------:R1:W3:Y:S01]  /*1c180*/  SHFL.IDX PT, R3, R88, RZ, 0x181f ;  /* 0x00181fff58037589 */ /* 0x0002e200000e0000 */
[----:B------:R-:W-:-:S02]  /*1c190*/  SHF.R.S32.HI R93, RZ, 0x1f, R93 ;  /* 0x0000001fff5d7819 */ /* 0x000fc4000001145d */
[----:B------:R-:W-:Y:S02]  /*1c1a0*/  SHF.R.S32.HI R95, RZ, 0x1f, R95 ;  /* 0x0000001fff5f7819 */ /* 0x000fe4000001145f */
[----:B------:R-:W-:Y:S02]  /*1c1b0*/  SHF.R.S32.HI R97, RZ, 0x1f, R97 ;  /* 0x0000001fff617819 */ /* 0x000fe40000011461 */
[----:B------:R-:W-:Y:S02]  /*1c1c0*/  SHF.R.S32.HI R99, RZ, 0x1f, R99 ;  /* 0x0000001fff637819 */ /* 0x000fe40000011463 */
[----:B------:R-:W-:Y:S02]  /*1c1d0*/  SHF.R.S32.HI R101, RZ, 0x1f, R101 ;  /* 0x0000001fff657819 */ /* 0x000fe40000011465 */
[----:B------:R-:W-:Y:S01]  /*1c1e0*/  SHF.R.S32.HI R103, RZ, 0x1f, R103 ;  /* 0x0000001fff677819 */ /* 0x000fe20000011467 */
[----:B-1----:R-:W-:Y:S06]  /*1c1f0*/  @P1 BRA `(.L_x_3532) ;  /* 0x00000000007c1947 */ /* 0x002fec0003800000 */
        /* <DEDUP_REMOVED lines=31> */
.L_x_3532:
[----:B------:R-:W-:Y:S05]  /*1c3f0*/  BSYNC B1 ;  /* 0x0000000000017941 */ /* 0x000fea0003800000 */
.L_x_3531:
[----:B--2-4-:R-:W-:Y:S01]  /*1c400*/  VIADD R2, R208, 0x20 ;  /* 0x00000020d0027836 */ /* 0x014fe20000000000 */
[----:B-----5:R1:W2:Y:S04]  /*1c410*/  SHFL.IDX PT, R5, R88, 0x1, 0x181f ;  /* 0x00381f0058057f89 */ /* 0x0202a800000e0000 */
[----:B------:R-:W-:Y:S01]  /*1c420*/  ISETP.GE.AND P0, PT, R2, R89, PT ;  /* 0x000000590200720c */ /* 0x000fe20003f06270 */
[----:B------:R1:W4:-:S12]  /*1c430*/  SHFL.IDX PT, R4, R87, 0x1, 0x181f ;  /* 0x00381f0057047f89 */ /* 0x00031800000e0000 */
[----:B-1----:R-:W-:Y:S05]  /*1c440*/  @P0 BRA `(.L_x_3533) ;  /* 0x0000001000580947 */ /* 0x002fea0003800000 */
[-C--:B------:R-:W-:Y:S02]  /*1c450*/  ISETP.GE.AND P5, PT, R102, R0.reuse, PT ;  /* 0x000000006600720c */ /* 0x080fe40003fa6270 */
[-C--:B------:R-:W-:Y:S02]  /*1c460*/  ISETP.GE.AND P6, PT, R217, R0.reuse, PT ;  /* 0x00000000d900720c */ /* 0x080fe40003fc6270 */
[-C--:B------:R-:W-:Y:S02]  /*1c470*/  ISETP.GE.AND P3, PT, R100, R0.reuse, PT ;  /* 0x000000006400720c */ /* 0x080fe40003f66270 */
[-C--:B------:R-:W-:Y:S02]  /*1c480*/  ISETP.GE.AND P2, PT, R98, R0.reuse, PT ;  /* 0x000000006200720c */ /* 0x080fe40003f46270 */
[-C--:B------:R-:W-:Y:S02]  /*1c490*/  ISETP.GE.AND P1, PT, R96, R0.reuse, PT ;  /* 0x000000006000720c */ /* 0x080fe40003f26270 */
[----:B------:R-:W-:-:S03]  /*1c4a0*/  ISETP.GE.AND P0, PT, R94, R0, PT ;  /* 0x000000005e00720c */ /* 0x000fc60003f06270 */
[CC--:B----4-:R-:W-:Y:S02]  /*1c4b0*/  @!P5 LEA R6, P4, R102.reuse, R4.reuse, 0x1 ;  /* 0x000000046606d211 */ /* 0x0d0fe400078808ff */
[----:B--23--:R-:W-:Y:S02]  /*1c4c0*/  @!P6 IMAD.WIDE R2, R217, 0x2, R4 ;  /* 0x00000002d902e825 */ /* 0x00cfe400078e0204 */
[----:B------:R-:W-:Y:S02]  /*1c4d0*/  @!P5 LEA.HI.X R7, R102, R5, R103, 0x1, P4 ;  /* 0x000000056607d211 */ /* 0x000fe400020f0c67 */
[----:B------:R-:W-:Y:S01]  /*1c4e0*/  LOP3.LUT P4, RZ, R24, 0x40, RZ, 0xc0, !PT ;  /* 0x0000004018ff7812 */ /* 0x000fe2000788c0ff */
[----:B------:R1:W-:Y:S01]  /*1c4f0*/  @!P6 ST.E.128 desc[UR50][R2.64], R8 ;  /* 0x000000080200e985 */ /* 0x0003e2000c101d32 */
[----:B------:R-:W-:-:S03]  /*1c500*/  @!P3 LEA R12, P6, R100, R4, 0x1 ;  /* 0x00000004640cb211 */ /* 0x000fc600078c08ff */
[----:B------:R2:W-:Y:S01]  /*1c510*/  @!P5 ST.E.128 desc[UR50][R6.64], R28 ;  /* 0x0000001c0600d985 */ /* 0x0005e2000c101d32 */
[-C--:B------:R-:W-:Y:S02]  /*1c520*/  @!P3 LEA.HI.X R13, R100, R5.reuse, R101, 0x1, P6 ;  /* 0x00000005640db211 */ /* 0x080fe400030f0c65 */
[-C--:B------:R-:W-:Y:S02]  /*1c530*/  @!P2 LEA R14, P5, R98, R4.reuse, 0x1 ;  /* 0x00000004620ea211 */ /* 0x080fe400078a08ff */
[-C--:B------:R-:W-:Y:S01]  /*1c540*/  @!P1 LEA R20, P6, R96, R4.reuse, 0x1 ;  /* 0x0000000460149211 */ /* 0x080fe200078c08ff */
[----:B------:R2:W-:Y:S01]  /*1c550*/  @!P3 ST.E.128 desc[UR50][R12.64], R36 ;  /* 0x000000240c00b985 */ /* 0x0005e2000c101d32 */
[----:B------:R-:W-:Y:S02]  /*1c560*/  @!P0 LEA R32, P3, R94, R4, 0x1 ;  /* 0x000000045e208211 */ /* 0x000fe400078608ff */
[-C--:B------:R-:W-:Y:S02]  /*1c570*/  @!P2 LEA.HI.X R15, R98, R5.reuse, R99, 0x1, P5 ;  /* 0x00000005620fa211 */ /* 0x080fe400028f0c63 */
[----:B------:R-:W-:-:S02]  /*1c580*/  @!P1 LEA.HI.X R21, R96, R5, R97, 0x1, P6 ;  /* 0x0000000560159211 */ /* 0x000fc400030f0c61 */
[----:B------:R-:W-:Y:S01]  /*1c590*/  @!P0 LEA.HI.X R33, R94, R5, R95, 0x1, P3 ;  /* 0x000000055e218211 */ /* 0x000fe200018f0c5f */
[----:B------:R2:W-:Y:S01]  /*1c5a0*/  @!P2 ST.E.128 desc[UR50][R14.64], R44 ;  /* 0x0000002c0e00a985 */ /* 0x0005e2000c101d32 */
[----:B-1----:R-:W-:-:S03]  /*1c5b0*/  @P4 LEA R2, P5, R92, R4, 0x1 ;  /* 0x000000045c024211 */ /* 0x002fc600078a08ff */
[----:B------:R2:W-:Y:S01]  /*1c5c0*/  @!P1 ST.E.128 desc[UR50][R20.64], R52 ;  /* 0x0000003414009985 */ /* 0x0005e2000c101d32 */
[----:B------:R-:W-:-:S03]  /*1c5d0*/  @P4 LEA.HI.X R3, R92, R5, R93, 0x1, P5 ;  /* 0x000000055c034211 */ /* 0x000fc600028f0c5d */
[----:B------:R2:W-:Y:S01]  /*1c5e0*/  @!P0 ST.E.128 desc[UR50][R32.64], R60 ;  /* 0x0000003c20008985 */ /* 0x0005e2000c101d32 */
[----:B------:R-:W-:-:S03]  /*1c5f0*/  LOP3.LUT P0, RZ, R86, 0x80, RZ, 0xc0, !PT ;  /* 0x0000008056ff7812 */ /* 0x000fc6000780c0ff */
[----:B------:R2:W-:Y:S10]  /*1c600*/  @P4 ST.E.128 desc[UR50][R2.64], R68 ;  /* 0x0000004402004985 */ /* 0x0005f4000c101d32 */
[----:B------:R-:W-:Y:S05]  /*1c610*/  @!P0 BRA `(.L_x_3533) ;  /* 0x0000000c00e48947 */ /* 0x000fea0003800000 */
[----:B--2---:R-:W-:-:S04]  /*1c620*/  LEA R2, P0, R90, R4, 0x1 ;  /* 0x000000045a027211 */ /* 0x004fc800078008ff */
[----:B------:R-:W-:-:S05]  /*1c630*/  LEA.HI.X R3, R90, R5, R91, 0x1, P0 ;  /* 0x000000055a037211 */ /* 0x000fca00000f0c5b */
[----:B------:R1:W-:Y:S01]  /*1c640*/  ST.E.128 desc[UR50][R2.64], R76 ;  /* 0x0000004c02007985 */ /* 0x0003e2000c101d32 */
[----:B------:R-:W-:Y:S05]  /*1c650*/  BRA `(.L_x_3533) ;  /* 0x0000000c00d47947 */ /* 0x000fea0003800000 */
.L_x_3528:
[----:B------:R-:W2:Y:S01]  /*1c660*/  LDL R8, [R1+0x54] ;  /* 0x0000540001087983 */ /* 0x000ea20000100800 */
[----:B------:R-:W-:Y:S01]  /*1c670*/  ULDC.64 UR4, c[0x0][0xd00] ;  /* 0x0003400000047ab9 */ /* 0x000fe20000000a00 */
[----:B------:R-:W2:Y:S01]  /*1c680*/  LDC.64 R2, c[0x0][0xd00] ;  /* 0x00034000ff027b82 */ /* 0x000ea20000000a00 */
[----:B------:R-:W-:Y:S01]  /*1c690*/  ISETP.NE.U32.AND P0, PT, RZ, UR4, PT ;  /* 0x00000004ff007c0c */ /* 0x000fe2000bf05070 */
[----:B------:R-:W-:-:S03]  /*1c6a0*/  IMAD.MOV.U32 R6, RZ, RZ, RZ ;  /* 0x000000ffff067224 */ /* 0x000fc600078e00ff */
[----:B------:R-:W-:Y:S01]  /*1c6b0*/  ISETP.NE.AND.EX P0, PT, RZ, UR5, PT, P0 ;  /* 0x00000005ff007c0c */ /* 0x000fe2000bf05300 */
[----:B------:R-:W-:Y:S02]  /*1c6c0*/  ULDC.64 UR4, c[0x0][0xd08] ;  /* 0x0003420000047ab9 */ /* 0x000fe40000000a00 */
[----:B------:R-:W-:Y:S01]  /*1c6d0*/  ISETP.NE.U32.AND P1, PT, RZ, UR4, PT ;  /* 0x00000004ff007c0c */ /* 0x000fe2000bf25070 */
[----:B-1----:R-:W1:Y:S01]  /*1c6e0*/  S2R R24, SR_TID.X ;  /* 0x0000000000187919 */ /* 0x002e620000002100 */
[----:B------:R-:W3:Y:S02]  /*1c6f0*/  LDC R29, c[0x0][0xce8] ;  /* 0x00033a00ff1d7b82 */ /* 0x000ee40000000800 */
[----:B------:R-:W-:-:S13]  /*1c700*/  ISETP.NE.AND.EX P1, PT, RZ, UR5, PT, P1 ;  /* 0x00000005ff007c0c */ /* 0x000fda000bf25310 */
[----:B------:R-:W4:Y:S01]  /*1c710*/  @P1 LDC.64 R4, c[0x0][0xd08] ;  /* 0x00034200ff041b82 */ /* 0x000f220000000a00 */
[----:B------:R-:W-:Y:S02]  /*1c720*/  ULDC UR4, c[0x0][0xb88] ;  /* 0x0002e20000047ab9 */ /* 0x000fe40000000800 */
[----:B------:R-:W-:Y:S02]  /*1c730*/  IMAD.U32 R0, RZ, RZ, UR4 ;  /* 0x00000004ff007e24 */ /* 0x000fe4000f8e00ff */
[----:B--2---:R-:W-:-:S04]  /*1c740*/  IMAD.WIDE R2, R8, 0x4, R2 ;  /* 0x0000000408027825 */ /* 0x004fc800078e0202 */
[----:B----4-:R-:W-:Y:S01]  /*1c750*/  @P1 IMAD.WIDE R4, R8, 0x4, R4 ;  /* 0x0000000408041825 */ /* 0x010fe200078e0204 */
[----:B------:R2:W5:Y:S03]  /*1c760*/  @P0 LDG.E R6, desc[UR50][R2.64] ;  /* 0x0000003202060981 */ /* 0x000566000c1e1900 */
[----:B-1----:R-:W-:Y:S01]  /*1c770*/  VIADD R24, R24, 0xffffff80 ;  /* 0xffffff8018187836 */ /* 0x002fe20000000000 */
[----:B------:R2:W5:Y:S01]  /*1c780*/  @P1 LDG.E R0, desc[UR50][R4.64] ;  /* 0x0000003204001981 */ /* 0x000562000c1e1900 */
[----:B------:R-:W-:-:S03]  /*1c790*/  SHF.R.S32.HI R7, RZ, 0x1f, R8 ;  /* 0x0000001fff077819 */ /* 0x000fc60000011408 */
[----:B------:R-:W-:Y:S01]  /*1c7a0*/  ISETP.GE.AND P2, PT, R24, 0x40, PT ;  /* 0x000000401800780c */ /* 0x000fe20003f46270 */
[----:B---3--:R-:W-:-:S12]  /*1c7b0*/  @P1 BRA `(.L_x_3534) ;  /* 0x0000000000101947 */ /* 0x008fd80003800000 */
[----:B------:R-:W-:Y:S05]  /*1c7c0*/  @!P0 BRA `(.L_x_3534) ;  /* 0x00000000000c8947 */ /* 0x000fea0003800000 */
[----:B--2---:R-:W2:Y:S04]  /*1c7d0*/  LDG.E R5, desc[UR50][R2.64] ;  /* 0x0000003202057981 */ /* 0x004ea8000c1e1900 */
[----:B-----5:R-:W2:Y:S02]  /*1c7e0*/  LDG.E R0, desc[UR50][R2.64+0x4] ;  /* 0x0000043202007981 */ /* 0x020ea4000c1e1900 */
[----:B--2---:R-:W-:-:S07]  /*1c7f0*/  IMAD.IADD R0, R0, 0x1, -R5 ;  /* 0x0000000100007824 */ /* 0x004fce00078e0a05 */
.L_x_3534:
[----:B------:R-:W3:Y:S01]  /*1c800*/  LDL R14, [R1+0x50] ;  /* 0x00005000010e7983 */ /* 0x000ee20000100800 */
[----:B------:R-:W-:Y:S01]  /*1c810*/  BSSY B1, `(.L_x_3535) ;  /* 0x000002d000017945 */ /* 0x000fe20003800000 */
[----:B------:R-:W-:Y:S02]  /*1c820*/  SEL R13, R8, RZ, !P0 ;  /* 0x000000ff080d7207 */ /* 0x000fe40004000000 */
[----:B------:R-:W-:Y:S02]  /*1c830*/  SEL R12, R7, RZ, !P0 ;  /* 0x000000ff070c7207 */ /* 0x000fe40004000000 */
[----:B-----5:R-:W-:Y:S02]  /*1c840*/  SHF.R.S32.HI R11, RZ, 0x1f, R6 ;  /* 0x0000001fff0b7819 */ /* 0x020fe40000011406 */
[----:B---3--:R-:W-:Y:S01]  /*1c850*/  SHF.R.S32.HI R10, RZ, 0x1f, R14 ;  /* 0x0000001fff0a7819 */ /* 0x008fe2000001140e */
[----:B------:R-:W-:Y:S06]  /*1c860*/  @P2 BRA `(.L_x_3536) ;  /* 0x00000000009c2947 */ /* 0x000fec0003800000 */
[----:B--2---:R-:W1:Y:S01]  /*1c870*/  S2R R3, SR_TID.X ;  /* 0x0000000000037919 */ /* 0x004e620000002100 */
[----:B------:R-:W2:Y:S02]  /*1c880*/  LDC R9, c[0x0][0xce8] ;  /* 0x00033a00ff097b82 */ /* 0x000ea40000000800 */
[----:B--2---:R-:W-:Y:S01]  /*1c890*/  IMAD R2, R0, R9, RZ ;  /* 0x0000000900027224 */ /* 0x004fe200078e02ff */
[----:B-1----:R-:W-:-:S04]  /*1c8a0*/  IADD3 R8, R208, -0x80, R3 ;  /* 0xffffff80d0087810 */ /* 0x002fc80007ffe003 */
        /* <DEDUP_REMOVED lines=9> */
[----:B------:R-:W1:Y:S01]  /*1c940*/  @P0 LDC R15, c[0x0][0xcec] ;  /* 0x00033b00ff0f0b82 */ /* 0x000e620000000800 */
[----:B------:R-:W-:Y:S01]  /*1c950*/  IMAD R7, R14, UR5, R7 ;  /* 0x000000050e077c24 */ /* 0x000fe2000f8e0207 */
[----:B------:R-:W-:-:S03]  /*1c960*/  ULDC.64 UR4, c[0x0][0xc98] ;  /* 0x0003260000047ab9 */ /* 0x000fc60000000a00 */
[----:B------:R-:W-:-:S03]  /*1c970*/  IMAD.IADD R3, R3, 0x1, R7 ;  /* 0x0000000103037824 */ /* 0x000fc600078e0207 */
[----:B------:R-:W2:Y:S01]  /*1c980*/  @P0 LDC R21, c[0x0][0xcf0] ;  /* 0x00033c00ff150b82 */ /* 0x000ea20000000800 */
[----:B------:R-:W-:-:S04]  /*1c990*/  IMAD.WIDE.U32 R2, R13, UR4, R2 ;  /* 0x000000040d027c25 */ /* 0x000fc8000f8e0002 */
[----:B-1----:R-:W-:-:S05]  /*1c9a0*/  @P0 IMAD.HI.U32 R4, R8, R15, RZ ;  /* 0x0000000f08040227 */ /* 0x002fca00078e00ff */
[----:B--2---:R-:W-:Y:S01]  /*1c9b0*/  @P0 SHF.R.U32.HI R5, RZ, R21, R4 ;  /* 0x00000015ff050219 */ /* 0x004fe20000011604 */
[----:B------:R-:W-:-:S03]  /*1c9c0*/  IMAD R4, R12, UR4, RZ ;  /* 0x000000040c047c24 */ /* 0x000fc6000f8e02ff */
[----:B------:R-:W-:Y:S01]  /*1c9d0*/  IADD3 R2, P0, R5, R2, RZ ;  /* 0x0000000205027210 */ /* 0x000fe20007f1e0ff */
[----:B------:R-:W-:-:S04]  /*1c9e0*/  IMAD.MOV R7, RZ, RZ, -R5 ;  /* 0x000000ffff077224 */ /* 0x000fc800078e0a05 */
[----:B------:R-:W-:Y:S01]  /*1c9f0*/  IMAD R7, R9, R7, R8 ;  /* 0x0000000709077224 */ /* 0x000fe200078e0208 */
[----:B------:R-:W-:Y:S01]  /*1ca00*/  SHF.R.S32.HI R9, RZ, 0x1f, R5 ;  /* 0x0000001fff097819 */ /* 0x000fe20000011405 */
[----:B------:R-:W-:Y:S01]  /*1ca10*/  IMAD R8, R13, UR5, R4 ;  /* 0x000000050d087c24 */ /* 0x000fe2000f8e0204 */
[----:B------:R-:W-:Y:S02]  /*1ca20*/  ULDC.64 UR4, c[0x0][0xc88] ;  /* 0x0003220000047ab9 */ /* 0x000fe40000000a00 */
        /* <DEDUP_REMOVED lines=11> */
.L_x_3536:
[----:B------:R-:W-:Y:S05]  /*1cae0*/  BSYNC B1 ;  /* 0x0000000000017941 */ /* 0x000fea0003800000 */
.L_x_3535:
[----:B------:R-:W-:Y:S01]  /*1caf0*/  ISETP.NE.AND P0, PT, R29, 0x1, PT ;  /* 0x000000011d00780c */ /* 0x000fe20003f05270 */
[----:B------:R-:W-:Y:S01]  /*1cb00*/  ULDC.64 UR4, c[0x0][0xba0] ;  /* 0x0002e80000047ab9 */ /* 0x000fe20000000a00 */
[----:B------:R-:W3:Y:S01]  /*1cb10*/  LDC R20, c[0x0][0xbc8] ;  /* 0x0002f200ff147b82 */ /* 0x000ee20000000800 */
[----:B-12---:R-:W-:Y:S01]  /*1cb20*/  IMAD R5, R11, UR4, RZ ;  /* 0x000000040b057c24 */ /* 0x006fe2000f8e02ff */
[----:B------:R-:W-:Y:S01]  /*1cb30*/  SHF.R.S32.HI R7, RZ, 0x1f, R24 ;  /* 0x0000001fff077819 */ /* 0x000fe20000011418 */
[C---:B------:R-:W-:Y:S01]  /*1cb40*/  IMAD.WIDE.U32 R2, R6.reuse, UR4, RZ ;  /* 0x0000000406027c25 */ /* 0x040fe2000f8e00ff */
[----:B------:R-:W-:Y:S02]  /*1cb50*/  BSSY B1, `(.L_x_3537) ;  /* 0x0000081000017945 */ /* 0x000fe40003800000 */
[----:B------:R-:W-:Y:S01]  /*1cb60*/  LEA.HI R7, R7, R24, RZ, 0x3 ;  /* 0x0000001807077211 */ /* 0x000fe200078f18ff */
[----:B------:R-:W-:Y:S01]  /*1cb70*/  IMAD R5, R6, UR5, R5 ;  /* 0x0000000506057c24 */ /* 0x000fe2000f8e0205 */
[----:B------:R-:W-:Y:S01]  /*1cb80*/  ULDC.64 UR4, c[0x0][0xbe8] ;  /* 0x0002fa0000047ab9 */ /* 0x000fe20000000a00 */
[----:B------:R-:W-:Y:S01]  /*1cb90*/  VIADD R42, R217, 0x40 ;  /* 0x00000040d92a7836 */ /* 0x000fe20000000000 */
[----:B------:R-:W-:Y:S01]  /*1cba0*/  LOP3.LUT R7, R7, 0xfffffff8, RZ, 0xc0, !PT ;  /* 0xfffffff807077812 */ /* 0x000fe200078ec0ff */
[----:B------:R-:W-:Y:S01]  /*1cbb0*/  IMAD.IADD R3, R3, 0x1, R5 ;  /* 0x0000000103037824 */ /* 0x000fe200078e0205 */
[----:B------:R-:W1:Y:S01]  /*1cbc0*/  @P0 LDC R9, c[0x0][0xcec] ;  /* 0x00033b00ff090b82 */ /* 0x000e620000000800 */
[----:B------:R-:W-:-:S02]  /*1cbd0*/  IMAD R4, R10, UR4, RZ ;  /* 0x000000040a047c24 */ /* 0x000fc4000f8e02ff */
[----:B------:R-:W-:-:S04]  /*1cbe0*/  IMAD.WIDE.U32 R2, R14, UR4, R2 ;  /* 0x000000040e027c25 */ /* 0x000fc8000f8e0002 */
[----:B------:R-:W-:Y:S01]  /*1cbf0*/  IMAD R5, R14, UR5, R4 ;  /* 0x000000050e057c24 */ /* 0x000fe2000f8e0204 */
[----:B------:R-:W-:Y:S01]  /*1cc00*/  SHF.R.S32.HI R14, RZ, 0x1f, R24 ;  /* 0x0000001fff0e7819 */ /* 0x000fe20000011418 */
[----:B------:R-:W2:Y:S01]  /*1cc10*/  @P0 LDC R11, c[0x0][0xcf0] ;  /* 0x00033c00ff0b0b82 */ /* 0x000ea20000000800 */
[----:B------:R-:W-:Y:S01]  /*1cc20*/  IMAD.IADD R7, R24, 0x1, -R7 ;  /* 0x0000000118077824 */ /* 0x000fe200078e0a07 */
[----:B------:R-:W-:Y:S01]  /*1cc30*/  ULDC.64 UR4, c[0x0][0xbf0] ;  /* 0x0002fc0000047ab9 */ /* 0x000fe20000000a00 */
[----:B------:R-:W-:Y:S01]  /*1cc40*/  LEA.HI R14, R14, R24, RZ, 0x3 ;  /* 0x000000180e0e7211 */ /* 0x000fe200078f18ff */
[----:B------:R-:W-:Y:S01]  /*1cc50*/  IMAD.IADD R3, R3, 0x1, R5 ;  /* 0x0000000103037824 */ /* 0x000fe200078e0205 */
[-C--:B---3--:R-:W-:Y:S01]  /*1cc60*/  ISETP.GE.AND P1, PT, R42, R20.reuse, PT ;  /* 0x000000142a00720c */ /* 0x088fe20003f26270 */
[----:B------:R-:W-:Y:S01]  /*1cc70*/  IMAD R4, R12, UR4, RZ ;  /* 0x000000040c047c24 */ /* 0x000fe2000f8e02ff */
[----:B------:R-:W-:Y:S01]  /*1cc80*/  SHF.R.S32.HI R14, RZ, 0x3, R14 ;  /* 0x00000003ff0e7819 */ /* 0x000fe2000001140e */
[C---:B------:R-:W-:Y:S01]  /*1cc90*/  VIADD R40, R217.reuse, 0x80 ;  /* 0x00000080d9287836 */ /* 0x040fe20000000000 */
[----:B------:R-:W-:Y:S01]  /*1cca0*/  ISETP.GE.AND P2, PT, R217, R20, PT ;  /* 0x00000014d900720c */ /* 0x000fe20003f46270 */
[----:B------:R-:W-:Y:S01]  /*1ccb0*/  IMAD R5, R13, UR5, R4 ;  /* 0x000000050d057c24 */ /* 0x000fe2000f8e0204 */
[----:B------:R-:W-:Y:S01]  /*1ccc0*/  SEL R8, RZ, 0xffffffff, P1 ;  /* 0xffffffffff087807 */ /* 0x000fe20000800000 */
[----:B------:R-:W-:-:S02]  /*1ccd0*/  IMAD R7, R7, 0x20, R14 ;  /* 0x0000002007077824 */ /* 0x000fc400078e020e */
[----:B------:R-:W-:Y:S01]  /*1cce0*/  IMAD.WIDE.U32 R2, R13, UR4, R2 ;  /* 0x000000040d027c25 */ /* 0x000fe2000f8e0002 */
[----:B------:R-:W-:-:S03]  /*1ccf0*/  ULDC.64 UR4, c[0x0][0xbe0] ;  /* 0x0002f80000047ab9 */ /* 0x000fc60000000a00 */
[----:B------:R-:W-:Y:S01]  /*1cd00*/  IMAD.IADD R6, R208, 0x1, R7 ;  /* 0x00000001d0067824 */ /* 0x000fe200078e0207 */
[----:B------:R-:W-:Y:S01]  /*1cd10*/  SEL R7, RZ, 0x1, P2 ;  /* 0x00000001ff077807 */ /* 0x000fe20001000000 */
[----:B------:R-:W-:Y:S01]  /*1cd20*/  IMAD.IADD R3, R3, 0x1, R5 ;  /* 0x0000000103037824 */ /* 0x000fe200078e0205 */
[----:B------:R-:W-:Y:S01]  /*1cd30*/  ISETP.GE.AND P2, PT, R40, R20, PT ;  /* 0x000000142800720c */ /* 0x000fe20003f46270 */
[----:B-1----:R-:W-:-:S03]  /*1cd40*/  @P0 IMAD.HI.U32 R4, R6, R9, RZ ;  /* 0x0000000906040227 */ /* 0x002fc600078e00ff */
[----:B------:R-:W-:Y:S01]  /*1cd50*/  SEL R9, RZ, 0xffffffff, P2 ;  /* 0xffffffffff097807 */ /* 0x000fe20001000000 */
[----:B------:R-:W-:Y:S01]  /*1cd60*/  IMAD.MOV.U32 R5, RZ, RZ, R6 ;  /* 0x000000ffff057224 */ /* 0x000fe200078e0006 */
[----:B--2---:R-:W-:Y:S01]  /*1cd70*/  @P0 SHF.R.U32.HI R5, RZ, R11, R4 ;  /* 0x0000000bff050219 */ /* 0x004fe20000011604 */
[C---:B------:R-:W-:Y:S02]  /*1cd80*/  VIADD R38, R217.reuse, 0xc0 ;  /* 0x000000c0d9267836 */ /* 0x040fe40000000000 */
[----:B------:R-:W-:Y:S01]  /*1cd90*/  IMAD.SHL.U32 R8, R8, 0x2, RZ ;  /* 0x0000000208087824 */ /* 0x000fe200078e00ff */
[----:B------:R-:W-:Y:S01]  /*1cda0*/  SHF.R.S32.HI R4, RZ, 0x1f, R5 ;  /* 0x0000001fff047819 */ /* 0x000fe20000011405 */
[----:B------:R-:W-:Y:S01]  /*1cdb0*/  VIADD R36, R217, 0x100 ;  /* 0x00000100d9247836 */ /* 0x000fe20000000000 */
[-C--:B------:R-:W-:Y:S01]  /*1cdc0*/  ISETP.GE.AND P1, PT, R38, R20.reuse, PT ;  /* 0x000000142600720c */ /* 0x080fe20003f26270 */
[----:B------:R-:W-:Y:S01]  /*1cdd0*/  IMAD.SHL.U32 R9, R9, 0x4, RZ ;  /* 0x0000000409097824 */ /* 0x000fe200078e00ff */
[----:B------:R-:W-:Y:S01]  /*1cde0*/  LOP3.LUT R8, R8, 0x2, R7, 0xe2, !PT ;  /* 0x0000000208087812 */ /* 0x000fe200078ee207 */
[----:B------:R-:W-:Y:S01]  /*1cdf0*/  IMAD.MOV R7, RZ, RZ, -R5 ;  /* 0x000000ffff077224 */ /* 0x000fe200078e0a05 */
[----:B------:R-:W-:Y:S01]  /*1ce00*/  SEL R10, RZ, 0xffffffff, P1 ;  /* 0xffffffffff0a7807 */ /* 0x000fe20000800000 */
[----:B------:R-:W-:Y:S01]  /*1ce10*/  IMAD R4, R4, UR4, RZ ;  /* 0x0000000404047c24 */ /* 0x000fe2000f8e02ff */
[----:B------:R-:W-:Y:S01]  /*1ce20*/  ISETP.GE.AND P0, PT, R36, R20, PT ;  /* 0x000000142400720c */ /* 0x000fe20003f06270 */
[----:B------:R-:W-:Y:S01]  /*1ce30*/  IMAD R7, R29, R7, R6 ;  /* 0x000000071d077224 */ /* 0x000fe200078e0206 */
[----:B------:R-:W-:Y:S01]  /*1ce40*/  LOP3.LUT R8, R9, 0x4, R8, 0xe2, !PT ;  /* 0x0000000409087812 */ /* 0x000fe200078ee208 */
[----:B------:R-:W-:-:S02]  /*1ce50*/  VIADD R34, R217, 0x140 ;  /* 0x00000140d9227836 */ /* 0x000fc40000000000 */
[C---:B------:R-:W-:Y:S01]  /*1ce60*/  IMAD R9, R5.reuse, UR5, R4 ;  /* 0x0000000505097c24 */ /* 0x040fe2000f8e0204 */
[----:B------:R-:W-:Y:S01]  /*1ce70*/  SEL R4, RZ, 0xffffffff, P0 ;  /* 0xffffffffff047807 */ /* 0x000fe20000000000 */
[----:B------:R-:W-:Y:S01]  /*1ce80*/  IMAD R31, R0, R29, RZ ;  /* 0x0000001d001f7224 */ /* 0x000fe200078e02ff */
[----:B------:R-:W-:Y:S01]  /*1ce90*/  SHF.R.S32.HI R0, RZ, 0x1f, R7 ;  /* 0x0000001fff007819 */ /* 0x000fe20000011407 */
[----:B------:R-:W-:Y:S01]  /*1cea0*/  IMAD.SHL.U32 R11, R10, 0x8, RZ ;  /* 0x000000080a0b7824 */ /* 0x000fe200078e00ff */
[----:B------:R-:W-:Y:S01]  /*1ceb0*/  ISETP.GE.AND P0, PT, R34, R20, PT ;  /* 0x000000142200720c */ /* 0x000fe20003f06270 */
[----:B------:R-:W-:Y:S01]  /*1cec0*/  IMAD.WIDE.U32 R2, R5, UR4, R2 ;  /* 0x0000000405027c25 */ /* 0x000fe2000f8e0002 */
[----:B------:R-:W-:Y:S02]  /*1ced0*/  ULDC.64 UR4, c[0x0][0xbd8] ;  /* 0x0002f60000047ab9 */ /* 0x000fe40000000a00 */
[----:B------:R-:W-:Y:S01]  /*1cee0*/  LOP3.LUT R8, R11, 0x8, R8, 0xe2, !PT ;  /* 0x000000080b087812 */ /* 0x000fe200078ee208 */
[----:B------:R-:W-:-:S02]  /*1cef0*/  VIADD R32, R217, 0x180 ;  /* 0x00000180d9207836 */ /* 0x000fc40000000000 */
[----:B------:R-:W-:Y:S01]  /*1cf00*/  IMAD.SHL.U32 R5, R4, 0x10, RZ ;  /* 0x0000001004057824 */ /* 0x000fe200078e00ff */
[----:B------:R-:W-:Y:S01]  /*1cf10*/  SEL R4, RZ, 0xffffffff, P0 ;  /* 0xffffffffff047807 */ /* 0x000fe20000000000 */
[----:B------:R-:W-:Y:S01]  /*1cf20*/  IMAD.IADD R3, R3, 0x1, R9 ;  /* 0x0000000103037824 */ /* 0x000fe200078e0209 */
[----:B------:R-:W-:Y:S01]  /*1cf30*/  ISETP.GE.AND P0, PT, R32, R20, PT ;  /* 0x000000142000720c */ /* 0x000fe20003f06270 */
[----:B------:R-:W-:Y:S01]  /*1cf40*/  IMAD R0, R0, UR4, RZ ;  /* 0x0000000400007c24 */ /* 0x000fe2000f8e02ff */
[----:B------:R-:W-:Y:S01]  /*1cf50*/  LOP3.LUT R8, R5, 0x10, R8, 0xe2, !PT ;  /* 0x0000001005087812 */ /* 0x000fe200078ee208 */
        /* <DEDUP_REMOVED lines=11> */
[C---:B------:R-:W-:Y:S01]  /*1d010*/  VIADD R30, R217.reuse, 0x1c0 ;  /* 0x000001c0d91e7836 */ /* 0x040fe20000000000 */
[----:B------:R-:W-:Y:S01]  /*1d020*/  ISETP.GE.AND P2, PT, R28, R20, PT ;  /* 0x000000141c00720c */ /* 0x000fe20003f46270 */
[C---:B------:R-:W-:Y:S01]  /*1d030*/  VIADD R33, R217.reuse, 0x180 ;  /* 0x00000180d9217836 */ /* 0x040fe20000000000 */
[----:B------:R-:W-:Y:S01]  /*1d040*/  LEA.HI.X R15, R2, UR5, R3, 0x1, P1 ;  /* 0x00000005020f7c11 */ /* 0x000fe200088f0c03 */
[C---:B------:R-:W-:Y:S01]  /*1d050*/  VIADD R35, R217.reuse, 0x140 ;  /* 0x00000140d9237836 */ /* 0x040fe20000000000 */
        /* <DEDUP_REMOVED lines=48> */
.L_x_3538:
[----:B------:R-:W-:Y:S05]  /*1d360*/  BSYNC B1 ;  /* 0x0000000000017941 */ /* 0x000fea0003800000 */
.L_x_3537:
[----:B------:R-:W-:Y:S01]  /*1d370*/  VIADD R0, R208, 0x20 ;  /* 0x00000020d0007836 */ /* 0x000fe20000000000 */
[----:B---34-:R1:W3:Y:S04]  /*1d380*/  SHFL.IDX PT, R5, R15, 0x1, 0x181f ;  /* 0x00381f000f057f89 */ /* 0x0182e800000e0000 */
[----:B------:R-:W-:Y:S01]  /*1d390*/  ISETP.GE.AND P0, PT, R0, R31, PT ;  /* 0x0000001f0000720c */ /* 0x000fe20003f06270 */
[----:B--2---:R1:W2:-:S12]  /*1d3a0*/  SHFL.IDX PT, R4, R14, 0x1, 0x181f ;  /* 0x00381f000e047f89 */ /* 0x00429800000e0000 */
[----:B-1----:R-:W-:Y:S05]  /*1d3b0*/  @P0 BRA `(.L_x_3533) ;  /* 0x00000000007c0947 */ /* 0x002fea0003800000 */
        /* <DEDUP_REMOVED lines=19> */
[-C--:B-1----:R-:W-:Y:S02]  /*1d4f0*/  @!P1 LEA R2, P5, R34, R4.reuse, 0x1 ;  /* 0x0000000422029211 */ /* 0x082fe400078a08ff */
        /* <DEDUP_REMOVED lines=11> */
.L_x_3533:
[----:B------:R-:W-:Y:S05]  /*1d5b0*/  BSYNC B0 ;  /* 0x0000000000007941 */ /* 0x000fea0003800000 */
.L_x_3527:
[----:B------:R-:W-:Y:S02]  /*1d5c0*/  ULDC UR4, c[0x0][0xd3c] ;  /* 0x00034f0000047ab9 */ /* 0x000fe40000000800 */
[----:B------:R-:W-:-:S13]  /*1d5d0*/  ISETP.GE.AND P0, PT, R27, UR4, PT ;  /* 0x000000041b007c0c */ /* 0x000fda000bf06270 */
[----:B------:R-:W-:Y:S05]  /*1d5e0*/  @!P0 BRA `(.L_x_3539) ;  /* 0xfffffe4000008947 */ /* 0x000fea000383ffff */
[----:B------:R-:W-:Y:S05]  /*1d5f0*/  BRA `(.L_x_3328) ;  /* 0x0000008800e07947 */ /* 0x000fea0003800000 */
.L_x_3326:
        /* <DEDUP_REMOVED lines=16> */
.L_x_3540:
        /* <DEDUP_REMOVED lines=41> */
.L_x_3546:
        /* <DEDUP_REMOVED lines=12> */
.L_x_3545:
[----:B------:R-:W-:Y:S05]  /*1da50*/  BSYNC B0 ;  /* 0x0000000000007941 */ /* 0x000fea0003800000 */
.L_x_3544:
        /* <DEDUP_REMOVED lines=20> */
.L_x_3542:
        /* <DEDUP_REMOVED lines=20> */
.L_x_3547:
        /* <DEDUP_REMOVED lines=59> */
.L_x_3543:
[----:B------:R-:W-:Y:S02]  /*1e090*/  IMAD.MOV.U32 R17, RZ, RZ, RZ ;  /* 0x000000ffff117224 */ /* 0x000fe400078e00ff */
[----:B------:R-:W-:Y:S02]  /*1e0a0*/  IMAD.U32 R16, RZ, RZ, UR6 ;  /* 0x00000006ff107e24 */ /* 0x000fe4000f8e00ff */
[----:B------:R-:W-:-:S07]  /*1e0b0*/  IMAD.MOV.U32 R18, RZ, RZ, RZ ;  /* 0x000000ffff127224 */ /* 0x000fce00078e00ff */
.L_x_3548:
[----:B------:R-:W-:-:S13]  /*1e0c0*/  ISETP.NE.AND P0, PT, R5, RZ, PT ;  /* 0x000000ff0500720c */ /* 0x000fda0003f05270 */
[----:B------:R-:W0:Y:S01]  /*1e0d0*/  @!P0 S2R R3, SR_CgaCtaId ;  /* 0x0000000000038919 */ /* 0x000e220000008800 */
[----:B------:R-:W-:-:S04]  /*1e0e0*/  @!P0 MOV R2, 0x400 ;  /* 0x0000040000028802 */ /* 0x000fc80000000f00 */
[----:B0-----:R-:W-:-:S05]  /*1e0f0*/  @!P0 LEA R2, R3, R2, 0x18 ;  /* 0x0000000203028211 */ /* 0x001fca00078ec0ff */
[----:B------:R0:W-:Y:S01]  /*1e100*/  @!P0 STS.128 [R2+0x388d0], R16 ;  /* 0x0388d01002008388 */ /* 0x0001e20000000c00 */
[----:B------:R-:W-:Y:S06]  /*1e110*/  BAR.ARV 0x5, 0x180 ;  /* 0x0146000000007b1d */ /* 0x000fec0000002000 */
.L_x_3541:
[----:B------:R2:W-:Y:S01]  /*1e120*/  STL [R1+0x24], RZ ;  /* 0x000024ff01007387 */ /* 0x0005e20000100800 */
[----:B------:R-:W-:Y:S01]  /*1e130*/  ULDC UR4, c[0x0][0xd3c] ;  /* 0x00034f0000047ab9 */ /* 0x000fe20000000800 */
[----:B------:R-:W-:Y:S01]  /*1e140*/  IMAD.MOV.U32 R28, RZ, RZ, 0x1 ;  /* 0x00000001ff1c7424 */ /* 0x000fe200078e00ff */
[----:B-1----:R-:W-:Y:S01]  /*1e150*/  ISETP.GE.AND P0, PT, R19, UR4, PT ;  /* 0x0000000413007c0c */ /* 0x002fe2000bf06270 */
[----:B------:R-:W-:-:S12]  /*1e160*/  IMAD.MOV.U32 R25, RZ, RZ, RZ ;  /* 0x000000ffff197224 */ /* 0x000fd800078e00ff */
[----:B--2---:R-:W-:Y:S05]  /*1e170*/  @P0 BRA `(.L_x_3549) ;  /* 0x0000007c00240947 */ /* 0x004fea0003800000 */
[----:B------:R-:W1:Y:S01]  /*1e180*/  S2UR UR5, SR_CgaCtaId ;  /* 0x00000000000579c3 */ /* 0x000e620000008800 */
[----:B------:R2:W-:Y:S01]  /*1e190*/  STL [R1+0x24], RZ ;  /* 0x000024ff01007387 */ /* 0x0005e20000100800 */
[C---:B0-----:R-:W-:Y:S01]  /*1e1a0*/  IMAD.SHL.U32 R2, R0.reuse, 0x8, RZ ;  /* 0x0000000800027824 */ /* 0x041fe200078e00ff */
        /* <DEDUP_REMOVED lines=15> */
[----:B------:R-:W-:Y:S01]  /*1e2a0*/  ULOP3.LUT UR39, UR36, 0x2, URZ, 0xfc, !UPT ;  /* 0x0000000224277892 */ /* 0x000fe2000f8efc3f */
[C---:B------:R-:W-:Y:S01]  /*1e2b0*/  LOP3.LUT R0, R2.reuse, 0x40, RZ, 0xfc, !PT ;  /* 0x0000004002007812 */ /* 0x040fe200078efcff */
[----:B------:R-:W-:Y:S01]  /*1e2c0*/  ULDC UR38, c[0x0][0xc] ;  /* 0x0000030000267ab9 */ /* 0x000fe20000000800 */
[----:B------:R-:W-:-:S02]  /*1e2d0*/  LOP3.LUT R4, R2, 0x80, RZ, 0xfc, !PT ;  /* 0x0000008002047812 */ /* 0x000fc400078efcff */
[C---:B------:R-:W-:Y:S01]  /*1e2e0*/  LOP3.LUT R3, R2.reuse, 0xc0, RZ, 0xfc, !PT ;  /* 0x000000c002037812 */ /* 0x040fe200078efcff */
[----:B-1----:R-:W-:Y:S01]  /*1e2f0*/  ULEA UR4, UR5, UR4, 0x18 ;  /* 0x0000000405047291 */ /* 0x002fe2000f8ec03f */
[C---:B------:R-:W-:Y:S02]  /*1e300*/  LOP3.LUT R0, R2.reuse, 0x100, RZ, 0xfc, !PT ;  /* 0x0000010002007812 */ /* 0x040fe400078efcff */
[C---:B------:R-:W-:Y:S02]  /*1e310*/  LOP3.LUT R4, R2.reuse, 0x140, RZ, 0xfc, !PT ;  /* 0x0000014002047812 */ /* 0x040fe400078efcff */
[C---:B------:R-:W-:Y:S01]  /*1e320*/  LOP3.LUT R3, R2.reuse, 0x180, RZ, 0xfc, !PT ;  /* 0x0000018002037812 */ /* 0x040fe200078efcff */
[----:B------:R-:W-:Y:S01]  /*1e330*/  IMAD.U32 R23, RZ, RZ, UR4 ;  /* 0x00000004ff177e24 */ /* 0x000fe2000f8e00ff */
[----:B------:R-:W-:-:S03]  /*1e340*/  LOP3.LUT R0, R2, 0x1c0, RZ, 0xfc, !PT ;  /* 0x000001c002007812 */ /* 0x000fc600078efcff */
[----:B--2---:R-:W-:-:S07]  /*1e350*/  IMAD R26, R37, 0x2, R23 ;  /* 0x00000002251a7824 */ /* 0x004fce00078e0217 */
.L_x_3678:
[----:B------:R-:W-:Y:S05]  /*1e360*/  YIELD ;  /* 0x0000000000007946 */ /* 0x000fea0003800000 */
[----:B------:R-:W-:Y:S01]  /*1e370*/  ULDC.64 UR4, c[0x0][0xb20] ;  /* 0x0002c80000047ab9 */ /* 0x000fe20000000a00 */
[----:B------:R-:W-:Y:S01]  /*1e380*/  IMAD.MOV.U32 R34, RZ, RZ, RZ ;  /* 0x000000ffff227224 */ /* 0x000fe200078e00ff */
[----:B------:R-:W-:Y:S01]  /*1e390*/  ISETP.NE.U32.AND P0, PT, RZ, UR4, PT ;  /* 0x00000004ff007c0c */ /* 0x000fe2000bf05070 */
[----:B------:R-:W0:Y:S01]  /*1e3a0*/  LDC.64 R4, c[0x0][0xaf8] ;  /* 0x0002be00ff047b82 */ /* 0x000e220000000a00 */
[----:B------:R-:W-:Y:S01]  /*1e3b0*/  IMAD.MOV.U32 R8, RZ, RZ, RZ ;  /* 0x000000ffff087224 */ /* 0x000fe200078e00ff */
[----:B------:R-:W-:Y:S01]  /*1e3c0*/  ULDC.64 UR6, c[0x0][0xb08] ;  /* 0x0002c20000067ab9 */ /* 0x000fe20000000a00 */
[----:B------:R-:W-:Y:S01]  /*1e3d0*/  ISETP.NE.AND.EX P0, PT, RZ, UR5, PT, P0 ;  /* 0x00000005ff007c0c */ /* 0x000fe2000bf05300 */
[----:B------:R-:W-:-:S12]  /*1e3e0*/  ULDC.64 UR4, c[0x0][0xb10] ;  /* 0x0002c40000047ab9 */ /* 0x000fd80000000a00 */
[----:B-1----:R-:W1:Y:S02]  /*1e3f0*/  @P0 LDC.64 R2, c[0x0][0xb20] ;  /* 0x0002c800ff020b82 */ /* 0x002e640000000a00 */
[----:B-1----:R-:W-:-:S05]  /*1e400*/  @P0 IMAD.WIDE R2, R19, 0x4, R2 ;  /* 0x0000000413020825 */ /* 0x002fca00078e0202 */
[----:B------:R1:W5:Y:S01]  /*1e410*/  @P0 LDG.E R34, desc[UR50][R2.64] ;  /* 0x0000003202220981 */ /* 0x000362000c1e1900 */
[----:B------:R-:W-:Y:S01]  /*1e420*/  ISETP.NE.U32.AND P0, PT, RZ, UR4, PT ;  /* 0x00000004ff007c0c */ /* 0x000fe2000bf05070 */
[----:B0-----:R-:W-:Y:S01]  /*1e430*/  IMAD.WIDE R4, R19, 0x4, R4 ;  /* 0x0000000413047825 */ /* 0x001fe200078e0204 */
[----:B------:R-:W-:Y:S02]  /*1e440*/  ISETP.NE.U32.AND P1, PT, RZ, UR6, PT ;  /* 0x00000006ff007c0c */ /* 0x000fe4000bf25070 */
[----:B------:R-:W-:Y:S01]  /*1e450*/  ISETP.NE.AND.EX P2, PT, RZ, UR5, PT, P0 ;  /* 0x00000005ff007c0c */ /* 0x000fe2000bf45300 */
[----:B------:R-:W-:Y:S01]  /*1e460*/  ULDC.64 UR4, c[0x0][0xaf8] ;  /* 0x0002be0000047ab9 */ /* 0x000fe20000000a00 */
[----:B------:R-:W-:Y:S01]  /*1e470*/  ISETP.NE.AND.EX P1, PT, RZ, UR7, PT, P1 ;  /* 0x00000007ff007c0c */ /* 0x000fe2000bf25310 */
[----:B------:R-:W-:Y:S01]  /*1e480*/  IMAD.MOV.U32 R0, RZ, RZ, RZ ;  /* 0x000000ffff007224 */ /* 0x000fe200078e00ff */
[----:B------:R-:W-:Y:S01]  /*1e490*/  ISETP.NE.U32.AND P0, PT, RZ, UR4, PT ;  /* 0x00000004ff007c0c */ /* 0x000fe2000bf05070 */
[----:B-1----:R-:W0:Y:S03]  /*1e4a0*/  LDC.64 R2, c[0x0][0xb08] ;  /* 0x0002c200ff027b82 */ /* 0x002e260000000a00 */
[----:B------:R-:W-:-:S05]  /*1e4b0*/  ISETP.NE.AND.EX P0, PT, RZ, UR5, PT, P0 ;  /* 0x00000005ff007c0c */ /* 0x000fca000bf05300 */
[----:B--23--:R-:W1:Y:S08]  /*1e4c0*/  @P2 LDC.64 R6, c[0x0][0xb10] ;  /* 0x0002c400ff062b82 */ /* 0x00ce700000000a00 */
[----:B------:R-:W2:Y:S01]  /*1e4d0*/  @P0 LDG.E R8, desc[UR50][R4.64] ;  /* 0x0000003204080981 */ /* 0x000ea2000c1e1900 */
[----:B------:R-:W-:Y:S01]  /*1e4e0*/  ULDC UR4, c[0x0][0x288] ;  /* 0x0000a20000047ab9 */ /* 0x000fe20000000800 */
[----:B0-----:R-:W-:-:S05]  /*1e4f0*/  IMAD.WIDE R2, R19, 0x4, R2 ;  /* 0x0000000413027825 */ /* 0x001fca00078e0202 */
[----:B------:R-:W5:Y:S01]  /*1e500*/  @P1 LDG.E R0, desc[UR50][R2.64] ;  /* 0x0000003202001981 */ /* 0x000f62000c1e1900 */
[----:B-1----:R-:W-:-:S03]  /*1e510*/  @P2 IMAD.WIDE R6, R19, 0x4, R6 ;  /* 0x0000000413062825 */ /* 0x002fc600078e0206 */
[----:B--2---:R0:W-:Y:S02]  /*1e520*/  STL [R1+0x8], R8 ;  /* 0x0000080801007387 */ /* 0x0041e40000100800 */
[----:B0-----:R-:W-:Y:S01]  /*1e530*/  IMAD.U32 R8, RZ, RZ, UR4 ;  /* 0x00000004ff087e24 */ /* 0x001fe2000f8e00ff */
[----:B------:R-:W-:-:S05]  /*1e540*/  ULDC.64 UR4, c[0x0][0x418] ;  /* 0x0001060000047ab9 */ /* 0x000fca0000000a00 */
        /* <DEDUP_REMOVED lines=18> */
.L_x_3550:
        /* <DEDUP_REMOVED lines=8> */
.L_x_3551:
        /* <DEDUP_REMOVED lines=8> */
[----:B--2---:R-:W-:-:S07]  /*1e770*/  IMAD.IADD R10, R9, 0x1, -R10 ;  /* 0x00000001090a7824 */ /* 0x004fce00078e0a0a */
.L_x_3552:
        /* <DEDUP_REMOVED lines=34> */
.L_x_3555:
[----:B------:R-:W-:-:S13]  /*1e9a0*/  ISETP.NE.AND P0, PT, R3, 0x1, PT ;  /* 0x000000010300780c */ /* 0x000fda0003f05270 */
[----:B------:R-:W0:Y:S02]  /*1e9b0*/  @P0 LDC.64 R4, c[0x0][0xae0] ;  /* 0x0002b800ff040b82 */ /* 0x000e240000000a00 */
[----:B0-----:R-:W-:-:S05]  /*1e9c0*/  @P0 IMAD.HI.U32 R4, R11, R4, RZ ;  /* 0x000000040b040227 */ /* 0x001fca00078e00ff */
[----:B------:R-:W-:-:S07]  /*1e9d0*/  @P0 SHF.R.U32.HI R11, RZ, R5, R4 ;  /* 0x00000005ff0b0219 */ /* 0x000fce0000011604 */
.L_x_3556:
[----:B------:R-:W-:Y:S05]  /*1e9e0*/  BSYNC B0 ;  /* 0x0000000000007941 */ /* 0x000fea0003800000 */
.L_x_3554:
[----:B------:R-:W-:-:S05]  /*1e9f0*/  IMAD R11, R11, R3, R3 ;  /* 0x000000030b0b7224 */ /* 0x000fca00078e0203 */
[----:B------:R-:W-:-:S07]  /*1ea00*/  VIMNMX R2, R2, R11, PT ;  /* 0x0000000b02027248 */ /* 0x000fce0003fe0100 */
.L_x_3553:
[----:B------:R-:W0:Y:S01]  /*1ea10*/  @P2 LDC R8, c[0x0][0x44c] ;  /* 0x00011300ff082b82 */ /* 0x000e220000000800 */
[----:B------:R-:W-:Y:S01]  /*1ea20*/  IMAD.MOV.U32 R4, RZ, RZ, R33 ;  /* 0x000000ffff047224 */ /* 0x000fe200078e0021 */
[----:B------:R-:W-:-:S06]  /*1ea30*/  ULDC UR4, c[0x0][0xad4] ;  /* 0x0002b50000047ab9 */ /* 0x000fcc0000000800 */
[----:B------:R-:W2:Y:S01]  /*1ea40*/  @P2 LDC R5, c[0x0][0x450] ;  /* 0x00011400ff052b82 */ /* 0x000ea20000000800 */
[----:B0-----:R-:W-:-:S05]  /*1ea50*/  @P2 IMAD.HI.U32 R8, R33, R8, RZ ;  /* 0x0000000821082227 */ /* 0x001fca00078e00ff */
[----:B--2---:R-:W-:Y:S01]  /*1ea60*/  @P2 SHF.R.U32.HI R4, RZ, R5, R8 ;  /* 0x00000005ff042219 */ /* 0x004fe20000011608 */
[----:B------:R-:W-:-:S04]  /*1ea70*/  IMAD.IADD R8, R27, 0x1, -R12 ;  /* 0x000000011b087824 */ /* 0x000fc800078e0a0c */
[----:B-1----:R-:W-:-:S04]  /*1ea80*/  IMAD.IADD R12, R8, 0x1, R4 ;  /* 0x00000001080c7824 */ /* 0x002fc800078e0204 */
        /* <DEDUP_REMOVED lines=12> */
.L_x_3559:
[----:B------:R-:W-:-:S13]  /*1eb50*/  ISETP.NE.AND P0, PT, R3, 0x1, PT ;  /* 0x000000010300780c */ /* 0x000fda0003f05270 */
[----:B------:R-:W0:Y:S02]  /*1eb60*/  @P0 LDC.64 R4, c[0x0][0xae0] ;  /* 0x0002b800ff040b82 */ /* 0x000e240000000a00 */
[----:B0-----:R-:W-:-:S05]  /*1eb70*/  @P0 IMAD.HI.U32 R4, R12, R4, RZ ;  /* 0x000000040c040227 */ /* 0x001fca00078e00ff */
[----:B------:R-:W-:-:S07]  /*1eb80*/  @P0 SHF.R.U32.HI R12, RZ, R5, R4 ;  /* 0x00000005ff0c0219 */ /* 0x000fce0000011604 */
.L_x_3560:
[----:B------:R-:W-:Y:S05]  /*1eb90*/  BSYNC B0 ;  /* 0x0000000000007941 */ /* 0x000fea0003800000 */
.L_x_3558:
[----:B------:R-:W-:-:S05]  /*1eba0*/  IMAD R3, R12, R3, RZ ;  /* 0x000000030c037224 */ /* 0x000fca00078e02ff */
[----:B------:R-:W-:-:S07]  /*1ebb0*/  VIMNMX R11, R11, R3, !PT ;  /* 0x000000030b0b7248 */ /* 0x000fce0007fe0100 */
.L_x_3557:
        /* <DEDUP_REMOVED lines=31> */
.L_x_3733:
[----:B-1----:R-:W-:Y:S02]  /*1edb0*/  ISETP.NE.AND P0, PT, R14, RZ, PT ;  /* 0x000000ff0e00720c */ /* 0x002fe40003f05270 */
[----:B------:R-:W-:-:S11]  /*1edc0*/  PLOP3.LUT P6, PT, PT, PT, PT, 0x8, 0x0 ;  /* 0x000000000000781c */ /* 0x000fd60003fce170 */
[----:B------:R-:W-:Y:S05]  /*1edd0*/  @P0 BRA `(.L_x_3564) ;  /* 0x00000000000c0947 */ /* 0x000fea0003800000 */
[----:B------:R-:W-:-:S03]  /*1ede0*/  UMOV UR4, 0xffffffff ;  /* 0xffffffff00047882 */ /* 0x000fc60000000000 */
[----:B------:R-:W-:Y:S05]  /*1edf0*/  BRA.DIV UR4, `(.L_x_3565) ;  /* 0x0000008604707947 */ /* 0x000fea000b800000 */
[----:B------:R-:W-:-:S13]  /*1ee00*/  ELECT P6, URZ, PT ;  /* 0x00000000003f782f */ /* 0x000fda00038c0000 */
.L_x_3564:
        /* <DEDUP_REMOVED lines=9> */
.L_x_3736:
[----:B------:R-:W-:Y:S05]  /*1eea0*/  BSYNC B1 ;  /* 0x0000000000017941 */ /* 0x000fea0003800000 */
.L_x_3566:
[----:B------:R-:W-:Y:S04]  /*1eeb0*/  BSSY B1, `(.L_x_3568) ;  /* 0x00000b7000017945 */ /* 0x000fe80003800000 */
[----:B------:R-:W-:Y:S05]  /*1eec0*/  @!P6 BRA `(.L_x_3569) ;  /* 0x0000000800d4e947 */ /* 0x000fea0003800000 */
[----:B0-----:R-:W-:Y:S01]  /*1eed0*/  IMAD R3, R24, 0x8, R23 ;  /* 0x0000000818037824 */ /* 0x001fe200078e0217 */
[----:B------:R-:W-:Y:S01]  /*1eee0*/  SHF.L.U32 R7, R29, 0x1f, RZ ;  /* 0x0000001f1d077819 */ /* 0x000fe200000006ff */
[----:B------:R-:W0:Y:S01]  /*1eef0*/  S2R R10, SR_TID.X ;  /* 0x00000000000a7919 */ /* 0x000e220000002100 */
[----:B------:R-:W-:Y:S02]  /*1ef00*/  BSSY B2, `(.L_x_3570) ;  /* 0x0000005000027945 */ /* 0x000fe40003800000 */
[----:B------:R-:W1:Y:S01]  /*1ef10*/  SYNCS.PHASECHK.TRANS64.TRYWAIT P0, [R3+URZ+0x388a0], R7 ;  /* 0x0388a007030075a7 */ /* 0x000e62000800017f */
[----:B0-----:R-:W-:-:S04]  /*1ef20*/  LOP3.LUT R10, R10, 0x7f, RZ, 0xc0, !PT ;  /* 0x0000007f0a0a7812 */ /* 0x001fc800078ec0ff */
[----:B------:R-:W-:Y:S01]  /*1ef30*/  ISETP.NE.AND P1, PT, R10, RZ, PT ;  /* 0x000000ff0a00720c */ /* 0x000fe20003f25270 */
[----:B-1----:R-:W-:-:S12]  /*1ef40*/  @!P0 BRA `(.L_x_3571) ;  /* 0x0000008400508947 */ /* 0x002fd80003800000 */
.L_x_3737:
[----:B------:R-:W-:Y:S05]  /*1ef50*/  BSYNC B2 ;  /* 0x0000000000027941 */ /* 0x000fea0003800000 */
.L_x_3570:
        /* <DEDUP_REMOVED lines=9> */
.L_x_3573:
[----:B------:R-:W-:Y:S05]  /*1eff0*/  BSYNC B2 ;  /* 0x0000000000027941 */ /* 0x000fea0003800000 */
.L_x_3572:
        /* <DEDUP_REMOVED lines=10> */
[----:B------:R-:W-:Y:S01]  /*1f0a0*/  VIADD R11, R3, 0x38890 ;  /* 0x00038890030b7836 */ /* 0x000fe20000000000 */
[----:B------:R-:W-:-:S09]  /*1f0b0*/  UMOV UR7, 0x12f00000 ;  /* 0x12f0000000077882 */ /* 0x000fd20000000000 */
.L_x_3574:
        /* <DEDUP_REMOVED lines=13> */
.L_x_3738:
[----:B------:R-:W-:Y:S05]  /*1f190*/  BSYNC B2 ;  /* 0x0000000000027941 */ /* 0x000fea0003800000 */
.L_x_3575:
        /* <DEDUP_REMOVED lines=11> */
.L_x_3578:
[----:B------:R-:W-:Y:S05]  /*1f250*/  BSYNC B2 ;  /* 0x0000000000027941 */ /* 0x000fea0003800000 */
.L_x_3577:
        /* <DEDUP_REMOVED lines=9> */
.L_x_3579:
        /* <DEDUP_REMOVED lines=15> */
.L_x_3580:
        /* <DEDUP_REMOVED lines=15> */
.L_x_3581:
        /* <DEDUP_REMOVED lines=15> */
.L_x_3582:
        /* <DEDUP_REMOVED lines=15> */
.L_x_3583:
        /* <DEDUP_REMOVED lines=15> */
.L_x_3584:
        /* <DEDUP_REMOVED lines=15> */
.L_x_3585:
        /* <DEDUP_REMOVED lines=15> */
.L_x_3586:
        /* <DEDUP_REMOVED lines=10> */
.L_x_3569:
[----:B------:R-:W-:Y:S05]  /*1fa20*/  BSYNC B1 ;  /* 0x0000000000017941 */ /* 0x000fea0003800000 */
.L_x_3568:
        /* <DEDUP_REMOVED lines=9> */
.L_x_3606:
[----:B------:R-:W-:Y:S05]  /*1fac0*/  YIELD ;  /* 0x0000000000007946 */ /* 0x000fea0003800000 */
[----:B------:R-:W-:Y:S04]  /*1fad0*/  BSSY B1, `(.L_x_3587) ;  /* 0x00000b6000017945 */ /* 0x000fe80003800000 */
[----:B------:R-:W-:Y:S05]  /*1fae0*/  @!P6 BRA `(.L_x_3588) ;  /* 0x0000000800d0e947 */ /* 0x000fea0003800000 */
[----:B------:R-:W-:Y:S01]  /*1faf0*/  IMAD R10, R24, 0x8, R23 ;  /* 0x00000008180a7824 */ /* 0x000fe200078e0217 */
[----:B------:R-:W-:Y:S01]  /*1fb00*/  SHF.L.U32 R2, R29, 0x1f, RZ ;  /* 0x0000001f1d027819 */ /* 0x000fe200000006ff */
[----:B0-----:R-:W0:Y:S01]  /*1fb10*/  S2R R3, SR_TID.X ;  /* 0x0000000000037919 */ /* 0x001e220000002100 */
[----:B------:R-:W-:Y:S02]  /*1fb20*/  BSSY B2, `(.L_x_3589) ;  /* 0x0000005000027945 */ /* 0x000fe40003800000 */
[----:B------:R-:W1:Y:S01]  /*1fb30*/  SYNCS.PHASECHK.TRANS64.TRYWAIT P1, [R10+URZ+0x388a0], R2 ;  /* 0x0388a0020a0075a7 */ /* 0x000e62000802017f */
[----:B0-----:R-:W-:-:S04]  /*1fb40*/  LOP3.LUT R3, R3, 0x7f, RZ, 0xc0, !PT ;  /* 0x0000007f03037812 */ /* 0x001fc800078ec0ff */
[----:B------:R-:W-:Y:S01]  /*1fb50*/  ISETP.NE.AND P2, PT, R3, RZ, PT ;  /* 0x000000ff0300720c */ /* 0x000fe20003f45270 */
[----:B-1----:R-:W-:-:S12]  /*1fb60*/  @!P1 BRA `(.L_x_3590) ;  /* 0x0000007800709947 */ /* 0x002fd80003800000 */
.L_x_3739:
[----:B------:R-:W-:Y:S05]  /*1fb70*/  BSYNC B2 ;  /* 0x0000000000027941 */ /* 0x000fea0003800000 */
.L_x_3589:
        /* <DEDUP_REMOVED lines=9> */
.L_x_3592:
[----:B------:R-:W-:Y:S05]  /*1fc10*/  BSYNC B2 ;  /* 0x0000000000027941 */ /* 0x000fea0003800000 */
.L_x_3591:
        /* <DEDUP_REMOVED lines=11> */
.L_x_3593:
        /* <DEDUP_REMOVED lines=13> */
.L_x_3740:
[----:B------:R-:W-:Y:S05]  /*1fda0*/  BSYNC B2 ;  /* 0x0000000000027941 */ /* 0x000fea0003800000 */
.L_x_3594:
        /* <DEDUP_REMOVED lines=11> */
.L_x_3597:
[----:B------:R-:W-:Y:S05]  /*1fe60*/  BSYNC B2 ;  /* 0x0000000000027941 */ /* 0x000fea0003800000 */
.L_x_3596:
        /* <DEDUP_REMOVED lines=9> */
.L_x_3598:
        /* <DEDUP_REMOVED lines=15> */
.L_x_3599:
        /* <DEDUP_REMOVED lines=15> */
.L_x_3600:
        /* <DEDUP_REMOVED lines=15> */
.L_x_3601:
        /* <DEDUP_REMOVED lines=15> */
.L_x_3602:
        /* <DEDUP_REMOVED lines=15> */
.L_x_3603:
        /* <DEDUP_REMOVED lines=15> */
.L_x_3604:
        /* <DEDUP_REMOVED lines=15> */
.L_x_3605:
        /* <DEDUP_REMOVED lines=10> */
.L_x_3588:
[----:B------:R-:W-:Y:S05]  /*20630*/  BSYNC B1 ;  /* 0x0000000000017941 */ /* 0x000fea0003800000 */
.L_x_3587:
        /* <DEDUP_REMOVED lines=8> */
.L_x_3562:
[----:B------:R-:W-:Y:S05]  /*206c0*/  BSYNC B0 ;  /* 0x0000000000007941 */ /* 0x000fea0003800000 */
.L_x_3561:
[----:B------:R-:W1:Y:S01]  /*206d0*/  LDC R0, c[0x0][0x448] ;  /* 0x00011200ff007b82 */ /* 0x000e620000000800 */
[----:B0-----:R-:W-:Y:S01]  /*206e0*/  VIADD R3, R33, 0x3f ;  /* 0x0000003f21037836 */ /* 0x001fe20000000000 */
[----:B------:R-:W-:Y:S06]  /*206f0*/  @!P0 WARPSYNC.ALL ;  /* 0x0000000000008948 */ /* 0x000fec0003800000 */
[----:B------:R-:W-:Y:S01]  /*20700*/  @!P0 BAR.SYNC.DEFER_BLOCKING 0xc, 0x180 ;  /* 0x0306000000008b1d */ /* 0x000fe20000010000 */
[----:B-1----:R-:W-:-:S13]  /*20710*/  ISETP.NE.AND P1, PT, R0, 0x1, PT ;  /* 0x000000010000780c */ /* 0x002fda0003f25270 */
        /* <DEDUP_REMOVED lines=20> */
.L_x_3609:
[----:B------:R-:W-:-:S13]  /*20860*/  ISETP.NE.AND P0, PT, R3, 0x1, PT ;  /* 0x000000010300780c */ /* 0x000fda0003f05270 */
[----:B------:R-:W0:Y:S02]  /*20870*/  @P0 LDC.64 R4, c[0x0][0xae0] ;  /* 0x0002b800ff040b82 */ /* 0x000e240000000a00 */
[----:B0-----:R-:W-:-:S05]  /*20880*/  @P0 IMAD.HI.U32 R4, R0, R4, RZ ;  /* 0x0000000400040227 */ /* 0x001fca00078e00ff */
[----:B------:R-:W-:-:S07]  /*20890*/  @P0 SHF.R.U32.HI R0, RZ, R5, R4 ;  /* 0x00000005ff000219 */ /* 0x000fce0000011604 */
.L_x_3610:
[----:B------:R-:W-:Y:S05]  /*208a0*/  BSYNC B0 ;  /* 0x0000000000007941 */ /* 0x000fea0003800000 */
.L_x_3608:
[----:B------:R-:W-:-:S05]  /*208b0*/  IMAD R5, R0, R3, R3 ;  /* 0x0000000300057224 */ /* 0x000fca00078e0203 */
[----:B------:R-:W-:-:S07]  /*208c0*/  VIMNMX R2, R2, R5, PT ;  /* 0x0000000502027248 */ /* 0x000fce0003fe0100 */
.L_x_3607:
[----:B------:R-:W-:Y:S01]  /*208d0*/  VIADD R2, R2, 0x3f ;  /* 0x0000003f02027836 */ /* 0x000fe20000000000 */
[----:B------:R-:W0:Y:S01]  /*208e0*/  @P1 LDC R7, c[0x0][0x450] ;  /* 0x00011400ff071b82 */ /* 0x000e220000000800 */
[----:B------:R-:W-:-:S03]  /*208f0*/  ULDC UR4, c[0x0][0xad4] ;  /* 0x0002b50000047ab9 */ /* 0x000fc60000000800 */
[----:B------:R-:W-:-:S04]  /*20900*/  SHF.R.S32.HI R5, RZ, 0x1f, R2 ;  /* 0x0000001fff057819 */ /* 0x000fc80000011402 */
[----:B------:R-:W-:-:S04]  /*20910*/  LEA.HI R5, R5, R2, RZ, 0x6 ;  /* 0x0000000205057211 */ /* 0x000fc800078f30ff */
[----:B------:R-:W-:Y:S01]  /*20920*/  SHF.R.S32.HI R0, RZ, 0x6, R5 ;  /* 0x00000006ff007819 */ /* 0x000fe20000011405 */
[----:B------:R-:W-:-:S03]  /*20930*/  IMAD.MOV.U32 R5, RZ, RZ, R33 ;  /* 0x000000ffff057224 */ /* 0x000fc600078e0021 */
[----:B------:R-:W-:Y:S02]  /*20940*/  VIMNMX R30, R9, R0, PT ;  /* 0x00000000091e7248 */ /* 0x000fe40003fe0100 */
[----:B------:R-:W1:Y:S03]  /*20950*/  @P1 LDC R0, c[0x0][0x44c] ;  /* 0x00011300ff001b82 */ /* 0x000e660000000800 */
[----:B------:R2:W-:Y:S01]  /*20960*/  STL [R1+0x30], R30 ;  /* 0x0000301e01007387 */ /* 0x0005e20000100800 */
[----:B-1----:R-:W-:-:S05]  /*20970*/  @P1 IMAD.HI.U32 R0, R33, R0, RZ ;  /* 0x0000000021001227 */ /* 0x002fca00078e00ff */
        /* <DEDUP_REMOVED lines=14> */
.L_x_3613:
[----:B------:R-:W-:-:S13]  /*20a60*/  ISETP.NE.AND P0, PT, R3, 0x1, PT ;  /* 0x000000010300780c */ /* 0x000fda0003f05270 */
[----:B------:R-:W0:Y:S02]  /*20a70*/  @P0 LDC.64 R4, c[0x0][0xae0] ;  /* 0x0002b800ff040b82 */ /* 0x000e240000000a00 */
[----:B0-----:R-:W-:-:S05]  /*20a80*/  @P0 IMAD.HI.U32 R4, R2, R4, RZ ;  /* 0x0000000402040227 */ /* 0x001fca00078e00ff */
[----:B------:R-:W-:-:S07]  /*20a90*/  @P0 SHF.R.U32.HI R2, RZ, R5, R4 ;  /* 0x00000005ff020219 */ /* 0x000fce0000011604 */
.L_x_3614:
[----:B------:R-:W-:Y:S05]  /*20aa0*/  BSYNC B0 ;  /* 0x0000000000007941 */ /* 0x000fea0003800000 */
.L_x_3612:
[----:B------:R-:W-:-:S05]  /*20ab0*/  IMAD R3, R2, R3, RZ ;  /* 0x0000000302037224 */ /* 0x000fca00078e02ff */
[----:B------:R-:W-:-:S07]  /*20ac0*/  VIMNMX R0, R0, R3, !PT ;  /* 0x0000000300007248 */ /* 0x000fce0007fe0100 */
.L_x_3611:
        /* <DEDUP_REMOVED lines=24> */
.L_x_3616:
        /* <DEDUP_REMOVED lines=20> */
.L_x_3619:
[----:B------:R-:W-:Y:S05]  /*20d90*/  BSYNC B6 ;  /* 0x0000000000067941 */ /* 0x000fea0003800000 */
.L_x_3618:
        /* <DEDUP_REMOVED lines=20> */
.L_x_3622:
        /* <DEDUP_REMOVED lines=15> */
.L_x_3621:
[----:B------:R-:W-:Y:S05]  /*20fd0*/  BSYNC B6 ;  /* 0x0000000000067941 */ /* 0x000fea0003800000 */
.L_x_3620:
        /* <DEDUP_REMOVED lines=11> */
[----:B------:R-:W-:Y:S02]  /*21090*/  SHF.R.U32.HI R20, RZ, 0x3, R17 ;  /* 0x00000003ff147819 */ /* 0x000fe40000011611 */
        /* <DEDUP_REMOVED lines=27> */
[----:B------:R-:W-:-:S05]  /*21250*/  SEL R10, RZ, 0xffffffff, P2 ;  /* 0xffffffffff0a7807 */ /* 0x000fca0001000000 */
[----:B------:R-:W-:-:S04]  /*21260*/  IMAD.SHL.U32 R10, R10, 0x2, RZ ;  /* 0x000000020a0a7824 */ /* 0x000fc800078e00ff */
[----:B------:R-:W-:Y:S02]  /*21270*/  @P2 LOP3.LUT R22, R22, 0x40, RZ, 0xfc, !PT ;  /* 0x0000004016162812 */ /* 0x000fe400078efcff */
[----:B------:R-:W-:Y:S02]  /*21280*/  LOP3.LUT R10, R10, 0x2, R4, 0xe2, !PT ;  /* 0x000000020a0a7812 */ /* 0x000fe400078ee204 */
[----:B------:R-:W-:Y:S01]  /*21290*/  LOP3.LUT R22, R22, 0xffffff7f, RZ, 0xc0, !PT ;  /* 0xffffff7f16167812 */ /* 0x000fe200078ec0ff */
[----:B------:R-:W3:Y:S03]  /*212a0*/  @!P0 LDC.64 R4, c[0x0][0x418] ;  /* 0x00010600ff048b82 */ /* 0x000ee60000000a00 */
        /* <DEDUP_REMOVED lines=8> */
[----:B------:R-:W-:Y:S01]  /*21330*/  SEL R6, RZ, 0x4, P2 ;  /* 0x00000004ff067807 */ /* 0x000fe20001000000 */
[----:B------:R-:W1:Y:S01]  /*21340*/  S2R R20, SR_TID.X ;  /* 0x0000000000147919 */ /* 0x000e620000002100 */
        /* <DEDUP_REMOVED lines=10> */
[----:B--2---:R-:W-:Y:S01]  /*213f0*/  SHF.R.S32.HI R36, RZ, 0x1f, R31 ;  /* 0x0000001fff247819 */ /* 0x004fe2000001141f */
[----:B0-----:R-:W-:-:S04]  /*21400*/  @!P0 IMAD.WIDE.U32 R6, R31, R2, R6 ;  /* 0x000000021f068225 */ /* 0x001fc800078e0006 */
[----:B------:R-:W-:Y:S01]  /*21410*/  @!P0 IMAD R2, R36, R2, RZ ;  /* 0x0000000224028224 */ /* 0x000fe200078e02ff */
[----:B---3--:R-:W-:-:S03]  /*21420*/  @!P0 LEA R4, P1, R6, R4, 0x2 ;  /* 0x0000000406048211 */ /* 0x008fc600078210ff */
[----:B------:R-:W-:Y:S02]  /*21430*/  @!P0 IMAD R3, R31, R3, R2 ;  /* 0x000000031f038224 */ /* 0x000fe400078e0202 */
[----:B------:R-:W-:Y:S02]  /*21440*/  IMAD.MOV.U32 R2, RZ, RZ, RZ ;  /* 0x000000ffff027224 */ /* 0x000fe400078e00ff */
[----:B------:R-:W-:-:S05]  /*21450*/  @!P0 IMAD.IADD R3, R7, 0x1, R3 ;  /* 0x0000000107038824 */ /* 0x000fca00078e0203 */
[----:B------:R-:W-:-:S05]  /*21460*/  @!P0 LEA.HI.X R5, R6, R5, R3, 0x2, P1 ;  /* 0x0000000506058211 */ /* 0x000fca00008f1403 */
[----:B------:R0:W2:Y:S01]  /*21470*/  @!P0 LDG.E R2, desc[UR50][R4.64] ;  /* 0x0000003204028981 */ /* 0x0000a2000c1e1900 */
[----:B------:R-:W-:Y:S02]  /*21480*/  ISETP.GE.AND P0, PT, R13, UR4, PT ;  /* 0x000000040d007c0c */ /* 0x000fe4000bf06270 */
[C---:B------:R-:W-:Y:S02]  /*21490*/  LOP3.LUT R14, R12.reuse, 0x1c0, RZ, 0xfc, !PT ;  /* 0x000001c00c0e7812 */ /* 0x040fe400078efcff */
[C---:B------:R-:W-:Y:S02]  /*214a0*/  LOP3.LUT R13, R12.reuse, 0x100, RZ, 0xfc, !PT ;  /* 0x000001000c0d7812 */ /* 0x040fe400078efcff */
[----:B------:R-:W-:Y:S02]  /*214b0*/  LOP3.LUT R12, R12, 0x140, RZ, 0xfc, !PT ;  /* 0x000001400c0c7812 */ /* 0x000fe400078efcff */
[----:B------:R-:W-:Y:S02]  /*214c0*/  ISETP.GE.AND P3, PT, R13, UR4, PT ;  /* 0x000000040d007c0c */ /* 0x000fe4000bf66270 */
[----:B------:R-:W-:-:S02]  /*214d0*/  ISETP.GE.AND P2, PT, R12, UR4, PT ;  /* 0x000000040c007c0c */ /* 0x000fc4000bf46270 */
[----:B------:R-:W-:Y:S02]  /*214e0*/  SEL R3, RZ, 0x10, P3 ;  /* 0x00000010ff037807 */ /* 0x000fe40001800000 */
[----:B0-----:R-:W-:Y:S02]  /*214f0*/  SEL R4, RZ, 0x20, P2 ;  /* 0x00000020ff047807 */ /* 0x001fe40001000000 */
[----:B------:R-:W-:Y:S02]  /*21500*/  LOP3.LUT R22, R22, 0xfffffff7, RZ, 0xc0, !PT ;  /* 0xfffffff716167812 */ /* 0x000fe400078ec0ff */
[----:B------:R-:W-:-:S03]  /*21510*/  LOP3.LUT R3, R4, R10, R3, 0xfe, !PT ;  /* 0x0000000a04037212 */ /* 0x000fc600078efe03 */
[----:B------:R-:W-:-:S04]  /*21520*/  @P3 LOP3.LUT R22, R22, 0x8, RZ, 0xfc, !PT ;  /* 0x0000000816163812 */ /* 0x000fc800078efcff */
[----:B------:R-:W-:-:S04]  /*21530*/  LOP3.LUT R22, R22, 0xfffffffb, RZ, 0xc0, !PT ;  /* 0xfffffffb16167812 */ /* 0x000fc800078ec0ff */
[----:B------:R-:W-:Y:S01]  /*21540*/  @P2 LOP3.LUT R22, R22, 0x4, RZ, 0xfc, !PT ;  /* 0x0000000416162812 */ /* 0x000fe200078efcff */
[----:B--2---:R0:W-:Y:S02]  /*21550*/  STL [R1+0xc], R2 ;  /* 0x00000c0201007387 */ /* 0x0041e40000100800 */
[----:B0-----:R-:W-:Y:S02]  /*21560*/  SEL R2, RZ, 0x40, P0 ;  /* 0x00000040ff027807 */ /* 0x001fe40000000000 */
[----:B------:R-:W-:Y:S01]  /*21570*/  ISETP.GE.AND P0, PT, R14, UR4, PT ;  /* 0x000000040e007c0c */ /* 0x000fe2000bf06270 */
[----:B------:R-:W-:Y:S01]  /*21580*/  UMOV UR4, 0xffffffff ;  /* 0xffffffff00047882 */ /* 0x000fe20000000000 */
[----:B------:R-:W-:Y:S01]  /*21590*/  LOP3.LUT R5, R3, R2, RZ, 0xfc, !PT ;  /* 0x0000000203057212 */ /* 0x000fe200078efcff */
[----:B------:R-:W-:Y:S01]  /*215a0*/  IMAD.MOV R2, RZ, RZ, -R8 ;  /* 0x000000ffff027224 */ /* 0x000fe200078e0a08 */
[----:B------:R-:W-:-:S03]  /*215b0*/  SEL R32, RZ, 0x80, P0 ;  /* 0x00000080ff207807 */ /* 0x000fc60000000000 */
[----:B------:R-:W-:Y:S01]  /*215c0*/  IMAD R2, R11, R2, R9 ;  /* 0x000000020b027224 */ /* 0x000fe200078e0209 */
[----:B------:R0:W-:Y:S04]  /*215d0*/  STL [R1+0x44], R5 ;  /* 0x0000440501007387 */ /* 0x0001e80000100800 */
[----:B------:R0:W-:Y:S01]  /*215e0*/  STL [R1+0x10], R2 ;  /* 0x0000100201007387 */ /* 0x0001e20000100800 */
[----:B------:R-:W-:Y:S05]  /*215f0*/  BRA.DIV UR4, `(.L_x_3623) ;  /* 0x0000005e04f47947 */ /* 0x000fea000b800000 */
.L_x_3743:
[----:B0-----:R-:W-:Y:S01]  /*21600*/  IMAD.U32 R2, RZ, RZ, UR39 ;  /* 0x00000027ff027e24 */ /* 0x001fe2000f8e00ff */
[----:B------:R-:W-:Y:S02]  /*21610*/  ISETP.GT.U32.AND P1, PT, R17, 0x3f, PT ;  /* 0x0000003f1100780c */ /* 0x000fe40003f24070 */
[----:B------:R-:W-:Y:S02]  /*21620*/  LOP3.LUT R22, R22, 0xffff7fff, RZ, 0xc0, !PT ;  /* 0xffff7fff16167812 */ /* 0x000fe400078ec0ff */
[----:B------:R-:W-:Y:S02]  /*21630*/  ISETP.NE.AND P0, PT, R2, 0x3, PT ;  /* 0x000000030200780c */ /* 0x000fe40003f05270 */
[----:B------:R-:W-:Y:S02]  /*21640*/  LOP3.LUT R32, R5, R32, RZ, 0xfc, !PT ;  /* 0x0000002005207212 */ /* 0x000fe400078efcff */
[----:B------:R-:W-:-:S09]  /*21650*/  SHF.R.S32.HI R30, RZ, 0x1f, R18 ;  /* 0x0000001fff1e7819 */ /* 0x000fd20000011412 */
[----:B------:R-:W-:-:S04]  /*21660*/  @P0 LOP3.LUT R22, R22, 0x8000, RZ, 0xfc, !PT ;  /* 0x0000800016160812 */ /* 0x000fc800078efcff */
[----:B------:R-:W-:-:S04]  /*21670*/  LOP3.LUT R22, R22, 0xfffffffe, RZ, 0xc0, !PT ;  /* 0xfffffffe16167812 */ /* 0x000fc800078ec0ff */
[----:B------:R-:W-:Y:S01]  /*21680*/  @P1 LOP3.LUT R22, R22, 0x1, RZ, 0xfc, !PT ;  /* 0x0000000116161812 */ /* 0x000fe200078efcff */
[----:B------:R-:W-:Y:S06]  /*21690*/  @!P0 BRA `(.L_x_3624) ;  /* 0x0000000000048947 */ /* 0x000fec0003800000 */
[----:B------:R-:W-:Y:S01]  /*216a0*/  BPT.TRAP 0x1 ;  /* 0x000000040000795c */ /* 0x000fe20000300000 */
.L_x_3624:
        /* <DEDUP_REMOVED lines=9> */
.L_x_3744:
[----:B------:R-:W-:Y:S05]  /*21740*/  BSYNC B0 ;  /* 0x0000000000007941 */ /* 0x000fea0003800000 */
.L_x_3625:
[----:B------:R-:W0:Y:S01]  /*21750*/  LDL R2, [R1+0x10] ;  /* 0x0000100001027983 */ /* 0x000e220000100800 */
[----:B------:R-:W-:-:S03]  /*21760*/  ULDC.64 UR4, c[0x0][0x300] ;  /* 0x0000c00000047ab9 */ /* 0x000fc60000000a00 */
[----:B------:R-:W2:Y:S01]  /*21770*/  LDL R4, [R1+0xc] ;  /* 0x00000c0001047983 */ /* 0x000ea20000100800 */
        /* <DEDUP_REMOVED lines=17> */
[----:B-1----:R-:W-:Y:S02]  /*21890*/  IMAD R5, R25, 0x1000, R37 ;  /* 0x0000100019057824 */ /* 0x002fe400078e0225 */
[----:B------:R-:W-:Y:S02]  /*218a0*/  IMAD.IADD R3, R3, 0x1, R0 ;  /* 0x0000000103037824 */ /* 0x000fe400078e0200 */
[----:B------:R-:W-:Y:S02]  /*218b0*/  IMAD R0, R30, UR4, RZ ;  /* 0x000000041e007c24 */ /* 0x000fe4000f8e02ff */
[----:B------:R-:W-:-:S04]  /*218c0*/  IMAD.WIDE.U32 R2, R18, UR4, R2 ;  /* 0x0000000412027c25 */ /* 0x000fc8000f8e0002 */
[----:B------:R-:W-:Y:S01]  /*218d0*/  IMAD R0, R18, UR5, R0 ;  /* 0x0000000512007c24 */ /* 0x000fe2000f8e0200 */
[----:B------:R-:W-:-:S03]  /*218e0*/  ULDC.64 UR4, c[0x0][0x2e8] ;  /* 0x0000ba0000047ab9 */ /* 0x000fc60000000a00 */
        /* <DEDUP_REMOVED lines=41> */
.L_x_3754:
        /* <DEDUP_REMOVED lines=10> */
.L_x_3628:
        /* <DEDUP_REMOVED lines=11> */
.L_x_3629:
[----:B0-----:R0:W5:Y:S01]  /*21cd0*/  LDL R2, [R1+0x8] ;  /* 0x0000080001027983 */ /* 0x0011620000100800 */
[----:B------:R0:W-:Y:S02]  /*21ce0*/  SYNCS.ARRIVE.TRANS64.A1T0 RZ, [R17+URZ+0x38830], RZ ;  /* 0x038830ff11ff79a7 */ /* 0x0001e4000810003f */
[----:B------:R-:W-:Y:S05]  /*21cf0*/  WARPSYNC.ALL ;  /* 0x0000000000007948 */ /* 0x000fea0003800000 */
[----:B------:R-:W-:Y:S01]  /*21d00*/  ULDC.64 UR4, c[0x0][0xaf8] ;  /* 0x0002be0000047ab9 */ /* 0x000fe20000000a00 */
[----:B------:R-:W-:Y:S01]  /*21d10*/  VIADD R0, R23, 0x20400 ;  /* 0x0002040017007836 */ /* 0x000fe20000000000 */
[----:B------:R-:W-:Y:S01]  /*21d20*/  BAR.SYNC.DEFER_BLOCKING 0x8, 0x100 ;  /* 0x0204000000007b1d */ /* 0x000fe20000010000 */
[----:B------:R-:W-:-:S03]  /*21d30*/  ISETP.NE.U32.AND P0, PT, RZ, UR4, PT ;  /* 0x00000004ff007c0c */ /* 0x000fc6000bf05070 */
[----:B------:R-:W-:Y:S02]  /*21d40*/  LOP3.LUT P1, RZ, R0, 0x3ff, RZ, 0xc0, !PT ;  /* 0x000003ff00ff7812 */ /* 0x000fe4000782c0ff */
[----:B------:R-:W-:Y:S01]  /*21d50*/  ISETP.NE.AND.EX P0, PT, RZ, UR5, PT, P0 ;  /* 0x00000005ff007c0c */ /* 0x000fe2000bf05300 */
[----:B------:R-:W-:Y:S01]  /*21d60*/  BSSY B6, `(.L_x_3630) ;  /* 0x0000019000067945 */ /* 0x000fe20003800000 */
[----:B------:R-:W-:Y:S02]  /*21d70*/  SHF.R.S32.HI R0, RZ, 0x1f, R19 ;  /* 0x0000001fff007819 */ /* 0x000fe40000011413 */
[----:B------:R-:W-:Y:S02]  /*21d80*/  SEL R3, R19, RZ, !P0 ;  /* 0x000000ff13037207 */ /* 0x000fe40004000000 */
[----:B------:R-:W-:-:S05]  /*21d90*/  SEL R0, R0, RZ, !P0 ;  /* 0x000000ff00007207 */ /* 0x000fca0004000000 */
[----:B------:R1:W-:Y:S04]  /*21da0*/  STL [R1+0x28], R0 ;  /* 0x0000280001007387 */ /* 0x0003e80000100800 */
[----:B------:R2:W-:Y:S01]  /*21db0*/  STL [R1+0x14], R3 ;  /* 0x0000140301007387 */ /* 0x0005e20000100800 */
[----:B-1---5:R-:W-:-:S05]  /*21dc0*/  SHF.R.S32.HI R0, RZ, 0x1f, R2 ;  /* 0x0000001fff007819 */ /* 0x022fca0000011402 */
[----:B------:R2:W-:Y:S01]  /*21dd0*/  STL [R1+0x20], R0 ;  /* 0x0000200001007387 */ /* 0x0005e20000100800 */
[----:B------:R-:W-:Y:S05]  /*21de0*/  @!P1 BRA `(.L_x_3631) ;  /* 0x0000000000409947 */ /* 0x000fea0003800000 */
[----:B------:R-:W-:Y:S01]  /*21df0*/  MOV R2, 0x0 ;  /* 0x0000000000027802 */ /* 0x000fe20000000f00 */
[----:B------:R-:W-:Y:S01]  /*21e00*/  ULDC.64 UR4, c[0x4][0x90] ;  /* 0x0100240000047ab9 */ /* 0x000fe20000000a00 */
[----:B------:R-:W-:Y:S01]  /*21e10*/  ULDC.64 UR6, c[0x4][0x98] ;  /* 0x0100260000067ab9 */ /* 0x000fe20000000a00 */
[----:B------:R-:W-:Y:S01]  /*21e20*/  ULDC.64 UR8, c[0x4][0x20] ;  /* 0x0100080000087ab9 */ /* 0x000fe20000000a00 */
[----:B------:R-:W-:Y:S02]  /*21e30*/  IMAD.U32 R4, RZ, RZ, UR4 ;  /* 0x00000004ff047e24 */ /* 0x000fe4000f8e00ff */
[----:B--2---:R-:W1:Y:S01]  /*21e40*/  LDC.64 R2, c[0x4][R2] ;  /* 0x0100000002027b82 */ /* 0x004e620000000a00 */
        /* <DEDUP_REMOVED lines=10> */
.L_x_3631:
[----:B------:R-:W-:Y:S05]  /*21ef0*/  BSYNC B6 ;  /* 0x0000000000067941 */ /* 0x000fea0003800000 */
.L_x_3630:
[----:B------:R-:W3:Y:S01]  /*21f00*/  LDL R20, [R1+0x28] ;  /* 0x0000280001147983 */ /* 0x000ee20000100800 */
[----:B------:R-:W1:Y:S01]  /*21f10*/  LDC R6, c[0x0][0x448] ;  /* 0x00011200ff067b82 */ /* 0x000e620000000800 */
[----:B------:R-:W-:Y:S02]  /*21f20*/  ULDC.64 UR4, c[0x0][0x298] ;  /* 0x0000a60000047ab9 */ /* 0x000fe40000000a00 */
[----:B------:R-:W4:Y:S04]  /*21f30*/  LDL R4, [R1+0x20] ;  /* 0x0000200001047983 */ /* 0x000f280000100800 */
[----:B------:R-:W4:Y:S01]  /*21f40*/  LDL R7, [R1+0x8] ;  /* 0x0000080001077983 */ /* 0x000f220000100800 */
[----:B------:R-:W0:Y:S01]  /*21f50*/  S2R R2, SR_TID.X ;  /* 0x0000000000027919 */ /* 0x000e220000002100 */
[----:B--2---:R-:W2:Y:S01]  /*21f60*/  S2R R0, SR_TID.X ;  /* 0x0000000000007919 */ /* 0x004ea20000002100 */
[----:B0-----:R-:W-:Y:S01]  /*21f70*/  LOP3.LUT R2, R2, 0x7f, RZ, 0xc0, !PT ;  /* 0x0000007f02027812 */ /* 0x001fe200078ec0ff */
[----:B--2---:R-:W-:-:S03]  /*21f80*/  IMAD.SHL.U32 R0, R0, 0x10, RZ ;  /* 0x0000001000007824 */ /* 0x004fc600078e00ff */
[----:B------:R-:W-:-:S04]  /*21f90*/  SHF.R.U32.HI R2, RZ, 0x3, R2 ;  /* 0x00000003ff027819 */ /* 0x000fc80000011602 */
[----:B------:R-:W-:-:S05]  /*21fa0*/  LOP3.LUT R0, R2, 0x70, R0, 0xf8, !PT ;  /* 0x0000007002007812 */ /* 0x000fca00078ef800 */
[----:B------:R-:W-:Y:S01]  /*21fb0*/  IMAD.IADD R5, R0, 0x1, R33 ;  /* 0x0000000100057824 */ /* 0x000fe200078e0221 */
[----:B-1----:R-:W-:-:S13]  /*21fc0*/  ISETP.NE.AND P0, PT, R6, 0x1, PT ;  /* 0x000000010600780c */ /* 0x002fda0003f05270 */
[----:B------:R-:W0:Y:S08]  /*21fd0*/  @P0 LDC R2, c[0x0][0x44c] ;  /* 0x00011300ff020b82 */ /* 0x000e300000000800 */
[----:B------:R-:W1:Y:S01]  /*21fe0*/  @P0 LDC R3, c[0x0][0x450] ;  /* 0x00011400ff030b82 */ /* 0x000e620000000800 */
[----:B---3--:R-:W-:Y:S02]  /*21ff0*/  IMAD.MOV.U32 R21, RZ, RZ, R20 ;  /* 0x000000ffff157224 */ /* 0x008fe400078e0014 */
[----:B------:R-:W2:Y:S04]  /*22000*/  LDL R20, [R1+0x14] ;  /* 0x0000140001147983 */ /* 0x000ea80000100800 */
[----:B------:R3:W-:Y:S04]  /*22010*/  STL [R1], R5 ;  /* 0x0000000501007387 */ /* 0x0007e80000100800 */
[----:B------:R3:W5:Y:S01]  /*22020*/  LDL R9, [R1+0x4] ;  /* 0x0000040001097983 */ /* 0x0007620000100800 */
[----:B0-----:R-:W-:-:S04]  /*22030*/  @P0 IMAD.HI.U32 R2, R5, R2, RZ ;  /* 0x0000000205020227 */ /* 0x001fc800078e00ff */
[----:B----4-:R-:W-:Y:S02]  /*22040*/  IMAD R4, R4, UR4, RZ ;  /* 0x0000000404047c24 */ /* 0x010fe4000f8e02ff */
[----:B------:R-:W-:Y:S01]  /*22050*/  IMAD.MOV.U32 R0, RZ, RZ, R5 ;  /* 0x000000ffff007224 */ /* 0x000fe200078e0005 */
[----:B-1----:R-:W-:Y:S01]  /*22060*/  @P0 SHF.R.U32.HI R0, RZ, R3, R2 ;  /* 0x00000003ff000219 */ /* 0x002fe20000011602 */
        /* <DEDUP_REMOVED lines=39> */
[----:B---3--:R-:W-:Y:S10]  /*222e0*/  BRA.DIV UR5, `(.L_x_3632) ;  /* 0x0000005a05507947 */ /* 0x008ff4000b800000 */
[----:B------:R-:W0:Y:S01]  /*222f0*/  SHFL.IDX PT, R4, R0, RZ, 0x181f ;  /* 0x00181fff00047589 */ /* 0x000e2200000e0000 */
[----:B-----5:R-:W-:Y:S02]  /*22300*/  IMAD R2, R9, R6, RZ ;  /* 0x0000000609027224 */ /* 0x020fe400078e02ff */
[----:B------:R-:W-:Y:S01]  /*22310*/  IMAD.IADD R33, R8, 0x1, R33 ;  /* 0x0000000108217824 */ /* 0x000fe200078e0221 */
        /* <DEDUP_REMOVED lines=30> */
.L_x_3763:
        /* <DEDUP_REMOVED lines=11> */
.L_x_3633:
        /* <DEDUP_REMOVED lines=28> */
.L_x_3635:
[----:B------:R-:W-:Y:S05]  /*22770*/  BSYNC B6 ;  /* 0x0000000000067941 */ /* 0x000fea0003800000 */
.L_x_3634:
[----:B------:R-:W2:Y:S01]  /*22780*/  LDL.LU R0, [R1+0x20] ;  /* 0x0000200001007983 */ /* 0x000ea20000300800 */
[----:B------:R-:W1:Y:S01]  /*22790*/  LDC R6, c[0x0][0x448] ;  /* 0x00011200ff067b82 */ /* 0x000e620000000800 */
[----:B------:R-:W-:Y:S02]  /*227a0*/  ULDC.64 UR4, c[0x0][0x398] ;  /* 0x0000e60000047ab9 */ /* 0x000fe40000000a00 */
[----:B0-----:R-:W3:Y:S04]  /*227b0*/  LDL.LU R2, [R1+0x8] ;  /* 0x0000080001027983 */ /* 0x001ee80000300800 */
[----:B------:R-:W4:Y:S04]  /*227c0*/  LDL.LU R4, [R1+0x28] ;  /* 0x0000280001047983 */ /* 0x000f280000300800 */
[----:B------:R-:W5:Y:S04]  /*227d0*/  LDL.LU R21, [R1+0x14] ;  /* 0x0000140001157983 */ /* 0x000f680000300800 */
[----:B------:R-:W5:Y:S01]  /*227e0*/  LDL.LU R20, [R1] ;  /* 0x0000000001147983 */ /* 0x000f620000300800 */
        /* <DEDUP_REMOVED lines=18> */
[----:B-----5:R-:W-:-:S04]  /*22910*/  IMAD.WIDE.U32 R2, R21, UR4, R2 ;  /* 0x0000000415027c25 */ /* 0x020fc8000f8e0002 */
[----:B------:R-:W-:Y:S01]  /*22920*/  IMAD R0, R21, UR5, R0 ;  /* 0x0000000515007c24 */ /* 0x000fe2000f8e0200 */
[----:B------:R-:W-:Y:S01]  /*22930*/  ULDC.64 UR4, c[0x0][0x3d0] ;  /* 0x0000f40000047ab9 */ /* 0x000fe20000000a00 */
[----:B------:R-:W0:Y:S01]  /*22940*/  S2R R21, SR_TID.X ;  /* 0x0000000000157919 */ /* 0x000e220000002100 */
[----:B------:R-:W-:Y:S02]  /*22950*/  IMAD.MOV.U32 R4, RZ, RZ, R20 ;  /* 0x000000ffff047224 */ /* 0x000fe400078e0014 */
[----:B------:R-:W-:Y:S02]  /*22960*/  IMAD.IADD R3, R3, 0x1, R0 ;  /* 0x0000000103037824 */ /* 0x000fe400078e0200 */
[----:B------:R-:W2:Y:S02]  /*22970*/  @P0 LDC R0, c[0x0][0x44c] ;  /* 0x00011300ff000b82 */ /* 0x000ea40000000800 */
[----:B--2---:R-:W-:-:S04]  /*22980*/  @P0 IMAD.HI.U32 R0, R20, R0, RZ ;  /* 0x0000000014000227 */ /* 0x004fc800078e00ff */
[----:B0-----:R-:W-:Y:S01]  /*22990*/  IMAD.SHL.U32 R21, R21, 0x8, RZ ;  /* 0x0000000815157824 */ /* 0x001fe200078e00ff */
[----:B-1----:R-:W-:-:S04]  /*229a0*/  @P0 SHF.R.U32.HI R4, RZ, R5, R0 ;  /* 0x00000005ff040219 */ /* 0x002fc80000011600 */
[--C-:B------:R-:W-:Y:S01]  /*229b0*/  SHF.R.S32.HI R5, RZ, 0x1f, R4.reuse ;  /* 0x0000001fff057819 */ /* 0x100fe20000011404 */
[----:B------:R-:W-:Y:S01]  /*229c0*/  IMAD.MOV R0, RZ, RZ, -R4 ;  /* 0x000000ffff007224 */ /* 0x000fe200078e0a04 */
[----:B------:R-:W-:Y:S01]  /*229d0*/  LOP3.LUT R21, R21, 0x38, RZ, 0xc0, !PT ;  /* 0x0000003815157812 */ /* 0x000fe200078ec0ff */
[----:B------:R-:W-:-:S03]  /*229e0*/  IMAD.WIDE.U32 R2, R4, UR4, R2 ;  /* 0x0000000404027c25 */ /* 0x000fc6000f8e0002 */
[----:B------:R-:W-:Y:S01]  /*229f0*/  LOP3.LUT R7, R21, 0x80, RZ, 0xfc, !PT ;  /* 0x0000008015077812 */ /* 0x000fe200078efcff */
[----:B------:R-:W-:Y:S01]  /*22a00*/  IMAD R0, R6, R0, R20 ;  /* 0x0000000006007224 */ /* 0x000fe200078e0214 */
[----:B------:R-:W0:Y:S01]  /*22a10*/  S2R R21, SR_TID.X ;  /* 0x0000000000157919 */ /* 0x000e220000002100 */
[----:B------:R-:W-:Y:S01]  /*22a20*/  IMAD R5, R5, UR4, RZ ;  /* 0x0000000405057c24 */ /* 0x000fe2000f8e02ff */
[----:B------:R-:W1:Y:S03]  /*22a30*/  S2R R20, SR_TID.X ;  /* 0x0000000000147919 */ /* 0x000e660000002100 */
[----:B------:R-:W-:Y:S01]  /*22a40*/  IMAD R5, R4, UR5, R5 ;  /* 0x0000000504057c24 */ /* 0x000fe2000f8e0205 */
[----:B------:R-:W-:Y:S01]  /*22a50*/  SHF.R.S32.HI R4, RZ, 0x1f, R0 ;  /* 0x0000001fff047819 */ /* 0x000fe20000011400 */
[----:B------:R-:W-:Y:S02]  /*22a60*/  ULDC.64 UR4, c[0x0][0x3c8] ;  /* 0x0000f20000047ab9 */ /* 0x000fe40000000a00 */
[----:B------:R-:W-:-:S02]  /*22a70*/  IMAD.IADD R3, R3, 0x1, R5 ;  /* 0x0000000103037824 */ /* 0x000fc400078e0205 */
        /* <DEDUP_REMOVED lines=8> */
[----:B------:R-:W-:Y:S02]  /*22b00*/  LEA.HI.X R4, R2, UR5, R4, 0x1, P0 ;  /* 0x0000000502047c11 */ /* 0x000fe400080f0c04 */
[----:B------:R-:W-:-:S02]  /*22b10*/  ISETP.GE.AND P0, PT, R7, UR4, PT ;  /* 0x0000000407007c0c */ /* 0x000fc4000bf06270 */
[----:B------:R-:W2:Y:S01]  /*22b20*/  S2R R7, SR_TID.X ;  /* 0x0000000000077919 */ /* 0x000ea20000002100 */
[----:B0-----:R-:W-:Y:S01]  /*22b30*/  IMAD.SHL.U32 R21, R21, 0x8, RZ ;  /* 0x0000000815157824 */ /* 0x001fe200078e00ff */
[----:B------:R-:W-:Y:S01]  /*22b40*/  SEL R2, RZ, 0x4, P0 ;  /* 0x00000004ff027807 */ /* 0x000fe20000000000 */
[----:B-1----:R-:W-:-:S03]  /*22b50*/  IMAD.SHL.U32 R20, R20, 0x8, RZ ;  /* 0x0000000814147824 */ /* 0x002fc600078e00ff */
[----:B------:R-:W-:Y:S02]  /*22b60*/  LOP3.LUT R21, R21, 0x38, RZ, 0xc0, !PT ;  /* 0x0000003815157812 */ /* 0x000fe400078ec0ff */
[----:B------:R-:W-:-:S04]  /*22b70*/  LOP3.LUT R20, R20, 0x38, RZ, 0xc0, !PT ;  /* 0x0000003814147812 */ /* 0x000fc800078ec0ff */
[----:B------:R-:W-:-:S04]  /*22b80*/  ISETP.GE.AND P1, PT, R20, UR4, PT ;  /* 0x0000000414007c0c */ /* 0x000fc8000bf26270 */
[----:B------:R-:W-:-:S09]  /*22b90*/  SEL R0, RZ, 0x1, P1 ;  /* 0x00000001ff007807 */ /* 0x000fd20000800000 */
[----:B------:R-:W-:Y:S01]  /*22ba0*/  @P1 LOP3.LUT R22, R22, 0x400, RZ, 0xfc, !PT ;  /* 0x0000040016161812 */ /* 0x000fe200078efcff */
[----:B--2---:R-:W-:-:S03]  /*22bb0*/  IMAD.SHL.U32 R7, R7, 0x8, RZ ;  /* 0x0000000807077824 */ /* 0x004fc600078e00ff */
[----:B------:R-:W-:Y:S02]  /*22bc0*/  LOP3.LUT R22, R22, 0xfffffeff, RZ, 0xc0, !PT ;  /* 0xfffffeff16167812 */ /* 0x000fe400078ec0ff */
[----:B------:R-:W-:Y:S02]  /*22bd0*/  LOP3.LUT R7, R7, 0x38, RZ, 0xc0, !PT ;  /* 0x0000003807077812 */ /* 0x000fe400078ec0ff */
[----:B------:R-:W-:Y:S02]  /*22be0*/  @P0 LOP3.LUT R22, R22, 0x100, RZ, 0xfc, !PT ;  /* 0x0000010016160812 */ /* 0x000fe400078efcff */
[----:B------:R-:W-:Y:S02]  /*22bf0*/  LOP3.LUT R7, R7, 0x40, RZ, 0xfc, !PT ;  /* 0x0000004007077812 */ /* 0x000fe400078efcff */
[----:B------:R-:W-:Y:S02]  /*22c00*/  LOP3.LUT R22, R22, 0xfffffdff, RZ, 0xc0, !PT ;  /* 0xfffffdff16167812 */ /* 0x000fe400078ec0ff */
[----:B------:R-:W-:-:S02]  /*22c10*/  ISETP.GE.AND P0, PT, R7, UR4, PT ;  /* 0x0000000407007c0c */ /* 0x000fc4000bf06270 */
[----:B------:R-:W-:Y:S02]  /*22c20*/  LOP3.LUT R7, R21, 0x100, RZ, 0xfc, !PT ;  /* 0x0000010015077812 */ /* 0x000fe400078efcff */
[----:B------:R-:W0:Y:S01]  /*22c30*/  S2R R21, SR_TID.X ;  /* 0x0000000000157919 */ /* 0x000e220000002100 */
[----:B------:R-:W-:Y:S02]  /*22c40*/  SEL R3, RZ, 0x2, P0 ;  /* 0x00000002ff037807 */ /* 0x000fe40000000000 */
[----:B------:R-:W-:Y:S02]  /*22c50*/  ISETP.GE.AND P4, PT, R7, UR4, PT ;  /* 0x0000000407007c0c */ /* 0x000fe4000bf86270 */
[----:B------:R-:W1:Y:S01]  /*22c60*/  S2R R7, SR_TID.X ;  /* 0x0000000000077919 */ /* 0x000e620000002100 */
[----:B------:R-:W-:Y:S02]  /*22c70*/  IADD3 R0, R2, R3, R0 ;  /* 0x0000000302007210 */ /* 0x000fe40007ffe000 */
[----:B------:R-:W-:-:S02]  /*22c80*/  SEL R2, RZ, 0x10, P4 ;  /* 0x00000010ff027807 */ /* 0x000fc40002000000 */
        /* <DEDUP_REMOVED lines=113> */
.L_x_3773:
        /* <DEDUP_REMOVED lines=26> */
.L_x_3638:
[----:B------:R-:W-:Y:S05]  /*23540*/  BSYNC B0 ;  /* 0x0000000000007941 */ /* 0x000fea0003800000 */
.L_x_3637:
[----:B------:R-:W-:Y:S01]  /*23550*/  NOP ;  /* 0x0000000000007918 */ /* 0x000fe20000000000 */
[----:B------:R-:W-:-:S13]  /*23560*/  PLOP3.LUT P0, PT, PT, PT, PT, 0x80, 0x0 ;  /* 0x000000000000781c */ /* 0x000fda0003f0f070 */
.L_x_3639:
        /* <DEDUP_REMOVED lines=17> */
[----:B-12---:R-:W-:Y:S05]  /*23680*/  @!P0 BRA `(.L_x_3641) ;  /* 0x0000005400688947 */ /* 0x006fea0003800000 */
.L_x_3774:
[----:B------:R-:W-:Y:S05]  /*23690*/  BSYNC B0 ;  /* 0x0000000000007941 */ /* 0x000fea0003800000 */
.L_x_3640:
[----:B------:R-:W-:-:S05]  /*236a0*/  IMAD.U32 R2, RZ, RZ, UR39 ;  /* 0x00000027ff027e24 */ /* 0x000fca000f8e00ff */
[----:B------:R-:W-:-:S13]  /*236b0*/  ISETP.NE.AND P0, PT, R2, 0x3, PT ;  /* 0x000000030200780c */ /* 0x000fda0003f05270 */
[----:B------:R-:W-:Y:S05]  /*236c0*/  @!P0 BRA `(.L_x_3642) ;  /* 0x0000000000048947 */ /* 0x000fea0003800000 */
[----:B------:R-:W-:Y:S01]  /*236d0*/  BPT.TRAP 0x1 ;  /* 0x000000040000795c */ /* 0x000fe20000300000 */
.L_x_3642:
[----:B-1----:R-:W-:Y:S01]  /*236e0*/  SHF.L.U32 R0, R28, 0x1f, RZ ;  /* 0x0000001f1c007819 */ /* 0x002fe200000006ff */
[----:B------:R-:W-:Y:S03]  /*236f0*/  BSSY B0, `(.L_x_3643) ;  /* 0x0000003000007945 */ /* 0x000fe60003800000 */
[----:B------:R-:W1:Y:S02]  /*23700*/  SYNCS.PHASECHK.TRANS64.TRYWAIT P0, [R17+URZ+0x38860], R0 ;  /* 0x03886000110075a7 */ /* 0x000e64000800017f */
[----:B-1----:R-:W-:Y:S05]  /*23710*/  @!P0 BRA `(.L_x_3644) ;  /* 0x0000005400588947 */ /* 0x002fea0003800000 */
.L_x_3775:
[----:B------:R-:W-:Y:S05]  /*23720*/  BSYNC B0 ;  /* 0x0000000000007941 */ /* 0x000fea0003800000 */
.L_x_3643:
        /* <DEDUP_REMOVED lines=61> */
[----:B------:R-:W-:-:S13]  /*23b00*/  ISETP.GT.AND P6, PT, R6, -0x1, PT ;  /* 0xffffffff0600780c */ /* 0x000fda0003fc4270 */
[----:B------:R-:W-:Y:S02]  /*23b10*/  @P6 LOP3.LUT R22, R22, 0x200, RZ, 0xfc, !PT ;  /* 0x0000020016166812 */ /* 0x000fe400078efcff */
[----:B------:R-:W-:-:S13]  /*23b20*/  ISETP.LT.OR P6, PT, R27, 0x1, P6 ;  /* 0x000000011b00780c */ /* 0x000fda00037c1670 */
[----:B------:R0:W-:Y:S04]  /*23b30*/  LDGSTS.E.BYPASS.LTC128B.128 [R4+0xe400], desc[UR50][R2.64+0x380], !P6 ;  /* 0x0e40038002047fae */ /* 0x0001e8000f101d72 */
[----:B0-----:R-:W0:Y:S04]  /*23b40*/  SHFL.IDX PT, R2, R5, 0x1, 0x181f ;  /* 0x00381f0005027f89 */ /* 0x001e2800000e0000 */
[----:B------:R-:W1:Y:S01]  /*23b50*/  SHFL.IDX PT, R3, R8, 0x1, 0x181f ;  /* 0x00381f0008037f89 */ /* 0x000e6200000e0000 */
[----:B0-----:R-:W-:-:S03]  /*23b60*/  IADD3 R6, P6, R2, R0, RZ ;  /* 0x0000000002067210 */ /* 0x001fc60007fde0ff */
[----:B------:R-:W0:Y:S02]  /*23b70*/  SHFL.IDX PT, R2, R5, 0x2, 0x181f ;  /* 0x00581f0005027f89 */ /* 0x000e2400000e0000 */
[----:B-1----:R-:W-:Y:S01]  /*23b80*/  IMAD.X R7, RZ, RZ, R3, P6 ;  /* 0x000000ffff077224 */ /* 0x002fe200030e0603 */
[----:B------:R-:W-:Y:S01]  /*23b90*/  LOP3.LUT P6, RZ, R22, 0x100, RZ, 0xc0, !PT ;  /* 0x0000010016ff7812 */ /* 0x000fe200078cc0ff */
[----:B------:R-:W1:Y:S03]  /*23ba0*/  SHFL.IDX PT, R3, R8, 0x2, 0x181f ;  /* 0x00581f0008037f89 */ /* 0x000e6600000e0000 */
[----:B------:R-:W-:Y:S01]  /*23bb0*/  ISETP.LT.OR P6, PT, R27, 0x11, P6 ;  /* 0x000000111b00780c */ /* 0x000fe200037c1670 */
[----:B------:R-:W2:-:S12]  /*23bc0*/  SHFL.IDX PT, R8, R8, 0x3, 0x181f ;  /* 0x00781f0008087f89 */ /* 0x000e9800000e0000 */
        /* <DEDUP_REMOVED lines=15> */
[----:B------:R-:W-:Y:S01]  /*23cc0*/  LDGSTS.E.BYPASS.LTC128B.128 [R4+0xec00], desc[UR50][R6.64+0x380], !P6 ;  /* 0x0ec0038006047fae */ /* 0x000fe2000f101d72 */
        /* <DEDUP_REMOVED lines=20> */
[----:B0-2---:R0:W1:Y:S02]  /*23e10*/  SHFL.IDX PT, R2, R5, 0x3, 0x181f ;  /* 0x00781f0005027f89 */ /* 0x00506400000e0000 */
.L_x_3785:
        /* <DEDUP_REMOVED lines=34> */
.L_x_3646:
        /* <DEDUP_REMOVED lines=11> */
.L_x_3647:
[----:B------:R-:W2:Y:S01]  /*240f0*/  LDL.LU R2, [R1+0x30] ;  /* 0x0000300001027983 */ /* 0x000ea20000300800 */
[----:B------:R1:W-:Y:S01]  /*24100*/  SYNCS.ARRIVE.TRANS64.A1T0 RZ, [R17+URZ+0x38850], RZ ;  /* 0x038850ff11ff79a7 */ /* 0x0003e2000810003f */
[----:B------:R-:W-:Y:S01]  /*24110*/  BSSY B0, `(.L_x_3648) ;  /* 0x00000f5000007945 */ /* 0x000fe20003800000 */
[----:B--2---:R-:W-:-:S05]  /*24120*/  VIADD R7, R2, 0xfffffffe ;  /* 0xfffffffe02077836 */ /* 0x004fca0000000000 */
[----:B------:R-:W-:-:S13]  /*24130*/  ISETP.GE.AND P0, PT, R7, R35, PT ;  /* 0x000000230700720c */ /* 0x000fda0003f06270 */
[----:B-1----:R-:W-:Y:S05]  /*24140*/  @!P0 BRA `(.L_x_3649) ;  /* 0x0000000c00c48947 */ /* 0x002fea0003800000 */
[----:B------:R-:W2:Y:S01]  /*24150*/  LDL.LU R2, [R1+0x44] ;  /* 0x0000440001027983 */ /* 0x000ea20000300800 */
[----:B------:R-:W-:-:S04]  /*24160*/  LOP3.LUT R32, R32, 0x80, RZ, 0xc0, !PT ;  /* 0x0000008020207812 */ /* 0x000fc800078ec0ff */
[----:B------:R-:W-:Y:S02]  /*24170*/  SHF.R.U32.HI R32, RZ, 0x3, R32 ;  /* 0x00000003ff207819 */ /* 0x000fe40000011620 */
[----:B--2---:R-:W-:-:S04]  /*24180*/  LOP3.LUT R33, R2, 0x40, RZ, 0xc0, !PT ;  /* 0x0000004002217812 */ /* 0x004fc800078ec0ff */
[----:B------:R-:W-:-:S07]  /*24190*/  SHF.R.U32.HI R33, RZ, 0x2, R33 ;  /* 0x00000002ff217819 */ /* 0x000fce0000011621 */
.L_x_3662:
[----:B-1----:R-:W1:Y:S01]  /*241a0*/  S2R R2, SR_TID.X ;  /* 0x0000000000027919 */ /* 0x002e620000002100 */
[----:B0-----:R-:W0:Y:S01]  /*241b0*/  LDC R5, c[0x0][0x430] ;  /* 0x00010c00ff057b82 */ /* 0x001e220000000800 */
[----:B------:R-:W-:Y:S01]  /*241c0*/  IMAD R4, R7, 0x40, R34 ;  /* 0x0000004007047824 */ /* 0x000fe200078e0222 */
[----:B--2---:R-:W2:Y:S01]  /*241d0*/  S2R R8, SR_TID.X ;  /* 0x0000000000087919 */ /* 0x004ea20000002100 */
[----:B------:R-:W-:Y:S02]  /*241e0*/  IMAD.U32 R10, RZ, RZ, UR39 ;  /* 0x00000027ff0a7e24 */ /* 0x000fe4000f8e00ff */
        /* <DEDUP_REMOVED lines=37> */
.L_x_3650:
[----:B------:R-:W-:Y:S01]  /*24440*/  IMAD R6, R25, 0x8, R23 ;  /* 0x0000000819067824 */ /* 0x000fe200078e0217 */
[----:B------:R-:W-:Y:S01]  /*24450*/  SHF.L.U32 R21, R28, 0x1f, RZ ;  /* 0x0000001f1c157819 */ /* 0x000fe200000006ff */
[----:B------:R-:W-:Y:S01]  /*24460*/  BSSY B1, `(.L_x_3651) ;  /* 0x0000004000017945 */ /* 0x000fe20003800000 */
[----:B------:R-:W-:Y:S02]  /*24470*/  SHF.R.S32.HI R9, RZ, 0x1f, R5 ;  /* 0x0000001fff097819 */ /* 0x000fe40000011405 */
[----:B------:R-:W0:Y:S02]  /*24480*/  SYNCS.PHASECHK.TRANS64.TRYWAIT P0, [R6+URZ+0x38840], R21 ;  /* 0x03884015060075a7 */ /* 0x000e24000800017f */
[----:B0-----:R-:W-:Y:S05]  /*24490*/  @!P0 BRA `(.L_x_3652) ;  /* 0x0000005000348947 */ /* 0x001fea0003800000 */
.L_x_3786:
[----:B------:R-:W-:Y:S05]  /*244a0*/  BSYNC B1 ;  /* 0x0000000000017941 */ /* 0x000fea0003800000 */
.L_x_3651:
        /* <DEDUP_REMOVED lines=42> */
.L_x_3796:
        /* <DEDUP_REMOVED lines=8> */
.L_x_3654:
        /* <DEDUP_REMOVED lines=11> */
.L_x_3655:
[----:B------:R2:W-:Y:S01]  /*24880*/  SYNCS.ARRIVE.TRANS64.A1T0 RZ, [R6+URZ+0x38830], RZ ;  /* 0x038830ff06ff79a7 */ /* 0x0005e2000810003f */
[----:B------:R-:W-:Y:S05]  /*24890*/  @!P2 BRA `(.L_x_3656) ;  /* 0x000000000004a947 */ /* 0x000fea0003800000 */
[----:B------:R-:W-:Y:S01]  /*248a0*/  BPT.TRAP 0x1 ;  /* 0x000000040000795c */ /* 0x000fe20000300000 */
.L_x_3656:
[----:B------:R-:W3:Y:S01]  /*248b0*/  SYNCS.PHASECHK.TRANS64.TRYWAIT P0, [R6+URZ+0x38860], R21 ;  /* 0x03886015060075a7 */ /* 0x000ee2000800017f */
[----:B------:R-:W-:Y:S04]  /*248c0*/  BSSY B1, `(.L_x_3657) ;  /* 0x0000002000017945 */ /* 0x000fe80003800000 */
[----:B---3--:R-:W-:Y:S05]  /*248d0*/  @!P0 BRA `(.L_x_3658) ;  /* 0x0000005000548947 */ /* 0x008fea0003800000 */
.L_x_3797:
[----:B------:R-:W-:Y:S05]  /*248e0*/  BSYNC B1 ;  /* 0x0000000000017941 */ /* 0x000fea0003800000 */
.L_x_3657:
        /* <DEDUP_REMOVED lines=81> */
.L_x_3807:
        /* <DEDUP_REMOVED lines=25> */
.L_x_3660:
        /* <DEDUP_REMOVED lines=11> */
.L_x_3661:
[----:B------:R1:W-:Y:S01]  /*25040*/  SYNCS.ARRIVE.TRANS64.A1T0 RZ, [R6+URZ+0x38850], RZ ;  /* 0x038850ff06ff79a7 */ /* 0x0003e2000810003f */
[----:B------:R-:W-:Y:S05]  /*25050*/  @P3 BRA `(.L_x_3662) ;  /* 0xfffffff000503947 */ /* 0x000fea000383ffff */
.L_x_3649:
[----:B------:R-:W-:Y:S05]  /*25060*/  BSYNC B0 ;  /* 0x0000000000007941 */ /* 0x000fea0003800000 */
.L_x_3648:
        /* <DEDUP_REMOVED lines=21> */
.L_x_3664:
[----:B------:R-:W-:Y:S05]  /*251c0*/  BSYNC B0 ;  /* 0x0000000000007941 */ /* 0x000fea0003800000 */
.L_x_3663:
[----:B------:R-:W-:-:S07]  /*251d0*/  SEL R25, R25, RZ, P0 ;  /* 0x000000ff19197207 */ /* 0x000fce0000000000 */
.L_x_3617:
[----:B------:R-:W-:Y:S05]  /*251e0*/  BSYNC B7 ;  /* 0x0000000000077941 */ /* 0x000fea0003800000 */
.L_x_3615:
        /* <DEDUP_REMOVED lines=11> */
.L_x_3665:
        /* <DEDUP_REMOVED lines=24> */
[----:B-123--:R-:W-:Y:S02]  /*25420*/  IMAD.IADD R6, R4, 0x1, R5 ;  /* 0x0000000104067824 */ /* 0x00efe400078e0205 */
        /* <DEDUP_REMOVED lines=11> */
.L_x_3817:
[----:B------:R-:W-:Y:S02]  /*254e0*/  ULDC UR4, c[0x0][0xd38] ;  /* 0x00034e0000047ab9 */ /* 0x000fe40000000800 */
[----:B------:R-:W-:-:S04]  /*254f0*/  IMAD.U32 R4, RZ, RZ, UR4 ;  /* 0x00000004ff047e24 */ /* 0x000fc8000f8e00ff */
[----:B-1----:R-:W-:-:S04]  /*25500*/  IMAD R14, R14, R4, RZ ;  /* 0x000000040e0e7224 */ /* 0x002fc800078e02ff */
[----:B------:R-:W-:-:S05]  /*25510*/  IMAD.IADD R5, R5, 0x1, R14 ;  /* 0x0000000105057824 */ /* 0x000fca00078e020e */
[----:B------:R-:W-:-:S13]  /*25520*/  ISETP.GT.AND P6, PT, R5, R0, PT ;  /* 0x000000000500720c */ /* 0x000fda0003fc4270 */
[----:B------:R-:W-:Y:S05]  /*25530*/  @P6 BRA `(.L_x_3668) ;  /* 0x00000000009c6947 */ /* 0x000fea0003800000 */
.L_x_3673:
[----:B------:R-:W1:Y:S01]  /*25540*/  LDC R2, c[0x0][0xd3c] ;  /* 0x00034f00ff027b82 */ /* 0x000e620000000800 */
[----:B------:R-:W-:-:S05]  /*25550*/  VIADD R19, R19, 0x1f ;  /* 0x0000001f13137836 */ /* 0x000fca0000000000 */
[----:B-1----:R-:W-:-:S13]  /*25560*/  ISETP.GE.AND P6, PT, R19, R2, PT ;  /* 0x000000021300720c */ /* 0x002fda0003fc6270 */
        /* <DEDUP_REMOVED lines=11> */
.L_x_3671:
[----:B------:R-:W-:Y:S05]  /*25620*/  BSYNC B0 ;  /* 0x0000000000007941 */ /* 0x000fea0003800000 */
.L_x_3670:
[----:B------:R-:W-:-:S03]  /*25630*/  UMOV UR4, 0xffffffff ;  /* 0xffffffff00047882 */ /* 0x000fc60000000000 */
[----:B------:R-:W-:Y:S05]  /*25640*/  BRA.DIV UR4, `(.L_x_3672) ;  /* 0x00000052040c7947 */ /* 0x000fea000b800000 */
[----:B-----5:R-:W1:Y:S02]  /*25650*/  SHFL.UP PT, R14, R17, 0x1, RZ ;  /* 0x04200000110e7989 */ /* 0x020e6400000e00ff */
[----:B-1----:R-:W-:-:S05]  /*25660*/  SEL R14, R14, RZ, P1 ;  /* 0x000000ff0e0e7207 */ /* 0x002fca0000800000 */
        /* <DEDUP_REMOVED lines=14> */
.L_x_3825:
[----:B------:R-:W-:Y:S02]  /*25750*/  ULDC UR4, c[0x0][0xd38] ;  /* 0x00034e0000047ab9 */ /* 0x000fe40000000800 */
[----:B------:R-:W-:-:S04]  /*25760*/  IMAD.U32 R4, RZ, RZ, UR4 ;  /* 0x00000004ff047e24 */ /* 0x000fc8000f8e00ff */
[----:B-1----:R-:W-:-:S04]  /*25770*/  IMAD R14, R14, R4, RZ ;  /* 0x000000040e0e7224 */ /* 0x002fc800078e02ff */
[----:B------:R-:W-:-:S05]  /*25780*/  IMAD.IADD R5, R14, 0x1, R5 ;  /* 0x000000010e057824 */ /* 0x000fca00078e0205 */
[----:B------:R-:W-:-:S13]  /*25790*/  ISETP.GT.AND P6, PT, R5, R0, PT ;  /* 0x000000000500720c */ /* 0x000fda0003fc4270 */
[----:B------:R-:W-:Y:S05]  /*257a0*/  @!P6 BRA `(.L_x_3673) ;  /* 0xfffffffc0064e947 */ /* 0x000fea000383ffff */
.L_x_3668:
        /* <DEDUP_REMOVED lines=8> */
.L_x_3829:
[----:B------:R-:W-:Y:S01]  /*25830*/  ISETP.NE.AND P0, PT, R2, RZ, PT ;  /* 0x000000ff0200720c */ /* 0x000fe20003f05270 */
[----:B------:R-:W-:-:S12]  /*25840*/  IMAD.MOV.U32 R14, RZ, RZ, RZ ;  /* 0x000000ffff0e7224 */ /* 0x000fd800078e00ff */
[----:B------:R-:W-:Y:S05]  /*25850*/  @!P0 BRA `(.L_x_3675) ;  /* 0x0000000000108947 */ /* 0x000fea0003800000 */
[----:B------:R-:W-:Y:S01]  /*25860*/  UMOV UR4, 0xffffffff ;  /* 0xffffffff00047882 */ /* 0x000fe20000000000 */
[----:B------:R-:W-:Y:S02]  /*25870*/  VIADD R12, R6, 0xffffffff ;  /* 0xffffffff060c7836 */ /* 0x000fe40000000000 */
[----:B------:R-:W-:Y:S05]  /*25880*/  BRA.DIV UR4, `(.L_x_3676) ;  /* 0x0000005204807947 */ /* 0x000fea000b800000 */
[----:B------:R3:W4:Y:S02]  /*25890*/  SHFL.IDX PT, R14, R3, R12, 0x1f ;  /* 0x00001f0c030e7589 */ /* 0x00072400000e0000 */
.L_x_3675:
[----:B0--3--:R-:W0:Y:S01]  /*258a0*/  LDC.64 R2, c[0x0][0xd90] ;  /* 0x00036400ff027b82 */ /* 0x009e220000000a00 */
[----:B------:R-:W-:-:S04]  /*258b0*/  IMAD.IADD R19, R6, 0x1, R19 ;  /* 0x0000000106137824 */ /* 0x000fc800078e0213 */
[----:B0-----:R-:W-:-:S05]  /*258c0*/  IMAD.WIDE R2, R19, 0x4, R2 ;  /* 0x0000000413027825 */ /* 0x001fca00078e0202 */
[----:B-1----:R0:W2:Y:S01]  /*258d0*/  LDG.E R6, desc[UR50][R2.64] ;  /* 0x0000003202067981 */ /* 0x0020a2000c1e1900 */
[----:B----4-:R-:W-:-:S04]  /*258e0*/  IMAD R16, R14, R4, R16 ;  /* 0x000000040e107224 */ /* 0x010fc800078e0210 */
[----:B------:R-:W-:Y:S02]  /*258f0*/  IMAD.IADD R0, R0, 0x1, -R16 ;  /* 0x0000000100007824 */ /* 0x000fe400078e0a10 */
[----:B0-----:R-:W-:Y:S02]  /*25900*/  IMAD.MOV.U32 R2, RZ, RZ, RZ ;  /* 0x000000ffff027224 */ /* 0x001fe400078e00ff */
[----:B--2---:R-:W-:-:S05]  /*25910*/  IMAD R5, R17, R6, RZ ;  /* 0x0000000611057224 */ /* 0x004fca00078e02ff */
        /* <DEDUP_REMOVED lines=33> */
[----:B------:R0:W1:Y:S02]  /*25b30*/  F2I.FTZ.U32.TRUNC.NTZ R3, R2 ;  /* 0x0000000200037305 */ /* 0x000064000021f000 */
[----:B0-----:R-:W-:Y:S02]  /*25b40*/  IMAD.MOV.U32 R2, RZ, RZ, RZ ;  /* 0x000000ffff027224 */ /* 0x001fe400078e00ff */
[----:B-1----:R-:W-:-:S04]  /*25b50*/  IMAD.MOV R5, RZ, RZ, -R3 ;  /* 0x000000ffff057224 */ /* 0x002fc800078e0a03 */
        /* <DEDUP_REMOVED lines=22> */
.L_x_3669:
[----:B------:R-:W-:Y:S01]  /*25cc0*/  UMOV UR4, URZ ;  /* 0x0000003f00047c82 */ /* 0x000fe20008000000 */
[----:B------:R-:W-:Y:S01]  /*25cd0*/  UMOV UR5, URZ ;  /* 0x0000003f00057c82 */ /* 0x000fe20008000000 */
[----:B------:R-:W-:Y:S01]  /*25ce0*/  ULDC UR6, c[0x0][0xd3c] ;  /* 0x00034f0000067ab9 */ /* 0x000fe20000000800 */
[----:B------:R-:W-:Y:S02]  /*25cf0*/  IMAD.MOV.U32 R16, RZ, RZ, R0 ;  /* 0x000000ffff107224 */ /* 0x000fe400078e0000 */
[----:B------:R-:W-:Y:S02]  /*25d00*/  IMAD.U32 R17, RZ, RZ, UR4 ;  /* 0x00000004ff117e24 */ /* 0x000fe4000f8e00ff */
[----:B------:R-:W-:Y:S02]  /*25d10*/  IMAD.U32 R18, RZ, RZ, UR5 ;  /* 0x00000005ff127e24 */ /* 0x000fe4000f8e00ff */
[----:B------:R-:W-:-:S07]  /*25d20*/  IMAD.U32 R19, RZ, RZ, UR6 ;  /* 0x00000006ff137e24 */ /* 0x000fce000f8e00ff */
.L_x_3677:
        /* <DEDUP_REMOVED lines=10> */
.L_x_3666:
[----:B------:R-:W-:Y:S02]  /*25dd0*/  ULDC UR4, c[0x0][0xd3c] ;  /* 0x00034f0000047ab9 */ /* 0x000fe40000000800 */
[----:B0-----:R-:W-:-:S13]  /*25de0*/  ISETP.GE.AND P0, PT, R19, UR4, PT ;  /* 0x0000000413007c0c */ /* 0x001fda000bf06270 */
[----:B------:R-:W-:Y:S05]  /*25df0*/  @!P0 BRA `(.L_x_3678) ;  /* 0xffffff8400588947 */ /* 0x000fea000383ffff */
[----:B------:R-:W-:Y:S05]  /*25e00*/  BSYNC B8 ;  /* 0x0000000000087941 */ /* 0x000fea0003800000 */
.L_x_3549:
        /* <DEDUP_REMOVED lines=12> */
.L_x_3832:
[----:B------:R-:W-:Y:S05]  /*25ed0*/  BSYNC B0 ;  /* 0x0000000000007941 */ /* 0x000fea0003800000 */
.L_x_3679:
[----:B------:R-:W-:-:S03]  /*25ee0*/  UMOV UR4, 0xffffffff ;  /* 0xffffffff00047882 */ /* 0x000fc60000000000 */
[----:B------:R-:W-:Y:S05]  /*25ef0*/  BRA.DIV UR4, `(.L_x_3681) ;  /* 0x0000004e041c7947 */ /* 0x000fea000b800000 */
[----:B0-----:R-:W0:Y:S02]  /*25f00*/  S2R R0, SR_TID.X ;  /* 0x0000000000007919 */ /* 0x001e240000002100 */
[----:B0-----:R-:W-:-:S04]  /*25f10*/  SHF.R.U32.HI R0, RZ, 0x5, R0 ;  /* 0x00000005ff007819 */ /* 0x001fc80000011600 */
[----:B------:R-:W-:-:S05]  /*25f20*/  LOP3.LUT R0, R0, 0x3, RZ, 0xc0, !PT ;  /* 0x0000000300007812 */ /* 0x000fca00078ec0ff */
[----:B------:R0:W1:Y:S02]  /*25f30*/  SHFL.IDX PT, R14, R0, RZ, 0x1f ;  /* 0x00001fff000e7589 */ /* 0x00006400000e0000 */
.L_x_3835:
[----:B-1----:R-:W-:-:S13]  /*25f40*/  ISETP.NE.AND P0, PT, R14, RZ, PT ;  /* 0x000000ff0e00720c */ /* 0x002fda0003f05270 */
[----:B------:R-:W-:Y:S05]  /*25f50*/  @P0 BRA `(.L_x_3328) ;  /* 0x0000000000880947 */ /* 0x000fea0003800000 */
[----:B------:R-:W-:-:S03]  /*25f60*/  UMOV UR4, 0xffffffff ;  /* 0xffffffff00047882 */ /* 0x000fc60000000000 */
[----:B------:R-:W-:Y:S05]  /*25f70*/  BRA.DIV UR4, `(.L_x_3682) ;  /* 0x0000004e04307947 */ /* 0x000fea000b800000 */
[----:B------:R-:W-:-:S13]  /*25f80*/  ELECT P6, URZ, PT ;  /* 0x00000000003f782f */ /* 0x000fda00038c0000 */
.L_x_3838:
[----:B------:R-:W-:Y:S05]  /*25f90*/  @!P6 BRA `(.L_x_3328) ;  /* 0x000000000078e947 */ /* 0x000fea0003800000 */
[----:B------:R-:W-:-:S06]  /*25fa0*/  ULOP3.LUT UR4, UR36, 0x2, URZ, 0xfc, !UPT ;  /* 0x0000000224047892 */ /* 0x000fcc000f8efc3f */
[----:B0-----:R-:W-:-:S05]  /*25fb0*/  IMAD.U32 R0, RZ, RZ, UR4 ;  /* 0x00000004ff007e24 */ /* 0x001fca000f8e00ff */
[----:B------:R-:W-:-:S13]  /*25fc0*/  ISETP.NE.AND P0, PT, R0, 0x3, PT ;  /* 0x000000030000780c */ /* 0x000fda0003f05270 */
[----:B------:R-:W-:Y:S05]  /*25fd0*/  @!P0 BRA `(.L_x_3683) ;  /* 0x0000000000048947 */ /* 0x000fea0003800000 */
[----:B------:R-:W-:Y:S01]  /*25fe0*/  BPT.TRAP 0x1 ;  /* 0x000000040000795c */ /* 0x000fe20000300000 */
.L_x_3683:
[C---:B------:R-:W-:Y:S01]  /*25ff0*/  IMAD R5, R25.reuse, 0x8, R4 ;  /* 0x0000000819057824 */ /* 0x040fe200078e0204 */
[----:B------:R-:W-:Y:S01]  /*26000*/  SHF.L.U32 R0, R28, 0x1f, RZ ;  /* 0x0000001f1c007819 */ /* 0x000fe200000006ff */
[----:B------:R-:W-:-:S03]  /*26010*/  VIADD R25, R25, 0x1 ;  /* 0x0000000119197836 */ /* 0x000fc60000000000 */
[----:B------:R-:W0:Y:S02]  /*26020*/  SYNCS.PHASECHK.TRANS64.TRYWAIT P1, [R5+URZ+0x38840], R0 ;  /* 0x03884000050075a7 */ /* 0x000e24000802017f */
[----:B------:R-:W-:-:S04]  /*26030*/  ISETP.NE.AND P2, PT, R25, 0x2, PT ;  /* 0x000000021900780c */ /* 0x000fc80003f45270 */
[----:B------:R-:W-:Y:S01]  /*26040*/  SEL R3, RZ, 0x1, P2 ;  /* 0x00000001ff037807 */ /* 0x000fe20001000000 */
[----:B0-----:R-:W-:Y:S08]  /*26050*/  @!P1 BRA `(.L_x_3684) ;  /* 0x0000004c00189947 */ /* 0x001ff00003800000 */
.L_x_3839:
[----:B------:R-:W-:Y:S02]  /*26060*/  SEL R25, R25, RZ, P2 ;  /* 0x000000ff19197207 */ /* 0x000fe40001000000 */
[----:B------:R-:W-:Y:S01]  /*26070*/  LOP3.LUT R2, R28, R3, RZ, 0x3c, !PT ;  /* 0x000000031c027212 */ /* 0x000fe200078e3cff */
[----:B------:R-:W-:Y:S06]  /*26080*/  @!P0 BRA `(.L_x_3685) ;  /* 0x0000000000048947 */ /* 0x000fec0003800000 */
[----:B------:R-:W-:Y:S01]  /*26090*/  BPT.TRAP 0x1 ;  /* 0x000000040000795c */ /* 0x000fe20000300000 */
.L_x_3685:
[----:B------:R-:W-:Y:S01]  /*260a0*/  IMAD R25, R25, 0x8, R4 ;  /* 0x0000000819197824 */ /* 0x000fe200078e0204 */
[----:B------:R-:W-:-:S04]  /*260b0*/  SHF.L.U32 R2, R2, 0x1f, RZ ;  /* 0x0000001f02027819 */ /* 0x000fc800000006ff */
[----:B------:R-:W1:Y:S02]  /*260c0*/  SYNCS.PHASECHK.TRANS64.TRYWAIT P1, [R25+URZ+0x38840], R2 ;  /* 0x03884002190075a7 */ /* 0x000e64000802017f */
[----:B-1----:R-:W-:Y:S05]  /*260d0*/  @!P1 BRA `(.L_x_3686) ;  /* 0x0000004c000c9947 */ /* 0x002fea0003800000 */
.L_x_3840:
[----:B------:R-:W-:Y:S05]  /*260e0*/  @!P0 BRA `(.L_x_3687) ;  /* 0x0000000000048947 */ /* 0x000fea0003800000 */
[----:B------:R-:W-:Y:S01]  /*260f0*/  BPT.TRAP 0x1 ;  /* 0x000000040000795c */ /* 0x000fe20000300000 */
.L_x_3687:
[----:B------:R-:W5:Y:S02]  /*26100*/  SYNCS.PHASECHK.TRANS64.TRYWAIT P1, [R5+URZ+0x38860], R0 ;  /* 0x03886000050075a7 */ /* 0x000f64000802017f */
[----:B-----5:R-:W-:Y:S05]  /*26110*/  @!P1 BRA `(.L_x_3688) ;  /* 0x0000004c00109947 */ /* 0x020fea0003800000 */
.L_x_3841:
[----:B------:R-:W-:Y:S05]  /*26120*/  @!P0 BRA `(.L_x_3689) ;  /* 0x0000000000048947 */ /* 0x000fea0003800000 */
[----:B------:R-:W-:Y:S01]  /*26130*/  BPT.TRAP 0x1 ;  /* 0x000000040000795c */ /* 0x000fe20000300000 */
.L_x_3689:
[----:B------:R0:W0:Y:S02]  /*26140*/  SYNCS.PHASECHK.TRANS64.TRYWAIT P0, [R25+URZ+0x38860], R2 ;  /* 0x03886002190075a7 */ /* 0x000024000800017f */
[----:B0-----:R-:W-:Y:S05]  /*26150*/  @!P0 NANOSLEEP.SYNCS 0x989680 ;  /* 0x009896800000895d */ /* 0x001fea0003900000 */
[----:B------:R-:W0:Y:S02]  /*26160*/  @!P0 SYNCS.PHASECHK.TRANS64 P0, [R25+URZ+0x38860], R2 ;  /* 0x03886002190085a7 */ /* 0x000e24000800007f */
[----:B0-----:R-:W-:Y:S05]  /*26170*/  @!P0 BRA `(.L_x_3689) ;  /* 0xfffffffc00f08947 */ /* 0x001fea000383ffff */
.L_x_3328:
[----:B------:R-:W-:Y:S05]  /*26180*/  BSYNC B9 ;  /* 0x0000000000097941 */ /* 0x000fea0003800000 */
.L_x_3325:
[----:B------:R-:W-:Y:S05]  /*26190*/  EXIT ;  /* 0x000000000000794d */ /* 0x000fea0003800000 */
.L_x_3352:
[----:B0-----:R0:W1:Y:S02]  /*261a0*/  SYNCS.PHASECHK.TRANS64.TRYWAIT P6, [R61+URZ+0x38890], R68 ;  /* 0x038890443d0075a7 */ /* 0x00106400080c017f */
[----:B-1----:R-:W-:Y:S05]  /*261b0*/  @!P6 NANOSLEEP.SYNCS 0x989680 ;  /* 0x009896800000e95d */ /* 0x002fea0003900000 */
[----:B------:R-:W1:Y:S02]  /*261c0*/  @!P6 SYNCS.PHASECHK.TRANS64 P6, [R61+URZ+0x38890], R68 ;  /* 0x038890443d00e5a7 */ /* 0x000e6400080c007f */
[----:B-1----:R-:W-:Y:S05]  /*261d0*/  @!P6 BRA `(.L_x_3352) ;  /* 0xfffffffc00f0e947 */ /* 0x002fea000383ffff */
[----:B------:R-:W-:Y:S05]  /*261e0*/  BRA `(.L_x_3690) ;  /* 0xfffffdcc00347947 */ /* 0x000fea000383ffff */
.L_x_3353:
        /* <DEDUP_REMOVED lines=8> */
.L_x_3692:
[----:B------:R-:W-:Y:S05]  /*26270*/  BSYNC B1 ;  /* 0x0000000000017941 */ /* 0x000fea0003800000 */
.L_x_3691:
        /* <DEDUP_REMOVED lines=8> */
.L_x_3693:
[----:B------:R-:W-:Y:S05]  /*26300*/  BRA `(.L_x_3694) ;  /* 0xfffffdcc00007947 */ /* 0x000fea000383ffff */
.L_x_3363:
[----:B0-----:R0:W1:Y:S02]  /*26310*/  SYNCS.PHASECHK.TRANS64.TRYWAIT P6, [R61+URZ+0x38890], R68 ;  /* 0x038890443d0075a7 */ /* 0x00106400080c017f */
[----:B-1----:R-:W-:Y:S05]  /*26320*/  @!P6 NANOSLEEP.SYNCS 0x989680 ;  /* 0x009896800000e95d */ /* 0x002fea0003900000 */
[----:B------:R-:W1:Y:S02]  /*26330*/  @!P6 SYNCS.PHASECHK.TRANS64 P6, [R61+URZ+0x38890], R68 ;  /* 0x038890443d00e5a7 */ /* 0x000e6400080c007f */
[----:B-1----:R-:W-:Y:S05]  /*26340*/  @!P6 BRA `(.L_x_3363) ;  /* 0xfffffffc00f0e947 */ /* 0x002fea000383ffff */
[----:B------:R-:W-:Y:S05]  /*26350*/  BRA `(.L_x_3695) ;  /* 0xfffffdd4005c7947 */ /* 0x000fea000383ffff */
.L_x_3364:
        /* <DEDUP_REMOVED lines=8> */
.L_x_3697:
[----:B------:R-:W-:Y:S05]  /*263e0*/  BSYNC B1 ;  /* 0x0000000000017941 */ /* 0x000fea0003800000 */
.L_x_3696:
        /* <DEDUP_REMOVED lines=8> */
.L_x_3698:
[----:B------:R-:W-:Y:S01]  /*26470*/  IMAD.MOV.U32 R67, RZ, RZ, R14 ;  /* 0x000000ffff437224 */ /* 0x000fe200078e000e */
[----:B------:R-:W-:Y:S06]  /*26480*/  BRA `(.L_x_3699) ;  /* 0xfffffdd400247947 */ /* 0x000fec000383ffff */
.L_x_3369:
[----:B0-----:R0:W1:Y:S02]  /*26490*/  SYNCS.PHASECHK.TRANS64.TRYWAIT P0, [R61+URZ+0x38890], R68 ;  /* 0x038890443d0075a7 */ /* 0x001064000800017f */
[----:B-1----:R-:W-:Y:S05]  /*264a0*/  @!P0 NANOSLEEP.SYNCS 0x989680 ;  /* 0x009896800000895d */ /* 0x002fea0003900000 */
[----:B------:R-:W1:Y:S02]  /*264b0*/  @!P0 SYNCS.PHASECHK.TRANS64 P0, [R61+URZ+0x38890], R68 ;  /* 0x038890443d0085a7 */ /* 0x000e64000800007f */
[----:B-1----:R-:W-:Y:S05]  /*264c0*/  @!P0 BRA `(.L_x_3369) ;  /* 0xfffffffc00f08947 */ /* 0x002fea000383ffff */
[----:B------:R-:W-:Y:S05]  /*264d0*/  BRA `(.L_x_3700) ;  /* 0xfffffddc00147947 */ /* 0x000fea000383ffff */
.L_x_3370:
[----:B------:R-:W-:Y:S01]  /*264e0*/  BSSY B1, `(.L_x_3701) ;  /* 0x0000007000017945 */ /* 0x000fe20003800000 */
[----:B------:R-:W-:Y:S02]  /*264f0*/  IMAD.MOV.U32 R12, RZ, RZ, RZ ;  /* 0x000000ffff0c7224 */ /* 0x000fe400078e00ff */
[----:B------:R-:W-:Y:S02]  /*26500*/  IMAD.MOV.U32 R11, RZ, RZ, 0x1c1f ;  /* 0x00001c1fff0b7424 */ /* 0x000fe400078e00ff */
[----:B------:R-:W-:-:S07]  /*26510*/  IMAD.MOV.U32 R15, RZ, RZ, -0x1 ;  /* 0xffffffffff0f7424 */ /* 0x000fce00078e00ff */
[----:B0-----:R-:W-:Y:S05]  /*26520*/  WARPSYNC.COLLECTIVE R15, `(.L_x_3702) ;  /* 0x000000000f087348 */ /* 0x001fea0003c00000 */
[----:B------:R1:W2:Y:S02]  /*26530*/  SHFL.IDX P6, R14, R13, R12, R11 ;  /* 0x0000000c0d0e7389 */ /* 0x0002a400000c000b */
[----:B012---:R-:W-:Y:S01]  /*26540*/  ENDCOLLECTIVE ;  /* 0x000000000000791b */ /* 0x007fe20003800000 */
.L_x_3702:
[----:B------:R-:W-:Y:S05]  /*26550*/  BSYNC B1 ;  /* 0x0000000000017941 */ /* 0x000fea0003800000 */
.L_x_3701:
        /* <DEDUP_REMOVED lines=8> */
.L_x_3703:
[----:B------:R-:W-:Y:S05]  /*265e0*/  BRA `(.L_x_3704) ;  /* 0xfffffddc003c7947 */ /* 0x000fea000383ffff */
.L_x_3374:
[----:B---3--:R3:W4:Y:S02]  /*265f0*/  SYNCS.PHASECHK.TRANS64.TRYWAIT P5, [R61+URZ+0x388b0], R68 ;  /* 0x0388b0443d0075a7 */ /* 0x00872400080a017f */
[----:B----4-:R-:W-:Y:S05]  /*26600*/  @!P5 NANOSLEEP.SYNCS 0x989680 ;  /* 0x009896800000d95d */ /* 0x010fea0003900000 */
[----:B------:R-:W4:Y:S02]  /*26610*/  @!P5 SYNCS.PHASECHK.TRANS64 P5, [R61+URZ+0x388b0], R68 ;  /* 0x0388b0443d00d5a7 */ /* 0x000f2400080a007f */
[----:B----4-:R-:W-:Y:S05]  /*26620*/  @!P5 BRA `(.L_x_3374) ;  /* 0xfffffffc00f0d947 */ /* 0x010fea000383ffff */
[----:B------:R-:W-:Y:S05]  /*26630*/  BRA `(.L_x_3705) ;  /* 0xfffffddc00c87947 */ /* 0x000fea000383ffff */
.L_x_3415:
        /* <DEDUP_REMOVED lines=8> */
.L_x_3707:
[----:B------:R-:W-:Y:S05]  /*266c0*/  BSYNC B1 ;  /* 0x0000000000017941 */ /* 0x000fea0003800000 */
.L_x_3706:
        /* <DEDUP_REMOVED lines=8> */
.L_x_3708:
[----:B------:R-:W-:Y:S02]  /*26750*/  IMAD.MOV.U32 R13, RZ, RZ, R7 ;  /* 0x000000ffff0d7224 */ /* 0x000fe400078e0007 */
[----:B------:R-:W-:-:S07]  /*26760*/  IMAD.MOV.U32 R2, RZ, RZ, R14 ;  /* 0x000000ffff027224 */ /* 0x000fce00078e000e */
[----:B------:R-:W-:Y:S05]  /*26770*/  WARPSYNC.COLLECTIVE R15, `(.L_x_3709) ;  /* 0x000000000f087348 */ /* 0x000fea0003c00000 */
[----:B------:R0:W1:Y:S02]  /*26780*/  SHFL.IDX P6, R14, R13, R12, R11 ;  /* 0x0000000c0d0e7389 */ /* 0x00006400000c000b */
[----:B01----:R-:W-:Y:S01]  /*26790*/  ENDCOLLECTIVE ;  /* 0x000000000000791b */ /* 0x003fe20003800000 */
.L_x_3709:
[----:B------:R-:W-:Y:S02]  /*267a0*/  IMAD.MOV.U32 R13, RZ, RZ, R6 ;  /* 0x000000ffff0d7224 */ /* 0x000fe400078e0006 */
[----:B------:R-:W-:-:S07]  /*267b0*/  IMAD.MOV.U32 R5, RZ, RZ, R14 ;  /* 0x000000ffff057224 */ /* 0x000fce00078e000e */
[----:B------:R-:W-:Y:S05]  /*267c0*/  WARPSYNC.COLLECTIVE R15, `(.L_x_3710) ;  /* 0x000000000f087348 */ /* 0x000fea0003c00000 */
[----:B------:R0:W1:Y:S02]  /*267d0*/  SHFL.IDX P6, R14, R13, R12, R11 ;  /* 0x0000000c0d0e7389 */ /* 0x00006400000c000b */
[----:B01----:R-:W-:Y:S01]  /*267e0*/  ENDCOLLECTIVE ;  /* 0x000000000000791b */ /* 0x003fe20003800000 */
.L_x_3710:
[----:B------:R-:W-:Y:S05]  /*267f0*/  BRA `(.L_x_3711) ;  /* 0xfffffe1800987947 */ /* 0x000fea000383ffff */
.L_x_3418:
        /* <DEDUP_REMOVED lines=8> */
.L_x_3713:
[----:B------:R-:W-:Y:S05]  /*26880*/  BSYNC B1 ;  /* 0x0000000000017941 */ /* 0x000fea0003800000 */
.L_x_3712:
        /* <DEDUP_REMOVED lines=8> */
.L_x_3714:
[----:B------:R-:W-:Y:S02]  /*26910*/  IMAD.MOV.U32 R13, RZ, RZ, R7 ;  /* 0x000000ffff0d7224 */ /* 0x000fe400078e0007 */
[----:B------:R-:W-:-:S07]  /*26920*/  IMAD.MOV.U32 R2, RZ, RZ, R14 ;  /* 0x000000ffff027224 */ /* 0x000fce00078e000e */
[----:B------:R-:W-:Y:S05]  /*26930*/  WARPSYNC.COLLECTIVE R15, `(.L_x_3715) ;  /* 0x000000000f087348 */ /* 0x000fea0003c00000 */
[----:B------:R0:W1:Y:S02]  /*26940*/  SHFL.IDX P6, R14, R13, R12, R11 ;  /* 0x0000000c0d0e7389 */ /* 0x00006400000c000b */
[----:B01----:R-:W-:Y:S01]  /*26950*/  ENDCOLLECTIVE ;  /* 0x000000000000791b */ /* 0x003fe20003800000 */
.L_x_3715:
[----:B------:R-:W-:Y:S02]  /*26960*/  IMAD.MOV.U32 R13, RZ, RZ, R6 ;  /* 0x000000ffff0d7224 */ /* 0x000fe400078e0006 */
[----:B------:R-:W-:-:S07]  /*26970*/  IMAD.MOV.U32 R5, RZ, RZ, R14 ;  /* 0x000000ffff057224 */ /* 0x000fce00078e000e */
[----:B------:R-:W-:Y:S05]  /*26980*/  WARPSYNC.COLLECTIVE R15, `(.L_x_3716) ;  /* 0x000000000f087348 */ /* 0x000fea0003c00000 */
[----:B------:R0:W1:Y:S02]  /*26990*/  SHFL.IDX P6, R14, R13, R12, R11 ;  /* 0x0000000c0d0e7389 */ /* 0x00006400000c000b */
[----:B01----:R-:W-:Y:S01]  /*269a0*/  ENDCOLLECTIVE ;  /* 0x000000000000791b */ /* 0x003fe20003800000 */
.L_x_3716:
[----:B------:R-:W-:Y:S05]  /*269b0*/  BRA `(.L_x_3717) ;  /* 0xfffffe1800f47947 */ /* 0x000fea000383ffff */
.L_x_3422:
[----:B0-----:R0:W1:Y:S02]  /*269c0*/  SYNCS.PHASECHK.TRANS64.TRYWAIT P0, [R16+URZ+0x38800], R35 ;  /* 0x03880023100075a7 */ /* 0x001064000800017f */
[----:B-1----:R-:W-:Y:S05]  /*269d0*/  @!P0 NANOSLEEP.SYNCS 0x989680 ;  /* 0x009896800000895d */ /* 0x002fea0003900000 */
[----:B------:R-:W1:Y:S02]  /*269e0*/  @!P0 SYNCS.PHASECHK.TRANS64 P0, [R16+URZ+0x38800], R35 ;  /* 0x03880023100085a7 */ /* 0x000e64000800007f */
[----:B-1----:R-:W-:Y:S05]  /*269f0*/  @!P0 BRA `(.L_x_3422) ;  /* 0xfffffffc00f08947 */ /* 0x002fea000383ffff */
[----:B------:R-:W-:Y:S05]  /*26a00*/  BRA `(.L_x_3718) ;  /* 0xfffffe1c00ec7947 */ /* 0x000fea000383ffff */
.L_x_3430:
        /* <DEDUP_REMOVED lines=9> */
.L_x_3720:
[----:B------:R-:W-:Y:S05]  /*26aa0*/  BSYNC B1 ;  /* 0x0000000000017941 */ /* 0x000fea0003800000 */
.L_x_3719:
        /* <DEDUP_REMOVED lines=10> */
.L_x_3721:
[----:B------:R-:W-:Y:S01]  /*26b50*/  ISETP.GE.OR P1, PT, R34, R33, P0 ;  /* 0x000000212200720c */ /* 0x000fe20000726670 */
[----:B------:R-:W-:-:S12]  /*26b60*/  IMAD.MOV.U32 R13, RZ, RZ, R25 ;  /* 0x000000ffff0d7224 */ /* 0x000fd800078e0019 */
[C---:B------:R-:W-:Y:S01]  /*26b70*/  @!P1 IMAD.SHL.U32 R7, R18.reuse, 0x2, RZ ;  /* 0x0000000212079824 */ /* 0x040fe200078e00ff */
[----:B------:R-:W-:Y:S01]  /*26b80*/  @!P1 SHF.L.U64.HI R4, R18, 0x1, R19 ;  /* 0x0000000112049819 */ /* 0x000fe20000010213 */
[----:B------:R-:W-:-:S07]  /*26b90*/  IMAD.MOV.U32 R2, RZ, RZ, R14 ;  /* 0x000000ffff027224 */ /* 0x000fce00078e000e */
[----:B------:R-:W-:Y:S05]  /*26ba0*/  WARPSYNC.COLLECTIVE R15, `(.L_x_3722) ;  /* 0x000000000f087348 */ /* 0x000fea0003c00000 */
[----:B------:R0:W1:Y:S02]  /*26bb0*/  SHFL.IDX P6, R14, R13, R12, R11 ;  /* 0x0000000c0d0e7389 */ /* 0x00006400000c000b */
[----:B01----:R-:W-:Y:S01]  /*26bc0*/  ENDCOLLECTIVE ;  /* 0x000000000000791b */ /* 0x003fe20003800000 */
.L_x_3722:
[----:B------:R-:W-:-:S05]  /*26bd0*/  @!P1 IADD3 R2, P2, R2, R7, RZ ;  /* 0x0000000702029210 */ /* 0x000fca0007f5e0ff */
[----:B------:R-:W-:Y:S02]  /*26be0*/  @!P1 IMAD.X R5, R0, 0x1, R4, P2 ;  /* 0x0000000100059824 */ /* 0x000fe400010e0604 */
[----:B------:R-:W-:Y:S02]  /*26bf0*/  @!P1 IMAD.MOV.U32 R8, RZ, RZ, R2 ;  /* 0x000000ffff089224 */ /* 0x000fe400078e0002 */
[----:B------:R-:W-:Y:S02]  /*26c00*/  @!P1 IMAD.MOV.U32 R9, RZ, RZ, R5 ;  /* 0x000000ffff099224 */ /* 0x000fe400078e0005 */
[----:B------:R-:W-:Y:S02]  /*26c10*/  IMAD.MOV.U32 R13, RZ, RZ, R27 ;  /* 0x000000ffff0d7224 */ /* 0x000fe400078e001b */
[----:B------:R-:W-:-:S07]  /*26c20*/  IMAD.MOV.U32 R3, RZ, RZ, R14 ;  /* 0x000000ffff037224 */ /* 0x000fce00078e000e */
[----:B------:R-:W-:Y:S05]  /*26c30*/  WARPSYNC.COLLECTIVE R15, `(.L_x_3723) ;  /* 0x000000000f087348 */ /* 0x000fea0003c00000 */
[----:B------:R0:W1:Y:S02]  /*26c40*/  SHFL.IDX P6, R14, R13, R12, R11 ;  /* 0x0000000c0d0e7389 */ /* 0x00006400000c000b */
[----:B01----:R-:W-:Y:S01]  /*26c50*/  ENDCOLLECTIVE ;  /* 0x000000000000791b */ /* 0x003fe20003800000 */
.L_x_3723:
        /* <DEDUP_REMOVED lines=9> */
[----:B------:R-:W-:Y:S01]  /*26cf0*/  CS2R R20, SRZ ;  /* 0x0000000000147805 */ /* 0x000fe2000001ff00 */
[----:B0-----:R-:W-:Y:S02]  /*26d00*/  IMAD.MOV.U32 R15, RZ, RZ, -0x1 ;  /* 0xffffffffff0f7424 */ /* 0x001fe400078e00ff */
[----:B--2---:R-:W-:Y:S02]  /*26d10*/  @!P1 IMAD.MOV.U32 R31, RZ, RZ, R11 ;  /* 0x000000ffff1f9224 */ /* 0x004fe400078e000b */
[----:B------:R-:W-:-:S02]  /*26d20*/  IMAD.MOV.U32 R11, RZ, RZ, 0x1c1f ;  /* 0x00001c1fff0b7424 */ /* 0x000fc400078e00ff */
[----:B------:R-:W-:Y:S02]  /*26d30*/  @!P1 IMAD.MOV.U32 R28, RZ, RZ, R8 ;  /* 0x000000ffff1c9224 */ /* 0x000fe400078e0008 */
[----:B------:R-:W-:-:S07]  /*26d40*/  @!P1 IMAD.MOV.U32 R29, RZ, RZ, R9 ;  /* 0x000000ffff1d9224 */ /* 0x000fce00078e0009 */
[----:B-----5:R-:W-:Y:S05]  /*26d50*/  WARPSYNC.COLLECTIVE R15, `(.L_x_3724) ;  /* 0x000000000f087348 */ /* 0x020fea0003c00000 */
[----:B------:R0:W1:Y:S02]  /*26d60*/  SHFL.IDX P6, R14, R13, R12, R11 ;  /* 0x0000000c0d0e7389 */ /* 0x00006400000c000b */
[----:B01---5:R-:W-:Y:S01]  /*26d70*/  ENDCOLLECTIVE ;  /* 0x000000000000791b */ /* 0x023fe20003800000 */
.L_x_3724:
[----:B------:R-:W-:Y:S02]  /*26d80*/  IMAD.MOV.U32 R0, RZ, RZ, R28 ;  /* 0x000000ffff007224 */ /* 0x000fe400078e001c */
[----:B------:R-:W-:Y:S02]  /*26d90*/  IMAD.MOV.U32 R2, RZ, RZ, R29 ;  /* 0x000000ffff027224 */ /* 0x000fe400078e001d */
[----:B------:R-:W-:Y:S01]  /*26da0*/  @!P1 IMAD.MOV.U32 R30, RZ, RZ, R10 ;  /* 0x000000ffff1e9224 */ /* 0x000fe200078e000a */
[----:B------:R-:W-:Y:S01]  /*26db0*/  PRMT R50, R0, 0x7610, R50 ;  /* 0x0000761000327816 */ /* 0x000fe20000000032 */
[----:B------:R-:W-:Y:S01]  /*26dc0*/  IMAD.MOV.U32 R9, RZ, RZ, R31 ;  /* 0x000000ffff097224 */ /* 0x000fe200078e001f */
[----:B------:R-:W-:Y:S02]  /*26dd0*/  PRMT R38, R38, 0x5410, R2 ;  /* 0x0000541026267816 */ /* 0x000fe40000000002 */
[----:B------:R-:W-:Y:S01]  /*26de0*/  CS2R R2, SRZ ;  /* 0x0000000000027805 */ /* 0x000fe2000001ff00 */
[----:B------:R-:W-:-:S02]  /*26df0*/  IMAD.MOV.U32 R8, RZ, RZ, R30 ;  /* 0x000000ffff087224 */ /* 0x000fc400078e001e */
[----:B------:R-:W-:-:S03]  /*26e00*/  IMAD.MOV.U32 R13, RZ, RZ, R24 ;  /* 0x000000ffff0d7224 */ /* 0x000fc600078e0018 */
[----:B------:R-:W-:Y:S01]  /*26e10*/  PRMT R32, R8, 0x5410, R9 ;  /* 0x0000541008207816 */ /* 0x000fe20000000009 */
[----:B------:R-:W-:Y:S02]  /*26e20*/  @!P1 IMAD.MOV.U32 R20, RZ, RZ, R4 ;  /* 0x000000ffff149224 */ /* 0x000fe400078e0004 */
[----:B------:R-:W-:Y:S02]  /*26e30*/  @!P1 IMAD.MOV.U32 R21, RZ, RZ, R5 ;  /* 0x000000ffff159224 */ /* 0x000fe400078e0005 */
[----:B------:R-:W-:Y:S02]  /*26e40*/  @!P1 IMAD.MOV.U32 R2, RZ, RZ, R6 ;  /* 0x000000ffff029224 */ /* 0x000fe400078e0006 */
[----:B------:R-:W-:Y:S02]  /*26e50*/  @!P1 IMAD.MOV.U32 R3, RZ, RZ, R7 ;  /* 0x000000ffff039224 */ /* 0x000fe400078e0007 */
[----:B------:R-:W-:-:S07]  /*26e60*/  IMAD.MOV.U32 R0, RZ, RZ, R14 ;  /* 0x000000ffff007224 */ /* 0x000fce00078e000e */
[----:B------:R-:W-:Y:S05]  /*26e70*/  WARPSYNC.COLLECTIVE R15, `(.L_x_3725) ;  /* 0x000000000f087348 */ /* 0x000fea0003c00000 */
[----:B------:R0:W1:Y:S02]  /*26e80*/  SHFL.IDX P6, R14, R13, R12, R11 ;  /* 0x0000000c0d0e7389 */ /* 0x00006400000c000b */
[----:B01----:R-:W-:Y:S01]  /*26e90*/  ENDCOLLECTIVE ;  /* 0x000000000000791b */ /* 0x003fe20003800000 */
.L_x_3725:
[----:B------:R-:W-:Y:S02]  /*26ea0*/  IMAD.MOV.U32 R4, RZ, RZ, R20 ;  /* 0x000000ffff047224 */ /* 0x000fe400078e0014 */
[----:B------:R-:W-:Y:S02]  /*26eb0*/  IMAD.MOV.U32 R5, RZ, RZ, R21 ;  /* 0x000000ffff057224 */ /* 0x000fe400078e0015 */
[----:B------:R-:W-:Y:S02]  /*26ec0*/  IMAD.MOV.U32 R6, RZ, RZ, R2 ;  /* 0x000000ffff067224 */ /* 0x000fe400078e0002 */
[----:B------:R-:W-:Y:S01]  /*26ed0*/  IMAD.MOV.U32 R7, RZ, RZ, R3 ;  /* 0x000000ffff077224 */ /* 0x000fe200078e0003 */
[----:B------:R-:W-:Y:S02]  /*26ee0*/  PRMT R38, R5, 0x7610, R38 ;  /* 0x0000761005267816 */ /* 0x000fe40000000026 */
[----:B------:R-:W-:Y:S02]  /*26ef0*/  PRMT R49, R4, 0x5410, R6 ;  /* 0x0000541004317816 */ /* 0x000fe40000000006 */
[----:B------:R-:W-:-:S02]  /*26f00*/  CS2R R4, SRZ ;  /* 0x0000000000047805 */ /* 0x000fc4000001ff00 */
[----:B------:R-:W-:Y:S01]  /*26f10*/  PRMT R42, R7, 0x7610, R42 ;  /* 0x00007610072a7816 */ /* 0x000fe2000000002a */
[----:B------:R-:W-:Y:S02]  /*26f20*/  IMAD.MOV.U32 R13, RZ, RZ, R25 ;  /* 0x000000ffff0d7224 */ /* 0x000fe400078e0019 */
[----:B------:R-:W-:-:S07]  /*26f30*/  IMAD.MOV.U32 R24, RZ, RZ, R14 ;  /* 0x000000ffff187224 */ /* 0x000fce00078e000e */
[----:B------:R-:W-:Y:S05]  /*26f40*/  WARPSYNC.COLLECTIVE R15, `(.L_x_3726) ;  /* 0x000000000f087348 */ /* 0x000fea0003c00000 */
[----:B------:R0:W1:Y:S02]  /*26f50*/  SHFL.IDX P6, R14, R13, R12, R11 ;  /* 0x0000000c0d0e7389 */ /* 0x00006400000c000b */
[----:B01----:R-:W-:Y:S01]  /*26f60*/  ENDCOLLECTIVE ;  /* 0x000000000000791b */ /* 0x003fe20003800000 */
.L_x_3726:
[----:B------:R-:W-:Y:S02]  /*26f70*/  IMAD.MOV.U32 R13, RZ, RZ, R27 ;  /* 0x000000ffff0d7224 */ /* 0x000fe400078e001b */
[----:B------:R-:W-:-:S07]  /*26f80*/  IMAD.MOV.U32 R25, RZ, RZ, R14 ;  /* 0x000000ffff197224 */ /* 0x000fce00078e000e */
[----:B------:R-:W-:Y:S05]  /*26f90*/  WARPSYNC.COLLECTIVE R15, `(.L_x_3727) ;  /* 0x000000000f087348 */ /* 0x000fea0003c00000 */
[----:B------:R0:W1:Y:S02]  /*26fa0*/  SHFL.IDX P6, R14, R13, R12, R11 ;  /* 0x0000000c0d0e7389 */ /* 0x00006400000c000b */
[----:B01----:R-:W-:Y:S01]  /*26fb0*/  ENDCOLLECTIVE ;  /* 0x000000000000791b */ /* 0x003fe20003800000 */
.L_x_3727:
[----:B------:R-:W-:Y:S05]  /*26fc0*/  BRA `(.L_x_3728) ;  /* 0xfffffe2800d07947 */ /* 0x000fea000383ffff */
.L_x_3434:
[----:B0-----:R0:W1:Y:S02]  /*26fd0*/  SYNCS.PHASECHK.TRANS64.TRYWAIT P1, [R16+URZ+0x38800], R13 ;  /* 0x0388000d100075a7 */ /* 0x001064000802017f */
[----:B-1----:R-:W-:Y:S05]  /*26fe0*/  @!P1 NANOSLEEP.SYNCS 0x989680 ;  /* 0x009896800000995d */ /* 0x002fea0003900000 */
[----:B------:R-:W1:Y:S02]  /*26ff0*/  @!P1 SYNCS.PHASECHK.TRANS64 P1, [R16+URZ+0x38800], R13 ;  /* 0x0388000d100095a7 */ /* 0x000e64000802007f */
[----:B-1----:R-:W-:Y:S05]  /*27000*/  @!P1 BRA `(.L_x_3434) ;  /* 0xfffffffc00f09947 */ /* 0x002fea000383ffff */
[----:B------:R-:W-:Y:S05]  /*27010*/  BRA `(.L_x_3729) ;  /* 0xfffffe2c006c7947 */ /* 0x000fea000383ffff */
.L_x_3440:
[----:B--2---:R2:W4:Y:S02]  /*27020*/  SYNCS.PHASECHK.TRANS64.TRYWAIT P1, [R14+URZ+0x38830], R15 ;  /* 0x0388300f0e0075a7 */ /* 0x004524000802017f */
[----:B----4-:R-:W-:Y:S05]  /*27030*/  @!P1 NANOSLEEP.SYNCS 0x989680 ;  /* 0x009896800000995d */ /* 0x010fea0003900000 */
[----:B------:R-:W4:Y:S02]  /*27040*/  @!P1 SYNCS.PHASECHK.TRANS64 P1, [R14+URZ+0x38830], R15 ;  /* 0x0388300f0e0095a7 */ /* 0x000f24000802007f */
[----:B----4-:R-:W-:Y:S05]  /*27050*/  @!P1 BRA `(.L_x_3440) ;  /* 0xfffffffc00f09947 */ /* 0x010fea000383ffff */
[----:B------:R-:W-:Y:S05]  /*27060*/  BRA `(.L_x_3439) ;  /* 0xfffffe3800f87947 */ /* 0x000fea000383ffff */
.L_x_3442:
[----:B0-----:R0:W3:Y:S02]  /*27070*/  SYNCS.PHASECHK.TRANS64.TRYWAIT P1, [R16+URZ+0x38810], R3 ;  /* 0x03881003100075a7 */ /* 0x0010e4000802017f */
[----:B---3--:R-:W-:Y:S05]  /*27080*/  @!P1 NANOSLEEP.SYNCS 0x989680 ;  /* 0x009896800000995d */ /* 0x008fea0003900000 */
[----:B------:R-:W3:Y:S02]  /*27090*/  @!P1 SYNCS.PHASECHK.TRANS64 P1, [R16+URZ+0x38810], R3 ;  /* 0x03881003100095a7 */ /* 0x000ee4000802007f */
[----:B---3--:R-:W-:Y:S05]  /*270a0*/  @!P1 BRA `(.L_x_3442) ;  /* 0xfffffffc00f09947 */ /* 0x008fea000383ffff */
[----:B------:R-:W-:Y:S05]  /*270b0*/  BRA `(.L_x_3730) ;  /* 0xfffffe3c00a87947 */ /* 0x000fea000383ffff */
.L_x_3446:
[----:B----4-:R4:W0:Y:S02]  /*270c0*/  SYNCS.PHASECHK.TRANS64.TRYWAIT P1, [R14+URZ+0x38850], R15 ;  /* 0x0388500f0e0075a7 */ /* 0x010824000802017f */
[----:B0-----:R-:W-:Y:S05]  /*270d0*/  @!P1 NANOSLEEP.SYNCS 0x989680 ;  /* 0x009896800000995d */ /* 0x001fea0003900000 */
[----:B------:R-:W0:Y:S02]  /*270e0*/  @!P1 SYNCS.PHASECHK.TRANS64 P1, [R14+URZ+0x38850], R15 ;  /* 0x0388500f0e0095a7 */ /* 0x000e24000802007f */
[----:B0-----:R-:W-:Y:S05]  /*270f0*/  @!P1 BRA `(.L_x_3446) ;  /* 0xfffffffc00f09947 */ /* 0x001fea000383ffff */
[----:B------:R-:W-:Y:S05]  /*27100*/  BRA `(.L_x_3445) ;  /* 0xfffffe3c00d47947 */ /* 0x000fea000383ffff */
.L_x_3468:
[----:B-1----:R1:W2:Y:S02]  /*27110*/  SYNCS.PHASECHK.TRANS64.TRYWAIT P1, [R199+URZ+0x38830], R15 ;  /* 0x0388300fc70075a7 */ /* 0x0022a4000802017f */
[----:B--2---:R-:W-:Y:S05]  /*27120*/  @!P1 NANOSLEEP.SYNCS 0x989680 ;  /* 0x009896800000995d */ /* 0x004fea0003900000 */
[----:B------:R-:W2:Y:S02]  /*27130*/  @!P1 SYNCS.PHASECHK.TRANS64 P1, [R199+URZ+0x38830], R15 ;  /* 0x0388300fc70095a7 */ /* 0x000ea4000802007f */
[----:B--2---:R-:W-:Y:S05]  /*27140*/  @!P1 BRA `(.L_x_3468) ;  /* 0xfffffffc00f09947 */ /* 0x004fea000383ffff */
[----:B------:R-:W-:Y:S05]  /*27150*/  BRA `(.L_x_3467) ;  /* 0xfffffe7400947947 */ /* 0x000fea000383ffff */
.L_x_3473:
[----:B---3--:R3:W4:Y:S02]  /*27160*/  SYNCS.PHASECHK.TRANS64.TRYWAIT P1, [R199+URZ+0x38850], R15 ;  /* 0x0388500fc70075a7 */ /* 0x008724000802017f */
[----:B----4-:R-:W-:Y:S05]  /*27170*/  @!P1 NANOSLEEP.SYNCS 0x989680 ;  /* 0x009896800000995d */ /* 0x010fea0003900000 */
[----:B------:R-:W4:Y:S02]  /*27180*/  @!P1 SYNCS.PHASECHK.TRANS64 P1, [R199+URZ+0x38850], R15 ;  /* 0x0388500fc70095a7 */ /* 0x000f24000802007f */
[----:B----4-:R-:W-:Y:S05]  /*27190*/  @!P1 BRA `(.L_x_3473) ;  /* 0xfffffffc00f09947 */ /* 0x010fea000383ffff */
[----:B------:R-:W-:Y:S05]  /*271a0*/  BRA `(.L_x_3472) ;  /* 0xfffffe7800307947 */ /* 0x000fea000383ffff */
.L_x_3495:
[----:B-1----:R1:W2:Y:S02]  /*271b0*/  SYNCS.PHASECHK.TRANS64.TRYWAIT P2, [R21+URZ+0x38830], R7 ;  /* 0x03883007150075a7 */ /* 0x0022a4000804017f */
[----:B--2---:R-:W-:Y:S05]  /*271c0*/  @!P2 NANOSLEEP.SYNCS 0x989680 ;  /* 0x009896800000a95d */ /* 0x004fea0003900000 */
[----:B------:R-:W2:Y:S02]  /*271d0*/  @!P2 SYNCS.PHASECHK.TRANS64 P2, [R21+URZ+0x38830], R7 ;  /* 0x038830071500a5a7 */ /* 0x000ea4000804007f */
[----:B--2---:R-:W-:Y:S05]  /*271e0*/  @!P2 BRA `(.L_x_3495) ;  /* 0xfffffffc00f0a947 */ /* 0x004fea000383ffff */
[----:B------:R-:W-:Y:S05]  /*271f0*/  BRA `(.L_x_3494) ;  /* 0xfffffeb800087947 */ /* 0x000fea000383ffff */
.L_x_3500:
[----:B---3--:R3:W4:Y:S02]  /*27200*/  SYNCS.PHASECHK.TRANS64.TRYWAIT P2, [R21+URZ+0x38850], R7 ;  /* 0x03885007150075a7 */ /* 0x008724000804017f */
[----:B----4-:R-:W-:Y:S05]  /*27210*/  @!P2 NANOSLEEP.SYNCS 0x989680 ;  /* 0x009896800000a95d */ /* 0x010fea0003900000 */
[----:B------:R-:W4:Y:S02]  /*27220*/  @!P2 SYNCS.PHASECHK.TRANS64 P2, [R21+URZ+0x38850], R7 ;  /* 0x038850071500a5a7 */ /* 0x000f24000804007f */
[----:B----4-:R-:W-:Y:S05]  /*27230*/  @!P2 BRA `(.L_x_3500) ;  /* 0xfffffffc00f0a947 */ /* 0x010fea000383ffff */
[----:B------:R-:W-:Y:S05]  /*27240*/  BRA `(.L_x_3499) ;  /* 0xfffffeb800a47947 */ /* 0x000fea000383ffff */
.L_x_3510:
[----:B-1----:R1:W2:Y:S02]  /*27250*/  SYNCS.PHASECHK.TRANS64.TRYWAIT P1, [R21+URZ+0x38830], R7 ;  /* 0x03883007150075a7 */ /* 0x0022a4000802017f */
[----:B--2---:R-:W-:Y:S05]  /*27260*/  @!P1 NANOSLEEP.SYNCS 0x989680 ;  /* 0x009896800000995d */ /* 0x004fea0003900000 */
[----:B------:R-:W2:Y:S02]  /*27270*/  @!P1 SYNCS.PHASECHK.TRANS64 P1, [R21+URZ+0x38830], R7 ;  /* 0x03883007150095a7 */ /* 0x000ea4000802007f */
[----:B--2---:R-:W-:Y:S05]  /*27280*/  @!P1 BRA `(.L_x_3510) ;  /* 0xfffffffc00f09947 */ /* 0x004fea000383ffff */
[----:B------:R-:W-:Y:S05]  /*27290*/  BRA `(.L_x_3509) ;  /* 0xfffffee800987947 */ /* 0x000fea000383ffff */
.L_x_3515:
[----:B---3--:R3:W4:Y:S02]  /*272a0*/  SYNCS.PHASECHK.TRANS64.TRYWAIT P1, [R21+URZ+0x38850], R7 ;  /* 0x03885007150075a7 */ /* 0x008724000802017f */
[----:B----4-:R-:W-:Y:S05]  /*272b0*/  @!P1 NANOSLEEP.SYNCS 0x989680 ;  /* 0x009896800000995d */ /* 0x010fea0003900000 */
[----:B------:R-:W4:Y:S02]  /*272c0*/  @!P1 SYNCS.PHASECHK.TRANS64 P1, [R21+URZ+0x38850], R7 ;  /* 0x03885007150095a7 */ /* 0x000f24000802007f */
[----:B----4-:R-:W-:Y:S05]  /*272d0*/  @!P1 BRA `(.L_x_3515) ;  /* 0xfffffffc00f09947 */ /* 0x010fea000383ffff */
[----:B------:R-:W-:Y:S05]  /*272e0*/  BRA `(.L_x_3514) ;  /* 0xfffffeec00347947 */ /* 0x000fea000383ffff */
.L_x_3563:
        /* <DEDUP_REMOVED lines=11> */
.L_x_3732:
[----:B------:R-:W-:Y:S05]  /*273a0*/  BSYNC B1 ;  /* 0x0000000000017941 */ /* 0x000fea0003800000 */
.L_x_3731:
[----:B------:R-:W-:Y:S05]  /*273b0*/  BRA `(.L_x_3733) ;  /* 0xffffff78007c7947 */ /* 0x000fea000383ffff */
.L_x_3565:
[----:B------:R-:W-:Y:S01]  /*273c0*/  BSSY B1, `(.L_x_3734) ;  /* 0x0000006000017945 */ /* 0x000fe20003800000 */
[----:B------:R-:W-:-:S07]  /*273d0*/  IMAD.MOV.U32 R15, RZ, RZ, -0x1 ;  /* 0xffffffffff0f7424 */ /* 0x000fce00078e00ff */
[----:B0-----:R-:W-:Y:S05]  /*273e0*/  WARPSYNC.COLLECTIVE R15, `(.L_x_3735) ;  /* 0x000000000f0c7348 */ /* 0x001fea0003c00000 */
[----:B------:R-:W-:Y:S02]  /*273f0*/  ELECT P6, UR62, PT ;  /* 0x00000000003e782f */ /* 0x000fe400038c0000 */
[----:B------:R-:W-:Y:S01]  /*27400*/  MOV R14, UR62 ;  /* 0x0000003e000e7c02 */ /* 0x000fe20008000f00 */
[----:B0-----:R-:W-:Y:S10]  /*27410*/  ENDCOLLECTIVE ;  /* 0x000000000000791b */ /* 0x001ff40003800000 */
.L_x_3735:
[----:B------:R-:W-:Y:S05]  /*27420*/  BSYNC B1 ;  /* 0x0000000000017941 */ /* 0x000fea0003800000 */
.L_x_3734:
[----:B------:R-:W-:Y:S05]  /*27430*/  BRA `(.L_x_3564) ;  /* 0xffffff7800747947 */ /* 0x000fea000383ffff */
.L_x_3567:
[----:B0-----:R0:W1:Y:S02]  /*27440*/  SYNCS.PHASECHK.TRANS64.TRYWAIT P0, [R23+URZ+0x38820], R3 ;  /* 0x03882003170075a7 */ /* 0x001064000800017f */
[----:B-1----:R-:W-:Y:S05]  /*27450*/  @!P0 NANOSLEEP.SYNCS 0x989680 ;  /* 0x009896800000895d */ /* 0x002fea0003900000 */
[----:B------:R-:W1:Y:S02]  /*27460*/  @!P0 SYNCS.PHASECHK.TRANS64 P0, [R23+URZ+0x38820], R3 ;  /* 0x03882003170085a7 */ /* 0x000e64000800007f */
[----:B-1----:R-:W-:Y:S05]  /*27470*/  @!P0 BRA `(.L_x_3567) ;  /* 0xfffffffc00f08947 */ /* 0x002fea000383ffff */
[----:B------:R-:W-:Y:S05]  /*27480*/  BRA `(.L_x_3736) ;  /* 0xffffff7800847947 */ /* 0x000fea000383ffff */
.L_x_3571:
[----:B0-----:R0:W1:Y:S02]  /*27490*/  SYNCS.PHASECHK.TRANS64.TRYWAIT P0, [R3+URZ+0x388a0], R7 ;  /* 0x0388a007030075a7 */ /* 0x001064000800017f */
[----:B-1----:R-:W-:Y:S05]  /*274a0*/  @!P0 NANOSLEEP.SYNCS 0x989680 ;  /* 0x009896800000895d */ /* 0x002fea0003900000 */
[----:B------:R-:W1:Y:S02]  /*274b0*/  @!P0 SYNCS.PHASECHK.TRANS64 P0, [R3+URZ+0x388a0], R7 ;  /* 0x0388a007030085a7 */ /* 0x000e64000800007f */
[----:B-1----:R-:W-:Y:S05]  /*274c0*/  @!P0 BRA `(.L_x_3571) ;  /* 0xfffffffc00f08947 */ /* 0x002fea000383ffff */
[----:B------:R-:W-:Y:S05]  /*274d0*/  BRA `(.L_x_3737) ;  /* 0xffffff78009c7947 */ /* 0x000fea000383ffff */
.L_x_3576:
[----:B-1----:R1:W2:Y:S02]  /*274e0*/  SYNCS.PHASECHK.TRANS64.TRYWAIT P0, [R3+URZ+0x388c0], R7 ;  /* 0x0388c007030075a7 */ /* 0x0022a4000800017f */
[----:B--2---:R-:W-:Y:S05]  /*274f0*/  @!P0 NANOSLEEP.SYNCS 0x989680 ;  /* 0x009896800000895d */ /* 0x004fea0003900000 */
[----:B------:R-:W2:Y:S02]  /*27500*/  @!P0 SYNCS.PHASECHK.TRANS64 P0, [R3+URZ+0x388c0], R7 ;  /* 0x0388c007030085a7 */ /* 0x000ea4000800007f */
[----:B--2---:R-:W-:Y:S05]  /*27510*/  @!P0 BRA `(.L_x_3576) ;  /* 0xfffffffc00f08947 */ /* 0x004fea000383ffff */
[----:B------:R-:W-:Y:S05]  /*27520*/  BRA `(.L_x_3738) ;  /* 0xffffff7c00187947 */ /* 0x000fea000383ffff */
.L_x_3590:
[----:B0-----:R0:W1:Y:S02]  /*27530*/  SYNCS.PHASECHK.TRANS64.TRYWAIT P1, [R10+URZ+0x388a0], R2 ;  /* 0x0388a0020a0075a7 */ /* 0x001064000802017f */
[----:B-1----:R-:W-:Y:S05]  /*27540*/  @!P1 NANOSLEEP.SYNCS 0x989680 ;  /* 0x009896800000995d */ /* 0x002fea0003900000 */
[----:B------:R-:W1:Y:S02]  /*27550*/  @!P1 SYNCS.PHASECHK.TRANS64 P1, [R10+URZ+0x388a0], R2 ;  /* 0x0388a0020a0095a7 */ /* 0x000e64000802007f */
[----:B-1----:R-:W-:Y:S05]  /*27560*/  @!P1 BRA `(.L_x_3590) ;  /* 0xfffffffc00f09947 */ /* 0x002fea000383ffff */
[----:B------:R-:W-:Y:S05]  /*27570*/  BRA `(.L_x_3739) ;  /* 0xffffff84007c7947 */ /* 0x000fea000383ffff */
.L_x_3595:
[----:B-1----:R1:W2:Y:S02]  /*27580*/  SYNCS.PHASECHK.TRANS64.TRYWAIT P1, [R10+URZ+0x388c0], R2 ;  /* 0x0388c0020a0075a7 */ /* 0x0022a4000802017f */
[----:B--2---:R-:W-:Y:S05]  /*27590*/  @!P1 NANOSLEEP.SYNCS 0x989680 ;  /* 0x009896800000995d */ /* 0x004fea0003900000 */
[----:B------:R-:W2:Y:S02]  /*275a0*/  @!P1 SYNCS.PHASECHK.TRANS64 P1, [R10+URZ+0x388c0], R2 ;  /* 0x0388c0020a0095a7 */ /* 0x000ea4000802007f */
[----:B--2---:R-:W-:Y:S05]  /*275b0*/  @!P1 BRA `(.L_x_3595) ;  /* 0xfffffffc00f09947 */ /* 0x004fea000383ffff */
[----:B------:R-:W-:Y:S05]  /*275c0*/  BRA `(.L_x_3740) ;  /* 0xffffff8400f47947 */ /* 0x000fea000383ffff */
.L_x_3623:
        /* <DEDUP_REMOVED lines=8> */
[----:B0-----:R-:W-:Y:S05]  /*27650*/  WARPSYNC.COLLECTIVE R15, `(.L_x_3742) ;  /* 0x000000000f087348 */ /* 0x001fea0003c00000 */
[----:B------:R1:W2:Y:S02]  /*27660*/  SHFL.IDX P6, R14, R13, R12, R11 ;  /* 0x0000000c0d0e7389 */ /* 0x0002a400000c000b */
[----:B012---:R-:W-:Y:S01]  /*27670*/  ENDCOLLECTIVE ;  /* 0x000000000000791b */ /* 0x007fe20003800000 */
.L_x_3742:
[----:B------:R-:W-:Y:S05]  /*27680*/  BSYNC B0 ;  /* 0x0000000000007941 */ /* 0x000fea0003800000 */
.L_x_3741:
[----:B------:R-:W-:Y:S05]  /*27690*/  BRA `(.L_x_3743) ;  /* 0xffffff9c00d87947 */ /* 0x000fea000383ffff */
.L_x_3626:
[----:B0-----:R0:W1:Y:S02]  /*276a0*/  SYNCS.PHASECHK.TRANS64.TRYWAIT P0, [R17+URZ+0x38840], R0 ;  /* 0x03884000110075a7 */ /* 0x001064000800017f */
[----:B-1----:R-:W-:Y:S05]  /*276b0*/  @!P0 NANOSLEEP.SYNCS 0x989680 ;  /* 0x009896800000895d */ /* 0x002fea0003900000 */
[----:B------:R-:W1:Y:S02]  /*276c0*/  @!P0 SYNCS.PHASECHK.TRANS64 P0, [R17+URZ+0x38840], R0 ;  /* 0x03884000110085a7 */ /* 0x000e64000800007f */
[----:B-1----:R-:W-:Y:S05]  /*276d0*/  @!P0 BRA `(.L_x_3626) ;  /* 0xfffffffc00f08947 */ /* 0x002fea000383ffff */
[----:B------:R-:W-:Y:S05]  /*276e0*/  BRA `(.L_x_3744) ;  /* 0xffffffa000147947 */ /* 0x000fea000383ffff */
.L_x_3627:
        /* <DEDUP_REMOVED lines=8> */
.L_x_3746:
[----:B------:R-:W-:Y:S05]  /*27770*/  BSYNC B0 ;  /* 0x0000000000007941 */ /* 0x000fea0003800000 */
.L_x_3745:
        /* <DEDUP_REMOVED lines=9> */
.L_x_3747:
[----:B------:R-:W-:Y:S02]  /*27810*/  IMAD.MOV.U32 R13, RZ, RZ, R4 ;  /* 0x000000ffff0d7224 */ /* 0x000fe400078e0004 */
[----:B------:R-:W-:Y:S02]  /*27820*/  IMAD.MOV.U32 R12, RZ, RZ, 0x1 ;  /* 0x00000001ff0c7424 */ /* 0x000fe400078e00ff */
[----:B------:R-:W-:-:S07]  /*27830*/  IMAD.MOV.U32 R3, RZ, RZ, R14 ;  /* 0x000000ffff037224 */ /* 0x000fce00078e000e */
[----:B------:R-:W-:Y:S05]  /*27840*/  WARPSYNC.COLLECTIVE R15, `(.L_x_3748) ;  /* 0x000000000f087348 */ /* 0x000fea0003c00000 */
[----:B------:R0:W1:Y:S02]  /*27850*/  SHFL.IDX P6, R14, R13, R12, R11 ;  /* 0x0000000c0d0e7389 */ /* 0x00006400000c000b */
[----:B01----:R-:W-:Y:S01]  /*27860*/  ENDCOLLECTIVE ;  /* 0x000000000000791b */ /* 0x003fe20003800000 */
.L_x_3748:
        /* <DEDUP_REMOVED lines=15> */
.L_x_3749:
[----:B------:R-:W-:Y:S02]  /*27960*/  @P0 IMAD R6, R5, 0x2, R23 ;  /* 0x0000000205060824 */ /* 0x000fe400078e0217 */
[----:B------:R-:W-:Y:S02]  /*27970*/  IMAD.MOV.U32 R13, RZ, RZ, R4 ;  /* 0x000000ffff0d7224 */ /* 0x000fe400078e0004 */
[----:B------:R-:W-:Y:S02]  /*27980*/  IMAD.MOV.U32 R12, RZ, RZ, 0x2 ;  /* 0x00000002ff0c7424 */ /* 0x000fe400078e00ff */
[----:B------:R-:W-:-:S07]  /*27990*/  IMAD.MOV.U32 R3, RZ, RZ, R14 ;  /* 0x000000ffff037224 */ /* 0x000fce00078e000e */
[----:B------:R-:W-:Y:S05]  /*279a0*/  WARPSYNC.COLLECTIVE R15, `(.L_x_3750) ;  /* 0x000000000f087348 */ /* 0x000fea0003c00000 */
[----:B------:R0:W1:Y:S02]  /*279b0*/  SHFL.IDX P6, R14, R13, R12, R11 ;  /* 0x0000000c0d0e7389 */ /* 0x00006400000c000b */
[----:B01----:R-:W-:Y:S01]  /*279c0*/  ENDCOLLECTIVE ;  /* 0x000000000000791b */ /* 0x003fe20003800000 */
.L_x_3750:
        /* <DEDUP_REMOVED lines=15> */
.L_x_3751:
[----:B------:R-:W-:Y:S02]  /*27ac0*/  @P0 IMAD R6, R5, 0x2, R23 ;  /* 0x0000000205060824 */ /* 0x000fe400078e0217 */
[----:B------:R-:W-:Y:S02]  /*27ad0*/  IMAD.MOV.U32 R13, RZ, RZ, R4 ;  /* 0x000000ffff0d7224 */ /* 0x000fe400078e0004 */
[----:B------:R-:W-:Y:S02]  /*27ae0*/  IMAD.MOV.U32 R12, RZ, RZ, 0x3 ;  /* 0x00000003ff0c7424 */ /* 0x000fe400078e00ff */
[----:B------:R-:W-:-:S07]  /*27af0*/  IMAD.MOV.U32 R3, RZ, RZ, R14 ;  /* 0x000000ffff037224 */ /* 0x000fce00078e000e */
[----:B------:R-:W-:Y:S05]  /*27b00*/  WARPSYNC.COLLECTIVE R15, `(.L_x_3752) ;  /* 0x000000000f087348 */ /* 0x000fea0003c00000 */
[----:B------:R0:W1:Y:S02]  /*27b10*/  SHFL.IDX P6, R14, R13, R12, R11 ;  /* 0x0000000c0d0e7389 */ /* 0x00006400000c000b */
[----:B01----:R-:W-:Y:S01]  /*27b20*/  ENDCOLLECTIVE ;  /* 0x000000000000791b */ /* 0x003fe20003800000 */
.L_x_3752:
        /* <DEDUP_REMOVED lines=10> */
.L_x_3753:
[----:B------:R-:W-:Y:S01]  /*27bd0*/  @!PT LDS RZ, [RZ] ;  /* 0x00000000fffff984 */ /* 0x000fe20000000800 */
[----:B------:R-:W-:Y:S01]  /*27be0*/  @!PT LDS RZ, [RZ] ;  /* 0x00000000fffff984 */ /* 0x000fe20000000800 */
[----:B------:R-:W-:Y:S01]  /*27bf0*/  @!PT LDS RZ, [RZ] ;  /* 0x00000000fffff984 */ /* 0x000fe20000000800 */
[----:B------:R1:W-:Y:S01]  /*27c00*/  @P0 LDGSTS.E.BYPASS.LTC128B.128 [R6+0x23400], desc[UR50][R2.64], !P2 ;  /* 0x2340000002060fae */ /* 0x0003e2000d101d72 */
[----:B------:R-:W-:Y:S01]  /*27c10*/  IMAD.MOV.U32 R0, RZ, RZ, R14 ;  /* 0x000000ffff007224 */ /* 0x000fe200078e000e */
[----:B------:R-:W-:Y:S06]  /*27c20*/  BRA `(.L_x_3754) ;  /* 0xffffff9c00d47947 */ /* 0x000fec000383ffff */
.L_x_3632:
[----:B------:R-:W-:Y:S02]  /*27c30*/  IMAD.MOV.U32 R13, RZ, RZ, R3 ;  /* 0x000000ffff0d7224 */ /* 0x000fe400078e0003 */
        /* <DEDUP_REMOVED lines=8> */
.L_x_3755:
        /* <DEDUP_REMOVED lines=10> */
.L_x_3756:
[----:B------:R-:W-:Y:S02]  /*27d60*/  IMAD.MOV.U32 R13, RZ, RZ, R3 ;  /* 0x000000ffff0d7224 */ /* 0x000fe400078e0003 */
[----:B------:R-:W-:Y:S02]  /*27d70*/  IMAD.MOV.U32 R12, RZ, RZ, 0x1 ;  /* 0x00000001ff0c7424 */ /* 0x000fe400078e00ff */
[----:B------:R-:W-:-:S07]  /*27d80*/  IMAD.MOV.U32 R4, RZ, RZ, R14 ;  /* 0x000000ffff047224 */ /* 0x000fce00078e000e */
[----:B------:R-:W-:Y:S05]  /*27d90*/  WARPSYNC.COLLECTIVE R15, `(.L_x_3757) ;  /* 0x000000000f087348 */ /* 0x000fea0003c00000 */
[----:B------:R0:W1:Y:S02]  /*27da0*/  SHFL.IDX P6, R14, R13, R12, R11 ;  /* 0x0000000c0d0e7389 */ /* 0x00006400000c000b */
[----:B01----:R-:W-:Y:S01]  /*27db0*/  ENDCOLLECTIVE ;  /* 0x000000000000791b */ /* 0x003fe20003800000 */
.L_x_3757:
        /* <DEDUP_REMOVED lines=12> */
.L_x_3758:
[----:B------:R-:W-:Y:S02]  /*27e80*/  IMAD.MOV.U32 R13, RZ, RZ, R3 ;  /* 0x000000ffff0d7224 */ /* 0x000fe400078e0003 */
[----:B------:R-:W-:Y:S02]  /*27e90*/  IMAD.MOV.U32 R12, RZ, RZ, 0x2 ;  /* 0x00000002ff0c7424 */ /* 0x000fe400078e00ff */
[----:B------:R-:W-:-:S07]  /*27ea0*/  IMAD.MOV.U32 R5, RZ, RZ, R14 ;  /* 0x000000ffff057224 */ /* 0x000fce00078e000e */
[----:B------:R-:W-:Y:S05]  /*27eb0*/  WARPSYNC.COLLECTIVE R15, `(.L_x_3759) ;  /* 0x000000000f087348 */ /* 0x000fea0003c00000 */
[----:B------:R0:W1:Y:S02]  /*27ec0*/  SHFL.IDX P6, R14, R13, R12, R11 ;  /* 0x0000000c0d0e7389 */ /* 0x00006400000c000b */
[----:B01----:R-:W-:Y:S01]  /*27ed0*/  ENDCOLLECTIVE ;  /* 0x000000000000791b */ /* 0x003fe20003800000 */
.L_x_3759:
        /* <DEDUP_REMOVED lines=10> */
.L_x_3760:
        /* <DEDUP_REMOVED lines=11> */
.L_x_3761:
        /* <DEDUP_REMOVED lines=10> */
.L_x_3762:
[----:B------:R-:W-:Y:S01]  /*280d0*/  @!PT LDS RZ, [RZ] ;  /* 0x00000000fffff984 */ /* 0x000fe20000000800 */
[----:B------:R-:W-:Y:S01]  /*280e0*/  @!PT LDS RZ, [RZ] ;  /* 0x00000000fffff984 */ /* 0x000fe20000000800 */
[----:B------:R-:W-:Y:S01]  /*280f0*/  @!PT LDS RZ, [RZ] ;  /* 0x00000000fffff984 */ /* 0x000fe20000000800 */
[----:B------:R0:W-:Y:S01]  /*28100*/  @!P0 LDGSTS.E.BYPASS.LTC128B.128 [R26+0x21400], desc[UR50][R4.64], !P1 ;  /* 0x21400000041a8fae */ /* 0x0001e2000c901d72 */
[----:B------:R-:W-:Y:S01]  /*28110*/  IMAD.MOV.U32 R0, RZ, RZ, R14 ;  /* 0x000000ffff007224 */ /* 0x000fe200078e000e */
[----:B------:R-:W-:Y:S06]  /*28120*/  BRA `(.L_x_3763) ;  /* 0xffffffa000f47947 */ /* 0x000fec000383ffff */
.L_x_3636:
[----:B------:R-:W2:Y:S04]  /*28130*/  LDL.LU R10, [R1+0x4] ;  /* 0x00000400010a7983 */ /* 0x000ea80000300800 */
[----:B------:R-:W3:Y:S04]  /*28140*/  LDL.LU R9, [R1+0x18] ;  /* 0x0000180001097983 */ /* 0x000ee80000300800 */
[----:B------:R-:W4:Y:S01]  /*28150*/  LDL.LU R8, [R1+0x1c] ;  /* 0x00001c0001087983 */ /* 0x000f220000300800 */
[----:B------:R-:W-:Y:S01]  /*28160*/  LOP3.LUT R22, R22, 0xffffefff, RZ, 0xc0, !PT ;  /* 0xffffefff16167812 */ /* 0x000fe200078ec0ff */
[----:B------:R-:W-:Y:S01]  /*28170*/  BSSY B0, `(.L_x_3764) ;  /* 0x0000029000007945 */ /* 0x000fe20003800000 */
[----:B------:R-:W-:-:S02]  /*28180*/  IMAD.MOV.U32 R13, RZ, RZ, R4 ;  /* 0x000000ffff0d7224 */ /* 0x000fc400078e0004 */
[----:B------:R-:W-:Y:S02]  /*28190*/  IMAD.MOV.U32 R12, RZ, RZ, RZ ;  /* 0x000000ffff0c7224 */ /* 0x000fe400078e00ff */
[----:B------:R-:W-:Y:S02]  /*281a0*/  IMAD.MOV.U32 R11, RZ, RZ, 0x181f ;  /* 0x0000181fff0b7424 */ /* 0x000fe400078e00ff */
        /* <DEDUP_REMOVED lines=37> */
.L_x_3765:
[----:B------:R-:W-:Y:S05]  /*28400*/  BSYNC B0 ;  /* 0x0000000000007941 */ /* 0x000fea0003800000 */
.L_x_3764:
        /* <DEDUP_REMOVED lines=11> */
.L_x_3766:
        /* <DEDUP_REMOVED lines=39> */
.L_x_3767:
        /* <DEDUP_REMOVED lines=8> */
.L_x_3768:
        /* <DEDUP_REMOVED lines=33> */
.L_x_3769:
[----:B------:R-:W-:Y:S02]  /*289c0*/  IMAD.MOV.U32 R13, RZ, RZ, R5 ;  /* 0x000000ffff0d7224 */ /* 0x000fe400078e0005 */
[----:B------:R-:W-:-:S07]  /*289d0*/  IMAD.MOV.U32 R8, RZ, RZ, R14 ;  /* 0x000000ffff087224 */ /* 0x000fce00078e000e */
[----:B------:R-:W-:Y:S05]  /*289e0*/  WARPSYNC.COLLECTIVE R15, `(.L_x_3770) ;  /* 0x000000000f087348 */ /* 0x000fea0003c00000 */
[----:B------:R0:W1:Y:S02]  /*289f0*/  SHFL.IDX P6, R14, R13, R12, R11 ;  /* 0x0000000c0d0e7389 */ /* 0x00006400000c000b */
[----:B01----:R-:W-:Y:S01]  /*28a00*/  ENDCOLLECTIVE ;  /* 0x000000000000791b */ /* 0x003fe20003800000 */
.L_x_3770:
        /* <DEDUP_REMOVED lines=23> */
.L_x_3771:
[----:B------:R-:W-:Y:S01]  /*28b80*/  @!PT LDS RZ, [RZ] ;  /* 0x00000000fffff984 */ /* 0x000fe20000000800 */
[----:B------:R-:W-:Y:S01]  /*28b90*/  @!PT LDS RZ, [RZ] ;  /* 0x00000000fffff984 */ /* 0x000fe20000000800 */
[----:B------:R-:W-:Y:S01]  /*28ba0*/  @!PT LDS RZ, [RZ] ;  /* 0x00000000fffff984 */ /* 0x000fe20000000800 */
[----:B------:R0:W-:Y:S01]  /*28bb0*/  @!P0 LDGSTS.E.BYPASS.LTC128B.128 [R26+0x35400], desc[UR50][R2.64+0x380], P2 ;  /* 0x35400380021a8fae */ /* 0x0001e20009101d72 */
[----:B------:R-:W-:Y:S02]  /*28bc0*/  IMAD.MOV.U32 R13, RZ, RZ, R5 ;  /* 0x000000ffff0d7224 */ /* 0x000fe400078e0005 */
[----:B------:R-:W-:-:S07]  /*28bd0*/  IMAD.MOV.U32 R4, RZ, RZ, R14 ;  /* 0x000000ffff047224 */ /* 0x000fce00078e000e */
[----:B0-----:R-:W-:Y:S05]  /*28be0*/  WARPSYNC.COLLECTIVE R15, `(.L_x_3772) ;  /* 0x000000000f087348 */ /* 0x001fea0003c00000 */
[----:B------:R1:W2:Y:S02]  /*28bf0*/  SHFL.IDX P6, R14, R13, R12, R11 ;  /* 0x0000000c0d0e7389 */ /* 0x0002a400000c000b */
[----:B012---:R-:W-:Y:S01]  /*28c00*/  ENDCOLLECTIVE ;  /* 0x000000000000791b */ /* 0x007fe20003800000 */
.L_x_3772:
[----:B------:R-:W-:Y:S01]  /*28c10*/  IMAD.MOV.U32 R2, RZ, RZ, R14 ;  /* 0x000000ffff027224 */ /* 0x000fe200078e000e */
[----:B------:R-:W-:Y:S06]  /*28c20*/  BRA `(.L_x_3773) ;  /* 0xffffffa400dc7947 */ /* 0x000fec000383ffff */
.L_x_3641:
[----:B-1----:R1:W2:Y:S02]  /*28c30*/  SYNCS.PHASECHK.TRANS64.TRYWAIT P0, [R23+URZ+0x38820], R0 ;  /* 0x03882000170075a7 */ /* 0x0022a4000800017f */
[----:B--2---:R-:W-:Y:S05]  /*28c40*/  @!P0 NANOSLEEP.SYNCS 0x989680 ;  /* 0x009896800000895d */ /* 0x004fea0003900000 */
[----:B------:R-:W2:Y:S02]  /*28c50*/  @!P0 SYNCS.PHASECHK.TRANS64 P0, [R23+URZ+0x38820], R0 ;  /* 0x03882000170085a7 */ /* 0x000ea4000800007f */
[----:B--2---:R-:W-:Y:S05]  /*28c60*/  @!P0 BRA `(.L_x_3641) ;  /* 0xfffffffc00f08947 */ /* 0x004fea000383ffff */
[----:B------:R-:W-:Y:S05]  /*28c70*/  BRA `(.L_x_3774) ;  /* 0xffffffa800847947 */ /* 0x000fea000383ffff */
.L_x_3644:
[----:B-1----:R1:W2:Y:S02]  /*28c80*/  SYNCS.PHASECHK.TRANS64.TRYWAIT P0, [R17+URZ+0x38860], R0 ;  /* 0x03886000110075a7 */ /* 0x0022a4000800017f */
[----:B--2---:R-:W-:Y:S05]  /*28c90*/  @!P0 NANOSLEEP.SYNCS 0x989680 ;  /* 0x009896800000895d */ /* 0x004fea0003900000 */
[----:B------:R-:W2:Y:S02]  /*28ca0*/  @!P0 SYNCS.PHASECHK.TRANS64 P0, [R17+URZ+0x38860], R0 ;  /* 0x03886000110085a7 */ /* 0x000ea4000800007f */
[----:B--2---:R-:W-:Y:S05]  /*28cb0*/  @!P0 BRA `(.L_x_3644) ;  /* 0xfffffffc00f08947 */ /* 0x004fea000383ffff */
[----:B------:R-:W-:Y:S05]  /*28cc0*/  BRA `(.L_x_3775) ;  /* 0xffffffa800947947 */ /* 0x000fea000383ffff */
.L_x_3645:
        /* <DEDUP_REMOVED lines=8> */
.L_x_3777:
[----:B------:R-:W-:Y:S05]  /*28d50*/  BSYNC B0 ;  /* 0x0000000000007941 */ /* 0x000fea0003800000 */
.L_x_3776:
        /* <DEDUP_REMOVED lines=15> */
.L_x_3778:
        /* <DEDUP_REMOVED lines=39> */
.L_x_3779:
[----:B------:R-:W-:Y:S02]  /*290c0*/  IMAD.MOV.U32 R13, RZ, RZ, R5 ;  /* 0x000000ffff0d7224 */ /* 0x000fe400078e0005 */
[----:B------:R-:W-:-:S07]  /*290d0*/  IMAD.MOV.U32 R3, RZ, RZ, R14 ;  /* 0x000000ffff037224 */ /* 0x000fce00078e000e */
[----:B------:R-:W-:Y:S05]  /*290e0*/  WARPSYNC.COLLECTIVE R15, `(.L_x_3780) ;  /* 0x000000000f087348 */ /* 0x000fea0003c00000 */
[----:B------:R0:W1:Y:S02]  /*290f0*/  SHFL.IDX P6, R14, R13, R12, R11 ;  /* 0x0000000c0d0e7389 */ /* 0x00006400000c000b */
[----:B01----:R-:W-:Y:S01]  /*29100*/  ENDCOLLECTIVE ;  /* 0x000000000000791b */ /* 0x003fe20003800000 */
.L_x_3780:
        /* <DEDUP_REMOVED lines=29> */
.L_x_3781:
[----:B------:R-:W-:Y:S02]  /*292e0*/  IMAD.MOV.U32 R13, RZ, RZ, R5 ;  /* 0x000000ffff0d7224 */ /* 0x000fe400078e0005 */
[----:B------:R-:W-:-:S07]  /*292f0*/  IMAD.MOV.U32 R3, RZ, RZ, R14 ;  /* 0x000000ffff037224 */ /* 0x000fce00078e000e */
[----:B------:R-:W-:Y:S05]  /*29300*/  WARPSYNC.COLLECTIVE R15, `(.L_x_3782) ;  /* 0x000000000f087348 */ /* 0x000fea0003c00000 */
[----:B------:R0:W1:Y:S02]  /*29310*/  SHFL.IDX P6, R14, R13, R12, R11 ;  /* 0x0000000c0d0e7389 */ /* 0x00006400000c000b */
[----:B01----:R-:W-:Y:S01]  /*29320*/  ENDCOLLECTIVE ;  /* 0x000000000000791b */ /* 0x003fe20003800000 */
.L_x_3782:
        /* <DEDUP_REMOVED lines=29> */
.L_x_3783:
[----:B------:R-:W-:Y:S02]  /*29500*/  IMAD.MOV.U32 R13, RZ, RZ, R5 ;  /* 0x000000ffff0d7224 */ /* 0x000fe400078e0005 */
[----:B------:R-:W-:-:S07]  /*29510*/  IMAD.MOV.U32 R8, RZ, RZ, R14 ;  /* 0x000000ffff087224 */ /* 0x000fce00078e000e */
[----:B------:R-:W-:Y:S05]  /*29520*/  WARPSYNC.COLLECTIVE R15, `(.L_x_3784) ;  /* 0x000000000f087348 */ /* 0x000fea0003c00000 */
[----:B------:R0:W1:Y:S02]  /*29530*/  SHFL.IDX P6, R14, R13, R12, R11 ;  /* 0x0000000c0d0e7389 */ /* 0x00006400000c000b */
[----:B01----:R-:W-:Y:S01]  /*29540*/  ENDCOLLECTIVE ;  /* 0x000000000000791b */ /* 0x003fe20003800000 */
.L_x_3784:
[----:B------:R-:W-:Y:S01]  /*29550*/  IMAD.MOV.U32 R2, RZ, RZ, R14 ;  /* 0x000000ffff027224 */ /* 0x000fe200078e000e */
[----:B------:R-:W-:Y:S06]  /*29560*/  BRA `(.L_x_3785) ;  /* 0xffffffa8002c7947 */ /* 0x000fec000383ffff */
.L_x_3652:
[----:B0-----:R0:W1:Y:S02]  /*29570*/  SYNCS.PHASECHK.TRANS64.TRYWAIT P0, [R6+URZ+0x38840], R21 ;  /* 0x03884015060075a7 */ /* 0x001064000800017f */
[----:B-1----:R-:W-:Y:S05]  /*29580*/  @!P0 NANOSLEEP.SYNCS 0x989680 ;  /* 0x009896800000895d */ /* 0x002fea0003900000 */
[----:B------:R-:W1:Y:S02]  /*29590*/  @!P0 SYNCS.PHASECHK.TRANS64 P0, [R6+URZ+0x38840], R21 ;  /* 0x03884015060085a7 */ /* 0x000e64000800007f */
[----:B-1----:R-:W-:Y:S05]  /*295a0*/  @!P0 BRA `(.L_x_3652) ;  /* 0xfffffffc00f08947 */ /* 0x002fea000383ffff */
[----:B------:R-:W-:Y:S05]  /*295b0*/  BRA `(.L_x_3786) ;  /* 0xffffffac00b87947 */ /* 0x000fea000383ffff */
.L_x_3653:
        /* <DEDUP_REMOVED lines=8> */
.L_x_3788:
[----:B------:R-:W-:Y:S05]  /*29640*/  BSYNC B1 ;  /* 0x0000000000017941 */ /* 0x000fea0003800000 */
.L_x_3787:
        /* <DEDUP_REMOVED lines=9> */
.L_x_3789:
[----:B------:R-:W-:Y:S02]  /*296e0*/  IMAD.MOV.U32 R13, RZ, RZ, R27 ;  /* 0x000000ffff0d7224 */ /* 0x000fe400078e001b */
[----:B------:R-:W-:Y:S02]  /*296f0*/  IMAD.MOV.U32 R12, RZ, RZ, 0x1 ;  /* 0x00000001ff0c7424 */ /* 0x000fe400078e00ff */
[----:B------:R-:W-:-:S07]  /*29700*/  IMAD.MOV.U32 R2, RZ, RZ, R14 ;  /* 0x000000ffff027224 */ /* 0x000fce00078e000e */
[----:B------:R-:W-:Y:S05]  /*29710*/  WARPSYNC.COLLECTIVE R15, `(.L_x_3790) ;  /* 0x000000000f087348 */ /* 0x000fea0003c00000 */
[----:B------:R0:W1:Y:S02]  /*29720*/  SHFL.IDX P6, R14, R13, R12, R11 ;  /* 0x0000000c0d0e7389 */ /* 0x00006400000c000b */
[----:B01----:R-:W-:Y:S01]  /*29730*/  ENDCOLLECTIVE ;  /* 0x000000000000791b */ /* 0x003fe20003800000 */
.L_x_3790:
        /* <DEDUP_REMOVED lines=11> */
.L_x_3791:
[----:B------:R-:W-:Y:S02]  /*297f0*/  IMAD.MOV.U32 R13, RZ, RZ, R27 ;  /* 0x000000ffff0d7224 */ /* 0x000fe400078e001b */
[----:B------:R-:W-:Y:S02]  /*29800*/  IMAD.MOV.U32 R12, RZ, RZ, 0x2 ;  /* 0x00000002ff0c7424 */ /* 0x000fe400078e00ff */
[----:B------:R-:W-:-:S07]  /*29810*/  IMAD.MOV.U32 R2, RZ, RZ, R14 ;  /* 0x000000ffff027224 */ /* 0x000fce00078e000e */
[----:B------:R-:W-:Y:S05]  /*29820*/  WARPSYNC.COLLECTIVE R15, `(.L_x_3792) ;  /* 0x000000000f087348 */ /* 0x000fea0003c00000 */
[----:B------:R0:W1:Y:S02]  /*29830*/  SHFL.IDX P6, R14, R13, R12, R11 ;  /* 0x0000000c0d0e7389 */ /* 0x00006400000c000b */
[----:B01----:R-:W-:Y:S01]  /*29840*/  ENDCOLLECTIVE ;  /* 0x000000000000791b */ /* 0x003fe20003800000 */
.L_x_3792:
        /* <DEDUP_REMOVED lines=11> */
.L_x_3793:
[----:B------:R-:W-:Y:S02]  /*29900*/  IMAD.MOV.U32 R13, RZ, RZ, R27 ;  /* 0x000000ffff0d7224 */ /* 0x000fe400078e001b */
[----:B------:R-:W-:Y:S02]  /*29910*/  IMAD.MOV.U32 R12, RZ, RZ, 0x3 ;  /* 0x00000003ff0c7424 */ /* 0x000fe400078e00ff */
[----:B------:R-:W-:-:S07]  /*29920*/  IMAD.MOV.U32 R2, RZ, RZ, R14 ;  /* 0x000000ffff027224 */ /* 0x000fce00078e000e */
[----:B------:R-:W-:Y:S05]  /*29930*/  WARPSYNC.COLLECTIVE R15, `(.L_x_3794) ;  /* 0x000000000f087348 */ /* 0x000fea0003c00000 */
[----:B------:R0:W1:Y:S02]  /*29940*/  SHFL.IDX P6, R14, R13, R12, R11 ;  /* 0x0000000c0d0e7389 */ /* 0x00006400000c000b */
[----:B01----:R-:W-:Y:S01]  /*29950*/  ENDCOLLECTIVE ;  /* 0x000000000000791b */ /* 0x003fe20003800000 */
.L_x_3794:
        /* <DEDUP_REMOVED lines=11> */
.L_x_3795:
[----:B------:R-:W-:Y:S01]  /*29a10*/  IMAD.MOV.U32 R2, RZ, RZ, R14 ;  /* 0x000000ffff027224 */ /* 0x000fe200078e000e */
[----:B------:R-:W-:Y:S06]  /*29a20*/  BRA `(.L_x_3796) ;  /* 0xffffffac00487947 */ /* 0x000fec000383ffff */
.L_x_3658:
[----:B---3--:R3:W4:Y:S02]  /*29a30*/  SYNCS.PHASECHK.TRANS64.TRYWAIT P0, [R6+URZ+0x38860], R21 ;  /* 0x03886015060075a7 */ /* 0x008724000800017f */
[----:B----4-:R-:W-:Y:S05]  /*29a40*/  @!P0 NANOSLEEP.SYNCS 0x989680 ;  /* 0x009896800000895d */ /* 0x010fea0003900000 */
[----:B------:R-:W4:Y:S02]  /*29a50*/  @!P0 SYNCS.PHASECHK.TRANS64 P0, [R6+URZ+0x38860], R21 ;  /* 0x03886015060085a7 */ /* 0x000f24000800007f */
[----:B----4-:R-:W-:Y:S05]  /*29a60*/  @!P0 BRA `(.L_x_3658) ;  /* 0xfffffffc00f08947 */ /* 0x010fea000383ffff */
[----:B------:R-:W-:Y:S05]  /*29a70*/  BRA `(.L_x_3797) ;  /* 0xffffffac00987947 */ /* 0x000fea000383ffff */
.L_x_3659:
        /* <DEDUP_REMOVED lines=8> */
.L_x_3799:
[----:B------:R-:W-:Y:S05]  /*29b00*/  BSYNC B1 ;  /* 0x0000000000017941 */ /* 0x000fea0003800000 */
.L_x_3798:
        /* <DEDUP_REMOVED lines=13> */
.L_x_3800:
        /* <DEDUP_REMOVED lines=17> */
.L_x_3801:
        /* <DEDUP_REMOVED lines=16> */
.L_x_3802:
        /* <DEDUP_REMOVED lines=19> */
.L_x_3803:
        /* <DEDUP_REMOVED lines=14> */
.L_x_3804:
        /* <DEDUP_REMOVED lines=16> */
.L_x_3805:
        /* <DEDUP_REMOVED lines=14> */
.L_x_3806:
[----:B------:R-:W-:Y:S05]  /*2a1e0*/  BRA `(.L_x_3807) ;  /* 0xffffffac00047947 */ /* 0x000fea000383ffff */
.L_x_3667:
        /* <DEDUP_REMOVED lines=8> */
.L_x_3809:
[----:B------:R-:W-:Y:S05]  /*2a270*/  BSYNC B0 ;  /* 0x0000000000007941 */ /* 0x000fea0003800000 */
.L_x_3808:
        /* <DEDUP_REMOVED lines=9> */
.L_x_3810:
        /* <DEDUP_REMOVED lines=18> */
.L_x_3811:
[----:B------:R-:W-:Y:S01]  /*2a430*/  IMAD.MOV.U32 R12, RZ, RZ, 0x2 ;  /* 0x00000002ff0c7424 */ /* 0x000fe200078e00ff */
[----:B------:R-:W-:-:S05]  /*2a440*/  SEL R4, R14, RZ, P1 ;  /* 0x000000ff0e047207 */ /* 0x000fca0000800000 */
[----:B------:R-:W-:-:S04]  /*2a450*/  IMAD.IADD R4, R17, 0x1, R4 ;  /* 0x0000000111047824 */ /* 0x000fc800078e0204 */
[----:B------:R-:W-:-:S07]  /*2a460*/  IMAD.MOV.U32 R13, RZ, RZ, R4 ;  /* 0x000000ffff0d7224 */ /* 0x000fce00078e0004 */
[----:B------:R-:W-:Y:S05]  /*2a470*/  WARPSYNC.COLLECTIVE R15, `(.L_x_3812) ;  /* 0x000000000f087348 */ /* 0x000fea0003c00000 */
[----:B------:R0:W1:Y:S02]  /*2a480*/  SHFL.UP P6, R14, R13, R12, R11 ;  /* 0x0400000c0d0e7389 */ /* 0x00006400000c000b */
[----:B01----:R-:W-:Y:S01]  /*2a490*/  ENDCOLLECTIVE ;  /* 0x000000000000791b */ /* 0x003fe20003800000 */
.L_x_3812:
[----:B------:R-:W-:Y:S01]  /*2a4a0*/  IMAD.MOV.U32 R12, RZ, RZ, 0x4 ;  /* 0x00000004ff0c7424 */ /* 0x000fe200078e00ff */
[----:B------:R-:W-:-:S05]  /*2a4b0*/  SEL R3, R14, RZ, P2 ;  /* 0x000000ff0e037207 */ /* 0x000fca0001000000 */
[----:B------:R-:W-:-:S04]  /*2a4c0*/  IMAD.IADD R6, R4, 0x1, R3 ;  /* 0x0000000104067824 */ /* 0x000fc800078e0203 */
[----:B------:R-:W-:-:S07]  /*2a4d0*/  IMAD.MOV.U32 R13, RZ, RZ, R6 ;  /* 0x000000ffff0d7224 */ /* 0x000fce00078e0006 */
[----:B------:R-:W-:Y:S05]  /*2a4e0*/  WARPSYNC.COLLECTIVE R15, `(.L_x_3813) ;  /* 0x000000000f087348 */ /* 0x000fea0003c00000 */
[----:B------:R0:W1:Y:S02]  /*2a4f0*/  SHFL.UP P6, R14, R13, R12, R11 ;  /* 0x0400000c0d0e7389 */ /* 0x00006400000c000b */
[----:B01----:R-:W-:Y:S01]  /*2a500*/  ENDCOLLECTIVE ;  /* 0x000000000000791b */ /* 0x003fe20003800000 */
.L_x_3813:
[----:B------:R-:W-:Y:S01]  /*2a510*/  IMAD.MOV.U32 R12, RZ, RZ, 0x8 ;  /* 0x00000008ff0c7424 */ /* 0x000fe200078e00ff */
[----:B------:R-:W-:-:S05]  /*2a520*/  SEL R3, R14, RZ, P3 ;  /* 0x000000ff0e037207 */ /* 0x000fca0001800000 */
[----:B------:R-:W-:-:S04]  /*2a530*/  IMAD.IADD R2, R6, 0x1, R3 ;  /* 0x0000000106027824 */ /* 0x000fc800078e0203 */
[----:B------:R-:W-:-:S07]  /*2a540*/  IMAD.MOV.U32 R13, RZ, RZ, R2 ;  /* 0x000000ffff0d7224 */ /* 0x000fce00078e0002 */
[----:B------:R-:W-:Y:S05]  /*2a550*/  WARPSYNC.COLLECTIVE R15, `(.L_x_3814) ;  /* 0x000000000f087348 */ /* 0x000fea0003c00000 */
[----:B------:R0:W1:Y:S02]  /*2a560*/  SHFL.UP P6, R14, R13, R12, R11 ;  /* 0x0400000c0d0e7389 */ /* 0x00006400000c000b */
[----:B01----:R-:W-:Y:S01]  /*2a570*/  ENDCOLLECTIVE ;  /* 0x000000000000791b */ /* 0x003fe20003800000 */
.L_x_3814:
[----:B------:R-:W-:Y:S01]  /*2a580*/  IMAD.MOV.U32 R12, RZ, RZ, 0x10 ;  /* 0x00000010ff0c7424 */ /* 0x000fe200078e00ff */
[----:B------:R-:W-:-:S05]  /*2a590*/  SEL R3, R14, RZ, P4 ;  /* 0x000000ff0e037207 */ /* 0x000fca0002000000 */
[----:B------:R-:W-:-:S04]  /*2a5a0*/  IMAD.IADD R3, R2, 0x1, R3 ;  /* 0x0000000102037824 */ /* 0x000fc800078e0203 */
[----:B------:R-:W-:-:S07]  /*2a5b0*/  IMAD.MOV.U32 R13, RZ, RZ, R3 ;  /* 0x000000ffff0d7224 */ /* 0x000fce00078e0003 */
[----:B------:R-:W-:Y:S05]  /*2a5c0*/  WARPSYNC.COLLECTIVE R15, `(.L_x_3815) ;  /* 0x000000000f087348 */ /* 0x000fea0003c00000 */
[----:B------:R0:W1:Y:S02]  /*2a5d0*/  SHFL.UP P6, R14, R13, R12, R11 ;  /* 0x0400000c0d0e7389 */ /* 0x00006400000c000b */
[----:B01----:R-:W-:Y:S01]  /*2a5e0*/  ENDCOLLECTIVE ;  /* 0x000000000000791b */ /* 0x003fe20003800000 */
.L_x_3815:
        /* <DEDUP_REMOVED lines=8> */
.L_x_3816:
[----:B------:R-:W-:Y:S05]  /*2a670*/  BRA `(.L_x_3817) ;  /* 0xffffffac00987947 */ /* 0x000fea000383ffff */
.L_x_3672:
[----:B------:R-:W-:Y:S01]  /*2a680*/  BSSY B0, `(.L_x_3818) ;  /* 0x0000008000007945 */ /* 0x000fe20003800000 */
[----:B-----5:R-:W-:Y:S02]  /*2a690*/  IMAD.MOV.U32 R13, RZ, RZ, R17 ;  /* 0x000000ffff0d7224 */ /* 0x020fe400078e0011 */
[----:B------:R-:W-:Y:S02]  /*2a6a0*/  IMAD.MOV.U32 R12, RZ, RZ, 0x1 ;  /* 0x00000001ff0c7424 */ /* 0x000fe400078e00ff */
[----:B------:R-:W-:Y:S02]  /*2a6b0*/  IMAD.MOV.U32 R11, RZ, RZ, RZ ;  /* 0x000000ffff0b7224 */ /* 0x000fe400078e00ff */
[----:B------:R-:W-:-:S07]  /*2a6c0*/  IMAD.MOV.U32 R15, RZ, RZ, -0x1 ;  /* 0xffffffffff0f7424 */ /* 0x000fce00078e00ff */
[----:B0-----:R-:W-:Y:S05]  /*2a6d0*/  WARPSYNC.COLLECTIVE R15, `(.L_x_3819) ;  /* 0x000000000f087348 */ /* 0x001fea0003c00000 */
[----:B------:R1:W2:Y:S02]  /*2a6e0*/  SHFL.UP P6, R14, R13, R12, R11 ;  /* 0x0400000c0d0e7389 */ /* 0x0002a400000c000b */
[----:B012---:R-:W-:Y:S01]  /*2a6f0*/  ENDCOLLECTIVE ;  /* 0x000000000000791b */ /* 0x007fe20003800000 */
.L_x_3819:
[----:B------:R-:W-:Y:S05]  /*2a700*/  BSYNC B0 ;  /* 0x0000000000007941 */ /* 0x000fea0003800000 */
.L_x_3818:
        /* <DEDUP_REMOVED lines=8> */
.L_x_3820:
[----:B------:R-:W-:Y:S01]  /*2a790*/  IMAD.MOV.U32 R12, RZ, RZ, 0x4 ;  /* 0x00000004ff0c7424 */ /* 0x000fe200078e00ff */
[----:B------:R-:W-:-:S05]  /*2a7a0*/  SEL R2, R14, RZ, P2 ;  /* 0x000000ff0e027207 */ /* 0x000fca0001000000 */
[----:B------:R-:W-:-:S04]  /*2a7b0*/  IMAD.IADD R2, R13, 0x1, R2 ;  /* 0x000000010d027824 */ /* 0x000fc800078e0202 */
[----:B------:R-:W-:-:S07]  /*2a7c0*/  IMAD.MOV.U32 R13, RZ, RZ, R2 ;  /* 0x000000ffff0d7224 */ /* 0x000fce00078e0002 */
[----:B------:R-:W-:Y:S05]  /*2a7d0*/  WARPSYNC.COLLECTIVE R15, `(.L_x_3821) ;  /* 0x000000000f087348 */ /* 0x000fea0003c00000 */
[----:B------:R0:W1:Y:S02]  /*2a7e0*/  SHFL.UP P6, R14, R13, R12, R11 ;  /* 0x0400000c0d0e7389 */ /* 0x00006400000c000b */
[----:B01----:R-:W-:Y:S01]  /*2a7f0*/  ENDCOLLECTIVE ;  /* 0x000000000000791b */ /* 0x003fe20003800000 */
.L_x_3821:
[----:B------:R-:W-:Y:S01]  /*2a800*/  IMAD.MOV.U32 R12, RZ, RZ, 0x8 ;  /* 0x00000008ff0c7424 */ /* 0x000fe200078e00ff */
[----:B------:R-:W-:-:S05]  /*2a810*/  SEL R3, R14, RZ, P3 ;  /* 0x000000ff0e037207 */ /* 0x000fca0001800000 */
[----:B------:R-:W-:-:S04]  /*2a820*/  IMAD.IADD R3, R2, 0x1, R3 ;  /* 0x0000000102037824 */ /* 0x000fc800078e0203 */
[----:B------:R-:W-:-:S07]  /*2a830*/  IMAD.MOV.U32 R13, RZ, RZ, R3 ;  /* 0x000000ffff0d7224 */ /* 0x000fce00078e0003 */
[----:B------:R-:W-:Y:S05]  /*2a840*/  WARPSYNC.COLLECTIVE R15, `(.L_x_3822) ;  /* 0x000000000f087348 */ /* 0x000fea0003c00000 */
[----:B------:R0:W1:Y:S02]  /*2a850*/  SHFL.UP P6, R14, R13, R12, R11 ;  /* 0x0400000c0d0e7389 */ /* 0x00006400000c000b */
[----:B01----:R-:W-:Y:S01]  /*2a860*/  ENDCOLLECTIVE ;  /* 0x000000000000791b */ /* 0x003fe20003800000 */
.L_x_3822:
[----:B------:R-:W-:Y:S01]  /*2a870*/  IMAD.MOV.U32 R12, RZ, RZ, 0x10 ;  /* 0x00000010ff0c7424 */ /* 0x000fe200078e00ff */
[----:B------:R-:W-:-:S05]  /*2a880*/  SEL R4, R14, RZ, P4 ;  /* 0x000000ff0e047207 */ /* 0x000fca0002000000 */
[----:B------:R-:W-:-:S04]  /*2a890*/  IMAD.IADD R4, R3, 0x1, R4 ;  /* 0x0000000103047824 */ /* 0x000fc800078e0204 */
[----:B------:R-:W-:-:S07]  /*2a8a0*/  IMAD.MOV.U32 R13, RZ, RZ, R4 ;  /* 0x000000ffff0d7224 */ /* 0x000fce00078e0004 */
[----:B------:R-:W-:Y:S05]  /*2a8b0*/  WARPSYNC.COLLECTIVE R15, `(.L_x_3823) ;  /* 0x000000000f087348 */ /* 0x000fea0003c00000 */
[----:B------:R0:W1:Y:S02]  /*2a8c0*/  SHFL.UP P6, R14, R13, R12, R11 ;  /* 0x0400000c0d0e7389 */ /* 0x00006400000c000b */
[----:B01----:R-:W-:Y:S01]  /*2a8d0*/  ENDCOLLECTIVE ;  /* 0x000000000000791b */ /* 0x003fe20003800000 */
.L_x_3823:
        /* <DEDUP_REMOVED lines=8> */
.L_x_3824:
[----:B------:R-:W-:Y:S05]  /*2a960*/  BRA `(.L_x_3825) ;  /* 0xffffffac00787947 */ /* 0x000fea000383ffff */
.L_x_3674:
[----:B------:R-:W-:Y:S01]  /*2a970*/  BSSY B0, `(.L_x_3826) ;  /* 0x0000006000007945 */ /* 0x000fe20003800000 */
[----:B------:R-:W-:Y:S01]  /*2a980*/  PLOP3.LUT P6, PT, P6, PT, PT, 0x8, 0x0 ;  /* 0x000000000000781c */ /* 0x000fe200037ce170 */
[----:B------:R-:W-:-:S12]  /*2a990*/  IMAD.MOV.U32 R15, RZ, RZ, -0x1 ;  /* 0xffffffffff0f7424 */ /* 0x000fd800078e00ff */
[----:B0-----:R-:W-:Y:S05]  /*2a9a0*/  WARPSYNC.COLLECTIVE R15, `(.L_x_3827) ;  /* 0x000000000f087348 */ /* 0x001fea0003c00000 */
[----:B------:R-:W-:Y:S01]  /*2a9b0*/  VOTE.ANY R14, PT, P6 ;  /* 0x00000000000e7806 */ /* 0x000fe200030e0100 */
[----:B0-----:R-:W-:Y:S06]  /*2a9c0*/  ENDCOLLECTIVE ;  /* 0x000000000000791b */ /* 0x001fec0003800000 */
.L_x_3827:
[----:B------:R-:W-:Y:S05]  /*2a9d0*/  BSYNC B0 ;  /* 0x0000000000007941 */ /* 0x000fea0003800000 */
.L_x_3826:
        /* <DEDUP_REMOVED lines=9> */
.L_x_3828:
[----:B------:R-:W-:Y:S01]  /*2aa70*/  IMAD.MOV.U32 R17, RZ, RZ, R14 ;  /* 0x000000ffff117224 */ /* 0x000fe200078e000e */
[----:B------:R-:W-:Y:S06]  /*2aa80*/  BRA `(.L_x_3829) ;  /* 0xffffffac00687947 */ /* 0x000fec000383ffff */
.L_x_3676:
[----:B------:R-:W-:Y:S01]  /*2aa90*/  BSSY B0, `(.L_x_3830) ;  /* 0x0000007000007945 */ /* 0x000fe20003800000 */
[----:B------:R-:W-:Y:S02]  /*2aaa0*/  IMAD.MOV.U32 R13, RZ, RZ, R3 ;  /* 0x000000ffff0d7224 */ /* 0x000fe400078e0003 */
[----:B------:R-:W-:Y:S02]  /*2aab0*/  IMAD.MOV.U32 R11, RZ, RZ, 0x1f ;  /* 0x0000001fff0b7424 */ /* 0x000fe400078e00ff */
[----:B------:R-:W-:-:S07]  /*2aac0*/  IMAD.MOV.U32 R15, RZ, RZ, -0x1 ;  /* 0xffffffffff0f7424 */ /* 0x000fce00078e00ff */
[----:B012---:R-:W-:Y:S05]  /*2aad0*/  WARPSYNC.COLLECTIVE R15, `(.L_x_3831) ;  /* 0x000000000f087348 */ /* 0x007fea0003c00000 */
[----:B------:R3:W4:Y:S02]  /*2aae0*/  SHFL.IDX P6, R14, R13, R12, R11 ;  /* 0x0000000c0d0e7389 */ /* 0x00072400000c000b */
[----:B01234-:R-:W-:Y:S01]  /*2aaf0*/  ENDCOLLECTIVE ;  /* 0x000000000000791b */ /* 0x01ffe20003800000 */
.L_x_3831:
[----:B------:R-:W-:Y:S05]  /*2ab00*/  BSYNC B0 ;  /* 0x0000000000007941 */ /* 0x000fea0003800000 */
.L_x_3830:
[----:B------:R-:W-:Y:S05]  /*2ab10*/  BRA `(.L_x_3675) ;  /* 0xffffffac00607947 */ /* 0x000fea000383ffff */
.L_x_3680:
[----:B0-----:R0:W1:Y:S02]  /*2ab20*/  SYNCS.PHASECHK.TRANS64.TRYWAIT P0, [R4+URZ+0x38820], R0 ;  /* 0x03882000040075a7 */ /* 0x001064000800017f */
[----:B-1----:R-:W-:Y:S05]  /*2ab30*/  @!P0 NANOSLEEP.SYNCS 0x989680 ;  /* 0x009896800000895d */ /* 0x002fea0003900000 */
[----:B------:R-:W1:Y:S02]  /*2ab40*/  @!P0 SYNCS.PHASECHK.TRANS64 P0, [R4+URZ+0x38820], R0 ;  /* 0x03882000040085a7 */ /* 0x000e64000800007f */
[----:B-1----:R-:W-:Y:S05]  /*2ab50*/  @!P0 BRA `(.L_x_3680) ;  /* 0xfffffffc00f08947 */ /* 0x002fea000383ffff */
[----:B------:R-:W-:Y:S05]  /*2ab60*/  BRA `(.L_x_3832) ;  /* 0xffffffb000d87947 */ /* 0x000fea000383ffff */
.L_x_3681:
        /* <DEDUP_REMOVED lines=11> */
.L_x_3834:
[----:B------:R-:W-:Y:S05]  /*2ac20*/  BSYNC B0 ;  /* 0x0000000000007941 */ /* 0x000fea0003800000 */
.L_x_3833:
[----:B------:R-:W-:Y:S05]  /*2ac30*/  BRA `(.L_x_3835) ;  /* 0xffffffb000c07947 */ /* 0x000fea000383ffff */
.L_x_3682:
[----:B------:R-:W-:Y:S01]  /*2ac40*/  BSSY B0, `(.L_x_3836) ;  /* 0x0000006000007945 */ /* 0x000fe20003800000 */
[----:B------:R-:W-:-:S07]  /*2ac50*/  IMAD.MOV.U32 R15, RZ, RZ, -0x1 ;  /* 0xffffffffff0f7424 */ /* 0x000fce00078e00ff */
[----:B0-234-:R-:W-:Y:S05]  /*2ac60*/  WARPSYNC.COLLECTIVE R15, `(.L_x_3837) ;  /* 0x000000000f0c7348 */ /* 0x01dfea0003c00000 */
[----:B------:R-:W-:Y:S02]  /*2ac70*/  ELECT P6, UR62, PT ;  /* 0x00000000003e782f */ /* 0x000fe400038c0000 */
[----:B------:R-:W-:Y:S01]  /*2ac80*/  MOV R14, UR62 ;  /* 0x0000003e000e7c02 */ /* 0x000fe20008000f00 */
[----:B0-234-:R-:W-:Y:S10]  /*2ac90*/  ENDCOLLECTIVE ;  /* 0x000000000000791b */ /* 0x01dff40003800000 */
.L_x_3837:
[----:B------:R-:W-:Y:S05]  /*2aca0*/  BSYNC B0 ;  /* 0x0000000000007941 */ /* 0x000fea0003800000 */
.L_x_3836:
[----:B------:R-:W-:Y:S05]  /*2acb0*/  BRA `(.L_x_3838) ;  /* 0xffffffb000b47947 */ /* 0x000fea000383ffff */
.L_x_3684:
[----:B0-----:R0:W1:Y:S02]  /*2acc0*/  SYNCS.PHASECHK.TRANS64.TRYWAIT P1, [R5+URZ+0x38840], R0 ;  /* 0x03884000050075a7 */ /* 0x001064000802017f */
[----:B-1----:R-:W-:Y:S05]  /*2acd0*/  @!P1 NANOSLEEP.SYNCS 0x989680 ;  /* 0x009896800000995d */ /* 0x002fea0003900000 */
[----:B------:R-:W1:Y:S02]  /*2ace0*/  @!P1 SYNCS.PHASECHK.TRANS64 P1, [R5+URZ+0x38840], R0 ;  /* 0x03884000050095a7 */ /* 0x000e64000802007f */
[----:B-1----:R-:W-:Y:S05]  /*2acf0*/  @!P1 BRA `(.L_x_3684) ;  /* 0xfffffffc00f09947 */ /* 0x002fea000383ffff */
[----:B------:R-:W-:Y:S05]  /*2ad00*/  BRA `(.L_x_3839) ;  /* 0xffffffb000d47947 */ /* 0x000fea000383ffff */
.L_x_3686:
[----:B-1----:R1:W0:Y:S02]  /*2ad10*/  SYNCS.PHASECHK.TRANS64.TRYWAIT P1, [R25+URZ+0x38840], R2 ;  /* 0x03884002190075a7 */ /* 0x002224000802017f */
[----:B0-----:R-:W-:Y:S05]  /*2ad20*/  @!P1 NANOSLEEP.SYNCS 0x989680 ;  /* 0x009896800000995d */ /* 0x001fea0003900000 */
[----:B------:R-:W0:Y:S02]  /*2ad30*/  @!P1 SYNCS.PHASECHK.TRANS64 P1, [R25+URZ+0x38840], R2 ;  /* 0x03884002190095a7 */ /* 0x000e24000802007f */
[----:B0-----:R-:W-:Y:S05]  /*2ad40*/  @!P1 BRA `(.L_x_3686) ;  /* 0xfffffffc00f09947 */ /* 0x001fea000383ffff */
[----:B------:R-:W-:Y:S05]  /*2ad50*/  BRA `(.L_x_3840) ;  /* 0xffffffb000e07947 */ /* 0x000fea000383ffff */
.L_x_3688:
[----:B------:R0:W0:Y:S02]  /*2ad60*/  SYNCS.PHASECHK.TRANS64.TRYWAIT P1, [R5+URZ+0x38860], R0 ;  /* 0x03886000050075a7 */ /* 0x000024000802017f */
[----:B0-----:R-:W-:Y:S05]  /*2ad70*/  @!P1 NANOSLEEP.SYNCS 0x989680 ;  /* 0x009896800000995d */ /* 0x001fea0003900000 */
[----:B------:R-:W0:Y:S02]  /*2ad80*/  @!P1 SYNCS.PHASECHK.TRANS64 P1, [R5+URZ+0x38860], R0 ;  /* 0x03886000050095a7 */ /* 0x000e24000802007f */
[----:B0-----:R-:W-:Y:S05]  /*2ad90*/  @!P1 BRA `(.L_x_3688) ;  /* 0xfffffffc00f09947 */ /* 0x001fea000383ffff */
[----:B------:R-:W-:Y:S05]  /*2ada0*/  BRA `(.L_x_3841) ;  /* 0xffffffb000dc7947 */ /* 0x000fea000383ffff */
.L_x_3842:
        /* <DEDUP_REMOVED lines=13> */
.L_x_5644:


//--------------------- .text._ZN7cutlass13device_kernelIN5flash11enable_sm90INS1_16FlashAttnFwdSm90INS1_25CollectiveMainloopFwdSm90ILi2EN4cute5tupleIJNS5_1CILi1EEES8_S8_EEENS6_IJNS7_ILi64EEESA_SA_EEELi512ENS_6half_tEfNS_4arch4Sm90ELb1ELb0ELb0ELb0ELb1ELb0ELb0ELb0ELb0ELb1ELb0ELb0EEENS1_21CollectiveEpilogueFwdINS6_IJSA_NS7_ILi512EEESA_EEES9_SC_SE_Li256ELb0ELb1ELb0ELb0EEENS1_30DynamicPersistentTileSchedulerILi256ELi128ELb0ELb1ELb1EEEEEEEEEvNT_6ParamsE --------------------------
	.section	.text._ZN7cutlass13device_kernelIN5flash11enable_sm90INS1_16FlashAttnFwdSm90INS1_25CollectiveMainloopFwdSm90ILi2EN4cute5tupleIJNS5_1CILi1EEES8_S8_EEENS6_IJNS7_ILi64EEESA_SA_EEELi512ENS_6half_tEfNS_4arch4Sm90ELb1ELb0ELb0ELb0ELb1ELb0ELb0ELb0ELb0ELb1ELb0ELb0EEENS1_21CollectiveEpilogueFwdINS6_IJSA_NS7_ILi512EEESA_EEES9_SC_SE_Li256ELb0ELb1ELb0ELb0EEENS1_30DynamicPersistentTileSchedulerILi256ELi128ELb0ELb1ELb1EEEEEEEEEvNT_6ParamsE,"ax",@progbits
	.align	128
.text._ZN7cutlass13device_kernelIN5flash11enable_sm90INS1_16FlashAttnFwdSm90INS1_25CollectiveMainloopFwdSm90ILi2EN4cute5tupleIJNS5_1CILi1EEES8_S8_EEENS6_IJNS7_ILi64EEESA_SA_EEELi512ENS_6half_tEfNS_4arch4Sm90ELb1ELb0ELb0ELb0ELb1ELb0ELb0ELb0ELb0ELb1ELb0ELb0EEENS1_21CollectiveEpilogueFwdINS6_IJSA_NS7_ILi512EEESA_EEES9_SC_SE_Li256ELb0ELb1ELb0ELb0EEENS1_30DynamicPersistentTileSchedulerILi256ELi128ELb0ELb1ELb1EEEEEEEEEvNT_6ParamsE:
        .type           _ZN7cutlass13device_kernelIN5flash11enable_sm90INS1_16FlashAttnFwdSm90INS1_25CollectiveMainloopFwdSm90ILi2EN4cute5tupleIJNS5_1CILi1EEES8_S8_EEENS6_IJNS7_ILi64EEESA_SA_EEELi512ENS_6half_tEfNS_4arch4Sm90ELb1ELb0ELb0ELb0ELb1ELb0ELb0ELb0ELb0ELb1ELb0ELb0EEENS1_21CollectiveEpilogueFwdINS6_IJSA_NS7_ILi512EEESA_EEES9_SC_SE_Li256ELb0ELb1ELb0ELb0EEENS1_30DynamicPersistentTileSchedulerILi256ELi128ELb0ELb1ELb1EEEEEEEEEvNT_6ParamsE,@function
        .size           _ZN7cutlass13device_kernelIN5flash11enable_sm90INS1_16FlashAttnFwdSm90INS1_25CollectiveMainloopFwdSm90ILi2EN4cute5tupleIJNS5_1CILi1EEES8_S8_EEENS6_IJNS7_ILi64EEESA_SA_EEELi512ENS_6half_tEfNS_4arch4Sm90ELb1ELb0ELb0ELb0ELb1ELb0ELb0ELb0ELb0ELb1ELb0ELb0EEENS1_21CollectiveEpilogueFwdINS6_IJSA_NS7_ILi512EEESA_EEES9_SC_SE_Li256ELb0ELb1ELb0ELb0EEENS1_30DynamicPersistentTileSchedulerILi256ELi128ELb0ELb1ELb1EEEEEEEEEvNT_6ParamsE,(.L_x_5645 - _ZN7cutlass13device_kernelIN5flash11enable_sm90INS1_16FlashAttnFwdSm90INS1_25CollectiveMainloopFwdSm90ILi2EN4cute5tupleIJNS5_1CILi1EEES8_S8_EEENS6_IJNS7_ILi64EEESA_SA_EEELi512ENS_6half_tEfNS_4arch4Sm90ELb1ELb0ELb0ELb0ELb1ELb0ELb0ELb0ELb0ELb1ELb0ELb0EEENS1_21CollectiveEpilogueFwdINS6_IJSA_NS7_ILi512EEESA_EEES9_SC_SE_Li256ELb0ELb1ELb0ELb0EEENS1_30DynamicPersistentTileSchedulerILi256ELi128ELb0ELb1ELb1EEEEEEEEEvNT_6ParamsE)
        .other          _ZN7cutlass13device_kernelIN5flash11enable_sm90INS1_16FlashAttnFwdSm90INS1_25CollectiveMainloopFwdSm90ILi2EN4cute5tupleIJNS5_1CILi1EEES8_S8_EEENS6_IJNS7_ILi64EEESA_SA_EEELi512ENS_6half_tEfNS_4arch4Sm90ELb1ELb0ELb0ELb0ELb1ELb0ELb0ELb0ELb0ELb1ELb0ELb0EEENS1_21CollectiveEpilogueFwdINS6_IJSA_NS7_ILi512EEESA_EEES9_SC_SE_Li256ELb0ELb1ELb0ELb0EEENS1_30DynamicPersistentTileSchedulerILi256ELi128ELb0ELb1ELb1EEEEEEEEEvNT_6ParamsE,@"STO_CUDA_ENTRY STV_DEFAULT"
_ZN7cutlass13device_kernelIN5flash11enable_sm90INS1_16FlashAttnFwdSm90INS1_25CollectiveMainloopFwdSm90ILi2EN4cute5tupleIJNS5_1CILi1EEES8_S8_EEENS6_IJNS7_ILi64EEESA_SA_EEELi512ENS_6half_tEfNS_4arch4Sm90ELb1ELb0ELb0ELb0ELb1ELb0ELb0ELb0ELb0ELb1ELb0ELb0EEENS1_21CollectiveEpilogueFwdINS6_IJSA_NS7_ILi512EEESA_EEES9_SC_SE_Li256ELb0ELb1ELb0ELb0EEENS1_30DynamicPersistentTileSchedulerILi256ELi128ELb0ELb1ELb1EEEEEEEEEvNT_6ParamsE:
        /* <DEDUP_REMOVED lines=41> */
.L_x_3843:
        /* <DEDUP_REMOVED lines=22> */
.L_x_3844:
        /* <DEDUP_REMOVED lines=18> */
.L_x_3845:
        /* <DEDUP_REMOVED lines=22> */
.L_x_3846:
        /* <DEDUP_REMOVED lines=23> */
.L_x_3847:
        /* <DEDUP_REMOVED lines=8> */
.L_x_3849:
        /* <DEDUP_REMOVED lines=25> */
[----:B------:R-:W-:Y:S02]  /*09f0*/  SHF.R.S32.HI R5, RZ, 0x4, R2 ;  /* 0x00000004ff057819 */ /* 0x000fe40000011402 */
[----:B------:R-:W-:Y:S02]  /*0a00*/  SHF.R.S32.HI R11, RZ, 0x5, R6 ;  /* 0x00000005ff0b7819 */ /* 0x000fe40000011406 */
[C---:B------:R-:W-:Y:S02]  /*0a10*/  LEA.HI R0, R2.reuse, R5, RZ, 0x1 ;  /* 0x0000000502007211 */ /* 0x040fe400078f08ff */
[----:B------:R-:W-:Y:S02]  /*0a20*/  LOP3.LUT R7, R2, 0xfffffff0, RZ, 0xc0, !PT ;  /* 0xfffffff002077812 */ /* 0x000fe400078ec0ff */
[----:B------:R-:W-:Y:S02]  /*0a30*/  LOP3.LUT R4, R0, 0x1ffffffe, RZ, 0xc0, !PT ;  /* 0x1ffffffe00047812 */ /* 0x000fe400078ec0ff */
[----:B------:R-:W-:-:S02]  /*0a40*/  LEA.HI R0, R3, R216, RZ, 0x7 ;  /* 0x000000d803007211 */ /* 0x000fc400078f38ff */
[----:B------:R-:W-:Y:S01]  /*0a50*/  SHF.R.S32.HI R6, RZ, 0x1f, R6 ;  /* 0x0000001fff067819 */ /* 0x000fe20000011406 */
[----:B------:R-:W-:Y:S01]  /*0a60*/  IMAD.IADD R8, R5, 0x1, -R4 ;  /* 0x0000000105087824 */ /* 0x000fe200078e0a04 */
[----:B------:R-:W-:Y:S01]  /*0a70*/  LEA.HI R4, R3, R216, RZ, 0x2 ;  /* 0x000000d803047211 */ /* 0x000fe200078f10ff */
[----:B0-----:R-:W-:Y:S01]  /*0a80*/  ULEA UR42, UR40, UR42, 0x18 ;  /* 0x0000002a282a7291 */ /* 0x001fe2000f8ec03f */
[----:B------:R-:W-:Y:S02]  /*0a90*/  LOP3.LUT R5, R0, 0xffffff80, RZ, 0xc0, !PT ;  /* 0xffffff8000057812 */ /* 0x000fe400078ec0ff */
[----:B------:R-:W-:Y:S02]  /*0aa0*/  LOP3.LUT R9, R4, 0xfffffffc, RZ, 0xc0, !PT ;  /* 0xfffffffc04097812 */ /* 0x000fe400078ec0ff */
[----:B------:R-:W-:Y:S01]  /*0ab0*/  LEA.HI R2, R6, R11, RZ, 0x2 ;  /* 0x0000000b06027211 */ /* 0x000fe200078f10ff */
[C---:B------:R-:W-:Y:S01]  /*0ac0*/  IMAD.IADD R6, R216.reuse, 0x1, -R7 ;  /* 0x00000001d8067824 */ /* 0x040fe200078e0a07 */
[----:B------:R-:W-:Y:S01]  /*0ad0*/  SHF.R.S32.HI R211, RZ, 0x7, R0 ;  /* 0x00000007ffd37819 */ /* 0x000fe20000011400 */
[----:B------:R-:W-:Y:S01]  /*0ae0*/  IMAD.IADD R5, R216, 0x1, -R5 ;  /* 0x00000001d8057824 */ /* 0x000fe200078e0a05 */
[----:B------:R-:W-:Y:S01]  /*0af0*/  LOP3.LUT R4, R2, 0x3ffffc, RZ, 0xc0, !PT ;  /* 0x003ffffc02047812 */ /* 0x000fe200078ec0ff */
[----:B------:R-:W-:Y:S01]  /*0b00*/  IMAD.IADD R12, R216, 0x1, -R9 ;  /* 0x00000001d80c7824 */ /* 0x000fe200078e0a09 */
[--C-:B------:R-:W-:Y:S01]  /*0b10*/  SHF.R.S32.HI R7, RZ, 0x1f, R6.reuse ;  /* 0x0000001fff077819 */ /* 0x100fe20000011406 */
[----:B------:R-:W-:Y:S01]  /*0b20*/  IMAD R15, R211, 0x100, R6 ;  /* 0x00000100d30f7824 */ /* 0x000fe200078e0206 */
[----:B------:R-:W-:-:S02]  /*0b30*/  SHF.R.S32.HI R2, RZ, 0x1f, R5 ;  /* 0x0000001fff027819 */ /* 0x000fc40000011405 */
[----:B------:R-:W-:Y:S02]  /*0b40*/  LEA.HI R9, R12, R12, RZ, 0x1 ;  /* 0x0000000c0c097211 */ /* 0x000fe400078f08ff */
[----:B------:R-:W-:Y:S02]  /*0b50*/  LEA.HI R7, R7, R6, RZ, 0x3 ;  /* 0x0000000607077211 */ /* 0x000fe400078f18ff */
[----:B------:R-:W-:Y:S02]  /*0b60*/  IADD3 R10, R11, -R4, RZ ;  /* 0x800000040b0a7210 */ /* 0x000fe40007ffe0ff */
[----:B------:R-:W-:Y:S02]  /*0b70*/  LEA.HI R4, R2, R5, RZ, 0x2 ;  /* 0x0000000502047211 */ /* 0x000fe400078f10ff */
[----:B------:R-:W-:Y:S01]  /*0b80*/  LOP3.LUT R13, R9, 0x1ffffffe, RZ, 0xc0, !PT ;  /* 0x1ffffffe090d7812 */ /* 0x000fe200078ec0ff */
[----:B------:R-:W-:Y:S01]  /*0b90*/  IMAD R14, R10, 0x10, R15 ;  /* 0x000000100a0e7824 */ /* 0x000fe200078e020f */
        /* <DEDUP_REMOVED lines=13> */
[----:B------:R-:W-:-:S02]  /*0c70*/  LOP3.LUT R10, R10, 0x7ffffe00, RZ, 0xc0, !PT ;  /* 0x7ffffe000a0a7812 */ /* 0x000fc400078ec0ff */
[----:B------:R-:W-:Y:S01]  /*0c80*/  LOP3.LUT R4, R4, 0x1c0, RZ, 0xc0, !PT ;  /* 0x000001c004047812 */ /* 0x000fe200078ec0ff */
[----:B------:R-:W-:Y:S01]  /*0c90*/  IMAD.IADD R209, R216, 0x1, -R209 ;  /* 0x00000001d8d17824 */ /* 0x000fe200078e0ad1 */
[----:B------:R-:W-:Y:S01]  /*0ca0*/  LEA R215, R14, R7, 0x6 ;  /* 0x000000070ed77211 */ /* 0x000fe200078e30ff */
[----:B------:R-:W-:Y:S01]  /*0cb0*/  IMAD R10, R11, 0x400, R10 ;  /* 0x000004000b0a7824 */ /* 0x000fe200078e020a */
[----:B------:R-:W-:Y:S01]  /*0cc0*/  LOP3.LUT R7, R4, 0x8, R7, 0xf8, !PT ;  /* 0x0000000804077812 */ /* 0x000fe200078ef807 */
[----:B------:R-:W-:Y:S01]  /*0cd0*/  IMAD.SHL.U32 R17, R209, 0x8, RZ ;  /* 0x00000008d1117824 */ /* 0x000fe200078e00ff */
[----:B------:R-:W-:Y:S02]  /*0ce0*/  SHF.R.U32.HI R4, RZ, 0x3, R4 ;  /* 0x00000003ff047819 */ /* 0x000fe40000011604 */
[----:B------:R-:W-:Y:S01]  /*0cf0*/  LEA.HI R5, R5, R2, RZ, 0x3 ;  /* 0x0000000205057211 */ /* 0x000fe200078f18ff */
[----:B------:R-:W-:Y:S01]  /*0d00*/  VIADD R190, R17, 0x40 ;  /* 0x0000004011be7836 */ /* 0x000fe20000000000 */
[----:B------:R-:W-:Y:S01]  /*0d10*/  LOP3.LUT R7, R7, R4, RZ, 0x3c, !PT ;  /* 0x0000000407077212 */ /* 0x000fe200078e3cff */
[----:B------:R-:W-:Y:S01]  /*0d20*/  VIADD R189, R17, 0x80 ;  /* 0x0000008011bd7836 */ /* 0x000fe20000000000 */
        /* <DEDUP_REMOVED lines=14> */
[----:B------:R-:W-:Y:S01]  /*0e10*/  IADD3 R0, R211, -R0, RZ ;  /* 0x80000000d3007210 */ /* 0x000fe20007ffe0ff */
[----:B------:R-:W-:Y:S01]  /*0e20*/  VIADD R212, R17, 0x1c0 ;  /* 0x000001c011d47836 */ /* 0x000fe20000000000 */
[----:B------:R-:W-:Y:S01]  /*0e30*/  SHF.R.S32.HI R210, RZ, 0x3, R3 ;  /* 0x00000003ffd27819 */ /* 0x000fe20000011403 */
[----:B------:R-:W-:Y:S01]  /*0e40*/  VIADD R22, R19, 0x26820 ;  /* 0x0002682013167836 */ /* 0x000fe20000000000 */
[----:B------:R-:W-:Y:S01]  /*0e50*/  SHF.L.U32 R18, R0, 0x8, RZ ;  /* 0x0000000800127819 */ /* 0x000fe200000006ff */
[----:B------:R-:W-:Y:S01]  /*0e60*/  IMAD R16, R6, 0x10, R5 ;  /* 0x0000001006107824 */ /* 0x000fe200078e0205 */
        /* <DEDUP_REMOVED lines=12> */
.L_x_3910:
        /* <DEDUP_REMOVED lines=12> */
[----:B01234-:R-:W-:Y:S05]  /*0ff0*/  @!P0 BRA `(.L_x_3850) ;  /* 0x0000000000208947 */ /* 0x01ffea0003800000 */
        /* <DEDUP_REMOVED lines=8> */
.L_x_3850:
[----:B------:R-:W-:Y:S01]  /*1080*/  ULDC UR7, c[0x0][0xc54] ;  /* 0x0003150000077ab9 */ /* 0x000fe20000000800 */
[----:B------:R-:W-:Y:S01]  /*1090*/  UMOV UR6, UR9 ;  /* 0x0000000900067c82 */ /* 0x000fe20008000000 */
[----:B------:R-:W-:-:S11]  /*10a0*/  UISETP.NE.AND UP0, UPT, UR7, 0x1, UPT ;  /* 0x000000010700788c */ /* 0x000fd6000bf05270 */
[----:B------:R-:W-:Y:S02]  /*10b0*/  @UP0 ULDC.64 UR10, c[0x0][0xc58] ;  /* 0x00031600000a0ab9 */ /* 0x000fe40000000a00 */
[----:B------:R-:W-:-:S04]  /*10c0*/  UIMAD.WIDE.U32 UR4, UR9, UR10, URZ ;  /* 0x0000000a090472a5 */ /* 0x000fc8000f8e003f */
[----:B------:R-:W-:-:S04]  /*10d0*/  @UP0 USHF.R.U32.HI UR6, URZ, UR11, UR5 ;  /* 0x0000000b3f060299 */ /* 0x000fc80008011605 */
[----:B------:R-:W-:-:S12]  /*10e0*/  UIMAD UR4, UR6, UR7, URZ ;  /* 0x00000007060472a4 */ /* 0x000fd8000f8e023f */
.L_x_3851:
[----:B------:R-:W-:Y:S01]  /*10f0*/  ULDC UR45, c[0x0][0xc48] ;  /* 0x00031200002d7ab9 */ /* 0x000fe20000000800 */
[----:B------:R-:W-:Y:S01]  /*1100*/  ULDC.64 UR10, c[0x0][0x418] ;  /* 0x00010600000a7ab9 */ /* 0x000fe20000000a00 */
[----:B------:R-:W-:Y:S02]  /*1110*/  UISETP.NE.AND UP1, UPT, UR45, 0x1, UPT ;  /* 0x000000012d00788c */ /* 0x000fe4000bf25270 */
[----:B------:R-:W-:Y:S02]  /*1120*/  UISETP.NE.U32.AND UP0, UPT, UR10, URZ, UPT ;  /* 0x0000003f0a00728c */ /* 0x000fe4000bf05070 */
[----:B------:R-:W-:Y:S02]  /*1130*/  UIADD3 UR4, UR9, -UR4, URZ ;  /* 0x8000000409047290 */ /* 0x000fe4000fffe03f */
[----:B------:R-:W-:Y:S02]  /*1140*/  ULOP3.LUT UR6, URZ, UR6, URZ, 0x33, !UPT ;  /* 0x000000063f067292 */ /* 0x000fe4000f8e333f */
[----:B------:R-:W-:Y:S01]  /*1150*/  UISETP.NE.AND.EX UP0, UPT, UR11, URZ, UPT, UP0 ;  /* 0x0000003f0b00728c */ /* 0x000fe2000bf05300 */
[----:B------:R-:W-:Y:S01]  /*1160*/  ULDC UR5, c[0x0][0xc3c] ;  /* 0x00030f0000057ab9 */ /* 0x000fe20000000800 */
[----:B------:R-:W-:Y:S01]  /*1170*/  ULDC UR9, c[0x0][0xc54] ;  /* 0x0003150000097ab9 */ /* 0x000fe20000000800 */
[----:B------:R-:W-:Y:S01]  /*1180*/  ULDC UR48, c[0x0][0x424] ;  /* 0x0001090000307ab9 */ /* 0x000fe20000000800 */
[----:B------:R-:W-:-:S02]  /*1190*/  UISETP.NE.AND UP2, UPT, UR46, 0x1, UPT ;  /* 0x000000012e00788c */ /* 0x000fc4000bf45270 */
[----:B------:R-:W-:Y:S02]  /*11a0*/  UIADD3 UR6, UR6, UR5, URZ ;  /* 0x0000000506067290 */ /* 0x000fe4000fffe03f */
[----:B------:R-:W-:Y:S02]  /*11b0*/  UIMAD UR8, UR8, UR9, UR4 ;  /* 0x00000009080872a4 */ /* 0x000fe4000f8e0204 */
[----:B------:R-:W-:Y:S01]  /*11c0*/  USEL UR48, UR48, 0x1, UP0 ;  /* 0x0000000130307887 */ /* 0x000fe20008000000 */
[----:B------:R-:W-:Y:S01]  /*11d0*/  PLOP3.LUT P0, PT, PT, PT, UP2, 0x80, 0x0 ;  /* 0x000000000000781c */ /* 0x000fe20003f0f028 */
[----:B------:R-:W-:Y:S01]  /*11e0*/  ULDC UR7, c[0x0][0x2f0] ;  /* 0x0000bc0000077ab9 */ /* 0x000fe20000000800 */
[----:B------:R-:W-:Y:S01]  /*11f0*/  @UP1 ULDC UR4, c[0x0][0xc4c] ;  /* 0x0003130000041ab9 */ /* 0x000fe20000000800 */
[----:B------:R-:W-:Y:S02]  /*1200*/  USHF.L.U32 UR44, UR6, 0x6, URZ ;  /* 0x00000006062c7899 */ /* 0x000fe4000800063f */
        /* <DEDUP_REMOVED lines=8> */
[----:B------:R-:W-:-:S02]  /*1290*/  UIMAD UR45, UR45, UR5, UR8 ;  /* 0x000000052d2d72a4 */ /* 0x000fc4000f8e0208 */
[----:B------:R-:W-:Y:S01]  /*12a0*/  USHF.R.S32.HI UR52, URZ, 0x6, UR4 ;  /* 0x000000063f347899 */ /* 0x000fe20008011404 */
[----:B------:R-:W-:Y:S11]  /*12b0*/  @!P0 BRA `(.L_x_3852) ;  /* 0x0000001c00708947 */ /* 0x000ff60003800000 */
[----:B------:R-:W0:Y:S01]  /*12c0*/  LDC R0, c[0x0][0x448] ;  /* 0x00011200ff007b82 */ /* 0x000e220000000800 */
[----:B------:R-:W-:Y:S01]  /*12d0*/  UIADD3 UR5, UR44, 0x3f, URZ ;  /* 0x0000003f2c057890 */ /* 0x000fe2000fffe03f */
[----:B------:R-:W-:Y:S01]  /*12e0*/  CS2R R150, SRZ ;  /* 0x0000000000967805 */ /* 0x000fe2000001ff00 */
[----:B------:R-:W-:Y:S01]  /*12f0*/  ULDC UR4, c[0x0][0x288] ;  /* 0x0000a20000047ab9 */ /* 0x000fe20000000800 */
[----:B------:R-:W-:Y:S01]  /*1300*/  CS2R R148, SRZ ;  /* 0x0000000000947805 */ /* 0x000fe2000001ff00 */
[----:B------:R-:W-:Y:S01]  /*1310*/  UIADD3 UR4, -UR4, 0x40, URZ ;  /* 0x0000004004047890 */ /* 0x000fe2000fffe13f */
[----:B------:R-:W-:Y:S02]  /*1320*/  CS2R R146, SRZ ;  /* 0x0000000000927805 */ /* 0x000fe4000001ff00 */
[----:B------:R-:W-:Y:S02]  /*1330*/  CS2R R144, SRZ ;  /* 0x0000000000907805 */ /* 0x000fe4000001ff00 */
[----:B------:R-:W-:Y:S01]  /*1340*/  CS2R R142, SRZ ;  /* 0x00000000008e7805 */ /* 0x000fe2000001ff00 */
[----:B------:R-:W-:Y:S01]  /*1350*/  UIMAD UR4, UR48, UR7, UR4 ;  /* 0x00000007300472a4 */ /* 0x000fe2000f8e0204 */
        /* <DEDUP_REMOVED lines=14> */
[----:B0-----:R-:W-:Y:S02]  /*1440*/  ISETP.NE.AND P0, PT, R0, 0x1, PT ;  /* 0x000000010000780c */ /* 0x001fe40003f05270 */
[----:B------:R-:W-:Y:S02]  /*1450*/  CS2R R116, SRZ ;  /* 0x0000000000747805 */ /* 0x000fe4000001ff00 */
[----:B------:R-:W-:Y:S02]  /*1460*/  MOV R0, UR5 ;  /* 0x0000000500007c02 */ /* 0x000fe40008000f00 */
        /* <DEDUP_REMOVED lines=10> */
[----:B------:R-:W0:Y:S01]  /*1510*/  @P0 LDC R3, c[0x0][0x44c] ;  /* 0x00011300ff030b82 */ /* 0x000e220000000800 */
[----:B------:R-:W-:Y:S02]  /*1520*/  CS2R R170, SRZ ;  /* 0x0000000000aa7805 */ /* 0x000fe4000001ff00 */
[----:B------:R-:W-:Y:S02]  /*1530*/  CS2R R90, SRZ ;  /* 0x00000000005a7805 */ /* 0x000fe4000001ff00 */
[----:B------:R-:W-:Y:S02]  /*1540*/  CS2R R172, SRZ ;  /* 0x0000000000ac7805 */ /* 0x000fe4000001ff00 */
[----:B------:R-:W-:-:S02]  /*1550*/  CS2R R86, SRZ ;  /* 0x0000000000567805 */ /* 0x000fc4000001ff00 */
[----:B------:R-:W-:Y:S02]  /*1560*/  CS2R R174, SRZ ;  /* 0x0000000000ae7805 */ /* 0x000fe4000001ff00 */
[----:B------:R-:W-:Y:S02]  /*1570*/  CS2R R82, SRZ ;  /* 0x0000000000527805 */ /* 0x000fe4000001ff00 */
[----:B------:R-:W-:Y:S01]  /*1580*/  CS2R R176, SRZ ;  /* 0x0000000000b07805 */ /* 0x000fe2000001ff00 */
[----:B------:R-:W1:Y:S01]  /*1590*/  @P0 LDC R4, c[0x0][0x450] ;  /* 0x00011400ff040b82 */ /* 0x000e620000000800 */
        /* <DEDUP_REMOVED lines=14> */
[----:B------:R-:W-:Y:S01]  /*1680*/  CS2R R198, SRZ ;  /* 0x0000000000c67805 */ /* 0x000fe2000001ff00 */
[----:B0-----:R-:W-:Y:S01]  /*1690*/  @P0 IMAD.HI.U32 R3, R3, UR5, RZ ;  /* 0x0000000503030c27 */ /* 0x001fe2000f8e00ff */
[----:B------:R-:W-:-:S02]  /*16a0*/  CS2R R50, SRZ ;  /* 0x0000000000327805 */ /* 0x000fc4000001ff00 */
[----:B------:R-:W-:Y:S02]  /*16b0*/  CS2R R200, SRZ ;  /* 0x0000000000c87805 */ /* 0x000fe4000001ff00 */
[----:B------:R-:W-:Y:S02]  /*16c0*/  CS2R R46, SRZ ;  /* 0x00000000002e7805 */ /* 0x000fe4000001ff00 */
[----:B------:R-:W-:Y:S02]  /*16d0*/  CS2R R202, SRZ ;  /* 0x0000000000ca7805 */ /* 0x000fe4000001ff00 */
[----:B------:R-:W-:Y:S02]  /*16e0*/  CS2R R42, SRZ ;  /* 0x00000000002a7805 */ /* 0x000fe4000001ff00 */
[----:B------:R-:W-:Y:S02]  /*16f0*/  CS2R R204, SRZ ;  /* 0x0000000000cc7805 */ /* 0x000fe4000001ff00 */
[----:B------:R-:W-:-:S02]  /*1700*/  CS2R R38, SRZ ;  /* 0x0000000000267805 */ /* 0x000fc4000001ff00 */
[----:B-1----:R-:W-:Y:S02]  /*1710*/  @P0 SHF.R.U32.HI R0, RZ, R4, R3 ;  /* 0x00000004ff000219 */ /* 0x002fe40000011603 */
[----:B------:R-:W-:Y:S02]  /*1720*/  CS2R R206, SRZ ;  /* 0x0000000000ce7805 */ /* 0x000fe4000001ff00 */
[----:B------:R-:W-:Y:S02]  /*1730*/  PLOP3.LUT P0, PT, PT, PT, PT, 0x80, 0x0 ;  /* 0x000000000000781c */ /* 0x000fe40003f0f070 */
[----:B------:R-:W-:Y:S01]  /*1740*/  CS2R R34, SRZ ;  /* 0x0000000000227805 */ /* 0x000fe2000001ff00 */
[----:B------:R-:W-:Y:S01]  /*1750*/  IMAD.MOV.U32 R208, RZ, RZ, RZ ;  /* 0x000000ffffd07224 */ /* 0x000fe200078e00ff */
[----:B------:R-:W-:Y:S01]  /*1760*/  CS2R R30, SRZ ;  /* 0x00000000001e7805 */ /* 0x000fe2000001ff00 */
[----:B------:R-:W-:Y:S01]  /*1770*/  VIADD R3, R0, UR4 ;  /* 0x0000000400037c36 */ /* 0x000fe20008000000 */
[----:B------:R-:W-:Y:S01]  /*1780*/  CS2R R26, SRZ ;  /* 0x00000000001a7805 */ /* 0x000fe2000001ff00 */
[----:B------:R-:W-:-:S02]  /*1790*/  IMAD.MOV.U32 R0, RZ, RZ, RZ ;  /* 0x000000ffff007224 */ /* 0x000fc400078e00ff */
[----:B------:R-:W-:Y:S01]  /*17a0*/  IMAD.MOV.U32 R7, RZ, RZ, RZ ;  /* 0x000000ffff077224 */ /* 0x000fe200078e00ff */
[----:B------:R-:W-:Y:S01]  /*17b0*/  SHF.R.S32.HI R4, RZ, 0x1f, R3 ;  /* 0x0000001fff047819 */ /* 0x000fe20000011403 */
[----:B------:R-:W-:-:S03]  /*17c0*/  IMAD.MOV.U32 R21, RZ, RZ, RZ ;  /* 0x000000ffff157224 */ /* 0x000fc600078e00ff */
[----:B------:R-:W-:Y:S01]  /*17d0*/  LEA.HI R4, R4, R3, RZ, 0x6 ;  /* 0x0000000304047211 */ /* 0x000fe200078f30ff */
[----:B------:R-:W-:-:S03]  /*17e0*/  IMAD.MOV.U32 R3, RZ, RZ, RZ ;  /* 0x000000ffff037224 */ /* 0x000fc600078e00ff */
[----:B------:R-:W-:-:S04]  /*17f0*/  SHF.R.S32.HI R4, RZ, 0x6, R4 ;  /* 0x00000006ff047819 */ /* 0x000fc80000011404 */
[----:B------:R-:W-:-:S04]  /*1800*/  VIMNMX R4, R4, UR52, PT ;  /* 0x0000003404047c48 */ /* 0x000fc8000bfe0100 */
[----:B------:R-:W-:-:S13]  /*1810*/  ISETP.GE.AND P1, PT, R4, 0x1, PT ;  /* 0x000000010400780c */ /* 0x000fda0003f26270 */
        /* <DEDUP_REMOVED lines=15> */
.L_x_3854:
[----:B------:R-:W-:Y:S01]  /*1910*/  ULEA UR21, UR38, UR42, 0x3 ;  /* 0x0000002a26157291 */ /* 0x000fe2000f8e183f */
[----:B------:R-:W-:-:S04]  /*1920*/  MOV R0, UR37 ;  /* 0x0000002500007c02 */ /* 0x000fc80008000f00 */
[----:B------:R-:W-:-:S04]  /*1930*/  SHF.L.U32 R0, R0, 0x1f, RZ ;  /* 0x0000001f00007819 */ /* 0x000fc800000006ff */
[----:B------:R-:W0:Y:S02]  /*1940*/  SYNCS.PHASECHK.TRANS64.TRYWAIT P1, [UR21+0x28c50], R0 ;  /* 0x028c5000ff0075a7 */ /* 0x000e240008020155 */
[----:B0-----:R-:W-:Y:S05]  /*1950*/  @!P1 BRA `(.L_x_3855) ;  /* 0x000000e000a89947 */ /* 0x001fea0003800000 */
.L_x_3974:
        /* <DEDUP_REMOVED lines=38> */
.L_x_3856:
[----:B------:R-:W-:Y:S01]  /*1bc0*/  UIADD3 UR6, UR21, 0x28c60, URZ ;  /* 0x00028c6015067890 */ /* 0x000fe2000fffe03f */
[----:B------:R-:W-:-:S03]  /*1bd0*/  ISETP.GE.AND P1, PT, R4, 0x2, PT ;  /* 0x000000020400780c */ /* 0x000fc60003f26270 */
[----:B------:R-:W-:-:S09]  /*1be0*/  UPRMT UR6, UR40, 0x654, UR6 ;  /* 0x0000065428067896 */ /* 0x000fd20008000006 */
[----:B------:R-:W-:Y:S01]  /*1bf0*/  SYNCS.ARRIVE.TRANS64.RED.A1T0 RZ, [UR6], RZ ;  /* 0x000000ffffff79a7 */ /* 0x000fe20008100406 */
[----:B------:R-:W-:Y:S05]  /*1c00*/  @!P1 BRA `(.L_x_3857) ;  /* 0x0000000800dc9947 */ /* 0x000fea0003800000 */
[----:B------:R-:W-:-:S07]  /*1c10*/  VIADD R4, R4, 0xfffffffe ;  /* 0xfffffffe04047836 */ /* 0x000fce0000000000 */
.L_x_3863:
[----:B------:R-:W-:Y:S01]  /*1c20*/  BAR.SYNC.DEFER_BLOCKING 0xe, 0x100 ;  /* 0x0384000000007b1d */ /* 0x000fe20000010000 */
[----:B01----:R-:W-:Y:S01]  /*1c30*/  IMAD.U32 R3, RZ, RZ, UR38 ;  /* 0x00000026ff037e24 */ /* 0x003fe2000f8e00ff */
[----:B------:R-:W-:Y:S01]  /*1c40*/  UIADD3 UR38, UR38, 0x1, URZ ;  /* 0x0000000126267890 */ /* 0x000fe2000fffe03f */
[C---:B------:R-:W-:Y:S01]  /*1c50*/  ISETP.GT.AND P2, PT, R4.reuse, RZ, PT ;  /* 0x000000ff0400720c */ /* 0x040fe20003f44270 */
        /* <DEDUP_REMOVED lines=139> */
.L_x_3858:
[----:B------:R-:W-:Y:S01]  /*2510*/  ULEA UR21, UR38, UR42, 0x3 ;  /* 0x0000002a26157291 */ /* 0x000fe2000f8e183f */
[----:B------:R-:W-:-:S05]  /*2520*/  IMAD.U32 R0, RZ, RZ, UR37 ;  /* 0x00000025ff007e24 */ /* 0x000fca000f8e00ff */
[----:B------:R-:W-:-:S04]  /*2530*/  SHF.L.U32 R0, R0, 0x1f, RZ ;  /* 0x0000001f00007819 */ /* 0x000fc800000006ff */
[----:B------:R0:W1:Y:S01]  /*2540*/  SYNCS.PHASECHK.TRANS64.TRYWAIT P1, [UR21+0x28c50], R0 ;  /* 0x028c5000ff0075a7 */ /* 0x0000620008020155 */
[----:B------:R-:W-:Y:S05]  /*2550*/  @!P0 BRA `(.L_x_3859) ;  /* 0x0000000000048947 */ /* 0x000fea0003800000 */
[----:B------:R-:W-:Y:S01]  /*2560*/  BPT.TRAP 0x1 ;  /* 0x000000040000795c */ /* 0x000fe20000300000 */
.L_x_3859:
[----:B-1----:R-:W-:Y:S05]  /*2570*/  @P1 BRA `(.L_x_3860) ;  /* 0x0000000000081947 */ /* 0x002fea0003800000 */
[----:B------:R-:W1:Y:S02]  /*2580*/  SYNCS.PHASECHK.TRANS64.TRYWAIT P1, [UR21+0x28c50], R0 ;  /* 0x028c5000ff0075a7 */ /* 0x000e640008020155 */
[----:B-1----:R-:W-:Y:S05]  /*2590*/  @!P1 BRA `(.L_x_3861) ;  /* 0x000000d400b09947 */ /* 0x002fea0003800000 */
.L_x_3860:
        /* <DEDUP_REMOVED lines=26> */
.L_x_3862:
[----:B------:R-:W-:-:S04]  /*2740*/  UIADD3 UR6, UR21, 0x28c60, URZ ;  /* 0x00028c6015067890 */ /* 0x000fc8000fffe03f */
[----:B------:R-:W-:-:S09]  /*2750*/  UPRMT UR6, UR40, 0x654, UR6 ;  /* 0x0000065428067896 */ /* 0x000fd20008000006 */
[----:B------:R-:W-:Y:S01]  /*2760*/  SYNCS.ARRIVE.TRANS64.RED.A1T0 RZ, [UR6], RZ ;  /* 0x000000ffffff79a7 */ /* 0x000fe20008100406 */
[----:B------:R-:W-:Y:S05]  /*2770*/  @P2 BRA `(.L_x_3863) ;  /* 0xfffffff400282947 */ /* 0x000fea000383ffff */
.L_x_3857:
        /* <DEDUP_REMOVED lines=140> */
[----:B------:R-:W-:Y:S01]  /*3040*/  MOV R0, RZ ;  /* 0x000000ff00007202 */ /* 0x000fe20000000f00 */
[----:B------:R-:W-:Y:S01]  /*3050*/  IMAD.MOV.U32 R3, RZ, RZ, RZ ;  /* 0x000000ffff037224 */ /* 0x000fe200078e00ff */
[----:B------:R-:W-:Y:S06]  /*3060*/  BAR.ARV 0xf, 0x100 ;  /* 0x03c4000000007b1d */ /* 0x000fec0000002000 */
[----:B------:R-:W-:Y:S05]  /*3070*/  BRA `(.L_x_3853) ;  /* 0x00000060003c7947 */ /* 0x000fea0003800000 */
.L_x_3852:
[----:B------:R-:W-:Y:S01]  /*3080*/  ULDC UR4, c[0x0][0x448] ;  /* 0x0001120000047ab9 */ /* 0x000fe20000000800 */
[----:B------:R-:W-:Y:S01]  /*3090*/  UIADD3 UR6, UR44, 0x3f, URZ ;  /* 0x0000003f2c067890 */ /* 0x000fe2000fffe03f */
[----:B------:R-:W-:Y:S01]  /*30a0*/  PLOP3.LUT P0, PT, PT, PT, PT, 0x80, 0x0 ;  /* 0x000000000000781c */ /* 0x000fe20003f0f070 */
[----:B------:R-:W-:Y:S01]  /*30b0*/  UISETP.NE.AND UP0, UPT, UR4, 0x1, UPT ;  /* 0x000000010400788c */ /* 0x000fe2000bf05270 */
[----:B------:R-:W-:Y:S01]  /*30c0*/  IMAD.MOV.U32 R0, RZ, RZ, RZ ;  /* 0x000000ffff007224 */ /* 0x000fe200078e00ff */
[----:B------:R-:W-:Y:S01]  /*30d0*/  ULDC UR8, c[0x0][0x288] ;  /* 0x0000a20000087ab9 */ /* 0x000fe20000000800 */
[----:B------:R-:W-:Y:S01]  /*30e0*/  IMAD.MOV.U32 R3, RZ, RZ, RZ ;  /* 0x000000ffff037224 */ /* 0x000fe200078e00ff */
[----:B------:R-:W-:Y:S01]  /*30f0*/  UIADD3 UR8, -UR8, 0x40, URZ ;  /* 0x0000004008087890 */ /* 0x000fe2000fffe13f */
[----:B------:R-:W-:Y:S01]  /*3100*/  CS2R R150, SRZ ;  /* 0x0000000000967805 */ /* 0x000fe2000001ff00 */
[----:B------:R-:W-:Y:S01]  /*3110*/  UP2UR UR49, UPR, URZ, 0x1 ;  /* 0x000000013f317883 */ /* 0x000fe20008000000 */
[----:B------:R-:W-:Y:S01]  /*3120*/  CS2R R148, SRZ ;  /* 0x0000000000947805 */ /* 0x000fe2000001ff00 */
[----:B------:R-:W-:Y:S01]  /*3130*/  UIMAD UR8, UR48, UR7, UR8 ;  /* 0x00000007300872a4 */ /* 0x000fe2000f8e0208 */
[----:B------:R-:W-:-:S02]  /*3140*/  CS2R R146, SRZ ;  /* 0x0000000000927805 */ /* 0x000fc4000001ff00 */
[----:B------:R-:W-:Y:S01]  /*3150*/  CS2R R144, SRZ ;  /* 0x0000000000907805 */ /* 0x000fe2000001ff00 */
[----:B------:R-:W-:Y:S01]  /*3160*/  @UP0 ULDC UR4, c[0x0][0x44c] ;  /* 0x0001130000040ab9 */ /* 0x000fe20000000800 */
[----:B------:R-:W-:Y:S01]  /*3170*/  @UP0 ULDC UR9, c[0x0][0x450] ;  /* 0x0001140000090ab9 */ /* 0x000fe20000000800 */
[----:B------:R-:W-:Y:S01]  /*3180*/  UIMAD.WIDE.U32 UR4, UR6, UR4, URZ ;  /* 0x00000004060472a5 */ /* 0x000fe2000f8e003f */
[----:B------:R-:W-:Y:S02]  /*3190*/  CS2R R142, SRZ ;  /* 0x00000000008e7805 */ /* 0x000fe4000001ff00 */
[----:B------:R-:W-:Y:S02]  /*31a0*/  CS2R R140, SRZ ;  /* 0x00000000008c7805 */ /* 0x000fe4000001ff00 */
[----:B------:R-:W-:Y:S01]  /*31b0*/  CS2R R138, SRZ ;  /* 0x00000000008a7805 */ /* 0x000fe2000001ff00 */
[----:B------:R-:W-:Y:S01]  /*31c0*/  @UP0 USHF.R.U32.HI UR6, URZ, UR9, UR5 ;  /* 0x000000093f060299 */ /* 0x000fe20008011605 */
[----:B------:R-:W-:-:S02]  /*31d0*/  CS2R R136, SRZ ;  /* 0x0000000000887805 */ /* 0x000fc4000001ff00 */
[----:B------:R-:W-:Y:S02]  /*31e0*/  CS2R R134, SRZ ;  /* 0x0000000000867805 */ /* 0x000fe4000001ff00 */
[----:B------:R-:W-:Y:S01]  /*31f0*/  CS2R R132, SRZ ;  /* 0x0000000000847805 */ /* 0x000fe2000001ff00 */
[----:B------:R-:W-:Y:S01]  /*3200*/  UIADD3 UR6, UR8, UR6, URZ ;  /* 0x0000000608067290 */ /* 0x000fe2000fffe03f */
[----:B------:R-:W-:Y:S02]  /*3210*/  CS2R R160, SRZ ;  /* 0x0000000000a07805 */ /* 0x000fe4000001ff00 */
[----:B------:R-:W-:Y:S02]  /*3220*/  CS2R R128, SRZ ;  /* 0x0000000000807805 */ /* 0x000fe4000001ff00 */
[----:B------:R-:W-:Y:S01]  /*3230*/  CS2R R158, SRZ ;  /* 0x00000000009e7805 */ /* 0x000fe2000001ff00 */
[----:B------:R-:W-:Y:S01]  /*3240*/  USHF.R.S32.HI UR4, URZ, 0x1f, UR6 ;  /* 0x0000001f3f047899 */ /* 0x000fe20008011406 */
[----:B------:R-:W-:-:S02]  /*3250*/  CS2R R156, SRZ ;  /* 0x00000000009c7805 */ /* 0x000fc4000001ff00 */
[----:B------:R-:W-:Y:S02]  /*3260*/  CS2R R124, SRZ ;  /* 0x00000000007c7805 */ /* 0x000fe4000001ff00 */
        /* <DEDUP_REMOVED lines=9> */
[----:B------:R-:W-:Y:S01]  /*3300*/  UISETP.LT.AND UP0, UPT, UR52, UR4, UPT ;  /* 0x000000043400728c */ /* 0x000fe2000bf01270 */
[----:B------:R-:W-:Y:S02]  /*3310*/  CS2R R162, SRZ ;  /* 0x0000000000a27805 */ /* 0x000fe4000001ff00 */
[----:B------:R-:W-:Y:S02]  /*3320*/  CS2R R106, SRZ ;  /* 0x00000000006a7805 */ /* 0x000fe4000001ff00 */
[----:B------:R-:W-:Y:S01]  /*3330*/  CS2R R164, SRZ ;  /* 0x0000000000a47805 */ /* 0x000fe2000001ff00 */
[----:B------:R-:W-:Y:S01]  /*3340*/  USEL UR52, UR52, UR4, UP0 ;  /* 0x0000000434347287 */ /* 0x000fe20008000000 */
[----:B------:R-:W-:-:S02]  /*3350*/  CS2R R102, SRZ ;  /* 0x0000000000667805 */ /* 0x000fc4000001ff00 */
[----:B------:R-:W-:Y:S02]  /*3360*/  CS2R R166, SRZ ;  /* 0x0000000000a67805 */ /* 0x000fe4000001ff00 */
[----:B------:R-:W-:Y:S01]  /*3370*/  CS2R R98, SRZ ;  /* 0x0000000000627805 */ /* 0x000fe2000001ff00 */
[----:B------:R-:W-:Y:S01]  /*3380*/  UISETP.GE.AND UP0, UPT, UR52, 0x1, UPT ;  /* 0x000000013400788c */ /* 0x000fe2000bf06270 */
[----:B------:R-:W-:Y:S02]  /*3390*/  CS2R R168, SRZ ;  /* 0x0000000000a87805 */ /* 0x000fe4000001ff00 */
[----:B------:R-:W-:Y:S02]  /*33a0*/  CS2R R94, SRZ ;  /* 0x00000000005e7805 */ /* 0x000fe4000001ff00 */
[----:B------:R-:W-:Y:S02]  /*33b0*/  CS2R R170, SRZ ;  /* 0x0000000000aa7805 */ /* 0x000fe4000001ff00 */
[----:B------:R-:W-:-:S02]  /*33c0*/  CS2R R90, SRZ ;  /* 0x00000000005a7805 */ /* 0x000fc4000001ff00 */
[----:B------:R-:W-:Y:S02]  /*33d0*/  CS2R R172, SRZ ;  /* 0x0000000000ac7805 */ /* 0x000fe4000001ff00 */
[----:B------:R-:W-:Y:S02]  /*33e0*/  PLOP3.LUT P1, PT, PT, PT, UP0, 0x80, 0x0 ;  /* 0x000000000000781c */ /* 0x000fe40003f2f008 */
        /* <DEDUP_REMOVED lines=51> */
[----:B------:R-:W-:Y:S01]  /*3720*/  MOV R4, UR4 ;  /* 0x0000000400047c02 */ /* 0x000fe20008000f00 */
        /* <DEDUP_REMOVED lines=12> */
.L_x_3864:
        /* <DEDUP_REMOVED lines=9> */
.L_x_3975:
[----:B------:R-:W-:Y:S05]  /*3880*/  @!P0 BRA `(.L_x_3866) ;  /* 0x0000000000048947 */ /* 0x000fea0003800000 */
[----:B------:R-:W-:Y:S01]  /*3890*/  BPT.TRAP 0x1 ;  /* 0x000000040000795c */ /* 0x000fe20000300000 */
.L_x_3866:
[----:B------:R-:W-:Y:S02]  /*38a0*/  IMAD.U32 R7, RZ, RZ, UR38 ;  /* 0x00000026ff077e24 */ /* 0x000fe4000f8e00ff */
[----:B------:R-:W-:-:S03]  /*38b0*/  IMAD.U32 R8, RZ, RZ, UR37 ;  /* 0x00000025ff087e24 */ /* 0x000fc6000f8e00ff */
[----:B------:R-:W-:Y:S02]  /*38c0*/  LEA R7, R7, UR42, 0x3 ;  /* 0x0000002a07077c11 */ /* 0x000fe4000f8e18ff */
[----:B------:R-:W-:-:S04]  /*38d0*/  SHF.L.U32 R8, R8, 0x1f, RZ ;  /* 0x0000001f08087819 */ /* 0x000fc800000006ff */
[----:B------:R1:W2:Y:S01]  /*38e0*/  SYNCS.PHASECHK.TRANS64.TRYWAIT P1, [R7+URZ+0x28c30], R8 ;  /* 0x028c3008070075a7 */ /* 0x0002a2000802017f */
[----:B------:R-:W-:Y:S05]  /*38f0*/  @!P0 BRA `(.L_x_3867) ;  /* 0x0000000000048947 */ /* 0x000fea0003800000 */
[----:B------:R-:W-:Y:S01]  /*3900*/  BPT.TRAP 0x1 ;  /* 0x000000040000795c */ /* 0x000fe20000300000 */
.L_x_3867:
[----:B--2---:R-:W-:Y:S05]  /*3910*/  @P1 BRA `(.L_x_3868) ;  /* 0x0000000000081947 */ /* 0x004fea0003800000 */
[----:B------:R-:W2:Y:S02]  /*3920*/  SYNCS.PHASECHK.TRANS64.TRYWAIT P1, [R7+URZ+0x28c30], R8 ;  /* 0x028c3008070075a7 */ /* 0x000ea4000802017f */
[----:B--2---:R-:W-:Y:S05]  /*3930*/  @!P1 BRA `(.L_x_3869) ;  /* 0x000000c000f89947 */ /* 0x004fea0003800000 */
.L_x_3868:
        /* <DEDUP_REMOVED lines=40> */
.L_x_3870:
[----:B------:R-:W-:Y:S01]  /*3bc0*/  UISETP.NE.AND UP0, UPT, UR49, URZ, UPT ;  /* 0x0000003f3100728c */ /* 0x000fe2000bf05270 */
[----:B------:R-:W-:Y:S01]  /*3bd0*/  VIADD R3, R185, UR44 ;  /* 0x0000002cb9037c36 */ /* 0x000fe20008000000 */
[----:B------:R-:W-:Y:S01]  /*3be0*/  ULDC UR14, c[0x0][0x2f0] ;  /* 0x0000bc00000e7ab9 */ /* 0x000fe20000000800 */
[----:B------:R-:W-:Y:S01]  /*3bf0*/  ULDC UR15, c[0x0][0x288] ;  /* 0x0000a200000f7ab9 */ /* 0x000fe20000000800 */
[----:B------:R-:W-:Y:S02]  /*3c00*/  ULDC UR10, c[0x0][0x988] ;  /* 0x00026200000a7ab9 */ /* 0x000fe40000000800 */
[----:B------:R-:W-:Y:S02]  /*3c10*/  PLOP3.LUT P1, PT, PT, PT, UP0, 0x80, 0x0 ;  /* 0x000000000000781c */ /* 0x000fe40003f2f008 */
[----:B------:R-:W-:-:S03]  /*3c20*/  PLOP3.LUT P2, PT, PT, PT, UP0, 0x80, 0x0 ;  /* 0x000000000000781c */ /* 0x000fc60003f4f008 */
[----:B------:R-:W-:-:S08]  /*3c30*/  @UP0 ULDC UR6, c[0x0][0x44c] ;  /* 0x0001130000060ab9 */ /* 0x000fd00000000800 */
[----:B------:R-:W-:Y:S01]  /*3c40*/  @P1 IMAD.HI.U32 R4, R3, UR6, RZ ;  /* 0x0000000603041c27 */ /* 0x000fe2000f8e00ff */
[----:B------:R-:W-:-:S04]  /*3c50*/  @UP0 ULDC UR6, c[0x0][0x450] ;  /* 0x0001140000060ab9 */ /* 0x000fc80000000800 */
[----:B------:R-:W-:Y:S01]  /*3c60*/  @P2 SHF.R.U32.HI R3, RZ, UR6, R4 ;  /* 0x00000006ff032c19 */ /* 0x000fe20008011604 */
[----:B------:R-:W-:Y:S02]  /*3c70*/  UMOV UR6, 0xffffffc0 ;  /* 0xffffffc000067882 */ /* 0x000fe40000000000 */
[----:B------:R-:W-:Y:S02]  /*3c80*/  UIMAD UR7, UR52, UR6, 0x41 ;  /* 0x00000041340774a4 */ /* 0x000fe4000f8e0206 */
[----:B------:R-:W0:Y:S01]  /*3c90*/  SHFL.IDX PT, R6, R3, 0x1, 0x1c1f ;  /* 0x003c1f0003067f89 */ /* 0x000e2200000e0000 */
[----:B------:R-:W-:Y:S02]  /*3ca0*/  UIMAD UR6, UR52, UR6, 0x40 ;  /* 0x00000040340674a4 */ /* 0x000fe4000f8e0206 */
[----:B------:R-:W-:Y:S01]  /*3cb0*/  UIMAD UR7, UR48, UR14, UR7 ;  /* 0x0000000e300772a4 */ /* 0x000fe2000f8e0207 */
[----:B------:R-:W3:Y:S01]  /*3cc0*/  SHFL.IDX PT, R3, R3, RZ, 0x1c1f ;  /* 0x001c1fff03037589 */ /* 0x000ee200000e0000 */
[----:B------:R-:W-:-:S04]  /*3cd0*/  UIMAD UR6, UR48, UR14, UR6 ;  /* 0x0000000e300672a4 */ /* 0x000fc8000f8e0206 */
[----:B------:R-:W-:Y:S02]  /*3ce0*/  IMAD.U32 R5, RZ, RZ, UR7 ;  /* 0x00000007ff057e24 */ /* 0x000fe4000f8e00ff */
[----:B------:R-:W-:Y:S02]  /*3cf0*/  IADD3 R4, -R2, UR6, RZ ;  /* 0x0000000602047c10 */ /* 0x000fe4000fffe1ff */
[----:B------:R-:W-:Y:S02]  /*3d00*/  R2UR UR6, R7 ;  /* 0x00000000070672ca */ /* 0x000fe400000e0000 */
[----:B------:R-:W-:-:S04]  /*3d10*/  IADD3 R5, R5, -UR15, -R2 ;  /* 0x8000000f05057c10 */ /* 0x000fc8000fffe802 */
[----:B0-----:R-:W-:-:S07]  /*3d20*/  VIADDMNMX R6, R6, R5, R4, PT ;  /* 0x0000000506067246 */ /* 0x001fce0003800104 */
[----:B------:R-:W-:Y:S01]  /*3d30*/  UIADD3 UR6, UR6, 0x28c40, URZ ;  /* 0x00028c4006067890 */ /* 0x000fe2000fffe03f */
[C---:B------:R-:W-:Y:S02]  /*3d40*/  ISETP.GT.AND P1, PT, R6.reuse, RZ, PT ;  /* 0x000000ff0600720c */ /* 0x040fe40003f24270 */
[C---:B------:R-:W-:Y:S01]  /*3d50*/  ISETP.GT.AND P2, PT, R6.reuse, 0x1, PT ;  /* 0x000000010600780c */ /* 0x040fe20003f44270 */
[----:B------:R-:W-:Y:S01]  /*3d60*/  UPRMT UR6, UR40, 0x654, UR6 ;  /* 0x0000065428067896 */ /* 0x000fe20008000006 */
[----:B------:R-:W-:Y:S02]  /*3d70*/  ISETP.GT.AND P3, PT, R6, 0x8, PT ;  /* 0x000000080600780c */ /* 0x000fe40003f64270 */
[----:B------:R-:W-:Y:S02]  /*3d80*/  FSEL R26, R26, -INF , P1 ;  /* 0xff8000001a1a7808 */ /* 0x000fe40000800000 */
[----:B------:R-:W-:Y:S02]  /*3d90*/  FSEL R27, R27, -INF , P2 ;  /* 0xff8000001b1b7808 */ /* 0x000fe40001000000 */
[----:B------:R-:W-:-:S02]  /*3da0*/  ISETP.GT.AND P1, PT, R6, 0x9, PT ;  /* 0x000000090600780c */ /* 0x000fc40003f24270 */
[----:B------:R-:W-:Y:S01]  /*3db0*/  FSEL R30, R30, -INF , P3 ;  /* 0xff8000001e1e7808 */ /* 0x000fe20001800000 */
[----:B------:R-:W-:Y:S01]  /*3dc0*/  SYNCS.ARRIVE.TRANS64.RED.A1T0 RZ, [UR6], RZ ;  /* 0x000000ffffff79a7 */ /* 0x000fe20008100406 */
[----:B------:R-:W-:Y:S01]  /*3dd0*/  FMNMX.FTZ R9, R26, R27, !PT ;  /* 0x0000001b1a097209 */ /* 0x000fe20007810000 */
[----:B------:R-:W-:Y:S01]  /*3de0*/  BAR.SYNC.DEFER_BLOCKING 0xf, 0x100 ;  /* 0x03c4000000007b1d */ /* 0x000fe20000010000 */
[----:B------:R-:W-:Y:S02]  /*3df0*/  ISETP.GT.AND P2, PT, R6, 0x10, PT ;  /* 0x000000100600780c */ /* 0x000fe40003f44270 */
[----:B------:R-:W-:Y:S02]  /*3e00*/  FSEL R31, R31, -INF , P1 ;  /* 0xff8000001f1f7808 */ /* 0x000fe40000800000 */
[----:B------:R-:W-:Y:S02]  /*3e10*/  FMNMX.FTZ R10, R30, R9, !PT ;  /* 0x000000091e0a7209 */ /* 0x000fe40007810000 */
        /* <DEDUP_REMOVED lines=34> */
[----:B------:R-:W-:Y:S02]  /*4040*/  FMNMX.FTZ R6, R54, R9, !PT ;  /* 0x0000000936067209 */ /* 0x000fe40007810000 */
[----:B---3--:R-:W-:Y:S02]  /*4050*/  VIADDMNMX R4, R3, R5, R4, PT ;  /* 0x0000000503047246 */ /* 0x008fe40003800104 */
[----:B------:R-:W-:-:S02]  /*4060*/  FMNMX.FTZ R6, R55, R6, !PT ;  /* 0x0000000637067209 */ /* 0x000fc40007810000 */
[C---:B------:R-:W-:Y:S02]  /*4070*/  ISETP.GT.AND P1, PT, R4.reuse, RZ, PT ;  /* 0x000000ff0400720c */ /* 0x040fe40003f24270 */
[C---:B------:R-:W-:Y:S01]  /*4080*/  ISETP.GT.AND P2, PT, R4.reuse, 0x1, PT ;  /* 0x000000010400780c */ /* 0x040fe20003f44270 */
[----:B------:R-:W0:Y:S01]  /*4090*/  SHFL.BFLY PT, R9, R6, 0x2, 0x1f ;  /* 0x0c401f0006097f89 */ /* 0x000e2200000e0000 */
[----:B------:R-:W-:Y:S02]  /*40a0*/  ISETP.GT.AND P3, PT, R4, 0x8, PT ;  /* 0x000000080400780c */ /* 0x000fe40003f64270 */
[----:B------:R-:W-:Y:S02]  /*40b0*/  FSEL R24, R24, -INF , P1 ;  /* 0xff80000018187808 */ /* 0x000fe40000800000 */
[----:B------:R-:W-:Y:S02]  /*40c0*/  FSEL R25, R25, -INF , P2 ;  /* 0xff80000019197808 */ /* 0x000fe40001000000 */
[----:B------:R-:W-:-:S02]  /*40d0*/  ISETP.GT.AND P1, PT, R4, 0x9, PT ;  /* 0x000000090400780c */ /* 0x000fc40003f24270 */
[----:B------:R-:W-:Y:S02]  /*40e0*/  FSEL R28, R28, -INF , P3 ;  /* 0xff8000001c1c7808 */ /* 0x000fe40001800000 */
[----:B------:R-:W-:Y:S02]  /*40f0*/  FMNMX.FTZ R3, R24, R25, !PT ;  /* 0x0000001918037209 */ /* 0x000fe40007810000 */
[C---:B------:R-:W-:Y:S02]  /*4100*/  ISETP.GT.AND P2, PT, R4.reuse, 0x10, PT ;  /* 0x000000100400780c */ /* 0x040fe40003f44270 */
[----:B------:R-:W-:Y:S02]  /*4110*/  FSEL R29, R29, -INF , P1 ;  /* 0xff8000001d1d7808 */ /* 0x000fe40000800000 */
[----:B------:R-:W-:Y:S02]  /*4120*/  ISETP.GT.AND P1, PT, R4, 0x11, PT ;  /* 0x000000110400780c */ /* 0x000fe40003f24270 */
[----:B------:R-:W-:-:S02]  /*4130*/  FSEL R32, R32, -INF , P2 ;  /* 0xff80000020207808 */ /* 0x000fc40001000000 */
[----:B------:R-:W-:Y:S02]  /*4140*/  ISETP.GT.AND P2, PT, R4, 0x18, PT ;  /* 0x000000180400780c */ /* 0x000fe40003f44270 */
[----:B------:R-:W-:Y:S02]  /*4150*/  FSEL R33, R33, -INF , P1 ;  /* 0xff80000021217808 */ /* 0x000fe40000800000 */
[----:B0-----:R-:W-:Y:S02]  /*4160*/  FMNMX.FTZ R9, R6, R9, !PT ;  /* 0x0000000906097209 */ /* 0x001fe40007810000 */
[----:B------:R-:W-:Y:S02]  /*4170*/  FMNMX.FTZ R6, R28, R3, !PT ;  /* 0x000000031c067209 */ /* 0x000fe40007810000 */
[----:B------:R-:W-:Y:S01]  /*4180*/  ISETP.GT.AND P1, PT, R4, 0x19, PT ;  /* 0x000000190400780c */ /* 0x000fe20003f24270 */
[----:B------:R-:W0:Y:S01]  /*4190*/  SHFL.BFLY PT, R10, R9, 0x1, 0x1f ;  /* 0x0c201f00090a7f89 */ /* 0x000e2200000e0000 */
[----:B------:R-:W-:-:S02]  /*41a0*/  FMNMX.FTZ R3, R29, R6, !PT ;  /* 0x000000061d037209 */ /* 0x000fc40007810000 */
[----:B------:R-:W-:Y:S02]  /*41b0*/  FSEL R36, R36, -INF , P2 ;  /* 0xff80000024247808 */ /* 0x000fe40001000000 */
[----:B------:R-:W-:Y:S02]  /*41c0*/  FMNMX.FTZ R6, R32, R3, !PT ;  /* 0x0000000320067209 */ /* 0x000fe40007810000 */
[----:B------:R-:W-:Y:S02]  /*41d0*/  ISETP.GT.AND P2, PT, R4, 0x20, PT ;  /* 0x000000200400780c */ /* 0x000fe40003f44270 */
[----:B------:R-:W-:Y:S02]  /*41e0*/  FMNMX.FTZ R3, R33, R6, !PT ;  /* 0x0000000621037209 */ /* 0x000fe40007810000 */
[----:B------:R-:W-:Y:S02]  /*41f0*/  FSEL R37, R37, -INF , P1 ;  /* 0xff80000025257808 */ /* 0x000fe40000800000 */
[----:B------:R-:W-:-:S02]  /*4200*/  FMNMX.FTZ R6, R36, R3, !PT ;  /* 0x0000000324067209 */ /* 0x000fc40007810000 */
[----:B------:R-:W-:Y:S02]  /*4210*/  ISETP.GT.AND P1, PT, R4, 0x21, PT ;  /* 0x000000210400780c */ /* 0x000fe40003f24270 */
[----:B------:R-:W-:Y:S02]  /*4220*/  FSEL R40, R40, -INF , P2 ;  /* 0xff80000028287808 */ /* 0x000fe40001000000 */
[----:B------:R-:W-:Y:S02]  /*4230*/  FMNMX.FTZ R3, R37, R6, !PT ;  /* 0x0000000625037209 */ /* 0x000fe40007810000 */
[----:B------:R-:W-:Y:S02]  /*4240*/  ISETP.GT.AND P2, PT, R4, 0x28, PT ;  /* 0x000000280400780c */ /* 0x000fe40003f44270 */
        /* <DEDUP_REMOVED lines=17> */
[----:B------:R-:W-:Y:S02]  /*4360*/  FSEL R53, R53, -INF , P2 ;  /* 0xff80000035357808 */ /* 0x000fe40001000000 */
[----:B------:R-:W-:Y:S02]  /*4370*/  FMNMX.FTZ R4, R52, R3, !PT ;  /* 0x0000000334047209 */ /* 0x000fe40007810000 */
[----:B0-----:R-:W-:-:S02]  /*4380*/  FMNMX.FTZ R5, R9, R10, !PT ;  /* 0x0000000a09057209 */ /* 0x001fc40007810000 */
[----:B------:R-:W-:Y:S02]  /*4390*/  FMNMX.FTZ R4, R53, R4, !PT ;  /* 0x0000000435047209 */ /* 0x000fe40007810000 */
[C---:B------:R-:W-:Y:S01]  /*43a0*/  FSETP.NEU.FTZ.AND P4, PT, R5.reuse, -INF , PT ;  /* 0xff8000000500780b */ /* 0x040fe20003f9d000 */
[----:B------:R-:W-:Y:S02]  /*43b0*/  FMUL.FTZ R9, R5, UR10 ;  /* 0x0000000a05097c20 */ /* 0x000fe40008410000 */
[----:B------:R-:W0:Y:S03]  /*43c0*/  SHFL.BFLY PT, R3, R4, 0x2, 0x1f ;  /* 0x0c401f0004037f89 */ /* 0x000e2600000e0000 */
        /* <DEDUP_REMOVED lines=17> */
[----:B0-----:R-:W-:Y:S01]  /*44e0*/  FMNMX.FTZ R3, R4, R3, !PT ;  /* 0x0000000304037209 */ /* 0x001fe20007810000 */
[--C-:B------:R-:W-:Y:S01]  /*44f0*/  FFMA.FTZ R54, R54, UR10, -R9.reuse ;  /* 0x0000000a36367c23 */ /* 0x100fe20008010809 */
[----:B------:R-:W-:-:S03]  /*4500*/  FFMA.FTZ R9, R55, UR10, -R9 ;  /* 0x0000000a37097c23 */ /* 0x000fc60008010809 */
[----:B------:R-:W0:Y:S01]  /*4510*/  SHFL.BFLY PT, R6, R3, 0x1, 0x1f ;  /* 0x0c201f0003067f89 */ /* 0x000e2200000e0000 */
[----:B------:R-:W4:Y:S08]  /*4520*/  MUFU.EX2 R30, R30 ;  /* 0x0000001e001e7308 */ /* 0x000f300000000800 */
[----:B------:R-:W5:Y:S01]  /*4530*/  MUFU.EX2 R31, R31 ;  /* 0x0000001f001f7308 */ /* 0x000f620000000800 */
[----:B---3--:R-:W-:Y:S01]  /*4540*/  FADD.FTZ R11, R26, R27 ;  /* 0x0000001b1a0b7221 */ /* 0x008fe20000010000 */
[----:B------:R-:W-:-:S06]  /*4550*/  F2FP.F16.F32.PACK_AB R153, R27, R26 ;  /* 0x0000001a1b99723e */ /* 0x000fcc00000000ff */
[----:B------:R-:W3:Y:S01]  /*4560*/  MUFU.EX2 R34, R34 ;  /* 0x0000002200227308 */ /* 0x000ee20000000800 */
[----:B----4-:R-:W-:Y:S01]  /*4570*/  FADD.FTZ R4, R30, R11 ;  /* 0x0000000b1e047221 */ /* 0x010fe20000010000 */
[----:B0-----:R-:W-:-:S06]  /*4580*/  FMNMX.FTZ R6, R3, R6, !PT ;  /* 0x0000000603067209 */ /* 0x001fcc0007810000 */
[----:B------:R-:W0:Y:S01]  /*4590*/  MUFU.EX2 R35, R35 ;  /* 0x0000002300237308 */ /* 0x000e220000000800 */
[C---:B-----5:R-:W-:Y:S01]  /*45a0*/  FADD.FTZ R13, R31.reuse, R4 ;  /* 0x000000041f0d7221 */ /* 0x060fe20000010000 */
[----:B------:R-:W-:Y:S01]  /*45b0*/  F2FP.F16.F32.PACK_AB R155, R31, R30 ;  /* 0x0000001e1f9b723e */ /* 0x000fe200000000ff */
[C---:B------:R-:W-:Y:S01]  /*45c0*/  FMUL.FTZ R3, R6.reuse, UR10 ;  /* 0x0000000a06037c20 */ /* 0x040fe20008410000 */
[----:B------:R-:W-:-:S04]  /*45d0*/  FSETP.NEU.FTZ.AND P1, PT, R6, -INF , PT ;  /* 0xff8000000600780b */ /* 0x000fc80003f3d000 */
[----:B------:R-:W4:Y:S01]  /*45e0*/  MUFU.EX2 R38, R38 ;  /* 0x0000002600267308 */ /* 0x000f220000000800 */
[----:B------:R-:W-:Y:S01]  /*45f0*/  FSEL R3, R3, RZ, P1 ;  /* 0x000000ff03037208 */ /* 0x000fe20000800000 */
[----:B---3--:R-:W-:-:S04]  /*4600*/  FADD.FTZ R10, R34, R13 ;  /* 0x0000000d220a7221 */ /* 0x008fc80000010000 */
        /* <DEDUP_REMOVED lines=13> */
[----:B0-----:R-:W-:Y:S01]  /*46e0*/  FADD.FTZ R13, R35, R10 ;  /* 0x0000000a230d7221 */ /* 0x001fe20000010000 */
[----:B------:R-:W0:Y:S01]  /*46f0*/  MUFU.EX2 R25, R25 ;  /* 0x0000001900197308 */ /* 0x000e220000000800 */
[--C-:B------:R-:W-:Y:S01]  /*4700*/  FFMA.FTZ R48, R48, UR10, -R3.reuse ;  /* 0x0000000a30307c23 */ /* 0x100fe20008010803 */
[----:B------:R-:W-:Y:S01]  /*4710*/  FFMA.FTZ R49, R49, UR10, -R3 ;  /* 0x0000000a31317c23 */ /* 0x000fe20008010803 */
[----:B----4-:R-:W-:Y:S01]  /*4720*/  FADD.FTZ R10, R38, R13 ;  /* 0x0000000d260a7221 */ /* 0x010fe20000010000 */
[--C-:B------:R-:W-:Y:S01]  /*4730*/  FFMA.FTZ R52, R52, UR10, -R3.reuse ;  /* 0x0000000a34347c23 */ /* 0x100fe20008010803 */
[----:B------:R-:W-:Y:S01]  /*4740*/  FFMA.FTZ R3, R53, UR10, -R3 ;  /* 0x0000000a35037c23 */ /* 0x000fe20008010803 */
[----:B------:R-:W-:-:S02]  /*4750*/  F2FP.F16.F32.PACK_AB R157, R35, R34 ;  /* 0x00000022239d723e */ /* 0x000fc400000000ff */
        /* <DEDUP_REMOVED lines=11> */
[----:B0-----:R-:W-:-:S07]  /*4810*/  FADD.FTZ R4, R32, R11 ;  /* 0x0000000b20047221 */ /* 0x001fce0000010000 */
[----:B------:R-:W0:Y:S01]  /*4820*/  MUFU.EX2 R39, R39 ;  /* 0x0000002700277308 */ /* 0x000e220000000800 */
[C---:B---3--:R-:W-:Y:S01]  /*4830*/  FADD.FTZ R11, R33.reuse, R4 ;  /* 0x00000004210b7221 */ /* 0x048fe20000010000 */
[----:B------:R-:W-:-:S06]  /*4840*/  F2FP.F16.F32.PACK_AB R156, R33, R32 ;  /* 0x00000020219c723e */ /* 0x000fcc00000000ff */
[----:B------:R-:W3:Y:S01]  /*4850*/  MUFU.EX2 R37, R37 ;  /* 0x0000002500257308 */ /* 0x000ee20000000800 */
[----:B-----5:R-:W-:-:S07]  /*4860*/  FADD.FTZ R4, R36, R11 ;  /* 0x0000000b24047221 */ /* 0x020fce0000010000 */
[----:B------:R-:W5:Y:S01]  /*4870*/  MUFU.EX2 R42, R42 ;  /* 0x0000002a002a7308 */ /* 0x000f620000000800 */
[C---:B0-----:R-:W-:Y:S01]  /*4880*/  FADD.FTZ R13, R39.reuse, R10 ;  /* 0x0000000a270d7221 */ /* 0x041fe20000010000 */
[----:B------:R-:W-:-:S06]  /*4890*/  F2FP.F16.F32.PACK_AB R159, R39, R38 ;  /* 0x00000026279f723e */ /* 0x000fcc00000000ff */
[----:B------:R-:W0:Y:S01]  /*48a0*/  MUFU.EX2 R40, R40 ;  /* 0x0000002800287308 */ /* 0x000e220000000800 */
[C---:B---3--:R-:W-:Y:S01]  /*48b0*/  FADD.FTZ R11, R37.reuse, R4 ;  /* 0x00000004250b7221 */ /* 0x048fe20000010000 */
[----:B------:R-:W-:-:S05]  /*48c0*/  F2FP.F16.F32.PACK_AB R158, R37, R36 ;  /* 0x00000024259e723e */ /* 0x000fca00000000ff */
[----:B------:R4:W-:Y:S01]  /*48d0*/  STSM.16.M88.4 [R22], R156 ;  /* 0x0000009c16007844 */ /* 0x0009e20000000200 */
[----:B------:R-:W3:Y:S01]  /*48e0*/  MUFU.EX2 R43, R43 ;  /* 0x0000002b002b7308 */ /* 0x000ee20000000800 */
[----:B-----5:R-:W-:-:S07]  /*48f0*/  FADD.FTZ R10, R42, R13 ;  /* 0x0000000d2a0a7221 */ /* 0x020fce0000010000 */
[----:B------:R-:W5:Y:S01]  /*4900*/  MUFU.EX2 R41, R41 ;  /* 0x0000002900297308 */ /* 0x000f620000000800 */
[----:B0-----:R-:W-:-:S07]  /*4910*/  FADD.FTZ R4, R40, R11 ;  /* 0x0000000b28047221 */ /* 0x001fce0000010000 */
[----:B------:R-:W0:Y:S01]  /*4920*/  MUFU.EX2 R46, R46 ;  /* 0x0000002e002e7308 */ /* 0x000e220000000800 */
[C---:B---3--:R-:W-:Y:S01]  /*4930*/  FADD.FTZ R13, R43.reuse, R10 ;  /* 0x0000000a2b0d7221 */ /* 0x048fe20000010000 */
[----:B------:R-:W-:-:S06]  /*4940*/  F2FP.F16.F32.PACK_AB R161, R43, R42 ;  /* 0x0000002a2ba1723e */ /* 0x000fcc00000000ff */
[----:B------:R-:W3:Y:S01]  /*4950*/  MUFU.EX2 R44, R44 ;  /* 0x0000002c002c7308 */ /* 0x000ee20000000800 */
[C---:B-----5:R-:W-:Y:S01]  /*4960*/  FADD.FTZ R11, R41.reuse, R4 ;  /* 0x00000004290b7221 */ /* 0x060fe20000010000 */
[----:B------:R-:W-:-:S06]  /*4970*/  F2FP.F16.F32.PACK_AB R160, R41, R40 ;  /* 0x0000002829a0723e */ /* 0x000fcc00000000ff */
[----:B------:R-:W5:Y:S01]  /*4980*/  MUFU.EX2 R47, R47 ;  /* 0x0000002f002f7308 */ /* 0x000f620000000800 */
[----:B0-----:R-:W-:-:S07]  /*4990*/  FADD.FTZ R10, R46, R13 ;  /* 0x0000000d2e0a7221 */ /* 0x001fce0000010000 */
[----:B------:R-:W0:Y:S01]  /*49a0*/  MUFU.EX2 R45, R45 ;  /* 0x0000002d002d7308 */ /* 0x000e220000000800 */
[----:B---3--:R-:W-:-:S07]  /*49b0*/  FADD.FTZ R4, R44, R11 ;  /* 0x0000000b2c047221 */ /* 0x008fce0000010000 */
[----:B------:R-:W-:Y:S01]  /*49c0*/  MUFU.EX2 R50, R50 ;  /* 0x0000003200327308 */ /* 0x000fe20000000800 */
[C---:B-----5:R-:W-:Y:S01]  /*49d0*/  F2FP.F16.F32.PACK_AB R163, R47.reuse, R46 ;  /* 0x0000002e2fa3723e */ /* 0x060fe200000000ff */
[----:B------:R-:W-:-:S06]  /*49e0*/  FADD.FTZ R47, R47, R10 ;  /* 0x0000000a2f2f7221 */ /* 0x000fcc0000010000 */
[----:B------:R-:W3:Y:S01]  /*49f0*/  MUFU.EX2 R51, R51 ;  /* 0x0000003300337308 */ /* 0x000ee20000000800 */
[C---:B0-----:R-:W-:Y:S01]  /*4a00*/  F2FP.F16.F32.PACK_AB R162, R45.reuse, R44 ;  /* 0x0000002c2da2723e */ /* 0x041fe200000000ff */
[----:B------:R-:W-:-:S04]  /*4a10*/  FADD.FTZ R45, R45, R4 ;  /* 0x000000042d2d7221 */ /* 0x000fc80000010000 */
[----:B------:R4:W-:Y:S02]  /*4a20*/  STSM.16.M88.4 [R184], R160 ;  /* 0x000000a0b8007844 */ /* 0x0009e40000000200 */
[----:B------:R-:W-:Y:S08]  /*4a30*/  MUFU.EX2 R48, R48 ;  /* 0x0000003000307308 */ /* 0x000ff00000000800 */
[----:B------:R-:W0:Y:S01]  /*4a40*/  MUFU.EX2 R49, R49 ;  /* 0x0000003100317308 */ /* 0x000e220000000800 */
[----:B---3--:R-:W-:Y:S01]  /*4a50*/  F2FP.F16.F32.PACK_AB R165, R51, R50 ;  /* 0x0000003233a5723e */ /* 0x008fe200000000ff */
[----:B------:R-:W-:-:S04]  /*4a60*/  FADD.FTZ R50, R50, R47 ;  /* 0x0000002f32327221 */ /* 0x000fc80000010000 */
[----:B------:R-:W-:Y:S02]  /*4a70*/  FADD.FTZ R51, R51, R50 ;  /* 0x0000003233337221 */ /* 0x000fe40000010000 */
[----:B------:R-:W3:Y:S08]  /*4a80*/  MUFU.EX2 R54, R54 ;  /* 0x0000003600367308 */ /* 0x000ef00000000800 */
[----:B------:R-:W5:Y:S01]  /*4a90*/  MUFU.EX2 R9, R9 ;  /* 0x0000000900097308 */ /* 0x000f620000000800 */
[----:B0-----:R-:W-:Y:S01]  /*4aa0*/  F2FP.F16.F32.PACK_AB R164, R49, R48 ;  /* 0x0000003031a4723e */ /* 0x001fe200000000ff */
[----:B------:R-:W-:-:S04]  /*4ab0*/  FADD.FTZ R48, R48, R45 ;  /* 0x0000002d30307221 */ /* 0x000fc80000010000 */
[----:B------:R-:W-:Y:S02]  /*4ac0*/  FADD.FTZ R49, R49, R48 ;  /* 0x0000003031317221 */ /* 0x000fe40000010000 */
[----:B------:R-:W-:Y:S01]  /*4ad0*/  MUFU.EX2 R52, R52 ;  /* 0x0000003400347308 */ /* 0x000fe20000000800 */
[----:B---3--:R-:W-:-:S07]  /*4ae0*/  FADD.FTZ R4, R54, R51 ;  /* 0x0000003336047221 */ /* 0x008fce0000010000 */
[----:B------:R-:W0:Y:S01]  /*4af0*/  MUFU.EX2 R3, R3 ;  /* 0x0000000300037308 */ /* 0x000e220000000800 */
[C---:B-----5:R-:W-:Y:S01]  /*4b00*/  F2FP.F16.F32.PACK_AB R167, R9.reuse, R54 ;  /* 0x0000003609a7723e */ /* 0x060fe200000000ff */
[----:B------:R-:W-:Y:S01]  /*4b10*/  FADD.FTZ R4, R9, R4 ;  /* 0x0000000409047221 */ /* 0x000fe20000010000 */
[----:B0-----:R-:W-:Y:S01]  /*4b20*/  F2FP.F16.F32.PACK_AB R166, R3, R52 ;  /* 0x0000003403a6723e */ /* 0x001fe200000000ff */
[----:B------:R-:W-:-:S04]  /*4b30*/  FADD.FTZ R52, R52, R49 ;  /* 0x0000003134347221 */ /* 0x000fc80000010000 */
[----:B------:R4:W-:Y:S01]  /*4b40*/  STSM.16.M88.4 [R23], R164 ;  /* 0x000000a417007844 */ /* 0x0009e20000000200 */
[----:B------:R-:W-:Y:S01]  /*4b50*/  FADD.FTZ R3, R3, R52 ;  /* 0x0000003403037221 */ /* 0x000fe20000010000 */
[----:B------:R-:W-:Y:S06]  /*4b60*/  @!P0 BRA `(.L_x_3871) ;  /* 0x0000000000048947 */ /* 0x000fec0003800000 */
[----:B------:R-:W-:Y:S01]  /*4b70*/  BPT.TRAP 0x1 ;  /* 0x000000040000795c */ /* 0x000fe20000300000 */
.L_x_3871:
[----:B------:R0:W3:Y:S01]  /*4b80*/  SYNCS.PHASECHK.TRANS64.TRYWAIT P1, [R7+URZ+0x28c50], R8 ;  /* 0x028c5008070075a7 */ /* 0x0000e2000802017f */
[----:B------:R-:W-:Y:S05]  /*4b90*/  @!P0 BRA `(.L_x_3872) ;  /* 0x0000000000048947 */ /* 0x000fea0003800000 */
[----:B------:R-:W-:Y:S01]  /*4ba0*/  BPT.TRAP 0x1 ;  /* 0x000000040000795c */ /* 0x000fe20000300000 */
.L_x_3872:
[----:B---3--:R-:W-:Y:S05]  /*4bb0*/  @P1 BRA `(.L_x_3873) ;  /* 0x0000000000081947 */ /* 0x008fea0003800000 */
[----:B------:R-:W3:Y:S02]  /*4bc0*/  SYNCS.PHASECHK.TRANS64.TRYWAIT P1, [R7+URZ+0x28c50], R8 ;  /* 0x028c5008070075a7 */ /* 0x000ee4000802017f */
[----:B---3--:R-:W-:Y:S05]  /*4bd0*/  @!P1 BRA `(.L_x_3874) ;  /* 0x000000b000649947 */ /* 0x008fea0003800000 */
.L_x_3873:
        /* <DEDUP_REMOVED lines=34> */
.L_x_3875:
[----:B------:R-:W-:Y:S01]  /*4e00*/  UISETP.NE.AND UP0, UPT, UR49, URZ, UPT ;  /* 0x0000003f3100728c */ /* 0x000fe2000bf05270 */
[----:B------:R-:W-:Y:S01]  /*4e10*/  R2UR UR18, R7 ;  /* 0x00000000071272ca */ /* 0x000fe200000e0000 */
[----:B------:R-:W-:Y:S01]  /*4e20*/  UMOV UR11, UR44 ;  /* 0x0000002c000b7c82 */ /* 0x000fe20008000000 */
[----:B------:R-:W-:Y:S02]  /*4e30*/  UIMAD UR14, UR48, UR14, -UR15 ;  /* 0x0000000e300e72a4 */ /* 0x000fe4000f8e0a0f */
[----:B------:R-:W-:-:S06]  /*4e40*/  UIADD3 UR21, UR52, -0x2, URZ ;  /* 0xfffffffe34157890 */ /* 0x000fcc000fffe03f */
[----:B------:R-:W-:Y:S01]  /*4e50*/  @UP0 ULDC UR6, c[0x0][0x44c] ;  /* 0x0001130000060ab9 */ /* 0x000fe20000000800 */
[----:B------:R-:W-:Y:S01]  /*4e60*/  @UP0 ULDC UR19, c[0x0][0x450] ;  /* 0x0001140000130ab9 */ /* 0x000fe20000000800 */
[----:B------:R-:W-:Y:S02]  /*4e70*/  UIMAD.WIDE.U32 UR6, UR44, UR6, URZ ;  /* 0x000000062c0672a5 */ /* 0x000fe4000f8e003f */
[----:B------:R-:W-:Y:S02]  /*4e80*/  UIADD3 UR6, UR18, 0x28c60, URZ ;  /* 0x00028c6012067890 */ /* 0x000fe4000fffe03f */
[----:B------:R-:W-:Y:S02]  /*4e90*/  @UP0 USHF.R.U32.HI UR11, URZ, UR19, UR7 ;  /* 0x000000133f0b0299 */ /* 0x000fe40008011607 */
[----:B------:R-:W-:Y:S02]  /*4ea0*/  UPRMT UR6, UR40, 0x654, UR6 ;  /* 0x0000065428067896 */ /* 0x000fe40008000006 */
[----:B------:R-:W-:-:S04]  /*4eb0*/  UIADD3 UR14, UR14, UR11, URZ ;  /* 0x0000000b0e0e7290 */ /* 0x000fc8000fffe03f */
[----:B------:R-:W-:-:S03]  /*4ec0*/  USHF.R.S32.HI UR7, URZ, 0x1f, UR14 ;  /* 0x0000001f3f077899 */ /* 0x000fc6000801140e */
[----:B------:R-:W-:Y:S01]  /*4ed0*/  SYNCS.ARRIVE.TRANS64.RED.A1T0 RZ, [UR6], RZ ;  /* 0x000000ffffff79a7 */ /* 0x000fe20008100406 */
[----:B------:R-:W-:-:S04]  /*4ee0*/  ULEA.HI UR7, UR7, UR14, URZ, 0x6 ;  /* 0x0000000e07077291 */ /* 0x000fc8000f8f303f */
[----:B------:R-:W-:-:S04]  /*4ef0*/  USHF.R.S32.HI UR7, URZ, 0x6, UR7 ;  /* 0x000000063f077899 */ /* 0x000fc80008011407 */
[----:B------:R-:W-:-:S04]  /*4f00*/  UISETP.LT.AND UP0, UPT, URZ, UR7, UPT ;  /* 0x000000073f00728c */ /* 0x000fc8000bf01270 */
[----:B------:R-:W-:-:S04]  /*4f10*/  USEL UR20, URZ, UR7, !UP0 ;  /* 0x000000073f147287 */ /* 0x000fc8000c000000 */
[----:B------:R-:W-:-:S06]  /*4f20*/  UISETP.GE.AND UP0, UPT, UR21, UR20, UPT ;  /* 0x000000141500728c */ /* 0x000fcc000bf06270 */
[----:B------:R-:W-:-:S13]  /*4f30*/  PLOP3.LUT P1, PT, PT, PT, UP0, 0x80, 0x0 ;  /* 0x000000000000781c */ /* 0x000fda0003f2f008 */
[----:B------:R-:W-:Y:S05]  /*4f40*/  @!P1 BRA `(.L_x_3876) ;  /* 0x0000001c009c9947 */ /* 0x000fea0003800000 */
[----:B0123--:R-:W-:Y:S01]  /*4f50*/  MOV R8, R5 ;  /* 0x0000000500087202 */ /* 0x00ffe20000000f00 */
[----:B------:R-:W-:Y:S01]  /*4f60*/  IMAD.MOV.U32 R9, RZ, RZ, R6 ;  /* 0x000000ffff097224 */ /* 0x000fe200078e0006 */
[----:B------:R-:W-:Y:S01]  /*4f70*/  UMOV UR24, UR38 ;  /* 0x0000002600187c82 */ /* 0x000fe20008000000 */
[----:B------:R-:W-:Y:S01]  /*4f80*/  ULDC UR25, c[0x0][0x288] ;  /* 0x0000a20000197ab9 */ /* 0x000fe20000000800 */
[----:B------:R-:W-:-:S05]  /*4f90*/  ULDC UR22, c[0x0][0x988] ;  /* 0x0002620000167ab9 */ /* 0x000fca0000000800 */
.L_x_3887:
[----:B------:R-:W-:-:S04]  /*4fa0*/  UIADD3 UR38, UR24, 0x1, URZ ;  /* 0x0000000118267890 */ /* 0x000fc8000fffe03f */
[----:B------:R-:W-:-:S04]  /*4fb0*/  UISETP.NE.AND UP0, UPT, UR38, 0x2, UPT ;  /* 0x000000022600788c */ /* 0x000fc8000bf05270 */
[----:B------:R-:W-:Y:S02]  /*4fc0*/  USEL UR6, URZ, 0x1, UP0 ;  /* 0x000000013f067887 */ /* 0x000fe40008000000 */
[----:B------:R-:W-:Y:S02]  /*4fd0*/  USEL UR38, UR38, URZ, UP0 ;  /* 0x0000003f26267287 */ /* 0x000fe40008000000 */
[----:B------:R-:W-:Y:S01]  /*4fe0*/  ULOP3.LUT UR37, UR37, UR6, URZ, 0x3c, !UPT ;  /* 0x0000000625257292 */ /* 0x000fe2000f8e3c3f */
[----:B0-----:R-:W-:Y:S11]  /*4ff0*/  @!P0 BRA `(.L_x_3877) ;  /* 0x0000000000048947 */ /* 0x001ff60003800000 */
[----:B------:R-:W-:Y:S01]  /*5000*/  BPT.TRAP 0x1 ;  /* 0x000000040000795c */ /* 0x000fe20000300000 */
.L_x_3877:
[----:B------:R-:W-:Y:S01]  /*5010*/  ULEA UR23, UR38, UR42, 0x3 ;  /* 0x0000002a26177291 */ /* 0x000fe2000f8e183f */
[----:B------:R-:W-:-:S05]  /*5020*/  IMAD.U32 R7, RZ, RZ, UR37 ;  /* 0x00000025ff077e24 */ /* 0x000fca000f8e00ff */
[----:B------:R-:W-:-:S04]  /*5030*/  SHF.L.U32 R7, R7, 0x1f, RZ ;  /* 0x0000001f07077819 */ /* 0x000fc800000006ff */
[----:B------:R0:W1:Y:S01]  /*5040*/  SYNCS.PHASECHK.TRANS64.TRYWAIT P1, [UR23+0x28c30], R7 ;  /* 0x028c3007ff0075a7 */ /* 0x0000620008020157 */
[----:B------:R-:W-:Y:S05]  /*5050*/  @!P0 BRA `(.L_x_3878) ;  /* 0x0000000000048947 */ /* 0x000fea0003800000 */
[----:B------:R-:W-:Y:S01]  /*5060*/  BPT.TRAP 0x1 ;  /* 0x000000040000795c */ /* 0x000fe20000300000 */
.L_x_3878:
[----:B-1----:R-:W-:Y:S05]  /*5070*/  @P1 BRA `(.L_x_3879) ;  /* 0x0000000000081947 */ /* 0x002fea0003800000 */
[----:B------:R-:W1:Y:S02]  /*5080*/  SYNCS.PHASECHK.TRANS64.TRYWAIT P1, [UR23+0x28c30], R7 ;  /* 0x028c3007ff0075a7 */ /* 0x000e640008020157 */
[----:B-1----:R-:W-:Y:S05]  /*5090*/  @!P1 BRA `(.L_x_3880) ;  /* 0x000000ac00489947 */ /* 0x002fea0003800000 */
.L_x_3879:
        /* <DEDUP_REMOVED lines=23> */
.L_x_3881:
[----:B------:R-:W-:Y:S01]  /*5210*/  UISETP.NE.AND UP0, UPT, UR49, URZ, UPT ;  /* 0x0000003f3100728c */ /* 0x000fe2000bf05270 */
[----:B-1----:R-:W-:Y:S01]  /*5220*/  VIADD R6, R185, UR44 ;  /* 0x0000002cb9067c36 */ /* 0x002fe20008000000 */
[----:B------:R-:W1:Y:S01]  /*5230*/  LDC R12, c[0x0][0x2f0] ;  /* 0x0000bc00ff0c7b82 */ /* 0x000e620000000800 */
[----:B------:R-:W-:-:S03]  /*5240*/  UMOV UR10, UR22 ;  /* 0x00000016000a7c82 */ /* 0x000fc60008000000 */
        /* <DEDUP_REMOVED lines=8> */
[----:B------:R-:W2:Y:S04]  /*52d0*/  SHFL.IDX PT, R10, R6, 0x1, 0x1c1f ;  /* 0x003c1f00060a7f89 */ /* 0x000ea800000e0000 */
[----:B------:R-:W-:Y:S01]  /*52e0*/  IADD3 R5, -R2, UR6, RZ ;  /* 0x0000000602057c10 */ /* 0x000fe2000fffe1ff */
[----:B------:R-:W3:Y:S01]  /*52f0*/  SHFL.IDX PT, R6, R6, RZ, 0x1c1f ;  /* 0x001c1fff06067589 */ /* 0x000ee200000e0000 */
[----:B------:R-:W-:-:S03]  /*5300*/  UIADD3 UR6, UR23, 0x28c40, URZ ;  /* 0x00028c4017067890 */ /* 0x000fc6000fffe03f */
[----:B-1----:R-:W-:Y:S01]  /*5310*/  IMAD R5, R12, UR48, R5 ;  /* 0x000000300c057c24 */ /* 0x002fe2000f8e0205 */
[----:B------:R-:W-:-:S09]  /*5320*/  UPRMT UR6, UR40, 0x654, UR6 ;  /* 0x0000065428067896 */ /* 0x000fd20008000006 */
[----:B------:R-:W-:Y:S01]  /*5330*/  SYNCS.ARRIVE.TRANS64.RED.A1T0 RZ, [UR6], RZ ;  /* 0x000000ffffff79a7 */ /* 0x000fe20008100406 */
[----:B--2---:R-:W-:-:S04]  /*5340*/  IADD3 R10, R10, -UR25, R5 ;  /* 0x800000190a0a7c10 */ /* 0x004fc8000fffe005 */
[C---:B------:R-:W-:Y:S02]  /*5350*/  ISETP.GT.AND P1, PT, R10.reuse, RZ, PT ;  /* 0x000000ff0a00720c */ /* 0x040fe40003f24270 */
[----:B------:R-:W-:Y:S02]  /*5360*/  ISETP.GT.AND P2, PT, R10, 0x1, PT ;  /* 0x000000010a00780c */ /* 0x000fe40003f44270 */
[----:B------:R-:W-:Y:S02]  /*5370*/  FSEL R11, R154, -INF , P1 ;  /* 0xff8000009a0b7808 */ /* 0x000fe40000800000 */
        /* <DEDUP_REMOVED lines=44> */
[----:B---3--:R-:W-:-:S02]  /*5640*/  IADD3 R14, R6, -UR25, R5 ;  /* 0x80000019060e7c10 */ /* 0x008fc4000fffe005 */
[----:B------:R-:W-:Y:S02]  /*5650*/  FMNMX.FTZ R10, R183, R10, !PT ;  /* 0x0000000ab70a7209 */ /* 0x000fe40007810000 */
[C---:B------:R-:W-:Y:S02]  /*5660*/  ISETP.GT.AND P1, PT, R14.reuse, RZ, PT ;  /* 0x000000ff0e00720c */ /* 0x040fe40003f24270 */
[----:B------:R-:W-:Y:S01]  /*5670*/  ISETP.GT.AND P2, PT, R14, 0x1, PT ;  /* 0x000000010e00780c */ /* 0x000fe20003f44270 */
[----:B------:R-:W1:Y:S01]  /*5680*/  SHFL.BFLY PT, R13, R10, 0x2, 0x1f ;  /* 0x0c401f000a0d7f89 */ /* 0x000e6200000e0000 */
[----:B------:R-:W-:Y:S02]  /*5690*/  FSEL R152, R152, -INF , P1 ;  /* 0xff80000098987808 */ /* 0x000fe40000800000 */
[----:B------:R-:W-:Y:S02]  /*56a0*/  ISETP.GT.AND P1, PT, R14, 0x8, PT ;  /* 0x000000080e00780c */ /* 0x000fe40003f24270 */
[----:B------:R-:W-:-:S02]  /*56b0*/  FSEL R153, R153, -INF , P2 ;  /* 0xff80000099997808 */ /* 0x000fc40001000000 */
[----:B------:R-:W-:Y:S02]  /*56c0*/  FMNMX.FTZ R6, R152, R9, !PT ;  /* 0x0000000998067209 */ /* 0x000fe40007810000 */
[----:B------:R-:W-:Y:S02]  /*56d0*/  ISETP.GT.AND P2, PT, R14, 0x9, PT ;  /* 0x000000090e00780c */ /* 0x000fe40003f44270 */
[----:B------:R-:W-:Y:S02]  /*56e0*/  FSEL R156, R156, -INF , P1 ;  /* 0xff8000009c9c7808 */ /* 0x000fe40000800000 */
[----:B------:R-:W-:Y:S02]  /*56f0*/  FMNMX.FTZ R5, R153, R6, !PT ;  /* 0x0000000699057209 */ /* 0x000fe40007810000 */
[----:B------:R-:W-:Y:S02]  /*5700*/  ISETP.GT.AND P1, PT, R14, 0x10, PT ;  /* 0x000000100e00780c */ /* 0x000fe40003f24270 */
[----:B------:R-:W-:-:S02]  /*5710*/  FMNMX.FTZ R5, R156, R5, !PT ;  /* 0x000000059c057209 */ /* 0x000fc40007810000 */
[----:B------:R-:W-:Y:S02]  /*5720*/  FSEL R160, R160, -INF , P1 ;  /* 0xff800000a0a07808 */ /* 0x000fe40000800000 */
[C---:B------:R-:W-:Y:S02]  /*5730*/  ISETP.GT.AND P1, PT, R14.reuse, 0x18, PT ;  /* 0x000000180e00780c */ /* 0x040fe40003f24270 */
[----:B------:R-:W-:Y:S02]  /*5740*/  ISETP.GT.AND P3, PT, R14, 0x38, PT ;  /* 0x000000380e00780c */ /* 0x000fe40003f64270 */
[----:B-1----:R-:W-:Y:S02]  /*5750*/  FMNMX.FTZ R15, R10, R13, !PT ;  /* 0x0000000d0a0f7209 */ /* 0x002fe40007810000 */
[----:B------:R-:W-:Y:S02]  /*5760*/  FSEL R10, R157, -INF , P2 ;  /* 0xff8000009d0a7808 */ /* 0x000fe40001000000 */
[----:B------:R-:W-:Y:S01]  /*5770*/  ISETP.GT.AND P2, PT, R14, 0x11, PT ;  /* 0x000000110e00780c */ /* 0x000fe20003f44270 */
[----:B------:R-:W1:Y:S01]  /*5780*/  SHFL.BFLY PT, R20, R15, 0x1, 0x1f ;  /* 0x0c201f000f147f89 */ /* 0x000e6200000e0000 */
[----:B------:R-:W-:-:S02]  /*5790*/  FMNMX.FTZ R5, R10, R5, !PT ;  /* 0x000000050a057209 */ /* 0x000fc40007810000 */
        /* <DEDUP_REMOVED lines=14> */
[----:B-1----:R-:W-:Y:S02]  /*5880*/  FMNMX.FTZ R5, R15, R20, !PT ;  /* 0x000000140f057209 */ /* 0x002fe40007810000 */
[----:B------:R-:W-:Y:S02]  /*5890*/  ISETP.GT.AND P2, PT, R14, 0x29, PT ;  /* 0x000000290e00780c */ /* 0x000fe40003f44270 */
[----:B------:R-:W-:Y:S01]  /*58a0*/  FSEL R172, R172, -INF , P1 ;  /* 0xff800000acac7808 */ /* 0x000fe20000800000 */
[----:B------:R-:W-:Y:S01]  /*58b0*/  FMUL.FTZ R20, R5, UR10 ;  /* 0x0000000a05147c20 */ /* 0x000fe20008410000 */
[----:B------:R-:W-:-:S02]  /*58c0*/  FMNMX.FTZ R15, R169, R6, !PT ;  /* 0x00000006a90f7209 */ /* 0x000fc40007810000 */
[----:B------:R-:W-:Y:S02]  /*58d0*/  ISETP.GT.AND P1, PT, R14, 0x30, PT ;  /* 0x000000300e00780c */ /* 0x000fe40003f24270 */
[----:B------:R-:W-:Y:S02]  /*58e0*/  FSEL R173, R173, -INF , P2 ;  /* 0xff800000adad7808 */ /* 0x000fe40001000000 */
[----:B------:R-:W-:Y:S02]  /*58f0*/  FMNMX.FTZ R6, R172, R15, !PT ;  /* 0x0000000fac067209 */ /* 0x000fe40007810000 */
[----:B------:R-:W-:Y:S02]  /*5900*/  ISETP.GT.AND P2, PT, R14, 0x31, PT ;  /* 0x000000310e00780c */ /* 0x000fe40003f44270 */
[----:B------:R-:W-:Y:S02]  /*5910*/  FSEL R176, R176, -INF , P1 ;  /* 0xff800000b0b07808 */ /* 0x000fe40000800000 */
[----:B------:R-:W-:-:S02]  /*5920*/  FMNMX.FTZ R15, R173, R6, !PT ;  /* 0x00000006ad0f7209 */ /* 0x000fc40007810000 */
[----:B------:R-:W-:Y:S02]  /*5930*/  FSEL R177, R177, -INF , P2 ;  /* 0xff800000b1b17808 */ /* 0x000fe40001000000 */
[----:B------:R-:W-:Y:S02]  /*5940*/  FMNMX.FTZ R6, R176, R15, !PT ;  /* 0x0000000fb0067209 */ /* 0x000fe40007810000 */
[----:B------:R-:W-:Y:S02]  /*5950*/  ISETP.GT.AND P1, PT, R14, 0x39, PT ;  /* 0x000000390e00780c */ /* 0x000fe40003f24270 */
[----:B------:R-:W-:Y:S02]  /*5960*/  FSEL R180, R180, -INF , P3 ;  /* 0xff800000b4b47808 */ /* 0x000fe40001800000 */
[----:B------:R-:W-:Y:S02]  /*5970*/  FMNMX.FTZ R15, R177, R6, !PT ;  /* 0x00000006b10f7209 */ /* 0x000fe40007810000 */
[----:B------:R-:W-:-:S02]  /*5980*/  FSEL R181, R181, -INF , P1 ;  /* 0xff800000b5b57808 */ /* 0x000fc40000800000 */
[----:B------:R-:W-:Y:S02]  /*5990*/  FMNMX.FTZ R6, R180, R15, !PT ;  /* 0x0000000fb4067209 */ /* 0x000fe40007810000 */
[----:B------:R-:W-:Y:S02]  /*59a0*/  FSETP.NEU.FTZ.AND P4, PT, R5, -INF , PT ;  /* 0xff8000000500780b */ /* 0x000fe40003f9d000 */
[----:B------:R-:W-:Y:S02]  /*59b0*/  FMNMX.FTZ R6, R181, R6, !PT ;  /* 0x00000006b5067209 */ /* 0x000fe40007810000 */
[----:B------:R-:W-:-:S03]  /*59c0*/  FSEL R14, R20, RZ, P4 ;  /* 0x000000ff140e7208 */ /* 0x000fc60002000000 */
[----:B------:R-:W1:Y:S02]  /*59d0*/  SHFL.BFLY PT, R15, R6, 0x2, 0x1f ;  /* 0x0c401f00060f7f89 */ /* 0x000e6400000e0000 */
        /* <DEDUP_REMOVED lines=17> */
[----:B------:R-:W-:Y:S01]  /*5af0*/  FFMA.FTZ R183, R183, UR10, -R14 ;  /* 0x0000000ab7b77c23 */ /* 0x000fe2000801080e */
[----:B------:R-:W-:Y:S01]  /*5b00*/  IMAD.MOV R179, RZ, RZ, -R18 ;  /* 0x000000ffffb37224 */ /* 0x000fe200078e0a12 */
[----:B-1----:R-:W-:-:S03]  /*5b10*/  FMNMX.FTZ R15, R6, R15, !PT ;  /* 0x0000000f060f7209 */ /* 0x002fc60007810000 */
[----:B------:R-:W-:Y:S02]  /*5b20*/  MUFU.EX2 R155, R155 ;  /* 0x0000009b009b7308 */ /* 0x000fe40000000800 */
[----:B------:R-:W1:Y:S06]  /*5b30*/  SHFL.BFLY PT, R6, R15, 0x1, 0x1f ;  /* 0x0c201f000f067f89 */ /* 0x000e6c00000e0000 */
[----:B------:R-:W-:Y:S08]  /*5b40*/  MUFU.EX2 R20, R20 ;  /* 0x0000001400147308 */ /* 0x000ff00000000800 */
[----:B------:R-:W-:Y:S08]  /*5b50*/  MUFU.EX2 R157, R157 ;  /* 0x0000009d009d7308 */ /* 0x000ff00000000800 */
[----:B------:R-:W-:Y:S01]  /*5b60*/  MUFU.EX2 R158, R158 ;  /* 0x0000009e009e7308 */ /* 0x000fe20000000800 */
[----:B-1----:R-:W-:-:S04]  /*5b70*/  FMNMX.FTZ R6, R15, R6, !PT ;  /* 0x000000060f067209 */ /* 0x002fc80007810000 */
[C---:B------:R-:W-:Y:S01]  /*5b80*/  FSETP.NEU.FTZ.AND P1, PT, R6.reuse, -INF , PT ;  /* 0xff8000000600780b */ /* 0x040fe20003f3d000 */
[----:B------:R-:W-:Y:S02]  /*5b90*/  FMUL.FTZ R15, R6, UR10 ;  /* 0x0000000a060f7c20 */ /* 0x000fe40008410000 */
[----:B------:R-:W-:Y:S03]  /*5ba0*/  MUFU.EX2 R159, R159 ;  /* 0x0000009f009f7308 */ /* 0x000fe60000000800 */
[----:B------:R-:W-:-:S05]  /*5bb0*/  FSEL R15, R15, RZ, P1 ;  /* 0x000000ff0f0f7208 */ /* 0x000fca0000800000 */
[----:B------:R-:W-:Y:S01]  /*5bc0*/  MUFU.EX2 R162, R162 ;  /* 0x000000a200a27308 */ /* 0x000fe20000000800 */
[--C-:B------:R-:W-:Y:S01]  /*5bd0*/  FFMA.FTZ R21, R153, UR10, -R15.reuse ;  /* 0x0000000a99157c23 */ /* 0x100fe2000801080f */
[----:B------:R-:W-:Y:S01]  /*5be0*/  FSEL R153, R5, RZ, P4 ;  /* 0x000000ff05997208 */ /* 0x000fe20002000000 */
[--C-:B------:R-:W-:Y:S01]  /*5bf0*/  FFMA.FTZ R152, R152, UR10, -R15.reuse ;  /* 0x0000000a98987c23 */ /* 0x100fe2000801080f */
[--C-:B------:R-:W-:Y:S01]  /*5c00*/  FFMA.FTZ R156, R156, UR10, -R15.reuse ;  /* 0x0000000a9c9c7c23 */ /* 0x100fe2000801080f */
[--C-:B------:R-:W-:Y:S01]  /*5c10*/  FFMA.FTZ R171, R10, UR10, -R15.reuse ;  /* 0x0000000a0aab7c23 */ /* 0x100fe2000801080f */
[--C-:B------:R-:W-:Y:S01]  /*5c20*/  FFMA.FTZ R10, R160, UR10, -R15.reuse ;  /* 0x0000000aa00a7c23 */ /* 0x100fe2000801080f */
[----:B------:R-:W-:Y:S01]  /*5c30*/  FADD.FTZ R153, -R153, R8 ;  /* 0x0000000899997221 */ /* 0x000fe20000010100 */
[----:B------:R-:W-:Y:S01]  /*5c40*/  FSEL R8, R6, RZ, P1 ;  /* 0x000000ff06087208 */ /* 0x000fe20000800000 */
[----:B------:R-:W-:Y:S01]  /*5c50*/  MUFU.EX2 R152, R152 ;  /* 0x0000009800987308 */ /* 0x000fe20000000800 */
[--C-:B------:R-:W-:Y:S01]  /*5c60*/  FFMA.FTZ R175, R12, UR10, -R15.reuse ;  /* 0x0000000a0caf7c23 */ /* 0x100fe2000801080f */
[----:B------:R-:W-:Y:S01]  /*5c70*/  FMUL.FTZ R153, R153, UR10 ;  /* 0x0000000a99997c20 */ /* 0x000fe20008410000 */
[----:B------:R-:W-:Y:S01]  /*5c80*/  FFMA.FTZ R12, R164, UR10, -R15 ;  /* 0x0000000aa40c7c23 */ /* 0x000fe2000801080f */
[----:B------:R-:W-:Y:S01]  /*5c90*/  FADD.FTZ R9, -R8, R9 ;  /* 0x0000000908097221 */ /* 0x000fe20000010100 */
[--C-:B------:R-:W-:Y:S01]  /*5ca0*/  FFMA.FTZ R172, R172, UR10, -R15.reuse ;  /* 0x0000000aacac7c23 */ /* 0x100fe2000801080f */
[--C-:B------:R-:W-:Y:S01]  /*5cb0*/  FFMA.FTZ R13, R13, UR10, -R15.reuse ;  /* 0x0000000a0d0d7c23 */ /* 0x100fe2000801080f */
[--C-:B------:R-:W-:Y:S01]  /*5cc0*/  FFMA.FTZ R160, R168, UR10, -R15.reuse ;  /* 0x0000000aa8a07c23 */ /* 0x100fe2000801080f */
[----:B------:R-:W-:Y:S01]  /*5cd0*/  FMUL.FTZ R9, R9, UR10 ;  /* 0x0000000a09097c20 */ /* 0x000fe20008410000 */
[----:B------:R-:W-:Y:S01]  /*5ce0*/  MUFU.EX2 R21, R21 ;  /* 0x0000001500157308 */ /* 0x000fe20000000800 */
[----:B------:R-:W-:Y:S01]  /*5cf0*/  FFMA.FTZ R169, R169, UR10, -R15 ;  /* 0x0000000aa9a97c23 */ /* 0x000fe2000801080f */
[----:B------:R-:W-:Y:S01]  /*5d00*/  ISETP.NE.AND P1, PT, R2, R179, PT ;  /* 0x000000b30200720c */ /* 0x000fe20003f25270 */
[----:B------:R-:W-:-:S02]  /*5d10*/  IMAD.U32 R179, RZ, RZ, UR24 ;  /* 0x00000018ffb37e24 */ /* 0x000fc4000f8e00ff */
[--C-:B------:R-:W-:Y:S01]  /*5d20*/  FFMA.FTZ R180, R180, UR10, -R15.reuse ;  /* 0x0000000ab4b47c23 */ /* 0x100fe2000801080f */
[--C-:B------:R-:W-:Y:S01]  /*5d30*/  FFMA.FTZ R181, R181, UR10, -R15.reuse ;  /* 0x0000000ab5b57c23 */ /* 0x100fe2000801080f */
[--C-:B------:R-:W-:Y:S01]  /*5d40*/  FFMA.FTZ R177, R177, UR10, -R15.reuse ;  /* 0x0000000ab1b17c23 */ /* 0x100fe2000801080f */
[----:B------:R-:W1:Y:S08]  /*5d50*/  MUFU.EX2 R9, R9 ;  /* 0x0000000900097308 */ /* 0x000e700000000800 */
[----:B------:R-:W2:Y:S08]  /*5d60*/  MUFU.EX2 R8, R153 ;  /* 0x0000009900087308 */ /* 0x000eb00000000800 */
[----:B------:R-:W-:Y:S01]  /*5d70*/  MUFU.EX2 R156, R156 ;  /* 0x0000009c009c7308 */ /* 0x000fe20000000800 */
[----:B-1----:R-:W-:Y:S01]  /*5d80*/  FFMA.FTZ R164, R9, R3, R152 ;  /* 0x0000000309a47223 */ /* 0x002fe20000010098 */
[--C-:B------:R-:W-:Y:S01]  /*5d90*/  FFMA.FTZ R3, R173, UR10, -R15.reuse ;  /* 0x0000000aad037c23 */ /* 0x100fe2000801080f */
[C---:B------:R-:W-:Y:S01]  /*5da0*/  F2FP.F16.F32.PACK_AB R152, R21.reuse, R152 ;  /* 0x000000981598723e */ /* 0x040fe200000000ff */
[-C--:B------:R-:W-:Y:S01]  /*5db0*/  FMUL.FTZ R24, R24, R9.reuse ;  /* 0x0000000918187220 */ /* 0x080fe20000410000 */
[----:B------:R-:W-:Y:S01]  /*5dc0*/  FADD.FTZ R173, R21, R164 ;  /* 0x000000a415ad7221 */ /* 0x000fe20000010000 */
[----:B------:R-:W-:Y:S01]  /*5dd0*/  FFMA.FTZ R164, R176, UR10, -R15 ;  /* 0x0000000ab0a47c23 */ /* 0x000fe2000801080f */
[----:B------:R-:W-:Y:S01]  /*5de0*/  FMUL.FTZ R25, R25, R9 ;  /* 0x0000000919197220 */ /* 0x000fe20000410000 */
[----:B------:R-:W1:Y:S01]  /*5df0*/  MUFU.EX2 R171, R171 ;  /* 0x000000ab00ab7308 */ /* 0x000e620000000800 */
[----:B--2---:R-:W-:Y:S01]  /*5e00*/  FFMA.FTZ R153, R8, R4, R11 ;  /* 0x0000000408997223 */ /* 0x004fe2000001000b */
[----:B------:R-:W-:-:S02]  /*5e10*/  @!P1 IMAD R4, R179, 0x40, R16 ;  /* 0x00000040b3049824 */ /* 0x000fc400078e0210 */
[-C--:B------:R-:W-:Y:S01]  /*5e20*/  FMUL.FTZ R28, R28, R9.reuse ;  /* 0x000000091c1c7220 */ /* 0x080fe20000410000 */
[-C--:B------:R-:W-:Y:S01]  /*5e30*/  FMUL.FTZ R29, R29, R9.reuse ;  /* 0x000000091d1d7220 */ /* 0x080fe20000410000 */
[----:B------:R-:W-:Y:S01]  /*5e40*/  FADD.FTZ R168, R154, R153 ;  /* 0x000000999aa87221 */ /* 0x000fe20000010000 */
[----:B------:R-:W-:Y:S01]  /*5e50*/  FMUL.FTZ R32, R32, R9 ;  /* 0x0000000920207220 */ /* 0x000fe20000410000 */
[----:B------:R-:W-:Y:S01]  /*5e60*/  @!P1 LEA R4, R4, UR42, 0x2 ;  /* 0x0000002a04049c11 */ /* 0x000fe2000f8e10ff */
[----:B------:R-:W-:Y:S01]  /*5e70*/  MUFU.EX2 R10, R10 ;  /* 0x0000000a000a7308 */ /* 0x000fe20000000800 */
[----:B------:R-:W-:Y:S01]  /*5e80*/  FADD.FTZ R153, R155, R168 ;  /* 0x000000a89b997221 */ /* 0x000fe20000010000 */
[C---:B------:R-:W-:Y:S01]  /*5e90*/  F2FP.F16.F32.PACK_AB R155, R20.reuse, R155 ;  /* 0x0000009b149b723e */ /* 0x040fe200000000ff */
[-C--:B------:R-:W-:Y:S01]  /*5ea0*/  FMUL.FTZ R33, R33, R9.reuse ;  /* 0x0000000921217220 */ /* 0x080fe20000410000 */
[----:B------:R-:W-:Y:S01]  /*5eb0*/  @!P1 STS [R4+0x28800], R9 ;  /* 0x0288000904009388 */ /* 0x000fe20000000800 */
[----:B------:R-:W-:Y:S01]  /*5ec0*/  FADD.FTZ R168, R20, R153 ;  /* 0x0000009914a87221 */ /* 0x000fe20000010000 */
[-C--:B------:R-:W-:Y:S01]  /*5ed0*/  FMUL.FTZ R36, R36, R9.reuse ;  /* 0x0000000924247220 */ /* 0x080fe20000410000 */
[----:B------:R-:W-:Y:S01]  /*5ee0*/  FMUL.FTZ R37, R37, R9 ;  /* 0x0000000925257220 */ /* 0x000fe20000410000 */
[----:B------:R-:W2:Y:S01]  /*5ef0*/  MUFU.EX2 R175, R175 ;  /* 0x000000af00af7308 */ /* 0x000ea20000000800 */
[----:B------:R-:W-:Y:S01]  /*5f00*/  FADD.FTZ R153, R157, R168 ;  /* 0x000000a89d997221 */ /* 0x000fe20000010000 */
[----:B------:R3:W-:Y:S01]  /*5f10*/  @!P1 STS [R4+0x28820], R8 ;  /* 0x0288200804009388 */ /* 0x0007e20000000800 */
[----:B------:R-:W-:Y:S01]  /*5f20*/  F2FP.F16.F32.PACK_AB R157, R158, R157 ;  /* 0x0000009d9e9d723e */ /* 0x000fe200000000ff */
[----:B------:R-:W-:Y:S01]  /*5f30*/  FMUL.FTZ R40, R40, R9 ;  /* 0x0000000928287220 */ /* 0x000fe20000410000 */
[----:B------:R-:W-:Y:S01]  /*5f40*/  FADD.FTZ R168, R158, R153 ;  /* 0x000000999ea87221 */ /* 0x000fe20000010000 */
[----:B------:R-:W-:Y:S01]  /*5f50*/  F2FP.F16.F32.PACK_AB R153, R154, R11 ;  /* 0x0000000b9a99723e */ /* 0x000fe200000000ff */
[-C--:B------:R-:W-:Y:S01]  /*5f60*/  FMUL.FTZ R41, R41, R9.reuse ;  /* 0x0000000929297220 */ /* 0x080fe20000410000 */
[----:B------:R-:W4:Y:S01]  /*5f70*/  MUFU.EX2 R12, R12 ;  /* 0x0000000c000c7308 */ /* 0x000f220000000800 */
[----:B-1----:R-:W-:Y:S01]  /*5f80*/  F2FP.F16.F32.PACK_AB R154, R171, R156 ;  /* 0x0000009cab9a723e */ /* 0x002fe200000000ff */
[----:B------:R-:W-:Y:S01]  /*5f90*/  BAR.SYNC.DEFER_BLOCKING 0xf, 0x100 ;  /* 0x03c4000000007b1d */ /* 0x000fe20000010000 */
        /* <DEDUP_REMOVED lines=14> */
[----:B-1----:R-:W-:Y:S01]  /*6080*/  FADD.FTZ R172, R156, R173 ;  /* 0x000000ad9cac7221 */ /* 0x002fe20000010000 */
[----:B--2---:R-:W-:Y:S01]  /*6090*/  F2FP.F16.F32.PACK_AB R156, R175, R10 ;  /* 0x0000000aaf9c723e */ /* 0x004fe200000000ff */
[-C--:B------:R-:W-:Y:S01]  /*60a0*/  FMUL.FTZ R68, R68, R9.reuse ;  /* 0x0000000944447220 */ /* 0x080fe20000410000 */
[-C--:B------:R-:W-:Y:S01]  /*60b0*/  FMUL.FTZ R69, R69, R9.reuse ;  /* 0x0000000945457220 */ /* 0x080fe20000410000 */
[----:B------:R-:W-:Y:S01]  /*60c0*/  FADD.FTZ R173, R171, R172 ;  /* 0x000000acabad7221 */ /* 0x000fe20000010000 */
[-C--:B------:R-:W-:Y:S01]  /*60d0*/  FMUL.FTZ R72, R72, R9.reuse ;  /* 0x0000000948487220 */ /* 0x080fe20000410000 */
[-C--:B------:R-:W-:Y:S01]  /*60e0*/  FMUL.FTZ R73, R73, R9.reuse ;  /* 0x0000000949497220 */ /* 0x080fe20000410000 */
[----:B------:R-:W1:Y:S01]  /*60f0*/  MUFU.EX2 R160, R160 ;  /* 0x000000a000a07308 */ /* 0x000e620000000800 */
[----:B------:R-:W-:Y:S01]  /*6100*/  FADD.FTZ R172, R10, R173 ;  /* 0x000000ad0aac7221 */ /* 0x000fe20000010000 */
[----:B------:R2:W-:Y:S01]  /*6110*/  STSM.16.M88.4 [R19+0x26800], R152 ;  /* 0x0268009813007844 */ /* 0x0005e20000000200 */
[-C--:B------:R-:W-:Y:S01]  /*6120*/  FMUL.FTZ R76, R76, R9.reuse ;  /* 0x000000094c4c7220 */ /* 0x080fe20000410000 */
[-C--:B------:R-:W-:Y:S01]  /*6130*/  FMUL.FTZ R77, R77, R9.reuse ;  /* 0x000000094d4d7220 */ /* 0x080fe20000410000 */
[----:B------:R-:W-:Y:S01]  /*6140*/  FADD.FTZ R173, R175, R172 ;  /* 0x000000acafad7221 */ /* 0x000fe20000010000 */
[-C--:B------:R-:W-:Y:S01]  /*6150*/  FMUL.FTZ R80, R80, R9.reuse ;  /* 0x0000000950507220 */ /* 0x080fe20000410000 */
[-C--:B------:R-:W-:Y:S01]  /*6160*/  FMUL.FTZ R81, R81, R9.reuse ;  /* 0x0000000951517220 */ /* 0x080fe20000410000 */
[----:B------:R-:W0:Y:S01]  /*6170*/  MUFU.EX2 R169, R169 ;  /* 0x000000a900a97308 */ /* 0x000e220000000800 */
[----:B----4-:R-:W-:Y:S01]  /*6180*/  FADD.FTZ R172, R12, R173 ;  /* 0x000000ad0cac7221 */ /* 0x010fe20000010000 */
[----:B------:R-:W-:Y:S01]  /*6190*/  FADD.FTZ R173, R159, R168 ;  /* 0x000000a89fad7221 */ /* 0x000fe20000010000 */
[C---:B-----5:R-:W-:Y:S01]  /*61a0*/  F2FP.F16.F32.PACK_AB R158, R13.reuse, R12 ;  /* 0x0000000c0d9e723e */ /* 0x060fe200000000ff */
[----:B------:R-:W-:Y:S01]  /*61b0*/  FMUL.FTZ R84, R84, R9 ;  /* 0x0000000954547220 */ /* 0x000fe20000410000 */
[----:B------:R-:W-:Y:S01]  /*61c0*/  FADD.FTZ R11, R13, R172 ;  /* 0x000000ac0d0b7221 */ /* 0x000fe20000010000 */
[C---:B------:R-:W-:Y:S01]  /*61d0*/  FADD.FTZ R168, R162.reuse, R173 ;  /* 0x000000ada2a87221 */ /* 0x040fe20000010000 */
[----:B------:R-:W-:Y:S01]  /*61e0*/  F2FP.F16.F32.PACK_AB R159, R162, R159 ;  /* 0x0000009fa29f723e */ /* 0x000fe200000000ff */
[----:B------:R-:W4:Y:S01]  /*61f0*/  MUFU.EX2 R161, R161 ;  /* 0x000000a100a17308 */ /* 0x000f220000000800 */
[----:B-1----:R-:W-:Y:S01]  /*6200*/  FADD.FTZ R172, R160, R11 ;  /* 0x0000000ba0ac7221 */ /* 0x002fe20000010000 */
[-C--:B------:R-:W-:Y:S01]  /*6210*/  FMUL.FTZ R85, R85, R9.reuse ;  /* 0x0000000955557220 */ /* 0x080fe20000410000 */
[-C--:B------:R-:W-:Y:S01]  /*6220*/  FMUL.FTZ R88, R88, R9.reuse ;  /* 0x0000000958587220 */ /* 0x080fe20000410000 */
[----:B------:R2:W-:Y:S01]  /*6230*/  STSM.16.M88.4 [R22], R156 ;  /* 0x0000009c16007844 */ /* 0x0005e20000000200 */
[-C--:B------:R-:W-:Y:S01]  /*6240*/  FMUL.FTZ R89, R89, R9.reuse ;  /* 0x0000000959597220 */ /* 0x080fe20000410000 */
[-C--:B------:R-:W-:Y:S01]  /*6250*/  FMUL.FTZ R92, R92, R9.reuse ;  /* 0x000000095c5c7220 */ /* 0x080fe20000410000 */
[-C--:B------:R-:W-:Y:S01]  /*6260*/  FMUL.FTZ R93, R93, R9.reuse ;  /* 0x000000095d5d7220 */ /* 0x080fe20000410000 */
[----:B------:R-:W3:Y:S01]  /*6270*/  MUFU.EX2 R166, R166 ;  /* 0x000000a600a67308 */ /* 0x000ee20000000800 */
[C---:B0-----:R-:W-:Y:S01]  /*6280*/  FADD.FTZ R21, R169.reuse, R172 ;  /* 0x000000aca9157221 */ /* 0x041fe20000010000 */
[----:B------:R-:W-:Y:S01]  /*6290*/  F2FP.F16.F32.PACK_AB R160, R169, R160 ;  /* 0x000000a0a9a0723e */ /* 0x000fe200000000ff */
[-C--:B------:R-:W-:Y:S01]  /*62a0*/  FMUL.FTZ R96, R96, R9.reuse ;  /* 0x0000000960607220 */ /* 0x080fe20000410000 */
[-C--:B------:R-:W-:Y:S01]  /*62b0*/  FMUL.FTZ R97, R97, R9.reuse ;  /* 0x0000000961617220 */ /* 0x080fe20000410000 */
[----:B------:R-:W-:Y:S01]  /*62c0*/  FADD.FTZ R10, R14, R21 ;  /* 0x000000150e0a7221 */ /* 0x000fe20000010000 */
        /* <DEDUP_REMOVED lines=9> */
[----:B------:R-:W-:Y:S01]  /*6360*/  FMUL.FTZ R113, R113, R9 ;  /* 0x0000000971717220 */ /* 0x000fe20000410000 */
[----:B------:R-:W1:Y:S01]  /*6370*/  MUFU.EX2 R163, R163 ;  /* 0x000000a300a37308 */ /* 0x000e620000000800 */
        /* <DEDUP_REMOVED lines=27> */
[----:B------:R-:W-:Y:S01]  /*6530*/  FMUL.FTZ R149, R149, R9 ;  /* 0x0000000995957220 */ /* 0x000fe20000410000 */
[-C--:B------:R-:W-:Y:S01]  /*6540*/  FMUL.FTZ R26, R26, R8.reuse ;  /* 0x000000081a1a7220 */ /* 0x080fe20000410000 */
[-C--:B------:R-:W-:Y:S01]  /*6550*/  FMUL.FTZ R27, R27, R8.reuse ;  /* 0x000000081b1b7220 */ /* 0x080fe20000410000 */
[----:B------:R2:W-:Y:S01]  /*6560*/  STSM.16.M88.4 [R184], R160 ;  /* 0x000000a0b8007844 */ /* 0x0005e20000000200 */
[----:B------:R-:W3:Y:S01]  /*6570*/  MUFU.EX2 R164, R164 ;  /* 0x000000a400a47308 */ /* 0x000ee20000000800 */
        /* <DEDUP_REMOVED lines=47> */
[----:B------:R-:W-:Y:S01]  /*6870*/  FMUL.FTZ R98, R98, R8 ;  /* 0x0000000862627220 */ /* 0x000fe20000410000 */
[C---:B0-----:R-:W-:Y:S01]  /*6880*/  F2FP.F16.F32.PACK_AB R166, R181.reuse, R180 ;  /* 0x000000b4b5a6723e */ /* 0x041fe200000000ff */
[----:B------:R-:W-:Y:S01]  /*6890*/  FADD.FTZ R3, R181, R12 ;  /* 0x0000000cb5037221 */ /* 0x000fe20000010000 */
[-C--:B------:R-:W-:Y:S01]  /*68a0*/  FMUL.FTZ R99, R99, R8.reuse ;  /* 0x0000000863637220 */ /* 0x080fe20000410000 */
[-C--:B------:R-:W-:Y:S01]  /*68b0*/  FMUL.FTZ R102, R102, R8.reuse ;  /* 0x0000000866667220 */ /* 0x080fe20000410000 */
[-C--:B------:R-:W-:Y:S01]  /*68c0*/  FMUL.FTZ R103, R103, R8.reuse ;  /* 0x0000000867677220 */ /* 0x080fe20000410000 */
[-C--:B------:R-:W-:Y:S01]  /*68d0*/  FMUL.FTZ R106, R106, R8.reuse ;  /* 0x000000086a6a7220 */ /* 0x080fe20000410000 */
[-C--:B------:R-:W-:Y:S01]  /*68e0*/  FMUL.FTZ R107, R107, R8.reuse ;  /* 0x000000086b6b7220 */ /* 0x080fe20000410000 */
[-C--:B------:R-:W-:Y:S01]  /*68f0*/  FMUL.FTZ R110, R110, R8.reuse ;  /* 0x000000086e6e7220 */ /* 0x080fe20000410000 */
[C---:B-1----:R-:W-:Y:S01]  /*6900*/  F2FP.F16.F32.PACK_AB R167, R10.reuse, R167 ;  /* 0x000000a70aa7723e */ /* 0x042fe200000000ff */
        /* <DEDUP_REMOVED lines=23> */
[----:B--2---:R-:W-:Y:S06]  /*6a80*/  @!P0 BRA `(.L_x_3882) ;  /* 0x0000000000048947 */ /* 0x004fec0003800000 */
[----:B------:R-:W-:Y:S01]  /*6a90*/  BPT.TRAP 0x1 ;  /* 0x000000040000795c */ /* 0x000fe20000300000 */
.L_x_3882:
[----:B------:R0:W1:Y:S01]  /*6aa0*/  SYNCS.PHASECHK.TRANS64.TRYWAIT P1, [UR23+0x28c50], R7 ;  /* 0x028c5007ff0075a7 */ /* 0x0000620008020157 */
[----:B------:R-:W-:Y:S05]  /*6ab0*/  @!P0 BRA `(.L_x_3883) ;  /* 0x0000000000048947 */ /* 0x000fea0003800000 */
[----:B------:R-:W-:Y:S01]  /*6ac0*/  BPT.TRAP 0x1 ;  /* 0x000000040000795c */ /* 0x000fe20000300000 */
.L_x_3883:
[----:B-1----:R-:W-:Y:S05]  /*6ad0*/  @P1 BRA `(.L_x_3884) ;  /* 0x0000000000081947 */ /* 0x002fea0003800000 */
[----:B------:R-:W1:Y:S02]  /*6ae0*/  SYNCS.PHASECHK.TRANS64.TRYWAIT P1, [UR23+0x28c50], R7 ;  /* 0x028c5007ff0075a7 */ /* 0x000e640008020157 */
[----:B-1----:R-:W-:Y:S05]  /*6af0*/  @!P1 BRA `(.L_x_3885) ;  /* 0x0000009000c89947 */ /* 0x002fea0003800000 */
.L_x_3884:
        /* <DEDUP_REMOVED lines=34> */
.L_x_3886:
[----:B------:R-:W-:Y:S01]  /*6d20*/  UISETP.GT.AND UP0, UPT, UR21, UR20, UPT ;  /* 0x000000141500728c */ /* 0x000fe2000bf04270 */
[----:B-1----:R-:W-:Y:S01]  /*6d30*/  IMAD.MOV.U32 R8, RZ, RZ, R5 ;  /* 0x000000ffff087224 */ /* 0x002fe200078e0005 */
[----:B------:R-:W-:Y:S01]  /*6d40*/  UIADD3 UR23, UR23, 0x28c60, URZ ;  /* 0x00028c6017177890 */ /* 0x000fe2000fffe03f */
[----:B------:R-:W-:Y:S01]  /*6d50*/  MOV R9, R6 ;  /* 0x0000000600097202 */ /* 0x000fe20000000f00 */
[----:B------:R-:W-:Y:S02]  /*6d60*/  UIADD3 UR21, UR21, -0x1, URZ ;  /* 0xffffffff15157890 */ /* 0x000fe4000fffe03f */
[----:B------:R-:W-:Y:S01]  /*6d70*/  PLOP3.LUT P1, PT, PT, PT, UP0, 0x80, 0x0 ;  /* 0x000000000000781c */ /* 0x000fe20003f2f008 */
[----:B------:R-:W-:Y:S01]  /*6d80*/  UPRMT UR23, UR40, 0x654, UR23 ;  /* 0x0000065428177896 */ /* 0x000fe20008000017 */
[----:B------:R-:W-:-:S08]  /*6d90*/  UMOV UR24, UR38 ;  /* 0x0000002600187c82 */ /* 0x000fd00008000000 */
[----:B------:R-:W-:Y:S03]  /*6da0*/  SYNCS.ARRIVE.TRANS64.RED.A1T0 RZ, [UR23], RZ ;  /* 0x000000ffffff79a7 */ /* 0x000fe60008100417 */
[----:B------:R-:W-:Y:S05]  /*6db0*/  @P1 BRA `(.L_x_3887) ;  /* 0xffffffe000781947 */ /* 0x000fea000383ffff */
.L_x_3876:
[----:B------:R-:W-:-:S13]  /*6dc0*/  ISETP.LE.AND P1, PT, RZ, UR21, PT ;  /* 0x00000015ff007c0c */ /* 0x000fda000bf23270 */
[----:B------:R-:W-:Y:S05]  /*6dd0*/  @!P1 BRA `(.L_x_3888) ;  /* 0x0000001800389947 */ /* 0x000fea0003800000 */
[----:B------:R-:W-:Y:S01]  /*6de0*/  IMAD.MOV.U32 R9, RZ, RZ, R5 ;  /* 0x000000ffff097224 */ /* 0x000fe200078e0005 */
[----:B------:R-:W-:Y:S01]  /*6df0*/  UMOV UR23, UR38 ;  /* 0x0000002600177c82 */ /* 0x000fe20008000000 */
[----:B------:R-:W-:Y:S01]  /*6e00*/  IMAD.MOV.U32 R11, RZ, RZ, R6 ;  /* 0x000000ffff0b7224 */ /* 0x000fe200078e0006 */
[----:B------:R-:W-:-:S06]  /*6e10*/  ULDC UR20, c[0x0][0x988] ;  /* 0x0002620000147ab9 */ /* 0x000fcc0000000800 */
.L_x_3899:
[----:B------:R-:W-:-:S04]  /*6e20*/  UIADD3 UR38, UR23, 0x1, URZ ;  /* 0x0000000117267890 */ /* 0x000fc8000fffe03f */
[----:B------:R-:W-:-:S04]  /*6e30*/  UISETP.NE.AND UP0, UPT, UR38, 0x2, UPT ;  /* 0x000000022600788c */ /* 0x000fc8000bf05270 */
[----:B------:R-:W-:Y:S02]  /*6e40*/  USEL UR6, URZ, 0x1, UP0 ;  /* 0x000000013f067887 */ /* 0x000fe40008000000 */
[----:B------:R-:W-:Y:S02]  /*6e50*/  USEL UR38, UR38, URZ, UP0 ;  /* 0x0000003f26267287 */ /* 0x000fe40008000000 */
[----:B------:R-:W-:Y:S01]  /*6e60*/  ULOP3.LUT UR37, UR37, UR6, URZ, 0x3c, !UPT ;  /* 0x0000000625257292 */ /* 0x000fe2000f8e3c3f */
[----:B-1----:R-:W-:Y:S11]  /*6e70*/  @!P0 BRA `(.L_x_3889) ;  /* 0x0000000000048947 */ /* 0x002ff60003800000 */
[----:B------:R-:W-:Y:S01]  /*6e80*/  BPT.TRAP 0x1 ;  /* 0x000000040000795c */ /* 0x000fe20000300000 */
.L_x_3889:
[----:B------:R-:W-:Y:S01]  /*6e90*/  ULEA UR22, UR38, UR42, 0x3 ;  /* 0x0000002a26167291 */ /* 0x000fe2000f8e183f */
[----:B0123--:R-:W-:-:S05]  /*6ea0*/  IMAD.U32 R7, RZ, RZ, UR37 ;  /* 0x00000025ff077e24 */ /* 0x00ffca000f8e00ff */
[----:B------:R-:W-:-:S04]  /*6eb0*/  SHF.L.U32 R7, R7, 0x1f, RZ ;  /* 0x0000001f07077819 */ /* 0x000fc800000006ff */
[----:B------:R0:W1:Y:S01]  /*6ec0*/  SYNCS.PHASECHK.TRANS64.TRYWAIT P1, [UR22+0x28c30], R7 ;  /* 0x028c3007ff0075a7 */ /* 0x0000620008020156 */
[----:B------:R-:W-:Y:S05]  /*6ed0*/  @!P0 BRA `(.L_x_3890) ;  /* 0x0000000000048947 */ /* 0x000fea0003800000 */
[----:B------:R-:W-:Y:S01]  /*6ee0*/  BPT.TRAP 0x1 ;  /* 0x000000040000795c */ /* 0x000fe20000300000 */
.L_x_3890:
[----:B-1----:R-:W-:Y:S05]  /*6ef0*/  @P1 BRA `(.L_x_3891) ;  /* 0x0000000000081947 */ /* 0x002fea0003800000 */
[----:B------:R-:W1:Y:S02]  /*6f00*/  SYNCS.PHASECHK.TRANS64.TRYWAIT P1, [UR22+0x28c30], R7 ;  /* 0x028c3007ff0075a7 */ /* 0x000e640008020156 */
[----:B-1----:R-:W-:Y:S05]  /*6f10*/  @!P1 BRA `(.L_x_3892) ;  /* 0x0000008c00d89947 */ /* 0x002fea0003800000 */
.L_x_3891:
        /* <DEDUP_REMOVED lines=23> */
.L_x_3893:
        /* <DEDUP_REMOVED lines=27> */
[----:B------:R-:W-:-:S04]  /*7240*/  FMNMX.FTZ R8, R162, R5, !PT ;  /* 0x00000005a2087209 */ /* 0x000fc80007810000 */
[----:B------:R-:W-:-:S04]  /*7250*/  FMNMX.FTZ R5, R163, R8, !PT ;  /* 0x00000008a3057209 */ /* 0x000fc80007810000 */
[----:B------:R-:W-:-:S04]  /*7260*/  FMNMX.FTZ R8, R166, R5, !PT ;  /* 0x00000005a6087209 */ /* 0x000fc80007810000 */
[----:B------:R-:W-:Y:S02]  /*7270*/  FMNMX.FTZ R5, R167, R8, !PT ;  /* 0x00000008a7057209 */ /* 0x000fe40007810000 */
[----:B-1----:R-:W-:Y:S02]  /*7280*/  FMNMX.FTZ R6, R12, R13, !PT ;  /* 0x0000000d0c067209 */ /* 0x002fe40007810000 */
        /* <DEDUP_REMOVED lines=8> */
[----:B------:R1:W2:Y:S01]  /*7310*/  MUFU.EX2 R8, R12 ;  /* 0x0000000c00087308 */ /* 0x0002a20000000800 */
[----:B------:R-:W-:Y:S01]  /*7320*/  FMNMX.FTZ R5, R175, R10, !PT ;  /* 0x0000000aaf057209 */ /* 0x000fe20007810000 */
[--C-:B------:R-:W-:Y:S01]  /*7330*/  FFMA.FTZ R152, R153, UR10, -R191.reuse ;  /* 0x0000000a99987c23 */ /* 0x100fe200080108bf */
[--C-:B------:R-:W-:Y:S01]  /*7340*/  FFMA.FTZ R21, R157, UR10, -R191.reuse ;  /* 0x0000000a9d157c23 */ /* 0x100fe200080108bf */
[--C-:B------:R-:W-:Y:S01]  /*7350*/  FFMA.FTZ R156, R160, UR10, -R191.reuse ;  /* 0x0000000aa09c7c23 */ /* 0x100fe200080108bf */
[----:B------:R-:W-:Y:S01]  /*7360*/  FMNMX.FTZ R10, R178, R5, !PT ;  /* 0x00000005b20a7209 */ /* 0x000fe20007810000 */
[--C-:B------:R-:W-:Y:S01]  /*7370*/  FFMA.FTZ R160, R168, UR10, -R191.reuse ;  /* 0x0000000aa8a07c23 */ /* 0x100fe200080108bf */
[--C-:B------:R-:W-:Y:S01]  /*7380*/  FFMA.FTZ R15, R161, UR10, -R191.reuse ;  /* 0x0000000aa10f7c23 */ /* 0x100fe200080108bf */
[----:B------:R-:W3:Y:S01]  /*7390*/  MUFU.EX2 R11, R11 ;  /* 0x0000000b000b7308 */ /* 0x000ee20000000800 */
[----:B------:R-:W-:Y:S01]  /*73a0*/  FMNMX.FTZ R5, R179, R10, !PT ;  /* 0x0000000ab3057209 */ /* 0x000fe20007810000 */
[--C-:B------:R-:W-:Y:S01]  /*73b0*/  FFMA.FTZ R161, R169, UR10, -R191.reuse ;  /* 0x0000000aa9a17c23 */ /* 0x100fe200080108bf */
[--C-:B------:R-:W-:Y:S01]  /*73c0*/  FFMA.FTZ R169, R177, UR10, -R191.reuse ;  /* 0x0000000ab1a97c23 */ /* 0x100fe200080108bf */
[--C-:B------:R-:W-:Y:S01]  /*73d0*/  FFMA.FTZ R180, R180, UR10, -R191.reuse ;  /* 0x0000000ab4b47c23 */ /* 0x100fe200080108bf */
[----:B-1----:R-:W-:Y:S01]  /*73e0*/  FMNMX.FTZ R12, R182, R5, !PT ;  /* 0x00000005b60c7209 */ /* 0x002fe20007810000 */
[----:B------:R-:W-:-:S02]  /*73f0*/  FFMA.FTZ R181, R181, UR10, -R191 ;  /* 0x0000000ab5b57c23 */ /* 0x000fc400080108bf */
[----:B------:R1:W-:Y:S01]  /*7400*/  MUFU.EX2 R10, R13 ;  /* 0x0000000d000a7308 */ /* 0x0003e20000000800 */
[----:B------:R-:W-:Y:S01]  /*7410*/  FMNMX.FTZ R5, R183, R12, !PT ;  /* 0x0000000cb7057209 */ /* 0x000fe20007810000 */
[--C-:B------:R-:W-:Y:S01]  /*7420*/  FFMA.FTZ R12, R164, UR10, -R191.reuse ;  /* 0x0000000aa40c7c23 */ /* 0x100fe200080108bf */
[--C-:B------:R-:W-:Y:S01]  /*7430*/  FFMA.FTZ R164, R176, UR10, -R191.reuse ;  /* 0x0000000ab0a47c23 */ /* 0x100fe200080108bf */
[-C--:B--2---:R-:W-:Y:S01]  /*7440*/  FMUL.FTZ R24, R24, R8.reuse ;  /* 0x0000000818187220 */ /* 0x084fe20000410000 */
[-C--:B------:R-:W-:Y:S01]  /*7450*/  FMUL.FTZ R25, R25, R8.reuse ;  /* 0x0000000819197220 */ /* 0x080fe20000410000 */
[----:B------:R-:W2:Y:S01]  /*7460*/  SHFL.BFLY PT, R14, R5, 0x2, 0x1f ;  /* 0x0c401f00050e7f89 */ /* 0x000ea200000e0000 */
[-C--:B------:R-:W-:Y:S01]  /*7470*/  FMUL.FTZ R28, R28, R8.reuse ;  /* 0x000000081c1c7220 */ /* 0x080fe20000410000 */
[----:B------:R-:W4:Y:S01]  /*7480*/  MUFU.EX2 R152, R152 ;  /* 0x0000009800987308 */ /* 0x000f220000000800 */
[--C-:B-1----:R-:W-:Y:S01]  /*7490*/  FFMA.FTZ R13, R165, UR10, -R191.reuse ;  /* 0x0000000aa50d7c23 */ /* 0x102fe200080108bf */
        /* <DEDUP_REMOVED lines=20> */
[----:B--2---:R-:W-:Y:S01]  /*75e0*/  FMNMX.FTZ R20, R5, R14, !PT ;  /* 0x0000000e05147209 */ /* 0x004fe20007810000 */
[----:B------:R-:W-:Y:S01]  /*75f0*/  FFMA.FTZ R14, R172, UR10, -R191 ;  /* 0x0000000aac0e7c23 */ /* 0x000fe200080108bf */
[----:B------:R-:W-:Y:S01]  /*7600*/  MUFU.EX2 R15, R15 ;  /* 0x0000000f000f7308 */ /* 0x000fe20000000800 */
[-C--:B------:R-:W-:Y:S01]  /*7610*/  FMUL.FTZ R64, R64, R8.reuse ;  /* 0x0000000840407220 */ /* 0x080fe20000410000 */
[-C--:B------:R-:W-:Y:S01]  /*7620*/  FMUL.FTZ R65, R65, R8.reuse ;  /* 0x0000000841417220 */ /* 0x080fe20000410000 */
[----:B------:R-:W1:Y:S01]  /*7630*/  SHFL.BFLY PT, R5, R20, 0x1, 0x1f ;  /* 0x0c201f0014057f89 */ /* 0x000e6200000e0000 */
        /* <DEDUP_REMOVED lines=23> */
[----:B-1----:R-:W-:Y:S01]  /*77b0*/  FMNMX.FTZ R5, R20, R5, !PT ;  /* 0x0000000514057209 */ /* 0x002fe20007810000 */
        /* <DEDUP_REMOVED lines=10> */
[--C-:B------:R-:W-:Y:S01]  /*7860*/  FFMA.FTZ R168, R154, UR10, -R157.reuse ;  /* 0x0000000a9aa87c23 */ /* 0x100fe2000801089d */
[--C-:B------:R-:W-:Y:S01]  /*7870*/  FFMA.FTZ R155, R158, UR10, -R157.reuse ;  /* 0x0000000a9e9b7c23 */ /* 0x100fe2000801089d */
[--C-:B------:R-:W-:Y:S01]  /*7880*/  FFMA.FTZ R158, R162, UR10, -R157.reuse ;  /* 0x0000000aa29e7c23 */ /* 0x100fe2000801089d */
[--C-:B------:R-:W-:Y:S01]  /*7890*/  FFMA.FTZ R162, R167, UR10, -R157.reuse ;  /* 0x0000000aa7a27c23 */ /* 0x100fe2000801089d */
[----:B------:R-:W-:Y:S01]  /*78a0*/  IMAD.MOV R167, RZ, RZ, -R18 ;  /* 0x000000ffffa77224 */ /* 0x000fe200078e0a12 */
[----:B------:R-:W-:Y:S01]  /*78b0*/  MUFU.EX2 R173, R173 ;  /* 0x000000ad00ad7308 */ /* 0x000fe20000000800 */
[--C-:B------:R-:W-:Y:S01]  /*78c0*/  FFMA.FTZ R172, R159, UR10, -R157.reuse ;  /* 0x0000000a9fac7c23 */ /* 0x100fe2000801089d */
[--C-:B------:R-:W-:Y:S01]  /*78d0*/  FFMA.FTZ R163, R163, UR10, -R157.reuse ;  /* 0x0000000aa3a37c23 */ /* 0x100fe2000801089d */
[--C-:B------:R-:W-:Y:S01]  /*78e0*/  FFMA.FTZ R159, R166, UR10, -R157.reuse ;  /* 0x0000000aa69f7c23 */ /* 0x100fe2000801089d */
[----:B------:R-:W-:Y:S01]  /*78f0*/  ISETP.NE.AND P1, PT, R2, R167, PT ;  /* 0x000000a70200720c */ /* 0x000fe20003f25270 */
[----:B------:R-:W-:Y:S01]  /*7900*/  FFMA.FTZ R167, R171, UR10, -R157 ;  /* 0x0000000aaba77c23 */ /* 0x000fe2000801089d */
[----:B------:R-:W-:-:S02]  /*7910*/  IMAD.U32 R171, RZ, RZ, UR23 ;  /* 0x00000017ffab7e24 */ /* 0x000fc4000f8e00ff */
[--C-:B------:R-:W-:Y:S01]  /*7920*/  FFMA.FTZ R166, R170, UR10, -R157.reuse ;  /* 0x0000000aaaa67c23 */ /* 0x100fe2000801089d */
[----:B------:R-:W1:Y:S01]  /*7930*/  MUFU.EX2 R168, R168 ;  /* 0x000000a800a87308 */ /* 0x000e620000000800 */
[--C-:B------:R-:W-:Y:S01]  /*7940*/  FFMA.FTZ R179, R179, UR10, -R157.reuse ;  /* 0x0000000ab3b37c23 */ /* 0x100fe2000801089d */
[--C-:B------:R-:W-:Y:S01]  /*7950*/  FFMA.FTZ R182, R182, UR10, -R157.reuse ;  /* 0x0000000ab6b67c23 */ /* 0x100fe2000801089d */
[----:B------:R-:W-:Y:S01]  /*7960*/  FFMA.FTZ R183, R183, UR10, -R157 ;  /* 0x0000000ab7b77c23 */ /* 0x000fe2000801089d */
[-C--:B------:R-:W-:Y:S01]  /*7970*/  FMUL.FTZ R117, R117, R8.reuse ;  /* 0x0000000875757220 */ /* 0x080fe20000410000 */
[-C--:B------:R-:W-:Y:S01]  /*7980*/  FMUL.FTZ R120, R120, R8.reuse ;  /* 0x0000000878787220 */ /* 0x080fe20000410000 */
[-C--:B------:R-:W-:Y:S01]  /*7990*/  FMUL.FTZ R121, R121, R8.reuse ;  /* 0x0000000879797220 */ /* 0x080fe20000410000 */
[----:B------:R-:W-:Y:S01]  /*79a0*/  FMUL.FTZ R124, R124, R8 ;  /* 0x000000087c7c7220 */ /* 0x000fe20000410000 */
[----:B------:R-:W2:Y:S01]  /*79b0*/  MUFU.EX2 R153, R153 ;  /* 0x0000009900997308 */ /* 0x000ea20000000800 */
[----:B------:R-:W-:-:S02]  /*79c0*/  @!P1 IMAD R154, R171, 0x40, R16 ;  /* 0x00000040ab9a9824 */ /* 0x000fc400078e0210 */
[----:B---3--:R-:W-:Y:S01]  /*79d0*/  FFMA.FTZ R171, R8, R3, R11 ;  /* 0x0000000308ab7223 */ /* 0x008fe2000001000b */
[----:B------:R-:W-:Y:S01]  /*79e0*/  FFMA.FTZ R3, R174, UR10, -R157 ;  /* 0x0000000aae037c23 */ /* 0x000fe2000801089d */
[-C--:B------:R-:W-:Y:S01]  /*79f0*/  FMUL.FTZ R125, R125, R8.reuse ;  /* 0x000000087d7d7220 */ /* 0x080fe20000410000 */
[----:B------:R-:W-:Y:S01]  /*7a00*/  FMUL.FTZ R128, R128, R8 ;  /* 0x0000000880807220 */ /* 0x000fe20000410000 */
[C---:B----4-:R-:W-:Y:S01]  /*7a10*/  FADD.FTZ R171, R152.reuse, R171 ;  /* 0x000000ab98ab7221 */ /* 0x050fe20000010000 */
[----:B------:R-:W-:Y:S01]  /*7a20*/  F2FP.F16.F32.PACK_AB R152, R152, R11 ;  /* 0x0000000b9898723e */ /* 0x000fe200000000ff */
[----:B------:R-:W3:Y:S01]  /*7a30*/  MUFU.EX2 R155, R155 ;  /* 0x0000009b009b7308 */ /* 0x000ee20000000800 */
[----:B-1----:R-:W-:Y:S01]  /*7a40*/  FFMA.FTZ R170, R173, R4, R168 ;  /* 0x00000004adaa7223 */ /* 0x002fe200000100a8 */
[----:B------:R-:W-:Y:S01]  /*7a50*/  FADD.FTZ R176, R10, R171 ;  /* 0x000000ab0ab07221 */ /* 0x000fe20000010000 */
[--C-:B------:R-:W-:Y:S01]  /*7a60*/  FFMA.FTZ R4, R175, UR10, -R157.reuse ;  /* 0x0000000aaf047c23 */ /* 0x100fe2000801089d */
[-C--:B------:R-:W-:Y:S01]  /*7a70*/  FMUL.FTZ R129, R129, R8.reuse ;  /* 0x0000000881817220 */ /* 0x080fe20000410000 */
[-C--:B------:R-:W-:Y:S01]  /*7a80*/  FMUL.FTZ R132, R132, R8.reuse ;  /* 0x0000000884847220 */ /* 0x080fe20000410000 */
[----:B------:R-:W-:Y:S01]  /*7a90*/  FADD.FTZ R175, R21, R176 ;  /* 0x000000b015af7221 */ /* 0x000fe20000010000 */
[-C--:B------:R-:W-:Y:S01]  /*7aa0*/  FMUL.FTZ R133, R133, R8.reuse ;  /* 0x0000000885857220 */ /* 0x080fe20000410000 */
[----:B------:R-:W1:Y:S01]  /*7ab0*/  MUFU.EX2 R172, R172 ;  /* 0x000000ac00ac7308 */ /* 0x000e620000000800 */
[C---:B--2---:R-:W-:Y:S01]  /*7ac0*/  FADD.FTZ R174, R153.reuse, R170 ;  /* 0x000000aa99ae7221 */ /* 0x044fe20000010000 */
[----:B------:R-:W-:Y:S01]  /*7ad0*/  FFMA.FTZ R170, R178, UR10, -R157 ;  /* 0x0000000ab2aa7c23 */ /* 0x000fe2000801089d */
[----:B------:R-:W-:Y:S01]  /*7ae0*/  @!P1 LEA R157, R154, UR42, 0x2 ;  /* 0x0000002a9a9d9c11 */ /* 0x000fe2000f8e10ff */
[----:B------:R-:W-:Y:S01]  /*7af0*/  FMUL.FTZ R136, R136, R8 ;  /* 0x0000000888887220 */ /* 0x000fe20000410000 */
[----:B------:R-:W-:Y:S01]  /*7b00*/  F2FP.F16.F32.PACK_AB R153, R153, R168 ;  /* 0x000000a89999723e */ /* 0x000fe200000000ff */
[-C--:B------:R-:W-:Y:S01]  /*7b10*/  FMUL.FTZ R137, R137, R8.reuse ;  /* 0x0000000889897220 */ /* 0x080fe20000410000 */
[----:B------:R-:W-:Y:S01]  /*7b20*/  FMUL.FTZ R140, R140, R8 ;  /* 0x000000088c8c7220 */ /* 0x000fe20000410000 */
[----:B------:R-:W2:Y:S01]  /*7b30*/  MUFU.EX2 R158, R158 ;  /* 0x0000009e009e7308 */ /* 0x000ea20000000800 */
[----:B---3--:R-:W-:Y:S01]  /*7b40*/  FADD.FTZ R171, R155, R174 ;  /* 0x000000ae9bab7221 */ /* 0x008fe20000010000 */
[----:B------:R-:W-:Y:S01]  /*7b50*/  FADD.FTZ R174, R156, R175 ;  /* 0x000000af9cae7221 */ /* 0x000fe20000010000 */
[----:B------:R-:W-:Y:S01]  /*7b60*/  @!P1 STS [R157+0x28800], R8 ;  /* 0x028800089d009388 */ /* 0x000fe20000000800 */
[----:B------:R-:W-:Y:S01]  /*7b70*/  F2FP.F16.F32.PACK_AB R156, R15, R156 ;  /* 0x0000009c0f9c723e */ /* 0x000fe200000000ff */
[-C--:B------:R-:W-:Y:S01]  /*7b80*/  FMUL.FTZ R141, R141, R8.reuse ;  /* 0x000000088d8d7220 */ /* 0x080fe20000410000 */
[-C--:B------:R-:W-:Y:S01]  /*7b90*/  FMUL.FTZ R144, R144, R8.reuse ;  /* 0x0000000890907220 */ /* 0x080fe20000410000 */
[----:B------:R3:W-:Y:S01]  /*7ba0*/  @!P1 STS [R157+0x28820], R173 ;  /* 0x028820ad9d009388 */ /* 0x0007e20000000800 */
[----:B------:R-:W4:Y:S01]  /*7bb0*/  MUFU.EX2 R163, R163 ;  /* 0x000000a300a37308 */ /* 0x000f220000000800 */
[C---:B-1----:R-:W-:Y:S01]  /*7bc0*/  FADD.FTZ R171, R172.reuse, R171 ;  /* 0x000000abacab7221 */ /* 0x042fe20000010000 */
[----:B------:R-:W-:Y:S01]  /*7bd0*/  F2FP.F16.F32.PACK_AB R155, R172, R155 ;  /* 0x0000009bac9b723e */ /* 0x000fe200000000ff */
[-C--:B------:R-:W-:Y:S01]  /*7be0*/  FMUL.FTZ R145, R145, R8.reuse ;  /* 0x0000000891917220 */ /* 0x080fe20000410000 */
[-C--:B------:R-:W-:Y:S01]  /*7bf0*/  FMUL.FTZ R148, R148, R8.reuse ;  /* 0x0000000894947220 */ /* 0x080fe20000410000 */
[----:B------:R-:W-:Y:S01]  /*7c00*/  FMUL.FTZ R149, R149, R8 ;  /* 0x0000000895957220 */ /* 0x000fe20000410000 */
[-C--:B------:R-:W-:Y:S01]  /*7c10*/  FMUL.FTZ R26, R26, R173.reuse ;  /* 0x000000ad1a1a7220 */ /* 0x080fe20000410000 */
[-C--:B------:R-:W-:Y:S01]  /*7c20*/  FMUL.FTZ R27, R27, R173.reuse ;  /* 0x000000ad1b1b7220 */ /* 0x080fe20000410000 */
[----:B------:R-:W1:Y:S01]  /*7c30*/  MUFU.EX2 R159, R159 ;  /* 0x0000009f009f7308 */ /* 0x000e620000000800 */
        /* <DEDUP_REMOVED lines=10> */
[----:B---3--:R-:W-:Y:S01]  /*7ce0*/  F2FP.F16.F32.PACK_AB R157, R163, R158 ;  /* 0x0000009ea39d723e */ /* 0x008fe200000000ff */
[-C--:B------:R-:W-:Y:S01]  /*7cf0*/  FMUL.FTZ R38, R38, R173.reuse ;  /* 0x000000ad26267220 */ /* 0x080fe20000410000 */
[----:B------:R-:W-:Y:S01]  /*7d00*/  F2FP.F16.F32.PACK_AB R158, R13, R12 ;  /* 0x0000000c0d9e723e */ /* 0x000fe200000000ff */
[-C--:B------:R-:W-:Y:S01]  /*7d10*/  FMUL.FTZ R39, R39, R173.reuse ;  /* 0x000000ad27277220 */ /* 0x080fe20000410000 */
[-C--:B------:R-:W-:Y:S01]  /*7d20*/  FMUL.FTZ R42, R42, R173.reuse ;  /* 0x000000ad2a2a7220 */ /* 0x080fe20000410000 */
[----:B------:R-:W3:Y:S01]  /*7d30*/  MUFU.EX2 R166, R166 ;  /* 0x000000a600a67308 */ /* 0x000ee20000000800 */
[----:B-1----:R-:W-:Y:S01]  /*7d40*/  FADD.FTZ R171, R159, R154 ;  /* 0x0000009a9fab7221 */ /* 0x002fe20000010000 */
[----:B------:R-:W-:Y:S01]  /*7d50*/  F2FP.F16.F32.PACK_AB R154, R21, R10 ;  /* 0x0000000a159a723e */ /* 0x000fe200000000ff */
[----:B------:R-:W-:Y:S01]  /*7d60*/  BAR.SYNC.DEFER_BLOCKING 0xf, 0x100 ;  /* 0x03c4000000007b1d */ /* 0x000fe20000010000 */
[----:B------:R-:W-:Y:S01]  /*7d70*/  FADD.FTZ R10, R160, R11 ;  /* 0x0000000ba00a7221 */ /* 0x000fe20000010000 */
[----:B------:R-:W-:Y:S01]  /*7d80*/  F2FP.F16.F32.PACK_AB R160, R161, R160 ;  /* 0x000000a0a1a0723e */ /* 0x000fe200000000ff */
[-C--:B------:R-:W-:Y:S01]  /*7d90*/  FMUL.FTZ R43, R43, R173.reuse ;  /* 0x000000ad2b2b7220 */ /* 0x080fe20000410000 */
[----:B------:R-:W-:Y:S01]  /*7da0*/  FMUL.FTZ R46, R46, R173 ;  /* 0x000000ad2e2e7220 */ /* 0x000fe20000410000 */
[----:B------:R-:W-:Y:S01]  /*7db0*/  FADD.FTZ R11, R161, R10 ;  /* 0x0000000aa10b7221 */ /* 0x000fe20000010000 */
        /* <DEDUP_REMOVED lines=17> */
[C---:B-1----:R-:W-:Y:S01]  /*7ed0*/  FADD.FTZ R168, R167.reuse, R168 ;  /* 0x000000a8a7a87221 */ /* 0x042fe20000010000 */
        /* <DEDUP_REMOVED lines=37> */
[----:B------:R1:W-:Y:S01]  /*8130*/  STSM.16.M88.4 [R184], R160 ;  /* 0x000000a0b8007844 */ /* 0x0003e20000000200 */
        /* <DEDUP_REMOVED lines=26> */
[----:B------:R-:W-:-:S06]  /*82e0*/  FMUL.FTZ R151, R151, R173 ;  /* 0x000000ad97977220 */ /* 0x000fcc0000410000 */
[----:B------:R-:W3:Y:S01]  /*82f0*/  MUFU.EX2 R182, R182 ;  /* 0x000000b600b67308 */ /* 0x000ee20000000800 */
[C---:B----4-:R-:W-:Y:S01]  /*8300*/  F2FP.F16.F32.PACK_AB R166, R9.reuse, R20 ;  /* 0x0000001409a6723e */ /* 0x050fe200000000ff */
[----:B------:R-:W-:-:S06]  /*8310*/  FADD.FTZ R3, R9, R4 ;  /* 0x0000000409037221 */ /* 0x000fcc0000010000 */
[----:B------:R-:W4:Y:S01]  /*8320*/  MUFU.EX2 R183, R183 ;  /* 0x000000b700b77308 */ /* 0x000f220000000800 */
[C---:B--2---:R-:W-:Y:S01]  /*8330*/  FADD.FTZ R13, R179.reuse, R12 ;  /* 0x0000000cb30d7221 */ /* 0x044fe20000010000 */
[----:B------:R-:W-:-:S03]  /*8340*/  F2FP.F16.F32.PACK_AB R165, R179, R170 ;  /* 0x000000aab3a5723e */ /* 0x000fc600000000ff */
[----:B---3--:R-:W-:Y:S01]  /*8350*/  FADD.FTZ R10, R182, R13 ;  /* 0x0000000db60a7221 */ /* 0x008fe20000010000 */
[----:B----4-:R-:W-:-:S03]  /*8360*/  F2FP.F16.F32.PACK_AB R167, R183, R182 ;  /* 0x000000b6b7a7723e */ /* 0x010fc600000000ff */
[----:B------:R-:W-:Y:S02]  /*8370*/  FADD.FTZ R4, R183, R10 ;  /* 0x0000000ab7047221 */ /* 0x000fe40000010000 */
[----:B------:R1:W-:Y:S01]  /*8380*/  STSM.16.M88.4 [R23], R164 ;  /* 0x000000a417007844 */ /* 0x0003e20000000200 */
[----:B------:R-:W-:Y:S05]  /*8390*/  @!P0 BRA `(.L_x_3894) ;  /* 0x0000000000048947 */ /* 0x000fea0003800000 */
[----:B------:R-:W-:Y:S01]  /*83a0*/  BPT.TRAP 0x1 ;  /* 0x000000040000795c */ /* 0x000fe20000300000 */
.L_x_3894:
[----:B------:R2:W3:Y:S01]  /*83b0*/  SYNCS.PHASECHK.TRANS64.TRYWAIT P1, [UR22+0x28c50], R7 ;  /* 0x028c5007ff0075a7 */ /* 0x0004e20008020156 */
[----:B------:R-:W-:Y:S05]  /*83c0*/  @!P0 BRA `(.L_x_3895) ;  /* 0x0000000000048947 */ /* 0x000fea0003800000 */
[----:B------:R-:W-:Y:S01]  /*83d0*/  BPT.TRAP 0x1 ;  /* 0x000000040000795c */ /* 0x000fe20000300000 */
.L_x_3895:
[----:B---3--:R-:W-:Y:S05]  /*83e0*/  @P1 BRA `(.L_x_3896) ;  /* 0x0000000000081947 */ /* 0x008fea0003800000 */
[----:B------:R-:W3:Y:S02]  /*83f0*/  SYNCS.PHASECHK.TRANS64.TRYWAIT P1, [UR22+0x28c50], R7 ;  /* 0x028c5007ff0075a7 */ /* 0x000ee40008020156 */
[----:B---3--:R-:W-:Y:S05]  /*8400*/  @!P1 BRA `(.L_x_3897) ;  /* 0x0000007800b49947 */ /* 0x008fea0003800000 */
.L_x_3896:
        /* <DEDUP_REMOVED lines=34> */
.L_x_3898:
[----:B------:R-:W-:Y:S01]  /*8630*/  UIADD3 UR22, UR22, 0x28c60, URZ ;  /* 0x00028c6016167890 */ /* 0x000fe2000fffe03f */
[----:B------:R-:W-:Y:S01]  /*8640*/  ISETP.LT.AND P1, PT, RZ, UR21, PT ;  /* 0x00000015ff007c0c */ /* 0x000fe2000bf21270 */
[----:B------:R-:W-:Y:S01]  /*8650*/  UIADD3 UR21, UR21, -0x1, URZ ;  /* 0xffffffff15157890 */ /* 0x000fe2000fffe03f */
[----:B------:R-:W-:Y:S01]  /*8660*/  IMAD.MOV.U32 R9, RZ, RZ, R5 ;  /* 0x000000ffff097224 */ /* 0x000fe200078e0005 */
[----:B------:R-:W-:Y:S01]  /*8670*/  UPRMT UR22, UR40, 0x654, UR22 ;  /* 0x0000065428167896 */ /* 0x000fe20008000016 */
[----:B------:R-:W-:Y:S01]  /*8680*/  MOV R11, R6 ;  /* 0x00000006000b7202 */ /* 0x000fe20000000f00 */
[----:B------:R-:W-:-:S07]  /*8690*/  UMOV UR23, UR38 ;  /* 0x0000002600177c82 */ /* 0x000fce0008000000 */
[----:B------:R-:W-:Y:S01]  /*86a0*/  SYNCS.ARRIVE.TRANS64.RED.A1T0 RZ, [UR22], RZ ;  /* 0x000000ffffff79a7 */ /* 0x000fe20008100416 */
[----:B------:R-:W-:Y:S05]  /*86b0*/  @P1 BRA `(.L_x_3899) ;  /* 0xffffffe400d81947 */ /* 0x000fea000383ffff */
.L_x_3888:
[----:B------:R-:W0:Y:S01]  /*86c0*/  SHFL.BFLY PT, R0, R3, 0x2, 0x1f ;  /* 0x0c401f0003007f89 */ /* 0x000e2200000e0000 */
[----:B------:R-:W-:Y:S01]  /*86d0*/  IMAD.MOV R13, RZ, RZ, -R18 ;  /* 0x000000ffff0d7224 */ /* 0x000fe200078e0a12 */
[----:B------:R-:W-:Y:S01]  /*86e0*/  UIADD3 UR36, UR36, 0x1, URZ ;  /* 0x0000000124247890 */ /* 0x000fe2000fffe03f */
[----:B------:R-:W-:Y:S01]  /*86f0*/  IMAD.U32 R10, RZ, RZ, UR10 ;  /* 0x0000000aff0a7e24 */ /* 0x000fe2000f8e00ff */
[----:B------:R-:W5:Y:S01]  /*8700*/  SHFL.BFLY PT, R9, R4, 0x2, 0x1f ;  /* 0x0c401f0004097f89 */ /* 0x000f6200000e0000 */
[----:B------:R-:W-:Y:S08]  /*8710*/  BAR.ARV 0x8, 0x100 ;  /* 0x0204000000007b1d */ /* 0x000ff00000002000 */
[----:B------:R-:W-:Y:S01]  /*8720*/  BAR.SYNC.DEFER_BLOCKING 0xf, 0x100 ;  /* 0x03c4000000007b1d */ /* 0x000fe20000010000 */
[----:B------:R-:W-:-:S02]  /*8730*/  ISETP.NE.AND P0, PT, R2, R13, PT ;  /* 0x0000000d0200720c */ /* 0x000fc40003f05270 */
[----:B------:R-:W-:Y:S01]  /*8740*/  MOV R13, UR10 ;  /* 0x0000000a000d7c02 */ /* 0x000fe20008000f00 */
[----:B0123--:R-:W-:Y:S01]  /*8750*/  FADD.FTZ R7, R0, R3 ;  /* 0x0000000300077221 */ /* 0x00ffe20000010000 */
[----:B------:R-:W-:Y:S01]  /*8760*/  IMAD.U32 R3, RZ, RZ, UR38 ;  /* 0x00000026ff037e24 */ /* 0x000fe2000f8e00ff */
[----:B------:R-:W-:Y:S01]  /*8770*/  UIADD3 UR38, UR38, 0x1, URZ ;  /* 0x0000000126267890 */ /* 0x000fe2000fffe03f */
[----:B-----5:R-:W-:Y:S02]  /*8780*/  FADD.FTZ R9, R9, R4 ;  /* 0x0000000409097221 */ /* 0x020fe40000010000 */
[----:B------:R-:W0:Y:S01]  /*8790*/  SHFL.BFLY PT, R0, R7, 0x1, 0x1f ;  /* 0x0c201f0007007f89 */ /* 0x000e2200000e0000 */
[----:B------:R-:W-:Y:S01]  /*87a0*/  IMAD.MOV.U32 R4, RZ, RZ, RZ ;  /* 0x000000ffff047224 */ /* 0x000fe200078e00ff */
[----:B------:R-:W-:-:S03]  /*87b0*/  UISETP.NE.AND UP0, UPT, UR38, 0x2, UPT ;  /* 0x000000022600788c */ /* 0x000fc6000bf05270 */
        /* <DEDUP_REMOVED lines=12> */
[----:B------:R-:W0:Y:S08]  /*8880*/  @P1 MUFU.RCP R0, R11 ;  /* 0x0000000b00001308 */ /* 0x000e300000001000 */
        /* <DEDUP_REMOVED lines=9> */
[----:B------:R2:W0:Y:S01]  /*8920*/  @P2 MUFU.LG2 R12, R8 ;  /* 0x00000008000c2308 */ /* 0x0004220000000c00 */
        /* <DEDUP_REMOVED lines=11> */
[----:B------:R-:W-:Y:S01]  /*89e0*/  @P2 FMUL.FTZ R10, R13, 0.69314718246459960938 ;  /* 0x3f3172180d0a2820 */ /* 0x000fe20000410000 */
        /* <DEDUP_REMOVED lines=120> */
.L_x_3853:
        /* <DEDUP_REMOVED lines=10> */
[----:B------:R-:W1:Y:S01]  /*9210*/  SHFL.IDX PT, R6, R211, RZ, 0x1f ;  /* 0x00001fffd3067589 */ /* 0x000e6200000e0000 */
[----:B------:R-:W-:Y:S01]  /*9220*/  IMAD R9, R210, 0x40, R17 ;  /* 0x00000040d2097824 */ /* 0x000fe200078e0211 */
[----:B------:R-:W-:Y:S01]  /*9230*/  F2FP.F16.F32.PACK_AB R120, R121, R120 ;  /* 0x000000787978723e */ /* 0x000fe200000000ff */
[----:B------:R-:W-:-:S04]  /*9240*/  USHF.R.S32.HI UR12, URZ, 0x1f, UR45 ;  /* 0x0000001f3f0c7899 */ /* 0x000fc8000801142d */
[----:B------:R-:W-:Y:S01]  /*9250*/  BAR.SYNC.DEFER_BLOCKING 0x1, 0x100 ;  /* 0x0044000000007b1d */ /* 0x000fe20000010000 */
[----:B------:R-:W-:Y:S01]  /*9260*/  F2FP.F16.F32.PACK_AB R121, R156, R154 ;  /* 0x0000009a9c79723e */ /* 0x000fe200000000ff */
[----:B------:R-:W-:Y:S01]  /*9270*/  USHF.R.S32.HI UR13, URZ, 0x1f, UR43 ;  /* 0x0000001f3f0d7899 */ /* 0x000fe2000801142b */
        /* <DEDUP_REMOVED lines=10> */
[----:B-1----:R-:W-:Y:S01]  /*9320*/  ISETP.NE.AND P0, PT, R6, RZ, PT ;  /* 0x000000ff0600720c */ /* 0x002fe20003f05270 */
[----:B------:R-:W-:Y:S01]  /*9330*/  IMAD.U32 R96, RZ, RZ, UR6 ;  /* 0x00000006ff607e24 */ /* 0x000fe2000f8e00ff */
[----:B------:R-:W-:Y:S01]  /*9340*/  F2FP.F16.F32.PACK_AB R146, R149, R148 ;  /* 0x000000949592723e */ /* 0x000fe200000000ff */
[----:B------:R-:W-:Y:S01]  /*9350*/  IMAD.U32 R97, RZ, RZ, UR7 ;  /* 0x00000007ff617e24 */ /* 0x000fe2000f8e00ff */
[----:B------:R-:W-:Y:S01]  /*9360*/  F2FP.F16.F32.PACK_AB R147, R151, R150 ;  /* 0x000000969793723e */ /* 0x000fe200000000ff */
[----:B------:R-:W-:-:S04]  /*9370*/  IMAD.WIDE R4, R215, 0x2, R96 ;  /* 0x00000002d7047825 */ /* 0x000fc800078e0260 */
[----:B------:R-:W-:Y:S01]  /*9380*/  IMAD.WIDE R96, R9, 0x2, R96 ;  /* 0x0000000209607825 */ /* 0x000fe200078e0260 */
[C---:B------:R-:W-:Y:S02]  /*9390*/  IADD3 R45, P2, R4.reuse, 0x20, RZ ;  /* 0x00000020042d7810 */ /* 0x040fe40007f5e0ff */
[C---:B------:R-:W-:Y:S02]  /*93a0*/  IADD3 R49, P3, R4.reuse, 0x40, RZ ;  /* 0x0000004004317810 */ /* 0x040fe40007f7e0ff */
[----:B------:R-:W-:Y:S01]  /*93b0*/  LOP3.LUT R12, R45, 0x380, RZ, 0xc0, !PT ;  /* 0x000003802d0c7812 */ /* 0x000fe200078ec0ff */
[--C-:B------:R-:W-:Y:S01]  /*93c0*/  IMAD.X R131, RZ, RZ, R5.reuse, P2 ;  /* 0x000000ffff837224 */ /* 0x100fe200010e0605 */
[C---:B------:R-:W-:Y:S01]  /*93d0*/  IADD3 R61, P5, R4.reuse, 0x2000, RZ ;  /* 0x00002000043d7810 */ /* 0x040fe20007fbe0ff */
[----:B------:R-:W-:Y:S01]  /*93e0*/  IMAD.X R13, RZ, RZ, R5, P3 ;  /* 0x000000ffff0d7224 */ /* 0x000fe200018e0605 */
[----:B------:R-:W-:Y:S02]  /*93f0*/  LOP3.LUT R14, R49, 0x380, RZ, 0xc0, !PT ;  /* 0x00000380310e7812 */ /* 0x000fe400078ec0ff */
[----:B------:R-:W-:-:S02]  /*9400*/  IADD3 R53, P4, R4, 0x60, RZ ;  /* 0x0000006004357810 */ /* 0x000fc40007f9e0ff */
[----:B------:R-:W-:Y:S02]  /*9410*/  SHF.R.U64 R12, R12, 0x3, RZ ;  /* 0x000000030c0c7819 */ /* 0x000fe400000012ff */
[----:B------:R-:W-:Y:S01]  /*9420*/  IADD3.X R25, RZ, R5, RZ, P5, !PT ;  /* 0x00000005ff197210 */ /* 0x000fe20002ffe4ff */
[--C-:B------:R-:W-:Y:S01]  /*9430*/  IMAD.X R15, RZ, RZ, R5.reuse, P4 ;  /* 0x000000ffff0f7224 */ /* 0x100fe200020e0605 */
[----:B------:R-:W-:Y:S02]  /*9440*/  SHF.R.U64 R14, R14, 0x3, RZ ;  /* 0x000000030e0e7819 */ /* 0x000fe400000012ff */
[----:B------:R-:W-:Y:S02]  /*9450*/  IADD3 R36, P5, R4, 0x4040, RZ ;  /* 0x0000404004247810 */ /* 0x000fe40007fbe0ff */
[----:B------:R-:W-:Y:S02]  /*9460*/  LOP3.LUT R130, R12, R45, RZ, 0x3c, !PT ;  /* 0x0000002d0c827212 */ /* 0x000fe400078e3cff */
[----:B------:R-:W-:Y:S01]  /*9470*/  IADD3 R37, P4, R4, 0x4020, RZ ;  /* 0x0000402004257810 */ /* 0x000fe20007f9e0ff */
[----:B------:R-:W-:Y:S01]  /*9480*/  IMAD.X R109, RZ, RZ, R5, P5 ;  /* 0x000000ffff6d7224 */ /* 0x000fe200028e0605 */
[----:B------:R-:W-:-:S02]  /*9490*/  LOP3.LUT R12, R14, R49, RZ, 0x3c, !PT ;  /* 0x000000310e0c7212 */ /* 0x000fc400078e3cff */
[----:B------:R-:W-:Y:S01]  /*94a0*/  LOP3.LUT R49, R36, 0x380, RZ, 0xc0, !PT ;  /* 0x0000038024317812 */ /* 0x000fe200078ec0ff */
[--C-:B------:R-:W-:Y:S01]  /*94b0*/  IMAD.X R105, RZ, RZ, R5.reuse, P4 ;  /* 0x000000ffff697224 */ /* 0x100fe200020e0605 */
[C---:B------:R-:W-:Y:S02]  /*94c0*/  IADD3 R65, P6, R4.reuse, 0x2020, RZ ;  /* 0x0000202004417810 */ /* 0x040fe40007fde0ff */
[----:B------:R-:W-:Y:S02]  /*94d0*/  SHF.R.U64 R49, R49, 0x3, RZ ;  /* 0x0000000331317819 */ /* 0x000fe400000012ff */
[C---:B------:R-:W-:Y:S01]  /*94e0*/  IADD3 R10, P4, R4.reuse, 0x6060, RZ ;  /* 0x00006060040a7810 */ /* 0x040fe20007f9e0ff */
[----:B------:R-:W-:Y:S01]  /*94f0*/  IMAD.X R29, RZ, RZ, R5, P6 ;  /* 0x000000ffff1d7224 */ /* 0x000fe200030e0605 */
[----:B------:R-:W-:Y:S02]  /*9500*/  IADD3 R69, P1, R4, 0x2040, RZ ;  /* 0x0000204004457810 */ /* 0x000fe40007f3e0ff */
[----:B------:R-:W-:-:S02]  /*9510*/  LOP3.LUT R108, R49, R36, RZ, 0x3c, !PT ;  /* 0x00000024316c7212 */ /* 0x000fc400078e3cff */
[----:B------:R-:W-:Y:S01]  /*9520*/  IADD3 R33, P6, R4, 0x4060, RZ ;  /* 0x0000406004217810 */ /* 0x000fe20007fde0ff */
[--C-:B------:R-:W-:Y:S01]  /*9530*/  IMAD.X R41, RZ, RZ, R5.reuse, P1 ;  /* 0x000000ffff297224 */ /* 0x100fe200008e0605 */
[----:B------:R-:W-:Y:S02]  /*9540*/  LOP3.LUT R49, R10, 0x380, RZ, 0xc0, !PT ;  /* 0x000003800a317812 */ /* 0x000fe400078ec0ff */
[C---:B------:R-:W-:Y:S01]  /*9550*/  IADD3 R73, P2, R4.reuse, 0x2060, RZ ;  /* 0x0000206004497810 */ /* 0x040fe20007f5e0ff */
[--C-:B------:R-:W-:Y:S01]  /*9560*/  IMAD.X R119, RZ, RZ, R5.reuse, P6 ;  /* 0x000000ffff777224 */ /* 0x100fe200030e0605 */
[----:B------:R-:W-:Y:S02]  /*9570*/  IADD3 R6, P1, R4, 0x6000, RZ ;  /* 0x0000600004067810 */ /* 0x000fe40007f3e0ff */
[----:B------:R-:W-:Y:S01]  /*9580*/  LOP3.LUT R24, R53, 0x380, RZ, 0xc0, !PT ;  /* 0x0000038035187812 */ /* 0x000fe200078ec0ff */
[----:B------:R-:W-:Y:S01]  /*9590*/  IMAD.X R57, RZ, RZ, R5, P2 ;  /* 0x000000ffff397224 */ /* 0x000fe200010e0605 */
[----:B------:R-:W-:-:S02]  /*95a0*/  LOP3.LUT R48, R33, 0x380, RZ, 0xc0, !PT ;  /* 0x0000038021307812 */ /* 0x000fc400078ec0ff */
[----:B------:R-:W-:Y:S02]  /*95b0*/  SHF.R.U64 R49, R49, 0x3, RZ ;  /* 0x0000000331317819 */ /* 0x000fe400000012ff */
[----:B------:R-:W-:Y:S02]  /*95c0*/  IADD3.X R123, RZ, R5, RZ, P1, !PT ;  /* 0x00000005ff7b7210 */ /* 0x000fe40000ffe4ff */
[----:B------:R-:W-:Y:S02]  /*95d0*/  SHF.R.U64 R24, R24, 0x3, RZ ;  /* 0x0000000318187819 */ /* 0x000fe400000012ff */
[----:B------:R-:W-:Y:S02]  /*95e0*/  LOP3.LUT R44, R73, 0x380, RZ, 0xc0, !PT ;  /* 0x00000380492c7812 */ /* 0x000fe400078ec0ff */
[----:B------:R-:W-:Y:S02]  /*95f0*/  SHF.R.U64 R48, R48, 0x3, RZ ;  /* 0x0000000330307819 */ /* 0x000fe400000012ff */
[----:B------:R-:W-:-:S02]  /*9600*/  LOP3.LUT R10, R49, R10, RZ, 0x3c, !PT ;  /* 0x0000000a310a7212 */ /* 0x000fc400078e3cff */
[----:B------:R-:W-:Y:S02]  /*9610*/  IADD3 R49, P1, R96, 0x4000, RZ ;  /* 0x0000400060317810 */ /* 0x000fe40007f3e0ff */
[C---:B------:R-:W-:Y:S02]  /*9620*/  IADD3 R32, P3, R4.reuse, 0x4000, RZ ;  /* 0x0000400004207810 */ /* 0x040fe40007f7e0ff */
[----:B------:R-:W-:Y:S02]  /*9630*/  LOP3.LUT R11, R4, 0x380, RZ, 0xc0, !PT ;  /* 0x00000380040b7812 */ /* 0x000fe400078ec0ff */
[----:B------:R-:W-:Y:S01]  /*9640*/  LOP3.LUT R14, R24, R53, RZ, 0x3c, !PT ;  /* 0x00000035180e7212 */ /* 0x000fe200078e3cff */
[----:B------:R-:W-:Y:S01]  /*9650*/  IMAD.X R101, RZ, RZ, R5, P3 ;  /* 0x000000ffff657224 */ /* 0x000fe200018e0605 */
[----:B------:R-:W-:Y:S02]  /*9660*/  SHF.R.U64 R44, R44, 0x3, RZ ;  /* 0x000000032c2c7819 */ /* 0x000fe400000012ff */
[----:B------:R-:W-:-:S02]  /*9670*/  LOP3.LUT R118, R48, R33, RZ, 0x3c, !PT ;  /* 0x0000002130767212 */ /* 0x000fc400078e3cff */
[----:B------:R-:W-:Y:S02]  /*9680*/  LOP3.LUT R24, R61, 0x380, RZ, 0xc0, !PT ;  /* 0x000003803d187812 */ /* 0x000fe400078ec0ff */
[----:B------:R-:W-:Y:S02]  /*9690*/  LOP3.LUT R28, R65, 0x380, RZ, 0xc0, !PT ;  /* 0x00000380411c7812 */ /* 0x000fe400078ec0ff */
[----:B------:R-:W-:Y:S02]  /*96a0*/  LOP3.LUT R48, R49, 0x380, RZ, 0xc0, !PT ;  /* 0x0000038031307812 */ /* 0x000fe400078ec0ff */
[C---:B------:R-:W-:Y:S02]  /*96b0*/  IADD3 R8, P2, R4.reuse, 0x6020, RZ ;  /* 0x0000602004087810 */ /* 0x040fe40007f5e0ff */
[----:B------:R-:W-:Y:S02]  /*96c0*/  IADD3 R20, P3, R4, 0x6040, RZ ;  /* 0x0000604004147810 */ /* 0x000fe40007f7e0ff */
[----:B------:R-:W-:Y:S01]  /*96d0*/  SHF.R.U64 R11, R11, 0x3, RZ ;  /* 0x000000030b0b7819 */ /* 0x000fe200000012ff */
[--C-:B------:R-:W-:Y:S01]  /*96e0*/  IMAD.X R127, RZ, RZ, R5.reuse, P2 ;  /* 0x000000ffff7f7224 */ /* 0x100fe200010e0605 */
[----:B------:R-:W-:Y:S01]  /*96f0*/  LOP3.LUT R56, R44, R73, RZ, 0x3c, !PT ;  /* 0x000000492c387212 */ /* 0x000fe200078e3cff */
[----:B------:R-:W-:Y:S01]  /*9700*/  IMAD.X R9, RZ, RZ, R5, P3 ;  /* 0x000000ffff097224 */ /* 0x000fe200018e0605 */
[----:B------:R-:W-:-:S02]  /*9710*/  SHF.R.U64 R24, R24, 0x3, RZ ;  /* 0x0000000318187819 */ /* 0x000fc400000012ff */
[----:B------:R-:W-:Y:S02]  /*9720*/  SHF.R.U64 R28, R28, 0x3, RZ ;  /* 0x000000031c1c7819 */ /* 0x000fe400000012ff */
[----:B------:R-:W-:Y:S02]  /*9730*/  LOP3.LUT R44, R37, 0x380, RZ, 0xc0, !PT ;  /* 0x00000380252c7812 */ /* 0x000fe400078ec0ff */
[----:B------:R-:W-:Y:S02]  /*9740*/  SHF.R.U64 R48, R48, 0x3, RZ ;  /* 0x0000000330307819 */ /* 0x000fe400000012ff */
[----:B------:R-:W-:Y:S02]  /*9750*/  LOP3.LUT R45, R32, 0x380, RZ, 0xc0, !PT ;  /* 0x00000380202d7812 */ /* 0x000fe400078ec0ff */
[----:B------:R-:W-:Y:S01]  /*9760*/  LOP3.LUT R4, R11, R4, RZ, 0x3c, !PT ;  /* 0x000000040b047212 */ /* 0x000fe200078e3cff */
[----:B------:R-:W-:Y:S01]  /*9770*/  IMAD.X R11, RZ, RZ, R5, P4 ;  /* 0x000000ffff0b7224 */ /* 0x000fe200020e0605 */
[----:B------:R-:W-:-:S02]  /*9780*/  LOP3.LUT R24, R24, R61, RZ, 0x3c, !PT ;  /* 0x0000003d18187212 */ /* 0x000fc400078e3cff */
[----:B------:R-:W-:Y:S02]  /*9790*/  LOP3.LUT R28, R28, R65, RZ, 0x3c, !PT ;  /* 0x000000411c1c7212 */ /* 0x000fe400078e3cff */
[----:B------:R-:W-:Y:S02]  /*97a0*/  SHF.R.U64 R44, R44, 0x3, RZ ;  /* 0x000000032c2c7819 */ /* 0x000fe400000012ff */
[----:B------:R-:W-:Y:S02]  /*97b0*/  LOP3.LUT R48, R48, R49, RZ, 0x3c, !PT ;  /* 0x0000003130307212 */ /* 0x000fe400078e3cff */
[----:B------:R-:W-:Y:S02]  /*97c0*/  SHF.R.U64 R45, R45, 0x3, RZ ;  /* 0x000000032d2d7819 */ /* 0x000fe400000012ff */
[C---:B------:R-:W-:Y:S02]  /*97d0*/  IADD3 R65, P4, R96.reuse, 0x1000, RZ ;  /* 0x0000100060417810 */ /* 0x040fe40007f9e0ff */
[----:B------:R-:W-:-:S02]  /*97e0*/  IADD3 R61, P3, R96, 0x2000, RZ ;  /* 0x00002000603d7810 */ /* 0x000fc40007f7e0ff */
[C---:B------:R-:W-:Y:S02]  /*97f0*/  IADD3 R53, P2, R96.reuse, 0x3000, RZ ;  /* 0x0000300060357810 */ /* 0x040fe40007f5e0ff */
[----:B------:R-:W-:Y:S02]  /*9800*/  IADD3 R49, P6, R96, 0x5000, RZ ;  /* 0x0000500060317810 */ /* 0x000fe40007fde0ff */
[----:B------:R-:W-:Y:S02]  /*9810*/  LOP3.LUT R104, R44, R37, RZ, 0x3c, !PT ;  /* 0x000000252c687212 */ /* 0x000fe400078e3cff */
[----:B------:R-:W-:Y:S02]  /*9820*/  LOP3.LUT R100, R45, R32, RZ, 0x3c, !PT ;  /* 0x000000202d647212 */ /* 0x000fe400078e3cff */
[----:B------:R-:W-:Y:S02]  /*9830*/  LOP3.LUT R37, R8, 0x380, RZ, 0xc0, !PT ;  /* 0x0000038008257812 */ /* 0x000fe400078ec0ff */
[----:B------:R-:W-:-:S02]  /*9840*/  LOP3.LUT R64, R65, 0x380, RZ, 0xc0, !PT ;  /* 0x0000038041407812 */ /* 0x000fc400078ec0ff */
        /* <DEDUP_REMOVED lines=20> */
[----:B------:R-:W-:Y:S01]  /*9990*/  IMAD.X R53, RZ, RZ, R97, P2 ;  /* 0x000000ffff357224 */ /* 0x000fe200010e0661 */
[----:B------:R-:W-:-:S02]  /*99a0*/  LOP3.LUT R44, R44, R49, RZ, 0x3c, !PT ;  /* 0x000000312c2c7212 */ /* 0x000fc400078e3cff */
[----:B------:R-:W-:Y:S02]  /*99b0*/  MOV R73, R4 ;  /* 0x0000000400497202 */ /* 0x000fe40000000f00 */
[----:B------:R-:W-:Y:S02]  /*99c0*/  LOP3.LUT R40, R40, R69, RZ, 0x3c, !PT ;  /* 0x0000004528287212 */ /* 0x000fe400078e3cff */
[----:B------:R-:W-:Y:S02]  /*99d0*/  LOP3.LUT R122, R33, R6, RZ, 0x3c, !PT ;  /* 0x00000006217a7212 */ /* 0x000fe400078e3cff */
[----:B------:R-:W-:Y:S02]  /*99e0*/  LOP3.LUT R8, R45, R20, RZ, 0x3c, !PT ;  /* 0x000000142d087212 */ /* 0x000fe400078e3cff */
[----:B------:R-:W-:Y:S02]  /*99f0*/  F2FP.F16.F32.PACK_AB R4, R21, R195 ;  /* 0x000000c31504723e */ /* 0x000fe400000000ff */
[----:B------:R-:W-:-:S02]  /*9a00*/  IADD3.X R49, RZ, R97, RZ, P1, !PT ;  /* 0x00000061ff317210 */ /* 0x000fc40000ffe4ff */
[C---:B------:R-:W-:Y:S02]  /*9a10*/  IADD3 R45, P5, R96.reuse, 0x6000, RZ ;  /* 0x00006000602d7810 */ /* 0x040fe40007fbe0ff */
[C---:B------:R-:W-:Y:S02]  /*9a20*/  IADD3 R37, P4, R96.reuse, 0x7000, RZ ;  /* 0x0000700060257810 */ /* 0x040fe40007f9e0ff */
[C---:B------:R-:W-:Y:S02]  /*9a30*/  IADD3 R33, P3, R96.reuse, 0x8000, RZ ;  /* 0x0000800060217810 */ /* 0x040fe40007f7e0ff */
[C---:B------:R-:W-:Y:S02]  /*9a40*/  IADD3 R69, P2, R96.reuse, 0x9000, RZ ;  /* 0x0000900060457810 */ /* 0x040fe40007f5e0ff */
[----:B------:R-:W-:Y:S02]  /*9a50*/  IADD3 R21, P1, R96, 0xa000, RZ ;  /* 0x0000a00060157810 */ /* 0x000fe40007f3e0ff */
[----:B------:R-:W-:-:S02]  /*9a60*/  F2FP.F16.F32.PACK_AB R6, R7, R192 ;  /* 0x000000c00706723e */ /* 0x000fc400000000ff */
[----:B------:R-:W-:Y:S02]  /*9a70*/  F2FP.F16.F32.PACK_AB R5, R27, R26 ;  /* 0x0000001a1b05723e */ /* 0x000fe400000000ff */
[----:B------:R-:W-:Y:S02]  /*9a80*/  F2FP.F16.F32.PACK_AB R7, R31, R30 ;  /* 0x0000001e1f07723e */ /* 0x000fe400000000ff */
[----:B------:R-:W-:Y:S02]  /*9a90*/  LOP3.LUT R36, R45, 0x380, RZ, 0xc0, !PT ;  /* 0x000003802d247812 */ /* 0x000fe400078ec0ff */
[----:B------:R-:W-:Y:S01]  /*9aa0*/  LOP3.LUT R32, R37, 0x380, RZ, 0xc0, !PT ;  /* 0x0000038025207812 */ /* 0x000fe200078ec0ff */
[----:B------:R0:W-:Y:S01]  /*9ab0*/  STSM.16.M88.4 [R73], R4 ;  /* 0x0000000449007844 */ /* 0x0001e20000000200 */
[----:B------:R-:W-:Y:S02]  /*9ac0*/  LOP3.LUT R20, R33, 0x380, RZ, 0xc0, !PT ;  /* 0x0000038021147812 */ /* 0x000fe400078ec0ff */
[----:B------:R-:W-:-:S02]  /*9ad0*/  LOP3.LUT R68, R69, 0x380, RZ, 0xc0, !PT ;  /* 0x0000038045447812 */ /* 0x000fc400078ec0ff */
[----:B------:R-:W-:Y:S02]  /*9ae0*/  LOP3.LUT R72, R21, 0x380, RZ, 0xc0, !PT ;  /* 0x0000038015487812 */ /* 0x000fe400078ec0ff */
[----:B------:R-:W-:Y:S02]  /*9af0*/  SHF.R.U64 R36, R36, 0x3, RZ ;  /* 0x0000000324247819 */ /* 0x000fe400000012ff */
[----:B------:R-:W-:Y:S02]  /*9b00*/  SHF.R.U64 R32, R32, 0x3, RZ ;  /* 0x0000000320207819 */ /* 0x000fe400000012ff */
[----:B------:R-:W-:Y:S02]  /*9b10*/  SHF.R.U64 R20, R20, 0x3, RZ ;  /* 0x0000000314147819 */ /* 0x000fe400000012ff */
[----:B------:R-:W-:Y:S02]  /*9b20*/  SHF.R.U64 R68, R68, 0x3, RZ ;  /* 0x0000000344447819 */ /* 0x000fe400000012ff */
[----:B------:R-:W-:Y:S01]  /*9b30*/  SHF.R.U64 R72, R72, 0x3, RZ ;  /* 0x0000000348487819 */ /* 0x000fe200000012ff */
[----:B0-----:R-:W-:Y:S01]  /*9b40*/  IMAD.X R73, RZ, RZ, R97, P1 ;  /* 0x000000ffff497224 */ /* 0x001fe200008e0661 */
[----:B------:R-:W-:-:S02]  /*9b50*/  LOP3.LUT R5, R96, 0x380, RZ, 0xc0, !PT ;  /* 0x0000038060057812 */ /* 0x000fc400078ec0ff */
[----:B------:R-:W-:Y:S01]  /*9b60*/  LOP3.LUT R36, R36, R45, RZ, 0x3c, !PT ;  /* 0x0000002d24247212 */ /* 0x000fe200078e3cff */
[--C-:B------:R-:W-:Y:S01]  /*9b70*/  IMAD.X R45, RZ, RZ, R97.reuse, P6 ;  /* 0x000000ffff2d7224 */ /* 0x100fe200030e0661 */
        /* <DEDUP_REMOVED lines=14> */
[----:B------:R-:W-:Y:S02]  /*9c60*/  LOP3.LUT R96, R5, R96, RZ, 0x3c, !PT ;  /* 0x0000006005607212 */ /* 0x000fe400078e3cff */
[----:B------:R-:W-:-:S02]  /*9c70*/  MOV R26, R130 ;  /* 0x00000082001a7202 */ /* 0x000fc40000000f00 */
[----:B------:R-:W-:Y:S02]  /*9c80*/  F2FP.F16.F32.PACK_AB R4, R206, R208 ;  /* 0x000000d0ce04723e */ /* 0x000fe400000000ff */
[----:B------:R-:W-:Y:S02]  /*9c90*/  F2FP.F16.F32.PACK_AB R5, R35, R34 ;  /* 0x000000222305723e */ /* 0x000fe400000000ff */
[----:B------:R-:W-:Y:S02]  /*9ca0*/  F2FP.F16.F32.PACK_AB R6, R204, R207 ;  /* 0x000000cfcc06723e */ /* 0x000fe400000000ff */
[----:B------:R-:W-:Y:S02]  /*9cb0*/  F2FP.F16.F32.PACK_AB R7, R39, R38 ;  /* 0x000000262707723e */ /* 0x000fe400000000ff */
[----:B------:R-:W-:Y:S02]  /*9cc0*/  MOV R34, R8 ;  /* 0x0000000800227202 */ /* 0x000fe40000000f00 */
        /* <DEDUP_REMOVED lines=13> */
[----:B------:R-:W-:Y:S02]  /*9da0*/  MOV R195, R24 ;  /* 0x0000001800c37202 */ /* 0x000fe40000000f00 */
[----:B0-----:R-:W-:Y:S01]  /*9db0*/  F2FP.F16.F32.PACK_AB R4, R193, R197 ;  /* 0x000000c5c104723e */ /* 0x001fe200000000ff */
[----:B------:R-:W-:Y:S01]  /*9dc0*/  STSM.16.M88.4 [R192], R12 ;  /* 0x0000000cc0007844 */ /* 0x000fe20000000200 */
[----:B------:R-:W-:-:S02]  /*9dd0*/  F2FP.F16.F32.PACK_AB R5, R59, R58 ;  /* 0x0000003a3b05723e */ /* 0x000fc400000000ff */
[----:B------:R-:W-:Y:S02]  /*9de0*/  F2FP.F16.F32.PACK_AB R6, R183, R194 ;  /* 0x000000c2b706723e */ /* 0x000fe400000000ff */
[----:B------:R-:W-:Y:S02]  /*9df0*/  F2FP.F16.F32.PACK_AB R7, R63, R62 ;  /* 0x0000003e3f07723e */ /* 0x000fe400000000ff */
[----:B------:R-:W-:Y:S02]  /*9e00*/  MOV R213, R28 ;  /* 0x0000001c00d57202 */ /* 0x000fe40000000f00 */
[----:B------:R-:W-:Y:S01]  /*9e10*/  F2FP.F16.F32.PACK_AB R24, R181, R191 ;  /* 0x000000bfb518723e */ /* 0x000fe200000000ff */
[----:B------:R-:W-:Y:S01]  /*9e20*/  STSM.16.M88.4 [R195], R4 ;  /* 0x00000004c3007844 */ /* 0x000fe20000000200 */
        /* <DEDUP_REMOVED lines=9> */
[----:B------:R-:W-:Y:S02]  /*9ec0*/  MOV R130, R56 ;  /* 0x0000003800827202 */ /* 0x000fe40000000f00 */
[----:B------:R-:W-:Y:S01]  /*9ed0*/  F2FP.F16.F32.PACK_AB R41, R83, R82 ;  /* 0x000000525329723e */ /* 0x000fe200000000ff */
[----:B------:R0:W-:Y:S01]  /*9ee0*/  STSM.16.M88.4 [R40], R28 ;  /* 0x0000001c28007844 */ /* 0x0001e20000000200 */
[----:B------:R-:W-:Y:S02]  /*9ef0*/  F2FP.F16.F32.PACK_AB R42, R171, R174 ;  /* 0x000000aeab2a723e */ /* 0x000fe400000000ff */
[----:B------:R-:W-:Y:S02]  /*9f00*/  F2FP.F16.F32.PACK_AB R43, R87, R86 ;  /* 0x00000056572b723e */ /* 0x000fe400000000ff */
[----:B------:R-:W-:Y:S02]  /*9f10*/  MOV R100, R100 ;  /* 0x0000006400647202 */ /* 0x000fe40000000f00 */
[----:B------:R-:W-:-:S02]  /*9f20*/  F2FP.F16.F32.PACK_AB R56, R169, R172 ;  /* 0x000000aca938723e */ /* 0x000fc400000000ff */
[----:B------:R-:W-:Y:S02]  /*9f30*/  F2FP.F16.F32.PACK_AB R57, R91, R90 ;  /* 0x0000005a5b39723e */ /* 0x000fe400000000ff */
[----:B------:R-:W-:Y:S02]  /*9f40*/  F2FP.F16.F32.PACK_AB R58, R167, R170 ;  /* 0x000000aaa73a723e */ /* 0x000fe400000000ff */
[----:B------:R-:W-:Y:S02]  /*9f50*/  F2FP.F16.F32.PACK_AB R59, R95, R94 ;  /* 0x0000005e5f3b723e */ /* 0x000fe400000000ff */
[----:B------:R-:W-:Y:S02]  /*9f60*/  MOV R104, R104 ;  /* 0x0000006800687202 */ /* 0x000fe40000000f00 */
[----:B0-----:R-:W-:Y:S02]  /*9f70*/  F2FP.F16.F32.PACK_AB R40, R173, R176 ;  /* 0x000000b0ad28723e */ /* 0x001fe400000000ff */
[----:B------:R-:W-:-:S02]  /*9f80*/  F2FP.F16.F32.PACK_AB R4, R165, R168 ;  /* 0x000000a8a504723e */ /* 0x000fc400000000ff */
[----:B------:R-:W-:Y:S01]  /*9f90*/  F2FP.F16.F32.PACK_AB R5, R99, R98 ;  /* 0x000000626305723e */ /* 0x000fe200000000ff */
        /* <DEDUP_REMOVED lines=8> */
[----:B------:R-:W-:Y:S02]  /*a020*/  F2FP.F16.F32.PACK_AB R10, R152, R162 ;  /* 0x000000a2980a723e */ /* 0x000fe400000000ff */
[----:B------:R-:W-:Y:S02]  /*a030*/  F2FP.F16.F32.PACK_AB R11, R111, R110 ;  /* 0x0000006e6f0b723e */ /* 0x000fe400000000ff */
[----:B------:R-:W-:Y:S02]  /*a040*/  MOV R118, R118 ;  /* 0x0000007600767202 */ /* 0x000fe40000000f00 */
[----:B------:R-:W-:Y:S01]  /*a050*/  MOV R101, R122 ;  /* 0x0000007a00657202 */ /* 0x000fe20000000f00 */
[----:B------:R1:W-:Y:S01]  /*a060*/  STSM.16.M88.4 [R108], R8 ;  /* 0x000000086c007844 */ /* 0x0003e20000000200 */
[----:B------:R-:W-:Y:S02]  /*a070*/  F2FP.F16.F32.PACK_AB R12, R113, R155 ;  /* 0x0000009b710c723e */ /* 0x000fe400000000ff */
[----:B------:R-:W-:-:S02]  /*a080*/  F2FP.F16.F32.PACK_AB R13, R115, R114 ;  /* 0x00000072730d723e */ /* 0x000fc400000000ff */
[----:B------:R-:W-:Y:S02]  /*a090*/  F2FP.F16.F32.PACK_AB R14, R117, R116 ;  /* 0x00000074750e723e */ /* 0x000fe400000000ff */
[----:B------:R-:W-:Y:S02]  /*a0a0*/  F2FP.F16.F32.PACK_AB R15, R153, R112 ;  /* 0x00000070990f723e */ /* 0x000fe400000000ff */
[----:B------:R-:W-:Y:S02]  /*a0b0*/  F2FP.F16.F32.PACK_AB R122, R125, R124 ;  /* 0x0000007c7d7a723e */ /* 0x000fe400000000ff */
[----:B------:R-:W-:Y:S01]  /*a0c0*/  F2FP.F16.F32.PACK_AB R123, R158, R157 ;  /* 0x0000009d9e7b723e */ /* 0x000fe200000000ff */
[----:B------:R1:W-:Y:S01]  /*a0d0*/  STSM.16.M88.4 [R118], R12 ;  /* 0x0000000c76007844 */ /* 0x0003e20000000200 */
[----:B------:R-:W-:Y:S02]  /*a0e0*/  MOV R126, R126 ;  /* 0x0000007e007e7202 */ /* 0x000fe40000000f00 */
[----:B0-----:R-:W-:Y:S01]  /*a0f0*/  F2FP.F16.F32.PACK_AB R130, R133, R132 ;  /* 0x000000848582723e */ /* 0x001fe200000000ff */
[----:B------:R1:W-:Y:S01]  /*a100*/  STSM.16.M88.4 [R101], R120 ;  /* 0x0000007865007844 */ /* 0x0003e20000000200 */
[----:B------:R-:W-:-:S02]  /*a110*/  F2FP.F16.F32.PACK_AB R131, R135, R134 ;  /* 0x000000868783723e */ /* 0x000fc400000000ff */
[----:B------:R-:W-:Y:S02]  /*a120*/  LOP3.LUT R76, R77, 0x380, RZ, 0xc0, !PT ;  /* 0x000003804d4c7812 */ /* 0x000fe400078ec0ff */
[----:B------:R-:W-:Y:S01]  /*a130*/  LOP3.LUT R80, R81, 0x380, RZ, 0xc0, !PT ;  /* 0x0000038051507812 */ /* 0x000fe200078ec0ff */
[----:B------:R1:W-:Y:S01]  /*a140*/  STSM.16.M88.4 [R126], R128 ;  /* 0x000000807e007844 */ /* 0x0003e20000000200 */
[----:B------:R-:W-:Y:S02]  /*a150*/  LOP3.LUT R84, R85, 0x380, RZ, 0xc0, !PT ;  /* 0x0000038055547812 */ /* 0x000fe400078ec0ff */
[----:B------:R-:W-:Y:S01]  /*a160*/  LOP3.LUT R88, R89, 0x380, RZ, 0xc0, !PT ;  /* 0x0000038059587812 */ /* 0x000fe200078ec0ff */
[----:B------:R1:W-:Y:S01]  /*a170*/  STSM.16.M88.4 [R34], R136 ;  /* 0x0000008822007844 */ /* 0x0003e20000000200 */
[----:B------:R-:W-:Y:S02]  /*a180*/  LOP3.LUT R92, R93, 0x380, RZ, 0xc0, !PT ;  /* 0x000003805d5c7812 */ /* 0x000fe400078ec0ff */
[----:B------:R-:W-:Y:S01]  /*a190*/  SHF.R.U64 R76, R76, 0x3, RZ ;  /* 0x000000034c4c7819 */ /* 0x000fe200000012ff */
[----:B------:R1:W-:Y:S01]  /*a1a0*/  STSM.16.M88.4 [R35], R144 ;  /* 0x0000009023007844 */ /* 0x0003e20000000200 */
        /* <DEDUP_REMOVED lines=36> */
[C---:B------:R-:W-:Y:S02]  /*a3f0*/  IADD3 R7, -R4.reuse, RZ, RZ ;  /* 0x000000ff04077210 */ /* 0x040fe40007ffe1ff */
[----:B------:R-:W-:Y:S02]  /*a400*/  SHF.R.S32.HI R5, RZ, 0x1f, R4 ;  /* 0x0000001fff057819 */ /* 0x000fe40000011404 */
[----:B------:R-:W-:Y:S01]  /*a410*/  IADD3 R4, P0, R4, UR6, RZ ;  /* 0x0000000604047c10 */ /* 0x000fe2000ff1e0ff */
[C---:B------:R-:W-:Y:S02]  /*a420*/  IMAD R7, R8.reuse, R7, R10 ;  /* 0x0000000708077224 */ /* 0x040fe400078e020a */
[----:B------:R-:W-:Y:S02]  /*a430*/  IMAD.U32 R10, RZ, RZ, UR8 ;  /* 0x00000008ff0a7e24 */ /* 0x000fe4000f8e00ff */
[----:B------:R-:W-:Y:S01]  /*a440*/  IMAD R8, R8, UR5, RZ ;  /* 0x0000000508087c24 */ /* 0x000fe2000f8e02ff */
[----:B------:R-:W-:-:S02]  /*a450*/  SHF.R.S32.HI R6, RZ, 0x1f, R7 ;  /* 0x0000001fff067819 */ /* 0x000fc40000011407 */
        /* <DEDUP_REMOVED lines=19> */
.L_x_3902:
[----:B------:R-:W1:Y:S01]  /*a590*/  LDC R15, c[0x0][0xbe8] ;  /* 0x0002fa00ff0f7b82 */ /* 0x000e620000000800 */
[----:B------:R-:W-:Y:S01]  /*a5a0*/  ULDC UR10, c[0x0][0xac8] ;  /* 0x0002b200000a7ab9 */ /* 0x000fe20000000800 */
[----:B------:R-:W-:Y:S01]  /*a5b0*/  ULDC.64 UR8, c[0x0][0xae8] ;  /* 0x0002ba0000087ab9 */ /* 0x000fe20000000a00 */
[----:B------:R-:W-:Y:S01]  /*a5c0*/  ISETP.GE.AND P0, PT, R190, UR10, PT ;  /* 0x0000000abe007c0c */ /* 0x000fe2000bf06270 */
[----:B------:R-:W5:Y:S01]  /*a5d0*/  LD.E.128 R96, desc[UR50][R96.64] ;  /* 0x0000003260607980 */ /* 0x000f62000c101d00 */
[----:B------:R-:W-:Y:S02]  /*a5e0*/  ISETP.GE.AND P1, PT, R17, UR10, PT ;  /* 0x0000000a11007c0c */ /* 0x000fe4000bf26270 */
[----:B0-----:R-:W-:Y:S01]  /*a5f0*/  SEL R3, RZ, 0xffffffff, P0 ;  /* 0xffffffffff037807 */ /* 0x001fe20000000000 */
[----:B------:R-:W5:Y:S01]  /*a600*/  LD.E.128 R64, desc[UR50][R64.64] ;  /* 0x0000003240407980 */ /* 0x000f62000c101d00 */
        /* <DEDUP_REMOVED lines=12> */
[----:B------:R-:W0:Y:S01]  /*a6d0*/  @P2 LDC R9, c[0x0][0xbec] ;  /* 0x0002fb00ff092b82 */ /* 0x000e220000000800 */
[----:B------:R-:W-:Y:S01]  /*a6e0*/  SHF.L.U32 R3, R3, 0x2, RZ ;  /* 0x0000000203037819 */ /* 0x000fe200000006ff */
[----:B------:R1:W5:Y:S01]  /*a6f0*/  LD.E.128 R4, desc[UR50][R20.64] ;  /* 0x0000003214047980 */ /* 0x000362000c101d00 */
[----:B------:R-:W-:-:S03]  /*a700*/  ISETP.GE.AND P0, PT, R188, UR10, PT ;  /* 0x0000000abc007c0c */ /* 0x000fc6000bf06270 */
[----:B------:R-:W5:Y:S02]  /*a710*/  LD.E.128 R68, desc[UR50][R68.64] ;  /* 0x0000003244447980 */ /* 0x000f64000c101d00 */
        /* <DEDUP_REMOVED lines=10> */
[----:B------:R-:W-:Y:S01]  /*a7c0*/  UIMAD.WIDE.U32 UR6, UR45, UR8, URZ ;  /* 0x000000082d0672a5 */ /* 0x000fe2000f8e003f */
[----:B------:R-:W-:Y:S01]  /*a7d0*/  IMAD.SHL.U32 R8, R8, 0x8, RZ ;  /* 0x0000000808087824 */ /* 0x000fe200078e00ff */
[----:B------:R-:W-:Y:S01]  /*a7e0*/  UIMAD UR5, UR45, UR9, UR5 ;  /* 0x000000092d0572a4 */ /* 0x000fe2000f8e0205 */
[----:B------:R-:W5:Y:S01]  /*a7f0*/  LD.E.128 R80, desc[UR50][R80.64] ;  /* 0x0000003250507980 */ /* 0x000f62000c101d00 */
[----:B------:R-:W-:Y:S01]  /*a800*/  IMAD.SHL.U32 R13, R0, 0x10, RZ ;  /* 0x00000010000d7824 */ /* 0x000fe200078e00ff */
[----:B------:R-:W-:Y:S01]  /*a810*/  ULDC.64 UR8, c[0x0][0xaf0] ;  /* 0x0002bc0000087ab9 */ /* 0x000fe20000000a00 */
[----:B0-----:R-:W-:Y:S01]  /*a820*/  @P2 IMAD.HI.U32 R0, R14, R9, RZ ;  /* 0x000000090e002227 */ /* 0x001fe200078e00ff */
        /* <DEDUP_REMOVED lines=14> */
[----:B------:R-:W-:Y:S01]  /*a910*/  MOV R9, UR7 ;  /* 0x0000000700097c02 */ /* 0x000fe20008000f00 */
[----:B------:R-:W-:Y:S01]  /*a920*/  IMAD.MOV R13, RZ, RZ, -R3 ;  /* 0x000000ffff0d7224 */ /* 0x000fe200078e0a03 */
[----:B------:R-:W-:Y:S01]  /*a930*/  ULDC.64 UR6, c[0x0][0xae0] ;  /* 0x0002b80000067ab9 */ /* 0x000fe20000000a00 */
        /* <DEDUP_REMOVED lines=11> */
[----:B0-----:R-:W0:Y:S01]  /*a9f0*/  FENCE.VIEW.ASYNC.S ;  /* 0x00000000000073c6 */ /* 0x001e220000000000 */
[----:B-1----:R-:W-:Y:S01]  /*aa00*/  IMAD.SHL.U32 R21, R0, 0x20, RZ ;  /* 0x0000002000157824 */ /* 0x002fe200078e00ff */
        /* <DEDUP_REMOVED lines=23> */
[----:B0-----:R-:W-:Y:S01]  /*ab80*/  SYNCS.ARRIVE.TRANS64.RED.A1T0 RZ, [UR5], RZ ;  /* 0x000000ffffff79a7 */ /* 0x001fe20008100405 */
        /* <DEDUP_REMOVED lines=36> */
.L_x_3904:
[----:B------:R-:W-:Y:S05]  /*add0*/  BSYNC B1 ;  /* 0x0000000000017941 */ /* 0x000fea0003800000 */
.L_x_3903:
[----:B---3-5:R-:W-:Y:S01]  /*ade0*/  IADD3 R4, R28, 0x20, RZ ;  /* 0x000000201c047810 */ /* 0x028fe20007ffe0ff */
[----:B------:R4:W3:Y:S03]  /*adf0*/  SHFL.IDX PT, R7, R27, 0x1, 0x181f ;  /* 0x00381f001b077f89 */ /* 0x0008e600000e0000 */
        /* <DEDUP_REMOVED lines=19> */
[-C--:B------:R-:W-:Y:S02]  /*af30*/  @!P2 LEA.HI.X R13, R188, R7.reuse, R221, 0x1, P5 ;  /* 0x00000007bc0da211 */ /* 0x080fe400028f0cdd */
[-C--:B------:R-:W-:Y:S02]  /*af40*/  @!P0 LEA R14, P3, R186, R6.reuse, 0x1 ;  /* 0x00000006ba0e8211 */ /* 0x080fe400078608ff */
[CC--:B0-----:R-:W-:Y:S01]  /*af50*/  @!P1 LEA R4, P6, R187.reuse, R6.reuse, 0x1 ;  /* 0x00000006bb049211 */ /* 0x0c1fe200078c08ff */
        /* <DEDUP_REMOVED lines=14> */
.L_x_3901:
[----:B------:R-:W0:Y:S01]  /*b040*/  LDC R10, c[0x0][0xbe8] ;  /* 0x0002fa00ff0a7b82 */ /* 0x000e220000000800 */
[----:B------:R-:W-:Y:S01]  /*b050*/  ISETP.GE.AND P2, PT, R216, 0x40, PT ;  /* 0x00000040d800780c */ /* 0x000fe20003f46270 */
[----:B------:R-:W-:Y:S01]  /*b060*/  ULDC UR12, c[0x0][0xac8] ;  /* 0x0002b200000c7ab9 */ /* 0x000fe20000000800 */
[----:B------:R-:W-:Y:S01]  /*b070*/  IMAD R0, R209, 0x20, R210 ;  /* 0x00000020d1007824 */ /* 0x000fe200078e02d2 */
[----:B------:R-:W-:Y:S01]  /*b080*/  ISETP.GE.AND P4, PT, R17, UR12, PT ;  /* 0x0000000c11007c0c */ /* 0x000fe2000bf86270 */
[----:B------:R-:W-:Y:S01]  /*b090*/  USHF.R.S32.HI UR8, URZ, 0x1f, UR45 ;  /* 0x0000001f3f087899 */ /* 0x000fe2000801142d */
[----:B------:R-:W-:Y:S01]  /*b0a0*/  ISETP.GE.AND P3, PT, R190, UR12, PT ;  /* 0x0000000cbe007c0c */ /* 0x000fe2000bf66270 */
[----:B------:R-:W-:Y:S01]  /*b0b0*/  USHF.R.S32.HI UR9, URZ, 0x1f, UR43 ;  /* 0x0000001f3f097899 */ /* 0x000fe2000801142b */
[----:B------:R-:W-:Y:S01]  /*b0c0*/  BSSY B1, `(.L_x_3906) ;  /* 0x0000031000017945 */ /* 0x000fe20003800000 */
[----:B------:R-:W-:Y:S01]  /*b0d0*/  ISETP.GE.AND P1, PT, R189, UR12, PT ;  /* 0x0000000cbd007c0c */ /* 0x000fe2000bf26270 */
[----:B------:R-:W-:Y:S01]  /*b0e0*/  VIADD R8, R0, UR44 ;  /* 0x0000002c00087c36 */ /* 0x000fe20008000000 */
[----:B------:R-:W-:-:S02]  /*b0f0*/  SEL R12, RZ, 0x1, P4 ;  /* 0x00000001ff0c7807 */ /* 0x000fc40002000000 */
[----:B------:R-:W-:Y:S02]  /*b100*/  SEL R13, RZ, 0xffffffff, P3 ;  /* 0xffffffffff0d7807 */ /* 0x000fe40001800000 */
[----:B0-----:R-:W-:-:S13]  /*b110*/  ISETP.NE.AND P0, PT, R10, 0x1, PT ;  /* 0x000000010a00780c */ /* 0x001fda0003f05270 */
[----:B------:R-:W0:Y:S08]  /*b120*/  @P0 LDC R9, c[0x0][0xbec] ;  /* 0x0002fb00ff090b82 */ /* 0x000e300000000800 */
[----:B------:R-:W1:Y:S01]  /*b130*/  @P0 LDC R11, c[0x0][0xbf0] ;  /* 0x0002fc00ff0b0b82 */ /* 0x000e620000000800 */
[----:B------:R-:W-:Y:S05]  /*b140*/  @P2 BRA `(.L_x_3907) ;  /* 0x0000000000a02947 */ /* 0x000fea0003800000 */
[----:B------:R-:W2:Y:S01]  /*b150*/  S2R R6, SR_TID.X ;  /* 0x0000000000067919 */ /* 0x000ea20000002100 */
[----:B------:R-:W3:Y:S01]  /*b160*/  LDC R5, c[0x0][0xbe8] ;  /* 0x0002fa00ff057b82 */ /* 0x000ee20000000800 */
[----:B------:R-:W-:Y:S01]  /*b170*/  IMAD.U32 R7, RZ, RZ, UR44 ;  /* 0x0000002cff077e24 */ /* 0x000fe2000f8e00ff */
[----:B------:R-:W-:Y:S02]  /*b180*/  ULDC UR5, c[0x0][0xa88] ;  /* 0x0002a20000057ab9 */ /* 0x000fe40000000800 */
[----:B---3--:R-:W-:Y:S02]  /*b190*/  IMAD R3, R5, UR5, RZ ;  /* 0x0000000505037c24 */ /* 0x008fe4000f8e02ff */
[----:B--2---:R-:W-:-:S04]  /*b1a0*/  IADD3 R6, R7, -0x80, R6 ;  /* 0xffffff8007067810 */ /* 0x004fc80007ffe006 */
[----:B------:R-:W-:-:S13]  /*b1b0*/  ISETP.GE.AND P2, PT, R6, R3, PT ;  /* 0x000000030600720c */ /* 0x000fda0003f46270 */
[----:B------:R-:W-:Y:S05]  /*b1c0*/  @P2 BRA `(.L_x_3907) ;  /* 0x0000000000802947 */ /* 0x000fea0003800000 */
[----:B------:R-:W-:Y:S01]  /*b1d0*/  ISETP.NE.AND P2, PT, R5, 0x1, PT ;  /* 0x000000010500780c */ /* 0x000fe20003f45270 */
[----:B------:R-:W-:Y:S01]  /*b1e0*/  ULDC.64 UR10, c[0x0][0xb90] ;  /* 0x0002e400000a7ab9 */ /* 0x000fe20000000a00 */
[----:B------:R-:W-:Y:S01]  /*b1f0*/  IMAD.MOV.U32 R4, RZ, RZ, R6 ;  /* 0x000000ffff047224 */ /* 0x000fe200078e0006 */
        /* <DEDUP_REMOVED lines=24> */
[----:B------:R-:W-:-:S04]  /*b380*/  LEA R6, P2, R4, UR6, 0x2 ;  /* 0x0000000604067c11 */ /* 0x000fc8000f8410ff */
[----:B------:R-:W-:-:S04]  /*b390*/  IADD3 R3, R5, R7, RZ ;  /* 0x0000000705037210 */ /* 0x000fc80007ffe0ff */
[----:B------:R-:W-:Y:S01]  /*b3a0*/  LEA.HI.X R7, R4, UR7, R3, 0x2, P2 ;  /* 0x0000000704077c11 */ /* 0x000fe200090f1403 */
[----:B------:R-:W-:-:S05]  /*b3b0*/  IMAD.MOV.U32 R3, RZ, RZ, -0x800000 ;  /* 0xff800000ff037424 */ /* 0x000fca00078e00ff */
[----:B------:R2:W-:Y:S02]  /*b3c0*/  STG.E desc[UR50][R6.64], R3 ;  /* 0x0000000306007986 */ /* 0x0005e4000c101932 */
.L_x_3907:
[----:B------:R-:W-:Y:S05]  /*b3d0*/  BSYNC B1 ;  /* 0x0000000000017941 */ /* 0x000fea0003800000 */
.L_x_3906:
[----:B------:R-:W-:Y:S01]  /*b3e0*/  SEL R0, RZ, 0xffffffff, P1 ;  /* 0xffffffffff007807 */ /* 0x000fe20000800000 */
[----:B------:R-:W-:Y:S01]  /*b3f0*/  ULDC.64 UR10, c[0x0][0xae8] ;  /* 0x0002ba00000a7ab9 */ /* 0x000fe20000000a00 */
[----:B------:R-:W-:Y:S01]  /*b400*/  IMAD.SHL.U32 R13, R13, 0x2, RZ ;  /* 0x000000020d0d7824 */ /* 0x000fe200078e00ff */
[----:B------:R-:W-:Y:S01]  /*b410*/  UIMAD UR5, UR8, UR10, URZ ;  /* 0x0000000a080572a4 */ /* 0x000fe2000f8e023f */
[----:B------:R-:W-:Y:S01]  /*b420*/  ISETP.GE.AND P1, PT, R188, UR12, PT ;  /* 0x0000000cbc007c0c */ /* 0x000fe2000bf26270 */
[----:B------:R-:W-:Y:S01]  /*b430*/  IMAD.SHL.U32 R5, R0, 0x4, RZ ;  /* 0x0000000400057824 */ /* 0x000fe200078e00ff */
[----:B------:R-:W-:Y:S01]  /*b440*/  UIMAD.WIDE.U32 UR6, UR45, UR10, URZ ;  /* 0x0000000a2d0672a5 */ /* 0x000fe2000f8e003f */
[----:B0-----:R-:W-:Y:S01]  /*b450*/  @P0 IMAD.HI.U32 R0, R8, R9, RZ ;  /* 0x0000000908000227 */ /* 0x001fe200078e00ff */
[----:B------:R-:W-:Y:S01]  /*b460*/  UIMAD UR5, UR45, UR11, UR5 ;  /* 0x0000000b2d0572a4 */ /* 0x000fe2000f8e0205 */
[----:B------:R-:W-:Y:S01]  /*b470*/  LOP3.LUT R12, R13, 0x2, R12, 0xe2, !PT ;  /* 0x000000020d0c7812 */ /* 0x000fe200078ee20c */
[----:B------:R-:W-:Y:S01]  /*b480*/  BSSY B1, `(.L_x_3908) ;  /* 0x0000055000017945 */ /* 0x000fe20003800000 */
[----:B--2---:R-:W-:Y:S01]  /*b490*/  IMAD.MOV.U32 R3, RZ, RZ, R8 ;  /* 0x000000ffff037224 */ /* 0x004fe200078e0008 */
[----:B-1----:R-:W-:Y:S01]  /*b4a0*/  @P0 SHF.R.U32.HI R3, RZ, R11, R0 ;  /* 0x0000000bff030219 */ /* 0x002fe20000011600 */
[----:B------:R-:W-:Y:S01]  /*b4b0*/  ULDC.64 UR10, c[0x0][0xaf0] ;  /* 0x0002bc00000a7ab9 */ /* 0x000fe20000000a00 */
[----:B------:R-:W-:Y:S01]  /*b4c0*/  SEL R0, RZ, 0xffffffff, P1 ;  /* 0xffffffffff007807 */ /* 0x000fe20000800000 */
[----:B------:R-:W-:Y:S01]  /*b4d0*/  UIADD3 UR7, UR7, UR5, URZ ;  /* 0x0000000507077290 */ /* 0x000fe2000fffe03f */
[----:B------:R-:W-:Y:S01]  /*b4e0*/  LOP3.LUT R12, R5, 0x4, R12, 0xe2, !PT ;  /* 0x00000004050c7812 */ /* 0x000fe200078ee20c */
[----:B------:R-:W-:Y:S01]  /*b4f0*/  UIMAD UR5, UR9, UR10, URZ ;  /* 0x0000000a090572a4 */ /* 0x000fe2000f8e023f */
[----:B------:R-:W-:Y:S01]  /*b500*/  ISETP.GE.AND P1, PT, R187, UR12, PT ;  /* 0x0000000cbb007c0c */ /* 0x000fe2000bf26270 */
[----:B------:R-:W-:Y:S01]  /*b510*/  UIMAD.WIDE.U32 UR6, UR43, UR10, UR6 ;  /* 0x0000000a2b0672a5 */ /* 0x000fe2000f8e0006 */
[----:B------:R-:W-:Y:S01]  /*b520*/  IMAD.SHL.U32 R5, R0, 0x8, RZ ;  /* 0x0000000800057824 */ /* 0x000fe200078e00ff */
[----:B------:R-:W-:Y:S01]  /*b530*/  UIMAD UR5, UR43, UR11, UR5 ;  /* 0x0000000b2b0572a4 */ /* 0x000fe2000f8e0205 */
[--C-:B------:R-:W-:Y:S01]  /*b540*/  SHF.R.S32.HI R0, RZ, 0x1f, R3.reuse ;  /* 0x0000001fff007819 */ /* 0x100fe20000011403 */
[----:B------:R-:W-:Y:S01]  /*b550*/  IMAD.MOV R7, RZ, RZ, -R3 ;  /* 0x000000ffff077224 */ /* 0x000fe200078e0a03 */
[----:B------:R-:W-:Y:S01]  /*b560*/  ISETP.GE.AND P0, PT, R186, UR12, PT ;  /* 0x0000000cba007c0c */ /* 0x000fe2000bf06270 */
[----:B------:R-:W-:Y:S01]  /*b570*/  UIADD3 UR5, UR7, UR5, URZ ;  /* 0x0000000507057290 */ /* 0x000fe2000fffe03f */
[----:B------:R-:W-:Y:S01]  /*b580*/  LOP3.LUT R12, R5, 0x8, R12, 0xe2, !PT ;  /* 0x00000008050c7812 */ /* 0x000fe200078ee20c */
[----:B------:R-:W-:Y:S01]  /*b590*/  IMAD.U32 R5, RZ, RZ, UR7 ;  /* 0x00000007ff057e24 */ /* 0x000fe2000f8e00ff */
[----:B------:R-:W-:Y:S01]  /*b5a0*/  MOV R4, UR6 ;  /* 0x0000000600047c02 */ /* 0x000fe20008000f00 */
[----:B------:R-:W-:Y:S01]  /*b5b0*/  ULDC.64 UR6, c[0x0][0xae0] ;  /* 0x0002b80000067ab9 */ /* 0x000fe20000000a00 */
[----:B------:R-:W-:Y:S01]  /*b5c0*/  SEL R6, RZ, 0xffffffff, P1 ;  /* 0xffffffffff067807 */ /* 0x000fe20000800000 */
[----:B------:R-:W-:Y:S01]  /*b5d0*/  IMAD R7, R10, R7, R8 ;  /* 0x000000070a077224 */ /* 0x000fe200078e0208 */
[----:B------:R-:W-:Y:S01]  /*b5e0*/  SEL R8, RZ, 0xffffffff, P0 ;  /* 0xffffffffff087807 */ /* 0x000fe20000000000 */
[----:B------:R-:W-:Y:S01]  /*b5f0*/  IMAD R0, R0, UR6, RZ ;  /* 0x0000000600007c24 */ /* 0x000fe2000f8e02ff */
[----:B------:R-:W-:Y:S01]  /*b600*/  ISETP.GE.AND P0, PT, R214, UR12, PT ;  /* 0x0000000cd6007c0c */ /* 0x000fe2000bf06270 */
[----:B------:R-:W-:Y:S01]  /*b610*/  IMAD.U32 R5, RZ, RZ, UR5 ;  /* 0x00000005ff057e24 */ /* 0x000fe2000f8e00ff */
[----:B------:R-:W-:Y:S01]  /*b620*/  ULDC UR5, c[0x0][0xa88] ;  /* 0x0002a20000057ab9 */ /* 0x000fe20000000800 */
[----:B------:R-:W-:Y:S01]  /*b630*/  IMAD.SHL.U32 R11, R6, 0x10, RZ ;  /* 0x00000010060b7824 */ /* 0x000fe200078e00ff */
[----:B------:R-:W-:Y:S01]  /*b640*/  ISETP.GE.AND P2, PT, R212, UR12, PT ;  /* 0x0000000cd4007c0c */ /* 0x000fe2000bf46270 */
[C---:B------:R-:W-:Y:S01]  /*b650*/  IMAD R9, R3.reuse, UR7, R0 ;  /* 0x0000000703097c24 */ /* 0x040fe2000f8e0200 */
[----:B------:R-:W-:Y:S01]  /*b660*/  SHF.R.S32.HI R0, RZ, 0x1f, R7 ;  /* 0x0000001fff007819 */ /* 0x000fe20000011407 */
[----:B------:R-:W-:Y:S01]  /*b670*/  IMAD.WIDE.U32 R4, R3, UR6, R4 ;  /* 0x0000000603047c25 */ /* 0x000fe2000f8e0004 */
[----:B------:R-:W-:Y:S01]  /*b680*/  ULDC.64 UR6, c[0x0][0xad8] ;  /* 0x0002b60000067ab9 */ /* 0x000fe20000000a00 */
[----:B------:R-:W-:-:S02]  /*b690*/  LOP3.LUT R12, R11, 0x10, R12, 0xe2, !PT ;  /* 0x000000100b0c7812 */ /* 0x000fc400078ee20c */
[----:B------:R-:W-:Y:S02]  /*b6a0*/  IMAD.SHL.U32 R3, R8, 0x20, RZ ;  /* 0x0000002008037824 */ /* 0x000fe400078e00ff */
[----:B------:R-:W-:Y:S02]  /*b6b0*/  IMAD R0, R0, UR6, RZ ;  /* 0x0000000600007c24 */ /* 0x000fe4000f8e02ff */
[----:B------:R-:W-:Y:S01]  /*b6c0*/  IMAD.IADD R5, R5, 0x1, R9 ;  /* 0x0000000105057824 */ /* 0x000fe200078e0209 */
[----:B------:R-:W-:Y:S01]  /*b6d0*/  LOP3.LUT R12, R3, 0x20, R12, 0xe2, !PT ;  /* 0x00000020030c7812 */ /* 0x000fe200078ee20c */
[----:B------:R-:W-:Y:S02]  /*b6e0*/  VIADD R26, R210, UR44 ;  /* 0x0000002cd21a7c36 */ /* 0x000fe40008000000 */
[----:B------:R-:W-:Y:S02]  /*b6f0*/  IMAD R25, R10, UR5, RZ ;  /* 0x000000050a197c24 */ /* 0x000fe4000f8e02ff */
[C---:B------:R-:W-:Y:S01]  /*b700*/  IMAD R3, R7.reuse, UR7, R0 ;  /* 0x0000000707037c24 */ /* 0x040fe2000f8e0200 */
[----:B------:R-:W-:Y:S01]  /*b710*/  SEL R0, RZ, 0x80, P2 ;  /* 0x00000080ff007807 */ /* 0x000fe20001000000 */
[----:B------:R-:W-:Y:S01]  /*b720*/  IMAD.WIDE.U32 R4, R7, UR6, R4 ;  /* 0x0000000607047c25 */ /* 0x000fe2000f8e0004 */
[----:B------:R-:W-:Y:S01]  /*b730*/  SEL R7, RZ, 0x40, P0 ;  /* 0x00000040ff077807 */ /* 0x000fe20000000000 */
[----:B------:R-:W-:Y:S01]  /*b740*/  ULDC.64 UR6, c[0x0][0xa80] ;  /* 0x0002a00000067ab9 */ /* 0x000fe20000000a00 */
[----:B------:R-:W-:-:S02]  /*b750*/  ISETP.GE.AND P0, PT, R26, R25, PT ;  /* 0x000000191a00720c */ /* 0x000fc40003f06270 */
[----:B------:R-:W-:Y:S02]  /*b760*/  IADD3 R3, R5, R3, RZ ;  /* 0x0000000305037210 */ /* 0x000fe40007ffe0ff */
[----:B------:R-:W-:Y:S02]  /*b770*/  LEA R20, P1, R4, UR6, 0x1 ;  /* 0x0000000604147c11 */ /* 0x000fe4000f8208ff */
[----:B------:R-:W-:Y:S02]  /*b780*/  LOP3.LUT R21, R12, R7, RZ, 0xfc, !PT ;  /* 0x000000070c157212 */ /* 0x000fe400078efcff */
[----:B------:R-:W-:Y:S01]  /*b790*/  LEA.HI.X R3, R4, UR7, R3, 0x1, P1 ;  /* 0x0000000704037c11 */ /* 0x000fe200088f0c03 */
[----:B------:R0:W1:Y:S01]  /*b7a0*/  SHFL.IDX PT, R6, R20, RZ, 0x181f ;  /* 0x00181fff14067589 */ /* 0x00006200000e0000 */
[----:B------:R-:W-:-:S03]  /*b7b0*/  LOP3.LUT R24, R21, R0, RZ, 0xfc, !PT ;  /* 0x0000000015187212 */ /* 0x000fc600078efcff */
        /* <DEDUP_REMOVED lines=33> */
.L_x_3909:
[----:B------:R-:W-:Y:S05]  /*b9d0*/  BSYNC B1 ;  /* 0x0000000000017941 */ /* 0x000fea0003800000 */
.L_x_3908:
        /* <DEDUP_REMOVED lines=36> */
.L_x_3905:
[----:B------:R-:W-:Y:S05]  /*bc20*/  BSYNC B0 ;  /* 0x0000000000007941 */ /* 0x000fea0003800000 */
.L_x_3900:
[----:B------:R-:W-:Y:S02]  /*bc30*/  ULDC UR5, c[0x0][0xc38] ;  /* 0x00030e0000057ab9 */ /* 0x000fe40000000800 */
[----:B------:R-:W-:-:S06]  /*bc40*/  UISETP.GE.AND UP0, UPT, UR4, UR5, UPT ;  /* 0x000000050400728c */ /* 0x000fcc000bf06270 */
[----:B------:R-:W-:-:S13]  /*bc50*/  PLOP3.LUT P0, PT, PT, PT, UP0, 0x80, 0x0 ;  /* 0x000000000000781c */ /* 0x000fda0003f0f008 */
[----:B------:R-:W-:Y:S05]  /*bc60*/  @!P0 BRA `(.L_x_3910) ;  /* 0xffffff5000b08947 */ /* 0x000fea000383ffff */
[----:B------:R-:W-:Y:S05]  /*bc70*/  EXIT ;  /* 0x000000000000794d */ /* 0x000fea0003800000 */
.L_x_3848:
[----:B------:R-:W-:-:S08]  /*bc80*/  NOP ;  /* 0x0000000000007918 */ /* 0x000fd00000000000 */
[----:B------:R-:W0:-:S00]  /*bc90*/  USETMAXREG.DEALLOC.CTAPOOL 0x28 ;  /* 0x00000028000079c8 */ /* 0x000e0000080e0500 */
[----:B0-----:R-:W-:-:S06]  /*bca0*/  LOP3.LUT R2, R2, 0x3, RZ, 0xc0, !PT ;  /* 0x0000000302027812 */ /* 0x001fcc00078ec0ff */
[----:B------:R-:W0:Y:S01]  /*bcb0*/  S2UR UR10, SR_CTAID.X ;  /* 0x00000000000a79c3 */ /* 0x000e220000002500 */
[----:B------:R-:W-:Y:S01]  /*bcc0*/  LOP3.LUT R16, R16, 0xffffdfff, RZ, 0xc0, !PT ;  /* 0xffffdfff10107812 */ /* 0x000fe200078ec0ff */
[----:B------:R-:W-:Y:S01]  /*bcd0*/  STL [R1+0x4], RZ ;  /* 0x000004ff01007387 */ /* 0x000fe20000100800 */
[----:B------:R-:W-:Y:S02]  /*bce0*/  IMAD.MOV.U32 R22, RZ, RZ, 0x1 ;  /* 0x00000001ff167424 */ /* 0x000fe400078e00ff */
[----:B------:R-:W-:Y:S01]  /*bcf0*/  IMAD.MOV.U32 R18, RZ, RZ, RZ ;  /* 0x000000ffff127224 */ /* 0x000fe200078e00ff */
        /* <DEDUP_REMOVED lines=22> */
[----:B------:R-:W-:Y:S01]  /*be60*/  IMAD.MOV.U32 R22, RZ, RZ, 0x1 ;  /* 0x00000001ff167424 */ /* 0x000fe200078e00ff */
[C---:B------:R-:W-:Y:S01]  /*be70*/  LOP3.LUT R3, R8.reuse, 0x80, RZ, 0xfc, !PT ;  /* 0x0000008008037812 */ /* 0x040fe200078efcff */
[----:B------:R-:W-:Y:S01]  /*be80*/  IMAD.MOV.U32 R18, RZ, RZ, RZ ;  /* 0x000000ffff127224 */ /* 0x000fe200078e00ff */
[----:B------:R-:W-:Y:S01]  /*be90*/  LOP3.LUT R4, R8, 0xc0, RZ, 0xfc, !PT ;  /* 0x000000c008047812 */ /* 0x000fe200078efcff */
[----:B------:R-:W-:Y:S01]  /*bea0*/  UIMAD UR37, UR37, UR38, URZ ;  /* 0x00000026252572a4 */ /* 0x000fe2000f8e023f */
[----:B------:R-:W-:Y:S01]  /*beb0*/  ISETP.GE.AND P3, PT, R3, UR4, PT ;  /* 0x0000000403007c0c */ /* 0x000fe2000bf66270 */
[----:B------:R-:W-:Y:S01]  /*bec0*/  ULDC UR45, c[0x0][0xc] ;  /* 0x00000300002d7ab9 */ /* 0x000fe20000000800 */
[----:B------:R-:W-:Y:S01]  /*bed0*/  ISETP.GE.AND P2, PT, R4, UR4, PT ;  /* 0x0000000404007c0c */ /* 0x000fe2000bf46270 */
[----:B------:R-:W-:Y:S01]  /*bee0*/  ULOP3.LUT UR46, UR39, 0x2, URZ, 0xfc, !UPT ;  /* 0x00000002272e7892 */ /* 0x000fe2000f8efc3f */
[----:B------:R-:W-:-:S02]  /*bef0*/  SEL R3, RZ, 0xffffffff, P1 ;  /* 0xffffffffff037807 */ /* 0x000fc40000800000 */
[----:B------:R-:W-:Y:S02]  /*bf00*/  LOP3.LUT R5, R8, 0x180, RZ, 0xfc, !PT ;  /* 0x0000018008057812 */ /* 0x000fe400078efcff */
[----:B------:R-:W-:Y:S01]  /*bf10*/  @P1 LOP3.LUT R16, R16, 0x40, RZ, 0xfc, !PT ;  /* 0x0000004010101812 */ /* 0x000fe200078efcff */
[----:B------:R-:W-:Y:S01]  /*bf20*/  IMAD.SHL.U32 R3, R3, 0x2, RZ ;  /* 0x0000000203037824 */ /* 0x000fe200078e00ff */
[----:B------:R-:W-:Y:S02]  /*bf30*/  LOP3.LUT R6, R8, 0x1c0, RZ, 0xfc, !PT ;  /* 0x000001c008067812 */ /* 0x000fe400078efcff */
[----:B------:R-:W-:Y:S02]  /*bf40*/  LOP3.LUT R16, R16, 0xffffff7f, RZ, 0xc0, !PT ;  /* 0xffffff7f10107812 */ /* 0x000fe400078ec0ff */
[----:B------:R-:W-:Y:S02]  /*bf50*/  SEL R2, RZ, 0x1, P0 ;  /* 0x00000001ff027807 */ /* 0x000fe40000000000 */
[----:B------:R-:W-:-:S02]  /*bf60*/  @P0 LOP3.LUT R16, R16, 0x80, RZ, 0xfc, !PT ;  /* 0x0000008010100812 */ /* 0x000fc400078efcff */
[----:B------:R-:W-:Y:S02]  /*bf70*/  ISETP.GE.AND P1, PT, R5, UR4, PT ;  /* 0x0000000405007c0c */ /* 0x000fe4000bf26270 */
[----:B------:R-:W-:Y:S02]  /*bf80*/  LOP3.LUT R16, R16, 0xffffffdf, RZ, 0xc0, !PT ;  /* 0xffffffdf10107812 */ /* 0x000fe400078ec0ff */
[----:B------:R-:W-:Y:S02]  /*bf90*/  ISETP.GE.AND P0, PT, R6, UR4, PT ;  /* 0x0000000406007c0c */ /* 0x000fe4000bf06270 */
[----:B------:R-:W-:Y:S02]  /*bfa0*/  @P3 LOP3.LUT R16, R16, 0x20, RZ, 0xfc, !PT ;  /* 0x0000002010103812 */ /* 0x000fe400078efcff */
[----:B------:R-:W-:Y:S02]  /*bfb0*/  LOP3.LUT R5, R8, 0x100, RZ, 0xfc, !PT ;  /* 0x0000010008057812 */ /* 0x000fe400078efcff */
[----:B------:R-:W-:-:S02]  /*bfc0*/  LOP3.LUT R16, R16, 0xffffffef, RZ, 0xc0, !PT ;  /* 0xffffffef10107812 */ /* 0x000fc400078ec0ff */
[----:B------:R-:W-:Y:S02]  /*bfd0*/  LOP3.LUT R6, R8, 0x140, RZ, 0xfc, !PT ;  /* 0x0000014008067812 */ /* 0x000fe400078efcff */
[----:B------:R-:W-:Y:S02]  /*bfe0*/  LOP3.LUT R2, R3, 0x2, R2, 0xe2, !PT ;  /* 0x0000000203027812 */ /* 0x000fe400078ee202 */
[----:B------:R-:W-:Y:S02]  /*bff0*/  @P2 LOP3.LUT R16, R16, 0x10, RZ, 0xfc, !PT ;  /* 0x0000001010102812 */ /* 0x000fe400078efcff */
[----:B------:R-:W-:Y:S02]  /*c000*/  SEL R3, RZ, 0x4, P3 ;  /* 0x00000004ff037807 */ /* 0x000fe40001800000 */
[----:B------:R-:W-:Y:S02]  /*c010*/  SEL R4, RZ, 0x8, P2 ;  /* 0x00000008ff047807 */ /* 0x000fe40001000000 */
[----:B------:R-:W-:-:S02]  /*c020*/  ISETP.GE.AND P3, PT, R5, UR4, PT ;  /* 0x0000000405007c0c */ /* 0x000fc4000bf66270 */
[----:B------:R-:W-:Y:S01]  /*c030*/  ISETP.GE.AND P2, PT, R6, UR4, PT ;  /* 0x0000000406007c0c */ /* 0x000fe2000bf46270 */
[----:B------:R-:W-:Y:S01]  /*c040*/  ULDC.64 UR4, c[0x0][0x418] ;  /* 0x0001060000047ab9 */ /* 0x000fe20000000a00 */
[----:B------:R-:W-:Y:S01]  /*c050*/  LOP3.LUT R4, R4, R2, R3, 0xfe, !PT ;  /* 0x0000000204047212 */ /* 0x000fe200078efe03 */
[----:B------:R-:W-:Y:S01]  /*c060*/  UISETP.NE.U32.AND UP0, UPT, UR4, URZ, UPT ;  /* 0x0000003f0400728c */ /* 0x000fe2000bf05070 */
[----:B------:R-:W-:Y:S02]  /*c070*/  LOP3.LUT R3, R31, 0x1f8, RZ, 0xc0, !PT ;  /* 0x000001f81f037812 */ /* 0x000fe400078ec0ff */
        /* <DEDUP_REMOVED lines=24> */
[----:B------:R-:W-:-:S02]  /*c200*/  LOP3.LUT R4, R6, R4, R5, 0xfe, !PT ;  /* 0x0000000406047212 */ /* 0x000fc400078efe05 */
[----:B------:R-:W-:Y:S01]  /*c210*/  SEL R9, RZ, 0x80, P0 ;  /* 0x00000080ff097807 */ /* 0x000fe20000000000 */
[----:B------:R-:W-:Y:S01]  /*c220*/  ULEA.HI UR5, UR5, UR4, URZ, 0x6 ;  /* 0x0000000405057291 */ /* 0x000fe2000f8f303f */
[----:B------:R-:W-:Y:S02]  /*c230*/  ISETP.GE.AND P0, PT, R8, UR9, PT ;  /* 0x0000000908007c0c */ /* 0x000fe4000bf06270 */
[----:B------:R-:W-:Y:S01]  /*c240*/  LOP3.LUT R4, R4, R7, RZ, 0xfc, !PT ;  /* 0x0000000704047212 */ /* 0x000fe200078efcff */
[----:B------:R-:W-:Y:S01]  /*c250*/  USHF.R.S32.HI UR40, URZ, 0x6, UR5 ;  /* 0x000000063f287899 */ /* 0x000fe20008011405 */
[----:B------:R-:W-:Y:S02]  /*c260*/  LOP3.LUT R16, R16, 0xfffffffd, RZ, 0xc0, !PT ;  /* 0xfffffffd10107812 */ /* 0x000fe400078ec0ff */
[----:B------:R-:W-:Y:S02]  /*c270*/  LOP3.LUT R32, R4, R9, RZ, 0xfc, !PT ;  /* 0x0000000904207212 */ /* 0x000fe400078efcff */
[----:B------:R-:W-:-:S02]  /*c280*/  @P1 LOP3.LUT R16, R16, 0x2, RZ, 0xfc, !PT ;  /* 0x0000000210101812 */ /* 0x000fc400078efcff */
[----:B------:R-:W-:Y:S02]  /*c290*/  LOP3.LUT R28, R4, 0x40, RZ, 0xc0, !PT ;  /* 0x00000040041c7812 */ /* 0x000fe400078ec0ff */
[----:B------:R-:W-:Y:S02]  /*c2a0*/  LOP3.LUT R26, R32, 0x80, RZ, 0xc0, !PT ;  /* 0x00000080201a7812 */ /* 0x000fe400078ec0ff */
[----:B------:R-:W-:Y:S02]  /*c2b0*/  LOP3.LUT R16, R16, 0xffffefff, RZ, 0xc0, !PT ;  /* 0xffffefff10107812 */ /* 0x000fe400078ec0ff */
[----:B------:R-:W-:Y:S02]  /*c2c0*/  MOV R33, UR10 ;  /* 0x0000000a00217c02 */ /* 0x000fe40008000f00 */
[----:B------:R-:W-:Y:S02]  /*c2d0*/  SHF.R.U32.HI R28, RZ, 0x2, R28 ;  /* 0x00000002ff1c7819 */ /* 0x000fe4000001161c */
[----:B------:R-:W-:-:S02]  /*c2e0*/  SHF.R.U32.HI R26, RZ, 0x3, R26 ;  /* 0x00000003ff1a7819 */ /* 0x000fc4000001161a */
[----:B-1----:R-:W-:-:S07]  /*c2f0*/  @P0 LOP3.LUT R16, R16, 0x1000, RZ, 0xfc, !PT ;  /* 0x0000100010100812 */ /* 0x002fce00078efcff */
.L_x_3960:
        /* <DEDUP_REMOVED lines=22> */
.L_x_3912:
[----:B------:R-:W-:Y:S01]  /*c460*/  ULDC UR8, c[0x0][0xc54] ;  /* 0x0003150000087ab9 */ /* 0x000fe20000000800 */
[----:B------:R-:W-:Y:S01]  /*c470*/  UMOV UR6, UR7 ;  /* 0x0000000700067c82 */ /* 0x000fe20008000000 */
[----:B------:R-:W-:-:S11]  /*c480*/  UISETP.NE.AND UP0, UPT, UR8, 0x1, UPT ;  /* 0x000000010800788c */ /* 0x000fd6000bf05270 */
[----:B------:R-:W-:Y:S02]  /*c490*/  @UP0 ULDC.64 UR10, c[0x0][0xc58] ;  /* 0x00031600000a0ab9 */ /* 0x000fe40000000a00 */
[----:B------:R-:W-:-:S04]  /*c4a0*/  UIMAD.WIDE.U32 UR4, UR7, UR10, URZ ;  /* 0x0000000a070472a5 */ /* 0x000fc8000f8e003f */
[----:B------:R-:W-:-:S04]  /*c4b0*/  @UP0 USHF.R.U32.HI UR6, URZ, UR11, UR5 ;  /* 0x0000000b3f060299 */ /* 0x000fc80008011605 */
[----:B------:R-:W-:-:S12]  /*c4c0*/  UIMAD UR4, UR6, UR8, URZ ;  /* 0x00000008060472a4 */ /* 0x000fd8000f8e023f */
.L_x_3913:
        /* <DEDUP_REMOVED lines=25> */
[----:B------:R-:W-:Y:S01]  /*c660*/  UP2UR UR47, UPR, URZ, 0x4 ;  /* 0x000000043f2f7883 */ /* 0x000fe20008000000 */
[----:B------:R-:W-:Y:S01]  /*c670*/  BSSY B7, `(.L_x_3914) ;  /* 0x0000305000077945 */ /* 0x000fe20003800000 */
[----:B------:R-:W-:-:S04]  /*c680*/  USHF.L.U32 UR6, UR43, 0x6, URZ ;  /* 0x000000062b067899 */ /* 0x000fc8000800063f */
[----:B------:R-:W-:Y:S01]  /*c690*/  UIADD3 UR6, UR6, 0x3f, URZ ;  /* 0x0000003f06067890 */ /* 0x000fe2000fffe03f */
[----:B------:R-:W-:Y:S01]  /*c6a0*/  @UP2 ULDC UR4, c[0x0][0x44c] ;  /* 0x0001130000042ab9 */ /* 0x000fe20000000800 */
[----:B------:R-:W-:Y:S02]  /*c6b0*/  @UP2 ULDC UR7, c[0x0][0x450] ;  /* 0x0001140000072ab9 */ /* 0x000fe40000000800 */
[----:B------:R-:W-:-:S04]  /*c6c0*/  UIMAD.WIDE.U32 UR4, UR6, UR4, URZ ;  /* 0x00000004060472a5 */ /* 0x000fc8000f8e003f */
[----:B------:R-:W-:-:S04]  /*c6d0*/  @UP2 USHF.R.U32.HI UR6, URZ, UR7, UR5 ;  /* 0x000000073f062299 */ /* 0x000fc80008011605 */
[----:B------:R-:W-:-:S04]  /*c6e0*/  UIADD3 UR6, UR38, UR6, URZ ;  /* 0x0000000626067290 */ /* 0x000fc8000fffe03f */
[----:B------:R-:W-:-:S04]  /*c6f0*/  USHF.R.S32.HI UR4, URZ, 0x1f, UR6 ;  /* 0x0000001f3f047899 */ /* 0x000fc80008011406 */
[----:B------:R-:W-:-:S04]  /*c700*/  ULEA.HI UR4, UR4, UR6, URZ, 0x6 ;  /* 0x0000000604047291 */ /* 0x000fc8000f8f303f */
[----:B------:R-:W-:-:S04]  /*c710*/  USHF.R.S32.HI UR4, URZ, 0x6, UR4 ;  /* 0x000000063f047899 */ /* 0x000fc80008011404 */
[----:B------:R-:W-:-:S04]  /*c720*/  UISETP.LT.AND UP0, UPT, UR40, UR4, UPT ;  /* 0x000000042800728c */ /* 0x000fc8000bf01270 */
[----:B------:R-:W-:-:S06]  /*c730*/  USEL UR44, UR40, UR4, UP0 ;  /* 0x00000004282c7287 */ /* 0x000fcc0008000000 */
[----:B------:R-:W-:-:S13]  /*c740*/  ISETP.LT.AND P0, PT, RZ, UR44, PT ;  /* 0x0000002cff007c0c */ /* 0x000fda000bf01270 */
[----:B0-----:R-:W-:Y:S05]  /*c750*/  @P0 BRA `(.L_x_3915) ;  /* 0x0000000000440947 */ /* 0x001fea0003800000 */
        /* <DEDUP_REMOVED lines=17> */
.L_x_3915:
        /* <DEDUP_REMOVED lines=19> */
[----:B0----5:R-:W-:Y:S05]  /*c9a0*/  CALL.ABS.NOINC R2 ;  /* 0x0000000002007343 */ /* 0x021fea0003c00000 */
.L_x_3918:
[----:B------:R-:W-:Y:S05]  /*c9b0*/  BSYNC B6 ;  /* 0x0000000000067941 */ /* 0x000fea0003800000 */
.L_x_3917:
        /* <DEDUP_REMOVED lines=20> */
.L_x_3921:
[----:B------:R0:W1:Y:S01]  /*cb00*/  LDC.64 R2, c[0x4][R19] ;  /* 0x0100000013027b82 */ /* 0x0000620000000a00 */
[----:B------:R-:W-:Y:S01]  /*cb10*/  ULDC.64 UR6, c[0x4][0x90] ;  /* 0x0100240000067ab9 */ /* 0x000fe20000000a00 */
[----:B------:R-:W-:Y:S01]  /*cb20*/  ULDC.64 UR8, c[0x4][0x98] ;  /* 0x0100260000087ab9 */ /* 0x000fe20000000a00 */
[----:B------:R-:W-:Y:S01]  /*cb30*/  ULDC.64 UR4, c[0x4][0x18] ;  /* 0x0100060000047ab9 */ /* 0x000fe20000000a00 */
[----:B------:R-:W-:Y:S01]  /*cb40*/  MOV R4, UR6 ;  /* 0x0000000600047c02 */ /* 0x000fe20008000f00 */
[----:B------:R-:W-:Y:S01]  /*cb50*/  IMAD.U32 R5, RZ, RZ, UR7 ;  /* 0x00000007ff057e24 */ /* 0x000fe2000f8e00ff */
[----:B------:R-:W-:Y:S01]  /*cb60*/  MOV R12, 0x1 ;  /* 0x00000001000c7802 */ /* 0x000fe20000000f00 */
[----:B------:R-:W-:Y:S02]  /*cb70*/  IMAD.U32 R6, RZ, RZ, UR8 ;  /* 0x00000008ff067e24 */ /* 0x000fe4000f8e00ff */
[----:B------:R-:W-:Y:S02]  /*cb80*/  IMAD.U32 R7, RZ, RZ, UR9 ;  /* 0x00000009ff077e24 */ /* 0x000fe4000f8e00ff */
[----:B------:R-:W-:-:S02]  /*cb90*/  IMAD.U32 R10, RZ, RZ, UR4 ;  /* 0x00000004ff0a7e24 */ /* 0x000fc4000f8e00ff */
[----:B------:R-:W-:Y:S02]  /*cba0*/  IMAD.U32 R11, RZ, RZ, UR5 ;  /* 0x00000005ff0b7e24 */ /* 0x000fe4000f8e00ff */
[----:B------:R-:W-:Y:S02]  /*cbb0*/  IMAD.MOV.U32 R8, RZ, RZ, 0x70 ;  /* 0x00000070ff087424 */ /* 0x000fe400078e00ff */
[----:B0-----:R-:W-:-:S07]  /*cbc0*/  IMAD.MOV.U32 R13, RZ, RZ, RZ ;  /* 0x000000ffff0d7224 */ /* 0x001fce00078e00ff */
[----:B------:R-:W-:-:S07]  /*cbd0*/  LEPC R20, `(.L_x_3920) ;  /* 0x000000001014794e */ /* 0x000fce0000000000 */
[----:B-1----:R-:W-:Y:S05]  /*cbe0*/  CALL.ABS.NOINC R2 ;  /* 0x0000000002007343 */ /* 0x002fea0003c00000 */
.L_x_3920:
[----:B------:R-:W-:Y:S05]  /*cbf0*/  BSYNC B6 ;  /* 0x0000000000067941 */ /* 0x000fea0003800000 */
.L_x_3919:
        /* <DEDUP_REMOVED lines=17> */
.L_x_3977:
        /* <DEDUP_REMOVED lines=8> */
[----:B--2---:R-:W-:-:S04]  /*cd90*/  SHF.L.U32 R8, R8, 0x4, RZ ;  /* 0x0000000408087819 */ /* 0x004fc800000006ff */
        /* <DEDUP_REMOVED lines=18> */
[----:B------:R-:W-:Y:S01]  /*cec0*/  IMAD.U32 R2, RZ, RZ, UR46 ;  /* 0x0000002eff027e24 */ /* 0x000fe2000f8e00ff */
[----:B------:R-:W-:-:S03]  /*ced0*/  IADD3 R0, -R9, RZ, RZ ;  /* 0x000000ff09007210 */ /* 0x000fc60007ffe1ff */
        /* <DEDUP_REMOVED lines=13> */
.L_x_3923:
[----:B------:R-:W-:Y:S01]  /*cfb0*/  IMAD R25, R18, 0x8, R17 ;  /* 0x0000000812197824 */ /* 0x000fe200078e0211 */
[----:B------:R-:W-:Y:S01]  /*cfc0*/  SHF.L.U32 R0, R22, 0x1f, RZ ;  /* 0x0000001f16007819 */ /* 0x000fe200000006ff */
[----:B------:R-:W-:Y:S03]  /*cfd0*/  BSSY B0, `(.L_x_3924) ;  /* 0x0000003000007945 */ /* 0x000fe60003800000 */
[----:B------:R-:W0:Y:S02]  /*cfe0*/  SYNCS.PHASECHK.TRANS64.TRYWAIT P0, [R25+URZ+0x28c40], R0 ;  /* 0x028c4000190075a7 */ /* 0x000e24000800017f */
[----:B0-----:R-:W-:Y:S05]  /*cff0*/  @!P0 BRA `(.L_x_3925) ;  /* 0x0000002c00fc8947 */ /* 0x001fea0003800000 */
.L_x_3978:
[----:B------:R-:W-:Y:S05]  /*d000*/  BSYNC B0 ;  /* 0x0000000000007941 */ /* 0x000fea0003800000 */
.L_x_3924:
        /* <DEDUP_REMOVED lines=12> */
[----:B------:R-:W-:Y:S01]  /*d0d0*/  IMAD R5, R4, UR4, RZ ;  /* 0x0000000404057c24 */ /* 0x000fe2000f8e02ff */
[----:B0-----:R-:W-:Y:S01]  /*d0e0*/  LEA R4, R18, R31, 0xc ;  /* 0x0000001f12047211 */ /* 0x001fe200078e60ff */
        /* <DEDUP_REMOVED lines=11> */
[----:B-1----:R-:W-:Y:S02]  /*d1a0*/  IMAD.SHL.U32 R6, R6, 0x8, RZ ;  /* 0x0000000806067824 */ /* 0x002fe400078e00ff */
[----:B------:R-:W-:Y:S02]  /*d1b0*/  LEA.HI.X R5, R2, UR5, R5, 0x1, P0 ;  /* 0x0000000502057c11 */ /* 0x000fe400080f0c05 */
[----:B------:R-:W-:Y:S02]  /*d1c0*/  ISETP.GE.AND P0, PT, R27, 0x1, PT ;  /* 0x000000011b00780c */ /* 0x000fe40003f06270 */
[----:B------:R-:W-:Y:S01]  /*d1d0*/  LOP3.LUT R6, R6, 0x38, RZ, 0xc0, !PT ;  /* 0x0000003806067812 */ /* 0x000fe200078ec0ff */
[----:B------:R-:W-:Y:S10]  /*d1e0*/  BRA.DIV UR4, `(.L_x_3926) ;  /* 0x0000002e04947947 */ /* 0x000ff4000b800000 */
        /* <DEDUP_REMOVED lines=12> */
[----:B-1----:R-:W-:Y:S01]  /*d2b0*/  @P0 IMAD.X R3, RZ, RZ, R2, P1 ;  /* 0x000000ffff030224 */ /* 0x002fe200008e0602 */
[----:B------:R-:W-:Y:S02]  /*d2c0*/  @P0 MOV R2, R14 ;  /* 0x0000000e00020202 */ /* 0x000fe40000000f00 */
        /* <DEDUP_REMOVED lines=11> */
.L_x_3988:
        /* <DEDUP_REMOVED lines=10> */
.L_x_3927:
        /* <DEDUP_REMOVED lines=11> */
.L_x_3928:
[----:B------:R-:W-:Y:S01]  /*d4d0*/  IADD3 R0, R17, 0x20400, RZ ;  /* 0x0002040011007810 */ /* 0x000fe20007ffe0ff */
        /* <DEDUP_REMOVED lines=22> */
.L_x_3930:
[----:B------:R-:W-:Y:S05]  /*d640*/  BSYNC B6 ;  /* 0x0000000000067941 */ /* 0x000fea0003800000 */
.L_x_3929:
[----:B------:R2:W5:Y:S01]  /*d650*/  LDL R8, [R1+0x8] ;  /* 0x0000080001087983 */ /* 0x0005620000100800 */
[----:B------:R-:W-:Y:S01]  /*d660*/  UISETP.NE.AND UP0, UPT, UR47, URZ, UPT ;  /* 0x0000003f2f00728c */ /* 0x000fe2000bf05270 */
[----:B------:R-:W-:Y:S01]  /*d670*/  IMAD.U32 R0, RZ, RZ, UR43 ;  /* 0x0000002bff007e24 */ /* 0x000fe2000f8e00ff */
[----:B------:R-:W-:Y:S01]  /*d680*/  LOP3.LUT P5, RZ, R16, 0x1000, RZ, 0xc0, !PT ;  /* 0x0000100010ff7812 */ /* 0x000fe200078ac0ff */
[----:B0-----:R-:W0:Y:S01]  /*d690*/  S2R R2, SR_TID.X ;  /* 0x0000000000027919 */ /* 0x001e220000002100 */
[----:B------:R-:W-:Y:S01]  /*d6a0*/  R2UR UR6, R23 ;  /* 0x00000000170672ca */ /* 0x000fe200000e0000 */
[----:B------:R-:W-:Y:S01]  /*d6b0*/  ULDC.64 UR8, c[0x0][0x2d8] ;  /* 0x0000b60000087ab9 */ /* 0x000fe20000000a00 */
[----:B------:R-:W-:-:S05]  /*d6c0*/  PLOP3.LUT P0, PT, PT, PT, UP0, 0x80, 0x0 ;  /* 0x000000000000781c */ /* 0x000fca0003f0f008 */
[----:B------:R-:W-:Y:S01]  /*d6d0*/  @UP0 ULDC UR4, c[0x0][0x44c] ;  /* 0x0001130000040ab9 */ /* 0x000fe20000000800 */
[----:B0-----:R-:W-:-:S05]  /*d6e0*/  IMAD.SHL.U32 R2, R2, 0x10, RZ ;  /* 0x0000001002027824 */ /* 0x001fca00078e00ff */
[----:B------:R-:W-:-:S05]  /*d6f0*/  LOP3.LUT R2, R36, 0x70, R2, 0xf8, !PT ;  /* 0x0000007024027812 */ /* 0x000fca00078ef802 */
[----:B------:R-:W-:-:S04]  /*d700*/  IMAD R0, R0, 0x40, R2 ;  /* 0x0000004000007824 */ /* 0x000fc800078e0202 */
        /* <DEDUP_REMOVED lines=8> */
[----:B------:R-:W-:Y:S01]  /*d790*/  UIMAD UR7, UR7, UR9, UR6 ;  /* 0x00000009070772a4 */ /* 0x000fe2000f8e0206 */
[----:B------:R-:W0:Y:S01]  /*d7a0*/  S2R R10, SR_TID.X ;  /* 0x00000000000a7919 */ /* 0x000e220000002100 */
[----:B------:R-:W-:Y:S01]  /*d7b0*/  USHF.R.S32.HI UR6, URZ, 0x1f, UR42 ;  /* 0x0000001f3f067899 */ /* 0x000fe2000801142a */
[----:B------:R-:W-:-:S09]  /*d7c0*/  IADD3 R5, -R2, RZ, RZ ;  /* 0x000000ff02057210 */ /* 0x000fd20007ffe1ff */
        /* <DEDUP_REMOVED lines=25> */
[----:B0-----:R-:W-:-:S03]  /*d960*/  IMAD.SHL.U32 R10, R10, 0x8, RZ ;  /* 0x000000080a0a7824 */ /* 0x001fc600078e00ff */
[----:B------:R-:W-:Y:S02]  /*d970*/  LEA.HI.X R5, R2, UR5, R5, 0x1, P0 ;  /* 0x0000000502057c11 */ /* 0x000fe400080f0c05 */
[----:B------:R-:W-:Y:S01]  /*d980*/  LOP3.LUT R10, R10, 0x38, RZ, 0xc0, !PT ;  /* 0x000000380a0a7812 */ /* 0x000fe200078ec0ff */
[----:B--2---:R-:W-:Y:S06]  /*d990*/  BRA.DIV UR4, `(.L_x_3931) ;  /* 0x0000002a04d07947 */ /* 0x004fec000b800000 */
[----:B------:R-:W0:Y:S01]  /*d9a0*/  SHFL.IDX PT, R14, R0, RZ, 0x181f ;  /* 0x00181fff000e7589 */ /* 0x000e2200000e0000 */
[----:B------:R-:W-:-:S03]  /*d9b0*/  IMAD.U32 R3, RZ, RZ, UR43 ;  /* 0x0000002bff037e24 */ /* 0x000fc6000f8e00ff */
[----:B------:R-:W2:Y:S01]  /*d9c0*/  SHFL.IDX PT, R2, R5, RZ, 0x181f ;  /* 0x00181fff05027589 */ /* 0x000ea200000e0000 */
[----:B------:R-:W-:-:S04]  /*d9d0*/  IMAD R4, R3, 0x40, R36 ;  /* 0x0000004003047824 */ /* 0x000fc800078e0224 */
[C---:B------:R-:W-:Y:S01]  /*d9e0*/  VIADD R6, R4.reuse, 0x10 ;  /* 0x0000001004067836 */ /* 0x040fe20000000000 */
[----:B------:R-:W-:-:S13]  /*d9f0*/  ISETP.GE.AND P0, PT, R4, UR37, PT ;  /* 0x0000002504007c0c */ /* 0x000fda000bf06270 */
[----:B0-----:R-:W-:-:S04]  /*da00*/  @!P0 LEA R14, P1, R10, R14, 0x1 ;  /* 0x0000000e0a0e8211 */ /* 0x001fc800078208ff */
[----:B--2---:R-:W-:Y:S01]  /*da10*/  @!P0 IADD3.X R3, RZ, R2, RZ, P1, !PT ;  /* 0x00000002ff038210 */ /* 0x004fe20000ffe4ff */
[----:B------:R-:W-:Y:S02]  /*da20*/  @!P0 IMAD.MOV.U32 R2, RZ, RZ, R14 ;  /* 0x000000ffff028224 */ /* 0x000fe400078e000e */
[----:B------:R-:W0:Y:S04]  /*da30*/  SHFL.IDX PT, R14, R0, 0x1, 0x181f ;  /* 0x00381f00000e7f89 */ /* 0x000e2800000e0000 */
[----:B-----5:R2:W-:Y:S01]  /*da40*/  @!P0 LDGSTS.E.BYPASS.LTC128B.128 [R8+0x20400], desc[UR50][R2.64], !P5 ;  /* 0x2040000002088fae */ /* 0x0205e2000e901d72 */
[----:B------:R-:W-:Y:S01]  /*da50*/  ISETP.GE.AND P0, PT, R6, UR37, PT ;  /* 0x0000002506007c0c */ /* 0x000fe2000bf06270 */
[----:B------:R-:W-:Y:S02]  /*da60*/  VIADD R6, R4, 0x20 ;  /* 0x0000002004067836 */ /* 0x000fe40000000000 */
        /* <DEDUP_REMOVED lines=10> */
[----:B--2---:R-:W-:Y:S01]  /*db10*/  @!P0 IMAD.X R3, RZ, RZ, R2, P1 ;  /* 0x000000ffff038224 */ /* 0x004fe200008e0602 */
[----:B------:R-:W-:Y:S02]  /*db20*/  @!P0 MOV R2, R14 ;  /* 0x0000000e00028202 */ /* 0x000fe40000000f00 */
[----:B------:R0:W2:Y:S04]  /*db30*/  SHFL.IDX PT, R14, R0, 0x3, 0x181f ;  /* 0x00781f00000e7f89 */ /* 0x0000a800000e0000 */
[----:B---3--:R0:W-:Y:S02]  /*db40*/  @!P0 LDGSTS.E.BYPASS.LTC128B.128 [R8+0x21400], desc[UR50][R2.64], !P5 ;  /* 0x2140000002088fae */ /* 0x0081e4000e901d72 */
.L_x_3997:
        /* <DEDUP_REMOVED lines=10> */
.L_x_3932:
        /* <DEDUP_REMOVED lines=18> */
.L_x_3998:
[----:B------:R-:W-:Y:S05]  /*dd10*/  BSYNC B0 ;  /* 0x0000000000007941 */ /* 0x000fea0003800000 */
.L_x_3933:
[----:B------:R-:W-:-:S05]  /*dd20*/  IMAD.U32 R2, RZ, RZ, UR46 ;  /* 0x0000002eff027e24 */ /* 0x000fca000f8e00ff */
[----:B------:R-:W-:-:S13]  /*dd30*/  ISETP.NE.AND P0, PT, R2, 0x3, PT ;  /* 0x000000030200780c */ /* 0x000fda0003f05270 */
[----:B------:R-:W-:Y:S05]  /*dd40*/  @!P0 BRA `(.L_x_3935) ;  /* 0x0000000000048947 */ /* 0x000fea0003800000 */
[----:B------:R-:W-:Y:S01]  /*dd50*/  BPT.TRAP 0x1 ;  /* 0x000000040000795c */ /* 0x000fe20000300000 */
.L_x_3935:
[----:B0-----:R-:W-:Y:S01]  /*dd60*/  SHF.L.U32 R0, R22, 0x1f, RZ ;  /* 0x0000001f16007819 */ /* 0x001fe200000006ff */
[----:B------:R-:W-:Y:S03]  /*dd70*/  BSSY B0, `(.L_x_3936) ;  /* 0x0000003000007945 */ /* 0x000fe60003800000 */
[----:B------:R-:W0:Y:S02]  /*dd80*/  SYNCS.PHASECHK.TRANS64.TRYWAIT P0, [R25+URZ+0x28c60], R0 ;  /* 0x028c6000190075a7 */ /* 0x000e24000800017f */
[----:B0-----:R-:W-:Y:S05]  /*dd90*/  @!P0 BRA `(.L_x_3937) ;  /* 0x0000002c00008947 */ /* 0x001fea0003800000 */
.L_x_3999:
[----:B------:R-:W-:Y:S05]  /*dda0*/  BSYNC B0 ;  /* 0x0000000000007941 */ /* 0x000fea0003800000 */
.L_x_3936:
        /* <DEDUP_REMOVED lines=67> */
[----:B--2---:R-:W-:Y:S02]  /*e1e0*/  IADD3.X R3, RZ, R3, RZ, P6, !PT ;  /* 0x00000003ff037210 */ /* 0x004fe400037fe4ff */
        /* <DEDUP_REMOVED lines=39> */
.L_x_4009:
        /* <DEDUP_REMOVED lines=25> */
.L_x_3939:
        /* <DEDUP_REMOVED lines=11> */
.L_x_3940:
[----:B------:R-:W-:Y:S01]  /*e6a0*/  UISETP.GE.AND UP0, UPT, UR44, 0x2, UPT ;  /* 0x000000022c00788c */ /* 0x000fe2000bf06270 */
[----:B------:R0:W-:Y:S05]  /*e6b0*/  SYNCS.ARRIVE.TRANS64.A1T0 RZ, [R25+URZ+0x28c50], RZ ;  /* 0x028c50ff19ff79a7 */ /* 0x0001ea000810003f */
[----:B------:R-:W-:-:S13]  /*e6c0*/  PLOP3.LUT P0, PT, PT, PT, UP0, 0x40, 0x0 ;  /* 0x000000000000781c */ /* 0x000fda0003f0e808 */
[----:B0-----:R-:W-:Y:S05]  /*e6d0*/  @P0 BRA `(.L_x_3941) ;  /* 0x0000000c009c0947 */ /* 0x001fea0003800000 */
[----:B------:R-:W-:Y:S01]  /*e6e0*/  UIADD3 UR4, UR44, -0x2, URZ ;  /* 0xfffffffe2c047890 */ /* 0x000fe2000fffe03f */
[----:B------:R-:W-:Y:S05]  /*e6f0*/  BSSY B0, `(.L_x_3941) ;  /* 0x00000e5000007945 */ /* 0x000fea0003800000 */
[----:B------:R-:W-:-:S07]  /*e700*/  IMAD.U32 R9, RZ, RZ, UR4 ;  /* 0x00000004ff097e24 */ /* 0x000fce000f8e00ff */
.L_x_3954:
        /* <DEDUP_REMOVED lines=8> */
[C---:B------:R-:W-:Y:S02]  /*e790*/  ISETP.GT.U32.AND P1, PT, R2.reuse, 0x3f, PT ;  /* 0x0000003f0200780c */ /* 0x040fe40003f24070 */
[----:B------:R-:W-:-:S05]  /*e7a0*/  IADD3 R8, R2, R8, RZ ;  /* 0x0000000802087210 */ /* 0x000fca0007ffe0ff */
        /* <DEDUP_REMOVED lines=8> */
[----:B------:R-:W-:Y:S02]  /*e830*/  @!P1 IMAD R5, R24, R5, R2 ;  /* 0x0000000518059224 */ /* 0x000fe400078e0202 */
[----:B------:R-:W-:-:S04]  /*e840*/  @!P1 IMAD.MOV.U32 R2, RZ, RZ, R10 ;  /* 0x000000ffff029224 */ /* 0x000fc800078e000a */
[----:B------:R-:W-:-:S04]  /*e850*/  @!P1 IMAD.WIDE.U32 R2, R24, R4, R2 ;  /* 0x0000000418029225 */ /* 0x000fc800078e0002 */
[----:B------:R-:W-:Y:S02]  /*e860*/  @!P1 IMAD.IADD R3, R5, 0x1, R3 ;  /* 0x0000000105039824 */ /* 0x000fe400078e0203 */
[----:B------:R-:W-:Y:S01]  /*e870*/  IMAD.MOV.U32 R4, RZ, RZ, RZ ;  /* 0x000000ffff047224 */ /* 0x000fe200078e00ff */
[C---:B0-----:R-:W-:Y:S02]  /*e880*/  @!P1 LEA R6, P0, R2.reuse, R6, 0x2 ;  /* 0x0000000602069211 */ /* 0x041fe400078010ff */
[----:B------:R-:W-:Y:S02]  /*e890*/  MOV R11, UR46 ;  /* 0x0000002e000b7c02 */ /* 0x000fe40008000f00 */
        /* <DEDUP_REMOVED lines=13> */
[----:B------:R-:W-:Y:S01]  /*e970*/  ISETP.GT.AND P3, PT, R2, RZ, PT ;  /* 0x000000ff0200720c */ /* 0x000fe20003f64270 */
[----:B0-----:R-:W-:-:S12]  /*e980*/  @!P1 BRA `(.L_x_3942) ;  /* 0x0000000000049947 */ /* 0x001fd80003800000 */
[----:B------:R-:W-:Y:S01]  /*e990*/  BPT.TRAP 0x1 ;  /* 0x000000040000795c */ /* 0x000fe20000300000 */
.L_x_3942:
[----:B------:R-:W-:Y:S01]  /*e9a0*/  IMAD R8, R18, 0x8, R17 ;  /* 0x0000000812087824 */ /* 0x000fe200078e0211 */
[----:B------:R-:W-:Y:S01]  /*e9b0*/  SHF.L.U32 R20, R22, 0x1f, RZ ;  /* 0x0000001f16147819 */ /* 0x000fe200000006ff */
[----:B------:R-:W-:Y:S01]  /*e9c0*/  BSSY B1, `(.L_x_3943) ;  /* 0x0000004000017945 */ /* 0x000fe20003800000 */
[----:B------:R-:W-:Y:S02]  /*e9d0*/  SHF.R.S32.HI R7, RZ, 0x1f, R5 ;  /* 0x0000001fff077819 */ /* 0x000fe40000011405 */
[----:B------:R-:W0:Y:S02]  /*e9e0*/  SYNCS.PHASECHK.TRANS64.TRYWAIT P0, [R8+URZ+0x28c40], R20 ;  /* 0x028c4014080075a7 */ /* 0x000e24000800017f */
[----:B0-----:R-:W-:Y:S05]  /*e9f0*/  @!P0 BRA `(.L_x_3944) ;  /* 0x0000002800048947 */ /* 0x001fea0003800000 */
.L_x_4010:
[----:B------:R-:W-:Y:S05]  /*ea00*/  BSYNC B1 ;  /* 0x0000000000017941 */ /* 0x000fea0003800000 */
.L_x_3943:
        /* <DEDUP_REMOVED lines=14> */
[C---:B------:R-:W-:Y:S01]  /*eaf0*/  IMAD R27, R19.reuse, UR5, R6 ;  /* 0x00000005131b7c24 */ /* 0x040fe2000f8e0206 */
[----:B------:R-:W-:Y:S01]  /*eb00*/  LEA R6, R18, R31, 0xc ;  /* 0x0000001f12067211 */ /* 0x000fe200078e60ff */
[----:B------:R-:W-:Y:S01]  /*eb10*/  IMAD.WIDE.U32 R2, R19, UR4, R2 ;  /* 0x0000000413027c25 */ /* 0x000fe2000f8e0002 */
[----:B------:R-:W-:-:S03]  /*eb20*/  ULDC.64 UR4, c[0x0][0x2e8] ;  /* 0x0000ba0000047ab9 */ /* 0x000fc60000000a00 */
[----:B------:R-:W-:Y:S01]  /*eb30*/  IMAD.IADD R27, R27, 0x1, R3 ;  /* 0x000000011b1b7824 */ /* 0x000fe200078e0203 */
[----:B------:R-:W-:Y:S01]  /*eb40*/  LEA R21, P0, R2, UR4, 0x1 ;  /* 0x0000000402157c11 */ /* 0x000fe2000f8008ff */
[----:B------:R-:W-:-:S03]  /*eb50*/  UMOV UR4, 0xffffffff ;  /* 0xffffffff00047882 */ /* 0x000fc60000000000 */
        /* <DEDUP_REMOVED lines=11> */
[----:B------:R-:W2:Y:S02]  /*ec10*/  SHFL.IDX PT, R14, R21, 0x2, 0x181f ;  /* 0x00581f00150e7f89 */ /* 0x000ea400000e0000 */
[----:B-1----:R-:W-:-:S05]  /*ec20*/  IMAD.X R3, RZ, RZ, R3, P0 ;  /* 0x000000ffff037224 */ /* 0x002fca00000e0603 */
[----:B------:R1:W-:Y:S04]  /*ec30*/  LDGSTS.E.BYPASS.LTC128B.128 [R25+0x22c00], desc[UR50][R2.64], !P1 ;  /* 0x22c0000002197fae */ /* 0x0003e8000c901d72 */
[----:B-1----:R-:W1:Y:S01]  /*ec40*/  SHFL.IDX PT, R3, R27, 0x2, 0x181f ;  /* 0x00581f001b037f89 */ /* 0x002e6200000e0000 */
[----:B--2---:R-:W-:-:S03]  /*ec50*/  IADD3 R2, P0, R14, R0, RZ ;  /* 0x000000000e027210 */ /* 0x004fc60007f1e0ff */
[----:B------:R2:W3:Y:S04]  /*ec60*/  SHFL.IDX PT, R14, R21, 0x3, 0x181f ;  /* 0x00781f00150e7f89 */ /* 0x0004e800000e0000 */
[----:B------:R-:W4:Y:S01]  /*ec70*/  SHFL.IDX PT, R27, R27, 0x3, 0x181f ;  /* 0x00781f001b1b7f89 */ /* 0x000f2200000e0000 */
[----:B-1----:R-:W-:-:S05]  /*ec80*/  IMAD.X R3, RZ, RZ, R3, P0 ;  /* 0x000000ffff037224 */ /* 0x002fca00000e0603 */
[----:B---3--:R2:W-:Y:S02]  /*ec90*/  LDGSTS.E.BYPASS.LTC128B.128 [R25+0x23400], desc[UR50][R2.64], !P1 ;  /* 0x2340000002197fae */ /* 0x0085e4000c901d72 */
.L_x_4020:
        /* <DEDUP_REMOVED lines=8> */
.L_x_3946:
        /* <DEDUP_REMOVED lines=11> */
.L_x_3947:
[----:B------:R1:W-:Y:S01]  /*edd0*/  SYNCS.ARRIVE.TRANS64.A1T0 RZ, [R8+URZ+0x28c30], RZ ;  /* 0x028c30ff08ff79a7 */ /* 0x0003e2000810003f */
[----:B------:R-:W-:Y:S05]  /*ede0*/  @!P2 BRA `(.L_x_3948) ;  /* 0x000000000004a947 */ /* 0x000fea0003800000 */
[----:B------:R-:W-:Y:S01]  /*edf0*/  BPT.TRAP 0x1 ;  /* 0x000000040000795c */ /* 0x000fe20000300000 */
.L_x_3948:
[----:B------:R-:W2:Y:S01]  /*ee00*/  SYNCS.PHASECHK.TRANS64.TRYWAIT P0, [R8+URZ+0x28c60], R20 ;  /* 0x028c6014080075a7 */ /* 0x000ea2000800017f */
[----:B------:R-:W-:Y:S04]  /*ee10*/  BSSY B1, `(.L_x_3949) ;  /* 0x0000002000017945 */ /* 0x000fe80003800000 */
[----:B--2---:R-:W-:Y:S05]  /*ee20*/  @!P0 BRA `(.L_x_3950) ;  /* 0x0000002800188947 */ /* 0x004fea0003800000 */
.L_x_4021:
[----:B------:R-:W-:Y:S05]  /*ee30*/  BSYNC B1 ;  /* 0x0000000000017941 */ /* 0x000fea0003800000 */
.L_x_3949:
        /* <DEDUP_REMOVED lines=8> */
[----:B------:R-:W-:Y:S01]  /*eec0*/  IMAD R5, R10, UR4, RZ ;  /* 0x000000040a057c24 */ /* 0x000fe2000f8e02ff */
[----:B------:R-:W-:-:S03]  /*eed0*/  IADD3 R3, R3, R7, RZ ;  /* 0x0000000703037210 */ /* 0x000fc60007ffe0ff */
        /* <DEDUP_REMOVED lines=11> */
[----:B0-2---:R-:W-:Y:S01]  /*ef90*/  LEA.HI.X R20, R2, UR5, R3, 0x1, P0 ;  /* 0x0000000502147c11 */ /* 0x005fe200080f0c03 */
[----:B------:R-:W-:Y:S06]  /*efa0*/  BRA.DIV UR4, `(.L_x_3951) ;  /* 0x0000002604cc7947 */ /* 0x000fec000b800000 */
        /* <DEDUP_REMOVED lines=53> */
.L_x_4031:
[----:B--2---:R-:W-:Y:S02]  /*f300*/  P2R R4, PR, RZ, 0x2 ;  /* 0x00000002ff047803 */ /* 0x004fe40000000000 */
[----:B------:R-:W-:Y:S02]  /*f310*/  LOP3.LUT P1, RZ, R16, 0x80, RZ, 0xc0, !PT ;  /* 0x0000008010ff7812 */ /* 0x000fe4000782c0ff */
[----:B------:R-:W-:Y:S02]  /*f320*/  IADD3 R2, P2, R14, R0, RZ ;  /* 0x000000000e027210 */ /* 0x000fe40007f5e0ff */
[----:B------:R-:W-:Y:S02]  /*f330*/  P2R R5, PR, RZ, 0x8 ;  /* 0x00000008ff057803 */ /* 0x000fe40000000000 */
[----:B------:R-:W-:Y:S02]  /*f340*/  LOP3.LUT P3, RZ, R16, 0x40, RZ, 0xc0, !PT ;  /* 0x0000004010ff7812 */ /* 0x000fe4000786c0ff */
[----:B------:R-:W-:-:S02]  /*f350*/  IADD3.X R3, RZ, R20, RZ, P2, !PT ;  /* 0x00000014ff037210 */ /* 0x000fc400017fe4ff */
[C---:B------:R-:W-:Y:S02]  /*f360*/  LOP3.LUT P2, RZ, R16.reuse, 0x20, RZ, 0xc0, !PT ;  /* 0x0000002010ff7812 */ /* 0x040fe4000784c0ff */
[----:B------:R-:W-:Y:S01]  /*f370*/  LOP3.LUT P6, RZ, R16, 0x10, RZ, 0xc0, !PT ;  /* 0x0000001010ff7812 */ /* 0x000fe200078cc0ff */
        /* <DEDUP_REMOVED lines=15> */
.L_x_3952:
        /* <DEDUP_REMOVED lines=11> */
.L_x_3953:
[----:B------:R0:W-:Y:S01]  /*f520*/  SYNCS.ARRIVE.TRANS64.A1T0 RZ, [R8+URZ+0x28c50], RZ ;  /* 0x028c50ff08ff79a7 */ /* 0x0001e2000810003f */
[----:B------:R-:W-:Y:S05]  /*f530*/  @P3 BRA `(.L_x_3954) ;  /* 0xfffffff000743947 */ /* 0x000fea000383ffff */
[----:B------:R-:W-:Y:S05]  /*f540*/  BSYNC B0 ;  /* 0x0000000000007941 */ /* 0x000fea0003800000 */
.L_x_3941:
        /* <DEDUP_REMOVED lines=21> */
.L_x_3956:
[----:B------:R-:W-:Y:S05]  /*f6a0*/  BSYNC B0 ;  /* 0x0000000000007941 */ /* 0x000fea0003800000 */
.L_x_3955:
[----:B------:R-:W-:-:S07]  /*f6b0*/  LOP3.LUT R22, R22, R5, RZ, 0x3c, !PT ;  /* 0x0000000516167212 */ /* 0x000fce00078e3cff */
.L_x_3916:
[----:B------:R-:W-:Y:S05]  /*f6c0*/  BSYNC B7 ;  /* 0x0000000000077941 */ /* 0x000fea0003800000 */
.L_x_3914:
        /* <DEDUP_REMOVED lines=11> */
.L_x_3957:
[----:B------:R-:W-:-:S03]  /*f780*/  UMOV UR4, 0xffffffff ;  /* 0xffffffff00047882 */ /* 0x000fc60000000000 */
[----:B------:R-:W-:Y:S05]  /*f790*/  BRA.DIV UR4, `(.L_x_3959) ;  /* 0x0000002604a07947 */ /* 0x000fea000b800000 */
[----:B------:R2:W3:Y:S02]  /*f7a0*/  SHFL.IDX PT, R14, R33, RZ, 0x1f ;  /* 0x00001fff210e7589 */ /* 0x0004e400000e0000 */
.L_x_4034:
[----:B------:R-:W4:Y:S01]  /*f7b0*/  @!P1 S2R R3, SR_CgaCtaId ;  /* 0x0000000000039919 */ /* 0x000f220000008800 */
[----:B------:R-:W-:Y:S05]  /*f7c0*/  WARPSYNC.ALL ;  /* 0x0000000000007948 */ /* 0x000fea0003800000 */
[----:B------:R-:W-:Y:S01]  /*f7d0*/  BAR.SYNC.DEFER_BLOCKING 0x4, 0x180 ;  /* 0x0106000000007b1d */ /* 0x000fe20000010000 */
[----:B------:R-:W-:-:S04]  /*f7e0*/  @!P1 MOV R0, 0x400 ;  /* 0x0000040000009802 */ /* 0x000fc80000000f00 */
[----:B----4-:R-:W-:-:S05]  /*f7f0*/  @!P1 LEA R17, R3, R0, 0x18 ;  /* 0x0000000003119211 */ /* 0x010fca00078ec0ff */
[----:B------:R2:W-:Y:S02]  /*f800*/  @!P1 STS [R17+0x28cd0], R33 ;  /* 0x028cd02111009388 */ /* 0x0005e40000000800 */
[----:B--23--:R-:W-:Y:S01]  /*f810*/  IMAD.MOV.U32 R33, RZ, RZ, R14 ;  /* 0x000000ffff217224 */ /* 0x00cfe200078e000e */
[----:B------:R-:W-:Y:S06]  /*f820*/  BAR.ARV 0x5, 0x180 ;  /* 0x0146000000007b1d */ /* 0x000fec0000002000 */
.L_x_3958:
[----:B------:R-:W-:Y:S02]  /*f830*/  ULDC UR4, c[0x0][0xc38] ;  /* 0x00030e0000047ab9 */ /* 0x000fe40000000800 */
[----:B---3--:R-:W-:-:S13]  /*f840*/  ISETP.GE.AND P0, PT, R33, UR4, PT ;  /* 0x0000000421007c0c */ /* 0x008fda000bf06270 */
[----:B------:R-:W-:Y:S05]  /*f850*/  @!P0 BRA `(.L_x_3960) ;  /* 0xffffffc800a88947 */ /* 0x000fea000383ffff */
.L_x_3911:
        /* <DEDUP_REMOVED lines=12> */
.L_x_4035:
[----:B------:R-:W-:Y:S05]  /*f920*/  BSYNC B0 ;  /* 0x0000000000007941 */ /* 0x000fea0003800000 */
.L_x_3961:
[----:B------:R-:W-:-:S03]  /*f930*/  UMOV UR4, 0xffffffff ;  /* 0xffffffff00047882 */ /* 0x000fc60000000000 */
[----:B------:R-:W-:Y:S05]  /*f940*/  BRA.DIV UR4, `(.L_x_3963) ;  /* 0x0000002604707947 */ /* 0x000fea000b800000 */
[----:B---3--:R-:W3:Y:S02]  /*f950*/  S2R R0, SR_TID.X ;  /* 0x0000000000007919 */ /* 0x008ee40000002100 */
[----:B---3--:R-:W-:-:S04]  /*f960*/  SHF.R.U32.HI R0, RZ, 0x5, R0 ;  /* 0x00000005ff007819 */ /* 0x008fc80000011600 */
[----:B------:R-:W-:-:S05]  /*f970*/  LOP3.LUT R0, R0, 0x3, RZ, 0xc0, !PT ;  /* 0x0000000300007812 */ /* 0x000fca00078ec0ff */
[----:B------:R3:W4:Y:S02]  /*f980*/  SHFL.IDX PT, R14, R0, RZ, 0x1f ;  /* 0x00001fff000e7589 */ /* 0x00072400000e0000 */
.L_x_4038:
[----:B----4-:R-:W-:Y:S01]  /*f990*/  ISETP.NE.AND P0, PT, R14, RZ, PT ;  /* 0x000000ff0e00720c */ /* 0x010fe20003f05270 */
[----:B------:R-:W-:-:S12]  /*f9a0*/  BSSY B0, `(.L_x_3964) ;  /* 0x0000024000007945 */ /* 0x000fd80003800000 */
[----:B------:R-:W-:Y:S05]  /*f9b0*/  @P0 BRA `(.L_x_3965) ;  /* 0x0000000000880947 */ /* 0x000fea0003800000 */
[----:B------:R-:W-:-:S03]  /*f9c0*/  UMOV UR4, 0xffffffff ;  /* 0xffffffff00047882 */ /* 0x000fc60000000000 */
[----:B------:R-:W-:Y:S05]  /*f9d0*/  BRA.DIV UR4, `(.L_x_3966) ;  /* 0x0000002604807947 */ /* 0x000fea000b800000 */
[----:B------:R-:W-:-:S13]  /*f9e0*/  ELECT P6, URZ, PT ;  /* 0x00000000003f782f */ /* 0x000fda00038c0000 */
.L_x_4041:
[----:B------:R-:W-:Y:S05]  /*f9f0*/  @!P6 BRA `(.L_x_3965) ;  /* 0x000000000078e947 */ /* 0x000fea0003800000 */
[----:B------:R-:W-:-:S06]  /*fa00*/  ULOP3.LUT UR4, UR39, 0x2, URZ, 0xfc, !UPT ;  /* 0x0000000227047892 */ /* 0x000fcc000f8efc3f */
[----:B---3--:R-:W-:-:S04]  /*fa10*/  MOV R0, UR4 ;  /* 0x0000000400007c02 */ /* 0x008fc80008000f00 */
[----:B------:R-:W-:-:S13]  /*fa20*/  ISETP.NE.AND P0, PT, R0, 0x3, PT ;  /* 0x000000030000780c */ /* 0x000fda0003f05270 */
[----:B------:R-:W-:Y:S05]  /*fa30*/  @!P0 BRA `(.L_x_3967) ;  /* 0x0000000000048947 */ /* 0x000fea0003800000 */
[----:B------:R-:W-:Y:S01]  /*fa40*/  BPT.TRAP 0x1 ;  /* 0x000000040000795c */ /* 0x000fe20000300000 */
.L_x_3967:
[----:B------:R-:W-:Y:S01]  /*fa50*/  IMAD R5, R18, 0x8, R7 ;  /* 0x0000000812057824 */ /* 0x000fe200078e0207 */
[----:B------:R-:W-:Y:S01]  /*fa60*/  SHF.L.U32 R0, R22, 0x1f, RZ ;  /* 0x0000001f16007819 */ /* 0x000fe200000006ff */
[----:B------:R-:W-:-:S03]  /*fa70*/  VIADD R18, R18, 0x1 ;  /* 0x0000000112127836 */ /* 0x000fc60000000000 */
[----:B------:R-:W3:Y:S02]  /*fa80*/  SYNCS.PHASECHK.TRANS64.TRYWAIT P1, [R5+URZ+0x28c40], R0 ;  /* 0x028c4000050075a7 */ /* 0x000ee4000802017f */
[----:B------:R-:W-:-:S04]  /*fa90*/  ISETP.NE.AND P2, PT, R18, 0x2, PT ;  /* 0x000000021200780c */ /* 0x000fc80003f45270 */
[----:B------:R-:W-:Y:S01]  /*faa0*/  SEL R3, RZ, 0x1, P2 ;  /* 0x00000001ff037807 */ /* 0x000fe20001000000 */
[----:B---3--:R-:W-:Y:S08]  /*fab0*/  @!P1 BRA `(.L_x_3968) ;  /* 0x0000002400689947 */ /* 0x008ff00003800000 */
.L_x_4042:
[----:B------:R-:W-:Y:S02]  /*fac0*/  SEL R18, R18, RZ, P2 ;  /* 0x000000ff12127207 */ /* 0x000fe40001000000 */
[----:B------:R-:W-:Y:S01]  /*fad0*/  LOP3.LUT R2, R22, R3, RZ, 0x3c, !PT ;  /* 0x0000000316027212 */ /* 0x000fe200078e3cff */
[----:B------:R-:W-:Y:S06]  /*fae0*/  @!P0 BRA `(.L_x_3969) ;  /* 0x0000000000048947 */ /* 0x000fec0003800000 */
[----:B------:R-:W-:Y:S01]  /*faf0*/  BPT.TRAP 0x1 ;  /* 0x000000040000795c */ /* 0x000fe20000300000 */
.L_x_3969:
[----:B------:R-:W-:Y:S01]  /*fb00*/  IMAD R3, R18, 0x8, R7 ;  /* 0x0000000812037824 */ /* 0x000fe200078e0207 */
[----:B------:R-:W-:-:S04]  /*fb10*/  SHF.L.U32 R2, R2, 0x1f, RZ ;  /* 0x0000001f02027819 */ /* 0x000fc800000006ff */
[----:B------:R-:W4:Y:S02]  /*fb20*/  SYNCS.PHASECHK.TRANS64.TRYWAIT P1, [R3+URZ+0x28c40], R2 ;  /* 0x028c4002030075a7 */ /* 0x000f24000802017f */
[----:B----4-:R-:W-:Y:S05]  /*fb30*/  @!P1 BRA `(.L_x_3970) ;  /* 0x00000024005c9947 */ /* 0x010fea0003800000 */
.L_x_4043:
[----:B------:R-:W-:Y:S05]  /*fb40*/  @!P0 BRA `(.L_x_3971) ;  /* 0x0000000000048947 */ /* 0x000fea0003800000 */
[----:B------:R-:W-:Y:S01]  /*fb50*/  BPT.TRAP 0x1 ;  /* 0x000000040000795c */ /* 0x000fe20000300000 */
.L_x_3971:
[----:B------:R-:W0:Y:S02]  /*fb60*/  SYNCS.PHASECHK.TRANS64.TRYWAIT P1, [R5+URZ+0x28c60], R0 ;  /* 0x028c6000050075a7 */ /* 0x000e24000802017f */
[----:B0-----:R-:W-:Y:S05]  /*fb70*/  @!P1 BRA `(.L_x_3972) ;  /* 0x0000002400609947 */ /* 0x001fea0003800000 */
.L_x_4044:
[----:B------:R-:W-:Y:S05]  /*fb80*/  @!P0 BRA `(.L_x_3973) ;  /* 0x0000000000048947 */ /* 0x000fea0003800000 */
[----:B------:R-:W-:Y:S01]  /*fb90*/  BPT.TRAP 0x1 ;  /* 0x000000040000795c */ /* 0x000fe20000300000 */
.L_x_3973:
[----:B------:R0:W0:Y:S02]  /*fba0*/  SYNCS.PHASECHK.TRANS64.TRYWAIT P0, [R3+URZ+0x28c60], R2 ;  /* 0x028c6002030075a7 */ /* 0x000024000800017f */
[----:B0-----:R-:W-:Y:S05]  /*fbb0*/  @!P0 NANOSLEEP.SYNCS 0x989680 ;  /* 0x009896800000895d */ /* 0x001fea0003900000 */
[----:B------:R-:W0:Y:S02]  /*fbc0*/  @!P0 SYNCS.PHASECHK.TRANS64 P0, [R3+URZ+0x28c60], R2 ;  /* 0x028c6002030085a7 */ /* 0x000e24000800007f */
[----:B0-----:R-:W-:Y:S05]  /*fbd0*/  @!P0 BRA `(.L_x_3973) ;  /* 0xfffffffc00f08947 */ /* 0x001fea000383ffff */
.L_x_3965:
[----:B------:R-:W-:Y:S05]  /*fbe0*/  BSYNC B0 ;  /* 0x0000000000007941 */ /* 0x000fea0003800000 */
.L_x_3964:
[----:B------:R-:W-:Y:S05]  /*fbf0*/  EXIT ;  /* 0x000000000000794d */ /* 0x000fea0003800000 */
.L_x_3855:
[----:B0-----:R-:W-:-:S04]  /*fc00*/  IMAD.U32 R3, RZ, RZ, UR21 ;  /* 0x00000015ff037e24 */ /* 0x001fc8000f8e00ff */
[----:B------:R0:W1:Y:S03]  /*fc10*/  SYNCS.PHASECHK.TRANS64.TRYWAIT P1, [R3+URZ+0x28c50], R0 ;  /* 0x028c5000030075a7 */ /* 0x000066000802017f */
[----:B-1----:R-:W-:Y:S05]  /*fc20*/  @!P1 NANOSLEEP.SYNCS 0x989680 ;  /* 0x009896800000995d */ /* 0x002fea0003900000 */
[----:B------:R-:W1:Y:S02]  /*fc30*/  @!P1 SYNCS.PHASECHK.TRANS64 P1, [R3+URZ+0x28c50], R0 ;  /* 0x028c5000030095a7 */ /* 0x000e64000802007f */
[----:B-1----:R-:W-:Y:S05]  /*fc40*/  @!P1 BRA `(.L_x_3855) ;  /* 0xfffffffc00ec9947 */ /* 0x002fea000383ffff */
[----:B------:R-:W-:Y:S05]  /*fc50*/  BRA `(.L_x_3974) ;  /* 0xffffff1c00407947 */ /* 0x000fea000383ffff */
.L_x_3861:
[----:B-1----:R-:W-:-:S04]  /*fc60*/  IMAD.U32 R3, RZ, RZ, UR21 ;  /* 0x00000015ff037e24 */ /* 0x002fc8000f8e00ff */
[----:B------:R1:W2:Y:S03]  /*fc70*/  SYNCS.PHASECHK.TRANS64.TRYWAIT P1, [R3+URZ+0x28c50], R0 ;  /* 0x028c5000030075a7 */ /* 0x0002a6000802017f */
[----:B--2---:R-:W-:Y:S05]  /*fc80*/  @!P1 NANOSLEEP.SYNCS 0x989680 ;  /* 0x009896800000995d */ /* 0x004fea0003900000 */
[----:B------:R-:W2:Y:S02]  /*fc90*/  @!P1 SYNCS.PHASECHK.TRANS64 P1, [R3+URZ+0x28c50], R0 ;  /* 0x028c5000030095a7 */ /* 0x000ea4000802007f */
[----:B--2---:R-:W-:Y:S05]  /*fca0*/  @!P1 BRA `(.L_x_3861) ;  /* 0xfffffffc00ec9947 */ /* 0x004fea000383ffff */
[----:B------:R-:W-:Y:S05]  /*fcb0*/  BRA `(.L_x_3860) ;  /* 0xffffff2800387947 */ /* 0x000fea000383ffff */
.L_x_3865:
[----:B0-----:R-:W-:-:S04]  /*fcc0*/  IMAD.U32 R3, RZ, RZ, UR42 ;  /* 0x0000002aff037e24 */ /* 0x001fc8000f8e00ff */
[----:B------:R0:W1:Y:S03]  /*fcd0*/  SYNCS.PHASECHK.TRANS64.TRYWAIT P1, [R3+URZ+0x28c00], R0 ;  /* 0x028c0000030075a7 */ /* 0x000066000802017f */
[----:B-1----:R-:W-:Y:S05]  /*fce0*/  @!P1 NANOSLEEP.SYNCS 0x989680 ;  /* 0x009896800000995d */ /* 0x002fea0003900000 */
[----:B------:R-:W1:Y:S02]  /*fcf0*/  @!P1 SYNCS.PHASECHK.TRANS64 P1, [R3+URZ+0x28c00], R0 ;  /* 0x028c0000030095a7 */ /* 0x000e64000802007f */
[----:B-1----:R-:W-:Y:S05]  /*fd00*/  @!P1 BRA `(.L_x_3865) ;  /* 0xfffffffc00ec9947 */ /* 0x002fea000383ffff */
[----:B------:R-:W-:Y:S05]  /*fd10*/  BRA `(.L_x_3975) ;  /* 0xffffff3800d87947 */ /* 0x000fea000383ffff */
.L_x_3869:
[----:B--2---:R2:W3:Y:S02]  /*fd20*/  SYNCS.PHASECHK.TRANS64.TRYWAIT P1, [R7+URZ+0x28c30], R8 ;  /* 0x028c3008070075a7 */ /* 0x0044e4000802017f */
[----:B---3--:R-:W-:Y:S05]  /*fd30*/  @!P1 NANOSLEEP.SYNCS 0x989680 ;  /* 0x009896800000995d */ /* 0x008fea0003900000 */
[----:B------:R-:W3:Y:S02]  /*fd40*/  @!P1 SYNCS.PHASECHK.TRANS64 P1, [R7+URZ+0x28c30], R8 ;  /* 0x028c3008070095a7 */ /* 0x000ee4000802007f */
[----:B---3--:R-:W-:Y:S05]  /*fd50*/  @!P1 BRA `(.L_x_3869) ;  /* 0xfffffffc00f09947 */ /* 0x008fea000383ffff */
[----:B------:R-:W-:Y:S05]  /*fd60*/  BRA `(.L_x_3868) ;  /* 0xffffff3800f47947 */ /* 0x000fea000383ffff */
.L_x_3874:
[----:B---3--:R3:W0:Y:S02]  /*fd70*/  SYNCS.PHASECHK.TRANS64.TRYWAIT P1, [R7+URZ+0x28c50], R8 ;  /* 0x028c5008070075a7 */ /* 0x008624000802017f */
[----:B0-----:R-:W-:Y:S05]  /*fd80*/  @!P1 NANOSLEEP.SYNCS 0x989680 ;  /* 0x009896800000995d */ /* 0x001fea0003900000 */
[----:B------:R-:W0:Y:S02]  /*fd90*/  @!P1 SYNCS.PHASECHK.TRANS64 P1, [R7+URZ+0x28c50], R8 ;  /* 0x028c5008070095a7 */ /* 0x000e24000802007f */
[----:B0-----:R-:W-:Y:S05]  /*fda0*/  @!P1 BRA `(.L_x_3874) ;  /* 0xfffffffc00f09947 */ /* 0x001fea000383ffff */
[----:B------:R-:W-:Y:S05]  /*fdb0*/  BRA `(.L_x_3873) ;  /* 0xffffff4c00887947 */ /* 0x000fea000383ffff */
.L_x_3880:
[----:B-1----:R-:W-:-:S04]  /*fdc0*/  MOV R6, UR23 ;  /* 0x0000001700067c02 */ /* 0x002fc80008000f00 */
[----:B------:R1:W2:Y:S03]  /*fdd0*/  SYNCS.PHASECHK.TRANS64.TRYWAIT P1, [R6+URZ+0x28c30], R7 ;  /* 0x028c3007060075a7 */ /* 0x0002a6000802017f */
[----:B--2---:R-:W-:Y:S05]  /*fde0*/  @!P1 NANOSLEEP.SYNCS 0x989680 ;  /* 0x009896800000995d */ /* 0x004fea0003900000 */
[----:B------:R-:W2:Y:S02]  /*fdf0*/  @!P1 SYNCS.PHASECHK.TRANS64 P1, [R6+URZ+0x28c30], R7 ;  /* 0x028c3007060095a7 */ /* 0x000ea4000802007f */
[----:B--2---:R-:W-:Y:S05]  /*fe00*/  @!P1 BRA `(.L_x_3880) ;  /* 0xfffffffc00ec9947 */ /* 0x004fea000383ffff */
[----:B------:R-:W-:Y:S05]  /*fe10*/  BRA `(.L_x_3879) ;  /* 0xffffff5000a07947 */ /* 0x000fea000383ffff */
.L_x_3885:
[----:B-1----:R-:W-:-:S04]  /*fe20*/  IMAD.U32 R8, RZ, RZ, UR23 ;  /* 0x00000017ff087e24 */ /* 0x002fc8000f8e00ff */
[----:B------:R1:W2:Y:S03]  /*fe30*/  SYNCS.PHASECHK.TRANS64.TRYWAIT P1, [R8+URZ+0x28c50], R7 ;  /* 0x028c5007080075a7 */ /* 0x0002a6000802017f */
[----:B--2---:R-:W-:Y:S05]  /*fe40*/  @!P1 NANOSLEEP.SYNCS 0x989680 ;  /* 0x009896800000995d */ /* 0x004fea0003900000 */
[----:B------:R-:W2:Y:S02]  /*fe50*/  @!P1 SYNCS.PHASECHK.TRANS64 P1, [R8+URZ+0x28c50], R7 ;  /* 0x028c5007080095a7 */ /* 0x000ea4000802007f */
[----:B--2---:R-:W-:Y:S05]  /*fe60*/  @!P1 BRA `(.L_x_3885) ;  /* 0xfffffffc00ec9947 */ /* 0x004fea000383ffff */
[----:B------:R-:W-:Y:S05]  /*fe70*/  BRA `(.L_x_3884) ;  /* 0xffffff6c00207947 */ /* 0x000fea000383ffff */
.L_x_3892:
[----:B-1----:R-:W-:-:S04]  /*fe80*/  IMAD.U32 R6, RZ, RZ, UR22 ;  /* 0x00000016ff067e24 */ /* 0x002fc8000f8e00ff */
[----:B------:R1:W2:Y:S03]  /*fe90*/  SYNCS.PHASECHK.TRANS64.TRYWAIT P1, [R6+URZ+0x28c30], R7 ;  /* 0x028c3007060075a7 */ /* 0x0002a6000802017f */
[----:B--2---:R-:W-:Y:S05]  /*fea0*/  @!P1 NANOSLEEP.SYNCS 0x989680 ;  /* 0x009896800000995d */ /* 0x004fea0003900000 */
[----:B------:R-:W2:Y:S02]  /*feb0*/  @!P1 SYNCS.PHASECHK.TRANS64 P1, [R6+URZ+0x28c30], R7 ;  /* 0x028c3007060095a7 */ /* 0x000ea4000802007f */
[----:B--2---:R-:W-:Y:S05]  /*fec0*/  @!P1 BRA `(.L_x_3892) ;  /* 0xfffffffc00ec9947 */ /* 0x004fea000383ffff */
[----:B------:R-:W-:Y:S05]  /*fed0*/  BRA `(.L_x_3891) ;  /* 0xffffff7000107947 */ /* 0x000fea000383ffff */
.L_x_3897:
[----:B---3--:R-:W-:-:S04]  /*fee0*/  IMAD.U32 R8, RZ, RZ, UR22 ;  /* 0x00000016ff087e24 */ /* 0x008fc8000f8e00ff */
[----:B------:R3:W4:Y:S03]  /*fef0*/  SYNCS.PHASECHK.TRANS64.TRYWAIT P1, [R8+URZ+0x28c50], R7 ;  /* 0x028c5007080075a7 */ /* 0x000726000802017f */
[----:B----4-:R-:W-:Y:S05]  /*ff00*/  @!P1 NANOSLEEP.SYNCS 0x989680 ;  /* 0x009896800000995d */ /* 0x010fea0003900000 */
[----:B------:R-:W4:Y:S02]  /*ff10*/  @!P1 SYNCS.PHASECHK.TRANS64 P1, [R8+URZ+0x28c50], R7 ;  /* 0x028c5007080095a7 */ /* 0x000f24000802007f */
[----:B----4-:R-:W-:Y:S05]  /*ff20*/  @!P1 BRA `(.L_x_3897) ;  /* 0xfffffffc00ec9947 */ /* 0x010fea000383ffff */
[----:B------:R-:W-:Y:S05]  /*ff30*/  BRA `(.L_x_3896) ;  /* 0xffffff8400347947 */ /* 0x000fea000383ffff */
.L_x_3922:
[----:B------:R-:W2:Y:S01]  /*ff40*/  S2R R20, SR_TID.X ;  /* 0x0000000000147919 */ /* 0x000ea20000002100 */
[----:B------:R-:W-:Y:S01]  /*ff50*/  IMAD.MOV.U32 R12, RZ, RZ, RZ ;  /* 0x000000ffff0c7224 */ /* 0x000fe200078e00ff */
[----:B------:R-:W-:Y:S01]  /*ff60*/  MOV R15, 0xffffffff ;  /* 0xffffffff000f7802 */ /* 0x000fe20000000f00 */
[----:B------:R-:W-:Y:S01]  /*ff70*/  IMAD.MOV.U32 R11, RZ, RZ, 0x1f ;  /* 0x0000001fff0b7424 */ /* 0x000fe200078e00ff */
[----:B--2---:R-:W-:-:S04]  /*ff80*/  SHF.R.U32.HI R20, RZ, 0x5, R20 ;  /* 0x00000005ff147819 */ /* 0x004fc80000011614 */
[----:B------:R-:W-:-:S05]  /*ff90*/  LOP3.LUT R20, R20, 0x3, RZ, 0xc0, !PT ;  /* 0x0000000314147812 */ /* 0x000fca00078ec0ff */
[----:B------:R-:W-:-:S07]  /*ffa0*/  IMAD.MOV.U32 R13, RZ, RZ, R20 ;  /* 0x000000ffff0d7224 */ /* 0x000fce00078e0014 */
[----:B01---5:R-:W-:Y:S05]  /*ffb0*/  WARPSYNC.COLLECTIVE R15, `(.L_x_3976) ;  /* 0x000000000f087348 */ /* 0x023fea0003c00000 */
[----:B------:R2:W3:Y:S02]  /*ffc0*/  SHFL.IDX P6, R14, R13, R12, R11 ;  /* 0x0000000c0d0e7389 */ /* 0x0004e400000c000b */
[----:B0123-5:R-:W-:Y:S01]  /*ffd0*/  ENDCOLLECTIVE ;  /* 0x000000000000791b */ /* 0x02ffe20003800000 */
.L_x_3976:
[----:B------:R-:W-:Y:S05]  /*ffe0*/  BRA `(.L_x_3977) ;  /* 0xffffffcc00487947 */ /* 0x000fea000383ffff */
.L_x_3925:
[----:B0-----:R0:W1:Y:S02]  /*fff0*/  SYNCS.PHASECHK.TRANS64.TRYWAIT P0, [R25+URZ+0x28c40], R0 ;  /* 0x028c4000190075a7 */ /* 0x001064000800017f */
[----:B-1----:R-:W-:Y:S05]  /*10000*/  @!P0 NANOSLEEP.SYNCS 0x989680 ;  /* 0x009896800000895d */ /* 0x002fea0003900000 */
[----:B------:R-:W1:Y:S02]  /*10010*/  @!P0 SYNCS.PHASECHK.TRANS64 P0, [R25+URZ+0x28c40], R0 ;  /* 0x028c4000190085a7 */ /* 0x000e64000800007f */
[----:B-1----:R-:W-:Y:S05]  /*10020*/  @!P0 BRA `(.L_x_3925) ;  /* 0xfffffffc00f08947 */ /* 0x002fea000383ffff */
[----:B------:R-:W-:Y:S05]  /*10030*/  BRA `(.L_x_3978) ;  /* 0xffffffcc00f07947 */ /* 0x000fea000383ffff */
.L_x_3926:
        /* <DEDUP_REMOVED lines=8> */
.L_x_3980:
[----:B------:R-:W-:Y:S05]  /*100c0*/  BSYNC B0 ;  /* 0x0000000000007941 */ /* 0x000fea0003800000 */
.L_x_3979:
        /* <DEDUP_REMOVED lines=9> */
.L_x_3981:
[----:B------:R-:W-:Y:S01]  /*10160*/  IMAD.MOV.U32 R13, RZ, RZ, R5 ;  /* 0x000000ffff0d7224 */ /* 0x000fe200078e0005 */
[----:B------:R-:W-:Y:S02]  /*10170*/  MOV R12, 0x1 ;  /* 0x00000001000c7802 */ /* 0x000fe40000000f00 */
[----:B------:R-:W-:-:S05]  /*10180*/  @P0 LEA R14, P1, R6, R14, 0x1 ;  /* 0x0000000e060e0211 */ /* 0x000fca00078208ff */
[----:B------:R-:W-:Y:S02]  /*10190*/  @P0 IMAD.X R3, RZ, RZ, R2, P1 ;  /* 0x000000ffff030224 */ /* 0x000fe400008e0602 */
[----:B------:R-:W-:-:S07]  /*101a0*/  @P0 IMAD.MOV.U32 R2, RZ, RZ, R14 ;  /* 0x000000ffff020224 */ /* 0x000fce00078e000e */
[----:B------:R-:W-:Y:S05]  /*101b0*/  WARPSYNC.COLLECTIVE R15, `(.L_x_3982) ;  /* 0x000000000f087348 */ /* 0x000fea0003c00000 */
[----:B------:R0:W1:Y:S02]  /*101c0*/  SHFL.IDX P6, R14, R13, R12, R11 ;  /* 0x0000000c0d0e7389 */ /* 0x00006400000c000b */
[----:B01----:R-:W-:Y:S01]  /*101d0*/  ENDCOLLECTIVE ;  /* 0x000000000000791b */ /* 0x003fe20003800000 */
.L_x_3982:
        /* <DEDUP_REMOVED lines=11> */
.L_x_3983:
        /* <DEDUP_REMOVED lines=8> */
.L_x_3984:
        /* <DEDUP_REMOVED lines=11> */
.L_x_3985:
        /* <DEDUP_REMOVED lines=8> */
.L_x_3986:
        /* <DEDUP_REMOVED lines=9> */
.L_x_3987:
[----:B------:R-:W-:Y:S05]  /*104d0*/  BRA `(.L_x_3988) ;  /* 0xffffffcc00a87947 */ /* 0x000fea000383ffff */
.L_x_3931:
[----:B------:R-:W-:Y:S02]  /*104e0*/  IMAD.MOV.U32 R13, RZ, RZ, R5 ;  /* 0x000000ffff0d7224 */ /* 0x000fe400078e0005 */
[----:B------:R-:W-:Y:S02]  /*104f0*/  IMAD.MOV.U32 R12, RZ, RZ, RZ ;  /* 0x000000ffff0c7224 */ /* 0x000fe400078e00ff */
[----:B------:R-:W-:Y:S02]  /*10500*/  IMAD.MOV.U32 R11, RZ, RZ, 0x181f ;  /* 0x0000181fff0b7424 */ /* 0x000fe400078e00ff */
[----:B------:R-:W-:Y:S02]  /*10510*/  IMAD.MOV.U32 R15, RZ, RZ, -0x1 ;  /* 0xffffffffff0f7424 */ /* 0x000fe400078e00ff */
[----:B------:R-:W-:-:S07]  /*10520*/  IMAD.U32 R3, RZ, RZ, UR43 ;  /* 0x0000002bff037e24 */ /* 0x000fce000f8e00ff */
[----:B-1---5:R-:W-:Y:S05]  /*10530*/  WARPSYNC.COLLECTIVE R15, `(.L_x_3989) ;  /* 0x000000000f087348 */ /* 0x022fea0003c00000 */
[----:B------:R0:W2:Y:S02]  /*10540*/  SHFL.IDX P6, R14, R13, R12, R11 ;  /* 0x0000000c0d0e7389 */ /* 0x0000a400000c000b */
[----:B012--5:R-:W-:Y:S01]  /*10550*/  ENDCOLLECTIVE ;  /* 0x000000000000791b */ /* 0x027fe20003800000 */
.L_x_3989:
[----:B------:R-:W-:-:S04]  /*10560*/  IMAD R4, R3, 0x40, R36 ;  /* 0x0000004003047824 */ /* 0x000fc800078e0224 */
[C---:B------:R-:W-:Y:S01]  /*10570*/  VIADD R6, R4.reuse, 0x10 ;  /* 0x0000001004067836 */ /* 0x040fe20000000000 */
[----:B------:R-:W-:Y:S01]  /*10580*/  ISETP.GE.AND P0, PT, R4, UR37, PT ;  /* 0x0000002504007c0c */ /* 0x000fe2000bf06270 */
[----:B------:R-:W-:Y:S01]  /*10590*/  IMAD.MOV.U32 R13, RZ, RZ, R0 ;  /* 0x000000ffff0d7224 */ /* 0x000fe200078e0000 */
[----:B------:R-:W-:-:S11]  /*105a0*/  MOV R2, R14 ;  /* 0x0000000e00027202 */ /* 0x000fd60000000f00 */
[----:B------:R-:W-:Y:S05]  /*105b0*/  WARPSYNC.COLLECTIVE R15, `(.L_x_3990) ;  /* 0x000000000f087348 */ /* 0x000fea0003c00000 */
[----:B------:R0:W1:Y:S02]  /*105c0*/  SHFL.IDX P6, R14, R13, R12, R11 ;  /* 0x0000000c0d0e7389 */ /* 0x00006400000c000b */
[----:B01----:R-:W-:Y:S01]  /*105d0*/  ENDCOLLECTIVE ;  /* 0x000000000000791b */ /* 0x003fe20003800000 */
.L_x_3990:
        /* <DEDUP_REMOVED lines=8> */
.L_x_3991:
        /* <DEDUP_REMOVED lines=11> */
.L_x_3992:
        /* <DEDUP_REMOVED lines=8> */
.L_x_3993:
        /* <DEDUP_REMOVED lines=10> */
.L_x_3994:
[----:B------:R-:W-:Y:S01]  /*10830*/  IMAD.MOV.U32 R13, RZ, RZ, R5 ;  /* 0x000000ffff0d7224 */ /* 0x000fe200078e0005 */
[----:B------:R-:W-:Y:S02]  /*10840*/  MOV R12, 0x3 ;  /* 0x00000003000c7802 */ /* 0x000fe40000000f00 */
[----:B------:R-:W-:-:S05]  /*10850*/  @!P0 LEA R14, P1, R10, R14, 0x1 ;  /* 0x0000000e0a0e8211 */ /* 0x000fca00078208ff */
[----:B------:R-:W-:Y:S02]  /*10860*/  @!P0 IMAD.X R3, RZ, RZ, R2, P1 ;  /* 0x000000ffff038224 */ /* 0x000fe400008e0602 */
[----:B------:R-:W-:-:S07]  /*10870*/  @!P0 IMAD.MOV.U32 R2, RZ, RZ, R14 ;  /* 0x000000ffff028224 */ /* 0x000fce00078e000e */
[----:B------:R-:W-:Y:S05]  /*10880*/  WARPSYNC.COLLECTIVE R15, `(.L_x_3995) ;  /* 0x000000000f087348 */ /* 0x000fea0003c00000 */
[----:B------:R0:W1:Y:S02]  /*10890*/  SHFL.IDX P6, R14, R13, R12, R11 ;  /* 0x0000000c0d0e7389 */ /* 0x00006400000c000b */
[----:B01----:R-:W-:Y:S01]  /*108a0*/  ENDCOLLECTIVE ;  /* 0x000000000000791b */ /* 0x003fe20003800000 */
.L_x_3995:
        /* <DEDUP_REMOVED lines=9> */
.L_x_3996:
[----:B------:R-:W-:Y:S05]  /*10940*/  BRA `(.L_x_3997) ;  /* 0xffffffd000807947 */ /* 0x000fea000383ffff */
.L_x_3934:
[----:B0-----:R0:W2:Y:S02]  /*10950*/  SYNCS.PHASECHK.TRANS64.TRYWAIT P0, [R17+URZ+0x28c20], R0 ;  /* 0x028c2000110075a7 */ /* 0x0010a4000800017f */
[----:B--2---:R-:W-:Y:S05]  /*10960*/  @!P0 NANOSLEEP.SYNCS 0x989680 ;  /* 0x009896800000895d */ /* 0x004fea0003900000 */
[----:B------:R-:W2:Y:S02]  /*10970*/  @!P0 SYNCS.PHASECHK.TRANS64 P0, [R17+URZ+0x28c20], R0 ;  /* 0x028c2000110085a7 */ /* 0x000ea4000800007f */
[----:B--2---:R-:W-:Y:S05]  /*10980*/  @!P0 BRA `(.L_x_3934) ;  /* 0xfffffffc00f08947 */ /* 0x004fea000383ffff */
[----:B------:R-:W-:Y:S05]  /*10990*/  BRA `(.L_x_3998) ;  /* 0xffffffd000dc7947 */ /* 0x000fea000383ffff */
.L_x_3937:
[----:B0-----:R0:W2:Y:S02]  /*109a0*/  SYNCS.PHASECHK.TRANS64.TRYWAIT P0, [R25+URZ+0x28c60], R0 ;  /* 0x028c6000190075a7 */ /* 0x0010a4000800017f */
[----:B--2---:R-:W-:Y:S05]  /*109b0*/  @!P0 NANOSLEEP.SYNCS 0x989680 ;  /* 0x009896800000895d */ /* 0x004fea0003900000 */
[----:B------:R-:W2:Y:S02]  /*109c0*/  @!P0 SYNCS.PHASECHK.TRANS64 P0, [R25+URZ+0x28c60], R0 ;  /* 0x028c6000190085a7 */ /* 0x000ea4000800007f */
[----:B--2---:R-:W-:Y:S05]  /*109d0*/  @!P0 BRA `(.L_x_3937) ;  /* 0xfffffffc00f08947 */ /* 0x004fea000383ffff */
[----:B------:R-:W-:Y:S05]  /*109e0*/  BRA `(.L_x_3999) ;  /* 0xffffffd000ec7947 */ /* 0x000fea000383ffff */
.L_x_3938:
        /* <DEDUP_REMOVED lines=8> */
.L_x_4001:
[----:B------:R-:W-:Y:S05]  /*10a70*/  BSYNC B0 ;  /* 0x0000000000007941 */ /* 0x000fea0003800000 */
.L_x_4000:
[----:B------:R-:W0:Y:S01]  /*10a80*/  S2R R8, SR_TID.X ;  /* 0x0000000000087919 */ /* 0x000e220000002100 */
[----:B------:R-:W-:Y:S01]  /*10a90*/  IMAD.MOV.U32 R13, RZ, RZ, R6 ;  /* 0x000000ffff0d7224 */ /* 0x000fe200078e0006 */
[----:B------:R-:W-:Y:S01]  /*10aa0*/  MOV R3, R14 ;  /* 0x0000000e00037202 */ /* 0x000fe20000000f00 */
[----:B------:R-:W-:Y:S01]  /*10ab0*/  IMAD.MOV.U32 R12, RZ, RZ, RZ ;  /* 0x000000ffff0c7224 */ /* 0x000fe200078e00ff */
[C---:B------:R-:W-:Y:S01]  /*10ac0*/  LOP3.LUT P1, RZ, R32.reuse, 0x1, RZ, 0xc0, !PT ;  /* 0x0000000120ff7812 */ /* 0x040fe2000782c0ff */
[----:B------:R-:W-:Y:S01]  /*10ad0*/  IMAD.MOV.U32 R11, RZ, RZ, 0x181f ;  /* 0x0000181fff0b7424 */ /* 0x000fe200078e00ff */
[C---:B------:R-:W-:Y:S01]  /*10ae0*/  LOP3.LUT P5, RZ, R32.reuse, 0x2, RZ, 0xc0, !PT ;  /* 0x0000000220ff7812 */ /* 0x040fe200078ac0ff */
[----:B------:R-:W-:Y:S01]  /*10af0*/  IMAD.MOV.U32 R15, RZ, RZ, -0x1 ;  /* 0xffffffffff0f7424 */ /* 0x000fe200078e00ff */
[C---:B------:R-:W-:Y:S01]  /*10b00*/  LOP3.LUT P4, RZ, R32.reuse, 0x4, RZ, 0xc0, !PT ;  /* 0x0000000420ff7812 */ /* 0x040fe2000788c0ff */
[----:B------:R-:W-:Y:S01]  /*10b10*/  IMAD R5, R5, 0x2, R17 ;  /* 0x0000000205057824 */ /* 0x000fe200078e0211 */
[----:B------:R-:W-:-:S13]  /*10b20*/  LOP3.LUT P3, RZ, R32, 0x8, RZ, 0xc0, !PT ;  /* 0x0000000820ff7812 */ /* 0x000fda000786c0ff */
[----:B0-----:R-:W-:Y:S05]  /*10b30*/  WARPSYNC.COLLECTIVE R15, `(.L_x_4002) ;  /* 0x000000000f087348 */ /* 0x001fea0003c00000 */
[----:B------:R1:W2:Y:S02]  /*10b40*/  SHFL.IDX P6, R14, R13, R12, R11 ;  /* 0x0000000c0d0e7389 */ /* 0x0002a400000c000b */
[----:B012---:R-:W-:Y:S01]  /*10b50*/  ENDCOLLECTIVE ;  /* 0x000000000000791b */ /* 0x007fe20003800000 */
.L_x_4002:
[----:B------:R-:W-:Y:S02]  /*10b60*/  LOP3.LUT P2, RZ, R32, 0x10, RZ, 0xc0, !PT ;  /* 0x0000001020ff7812 */ /* 0x000fe4000784c0ff */
[----:B------:R-:W-:-:S04]  /*10b70*/  LOP3.LUT R16, R16, 0xfffffdff, RZ, 0xc0, !PT ;  /* 0xfffffdff10107812 */ /* 0x000fc800078ec0ff */
[----:B------:R-:W-:Y:S01]  /*10b80*/  @P1 LOP3.LUT R16, R16, 0x200, RZ, 0xfc, !PT ;  /* 0x0000020010101812 */ /* 0x000fe200078efcff */
[----:B------:R-:W-:Y:S02]  /*10b90*/  IMAD.MOV.U32 R13, RZ, RZ, R7 ;  /* 0x000000ffff0d7224 */ /* 0x000fe400078e0007 */
[----:B------:R-:W-:Y:S02]  /*10ba0*/  IMAD.MOV.U32 R12, RZ, RZ, 0x1 ;  /* 0x00000001ff0c7424 */ /* 0x000fe400078e00ff */
[----:B------:R-:W-:-:S05]  /*10bb0*/  IMAD.SHL.U32 R8, R8, 0x8, RZ ;  /* 0x0000000808087824 */ /* 0x000fca00078e00ff */
[----:B------:R-:W-:-:S05]  /*10bc0*/  LOP3.LUT R8, R8, 0x38, RZ, 0xc0, !PT ;  /* 0x0000003808087812 */ /* 0x000fca00078ec0ff */
[----:B------:R-:W-:-:S05]  /*10bd0*/  IMAD.SHL.U32 R0, R8, 0x2, RZ ;  /* 0x0000000208007824 */ /* 0x000fca00078e00ff */
[----:B------:R-:W-:-:S04]  /*10be0*/  IADD3 R2, P0, R14, R0, RZ ;  /* 0x000000000e027210 */ /* 0x000fc80007f1e0ff */
[----:B------:R-:W-:Y:S02]  /*10bf0*/  IADD3.X R3, RZ, R3, RZ, P0, !PT ;  /* 0x00000003ff037210 */ /* 0x000fe400007fe4ff */
        /* <DEDUP_REMOVED lines=25> */
.L_x_4003:
[----:B------:R-:W-:Y:S02]  /*10d90*/  IMAD.MOV.U32 R13, RZ, RZ, R6 ;  /* 0x000000ffff0d7224 */ /* 0x000fe400078e0006 */
[----:B------:R-:W-:-:S07]  /*10da0*/  IMAD.MOV.U32 R3, RZ, RZ, R14 ;  /* 0x000000ffff037224 */ /* 0x000fce00078e000e */
[----:B------:R-:W-:Y:S05]  /*10db0*/  WARPSYNC.COLLECTIVE R15, `(.L_x_4004) ;  /* 0x000000000f087348 */ /* 0x000fea0003c00000 */
[----:B------:R0:W1:Y:S02]  /*10dc0*/  SHFL.IDX P6, R14, R13, R12, R11 ;  /* 0x0000000c0d0e7389 */ /* 0x00006400000c000b */
[----:B01----:R-:W-:Y:S01]  /*10dd0*/  ENDCOLLECTIVE ;  /* 0x000000000000791b */ /* 0x003fe20003800000 */
.L_x_4004:
[----:B------:R-:W-:Y:S01]  /*10de0*/  MOV R13, R7 ;  /* 0x00000007000d7202 */ /* 0x000fe20000000f00 */
        /* <DEDUP_REMOVED lines=27> */
.L_x_4005:
[----:B------:R-:W-:Y:S02]  /*10fa0*/  IMAD.MOV.U32 R13, RZ, RZ, R6 ;  /* 0x000000ffff0d7224 */ /* 0x000fe400078e0006 */
[----:B------:R-:W-:-:S07]  /*10fb0*/  IMAD.MOV.U32 R8, RZ, RZ, R14 ;  /* 0x000000ffff087224 */ /* 0x000fce00078e000e */
[----:B------:R-:W-:Y:S05]  /*10fc0*/  WARPSYNC.COLLECTIVE R15, `(.L_x_4006) ;  /* 0x000000000f087348 */ /* 0x000fea0003c00000 */
[----:B------:R0:W1:Y:S02]  /*10fd0*/  SHFL.IDX P6, R14, R13, R12, R11 ;  /* 0x0000000c0d0e7389 */ /* 0x00006400000c000b */
[----:B01----:R-:W-:Y:S01]  /*10fe0*/  ENDCOLLECTIVE ;  /* 0x000000000000791b */ /* 0x003fe20003800000 */
.L_x_4006:
        /* <DEDUP_REMOVED lines=28> */
.L_x_4007:
[----:B------:R-:W-:Y:S01]  /*111b0*/  IMAD.MOV.U32 R13, RZ, RZ, R6 ;  /* 0x000000ffff0d7224 */ /* 0x000fe200078e0006 */
[----:B------:R-:W-:-:S07]  /*111c0*/  MOV R7, R14 ;  /* 0x0000000e00077202 */ /* 0x000fce0000000f00 */
[----:B------:R-:W-:Y:S05]  /*111d0*/  WARPSYNC.COLLECTIVE R15, `(.L_x_4008) ;  /* 0x000000000f087348 */ /* 0x000fea0003c00000 */
[----:B------:R0:W1:Y:S02]  /*111e0*/  SHFL.IDX P6, R14, R13, R12, R11 ;  /* 0x0000000c0d0e7389 */ /* 0x00006400000c000b */
[----:B01----:R-:W-:Y:S01]  /*111f0*/  ENDCOLLECTIVE ;  /* 0x000000000000791b */ /* 0x003fe20003800000 */
.L_x_4008:
[----:B------:R-:W-:Y:S05]  /*11200*/  BRA `(.L_x_4009) ;  /* 0xffffffd000947947 */ /* 0x000fea000383ffff */
.L_x_3944:
[----:B0-----:R0:W2:Y:S02]  /*11210*/  SYNCS.PHASECHK.TRANS64.TRYWAIT P0, [R8+URZ+0x28c40], R20 ;  /* 0x028c4014080075a7 */ /* 0x0010a4000800017f */
[----:B--2---:R-:W-:Y:S05]  /*11220*/  @!P0 NANOSLEEP.SYNCS 0x989680 ;  /* 0x009896800000895d */ /* 0x004fea0003900000 */
[----:B------:R-:W2:Y:S02]  /*11230*/  @!P0 SYNCS.PHASECHK.TRANS64 P0, [R8+URZ+0x28c40], R20 ;  /* 0x028c4014080085a7 */ /* 0x000ea4000800007f */
[----:B--2---:R-:W-:Y:S05]  /*11240*/  @!P0 BRA `(.L_x_3944) ;  /* 0xfffffffc00f08947 */ /* 0x004fea000383ffff */
[----:B------:R-:W-:Y:S05]  /*11250*/  BRA `(.L_x_4010) ;  /* 0xffffffd400e87947 */ /* 0x000fea000383ffff */
.L_x_3945:
        /* <DEDUP_REMOVED lines=8> */
.L_x_4012:
[----:B------:R-:W-:Y:S05]  /*112e0*/  BSYNC B1 ;  /* 0x0000000000017941 */ /* 0x000fea0003800000 */
.L_x_4011:
[----:B------:R-:W-:Y:S01]  /*112f0*/  MOV R13, R21 ;  /* 0x00000015000d7202 */ /* 0x000fe20000000f00 */
        /* <DEDUP_REMOVED lines=8> */
.L_x_4013:
[----:B------:R-:W-:Y:S01]  /*11380*/  IMAD.MOV.U32 R13, RZ, RZ, R27 ;  /* 0x000000ffff0d7224 */ /* 0x000fe200078e001b */
[----:B------:R-:W-:Y:S02]  /*11390*/  MOV R12, 0x1 ;  /* 0x00000001000c7802 */ /* 0x000fe40000000f00 */
[----:B------:R-:W-:-:S13]  /*113a0*/  IADD3 R2, P0, R14, R0, RZ ;  /* 0x000000000e027210 */ /* 0x000fda0007f1e0ff */
[----:B------:R-:W-:Y:S05]  /*113b0*/  WARPSYNC.COLLECTIVE R15, `(.L_x_4014) ;  /* 0x000000000f087348 */ /* 0x000fea0003c00000 */
[----:B------:R0:W1:Y:S02]  /*113c0*/  SHFL.IDX P6, R14, R13, R12, R11 ;  /* 0x0000000c0d0e7389 */ /* 0x00006400000c000b */
[----:B01----:R-:W-:Y:S01]  /*113d0*/  ENDCOLLECTIVE ;  /* 0x000000000000791b */ /* 0x003fe20003800000 */
.L_x_4014:
        /* <DEDUP_REMOVED lines=10> */
.L_x_4015:
[----:B------:R-:W-:Y:S02]  /*11480*/  IMAD.MOV.U32 R13, RZ, RZ, R27 ;  /* 0x000000ffff0d7224 */ /* 0x000fe400078e001b */
[----:B------:R-:W-:Y:S01]  /*11490*/  IMAD.MOV.U32 R12, RZ, RZ, 0x2 ;  /* 0x00000002ff0c7424 */ /* 0x000fe200078e00ff */
[----:B------:R-:W-:-:S13]  /*114a0*/  IADD3 R2, P0, R14, R0, RZ ;  /* 0x000000000e027210 */ /* 0x000fda0007f1e0ff */
[----:B------:R-:W-:Y:S05]  /*114b0*/  WARPSYNC.COLLECTIVE R15, `(.L_x_4016) ;  /* 0x000000000f087348 */ /* 0x000fea0003c00000 */
[----:B------:R0:W1:Y:S02]  /*114c0*/  SHFL.IDX P6, R14, R13, R12, R11 ;  /* 0x0000000c0d0e7389 */ /* 0x00006400000c000b */
[----:B01----:R-:W-:Y:S01]  /*114d0*/  ENDCOLLECTIVE ;  /* 0x000000000000791b */ /* 0x003fe20003800000 */
.L_x_4016:
        /* <DEDUP_REMOVED lines=10> */
.L_x_4017:
[----:B------:R-:W-:Y:S02]  /*11580*/  IMAD.MOV.U32 R13, RZ, RZ, R27 ;  /* 0x000000ffff0d7224 */ /* 0x000fe400078e001b */
[----:B------:R-:W-:Y:S01]  /*11590*/  IMAD.MOV.U32 R12, RZ, RZ, 0x3 ;  /* 0x00000003ff0c7424 */ /* 0x000fe200078e00ff */
[----:B------:R-:W-:-:S13]  /*115a0*/  IADD3 R2, P0, R14, R0, RZ ;  /* 0x000000000e027210 */ /* 0x000fda0007f1e0ff */
[----:B------:R-:W-:Y:S05]  /*115b0*/  WARPSYNC.COLLECTIVE R15, `(.L_x_4018) ;  /* 0x000000000f087348 */ /* 0x000fea0003c00000 */
[----:B------:R0:W1:Y:S02]  /*115c0*/  SHFL.IDX P6, R14, R13, R12, R11 ;  /* 0x0000000c0d0e7389 */ /* 0x00006400000c000b */
[----:B01----:R-:W-:Y:S01]  /*115d0*/  ENDCOLLECTIVE ;  /* 0x000000000000791b */ /* 0x003fe20003800000 */
.L_x_4018:
        /* <DEDUP_REMOVED lines=10> */
.L_x_4019:
[----:B------:R-:W-:Y:S05]  /*11680*/  BRA `(.L_x_4020) ;  /* 0xffffffd400847947 */ /* 0x000fea000383ffff */
.L_x_3950:
[----:B--2---:R2:W3:Y:S02]  /*11690*/  SYNCS.PHASECHK.TRANS64.TRYWAIT P0, [R8+URZ+0x28c60], R20 ;  /* 0x028c6014080075a7 */ /* 0x0044e4000800017f */
[----:B---3--:R-:W-:Y:S05]  /*116a0*/  @!P0 NANOSLEEP.SYNCS 0x989680 ;  /* 0x009896800000895d */ /* 0x008fea0003900000 */
[----:B------:R-:W3:Y:S02]  /*116b0*/  @!P0 SYNCS.PHASECHK.TRANS64 P0, [R8+URZ+0x28c60], R20 ;  /* 0x028c6014080085a7 */ /* 0x000ee4000800007f */
[----:B---3--:R-:W-:Y:S05]  /*116c0*/  @!P0 BRA `(.L_x_3950) ;  /* 0xfffffffc00f08947 */ /* 0x008fea000383ffff */
[----:B------:R-:W-:Y:S05]  /*116d0*/  BRA `(.L_x_4021) ;  /* 0xffffffd400d47947 */ /* 0x000fea000383ffff */
.L_x_3951:
[----:B------:R-:W-:Y:S01]  /*116e0*/  BSSY B1, `(.L_x_4022) ;  /* 0x0000008000017945 */ /* 0x000fe20003800000 */
[----:B------:R-:W-:Y:S01]  /*116f0*/  IMAD.MOV.U32 R13, RZ, RZ, R20 ;  /* 0x000000ffff0d7224 */ /* 0x000fe200078e0014 */
[----:B------:R-:W-:Y:S01]  /*11700*/  MOV R12, RZ ;  /* 0x000000ff000c7202 */ /* 0x000fe20000000f00 */
[----:B------:R-:W-:Y:S02]  /*11710*/  IMAD.MOV.U32 R11, RZ, RZ, 0x181f ;  /* 0x0000181fff0b7424 */ /* 0x000fe400078e00ff */
[----:B------:R-:W-:-:S07]  /*11720*/  IMAD.MOV.U32 R15, RZ, RZ, -0x1 ;  /* 0xffffffffff0f7424 */ /* 0x000fce00078e00ff */
[----:B-1----:R-:W-:Y:S05]  /*11730*/  WARPSYNC.COLLECTIVE R15, `(.L_x_4023) ;  /* 0x000000000f087348 */ /* 0x002fea0003c00000 */
[----:B------:R0:W2:Y:S02]  /*11740*/  SHFL.IDX P6, R14, R13, R12, R11 ;  /* 0x0000000c0d0e7389 */ /* 0x0000a400000c000b */
[----:B012---:R-:W-:Y:S01]  /*11750*/  ENDCOLLECTIVE ;  /* 0x000000000000791b */ /* 0x007fe20003800000 */
.L_x_4023:
[----:B------:R-:W-:Y:S05]  /*11760*/  BSYNC B1 ;  /* 0x0000000000017941 */ /* 0x000fea0003800000 */
.L_x_4022:
[----:B------:R-:W-:Y:S01]  /*11770*/  IMAD.MOV.U32 R13, RZ, RZ, R10 ;  /* 0x000000ffff0d7224 */ /* 0x000fe200078e000a */
[----:B------:R-:W-:Y:S01]  /*11780*/  MOV R15, 0xffffffff ;  /* 0xffffffff000f7802 */ /* 0x000fe20000000f00 */
[----:B------:R-:W-:Y:S01]  /*11790*/  IMAD.MOV.U32 R12, RZ, RZ, RZ ;  /* 0x000000ffff0c7224 */ /* 0x000fe200078e00ff */
[C---:B------:R-:W-:Y:S01]  /*117a0*/  LOP3.LUT P2, RZ, R16.reuse, 0x40, RZ, 0xc0, !PT ;  /* 0x0000004010ff7812 */ /* 0x040fe2000784c0ff */
[----:B------:R-:W-:Y:S01]  /*117b0*/  IMAD.MOV.U32 R11, RZ, RZ, 0x181f ;  /* 0x0000181fff0b7424 */ /* 0x000fe200078e00ff */
[----:B------:R-:W-:Y:S01]  /*117c0*/  LOP3.LUT P1, RZ, R16, 0x20, RZ, 0xc0, !PT ;  /* 0x0000002010ff7812 */ /* 0x000fe2000782c0ff */
[----:B------:R-:W-:Y:S01]  /*117d0*/  IMAD.MOV.U32 R3, RZ, RZ, R14 ;  /* 0x000000ffff037224 */ /* 0x000fe200078e000e */
[----:B------:R-:W-:Y:S01]  /*117e0*/  P2R R4, PR, RZ, 0x8 ;  /* 0x00000008ff047803 */ /* 0x000fe20000000000 */
[----:B------:R-:W-:-:S10]  /*117f0*/  IMAD R21, R21, 0x2, R17 ;  /* 0x0000000215157824 */ /* 0x000fd400078e0211 */
[----:B------:R-:W-:Y:S05]  /*11800*/  WARPSYNC.COLLECTIVE R15, `(.L_x_4024) ;  /* 0x000000000f087348 */ /* 0x000fea0003c00000 */
[----:B------:R0:W1:Y:S02]  /*11810*/  SHFL.IDX P6, R14, R13, R12, R11 ;  /* 0x0000000c0d0e7389 */ /* 0x00006400000c000b */
[----:B01----:R-:W-:Y:S01]  /*11820*/  ENDCOLLECTIVE ;  /* 0x000000000000791b */ /* 0x003fe20003800000 */
.L_x_4024:
        /* <DEDUP_REMOVED lines=15> */
.L_x_4025:
        /* <DEDUP_REMOVED lines=17> */
.L_x_4026:
[----:B------:R-:W-:Y:S02]  /*11a30*/  IMAD.MOV.U32 R13, RZ, RZ, R20 ;  /* 0x000000ffff0d7224 */ /* 0x000fe400078e0014 */
[----:B------:R-:W-:Y:S01]  /*11a40*/  IMAD.MOV.U32 R12, RZ, RZ, 0x2 ;  /* 0x00000002ff0c7424 */ /* 0x000fe200078e00ff */
[----:B------:R-:W-:Y:S02]  /*11a50*/  IADD3 R2, P2, R14, R0, RZ ;  /* 0x000000000e027210 */ /* 0x000fe40007f5e0ff */
[C---:B------:R-:W-:Y:S02]  /*11a60*/  LOP3.LUT P6, RZ, R16.reuse, 0x20, RZ, 0xc0, !PT ;  /* 0x0000002010ff7812 */ /* 0x040fe400078cc0ff */
[----:B------:R-:W-:Y:S02]  /*11a70*/  IADD3.X R3, RZ, R3, RZ, P2, !PT ;  /* 0x00000003ff037210 */ /* 0x000fe400017fe4ff */
[----:B------:R-:W-:-:S03]  /*11a80*/  LOP3.LUT P2, RZ, R16, 0x40, RZ, 0xc0, !PT ;  /* 0x0000004010ff7812 */ /* 0x000fc6000784c0ff */
[----:B------:R-:W-:Y:S01]  /*11a90*/  @!PT LDS RZ, [RZ] ;  /* 0x00000000fffff984 */ /* 0x000fe20000000800 */
[----:B------:R-:W-:Y:S01]  /*11aa0*/  @!PT LDS RZ, [RZ] ;  /* 0x00000000fffff984 */ /* 0x000fe20000000800 */
[----:B------:R-:W-:Y:S01]  /*11ab0*/  @!PT LDS RZ, [RZ] ;  /* 0x00000000fffff984 */ /* 0x000fe20000000800 */
[----:B------:R0:W-:Y:S01]  /*11ac0*/  LDGSTS.E.BYPASS.LTC128B.128 [R21+0xc00], desc[UR50][R2.64], !P3 ;  /* 0x00c0000002157fae */ /* 0x0001e2000d901d72 */
[----:B------:R-:W-:-:S04]  /*11ad0*/  ISETP.NE.AND P3, PT, R5, RZ, PT ;  /* 0x000000ff0500720c */ /* 0x000fc80003f65270 */
[----:B------:R-:W-:-:S05]  /*11ae0*/  P2R R5, PR, RZ, 0x8 ;  /* 0x00000008ff057803 */ /* 0x000fca0000000000 */
[----:B------:R0:W-:Y:S04]  /*11af0*/  LDGSTS.E.BYPASS.LTC128B.128 [R21+0x2c00], desc[UR50][R2.64+0x80], !P2 ;  /* 0x02c0008002157fae */ /* 0x0001e8000d101d72 */
[----:B------:R0:W-:Y:S02]  /*11b00*/  LDGSTS.E.BYPASS.LTC128B.128 [R21+0x4c00], desc[UR50][R2.64+0x100], !P6 ;  /* 0x04c0010002157fae */ /* 0x0001e4000f101d72 */
[----:B0-----:R-:W-:Y:S05]  /*11b10*/  WARPSYNC.COLLECTIVE R15, `(.L_x_4027) ;  /* 0x000000000f087348 */ /* 0x001fea0003c00000 */
[----:B------:R1:W2:Y:S02]  /*11b20*/  SHFL.IDX P6, R14, R13, R12, R11 ;  /* 0x0000000c0d0e7389 */ /* 0x0002a400000c000b */
[----:B012---:R-:W-:Y:S01]  /*11b30*/  ENDCOLLECTIVE ;  /* 0x000000000000791b */ /* 0x007fe20003800000 */
.L_x_4027:
        /* <DEDUP_REMOVED lines=14> */
.L_x_4028:
[----:B------:R-:W-:Y:S01]  /*11c20*/  MOV R13, R20 ;  /* 0x00000014000d7202 */ /* 0x000fe20000000f00 */
        /* <DEDUP_REMOVED lines=16> */
.L_x_4029:
        /* <DEDUP_REMOVED lines=14> */
.L_x_4030:
[----:B------:R-:W-:Y:S05]  /*11e10*/  BRA `(.L_x_4031) ;  /* 0xffffffd400387947 */ /* 0x000fea000383ffff */
.L_x_3959:
[----:B------:R-:W-:Y:S01]  /*11e20*/  BSSY B0, `(.L_x_4032) ;  /* 0x0000008000007945 */ /* 0x000fe20003800000 */
[----:B------:R-:W-:Y:S01]  /*11e30*/  IMAD.MOV.U32 R13, RZ, RZ, R33 ;  /* 0x000000ffff0d7224 */ /* 0x000fe200078e0021 */
[----:B------:R-:W-:Y:S01]  /*11e40*/  MOV R15, 0xffffffff ;  /* 0xffffffff000f7802 */ /* 0x000fe20000000f00 */
[----:B------:R-:W-:Y:S02]  /*11e50*/  IMAD.MOV.U32 R12, RZ, RZ, RZ ;  /* 0x000000ffff0c7224 */ /* 0x000fe400078e00ff */
[----:B------:R-:W-:-:S07]  /*11e60*/  IMAD.MOV.U32 R11, RZ, RZ, 0x1f ;  /* 0x0000001fff0b7424 */ /* 0x000fce00078e00ff */
[----:B01---5:R-:W-:Y:S05]  /*11e70*/  WARPSYNC.COLLECTIVE R15, `(.L_x_4033) ;  /* 0x000000000f087348 */ /* 0x023fea0003c00000 */
[----:B------:R2:W3:Y:S02]  /*11e80*/  SHFL.IDX P6, R14, R13, R12, R11 ;  /* 0x0000000c0d0e7389 */ /* 0x0004e400000c000b */
[----:B0123-5:R-:W-:Y:S01]  /*11e90*/  ENDCOLLECTIVE ;  /* 0x000000000000791b */ /* 0x02ffe20003800000 */
.L_x_4033:
[----:B------:R-:W-:Y:S05]  /*11ea0*/  BSYNC B0 ;  /* 0x0000000000007941 */ /* 0x000fea0003800000 */
.L_x_4032:
[----:B------:R-:W-:Y:S05]  /*11eb0*/  BRA `(.L_x_4034) ;  /* 0xffffffd8003c7947 */ /* 0x000fea000383ffff */
.L_x_3962:
[----:B---3--:R3:W4:Y:S02]  /*11ec0*/  SYNCS.PHASECHK.TRANS64.TRYWAIT P0, [R7+URZ+0x28c20], R0 ;  /* 0x028c2000070075a7 */ /* 0x008724000800017f */
[----:B----4-:R-:W-:Y:S05]  /*11ed0*/  @!P0 NANOSLEEP.SYNCS 0x989680 ;  /* 0x009896800000895d */ /* 0x010fea0003900000 */
[----:B------:R-:W4:Y:S02]  /*11ee0*/  @!P0 SYNCS.PHASECHK.TRANS64 P0, [R7+URZ+0x28c20], R0 ;  /* 0x028c2000070085a7 */ /* 0x000f24000800007f */
[----:B----4-:R-:W-:Y:S05]  /*11ef0*/  @!P0 BRA `(.L_x_3962) ;  /* 0xfffffffc00f08947 */ /* 0x010fea000383ffff */
[----:B------:R-:W-:Y:S05]  /*11f00*/  BRA `(.L_x_4035) ;  /* 0xffffffd800847947 */ /* 0x000fea000383ffff */
.L_x_3963:
        /* <DEDUP_REMOVED lines=11> */
.L_x_4037:
[----:B------:R-:W-:Y:S05]  /*11fc0*/  BSYNC B0 ;  /* 0x0000000000007941 */ /* 0x000fea0003800000 */
.L_x_4036:
[----:B------:R-:W-:Y:S05]  /*11fd0*/  BRA `(.L_x_4038) ;  /* 0xffffffd8006c7947 */ /* 0x000fea000383ffff */
.L_x_3966:
[----:B------:R-:W-:Y:S01]  /*11fe0*/  BSSY B1, `(.L_x_4039) ;  /* 0x0000006000017945 */ /* 0x000fe20003800000 */
[----:B------:R-:W-:-:S07]  /*11ff0*/  IMAD.MOV.U32 R15, RZ, RZ, -0x1 ;  /* 0xffffffffff0f7424 */ /* 0x000fce00078e00ff */
[----:B0123-5:R-:W-:Y:S05]  /*12000*/  WARPSYNC.COLLECTIVE R15, `(.L_x_4040) ;  /* 0x000000000f0c7348 */ /* 0x02ffea0003c00000 */
[----:B------:R-:W-:Y:S02]  /*12010*/  ELECT P6, UR62, PT ;  /* 0x00000000003e782f */ /* 0x000fe400038c0000 */
[----:B------:R-:W-:Y:S01]  /*12020*/  MOV R14, UR62 ;  /* 0x0000003e000e7c02 */ /* 0x000fe20008000f00 */
[----:B0123-5:R-:W-:Y:S10]  /*12030*/  ENDCOLLECTIVE ;  /* 0x000000000000791b */ /* 0x02fff40003800000 */
.L_x_4040:
[----:B------:R-:W-:Y:S05]  /*12040*/  BSYNC B1 ;  /* 0x0000000000017941 */ /* 0x000fea0003800000 */
.L_x_4039:
[----:B------:R-:W-:Y:S05]  /*12050*/  BRA `(.L_x_4041) ;  /* 0xffffffd800647947 */ /* 0x000fea000383ffff */
.L_x_3968:
[----:B---3--:R3:W4:Y:S02]  /*12060*/  SYNCS.PHASECHK.TRANS64.TRYWAIT P1, [R5+URZ+0x28c40], R0 ;  /* 0x028c4000050075a7 */ /* 0x008724000802017f */
[----:B----4-:R-:W-:Y:S05]  /*12070*/  @!P1 NANOSLEEP.SYNCS 0x989680 ;  /* 0x009896800000995d */ /* 0x010fea0003900000 */
[----:B------:R-:W4:Y:S02]  /*12080*/  @!P1 SYNCS.PHASECHK.TRANS64 P1, [R5+URZ+0x28c40], R0 ;  /* 0x028c4000050095a7 */ /* 0x000f24000802007f */
[----:B----4-:R-:W-:Y:S05]  /*12090*/  @!P1 BRA `(.L_x_3968) ;  /* 0xfffffffc00f09947 */ /* 0x010fea000383ffff */
[----:B------:R-:W-:Y:S05]  /*120a0*/  BRA `(.L_x_4042) ;  /* 0xffffffd800847947 */ /* 0x000fea000383ffff */
.L_x_3970:
[----:B----4-:R4:W0:Y:S02]  /*120b0*/  SYNCS.PHASECHK.TRANS64.TRYWAIT P1, [R3+URZ+0x28c40], R2 ;  /* 0x028c4002030075a7 */ /* 0x010824000802017f */
[----:B0-----:R-:W-:Y:S05]  /*120c0*/  @!P1 NANOSLEEP.SYNCS 0x989680 ;  /* 0x009896800000995d */ /* 0x001fea0003900000 */
[----:B------:R-:W0:Y:S02]  /*120d0*/  @!P1 SYNCS.PHASECHK.TRANS64 P1, [R3+URZ+0x28c40], R2 ;  /* 0x028c4002030095a7 */ /* 0x000e24000802007f */
[----:B0-----:R-:W-:Y:S05]  /*120e0*/  @!P1 BRA `(.L_x_3970) ;  /* 0xfffffffc00f09947 */ /* 0x001fea000383ffff */
[----:B------:R-:W-:Y:S05]  /*120f0*/  BRA `(.L_x_4043) ;  /* 0xffffffd800907947 */ /* 0x000fea000383ffff */
.L_x_3972:
[----:B------:R0:W0:Y:S02]  /*12100*/  SYNCS.PHASECHK.TRANS64.TRYWAIT P1, [R5+URZ+0x28c60], R0 ;  /* 0x028c6000050075a7 */ /* 0x000024000802017f */
[----:B0-----:R-:W-:Y:S05]  /*12110*/  @!P1 NANOSLEEP.SYNCS 0x989680 ;  /* 0x009896800000995d */ /* 0x001fea0003900000 */
[----:B------:R-:W0:Y:S02]  /*12120*/  @!P1 SYNCS.PHASECHK.TRANS64 P1, [R5+URZ+0x28c60], R0 ;  /* 0x028c6000050095a7 */ /* 0x000e24000802007f */
[----:B0-----:R-:W-:Y:S05]  /*12130*/  @!P1 BRA `(.L_x_3972) ;  /* 0xfffffffc00f09947 */ /* 0x001fea000383ffff */
[----:B------:R-:W-:Y:S05]  /*12140*/  BRA `(.L_x_4044) ;  /* 0xffffffd8008c7947 */ /* 0x000fea000383ffff */
.L_x_4045:
        /* <DEDUP_REMOVED lines=11> */
.L_x_5645:


//--------------------- .text._ZN7cutlass13device_kernelIN5flash11enable_sm90INS1_16FlashAttnFwdSm90INS1_25CollectiveMainloopFwdSm90ILi2EN4cute5tupleIJNS5_1CILi1EEES8_S8_EEENS6_IJNS7_ILi64EEESA_SA_EEELi512ENS_6half_tEfNS_4arch4Sm90ELb1ELb0ELb0ELb0ELb1ELb0ELb1ELb0ELb0ELb1ELb0ELb0EEENS1_21CollectiveEpilogueFwdINS6_IJSA_NS7_ILi512EEESA_EEES9_SC_SE_Li256ELb0ELb1ELb0ELb0EEENS1_30DynamicPersistentTileSchedulerILi256ELi128ELb0ELb1ELb1EEEEEEEEEvNT_6ParamsE --------------------------
	.section	.text._ZN7cutlass13device_kernelIN5flash11enable_sm90INS1_16FlashAttnFwdSm90INS1_25CollectiveMainloopFwdSm90ILi2EN4cute5tupleIJNS5_1CILi1EEES8_S8_EEENS6_IJNS7_ILi64EEESA_SA_EEELi512ENS_6half_tEfNS_4arch4Sm90ELb1ELb0ELb0ELb0ELb1ELb0ELb1ELb0ELb0ELb1ELb0ELb0EEENS1_21CollectiveEpilogueFwdINS6_IJSA_NS7_ILi512EEESA_EEES9_SC_SE_Li256ELb0ELb1ELb0ELb0EEENS1_30DynamicPersistentTileSchedulerILi256ELi128ELb0ELb1ELb1EEEEEEEEEvNT_6ParamsE,"ax",@progbits
	.align	128
.text._ZN7cutlass13device_kernelIN5flash11enable_sm90INS1_16FlashAttnFwdSm90INS1_25CollectiveMainloopFwdSm90ILi2EN4cute5tupleIJNS5_1CILi1EEES8_S8_EEENS6_IJNS7_ILi64EEESA_SA_EEELi512ENS_6half_tEfNS_4arch4Sm90ELb1ELb0ELb0ELb0ELb1ELb0ELb1ELb0ELb0ELb1ELb0ELb0EEENS1_21CollectiveEpilogueFwdINS6_IJSA_NS7_ILi512EEESA_EEES9_SC_SE_Li256ELb0ELb1ELb0ELb0EEENS1_30DynamicPersistentTileSchedulerILi256ELi128ELb0ELb1ELb1EEEEEEEEEvNT_6ParamsE:
        .type           _ZN7cutlass13device_kernelIN5flash11enable_sm90INS1_16FlashAttnFwdSm90INS1_25CollectiveMainloopFwdSm90ILi2EN4cute5tupleIJNS5_1CILi1EEES8_S8_EEENS6_IJNS7_ILi64EEESA_SA_EEELi512ENS_6half_tEfNS_4arch4Sm90ELb1ELb0ELb0ELb0ELb1ELb0ELb1ELb0ELb0ELb1ELb0ELb0EEENS1_21CollectiveEpilogueFwdINS6_IJSA_NS7_ILi512EEESA_EEES9_SC_SE_Li256ELb0ELb1ELb0ELb0EEENS1_30DynamicPersistentTileSchedulerILi256ELi128ELb0ELb1ELb1EEEEEEEEEvNT_6ParamsE,@function
        .size           _ZN7cutlass13device_kernelIN5flash11enable_sm90INS1_16FlashAttnFwdSm90INS1_25CollectiveMainloopFwdSm90ILi2EN4cute5tupleIJNS5_1CILi1EEES8_S8_EEENS6_IJNS7_ILi64EEESA_SA_EEELi512ENS_6half_tEfNS_4arch4Sm90ELb1ELb0ELb0ELb0ELb1ELb0ELb1ELb0ELb0ELb1ELb0ELb0EEENS1_21CollectiveEpilogueFwdINS6_IJSA_NS7_ILi512EEESA_EEES9_SC_SE_Li256ELb0ELb1ELb0ELb0EEENS1_30DynamicPersistentTileSchedulerILi256ELi128ELb0ELb1ELb1EEEEEEEEEvNT_6ParamsE,(.L_x_5646 - _ZN7cutlass13device_kernelIN5flash11enable_sm90INS1_16FlashAttnFwdSm90INS1_25CollectiveMainloopFwdSm90ILi2EN4cute5tupleIJNS5_1CILi1EEES8_S8_EEENS6_IJNS7_ILi64EEESA_SA_EEELi512ENS_6half_tEfNS_4arch4Sm90ELb1ELb0ELb0ELb0ELb1ELb0ELb1ELb0ELb0ELb1ELb0ELb0EEENS1_21CollectiveEpilogueFwdINS6_IJSA_NS7_ILi512EEESA_EEES9_SC_SE_Li256ELb0ELb1ELb0ELb0EEENS1_30DynamicPersistentTileSchedulerILi256ELi128ELb0ELb1ELb1EEEEEEEEEvNT_6ParamsE)
        .other          _ZN7cutlass13device_kernelIN5flash11enable_sm90INS1_16FlashAttnFwdSm90INS1_25CollectiveMainloopFwdSm90ILi2EN4cute5tupleIJNS5_1CILi1EEES8_S8_EEENS6_IJNS7_ILi64EEESA_SA_EEELi512ENS_6half_tEfNS_4arch4Sm90ELb1ELb0ELb0ELb0ELb1ELb0ELb1ELb0ELb0ELb1ELb0ELb0EEENS1_21CollectiveEpilogueFwdINS6_IJSA_NS7_ILi512EEESA_EEES9_SC_SE_Li256ELb0ELb1ELb0ELb0EEENS1_30DynamicPersistentTileSchedulerILi256ELi128ELb0ELb1ELb1EEEEEEEEEvNT_6ParamsE,@"STO_CUDA_ENTRY STV_DEFAULT"
_ZN7cutlass13device_kernelIN5flash11enable_sm90INS1_16FlashAttnFwdSm90INS1_25CollectiveMainloopFwdSm90ILi2EN4cute5tupleIJNS5_1CILi1EEES8_S8_EEENS6_IJNS7_ILi64EEESA_SA_EEELi512ENS_6half_tEfNS_4arch4Sm90ELb1ELb0ELb0ELb0ELb1ELb0ELb1ELb0ELb0ELb1ELb0ELb0EEENS1_21CollectiveEpilogueFwdINS6_IJSA_NS7_ILi512EEESA_EEES9_SC_SE_Li256ELb0ELb1ELb0ELb0EEENS1_30DynamicPersistentTileSchedulerILi256ELi128ELb0ELb1ELb1EEEEEEEEEvNT_6ParamsE:
        /* <DEDUP_REMOVED lines=43> */
.L_x_4046:
        /* <DEDUP_REMOVED lines=22> */
.L_x_4047:
        /* <DEDUP_REMOVED lines=18> */
.L_x_4048:
        /* <DEDUP_REMOVED lines=22> */
.L_x_4049:
        /* <DEDUP_REMOVED lines=23> */
.L_x_4050:
        /* <DEDUP_REMOVED lines=8> */
.L_x_4052:
[----:B------:R-:W-:-:S08]  /*0880*/  NOP ;  /* 0x0000000000007918 */ /* 0x000fd00000000000 */
[----:B------:R-:W0:Y:S02]  /*0890*/  USETMAXREG.TRY_ALLOC.CTAPOOL UP0, 0xe8 ;  /* 0x000000e8000079c8 */ /* 0x000e240008000600 */
[----:B0-----:R-:W-:-:S13]  /*08a0*/  PLOP3.LUT P0, PT, PT, PT, UP0, 0x80, 0x0 ;  /* 0x000000000000781c */ /* 0x001fda0003f0f008 */
[----:B------:R-:W-:Y:S05]  /*08b0*/  @!P0 BRA `(.L_x_4052) ;  /* 0xfffffffc00f08947 */ /* 0x000fea000383ffff */
[----:B------:R-:W0:Y:S01]  /*08c0*/  S2R R2, SR_TID.X ;  /* 0x0000000000027919 */ /* 0x000e220000002100 */
[----:B------:R-:W1:Y:S08]  /*08d0*/  S2UR UR4, SR_CTAID.X ;  /* 0x00000000000479c3 */ /* 0x000e700000002500 */
[----:B------:R-:W-:Y:S06]  /*08e0*/  BAR.ARV 0x4, 0x180 ;  /* 0x0106000000007b1d */ /* 0x000fec0000002000 */
[----:B0-----:R-:W-:-:S04]  /*08f0*/  LOP3.LUT R0, R2, 0xffffff80, RZ, 0xc0, !PT ;  /* 0xffffff8002007812 */ /* 0x001fc800078ec0ff */
[----:B------:R-:W-:Y:S02]  /*0900*/  ISETP.NE.AND P0, PT, R0, 0x80, PT ;  /* 0x000000800000780c */ /* 0x000fe40003f05270 */
[----:B------:R-:W1:Y:S11]  /*0910*/  LDC R0, c[0x0][0xd38] ;  /* 0x00034e00ff007b82 */ /* 0x000e760000000800 */
[----:B------:R-:W-:Y:S06]  /*0920*/  @!P0 BAR.ARV 0x8, 0x100 ;  /* 0x0204000000008b1d */ /* 0x000fec0000002000 */
[----:B------:R-:W-:-:S13]  /*0930*/  ISETP.GE.U32.AND P0, PT, R2, 0x100, PT ;  /* 0x000001000200780c */ /* 0x000fda0003f06070 */
[----:B------:R-:W-:Y:S06]  /*0940*/  @P0 BAR.ARV 0xf, 0x100 ;  /* 0x03c4000000000b1d */ /* 0x000fec0000002000 */
[----:B-1----:R-:W-:-:S13]  /*0950*/  ISETP.LE.AND P0, PT, R0, UR4, PT ;  /* 0x0000000400007c0c */ /* 0x002fda000bf03270 */
[----:B------:R-:W-:Y:S05]  /*0960*/  @P0 EXIT ;  /* 0x000000000000094d */ /* 0x000fea0003800000 */
[----:B------:R-:W-:Y:S01]  /*0970*/  VIADD R222, R2, 0xffffff80 ;  /* 0xffffff8002de7836 */ /* 0x000fe20000000000 */
[----:B------:R-:W0:Y:S01]  /*0980*/  S2R R219, SR_CgaCtaId ;  /* 0x0000000000db7919 */ /* 0x000e220000008800 */
[----:B------:R-:W-:Y:S01]  /*0990*/  IMAD.MOV.U32 R188, RZ, RZ, 0x40 ;  /* 0x00000040ffbc7424 */ /* 0x000fe200078e00ff */
[----:B------:R-:W-:Y:S01]  /*09a0*/  ULOP3.LUT UR40, UR41, 0x1, URZ, 0xfc, !UPT ;  /* 0x0000000129287892 */ /* 0x000fe2000f8efc3f */
[----:B------:R-:W-:Y:S01]  /*09b0*/  IMAD.MOV.U32 R16, RZ, RZ, RZ ;  /* 0x000000ffff107224 */ /* 0x000fe200078e00ff */
[----:B------:R-:W-:Y:S01]  /*09c0*/  SHF.R.S32.HI R3, RZ, 0x1f, R222 ;  /* 0x0000001fff037819 */ /* 0x000fe200000114de */
[----:B------:R-:W-:-:S03]  /*09d0*/  UMOV UR36, URZ ;  /* 0x0000003f00247c82 */ /* 0x000fc60008000000 */
[CC--:B------:R-:W-:Y:S02]  /*09e0*/  LEA.HI R0, R3.reuse, R222.reuse, RZ, 0x4 ;  /* 0x000000de03007211 */ /* 0x0c0fe400078f20ff */
[CC--:B------:R-:W-:Y:S02]  /*09f0*/  LEA.HI R4, R3.reuse, R222.reuse, RZ, 0x5 ;  /* 0x000000de03047211 */ /* 0x0c0fe400078f28ff */
[----:B------:R-:W-:Y:S02]  /*0a00*/  SHF.R.S32.HI R7, RZ, 0x4, R0 ;  /* 0x00000004ff077819 */ /* 0x000fe40000011400 */
[----:B------:R-:W-:Y:S02]  /*0a10*/  LEA.HI R5, R3, R222, RZ, 0x7 ;  /* 0x000000de03057211 */ /* 0x000fe400078f38ff */
[C---:B------:R-:W-:Y:S02]  /*0a20*/  LEA.HI R2, R0.reuse, R7, RZ, 0x1 ;  /* 0x0000000700027211 */ /* 0x040fe400078f08ff */
[----:B------:R-:W-:-:S02]  /*0a30*/  LOP3.LUT R9, R0, 0xfffffff0, RZ, 0xc0, !PT ;  /* 0xfffffff000097812 */ /* 0x000fc400078ec0ff */
[----:B------:R-:W-:Y:S02]  /*0a40*/  LOP3.LUT R2, R2, 0x1ffffffe, RZ, 0xc0, !PT ;  /* 0x1ffffffe02027812 */ /* 0x000fe400078ec0ff */
[--C-:B------:R-:W-:Y:S01]  /*0a50*/  SHF.R.S32.HI R13, RZ, 0x5, R4.reuse ;  /* 0x00000005ff0d7819 */ /* 0x100fe20000011404 */
[----:B------:R-:W-:Y:S01]  /*0a60*/  IMAD.IADD R9, R222, 0x1, -R9 ;  /* 0x00000001de097824 */ /* 0x000fe200078e0a09 */
[----:B------:R-:W-:Y:S01]  /*0a70*/  SHF.R.S32.HI R4, RZ, 0x1f, R4 ;  /* 0x0000001fff047819 */ /* 0x000fe20000011404 */
[----:B------:R-:W-:Y:S01]  /*0a80*/  IMAD.IADD R8, R7, 0x1, -R2 ;  /* 0x0000000107087824 */ /* 0x000fe200078e0a02 */
[----:B------:R-:W-:Y:S02]  /*0a90*/  LOP3.LUT R7, R5, 0xffffff80, RZ, 0xc0, !PT ;  /* 0xffffff8005077812 */ /* 0x000fe400078ec0ff */
[----:B------:R-:W-:Y:S02]  /*0aa0*/  LEA.HI R2, R3, R222, RZ, 0x2 ;  /* 0x000000de03027211 */ /* 0x000fe400078f10ff */
[----:B------:R-:W-:Y:S01]  /*0ab0*/  LEA.HI R4, R4, R13, RZ, 0x2 ;  /* 0x0000000d04047211 */ /* 0x000fe200078f10ff */
[----:B------:R-:W-:Y:S01]  /*0ac0*/  IMAD.IADD R7, R222, 0x1, -R7 ;  /* 0x00000001de077824 */ /* 0x000fe200078e0a07 */
[----:B------:R-:W-:-:S02]  /*0ad0*/  LOP3.LUT R11, R2, 0xfffffffc, RZ, 0xc0, !PT ;  /* 0xfffffffc020b7812 */ /* 0x000fc400078ec0ff */
[----:B------:R-:W-:Y:S02]  /*0ae0*/  SHF.R.S32.HI R216, RZ, 0x7, R5 ;  /* 0x00000007ffd87819 */ /* 0x000fe40000011405 */
[----:B------:R-:W-:Y:S01]  /*0af0*/  LOP3.LUT R4, R4, 0x3ffffc, RZ, 0xc0, !PT ;  /* 0x003ffffc04047812 */ /* 0x000fe200078ec0ff */
[----:B------:R-:W-:Y:S01]  /*0b00*/  IMAD.IADD R11, R222, 0x1, -R11 ;  /* 0x00000001de0b7824 */ /* 0x000fe200078e0a0b */
[--C-:B------:R-:W-:Y:S01]  /*0b10*/  SHF.R.S32.HI R2, RZ, 0x1f, R9.reuse ;  /* 0x0000001fff027819 */ /* 0x100fe20000011409 */
[----:B------:R-:W-:Y:S01]  /*0b20*/  IMAD R15, R216, 0x100, R9 ;  /* 0x00000100d80f7824 */ /* 0x000fe200078e0209 */
[----:B------:R-:W-:Y:S01]  /*0b30*/  SHF.R.S32.HI R0, RZ, 0x1f, R7 ;  /* 0x0000001fff007819 */ /* 0x000fe20000011407 */
[----:B------:R-:W-:Y:S01]  /*0b40*/  IMAD.IADD R10, R13, 0x1, -R4 ;  /* 0x000000010d0a7824 */ /* 0x000fe200078e0a04 */
[----:B------:R-:W-:Y:S02]  /*0b50*/  LEA.HI R6, R2, R9, RZ, 0x3 ;  /* 0x0000000902067211 */ /* 0x000fe400078f18ff */
[----:B------:R-:W-:Y:S01]  /*0b60*/  LEA.HI R2, R0, R7, RZ, 0x2 ;  /* 0x0000000700027211 */ /* 0x000fe200078f10ff */
[----:B------:R-:W-:Y:S01]  /*0b70*/  IMAD R14, R10, 0x10, R15 ;  /* 0x000000100a0e7824 */ /* 0x000fe200078e020f */
[C---:B------:R-:W-:Y:S01]  /*0b80*/  LOP3.LUT R4, R6.reuse, 0xfffffff8, RZ, 0xc0, !PT ;  /* 0xfffffff806047812 */ /* 0x040fe200078ec0ff */
[----:B------:R-:W-:Y:S01]  /*0b90*/  IMAD.SHL.U32 R6, R6, 0x40, RZ ;  /* 0x0000004006067824 */ /* 0x000fe200078e00ff */
[----:B------:R-:W-:-:S02]  /*0ba0*/  LOP3.LUT R10, R2, 0x7ffffffc, RZ, 0xc0, !PT ;  /* 0x7ffffffc020a7812 */ /* 0x000fc400078ec0ff */
[----:B------:R-:W-:Y:S01]  /*0bb0*/  LEA.HI R12, R11, R11, RZ, 0x1 ;  /* 0x0000000b0b0c7211 */ /* 0x000fe200078f08ff */
[----:B------:R-:W-:Y:S01]  /*0bc0*/  IMAD.IADD R9, R9, 0x1, -R4 ;  /* 0x0000000109097824 */ /* 0x000fe200078e0a04 */
[----:B------:R-:W-:Y:S01]  /*0bd0*/  LEA.HI R4, R0, R7, RZ, 0x5 ;  /* 0x0000000700047211 */ /* 0x000fe200078f28ff */
[----:B------:R-:W-:Y:S01]  /*0be0*/  IMAD.IADD R10, R7, 0x1, -R10 ;  /* 0x00000001070a7824 */ /* 0x000fe200078e0a0a */
[----:B------:R-:W-:Y:S02]  /*0bf0*/  LOP3.LUT R12, R12, 0x1ffffffe, RZ, 0xc0, !PT ;  /* 0x1ffffffe0c0c7812 */ /* 0x000fe400078ec0ff */
[--C-:B------:R-:W-:Y:S01]  /*0c00*/  SHF.R.S32.HI R0, RZ, 0x2, R2.reuse ;  /* 0x00000002ff007819 */ /* 0x100fe20000011402 */
[----:B------:R-:W-:Y:S01]  /*0c10*/  IMAD.SHL.U32 R18, R10, 0x2, RZ ;  /* 0x000000020a127824 */ /* 0x000fe200078e00ff */
[----:B------:R-:W-:Y:S01]  /*0c20*/  SHF.R.S32.HI R7, RZ, 0x1f, R2 ;  /* 0x0000001fff077819 */ /* 0x000fe20000011402 */
[----:B------:R-:W-:Y:S01]  /*0c30*/  IMAD.SHL.U32 R2, R9, 0x40, RZ ;  /* 0x0000004009027824 */ /* 0x000fe200078e00ff */
[----:B------:R-:W-:Y:S01]  /*0c40*/  LOP3.LUT R6, R6, 0x7ffffe00, RZ, 0xc0, !PT ;  /* 0x7ffffe0006067812 */ /* 0x000fe200078ec0ff */
[----:B------:R-:W-:Y:S01]  /*0c50*/  IMAD.IADD R15, R11, 0x1, -R12 ;  /* 0x000000010b0f7824 */ /* 0x000fe200078e0a0c */
[----:B------:R-:W-:Y:S01]  /*0c60*/  LEA.HI R7, R7, R0, RZ, 0x3 ;  /* 0x0000000007077211 */ /* 0x000fe200078f18ff */
[----:B------:R-:W-:Y:S01]  /*0c70*/  IMAD.SHL.U32 R11, R8, 0x8, RZ ;  /* 0x00000008080b7824 */ /* 0x000fe200078e00ff */
[----:B------:R-:W-:Y:S01]  /*0c80*/  LOP3.LUT R2, R2, 0x1c0, RZ, 0xc0, !PT ;  /* 0x000001c002027812 */ /* 0x000fe200078ec0ff */
[----:B------:R-:W-:Y:S01]  /*0c90*/  IMAD R6, R13, 0x400, R6 ;  /* 0x000004000d067824 */ /* 0x000fe200078e0206 */
[----:B------:R-:W-:Y:S01]  /*0ca0*/  LOP3.LUT R7, R7, 0xfffffff8, RZ, 0xc0, !PT ;  /* 0xfffffff807077812 */ /* 0x000fe200078ec0ff */
[--C-:B------:R-:W-:Y:S01]  /*0cb0*/  IMAD.U32 R221, R14, 0x40, R11.reuse ;  /* 0x000000400edd7824 */ /* 0x100fe200078e000b */
[----:B------:R-:W-:-:S02]  /*0cc0*/  LOP3.LUT R11, R2, 0x8, R11, 0xf8, !PT ;  /* 0x00000008020b7812 */ /* 0x000fc400078ef80b */
[----:B------:R-:W-:Y:S01]  /*0cd0*/  SHF.R.U32.HI R2, RZ, 0x3, R2 ;  /* 0x00000003ff027819 */ /* 0x000fe20000011602 */
[----:B------:R-:W-:Y:S01]  /*0ce0*/  IMAD.IADD R7, R0, 0x1, -R7 ;  /* 0x0000000100077824 */ /* 0x000fe200078e0a07 */
[----:B------:R-:W-:Y:S02]  /*0cf0*/  SHF.R.S32.HI R4, RZ, 0x5, R4 ;  /* 0x00000005ff047819 */ /* 0x000fe40000011404 */
[----:B------:R-:W-:Y:S02]  /*0d00*/  LEA.HI R3, R3, R222, RZ, 0x3 ;  /* 0x000000de03037211 */ /* 0x000fe400078f18ff */
[----:B------:R-:W-:Y:S01]  /*0d10*/  LOP3.LUT R11, R11, R2, RZ, 0x3c, !PT ;  /* 0x000000020b0b7212 */ /* 0x000fe200078e3cff */
[----:B------:R-:W-:Y:S01]  /*0d20*/  IMAD R22, R4, 0x10, R7 ;  /* 0x0000001004167824 */ /* 0x000fe200078e0207 */
[----:B------:R-:W-:Y:S01]  /*0d30*/  MOV R0, 0x400 ;  /* 0x0000040000007802 */ /* 0x000fe20000000f00 */
[----:B------:R-:W-:Y:S01]  /*0d40*/  IMAD.MOV.U32 R2, RZ, RZ, RZ ;  /* 0x000000ffff027224 */ /* 0x000fe200078e00ff */
[----:B------:R-:W-:Y:S01]  /*0d50*/  LOP3.LUT R7, R3, 0xfffffff8, RZ, 0xc0, !PT ;  /* 0xfffffff803077812 */ /* 0x000fe200078ec0ff */
[----:B------:R-:W-:Y:S01]  /*0d60*/  IMAD.IADD R6, R6, 0x1, R11 ;  /* 0x0000000106067824 */ /* 0x000fe200078e020b */
[----:B------:R-:W-:Y:S01]  /*0d70*/  R2P PR, R9, 0x6 ;  /* 0x0000000609007804 */ /* 0x000fe20000000000 */
[----:B------:R-:W-:Y:S01]  /*0d80*/  IMAD R190, R15, 0x8, R22 ;  /* 0x000000080fbe7824 */ /* 0x000fe200078e0216 */
[----:B0-----:R-:W-:Y:S01]  /*0d90*/  LEA R17, R219, R0, 0x18 ;  /* 0x00000000db117211 */ /* 0x001fe200078ec0ff */
[----:B------:R-:W-:Y:S01]  /*0da0*/  IMAD.IADD R214, R222, 0x1, -R7 ;  /* 0x00000001ded67824 */ /* 0x000fe200078e0a07 */
[----:B------:R-:W-:-:S02]  /*0db0*/  LEA.HI R5, R5, R216, RZ, 0x1 ;  /* 0x000000d805057211 */ /* 0x000fc400078f08ff */
[----:B------:R-:W-:Y:S01]  /*0dc0*/  SEL R188, R188, 0xffffffc0, !P2 ;  /* 0xffffffc0bcbc7807 */ /* 0x000fe20005000000 */
[----:B------:R-:W-:Y:S01]  /*0dd0*/  IMAD R185, R6, 0x2, R17 ;  /* 0x0000000206b97824 */ /* 0x000fe200078e0211 */
[----:B------:R-:W-:Y:S01]  /*0de0*/  LOP3.LUT R5, R5, 0xfffffe, RZ, 0xc0, !PT ;  /* 0x00fffffe05057812 */ /* 0x000fe200078ec0ff */
[----:B------:R-:W-:Y:S01]  /*0df0*/  IMAD.SHL.U32 R23, R214, 0x8, RZ ;  /* 0x00000008d6177824 */ /* 0x000fe200078e00ff */
[----:B------:R-:W-:Y:S01]  /*0e00*/  SHF.R.S32.HI R215, RZ, 0x3, R3 ;  /* 0x00000003ffd77819 */ /* 0x000fe20000011403 */
[----:B------:R-:W-:Y:S02]  /*0e10*/  VIADD R189, R185, 0x36400 ;  /* 0x00036400b9bd7836 */ /* 0x000fe40000000000 */
[C---:B------:R-:W-:Y:S02]  /*0e20*/  VIADD R195, R23.reuse, 0x40 ;  /* 0x0000004017c37836 */ /* 0x040fe40000000000 */
        /* <DEDUP_REMOVED lines=13> */
[----:B------:R-:W-:Y:S01]  /*0f00*/  IMAD.IADD R5, R216, 0x1, -R5 ;  /* 0x00000001d8057824 */ /* 0x000fe200078e0a05 */
[----:B------:R-:W-:Y:S01]  /*0f10*/  SHF.R.S32.HI R223, RZ, 0x1f, R217 ;  /* 0x0000001fffdf7819 */ /* 0x000fe200000114d9 */
[----:B------:R-:W-:-:S02]  /*0f20*/  @P1 VIADD R187, R189, 0xffffffe0 ;  /* 0xffffffe0bdbb1836 */ /* 0x000fc40000000000 */
[----:B------:R-:W-:Y:S02]  /*0f30*/  IMAD.IADD R189, R189, 0x1, R188 ;  /* 0x00000001bdbd7824 */ /* 0x000fe400078e02bc */
[----:B------:R-:W-:Y:S02]  /*0f40*/  IMAD.SHL.U32 R184, R5, 0x100, RZ ;  /* 0x0000010005b87824 */ /* 0x000fe400078e00ff */
[----:B------:R-:W-:-:S07]  /*0f50*/  IMAD.IADD R188, R188, 0x1, R187 ;  /* 0x00000001bcbc7824 */ /* 0x000fce00078e02bb */
.L_x_4108:
        /* <DEDUP_REMOVED lines=21> */
.L_x_4053:
[----:B------:R-:W-:Y:S01]  /*10b0*/  ULDC UR7, c[0x0][0xd54] ;  /* 0x0003550000077ab9 */ /* 0x000fe20000000800 */
[----:B------:R-:W-:Y:S01]  /*10c0*/  UMOV UR6, UR9 ;  /* 0x0000000900067c82 */ /* 0x000fe20008000000 */
[----:B------:R-:W-:-:S11]  /*10d0*/  UISETP.NE.AND UP0, UPT, UR7, 0x1, UPT ;  /* 0x000000010700788c */ /* 0x000fd6000bf05270 */
[----:B------:R-:W-:Y:S02]  /*10e0*/  @UP0 ULDC.64 UR10, c[0x0][0xd58] ;  /* 0x00035600000a0ab9 */ /* 0x000fe40000000a00 */
[----:B------:R-:W-:-:S04]  /*10f0*/  UIMAD.WIDE.U32 UR4, UR9, UR10, URZ ;  /* 0x0000000a090472a5 */ /* 0x000fc8000f8e003f */
[----:B------:R-:W-:-:S04]  /*1100*/  @UP0 USHF.R.U32.HI UR6, URZ, UR11, UR5 ;  /* 0x0000000b3f060299 */ /* 0x000fc80008011605 */
[----:B------:R-:W-:-:S12]  /*1110*/  UIMAD UR4, UR6, UR7, URZ ;  /* 0x00000007060472a4 */ /* 0x000fd8000f8e023f */
.L_x_4054:
[----:B------:R-:W0:Y:S01]  /*1120*/  LDC.64 R4, c[0x0][0x418] ;  /* 0x00010600ff047b82 */ /* 0x000e220000000a00 */
[----:B------:R-:W-:Y:S01]  /*1130*/  ULDC UR37, c[0x0][0xd48] ;  /* 0x0003520000257ab9 */ /* 0x000fe20000000800 */
[----:B------:R-:W-:Y:S02]  /*1140*/  UIADD3 UR4, UR9, -UR4, URZ ;  /* 0x8000000409047290 */ /* 0x000fe4000fffe03f */
[----:B------:R-:W-:Y:S01]  /*1150*/  UISETP.NE.AND UP0, UPT, UR37, 0x1, UPT ;  /* 0x000000012500788c */ /* 0x000fe2000bf05270 */
[----:B------:R-:W-:Y:S01]  /*1160*/  ULDC UR5, c[0x0][0xd54] ;  /* 0x0003550000057ab9 */ /* 0x000fe20000000800 */
[----:B------:R-:W-:Y:S02]  /*1170*/  UISETP.NE.AND UP1, UPT, UR42, 0x1, UPT ;  /* 0x000000012a00788c */ /* 0x000fe4000bf25270 */
[----:B------:R-:W1:Y:S01]  /*1180*/  LDC R186, c[0x0][0x424] ;  /* 0x00010900ffba7b82 */ /* 0x000e620000000800 */
[----:B------:R-:W-:Y:S02]  /*1190*/  UIMAD UR8, UR8, UR5, UR4 ;  /* 0x00000005080872a4 */ /* 0x000fe4000f8e0204 */
[----:B------:R-:W-:Y:S01]  /*11a0*/  ULOP3.LUT UR6, URZ, UR6, URZ, 0x33, !UPT ;  /* 0x000000063f067292 */ /* 0x000fe2000f8e333f */
[----:B------:R-:W-:-:S03]  /*11b0*/  ULDC UR7, c[0x0][0xd3c] ;  /* 0x00034f0000077ab9 */ /* 0x000fc60000000800 */
[----:B------:R-:W-:Y:S01]  /*11c0*/  @UP0 ULDC UR4, c[0x0][0xd4c] ;  /* 0x0003530000040ab9 */ /* 0x000fe20000000800 */
[----:B------:R-:W2:Y:S01]  /*11d0*/  LDC R7, c[0x0][0x2f0] ;  /* 0x0000bc00ff077b82 */ /* 0x000ea20000000800 */
[----:B------:R-:W-:Y:S01]  /*11e0*/  UIMAD.WIDE.U32 UR4, UR8, UR4, URZ ;  /* 0x00000004080472a5 */ /* 0x000fe2000f8e003f */
[----:B------:R-:W-:Y:S01]  /*11f0*/  @UP0 ULDC UR9, c[0x0][0xd50] ;  /* 0x0003540000090ab9 */ /* 0x000fe20000000800 */
[----:B------:R-:W-:Y:S02]  /*1200*/  UMOV UR39, UR8 ;  /* 0x0000000800277c82 */ /* 0x000fe40008000000 */
[----:B------:R-:W-:Y:S02]  /*1210*/  @UP0 USHF.R.U32.HI UR39, URZ, UR9, UR5 ;  /* 0x000000093f270299 */ /* 0x000fe40008011605 */
[----:B------:R-:W-:Y:S01]  /*1220*/  UIADD3 UR6, UR6, UR7, URZ ;  /* 0x0000000706067290 */ /* 0x000fe2000fffe03f */
[----:B0-----:R-:W-:Y:S01]  /*1230*/  ISETP.NE.U32.AND P0, PT, R4, RZ, PT ;  /* 0x000000ff0400720c */ /* 0x001fe20003f05070 */
[----:B------:R-:W-:-:S02]  /*1240*/  UIADD3 UR4, -UR39, URZ, URZ ;  /* 0x0000003f27047290 */ /* 0x000fc4000fffe13f */
[----:B------:R-:W-:Y:S01]  /*1250*/  USHF.L.U32 UR38, UR6, 0x6, URZ ;  /* 0x0000000606267899 */ /* 0x000fe2000800063f */
[----:B------:R-:W-:Y:S01]  /*1260*/  ISETP.NE.AND.EX P0, PT, R5, RZ, PT, P0 ;  /* 0x000000ff0500720c */ /* 0x000fe20003f05300 */
[----:B------:R-:W-:-:S03]  /*1270*/  UIMAD UR37, UR37, UR4, UR8 ;  /* 0x00000004252572a4 */ /* 0x000fc6000f8e0208 */
[----:B-1----:R-:W-:Y:S02]  /*1280*/  SEL R186, R186, 0x1, P0 ;  /* 0x00000001baba7807 */ /* 0x002fe40000000000 */
[----:B------:R-:W-:-:S03]  /*1290*/  PLOP3.LUT P0, PT, PT, PT, UP1, 0x80, 0x0 ;  /* 0x000000000000781c */ /* 0x000fc60003f0f018 */
[----:B--2---:R-:W-:-:S05]  /*12a0*/  IMAD R0, R186, R7, 0x3f ;  /* 0x0000003fba007424 */ /* 0x004fca00078e0207 */
[----:B------:R-:W-:-:S04]  /*12b0*/  SHF.R.S32.HI R3, RZ, 0x1f, R0 ;  /* 0x0000001fff037819 */ /* 0x000fc80000011400 */
[----:B------:R-:W-:-:S04]  /*12c0*/  LEA.HI R3, R3, R0, RZ, 0x6 ;  /* 0x0000000003037211 */ /* 0x000fc800078f30ff */
[----:B------:R-:W-:Y:S01]  /*12d0*/  SHF.R.S32.HI R3, RZ, 0x6, R3 ;  /* 0x00000006ff037819 */ /* 0x000fe20000011403 */
[----:B------:R-:W-:Y:S06]  /*12e0*/  @!P0 BRA `(.L_x_4055) ;  /* 0x0000001c00548947 */ /* 0x000fec0003800000 */
[----:B------:R-:W0:Y:S01]  /*12f0*/  LDC R0, c[0x0][0x448] ;  /* 0x00011200ff007b82 */ /* 0x000e220000000800 */
[----:B------:R-:W-:Y:S01]  /*1300*/  UIADD3 UR4, UR38, 0x3f, URZ ;  /* 0x0000003f26047890 */ /* 0x000fe2000fffe03f */
[----:B------:R-:W-:Y:S02]  /*1310*/  CS2R R150, SRZ ;  /* 0x0000000000967805 */ /* 0x000fe4000001ff00 */
[----:B------:R-:W-:Y:S02]  /*1320*/  CS2R R148, SRZ ;  /* 0x0000000000947805 */ /* 0x000fe4000001ff00 */
[----:B------:R-:W-:Y:S02]  /*1330*/  CS2R R146, SRZ ;  /* 0x0000000000927805 */ /* 0x000fe4000001ff00 */
[----:B------:R-:W-:Y:S02]  /*1340*/  CS2R R144, SRZ ;  /* 0x0000000000907805 */ /* 0x000fe4000001ff00 */
[----:B------:R-:W-:-:S02]  /*1350*/  CS2R R142, SRZ ;  /* 0x00000000008e7805 */ /* 0x000fc4000001ff00 */
[----:B------:R-:W-:Y:S01]  /*1360*/  CS2R R140, SRZ ;  /* 0x00000000008c7805 */ /* 0x000fe2000001ff00 */
[----:B------:R-:W1:Y:S01]  /*1370*/  LDC R5, c[0x0][0x288] ;  /* 0x0000a200ff057b82 */ /* 0x000e620000000800 */
        /* <DEDUP_REMOVED lines=15> */
[----:B0-----:R-:W-:Y:S01]  /*1470*/  ISETP.NE.AND P0, PT, R0, 0x1, PT ;  /* 0x000000010000780c */ /* 0x001fe20003f05270 */
[----:B------:R-:W-:Y:S01]  /*1480*/  IMAD.U32 R0, RZ, RZ, UR4 ;  /* 0x00000004ff007e24 */ /* 0x000fe2000f8e00ff */
[----:B------:R-:W-:Y:S02]  /*1490*/  CS2R R110, SRZ ;  /* 0x00000000006e7805 */ /* 0x000fe4000001ff00 */
[----:B------:R-:W-:-:S02]  /*14a0*/  CS2R R160, SRZ ;  /* 0x0000000000a07805 */ /* 0x000fc4000001ff00 */
[----:B------:R-:W-:Y:S02]  /*14b0*/  CS2R R106, SRZ ;  /* 0x00000000006a7805 */ /* 0x000fe4000001ff00 */
[----:B------:R-:W-:Y:S02]  /*14c0*/  CS2R R162, SRZ ;  /* 0x0000000000a27805 */ /* 0x000fe4000001ff00 */
[----:B------:R-:W-:Y:S02]  /*14d0*/  CS2R R102, SRZ ;  /* 0x0000000000667805 */ /* 0x000fe4000001ff00 */
[----:B------:R-:W-:Y:S02]  /*14e0*/  CS2R R164, SRZ ;  /* 0x0000000000a47805 */ /* 0x000fe4000001ff00 */
[----:B-1----:R-:W-:Y:S02]  /*14f0*/  IADD3 R5, -R5, 0x40, RZ ;  /* 0x0000004005057810 */ /* 0x002fe40007ffe1ff */
[----:B------:R-:W-:-:S02]  /*1500*/  CS2R R98, SRZ ;  /* 0x0000000000627805 */ /* 0x000fc4000001ff00 */
[----:B------:R-:W-:Y:S02]  /*1510*/  CS2R R166, SRZ ;  /* 0x0000000000a67805 */ /* 0x000fe4000001ff00 */
[----:B------:R-:W-:Y:S02]  /*1520*/  CS2R R94, SRZ ;  /* 0x00000000005e7805 */ /* 0x000fe4000001ff00 */
[----:B------:R-:W-:Y:S01]  /*1530*/  CS2R R170, SRZ ;  /* 0x0000000000aa7805 */ /* 0x000fe2000001ff00 */
[----:B------:R-:W0:Y:S01]  /*1540*/  @P0 LDC R4, c[0x0][0x44c] ;  /* 0x00011300ff040b82 */ /* 0x000e220000000800 */
[----:B------:R-:W-:Y:S01]  /*1550*/  IMAD R5, R186, R7, R5 ;  /* 0x00000007ba057224 */ /* 0x000fe200078e0205 */
[----:B------:R-:W-:Y:S01]  /*1560*/  CS2R R90, SRZ ;  /* 0x00000000005a7805 */ /* 0x000fe2000001ff00 */
[----:B------:R-:W-:Y:S01]  /*1570*/  IMAD.MOV.U32 R169, RZ, RZ, RZ ;  /* 0x000000ffffa97224 */ /* 0x000fe200078e00ff */
[----:B------:R-:W-:Y:S02]  /*1580*/  CS2R R172, SRZ ;  /* 0x0000000000ac7805 */ /* 0x000fe4000001ff00 */
[----:B------:R-:W-:-:S02]  /*1590*/  CS2R R86, SRZ ;  /* 0x0000000000567805 */ /* 0x000fc4000001ff00 */
[----:B------:R-:W-:Y:S02]  /*15a0*/  CS2R R174, SRZ ;  /* 0x0000000000ae7805 */ /* 0x000fe4000001ff00 */
[----:B------:R-:W-:Y:S01]  /*15b0*/  CS2R R82, SRZ ;  /* 0x0000000000527805 */ /* 0x000fe2000001ff00 */
[----:B------:R-:W1:Y:S01]  /*15c0*/  @P0 LDC R9, c[0x0][0x450] ;  /* 0x00011400ff090b82 */ /* 0x000e620000000800 */
        /* <DEDUP_REMOVED lines=26> */
[----:B------:R-:W-:Y:S02]  /*1770*/  CS2R R212, SRZ ;  /* 0x0000000000d47805 */ /* 0x000fe4000001ff00 */
[----:B------:R-:W-:Y:S01]  /*1780*/  CS2R R34, SRZ ;  /* 0x0000000000227805 */ /* 0x000fe2000001ff00 */
[----:B------:R-:W-:Y:S01]  /*1790*/  IMAD.IADD R0, R5, 0x1, R0 ;  /* 0x0000000105007824 */ /* 0x000fe200078e0200 */
[----:B------:R-:W-:Y:S01]  /*17a0*/  CS2R R30, SRZ ;  /* 0x00000000001e7805 */ /* 0x000fe2000001ff00 */
[----:B------:R-:W-:Y:S01]  /*17b0*/  IMAD.MOV.U32 R6, RZ, RZ, RZ ;  /* 0x000000ffff067224 */ /* 0x000fe200078e00ff */
[----:B------:R-:W-:Y:S01]  /*17c0*/  CS2R R26, SRZ ;  /* 0x00000000001a7805 */ /* 0x000fe2000001ff00 */
[----:B------:R-:W-:Y:S01]  /*17d0*/  IMAD.MOV.U32 R21, RZ, RZ, RZ ;  /* 0x000000ffff157224 */ /* 0x000fe200078e00ff */
[----:B------:R-:W-:-:S04]  /*17e0*/  SHF.R.S32.HI R5, RZ, 0x1f, R0 ;  /* 0x0000001fff057819 */ /* 0x000fc80000011400 */
[----:B------:R-:W-:Y:S01]  /*17f0*/  LEA.HI R5, R5, R0, RZ, 0x6 ;  /* 0x0000000005057211 */ /* 0x000fe200078f30ff */
[----:B------:R-:W-:-:S03]  /*1800*/  IMAD.MOV.U32 R0, RZ, RZ, RZ ;  /* 0x000000ffff007224 */ /* 0x000fc600078e00ff */
[----:B------:R-:W-:-:S04]  /*1810*/  SHF.R.S32.HI R4, RZ, 0x6, R5 ;  /* 0x00000006ff047819 */ /* 0x000fc80000011405 */
[----:B------:R-:W-:Y:S01]  /*1820*/  VIMNMX R4, R3, R4, PT ;  /* 0x0000000403047248 */ /* 0x000fe20003fe0100 */
[----:B------:R-:W-:-:S03]  /*1830*/  IMAD.MOV.U32 R3, RZ, RZ, RZ ;  /* 0x000000ffff037224 */ /* 0x000fc600078e00ff */
[----:B------:R-:W-:-:S13]  /*1840*/  ISETP.GE.AND P1, PT, R4, 0x1, PT ;  /* 0x000000010400780c */ /* 0x000fda0003f26270 */
[----:B------:R-:W-:Y:S05]  /*1850*/  @!P1 BRA `(.L_x_4056) ;  /* 0x000000b400849947 */ /* 0x000fea0003800000 */
[----:B------:R-:W0:Y:S01]  /*1860*/  SHFL.IDX PT, R0, R216, RZ, 0x1f ;  /* 0x00001fffd8007589 */ /* 0x000e2200000e0000 */
        /* <DEDUP_REMOVED lines=9> */
[----:B------:R-:W-:Y:S01]  /*1900*/  UMOV UR7, 0x40000040 ;  /* 0x4000004000077882 */ /* 0x000fe20000000000 */
[----:B------:R-:W-:Y:S02]  /*1910*/  PLOP3.LUT P2, PT, PT, PT, UP0, 0x80, 0x0 ;  /* 0x000000000000781c */ /* 0x000fe40003f4f008 */
[----:B0-----:R-:W-:-:S04]  /*1920*/  LEA.HI R3, R0, R0, RZ, 0x1 ;  /* 0x0000000000037211 */ /* 0x001fc800078f08ff */
[----:B------:R-:W-:Y:S01]  /*1930*/  LOP3.LUT R3, R3, 0x1fffe, RZ, 0xc0, !PT ;  /* 0x0001fffe03037812 */ /* 0x000fe200078ec0ff */
[----:B------:R-:W-:-:S04]  /*1940*/  WARPGROUP.ARRIVE ;  /* 0x00000000000079c5 */ /* 0x000fc80000000000 */
        /* <DEDUP_REMOVED lines=9> */
[C---:B------:R-:W-:Y:S01]  /*19e0*/  R2UR UR8, R3.reuse ;  /* 0x00000000030872ca */ /* 0x040fe200000e0000 */
[----:B------:R-:W-:Y:S01]  /*19f0*/  VIADD R6, R3, 0x2 ;  /* 0x0000000203067836 */ /* 0x000fe20000000000 */
[----:B------:R-:W-:-:S04]  /*1a00*/  LOP3.LUT R7, R0, 0x2000000, RZ, 0xfc, !PT ;  /* 0x0200000000077812 */ /* 0x000fc800078efcff */
[----:B------:R-:W-:Y:S01]  /*1a10*/  R2UR UR12, R6 ;  /* 0x00000000060c72ca */ /* 0x000fe200000e0000 */
[----:B------:R-:W-:Y:S02]  /*1a20*/  IMAD R0, R2, 0x1000, R7 ;  /* 0x0000100002007824 */ /* 0x000fe400078e0207 */
[C---:B------:R-:W-:Y:S02]  /*1a30*/  VIADD R6, R3.reuse, 0x4 ;  /* 0x0000000403067836 */ /* 0x040fe40000000000 */
[C---:B------:R-:W-:Y:S01]  /*1a40*/  VIADD R5, R0.reuse, 0x80 ;  /* 0x0000008000057836 */ /* 0x040fe20000000000 */
[----:B------:R-:W-:Y:S01]  /*1a50*/  R2UR UR10, R0 ;  /* 0x00000000000a72ca */ /* 0x000fe200000e0000 */
[----:B------:R-:W-:Y:S01]  /*1a60*/  VIADD R3, R3, 0x6 ;  /* 0x0000000603037836 */ /* 0x000fe20000000000 */
[----:B------:R-:W-:Y:S02]  /*1a70*/  R2UR UR16, R6 ;  /* 0x00000000061072ca */ /* 0x000fe400000e0000 */
[----:B------:R-:W-:Y:S01]  /*1a80*/  R2UR UR14, R5 ;  /* 0x00000000050e72ca */ /* 0x000fe200000e0000 */
[C---:B------:R-:W-:Y:S01]  /*1a90*/  VIADD R5, R0.reuse, 0x100 ;  /* 0x0000010000057836 */ /* 0x040fe20000000000 */
[----:B------:R-:W-:Y:S01]  /*1aa0*/  R2UR UR4, R3 ;  /* 0x00000000030472ca */ /* 0x000fe200000e0000 */
[----:B------:R-:W-:-:S03]  /*1ab0*/  VIADD R0, R0, 0x180 ;  /* 0x0000018000007836 */ /* 0x000fc60000000000 */
[----:B------:R-:W-:Y:S02]  /*1ac0*/  R2UR UR18, R5 ;  /* 0x00000000051272ca */ /* 0x000fe400000e0000 */
[----:B------:R-:W-:Y:S01]  /*1ad0*/  R2UR UR6, R0 ;  /* 0x00000000000672ca */ /* 0x000fe200000e0000 */
[----:B------:R-:W-:Y:S03]  /*1ae0*/  HGMMA.64x256x16.F32 R24, gdesc[UR8].tnspB, RZ, !UPT, gsb0 ;  /* 0x43e00000081879f0 */ /* 0x000fe6000c0008ff */
        /* <DEDUP_REMOVED lines=16> */
.L_x_4057:
[----:B------:R-:W-:Y:S01]  /*1bf0*/  IMAD R0, R2, 0x8, R17 ;  /* 0x0000000802007824 */ /* 0x000fe200078e0211 */
[----:B------:R-:W-:-:S03]  /*1c00*/  ISETP.GE.AND P0, PT, R4, 0x2, PT ;  /* 0x000000020400780c */ /* 0x000fc60003f06270 */
[----:B------:R-:W-:-:S05]  /*1c10*/  VIADD R0, R0, 0x38860 ;  /* 0x0003886000007836 */ /* 0x000fca0000000000 */
[----:B------:R-:W-:-:S04]  /*1c20*/  PRMT R0, R219, 0x654, R0 ;  /* 0x00000654db007816 */ /* 0x000fc80000000000 */
[----:B------:R0:W-:Y:S01]  /*1c30*/  SYNCS.ARRIVE.TRANS64.RED.A1T0 RZ, [R0+URZ], RZ ;  /* 0x000000ff00ff79a7 */ /* 0x0001e2000810043f */
[----:B------:R-:W-:Y:S05]  /*1c40*/  @!P0 BRA `(.L_x_4058) ;  /* 0x0000000800c08947 */ /* 0x000fea0003800000 */
[----:B------:R-:W-:-:S07]  /*1c50*/  VIADD R4, R4, 0xfffffffe ;  /* 0xfffffffe04047836 */ /* 0x000fce0000000000 */
.L_x_4060:
[----:B------:R-:W-:Y:S01]  /*1c60*/  BAR.SYNC.DEFER_BLOCKING 0xe, 0x100 ;  /* 0x0384000000007b1d */ /* 0x000fe20000010000 */
[----:B01----:R-:W-:Y:S01]  /*1c70*/  IMAD R0, R2, 0x40, R22 ;  /* 0x0000004002007824 */ /* 0x003fe200078e0216 */
[----:B------:R-:W-:Y:S01]  /*1c80*/  ISETP.GT.AND P1, PT, R4, RZ, PT ;  /* 0x000000ff0400720c */ /* 0x000fe20003f24270 */
[----:B------:R-:W-:Y:S02]  /*1c90*/  VIADD R2, R2, 0x1 ;  /* 0x0000000102027836 */ /* 0x000fe40000000000 */
[----:B------:R-:W-:Y:S01]  /*1ca0*/  IMAD R0, R0, 0x4, R17 ;  /* 0x0000000400007824 */ /* 0x000fe200078e0211 */
[----:B------:R-:W-:Y:S01]  /*1cb0*/  UMOV UR11, 0x40000040 ;  /* 0x40000040000b7882 */ /* 0x000fe20000000000 */
[----:B------:R-:W-:Y:S01]  /*1cc0*/  UMOV UR15, 0x40000040 ;  /* 0x40000040000f7882 */ /* 0x000fe20000000000 */
[----:B------:R-:W-:Y:S01]  /*1cd0*/  ISETP.NE.AND P0, PT, R2, 0x2, PT ;  /* 0x000000020200780c */ /* 0x000fe20003f05270 */
[----:B------:R-:W-:Y:S01]  /*1ce0*/  UMOV UR19, 0x40000040 ;  /* 0x4000004000137882 */ /* 0x000fe20000000000 */
[----:B------:R-:W-:Y:S01]  /*1cf0*/  UMOV UR7, 0x40000040 ;  /* 0x4000004000077882 */ /* 0x000fe20000000000 */
[----:B------:R-:W-:Y:S01]  /*1d00*/  VIADD R4, R4, 0xffffffff ;  /* 0xffffffff04047836 */ /* 0x000fe20000000000 */
[----:B------:R-:W-:Y:S01]  /*1d10*/  SEL R2, R2, RZ, P0 ;  /* 0x000000ff02027207 */ /* 0x000fe20000000000 */
[----:B------:R-:W0:Y:S04]  /*1d20*/  LDS R3, [R0+0x38400] ;  /* 0x0384000000037984 */ /* 0x000e280000000800 */
[----:B------:R1:W2:Y:S02]  /*1d30*/  LDS R5, [R0+0x38420] ;  /* 0x0384200000057984 */ /* 0x0002a40000000800 */
[----:B-1----:R-:W-:-:S05]  /*1d40*/  IMAD R0, R2, 0x1000, R7 ;  /* 0x0000100002007824 */ /* 0x002fca00078e0207 */
[----:B------:R-:W-:Y:S01]  /*1d50*/  R2UR UR10, R0 ;  /* 0x00000000000a72ca */ /* 0x000fe200000e0000 */
        /* <DEDUP_REMOVED lines=129> */
[----:B------:R-:W-:Y:S01]  /*2570*/  WARPGROUP.ARRIVE ;  /* 0x00000000000079c5 */ /* 0x000fe20000000000 */
[----:B------:R-:W-:Y:S01]  /*2580*/  R2UR UR14, R3 ;  /* 0x00000000030e72ca */ /* 0x000fe200000e0000 */
[C---:B------:R-:W-:Y:S02]  /*2590*/  VIADD R3, R0.reuse, 0x100 ;  /* 0x0000010000037836 */ /* 0x040fe40000000000 */
[----:B------:R-:W-:Y:S02]  /*25a0*/  VIADD R0, R0, 0x180 ;  /* 0x0000018000007836 */ /* 0x000fe40000000000 */
[----:B------:R-:W-:Y:S01]  /*25b0*/  HGMMA.64x256x16.F32 R24, gdesc[UR8].tnspB, R24, gsb0 ;  /* 0x43e00000081879f0 */ /* 0x000fe20008000818 */
[----:B------:R-:W-:Y:S02]  /*25c0*/  R2UR UR18, R3 ;  /* 0x00000000031272ca */ /* 0x000fe400000e0000 */
[----:B------:R-:W-:Y:S02]  /*25d0*/  R2UR UR6, R0 ;  /* 0x00000000000672ca */ /* 0x000fe400000e0000 */
[----:B------:R-:W-:-:S04]  /*25e0*/  SEL R3, RZ, 0x1, P0 ;  /* 0x00000001ff037807 */ /* 0x000fc80000000000 */
[----:B------:R-:W-:Y:S01]  /*25f0*/  LOP3.LUT R16, R16, R3, RZ, 0x3c, !PT ;  /* 0x0000000310107212 */ /* 0x000fe200078e3cff */
        /* <DEDUP_REMOVED lines=16> */
.L_x_4059:
[----:B------:R-:W-:-:S04]  /*2700*/  IMAD R0, R2, 0x8, R17 ;  /* 0x0000000802007824 */ /* 0x000fc800078e0211 */
[----:B------:R-:W-:-:S05]  /*2710*/  VIADD R0, R0, 0x38860 ;  /* 0x0003886000007836 */ /* 0x000fca0000000000 */
[----:B------:R-:W-:-:S04]  /*2720*/  PRMT R0, R219, 0x654, R0 ;  /* 0x00000654db007816 */ /* 0x000fc80000000000 */
[----:B------:R1:W-:Y:S01]  /*2730*/  SYNCS.ARRIVE.TRANS64.RED.A1T0 RZ, [R0+URZ], RZ ;  /* 0x000000ff00ff79a7 */ /* 0x0003e2000810043f */
[----:B------:R-:W-:Y:S05]  /*2740*/  @P1 BRA `(.L_x_4060) ;  /* 0xfffffff400441947 */ /* 0x000fea000383ffff */
.L_x_4058:
[----:B------:R-:W-:Y:S01]  /*2750*/  BAR.SYNC.DEFER_BLOCKING 0xe, 0x100 ;  /* 0x0384000000007b1d */ /* 0x000fe20000010000 */
[C---:B01----:R-:W-:Y:S01]  /*2760*/  IMAD R0, R2.reuse, 0x40, R22 ;  /* 0x0000004002007824 */ /* 0x043fe200078e0216 */
[----:B------:R-:W-:Y:S01]  /*2770*/  PLOP3.LUT P0, PT, PT, PT, PT, 0x8, 0x0 ;  /* 0x000000000000781c */ /* 0x000fe20003f0e170 */
[----:B------:R-:W-:Y:S02]  /*2780*/  VIADD R2, R2, 0x1 ;  /* 0x0000000102027836 */ /* 0x000fe40000000000 */
[----:B------:R-:W-:-:S03]  /*2790*/  IMAD R17, R0, 0x4, R17 ;  /* 0x0000000400117824 */ /* 0x000fc600078e0211 */
[----:B------:R-:W-:-:S04]  /*27a0*/  ISETP.NE.AND P1, PT, R2, 0x2, PT ;  /* 0x000000020200780c */ /* 0x000fc80003f25270 */
[----:B------:R-:W-:Y:S02]  /*27b0*/  SEL R5, RZ, 0x1, P1 ;  /* 0x00000001ff057807 */ /* 0x000fe40000800000 */
[----:B------:R-:W-:Y:S02]  /*27c0*/  SEL R2, R2, RZ, P1 ;  /* 0x000000ff02027207 */ /* 0x000fe40000800000 */
[----:B------:R-:W-:Y:S01]  /*27d0*/  LOP3.LUT R16, R16, R5, RZ, 0x3c, !PT ;  /* 0x0000000510107212 */ /* 0x000fe200078e3cff */
        /* <DEDUP_REMOVED lines=134> */
.L_x_4055:
        /* <DEDUP_REMOVED lines=24> */
[----:B0-----:R-:W-:Y:S02]  /*31c0*/  ISETP.NE.AND P0, PT, R220, 0x1, PT ;  /* 0x00000001dc00780c */ /* 0x001fe40003f05270 */
[----:B------:R-:W-:Y:S02]  /*31d0*/  CS2R R110, SRZ ;  /* 0x00000000006e7805 */ /* 0x000fe4000001ff00 */
[----:B------:R-:W-:-:S02]  /*31e0*/  CS2R R160, SRZ ;  /* 0x0000000000a07805 */ /* 0x000fc4000001ff00 */
[----:B------:R-:W-:Y:S02]  /*31f0*/  CS2R R106, SRZ ;  /* 0x00000000006a7805 */ /* 0x000fe4000001ff00 */
[----:B------:R-:W-:Y:S02]  /*3200*/  CS2R R162, SRZ ;  /* 0x0000000000a27805 */ /* 0x000fe4000001ff00 */
[----:B------:R-:W-:Y:S02]  /*3210*/  CS2R R102, SRZ ;  /* 0x0000000000667805 */ /* 0x000fe4000001ff00 */
[----:B------:R-:W-:Y:S02]  /*3220*/  CS2R R164, SRZ ;  /* 0x0000000000a47805 */ /* 0x000fe4000001ff00 */
[----:B------:R-:W-:Y:S02]  /*3230*/  CS2R R98, SRZ ;  /* 0x0000000000627805 */ /* 0x000fe4000001ff00 */
[----:B-1----:R-:W-:-:S02]  /*3240*/  IADD3 R6, -R4, 0x40, RZ ;  /* 0x0000004004067810 */ /* 0x002fc40007ffe1ff */
[----:B------:R-:W-:Y:S02]  /*3250*/  CS2R R166, SRZ ;  /* 0x0000000000a67805 */ /* 0x000fe4000001ff00 */
[----:B------:R-:W-:Y:S02]  /*3260*/  CS2R R94, SRZ ;  /* 0x00000000005e7805 */ /* 0x000fe4000001ff00 */
[----:B------:R-:W-:Y:S02]  /*3270*/  CS2R R170, SRZ ;  /* 0x0000000000aa7805 */ /* 0x000fe4000001ff00 */
[----:B------:R-:W-:Y:S01]  /*3280*/  CS2R R90, SRZ ;  /* 0x00000000005a7805 */ /* 0x000fe2000001ff00 */
[----:B------:R-:W0:Y:S01]  /*3290*/  @P0 LDC R0, c[0x0][0x44c] ;  /* 0x00011300ff000b82 */ /* 0x000e220000000800 */
[----:B------:R-:W-:Y:S01]  /*32a0*/  IMAD R7, R186, R7, R6 ;  /* 0x00000007ba077224 */ /* 0x000fe200078e0206 */
[----:B------:R-:W-:Y:S01]  /*32b0*/  CS2R R172, SRZ ;  /* 0x0000000000ac7805 */ /* 0x000fe2000001ff00 */
[----:B------:R-:W-:Y:S01]  /*32c0*/  IMAD.MOV.U32 R169, RZ, RZ, RZ ;  /* 0x000000ffffa97224 */ /* 0x000fe200078e00ff */
        /* <DEDUP_REMOVED lines=23> */
[----:B------:R-:W-:Y:S01]  /*3440*/  CS2R R46, SRZ ;  /* 0x00000000002e7805 */ /* 0x000fe2000001ff00 */
[----:B------:R-:W-:Y:S01]  /*3450*/  IMAD.U32 R0, RZ, RZ, UR4 ;  /* 0x00000004ff007e24 */ /* 0x000fe2000f8e00ff */
[----:B------:R-:W-:Y:S02]  /*3460*/  CS2R R208, SRZ ;  /* 0x0000000000d07805 */ /* 0x000fe4000001ff00 */
[----:B------:R-:W-:Y:S02]  /*3470*/  CS2R R42, SRZ ;  /* 0x00000000002a7805 */ /* 0x000fe4000001ff00 */
[----:B------:R-:W-:Y:S02]  /*3480*/  CS2R R210, SRZ ;  /* 0x0000000000d27805 */ /* 0x000fe4000001ff00 */
[----:B-1----:R-:W-:-:S02]  /*3490*/  @P0 SHF.R.U32.HI R0, RZ, R5, R4 ;  /* 0x00000005ff000219 */ /* 0x002fc40000011604 */
        /* <DEDUP_REMOVED lines=45> */
.L_x_4061:
[----:B------:R-:W-:Y:S01]  /*3770*/  ULEA.HI UR4, UR36, UR36, URZ, 0x1 ;  /* 0x0000002424047291 */ /* 0x000fe2000f8f083f */
[----:B------:R-:W-:-:S03]  /*3780*/  IMAD.U32 R0, RZ, RZ, UR40 ;  /* 0x00000028ff007e24 */ /* 0x000fc6000f8e00ff */
[----:B------:R-:W-:Y:S02]  /*3790*/  ULOP3.LUT UR4, UR4, 0xfffffffe, URZ, 0xc0, !UPT ;  /* 0xfffffffe04047892 */ /* 0x000fe4000f8ec03f */
[----:B------:R-:W-:Y:S02]  /*37a0*/  ISETP.NE.AND P0, PT, R0, 0x3, PT ;  /* 0x000000030000780c */ /* 0x000fe40003f05270 */
[----:B------:R-:W-:-:S06]  /*37b0*/  UIADD3 UR4, UR36, -UR4, URZ ;  /* 0x8000000424047290 */ /* 0x000fcc000fffe03f */
[----:B------:R-:W-:-:S05]  /*37c0*/  IMAD.U32 R4, RZ, RZ, UR4 ;  /* 0x00000004ff047e24 */ /* 0x000fca000f8e00ff */
[----:B------:R-:W-:-:S04]  /*37d0*/  SHF.L.U32 R4, R4, 0x1f, RZ ;  /* 0x0000001f04047819 */ /* 0x000fc800000006ff */
[----:B------:R-:W0:Y:S02]  /*37e0*/  SYNCS.PHASECHK.TRANS64.TRYWAIT P1, [R17+URZ+0x38800], R4 ;  /* 0x03880004110075a7 */ /* 0x000e24000802017f */
[----:B0-----:R-:W-:Y:S05]  /*37f0*/  @!P1 BRA `(.L_x_4062) ;  /* 0x0000010c00c89947 */ /* 0x001fea0003800000 */
.L_x_4176:
[----:B------:R-:W-:Y:S05]  /*3800*/  @!P0 BRA `(.L_x_4063) ;  /* 0x0000000000048947 */ /* 0x000fea0003800000 */
[----:B------:R-:W-:Y:S01]  /*3810*/  BPT.TRAP 0x1 ;  /* 0x000000040000795c */ /* 0x000fe20000300000 */
.L_x_4063:
[----:B------:R-:W-:Y:S01]  /*3820*/  IMAD R9, R2, 0x8, R17 ;  /* 0x0000000802097824 */ /* 0x000fe200078e0211 */
[----:B------:R-:W-:-:S04]  /*3830*/  SHF.L.U32 R6, R16, 0x1f, RZ ;  /* 0x0000001f10067819 */ /* 0x000fc800000006ff */
[----:B------:R1:W2:Y:S01]  /*3840*/  SYNCS.PHASECHK.TRANS64.TRYWAIT P1, [R9+URZ+0x38830], R6 ;  /* 0x03883006090075a7 */ /* 0x0002a2000802017f */
[----:B------:R-:W-:Y:S05]  /*3850*/  @!P0 BRA `(.L_x_4064) ;  /* 0x0000000000048947 */ /* 0x000fea0003800000 */
[----:B------:R-:W-:Y:S01]  /*3860*/  BPT.TRAP 0x1 ;  /* 0x000000040000795c */ /* 0x000fe20000300000 */
.L_x_4064:
[----:B------:R-:W-:-:S05]  /*3870*/  VIADD R0, R17, 0x22400 ;  /* 0x0002240011007836 */ /* 0x000fca0000000000 */
[----:B------:R-:W-:-:S04]  /*3880*/  SHF.R.U32.HI R0, RZ, 0x4, R0 ;  /* 0x00000004ff007819 */ /* 0x000fc80000011600 */
[----:B------:R-:W-:Y:S01]  /*3890*/  LOP3.LUT R0, R0, 0x3fff, RZ, 0xc0, !PT ;  /* 0x00003fff00007812 */ /* 0x000fe200078ec0ff */
[----:B--2---:R-:W-:Y:S06]  /*38a0*/  @P1 BRA `(.L_x_4065) ;  /* 0x0000000000081947 */ /* 0x004fec0003800000 */
[----:B------:R-:W2:Y:S02]  /*38b0*/  SYNCS.PHASECHK.TRANS64.TRYWAIT P1, [R9+URZ+0x38830], R6 ;  /* 0x03883006090075a7 */ /* 0x000ea4000802017f */
[----:B--2---:R-:W-:Y:S05]  /*38c0*/  @!P1 BRA `(.L_x_4066) ;  /* 0x0000010c00a89947 */ /* 0x004fea0003800000 */
.L_x_4065:
[----:B------:R-:W-:Y:S05]  /*38d0*/  WARPSYNC.ALL ;  /* 0x0000000000007948 */ /* 0x000fea0003800000 */
[----:B------:R-:W-:Y:S01]  /*38e0*/  LOP3.LUT R0, R0, 0x10000, RZ, 0xfc, !PT ;  /* 0x0001000000007812 */ /* 0x000fe200078efcff */
[----:B------:R-:W-:Y:S01]  /*38f0*/  VIADD R3, R17, 0x20400 ;  /* 0x0002040011037836 */ /* 0x000fe20000000000 */
[----:B------:R-:W-:-:S03]  /*3900*/  WARPGROUP.ARRIVE ;  /* 0x00000000000079c5 */ /* 0x000fc60000000000 */
[----:B------:R-:W-:Y:S01]  /*3910*/  IMAD R5, R2, 0x200, R0 ;  /* 0x0000020002057824 */ /* 0x000fe200078e0200 */
[----:B------:R-:W-:Y:S01]  /*3920*/  UMOV UR11, 0x40000040 ;  /* 0x40000040000b7882 */ /* 0x000fe20000000000 */
[----:B------:R-:W-:Y:S01]  /*3930*/  UMOV UR9, 0x40000040 ;  /* 0x4000004000097882 */ /* 0x000fe20000000000 */
[----:B------:R-:W-:Y:S01]  /*3940*/  SHF.R.U32.HI R3, RZ, 0x4, R3 ;  /* 0x00000004ff037819 */ /* 0x000fe20000011603 */
[----:B------:R-:W-:Y:S01]  /*3950*/  UMOV UR15, 0x40000040 ;  /* 0x40000040000f7882 */ /* 0x000fe20000000000 */
[----:B------:R-:W-:Y:S01]  /*3960*/  R2UR UR10, R5 ;  /* 0x00000000050a72ca */ /* 0x000fe200000e0000 */
[----:B------:R-:W-:Y:S01]  /*3970*/  UMOV UR13, 0x40000040 ;  /* 0x40000040000d7882 */ /* 0x000fe20000000000 */
[----:B------:R-:W-:Y:S01]  /*3980*/  LOP3.LUT R3, R3, 0x3fff, RZ, 0xc0, !PT ;  /* 0x00003fff03037812 */ /* 0x000fe200078ec0ff */
[----:B------:R-:W-:Y:S01]  /*3990*/  UMOV UR19, 0x40000040 ;  /* 0x4000004000137882 */ /* 0x000fe20000000000 */
[----:B------:R-:W-:Y:S01]  /*39a0*/  UMOV UR17, 0x40000040 ;  /* 0x4000004000117882 */ /* 0x000fe20000000000 */
[----:B------:R-:W-:Y:S01]  /*39b0*/  UMOV UR23, 0x40000040 ;  /* 0x4000004000177882 */ /* 0x000fe20000000000 */
[----:B------:R-:W-:Y:S01]  /*39c0*/  LOP3.LUT R3, R3, 0x10000, RZ, 0xfc, !PT ;  /* 0x0001000003037812 */ /* 0x000fe200078efcff */
[----:B------:R-:W-:-:S03]  /*39d0*/  UMOV UR21, 0x40000040 ;  /* 0x4000004000157882 */ /* 0x000fc60000000000 */
[C---:B------:R-:W-:Y:S01]  /*39e0*/  R2UR UR8, R3.reuse ;  /* 0x00000000030872ca */ /* 0x040fe200000e0000 */
[----:B------:R-:W-:Y:S02]  /*39f0*/  VIADD R5, R3, 0x2 ;  /* 0x0000000203057836 */ /* 0x000fe40000000000 */
[----:B------:R-:W-:Y:S02]  /*3a00*/  UIADD3 UR14, UR10, 0x2, URZ ;  /* 0x000000020a0e7890 */ /* 0x000fe4000fffe03f */
[----:B------:R-:W-:Y:S01]  /*3a10*/  UIADD3 UR18, UR10, 0x4, URZ ;  /* 0x000000040a127890 */ /* 0x000fe2000fffe03f */
[----:B------:R-:W-:Y:S01]  /*3a20*/  R2UR UR12, R5 ;  /* 0x00000000050c72ca */ /* 0x000fe200000e0000 */
[C---:B------:R-:W-:Y:S01]  /*3a30*/  VIADD R5, R3.reuse, 0x4 ;  /* 0x0000000403057836 */ /* 0x040fe20000000000 */
[----:B------:R-:W-:Y:S01]  /*3a40*/  UIADD3 UR22, UR10, 0x6, URZ ;  /* 0x000000060a167890 */ /* 0x000fe2000fffe03f */
[----:B------:R-:W-:-:S03]  /*3a50*/  VIADD R3, R3, 0x6 ;  /* 0x0000000603037836 */ /* 0x000fc60000000000 */
[----:B------:R-:W-:Y:S01]  /*3a60*/  R2UR UR16, R5 ;  /* 0x00000000051072ca */ /* 0x000fe200000e0000 */
[----:B------:R-:W-:Y:S01]  /*3a70*/  HGMMA.64x64x16.F32 R24, gdesc[UR8], RZ, !UPT, gsb0 ;  /* 0x00e00000081879f0 */ /* 0x000fe2000c0008ff */
[----:B------:R-:W-:Y:S02]  /*3a80*/  R2UR UR20, R3 ;  /* 0x00000000031472ca */ /* 0x000fe400000e0000 */
        /* <DEDUP_REMOVED lines=10> */
[----:B------:R-:W3:Y:S02]  /*3b30*/  SYNCS.PHASECHK.TRANS64.TRYWAIT P1, [R17+URZ+0x38810], R4 ;  /* 0x03881004110075a7 */ /* 0x000ee4000802017f */
[----:B---3--:R-:W-:Y:S05]  /*3b40*/  @!P1 BRA `(.L_x_4067) ;  /* 0x0000010c001c9947 */ /* 0x008fea0003800000 */
.L_x_4177:
[----:B------:R-:W-:Y:S05]  /*3b50*/  @!P0 BRA `(.L_x_4068) ;  /* 0x0000000000048947 */ /* 0x000fea0003800000 */
[----:B------:R-:W-:Y:S01]  /*3b60*/  BPT.TRAP 0x1 ;  /* 0x000000040000795c */ /* 0x000fe20000300000 */
.L_x_4068:
[----:B------:R4:W0:Y:S01]  /*3b70*/  SYNCS.PHASECHK.TRANS64.TRYWAIT P1, [R9+URZ+0x38850], R6 ;  /* 0x03885006090075a7 */ /* 0x000822000802017f */
[----:B------:R-:W-:Y:S05]  /*3b80*/  @!P0 BRA `(.L_x_4069) ;  /* 0x0000000000048947 */ /* 0x000fea0003800000 */
[----:B------:R-:W-:Y:S01]  /*3b90*/  BPT.TRAP 0x1 ;  /* 0x000000040000795c */ /* 0x000fe20000300000 */
.L_x_4069:
[C---:B------:R-:W-:Y:S02]  /*3ba0*/  VIADD R3, R17.reuse, 0x400 ;  /* 0x0000040011037836 */ /* 0x040fe40000000000 */
[----:B0--3--:R-:W-:-:S03]  /*3bb0*/  VIADD R4, R17, 0x26400 ;  /* 0x0002640011047836 */ /* 0x009fc60000000000 */
[----:B------:R-:W-:Y:S02]  /*3bc0*/  SHF.R.U32.HI R3, RZ, 0x4, R3 ;  /* 0x00000004ff037819 */ /* 0x000fe40000011603 */
[----:B------:R-:W-:Y:S02]  /*3bd0*/  SHF.R.U32.HI R4, RZ, 0x4, R4 ;  /* 0x00000004ff047819 */ /* 0x000fe40000011604 */
[----:B------:R-:W-:Y:S02]  /*3be0*/  LOP3.LUT R3, R3, 0x3fff, RZ, 0xc0, !PT ;  /* 0x00003fff03037812 */ /* 0x000fe400078ec0ff */
[----:B------:R-:W-:Y:S02]  /*3bf0*/  LOP3.LUT R5, R4, 0x3fff, RZ, 0xc0, !PT ;  /* 0x00003fff04057812 */ /* 0x000fe400078ec0ff */
[----:B------:R-:W-:Y:S02]  /*3c00*/  LOP3.LUT R4, R3, 0x10000, RZ, 0xfc, !PT ;  /* 0x0001000003047812 */ /* 0x000fe400078efcff */
[----:B------:R-:W-:-:S03]  /*3c10*/  LOP3.LUT R3, R5, 0x10000, RZ, 0xfc, !PT ;  /* 0x0001000005037812 */ /* 0x000fc600078efcff */
[----:B------:R-:W-:Y:S01]  /*3c20*/  IMAD R5, R2, 0x1000, R4 ;  /* 0x0000100002057824 */ /* 0x000fe200078e0204 */
[----:B------:R-:W-:Y:S06]  /*3c30*/  @P1 BRA `(.L_x_4070) ;  /* 0x0000000000081947 */ /* 0x000fec0003800000 */
[----:B------:R-:W0:Y:S02]  /*3c40*/  SYNCS.PHASECHK.TRANS64.TRYWAIT P1, [R9+URZ+0x38850], R6 ;  /* 0x03885006090075a7 */ /* 0x000e24000802017f */
[----:B0-----:R-:W-:Y:S05]  /*3c50*/  @!P1 BRA `(.L_x_4071) ;  /* 0x0000010800ec9947 */ /* 0x001fea0003800000 */
.L_x_4070:
[----:B------:R-:W-:Y:S01]  /*3c60*/  R2UR UR24, R3 ;  /* 0x00000000031872ca */ /* 0x000fe200000e0000 */
[----:B------:R-:W-:Y:S01]  /*3c70*/  WARPGROUP.ARRIVE ;  /* 0x00000000000079c5 */ /* 0x000fe20000000000 */
[----:B------:R-:W-:Y:S01]  /*3c80*/  R2UR UR26, R5 ;  /* 0x00000000051a72ca */ /* 0x000fe200000e0000 */
[----:B------:R-:W-:Y:S01]  /*3c90*/  UMOV UR25, 0x40000040 ;  /* 0x4000004000197882 */ /* 0x000fe20000000000 */
[----:B------:R-:W-:Y:S01]  /*3ca0*/  UMOV UR27, 0x40000040 ;  /* 0x40000040001b7882 */ /* 0x000fe20000000000 */
[----:B------:R-:W-:Y:S01]  /*3cb0*/  VIADD R7, R3, 0x2 ;  /* 0x0000000203077836 */ /* 0x000fe20000000000 */
[----:B------:R-:W-:Y:S01]  /*3cc0*/  UMOV UR5, 0x40000040 ;  /* 0x4000004000057882 */ /* 0x000fe20000000000 */
[----:B012-4-:R-:W-:Y:S01]  /*3cd0*/  VIADD R6, R5, 0x2 ;  /* 0x0000000205067836 */ /* 0x017fe20000000000 */
[----:B------:R-:W-:Y:S01]  /*3ce0*/  UMOV UR7, 0x40000040 ;  /* 0x4000004000077882 */ /* 0x000fe20000000000 */
[----:B------:R-:W0:Y:S01]  /*3cf0*/  S2R R8, SR_TID.X ;  /* 0x0000000000087919 */ /* 0x000e220000002100 */
[----:B------:R-:W-:Y:S01]  /*3d00*/  R2UR UR4, R7 ;  /* 0x00000000070472ca */ /* 0x000fe200000e0000 */
[----:B------:R-:W-:Y:S01]  /*3d10*/  VIADD R7, R3, 0x4 ;  /* 0x0000000403077836 */ /* 0x000fe20000000000 */
[----:B------:R-:W-:Y:S01]  /*3d20*/  R2UR UR6, R6 ;  /* 0x00000000060672ca */ /* 0x000fe200000e0000 */
[----:B------:R-:W-:-:S02]  /*3d30*/  VIADD R6, R5, 0x4 ;  /* 0x0000000405067836 */ /* 0x000fc40000000000 */
[----:B------:R-:W-:Y:S01]  /*3d40*/  HGMMA.64x64x16.F32 R24, gdesc[UR24], R24, gsb0 ;  /* 0x00e00000181879f0 */ /* 0x000fe20008000818 */
[----:B------:R-:W-:Y:S02]  /*3d50*/  VIADD R11, R5, 0x800 ;  /* 0x00000800050b7836 */ /* 0x000fe40000000000 */
[----:B------:R-:W-:Y:S01]  /*3d60*/  IMAD.MOV.U32 R15, RZ, RZ, 0x40 ;  /* 0x00000040ff0f7424 */ /* 0x000fe200078e00ff */
[----:B0-----:R-:W-:Y:S01]  /*3d70*/  SHF.R.U32.HI R8, RZ, 0x7, R8 ;  /* 0x00000007ff087819 */ /* 0x001fe20000011608 */
[----:B------:R-:W-:Y:S02]  /*3d80*/  WARPGROUP.DEPBAR.LE gsb0, 0x0 ;  /* 0x00008000000079c5 */ /* 0x000fe40000010000 */
[----:B------:R-:W-:-:S06]  /*3d90*/  WARPGROUP.ARRIVE ;  /* 0x00000000000079c5 */ /* 0x000fcc0000000000 */
[----:B------:R-:W-:Y:S01]  /*3da0*/  HGMMA.64x64x16.F32 R24, gdesc[UR4], R24, gsb0 ;  /* 0x00e00000041879f0 */ /* 0x000fe20008000818 */
[----:B------:R-:W-:Y:S01]  /*3db0*/  R2UR UR4, R7 ;  /* 0x00000000070472ca */ /* 0x000fe200000e0000 */
[----:B------:R-:W-:Y:S01]  /*3dc0*/  UMOV UR5, 0x40000040 ;  /* 0x4000004000057882 */ /* 0x000fe20000000000 */
[----:B------:R-:W-:Y:S01]  /*3dd0*/  R2UR UR6, R6 ;  /* 0x00000000060672ca */ /* 0x000fe200000e0000 */
[----:B------:R-:W-:Y:S01]  /*3de0*/  UMOV UR7, 0x40000040 ;  /* 0x4000004000077882 */ /* 0x000fe20000000000 */
[----:B------:R-:W-:Y:S02]  /*3df0*/  VIADD R7, R3, 0x6 ;  /* 0x0000000603077836 */ /* 0x000fe40000000000 */
[----:B------:R-:W-:Y:S01]  /*3e00*/  VIADD R6, R5, 0x6 ;  /* 0x0000000605067836 */ /* 0x000fe20000000000 */
        /* <DEDUP_REMOVED lines=115> */
[----:B------:R-:W0:Y:S01]  /*4540*/  SHFL.IDX PT, R6, R8, RZ, 0x1f ;  /* 0x00001fff08067589 */ /* 0x000e2200000e0000 */
[----:B------:R-:W-:Y:S01]  /*4550*/  VIADD R7, R3, 0x800 ;  /* 0x0000080003077836 */ /* 0x000fe20000000000 */
[----:B0-----:R-:W-:-:S04]  /*4560*/  ISETP.GT.AND P1, PT, R6, 0x7f, PT ;  /* 0x0000007f0600780c */ /* 0x001fc80003f24270 */
[----:B------:R-:W-:-:S05]  /*4570*/  SEL R6, RZ, 0x2, !P1 ;  /* 0x00000002ff067807 */ /* 0x000fca0004800000 */
[C---:B------:R-:W-:Y:S02]  /*4580*/  IMAD.IADD R8, R6.reuse, 0x1, R7 ;  /* 0x0000000106087824 */ /* 0x040fe400078e0207 */
[----:B------:R-:W-:Y:S01]  /*4590*/  IMAD.IADD R10, R6, 0x1, R11 ;  /* 0x00000001060a7824 */ /* 0x000fe200078e020b */
[----:B------:R-:W-:Y:S02]  /*45a0*/  WARPGROUP.DEPBAR.LE gsb0, 0x0 ;  /* 0x00008000000079c5 */ /* 0x000fe40000010000 */
[----:B------:R-:W-:-:S06]  /*45b0*/  WARPGROUP.ARRIVE ;  /* 0x00000000000079c5 */ /* 0x000fcc0000000000 */
[----:B------:R-:W-:Y:S01]  /*45c0*/  HGMMA.64x64x16.F32 R24, gdesc[UR4], R24, gsb0 ;  /* 0x00e00000041879f0 */ /* 0x000fe20008000818 */
[----:B------:R-:W-:Y:S01]  /*45d0*/  R2UR UR4, R8 ;  /* 0x00000000080472ca */ /* 0x000fe200000e0000 */
[----:B------:R-:W-:Y:S01]  /*45e0*/  UMOV UR5, 0x40000040 ;  /* 0x4000004000057882 */ /* 0x000fe20000000000 */
[----:B------:R-:W-:Y:S01]  /*45f0*/  R2UR UR6, R10 ;  /* 0x000000000a0672ca */ /* 0x000fe200000e0000 */
[----:B------:R-:W-:Y:S01]  /*4600*/  UMOV UR7, 0x40000040 ;  /* 0x4000004000077882 */ /* 0x000fe20000000000 */
[----:B------:R-:W-:-:S05]  /*4610*/  IMAD.MOV.U32 R10, RZ, RZ, 0x4 ;  /* 0x00000004ff0a7424 */ /* 0x000fca00078e00ff */
[C---:B------:R-:W-:Y:S02]  /*4620*/  SEL R8, R10.reuse, 0x2, P1 ;  /* 0x000000020a087807 */ /* 0x040fe40000800000 */
[----:B------:R-:W-:-:S03]  /*4630*/  SEL R10, R10, 0x6, !P1 ;  /* 0x000000060a0a7807 */ /* 0x000fc60004800000 */
[--C-:B------:R-:W-:Y:S02]  /*4640*/  IMAD.IADD R12, R7, 0x1, R8.reuse ;  /* 0x00000001070c7824 */ /* 0x100fe400078e0208 */
[----:B------:R-:W-:Y:S02]  /*4650*/  IMAD.IADD R13, R11, 0x1, R8 ;  /* 0x000000010b0d7824 */ /* 0x000fe400078e0208 */
[--C-:B------:R-:W-:Y:S02]  /*4660*/  IMAD.IADD R7, R7, 0x1, R10.reuse ;  /* 0x0000000107077824 */ /* 0x100fe400078e020a */
        /* <DEDUP_REMOVED lines=8> */
[----:B------:R-:W-:Y:S02]  /*46f0*/  WARPGROUP.DEPBAR.LE gsb0, 0x0 ;  /* 0x00008000000079c5 */ /* 0x000fe40000010000 */
[----:B------:R-:W-:-:S09]  /*4700*/  WARPGROUP.ARRIVE ;  /* 0x00000000000079c5 */ /* 0x000fd20000000000 */
[----:B------:R-:W-:Y:S01]  /*4710*/  HGMMA.64x64x16.F32 R24, gdesc[UR4], R24, gsb0 ;  /* 0x00e00000041879f0 */ /* 0x000fe20008000818 */
[----:B------:R-:W-:Y:S01]  /*4720*/  R2UR UR4, R7 ;  /* 0x00000000070472ca */ /* 0x000fe200000e0000 */
[----:B------:R-:W-:Y:S01]  /*4730*/  UMOV UR5, 0x40000040 ;  /* 0x4000004000057882 */ /* 0x000fe20000000000 */
[----:B------:R-:W-:Y:S01]  /*4740*/  R2UR UR6, R11 ;  /* 0x000000000b0672ca */ /* 0x000fe200000e0000 */
[----:B------:R-:W-:Y:S01]  /*4750*/  UMOV UR7, 0x40000040 ;  /* 0x4000004000077882 */ /* 0x000fe20000000000 */
[----:B------:R-:W-:Y:S02]  /*4760*/  IMAD.MOV.U32 R7, RZ, RZ, 0x28 ;  /* 0x00000028ff077424 */ /* 0x000fe400078e00ff */
[----:B------:R-:W-:-:S03]  /*4770*/  IMAD.MOV.U32 R11, RZ, RZ, 0xa00 ;  /* 0x00000a00ff0b7424 */ /* 0x000fc600078e00ff */
[----:B------:R-:W-:Y:S02]  /*4780*/  SEL R7, R7, 0x26, P1 ;  /* 0x0000002607077807 */ /* 0x000fe40000800000 */
[----:B------:R-:W-:Y:S02]  /*4790*/  SEL R11, R11, 0x980, P1 ;  /* 0x000009800b0b7807 */ /* 0x000fe40000800000 */
[----:B------:R-:W-:Y:S02]  /*47a0*/  LOP3.LUT R12, R7, 0x6, RZ, 0xc0, !PT ;  /* 0x00000006070c7812 */ /* 0x000fe400078ec0ff */
[----:B------:R-:W-:-:S04]  /*47b0*/  LOP3.LUT R11, R11, 0xa00, RZ, 0xc0, !PT ;  /* 0x00000a000b0b7812 */ /* 0x000fc800078ec0ff */
[CC--:B------:R-:W-:Y:S02]  /*47c0*/  IADD3 R7, R12.reuse, R11.reuse, R3 ;  /* 0x0000000b0c077210 */ /* 0x0c0fe40007ffe003 */
[----:B------:R-:W-:Y:S01]  /*47d0*/  IADD3 R11, R12, R11, R5 ;  /* 0x0000000b0c0b7210 */ /* 0x000fe20007ffe005 */
        /* <DEDUP_REMOVED lines=8> */
[----:B------:R-:W-:Y:S02]  /*4860*/  VIADD R11, R5, 0xa00 ;  /* 0x00000a00050b7836 */ /* 0x000fe40000000000 */
[C---:B------:R-:W-:Y:S02]  /*4870*/  IMAD.IADD R12, R6.reuse, 0x1, R7 ;  /* 0x00000001060c7824 */ /* 0x040fe400078e0207 */
[----:B------:R-:W-:Y:S01]  /*4880*/  IMAD.IADD R13, R6, 0x1, R11 ;  /* 0x00000001060d7824 */ /* 0x000fe200078e020b */
[----:B------:R-:W-:-:S02]  /*4890*/  WARPGROUP.DEPBAR.LE gsb0, 0x0 ;  /* 0x00008000000079c5 */ /* 0x000fc40000010000 */
[----:B------:R-:W-:-:S06]  /*48a0*/  WARPGROUP.ARRIVE ;  /* 0x00000000000079c5 */ /* 0x000fcc0000000000 */
[----:B------:R-:W-:Y:S01]  /*48b0*/  HGMMA.64x64x16.F32 R24, gdesc[UR4], R24, gsb0 ;  /* 0x00e00000041879f0 */ /* 0x000fe20008000818 */
[----:B------:R-:W-:Y:S01]  /*48c0*/  R2UR UR4, R12 ;  /* 0x000000000c0472ca */ /* 0x000fe200000e0000 */
[----:B------:R-:W-:Y:S01]  /*48d0*/  UMOV UR5, 0x40000040 ;  /* 0x4000004000057882 */ /* 0x000fe20000000000 */
[----:B------:R-:W-:Y:S01]  /*48e0*/  R2UR UR6, R13 ;  /* 0x000000000d0672ca */ /* 0x000fe200000e0000 */
[----:B------:R-:W-:Y:S01]  /*48f0*/  UMOV UR7, 0x40000040 ;  /* 0x4000004000077882 */ /* 0x000fe20000000000 */
[C---:B------:R-:W-:Y:S02]  /*4900*/  IMAD.IADD R12, R8.reuse, 0x1, R7 ;  /* 0x00000001080c7824 */ /* 0x040fe400078e0207 */
[----:B------:R-:W-:Y:S02]  /*4910*/  IMAD.IADD R13, R8, 0x1, R11 ;  /* 0x00000001080d7824 */ /* 0x000fe400078e020b */
        /* <DEDUP_REMOVED lines=97> */
[----:B------:R-:W-:-:S04]  /*4f30*/  SEL R6, R15, 0x3e, P1 ;  /* 0x0000003e0f067807 */ /* 0x000fc80000800000 */
[----:B------:R-:W-:Y:S01]  /*4f40*/  LOP3.LUT R6, R6, 0x6, RZ, 0xc0, !PT ;  /* 0x0000000606067812 */ /* 0x000fe200078ec0ff */
        /* <DEDUP_REMOVED lines=8> */
[----:B------:R-:W-:-:S04]  /*4fd0*/  SEL R7, R7, 0xf80, P1 ;  /* 0x00000f8007077807 */ /* 0x000fc80000800000 */
        /* <DEDUP_REMOVED lines=12> */
[----:B------:R-:W-:Y:S03]  /*50a0*/  HGMMA.64x64x16.F32 R24, gdesc[UR4], R24, gsb0 ;  /* 0x00e00000041879f0 */ /* 0x000fe60008000818 */
[----:B------:R-:W-:Y:S02]  /*50b0*/  WARPGROUP.DEPBAR.LE gsb0, 0x0 ;  /* 0x00008000000079c5 */ /* 0x000fe40000010000 */
[----:B------:R-:W-:Y:S05]  /*50c0*/  @!P0 BRA `(.L_x_4072) ;  /* 0x0000000000048947 */ /* 0x000fea0003800000 */
[----:B------:R-:W-:Y:S01]  /*50d0*/  BPT.TRAP 0x1 ;  /* 0x000000040000795c */ /* 0x000fe20000300000 */
.L_x_4072:
[----:B------:R-:W-:Y:S01]  /*50e0*/  ISETP.NE.AND P5, PT, R220, 0x1, PT ;  /* 0x00000001dc00780c */ /* 0x000fe20003fa5270 */
[----:B------:R-:W-:Y:S01]  /*50f0*/  VIADD R6, R190, UR38 ;  /* 0x00000026be067c36 */ /* 0x000fe20008000000 */
[----:B------:R-:W0:Y:S01]  /*5100*/  LDC R11, c[0x0][0x2f0] ;  /* 0x0000bc00ff0b7b82 */ /* 0x000e220000000800 */
[----:B------:R-:W-:Y:S01]  /*5110*/  IMAD.MOV.U32 R7, RZ, RZ, -0x40 ;  /* 0xffffffc0ff077424 */ /* 0x000fe200078e00ff */
[----:B------:R-:W-:Y:S01]  /*5120*/  ULDC UR4, c[0x0][0xa80] ;  /* 0x0002a00000047ab9 */ /* 0x000fe20000000800 */
[----:B------:R-:W-:Y:S01]  /*5130*/  IMAD R202, R2, 0x1000, R19 ;  /* 0x0000100002ca7824 */ /* 0x000fe200078e0213 */
[----:B------:R-:W-:Y:S01]  /*5140*/  UMOV UR7, 0x40000040 ;  /* 0x4000004000077882 */ /* 0x000fe20000000000 */
[----:B------:R-:W-:Y:S02]  /*5150*/  IMAD R7, R168, R7, 0x41 ;  /* 0x00000041a8077424 */ /* 0x000fe400078e0207 */
[C---:B------:R-:W-:Y:S01]  /*5160*/  VIADD R206, R202.reuse, 0x80 ;  /* 0x00000080cace7836 */ /* 0x040fe20000000000 */
[----:B------:R-:W1:Y:S01]  /*5170*/  LDC R13, c[0x0][0x288] ;  /* 0x0000a200ff0d7b82 */ /* 0x000e620000000800 */
[----:B------:R-:W-:-:S07]  /*5180*/  R2UR UR6, R202 ;  /* 0x00000000ca0672ca */ /* 0x000fce00000e0000 */
[----:B------:R-:W2:Y:S08]  /*5190*/  @P5 LDC R5, c[0x0][0x44c] ;  /* 0x00011300ff055b82 */ /* 0x000eb00000000800 */
[----:B------:R-:W3:Y:S01]  /*51a0*/  @P5 LDC R8, c[0x0][0x450] ;  /* 0x00011400ff085b82 */ /* 0x000ee20000000800 */
[----:B0-----:R-:W-:Y:S02]  /*51b0*/  IMAD R7, R186, R11, R7 ;  /* 0x0000000bba077224 */ /* 0x001fe400078e0207 */
[----:B--2---:R-:W-:-:S05]  /*51c0*/  @P5 IMAD.HI.U32 R5, R6, R5, RZ ;  /* 0x0000000506055227 */ /* 0x004fca00078e00ff */
[----:B---3--:R-:W-:Y:S01]  /*51d0*/  @P5 SHF.R.U32.HI R6, RZ, R8, R5 ;  /* 0x00000008ff065219 */ /* 0x008fe20000011605 */
[----:B------:R-:W-:Y:S01]  /*51e0*/  IMAD R5, R168, -0x40, R15 ;  /* 0xffffffc0a8057824 */ /* 0x000fe200078e020f */
[----:B-1----:R-:W-:-:S03]  /*51f0*/  IADD3 R8, R7, -R13, -R18 ;  /* 0x8000000d07087210 */ /* 0x002fc60007ffe812 */
[----:B------:R-:W0:Y:S01]  /*5200*/  SHFL.IDX PT, R10, R6, RZ, 0x1c1f ;  /* 0x001c1fff060a7589 */ /* 0x000e2200000e0000 */
[----:B------:R-:W-:-:S03]  /*5210*/  IMAD R5, R186, R11, R5 ;  /* 0x0000000bba057224 */ /* 0x000fc600078e0205 */
[----:B------:R-:W1:Y:S01]  /*5220*/  SHFL.IDX PT, R6, R6, 0x1, 0x1c1f ;  /* 0x003c1f0006067f89 */ /* 0x000e6200000e0000 */
[----:B------:R-:W-:-:S05]  /*5230*/  IMAD.IADD R5, R5, 0x1, -R18 ;  /* 0x0000000105057824 */ /* 0x000fca00078e0a12 */
[----:B0-----:R-:W-:-:S04]  /*5240*/  VIADDMNMX R10, R10, R8, R5, PT ;  /* 0x000000080a0a7246 */ /* 0x001fc80003800105 */
        /* <DEDUP_REMOVED lines=46> */
[----:B-1----:R-:W-:Y:S02]  /*5530*/  VIADDMNMX R8, R6, R8, R5, PT ;  /* 0x0000000806087246 */ /* 0x002fe40003800105 */
        /* <DEDUP_REMOVED lines=19> */
[----:B0-----:R-:W-:-:S02]  /*5670*/  FMNMX.FTZ R7, R10, R7, !PT ;  /* 0x000000070a077209 */ /* 0x001fc40007810000 */
[----:B------:R-:W-:Y:S02]  /*5680*/  ISETP.GT.AND P1, PT, R8, 0x19, PT ;  /* 0x000000190800780c */ /* 0x000fe40003f24270 */
[----:B------:R-:W-:Y:S01]  /*5690*/  FSEL R38, R38, -INF , P2 ;  /* 0xff80000026267808 */ /* 0x000fe20001000000 */
[----:B------:R-:W0:Y:S01]  /*56a0*/  SHFL.BFLY PT, R12, R7, 0x1, 0x1f ;  /* 0x0c201f00070c7f89 */ /* 0x000e2200000e0000 */
        /* <DEDUP_REMOVED lines=22> */
[----:B0-----:R-:W-:Y:S02]  /*5810*/  FMNMX.FTZ R7, R7, R12, !PT ;  /* 0x0000000c07077209 */ /* 0x001fe40007810000 */
[----:B------:R-:W-:Y:S02]  /*5820*/  ISETP.GT.AND P2, PT, R8, 0x39, PT ;  /* 0x000000390800780c */ /* 0x000fe40003f44270 */
[----:B------:R-:W-:Y:S01]  /*5830*/  FSEL R54, R54, -INF , P1 ;  /* 0xff80000036367808 */ /* 0x000fe20000800000 */
[----:B------:R-:W-:Y:S01]  /*5840*/  FMUL.FTZ R10, R7, UR4 ;  /* 0x00000004070a7c20 */ /* 0x000fe20008410000 */
[----:B------:R-:W-:Y:S02]  /*5850*/  FMNMX.FTZ R15, R51, R6, !PT ;  /* 0x00000006330f7209 */ /* 0x000fe40007810000 */
[----:B------:R-:W-:Y:S02]  /*5860*/  FSETP.NEU.FTZ.AND P4, PT, R7, -INF , PT ;  /* 0xff8000000700780b */ /* 0x000fe40003f9d000 */
[----:B------:R-:W-:-:S02]  /*5870*/  FSEL R55, R55, -INF , P2 ;  /* 0xff80000037377808 */ /* 0x000fc40001000000 */
[----:B------:R-:W-:Y:S02]  /*5880*/  FMNMX.FTZ R8, R54, R15, !PT ;  /* 0x0000000f36087209 */ /* 0x000fe40007810000 */
[----:B------:R-:W-:Y:S02]  /*5890*/  FSEL R56, R10, RZ, P4 ;  /* 0x000000ff0a387208 */ /* 0x000fe40002000000 */
[----:B------:R-:W-:-:S03]  /*58a0*/  FMNMX.FTZ R8, R55, R8, !PT ;  /* 0x0000000837087209 */ /* 0x000fc60007810000 */
[--C-:B------:R-:W-:Y:S01]  /*58b0*/  FFMA.FTZ R14, R25, UR4, -R56.reuse ;  /* 0x00000004190e7c23 */ /* 0x100fe20008010838 */
[--C-:B------:R-:W-:Y:S01]  /*58c0*/  FFMA.FTZ R5, R24, UR4, -R56.reuse ;  /* 0x0000000418057c23 */ /* 0x100fe20008010838 */
[----:B------:R-:W0:Y:S01]  /*58d0*/  SHFL.BFLY PT, R25, R8, 0x2, 0x1f ;  /* 0x0c401f0008197f89 */ /* 0x000e2200000e0000 */
[--C-:B------:R-:W-:Y:S01]  /*58e0*/  FFMA.FTZ R10, R28, UR4, -R56.reuse ;  /* 0x000000041c0a7c23 */ /* 0x100fe20008010838 */
        /* <DEDUP_REMOVED lines=9> */
[--C-:B-1----:R-:W-:Y:S01]  /*5980*/  FFMA.FTZ R14, R36, UR4, -R56.reuse ;  /* 0x00000004240e7c23 */ /* 0x102fe20008010838 */
[--C-:B------:R-:W-:Y:S01]  /*5990*/  FFMA.FTZ R172, R48, UR4, -R56.reuse ;  /* 0x0000000430ac7c23 */ /* 0x100fe20008010838 */
[--C-:B------:R-:W-:Y:S01]  /*59a0*/  FFMA.FTZ R175, R49, UR4, -R56.reuse ;  /* 0x0000000431af7c23 */ /* 0x100fe20008010838 */
[--C-:B------:R-:W-:Y:S01]  /*59b0*/  FFMA.FTZ R174, R52, UR4, -R56.reuse ;  /* 0x0000000434ae7c23 */ /* 0x100fe20008010838 */
[----:B------:R-:W-:Y:S01]  /*59c0*/  FFMA.FTZ R177, R53, UR4, -R56 ;  /* 0x0000000435b17c23 */ /* 0x000fe20008010838 */
[----:B------:R-:W1:Y:S01]  /*59d0*/  MUFU.EX2 R5, R5 ;  /* 0x0000000500057308 */ /* 0x000e620000000800 */
[----:B0-----:R-:W-:-:S07]  /*59e0*/  FMNMX.FTZ R25, R8, R25, !PT ;  /* 0x0000001908197209 */ /* 0x001fce0007810000 */
[----:B------:R-:W-:Y:S01]  /*59f0*/  MUFU.EX2 R10, R10 ;  /* 0x0000000a000a7308 */ /* 0x000fe20000000800 */
[----:B------:R-:W0:Y:S07]  /*5a00*/  SHFL.BFLY PT, R8, R25, 0x1, 0x1f ;  /* 0x0c201f0019087f89 */ /* 0x000e2e00000e0000 */
[----:B------:R-:W2:Y:S01]  /*5a10*/  MUFU.EX2 R15, R15 ;  /* 0x0000000f000f7308 */ /* 0x000ea20000000800 */
[----:B-1----:R-:W-:Y:S01]  /*5a20*/  F2FP.F16.F32.PACK_AB R152, R6, R5 ;  /* 0x000000050698723e */ /* 0x002fe200000000ff */
[----:B------:R-:W-:-:S06]  /*5a30*/  FADD.FTZ R5, R5, R6 ;  /* 0x0000000605057221 */ /* 0x000fcc0000010000 */
[----:B------:R-:W-:Y:S08]  /*5a40*/  MUFU.EX2 R12, R12 ;  /* 0x0000000c000c7308 */ /* 0x000ff00000000800 */
[----:B------:R-:W1:Y:S01]  /*5a50*/  MUFU.EX2 R21, R21 ;  /* 0x0000001500157308 */ /* 0x000e620000000800 */
[----:B--2---:R-:W-:Y:S01]  /*5a60*/  F2FP.F16.F32.PACK_AB R154, R15, R10 ;  /* 0x0000000a0f9a723e */ /* 0x004fe200000000ff */
[----:B------:R-:W-:Y:S01]  /*5a70*/  FADD.FTZ R10, R10, R5 ;  /* 0x000000050a0a7221 */ /* 0x000fe20000010000 */
[----:B0-----:R-:W-:-:S03]  /*5a80*/  FMNMX.FTZ R8, R25, R8, !PT ;  /* 0x0000000819087209 */ /* 0x001fc60007810000 */
[----:B------:R-:W-:Y:S01]  /*5a90*/  FADD.FTZ R15, R15, R10 ;  /* 0x0000000a0f0f7221 */ /* 0x000fe20000010000 */
[C---:B------:R-:W-:Y:S01]  /*5aa0*/  FSETP.NEU.FTZ.AND P1, PT, R8.reuse, -INF , PT ;  /* 0xff8000000800780b */ /* 0x040fe20003f3d000 */
[----:B------:R-:W-:Y:S01]  /*5ab0*/  FMUL.FTZ R24, R8, UR4 ;  /* 0x0000000408187c20 */ /* 0x000fe20008410000 */
[----:B------:R-:W-:Y:S04]  /*5ac0*/  MUFU.EX2 R14, R14 ;  /* 0x0000000e000e7308 */ /* 0x000fe80000000800 */
[----:B------:R-:W-:Y:S01]  /*5ad0*/  FSEL R25, R24, RZ, P1 ;  /* 0x000000ff18197208 */ /* 0x000fe20000800000 */
[----:B------:R-:W-:Y:S01]  /*5ae0*/  VIADD R24, R9, 0x38840 ;  /* 0x0003884009187836 */ /* 0x000fe20000000000 */
[----:B-1----:R-:W-:Y:S02]  /*5af0*/  F2FP.F16.F32.PACK_AB R156, R21, R12 ;  /* 0x0000000c159c723e */ /* 0x002fe400000000ff */
[----:B------:R-:W0:Y:S01]  /*5b00*/  MUFU.EX2 R169, R169 ;  /* 0x000000a900a97308 */ /* 0x000e220000000800 */
[--C-:B------:R-:W-:Y:S01]  /*5b10*/  FFMA.FTZ R176, R26, UR4, -R25.reuse ;  /* 0x000000041ab07c23 */ /* 0x100fe20008010819 */
[----:B------:R-:W-:Y:S01]  /*5b20*/  PRMT R24, R219, 0x654, R24 ;  /* 0x00000654db187816 */ /* 0x000fe20000000018 */
        /* <DEDUP_REMOVED lines=15> */
[----:B------:R1:W-:Y:S01]  /*5c20*/  SYNCS.ARRIVE.TRANS64.RED.A1T0 RZ, [R24+URZ], RZ ;  /* 0x000000ff18ff79a7 */ /* 0x0003e2000810043f */
[----:B------:R-:W-:Y:S01]  /*5c30*/  MUFU.EX2 R176, R176 ;  /* 0x000000b000b07308 */ /* 0x000fe20000000800 */
[----:B0-----:R-:W-:Y:S01]  /*5c40*/  F2FP.F16.F32.PACK_AB R158, R169, R14 ;  /* 0x0000000ea99e723e */ /* 0x001fe200000000ff */
[----:B------:R-:W-:-:S04]  /*5c50*/  FADD.FTZ R12, R12, R15 ;  /* 0x0000000f0c0c7221 */ /* 0x000fc80000010000 */
[----:B------:R-:W-:Y:S02]  /*5c60*/  FADD.FTZ R21, R21, R12 ;  /* 0x0000000c15157221 */ /* 0x000fe40000010000 */
[----:B------:R-:W0:Y:S02]  /*5c70*/  MUFU.EX2 R179, R179 ;  /* 0x000000b300b37308 */ /* 0x000e240000000800 */
[----:B------:R-:W-:-:S04]  /*5c80*/  FADD.FTZ R14, R14, R21 ;  /* 0x000000150e0e7221 */ /* 0x000fc80000010000 */
[----:B------:R-:W-:Y:S02]  /*5c90*/  FADD.FTZ R169, R169, R14 ;  /* 0x0000000ea9a97221 */ /* 0x000fe40000010000 */
[----:B------:R-:W-:Y:S08]  /*5ca0*/  MUFU.EX2 R178, R178 ;  /* 0x000000b200b27308 */ /* 0x000ff00000000800 */
[----:B------:R-:W2:Y:S01]  /*5cb0*/  MUFU.EX2 R181, R181 ;  /* 0x000000b500b57308 */ /* 0x000ea20000000800 */
[----:B0-----:R-:W-:Y:S01]  /*5cc0*/  F2FP.F16.F32.PACK_AB R153, R179, R176 ;  /* 0x000000b0b399723e */ /* 0x001fe200000000ff */
[----:B------:R-:W-:-:S06]  /*5cd0*/  FADD.FTZ R179, R176, R179 ;  /* 0x000000b3b0b37221 */ /* 0x000fcc0000010000 */
[----:B------:R-:W-:Y:S08]  /*5ce0*/  MUFU.EX2 R180, R180 ;  /* 0x000000b400b47308 */ /* 0x000ff00000000800 */
[----:B------:R-:W0:Y:S01]  /*5cf0*/  MUFU.EX2 R183, R183 ;  /* 0x000000b700b77308 */ /* 0x000e220000000800 */
[----:B--2---:R-:W-:Y:S01]  /*5d00*/  F2FP.F16.F32.PACK_AB R155, R181, R178 ;  /* 0x000000b2b59b723e */ /* 0x004fe200000000ff */
[----:B------:R-:W-:Y:S01]  /*5d10*/  BAR.SYNC.DEFER_BLOCKING 0xf, 0x100 ;  /* 0x03c4000000007b1d */ /* 0x000fe20000010000 */
[----:B------:R-:W-:-:S04]  /*5d20*/  FADD.FTZ R178, R178, R179 ;  /* 0x000000b3b2b27221 */ /* 0x000fc80000010000 */
[----:B------:R-:W-:Y:S01]  /*5d30*/  FADD.FTZ R181, R181, R178 ;  /* 0x000000b2b5b57221 */ /* 0x000fe20000010000 */
[----:B------:R-:W-:Y:S08]  /*5d40*/  MUFU.EX2 R182, R182 ;  /* 0x000000b600b67308 */ /* 0x000ff00000000800 */
[----:B------:R-:W2:Y:S01]  /*5d50*/  MUFU.EX2 R197, R197 ;  /* 0x000000c500c57308 */ /* 0x000ea20000000800 */
[----:B0-----:R-:W-:Y:S01]  /*5d60*/  F2FP.F16.F32.PACK_AB R157, R183, R180 ;  /* 0x000000b4b79d723e */ /* 0x001fe200000000ff */
[----:B------:R-:W-:-:S04]  /*5d70*/  FADD.FTZ R180, R180, R181 ;  /* 0x000000b5b4b47221 */ /* 0x000fc80000010000 */
[----:B------:R-:W-:Y:S02]  /*5d80*/  FADD.FTZ R183, R183, R180 ;  /* 0x000000b4b7b77221 */ /* 0x000fe40000010000 */
[----:B------:R-:W-:Y:S01]  /*5d90*/  MUFU.EX2 R20, R20 ;  /* 0x0000001400147308 */ /* 0x000fe20000000800 */
[----:B------:R0:W-:Y:S07]  /*5da0*/  STSM.16.M88.4 [R185+0x36400], R152 ;  /* 0x03640098b9007844 */ /* 0x0001ee0000000200 */
[----:B------:R-:W3:Y:S01]  /*5db0*/  MUFU.EX2 R171, R171 ;  /* 0x000000ab00ab7308 */ /* 0x000ee20000000800 */
[----:B--2---:R-:W-:Y:S01]  /*5dc0*/  F2FP.F16.F32.PACK_AB R159, R197, R182 ;  /* 0x000000b6c59f723e */ /* 0x004fe200000000ff */
[----:B------:R-:W-:-:S04]  /*5dd0*/  FADD.FTZ R182, R182, R183 ;  /* 0x000000b7b6b67221 */ /* 0x000fc80000010000 */
[----:B------:R0:W-:Y:S01]  /*5de0*/  STSM.16.M88.4 [R187], R156 ;  /* 0x0000009cbb007844 */ /* 0x0001e20000000200 */
[----:B------:R-:W-:Y:S01]  /*5df0*/  FADD.FTZ R197, R197, R182 ;  /* 0x000000b6c5c57221 */ /* 0x000fe20000010000 */
[----:B------:R-:W-:Y:S08]  /*5e00*/  MUFU.EX2 R170, R170 ;  /* 0x000000aa00aa7308 */ /* 0x000ff00000000800 */
[----:B------:R-:W2:Y:S01]  /*5e10*/  MUFU.EX2 R173, R173 ;  /* 0x000000ad00ad7308 */ /* 0x000ea20000000800 */
[----:B---3--:R-:W-:Y:S01]  /*5e20*/  F2FP.F16.F32.PACK_AB R160, R171, R20 ;  /* 0x00000014aba0723e */ /* 0x008fe200000000ff */
[----:B------:R-:W-:-:S04]  /*5e30*/  FADD.FTZ R20, R20, R169 ;  /* 0x000000a914147221 */ /* 0x000fc80000010000 */
[----:B------:R-:W-:Y:S02]  /*5e40*/  FADD.FTZ R171, R171, R20 ;  /* 0x00000014abab7221 */ /* 0x000fe40000010000 */
[----:B------:R-:W-:Y:S08]  /*5e50*/  MUFU.EX2 R196, R196 ;  /* 0x000000c400c47308 */ /* 0x000ff00000000800 */
[----:B------:R-:W3:Y:S01]  /*5e60*/  MUFU.EX2 R199, R199 ;  /* 0x000000c700c77308 */ /* 0x000ee20000000800 */
[----:B--2---:R-:W-:Y:S01]  /*5e70*/  F2FP.F16.F32.PACK_AB R162, R173, R170 ;  /* 0x000000aaada2723e */ /* 0x004fe200000000ff */
[----:B------:R-:W-:-:S04]  /*5e80*/  FADD.FTZ R170, R170, R171 ;  /* 0x000000abaaaa7221 */ /* 0x000fc80000010000 */
[----:B------:R-:W-:Y:S02]  /*5e90*/  FADD.FTZ R173, R173, R170 ;  /* 0x000000aaadad7221 */ /* 0x000fe40000010000 */
        /* <DEDUP_REMOVED lines=21> */
[----:B------:R-:W2:Y:S08]  /*5ff0*/  MUFU.EX2 R204, R204 ;  /* 0x000000cc00cc7308 */ /* 0x000eb00000000800 */
[----:B------:R-:W4:Y:S01]  /*6000*/  MUFU.EX2 R205, R205 ;  /* 0x000000cd00cd7308 */ /* 0x000f220000000800 */
[----:B---3--:R-:W-:Y:S01]  /*6010*/  F2FP.F16.F32.PACK_AB R165, R203, R200 ;  /* 0x000000c8cba5723e */ /* 0x008fe200000000ff */
[----:B------:R-:W-:-:S04]  /*6020*/  FADD.FTZ R200, R200, R201 ;  /* 0x000000c9c8c87221 */ /* 0x000fc80000010000 */
[----:B------:R-:W-:-:S04]  /*6030*/  FADD.FTZ R203, R203, R200 ;  /* 0x000000c8cbcb7221 */ /* 0x000fc80000010000 */
[----:B--2---:R-:W-:Y:S01]  /*6040*/  FADD.FTZ R6, R204, R203 ;  /* 0x000000cbcc067221 */ /* 0x004fe20000010000 */
[----:B----4-:R-:W-:-:S03]  /*6050*/  F2FP.F16.F32.PACK_AB R167, R205, R204 ;  /* 0x000000cccda7723e */ /* 0x010fc600000000ff */
[----:B------:R-:W-:Y:S02]  /*6060*/  FADD.FTZ R6, R205, R6 ;  /* 0x00000006cd067221 */ /* 0x000fe40000010000 */
[----:B------:R0:W-:Y:S01]  /*6070*/  STSM.16.M88.4 [R188], R164 ;  /* 0x000000a4bc007844 */ /* 0x0001e20000000200 */
[----:B-1----:R-:W-:-:S06]  /*6080*/  WARPGROUP.ARRIVE ;  /* 0x00000000000079c5 */ /* 0x002fcc0000000000 */
[----:B------:R-:W-:Y:S01]  /*6090*/  HGMMA.64x256x16.F32 R24, R152, gdesc[UR4].tnspB, RZ, !UPT, gsb0 ;  /* 0x43e0000498187df0 */ /* 0x000fe2000c0008ff */
[----:B------:R-:W-:Y:S01]  /*60a0*/  R2UR UR6, R206 ;  /* 0x00000000ce0672ca */ /* 0x000fe200000e0000 */
[----:B------:R-:W-:Y:S01]  /*60b0*/  UMOV UR7, 0x40000040 ;  /* 0x4000004000077882 */ /* 0x000fe20000000000 */
[C---:B------:R-:W-:Y:S02]  /*60c0*/  VIADD R206, R202.reuse, 0x100 ;  /* 0x00000100cace7836 */ /* 0x040fe40000000000 */
[----:B------:R-:W-:Y:S01]  /*60d0*/  VIADD R202, R202, 0x180 ;  /* 0x00000180caca7836 */ /* 0x000fe20000000000 */
[----:B------:R-:W-:Y:S02]  /*60e0*/  WARPGROUP.DEPBAR.LE gsb0, 0x0 ;  /* 0x00008000000079c5 */ /* 0x000fe40000010000 */
[----:B------:R-:W-:-:S15]  /*60f0*/  WARPGROUP.ARRIVE ;  /* 0x00000000000079c5 */ /* 0x000fde0000000000 */
[----:B------:R-:W-:-:S05]  /*6100*/  NOP ;  /* 0x0000000000007918 */ /* 0x000fca0000000000 */
[----:B------:R-:W-:Y:S01]  /*6110*/  HGMMA.64x256x16.F32 R24, R156, gdesc[UR4].tnspB, R24, gsb0 ;  /* 0x43e000049c187df0 */ /* 0x000fe20008000818 */
[----:B------:R-:W-:Y:S01]  /*6120*/  R2UR UR6, R206 ;  /* 0x00000000ce0672ca */ /* 0x000fe200000e0000 */
[----:B------:R-:W-:Y:S01]  /*6130*/  UMOV UR7, 0x40000040 ;  /* 0x4000004000077882 */ /* 0x000fe20000000000 */
[----:B------:R-:W-:Y:S02]  /*6140*/  WARPGROUP.DEPBAR.LE gsb0, 0x0 ;  /* 0x00008000000079c5 */ /* 0x000fe40000010000 */
[----:B------:R-:W-:-:S15]  /*6150*/  WARPGROUP.ARRIVE ;  /* 0x00000000000079c5 */ /* 0x000fde0000000000 */
[----:B------:R-:W-:-:S08]  /*6160*/  NOP ;  /* 0x0000000000007918 */ /* 0x000fd00000000000 */
[----:B------:R-:W-:Y:S01]  /*6170*/  HGMMA.64x256x16.F32 R24, R160, gdesc[UR4].tnspB, R24, gsb0 ;  /* 0x43e00004a0187df0 */ /* 0x000fe20008000818 */
[----:B------:R-:W-:Y:S01]  /*6180*/  R2UR UR6, R202 ;  /* 0x00000000ca0672ca */ /* 0x000fe200000e0000 */
        /* <DEDUP_REMOVED lines=16> */
.L_x_4073:
[----:B------:R-:W0:Y:S01]  /*6290*/  @P5 LDC R12, c[0x0][0x44c] ;  /* 0x00011300ff0c5b82 */ /* 0x000e220000000800 */
[----:B------:R-:W-:Y:S02]  /*62a0*/  IMAD.U32 R10, RZ, RZ, UR38 ;  /* 0x00000026ff0a7e24 */ /* 0x000fe4000f8e00ff */
[----:B------:R-:W-:Y:S02]  /*62b0*/  IMAD R11, R186, R11, -R13 ;  /* 0x0000000bba0b7224 */ /* 0x000fe400078e0a0d */
[----:B------:R-:W-:-:S03]  /*62c0*/  VIADD R168, R168, 0xfffffffe ;  /* 0xfffffffea8a87836 */ /* 0x000fc60000000000 */
[----:B------:R-:W1:Y:S02]  /*62d0*/  @P5 LDC R15, c[0x0][0x450] ;  /* 0x00011400ff0f5b82 */ /* 0x000e640000000800 */
[----:B------:R-:W-:Y:S01]  /*62e0*/  R2UR UR32, R168 ;  /* 0x00000000a82072ca */ /* 0x000fe200000e0000 */
[----:B0-----:R-:W-:-:S05]  /*62f0*/  @P5 IMAD.HI.U32 R12, R12, UR38, RZ ;  /* 0x000000260c0c5c27 */ /* 0x001fca000f8e00ff */
[----:B-1----:R-:W-:-:S05]  /*6300*/  @P5 SHF.R.U32.HI R10, RZ, R15, R12 ;  /* 0x0000000fff0a5219 */ /* 0x002fca000001160c */
[----:B------:R-:W-:-:S05]  /*6310*/  IMAD.IADD R10, R11, 0x1, R10 ;  /* 0x000000010b0a7824 */ /* 0x000fca00078e020a */
[----:B------:R-:W-:-:S04]  /*6320*/  SHF.R.S32.HI R11, RZ, 0x1f, R10 ;  /* 0x0000001fff0b7819 */ /* 0x000fc8000001140a */
[----:B------:R-:W-:Y:S01]  /*6330*/  LEA.HI R11, R11, R10, RZ, 0x6 ;  /* 0x0000000a0b0b7211 */ /* 0x000fe200078f30ff */
[----:B------:R-:W-:-:S03]  /*6340*/  VIADD R10, R9, 0x38860 ;  /* 0x00038860090a7836 */ /* 0x000fc60000000000 */
[----:B------:R-:W-:Y:S02]  /*6350*/  SHF.R.S32.HI R11, RZ, 0x6, R11 ;  /* 0x00000006ff0b7819 */ /* 0x000fe4000001140b */
[----:B------:R-:W-:Y:S02]  /*6360*/  PRMT R10, R219, 0x654, R10 ;  /* 0x00000654db0a7816 */ /* 0x000fe4000000000a */
[----:B------:R-:W-:Y:S02]  /*6370*/  R2UR UR7, R11 ;  /* 0x000000000b0772ca */ /* 0x000fe400000e0000 */
[----:B------:R0:W-:Y:S11]  /*6380*/  SYNCS.ARRIVE.TRANS64.RED.A1T0 RZ, [R10+URZ], RZ ;  /* 0x000000ff0aff79a7 */ /* 0x0001f6000810043f */
[----:B------:R-:W-:-:S04]  /*6390*/  UISETP.LT.AND UP0, UPT, URZ, UR7, UPT ;  /* 0x000000073f00728c */ /* 0x000fc8000bf01270 */
[----:B------:R-:W-:-:S04]  /*63a0*/  USEL UR7, URZ, UR7, !UP0 ;  /* 0x000000073f077287 */ /* 0x000fc8000c000000 */
[----:B------:R-:W-:-:S06]  /*63b0*/  UISETP.GE.AND UP0, UPT, UR32, UR7, UPT ;  /* 0x000000072000728c */ /* 0x000fcc000bf06270 */
[----:B------:R-:W-:-:S13]  /*63c0*/  PLOP3.LUT P1, PT, PT, PT, UP0, 0x80, 0x0 ;  /* 0x000000000000781c */ /* 0x000fda0003f2f008 */
[----:B0-----:R-:W-:Y:S05]  /*63d0*/  @!P1 BRA `(.L_x_4074) ;  /* 0x0000003000a49947 */ /* 0x001fea0003800000 */
[----:B------:R-:W-:Y:S01]  /*63e0*/  IMAD.MOV.U32 R11, RZ, RZ, R8 ;  /* 0x000000ffff0b7224 */ /* 0x000fe200078e0008 */
[----:B------:R-:W-:Y:S01]  /*63f0*/  ULDC UR5, c[0x0][0x288] ;  /* 0x0000a20000057ab9 */ /* 0x000fe20000000800 */
[----:B------:R-:W-:Y:S01]  /*6400*/  IMAD.MOV.U32 R10, RZ, RZ, R7 ;  /* 0x000000ffff0a7224 */ /* 0x000fe200078e0007 */
[----:B------:R-:W-:Y:S01]  /*6410*/  ULDC UR6, c[0x0][0x2f0] ;  /* 0x0000bc0000067ab9 */ /* 0x000fe20000000800 */
[----:B------:R-:W-:Y:S01]  /*6420*/  IMAD.MOV.U32 R13, RZ, RZ, R2 ;  /* 0x000000ffff0d7224 */ /* 0x000fe200078e0002 */
[----:B------:R-:W-:-:S06]  /*6430*/  ULDC UR4, c[0x0][0xa80] ;  /* 0x0002a00000047ab9 */ /* 0x000fcc0000000800 */
.L_x_4085:
[----:B------:R-:W-:-:S05]  /*6440*/  VIADD R2, R13, 0x1 ;  /* 0x000000010d027836 */ /* 0x000fca0000000000 */
[----:B------:R-:W-:-:S04]  /*6450*/  ISETP.NE.AND P1, PT, R2, 0x2, PT ;  /* 0x000000020200780c */ /* 0x000fc80003f25270 */
[----:B------:R-:W-:Y:S02]  /*6460*/  SEL R7, RZ, 0x1, P1 ;  /* 0x00000001ff077807 */ /* 0x000fe40000800000 */
[----:B------:R-:W-:Y:S02]  /*6470*/  SEL R2, R2, RZ, P1 ;  /* 0x000000ff02027207 */ /* 0x000fe40000800000 */
[----:B------:R-:W-:Y:S01]  /*6480*/  LOP3.LUT R16, R16, R7, RZ, 0x3c, !PT ;  /* 0x0000000710107212 */ /* 0x000fe200078e3cff */
[----:B------:R-:W-:Y:S06]  /*6490*/  @!P0 BRA `(.L_x_4075) ;  /* 0x0000000000048947 */ /* 0x000fec0003800000 */
[----:B------:R-:W-:Y:S01]  /*64a0*/  BPT.TRAP 0x1 ;  /* 0x000000040000795c */ /* 0x000fe20000300000 */
.L_x_4075:
[----:B------:R-:W-:Y:S01]  /*64b0*/  IMAD R9, R2, 0x8, R17 ;  /* 0x0000000802097824 */ /* 0x000fe200078e0211 */
[----:B------:R-:W-:-:S04]  /*64c0*/  SHF.L.U32 R8, R16, 0x1f, RZ ;  /* 0x0000001f10087819 */ /* 0x000fc800000006ff */
[----:B------:R0:W1:Y:S01]  /*64d0*/  SYNCS.PHASECHK.TRANS64.TRYWAIT P1, [R9+URZ+0x38830], R8 ;  /* 0x03883008090075a7 */ /* 0x000062000802017f */
[----:B------:R-:W-:Y:S05]  /*64e0*/  @!P0 BRA `(.L_x_4076) ;  /* 0x0000000000048947 */ /* 0x000fea0003800000 */
[----:B------:R-:W-:Y:S01]  /*64f0*/  BPT.TRAP 0x1 ;  /* 0x000000040000795c */ /* 0x000fe20000300000 */
.L_x_4076:
[----:B------:R-:W-:Y:S01]  /*6500*/  IMAD R7, R2, 0x200, R0 ;  /* 0x0000020002077824 */ /* 0x000fe200078e0200 */
[----:B-1----:R-:W-:Y:S06]  /*6510*/  @P1 BRA `(.L_x_4077) ;  /* 0x0000000000081947 */ /* 0x002fec0003800000 */
[----:B------:R-:W1:Y:S02]  /*6520*/  SYNCS.PHASECHK.TRANS64.TRYWAIT P1, [R9+URZ+0x38830], R8 ;  /* 0x03883008090075a7 */ /* 0x000e64000802017f */
[----:B-1----:R-:W-:Y:S05]  /*6530*/  @!P1 BRA `(.L_x_4078) ;  /* 0x000000e000c89947 */ /* 0x002fea0003800000 */
.L_x_4077:
[----:B------:R-:W-:Y:S01]  /*6540*/  R2UR UR10, R7 ;  /* 0x00000000070a72ca */ /* 0x000fe200000e0000 */
[----:B------:R-:W-:Y:S01]  /*6550*/  WARPGROUP.ARRIVE ;  /* 0x00000000000079c5 */ /* 0x000fe20000000000 */
[----:B------:R-:W-:Y:S01]  /*6560*/  UMOV UR11, 0x40000040 ;  /* 0x40000040000b7882 */ /* 0x000fe20000000000 */
[----:B------:R-:W-:Y:S01]  /*6570*/  UMOV UR15, 0x40000040 ;  /* 0x40000040000f7882 */ /* 0x000fe20000000000 */
[----:B------:R-:W-:Y:S01]  /*6580*/  UMOV UR19, 0x40000040 ;  /* 0x4000004000137882 */ /* 0x000fe20000000000 */
[----:B------:R-:W-:-:S08]  /*6590*/  UMOV UR23, 0x40000040 ;  /* 0x4000004000177882 */ /* 0x000fd00000000000 */
[----:B------:R-:W-:Y:S01]  /*65a0*/  HGMMA.64x64x16.F32 R152, gdesc[UR8], RZ, !UPT, gsb0 ;  /* 0x00e00000089879f0 */ /* 0x000fe2000c0008ff */
[----:B------:R-:W-:Y:S02]  /*65b0*/  UIADD3 UR14, UR10, 0x2, URZ ;  /* 0x000000020a0e7890 */ /* 0x000fe4000fffe03f */
[----:B------:R-:W-:Y:S02]  /*65c0*/  UIADD3 UR18, UR10, 0x4, URZ ;  /* 0x000000040a127890 */ /* 0x000fe4000fffe03f */
        /* <DEDUP_REMOVED lines=13> */
.L_x_4079:
[----:B------:R2:W3:Y:S01]  /*66a0*/  SYNCS.PHASECHK.TRANS64.TRYWAIT P1, [R9+URZ+0x38850], R8 ;  /* 0x03885008090075a7 */ /* 0x0004e2000802017f */
[----:B------:R-:W-:Y:S05]  /*66b0*/  @!P0 BRA `(.L_x_4080) ;  /* 0x0000000000048947 */ /* 0x000fea0003800000 */
[----:B------:R-:W-:Y:S01]  /*66c0*/  BPT.TRAP 0x1 ;  /* 0x000000040000795c */ /* 0x000fe20000300000 */
.L_x_4080:
[----:B------:R-:W-:Y:S01]  /*66d0*/  IMAD R7, R2, 0x1000, R4 ;  /* 0x0000100002077824 */ /* 0x000fe200078e0204 */
[----:B---3--:R-:W-:Y:S06]  /*66e0*/  @P1 BRA `(.L_x_4081) ;  /* 0x0000000000081947 */ /* 0x008fec0003800000 */
[----:B------:R-:W3:Y:S02]  /*66f0*/  SYNCS.PHASECHK.TRANS64.TRYWAIT P1, [R9+URZ+0x38850], R8 ;  /* 0x03885008090075a7 */ /* 0x000ee4000802017f */
[----:B---3--:R-:W-:Y:S05]  /*6700*/  @!P1 BRA `(.L_x_4082) ;  /* 0x000000e000689947 */ /* 0x008fea0003800000 */
.L_x_4081:
[----:B------:R-:W-:Y:S01]  /*6710*/  R2UR UR26, R7 ;  /* 0x00000000071a72ca */ /* 0x000fe200000e0000 */
[----:B------:R-:W-:Y:S01]  /*6720*/  WARPGROUP.ARRIVE ;  /* 0x00000000000079c5 */ /* 0x000fe20000000000 */
[----:B------:R-:W-:Y:S01]  /*6730*/  UMOV UR27, 0x40000040 ;  /* 0x40000040001b7882 */ /* 0x000fe20000000000 */
[----:B------:R-:W-:Y:S01]  /*6740*/  VIADD R12, R3, 0x2 ;  /* 0x00000002030c7836 */ /* 0x000fe20000000000 */
[----:B------:R-:W-:Y:S01]  /*6750*/  UMOV UR29, 0x40000040 ;  /* 0x40000040001d7882 */ /* 0x000fe20000000000 */
[----:B0123--:R-:W-:Y:S01]  /*6760*/  VIADD R8, R7, 0x2 ;  /* 0x0000000207087836 */ /* 0x00ffe20000000000 */
        /* <DEDUP_REMOVED lines=8> */
[----:B------:R-:W-:Y:S01]  /*67f0*/  VIADD R15, R7, 0x800 ;  /* 0x00000800070f7836 */ /* 0x000fe20000000000 */
        /* <DEDUP_REMOVED lines=125> */
[----:B------:R-:W0:Y:S02]  /*6fd0*/  SHFL.IDX PT, R8, R14, RZ, 0x1f ;  /* 0x00001fff0e087589 */ /* 0x000e2400000e0000 */
[----:B0-----:R-:W-:-:S04]  /*6fe0*/  ISETP.GT.AND P1, PT, R8, 0x7f, PT ;  /* 0x0000007f0800780c */ /* 0x001fc80003f24270 */
[----:B------:R-:W-:-:S05]  /*6ff0*/  SEL R8, RZ, 0x2, !P1 ;  /* 0x00000002ff087807 */ /* 0x000fca0004800000 */
[----:B------:R-:W-:Y:S02]  /*7000*/  IMAD.IADD R12, R21, 0x1, R8 ;  /* 0x00000001150c7824 */ /* 0x000fe400078e0208 */
        /* <DEDUP_REMOVED lines=11> */
[----:B------:R-:W-:Y:S01]  /*70c0*/  IMAD.IADD R20, R21, 0x1, R12 ;  /* 0x0000000115147824 */ /* 0x000fe200078e020c */
[----:B------:R-:W-:Y:S02]  /*70d0*/  WARPGROUP.DEPBAR.LE gsb0, 0x0 ;  /* 0x00008000000079c5 */ /* 0x000fe40000010000 */
[----:B------:R-:W-:-:S06]  /*70e0*/  WARPGROUP.ARRIVE ;  /* 0x00000000000079c5 */ /* 0x000fcc0000000000 */
[----:B------:R-:W-:Y:S01]  /*70f0*/  HGMMA.64x64x16.F32 R152, gdesc[UR28], R152, gsb0 ;  /* 0x00e000001c9879f0 */ /* 0x000fe20008000898 */
[----:B------:R-:W-:Y:S01]  /*7100*/  R2UR UR28, R20 ;  /* 0x00000000141c72ca */ /* 0x000fe200000e0000 */
[C---:B------:R-:W-:Y:S01]  /*7110*/  IMAD.IADD R20, R15.reuse, 0x1, R12 ;  /* 0x000000010f147824 */ /* 0x040fe200078e020c */
[----:B------:R-:W-:Y:S01]  /*7120*/  UMOV UR29, 0x40000040 ;  /* 0x40000040001d7882 */ /* 0x000fe20000000000 */
[----:B------:R-:W-:Y:S01]  /*7130*/  UMOV UR31, 0x40000040 ;  /* 0x40000040001f7882 */ /* 0x000fe20000000000 */
[--C-:B------:R-:W-:Y:S02]  /*7140*/  IMAD.IADD R15, R15, 0x1, R14.reuse ;  /* 0x000000010f0f7824 */ /* 0x100fe400078e020e */
[----:B------:R-:W-:Y:S01]  /*7150*/  R2UR UR30, R20 ;  /* 0x00000000141e72ca */ /* 0x000fe200000e0000 */
[----:B------:R-:W-:Y:S02]  /*7160*/  IMAD.IADD R20, R21, 0x1, R14 ;  /* 0x0000000115147824 */ /* 0x000fe400078e020e */
[----:B------:R-:W-:-:S05]  /*7170*/  IMAD.MOV.U32 R21, RZ, RZ, 0xa00 ;  /* 0x00000a00ff157424 */ /* 0x000fca00078e00ff */
        /* <DEDUP_REMOVED lines=22> */
[----:B------:R-:W-:Y:S02]  /*72e0*/  IMAD.IADD R20, R21, 0x1, R8 ;  /* 0x0000000115147824 */ /* 0x000fe400078e0208 */
[----:B------:R-:W-:Y:S01]  /*72f0*/  VIADD R15, R7, 0xa00 ;  /* 0x00000a00070f7836 */ /* 0x000fe20000000000 */
[----:B------:R-:W-:Y:S02]  /*7300*/  WARPGROUP.DEPBAR.LE gsb0, 0x0 ;  /* 0x00008000000079c5 */ /* 0x000fe40000010000 */
[----:B------:R-:W-:-:S06]  /*7310*/  WARPGROUP.ARRIVE ;  /* 0x00000000000079c5 */ /* 0x000fcc0000000000 */
[----:B------:R-:W-:Y:S01]  /*7320*/  HGMMA.64x64x16.F32 R152, gdesc[UR28], R152, gsb0 ;  /* 0x00e000001c9879f0 */ /* 0x000fe20008000898 */
[----:B------:R-:W-:Y:S01]  /*7330*/  R2UR UR28, R20 ;  /* 0x00000000141c72ca */ /* 0x000fe200000e0000 */
[----:B------:R-:W-:Y:S01]  /*7340*/  IMAD.IADD R20, R8, 0x1, R15 ;  /* 0x0000000108147824 */ /* 0x000fe200078e020f */
[----:B------:R-:W-:Y:S01]  /*7350*/  UMOV UR29, 0x40000040 ;  /* 0x40000040001d7882 */ /* 0x000fe20000000000 */
[----:B------:R-:W-:-:S03]  /*7360*/  UMOV UR31, 0x40000040 ;  /* 0x40000040001f7882 */ /* 0x000fc60000000000 */
[----:B------:R-:W-:Y:S01]  /*7370*/  R2UR UR30, R20 ;  /* 0x00000000141e72ca */ /* 0x000fe200000e0000 */
[----:B------:R-:W-:Y:S01]  /*7380*/  IMAD.IADD R20, R21, 0x1, R12 ;  /* 0x0000000115147824 */ /* 0x000fe200078e020c */
[----:B------:R-:W-:Y:S02]  /*7390*/  WARPGROUP.DEPBAR.LE gsb0, 0x0 ;  /* 0x00008000000079c5 */ /* 0x000fe40000010000 */
[----:B------:R-:W-:-:S09]  /*73a0*/  WARPGROUP.ARRIVE ;  /* 0x00000000000079c5 */ /* 0x000fd20000000000 */
[----:B------:R-:W-:Y:S01]  /*73b0*/  HGMMA.64x64x16.F32 R152, gdesc[UR28], R152, gsb0 ;  /* 0x00e000001c9879f0 */ /* 0x000fe20008000898 */
[----:B------:R-:W-:Y:S01]  /*73c0*/  R2UR UR28, R20 ;  /* 0x00000000141c72ca */ /* 0x000fe200000e0000 */
[--C-:B------:R-:W-:Y:S01]  /*73d0*/  IMAD.IADD R20, R12, 0x1, R15.reuse ;  /* 0x000000010c147824 */ /* 0x100fe200078e020f */
[----:B------:R-:W-:Y:S01]  /*73e0*/  UMOV UR29, 0x40000040 ;  /* 0x40000040001d7882 */ /* 0x000fe20000000000 */
[----:B------:R-:W-:Y:S01]  /*73f0*/  UMOV UR31, 0x40000040 ;  /* 0x40000040001f7882 */ /* 0x000fe20000000000 */
[----:B------:R-:W-:Y:S02]  /*7400*/  IMAD.IADD R15, R14, 0x1, R15 ;  /* 0x000000010e0f7824 */ /* 0x000fe400078e020f */
        /* <DEDUP_REMOVED lines=70> */
[----:B------:R-:W-:Y:S02]  /*7870*/  IMAD.IADD R20, R21, 0x1, R8 ;  /* 0x0000000115147824 */ /* 0x000fe400078e0208 */
        /* <DEDUP_REMOVED lines=47> */
.L_x_4083:
[----:B------:R-:W-:Y:S01]  /*7b70*/  ISETP.NE.AND P1, PT, R220, 0x1, PT ;  /* 0x00000001dc00780c */ /* 0x000fe20003f25270 */
[----:B------:R-:W-:Y:S01]  /*7b80*/  VIADD R7, R190, UR38 ;  /* 0x00000026be077c36 */ /* 0x000fe20008000000 */
[----:B------:R-:W-:Y:S01]  /*7b90*/  UMOV UR10, 0xffffffc0 ;  /* 0xffffffc0000a7882 */ /* 0x000fe20000000000 */
[----:B------:R-:W-:Y:S01]  /*7ba0*/  UMOV UR11, 0x40000040 ;  /* 0x40000040000b7882 */ /* 0x000fe20000000000 */
[----:B------:R-:W-:-:S09]  /*7bb0*/  UIMAD UR10, UR32, UR10, 0x1 ;  /* 0x00000001200a74a4 */ /* 0x000fd2000f8e020a */
[----:B------:R-:W0:Y:S08]  /*7bc0*/  @P1 LDC R8, c[0x0][0x44c] ;  /* 0x00011300ff081b82 */ /* 0x000e300000000800 */
[----:B------:R-:W1:Y:S01]  /*7bd0*/  @P1 LDC R15, c[0x0][0x450] ;  /* 0x00011400ff0f1b82 */ /* 0x000e620000000800 */
[----:B0-----:R-:W-:-:S05]  /*7be0*/  @P1 IMAD.HI.U32 R8, R7, R8, RZ ;  /* 0x0000000807081227 */ /* 0x001fca00078e00ff */
[----:B-1----:R-:W-:Y:S02]  /*7bf0*/  @P1 SHF.R.U32.HI R7, RZ, R15, R8 ;  /* 0x0000000fff071219 */ /* 0x002fe40000011608 */
[----:B------:R-:W-:-:S03]  /*7c00*/  IADD3 R15, -R18, UR10, RZ ;  /* 0x0000000a120f7c10 */ /* 0x000fc6000fffe1ff */
[----:B------:R-:W0:Y:S02]  /*7c10*/  SHFL.IDX PT, R21, R7, 0x1, 0x1c1f ;  /* 0x003c1f0007157f89 */ /* 0x000e2400000e0000 */
[----:B------:R-:W-:Y:S02]  /*7c20*/  IMAD R8, R186, UR6, R15 ;  /* 0x00000006ba087c24 */ /* 0x000fe4000f8e020f */
[----:B------:R-:W1:Y:S03]  /*7c30*/  SHFL.IDX PT, R7, R7, RZ, 0x1c1f ;  /* 0x001c1fff07077589 */ /* 0x000e6600000e0000 */
[----:B0-----:R-:W-:-:S04]  /*7c40*/  IADD3 R12, R21, -UR5, R8 ;  /* 0x80000005150c7c10 */ /* 0x001fc8000fffe008 */
        /* <DEDUP_REMOVED lines=46> */
[----:B------:R-:W-:-:S04]  /*7f30*/  FMNMX.FTZ R12, R182, R15, !PT ;  /* 0x0000000fb60c7209 */ /* 0x000fc80007810000 */
[----:B------:R-:W-:Y:S02]  /*7f40*/  FMNMX.FTZ R14, R183, R12, !PT ;  /* 0x0000000cb70e7209 */ /* 0x000fe40007810000 */
[----:B-1----:R-:W-:-:S03]  /*7f50*/  IADD3 R12, R7, -UR5, R8 ;  /* 0x80000005070c7c10 */ /* 0x002fc6000fffe008 */
[----:B------:R-:W0:Y:S01]  /*7f60*/  SHFL.BFLY PT, R15, R14, 0x2, 0x1f ;  /* 0x0c401f000e0f7f89 */ /* 0x000e2200000e0000 */
        /* <DEDUP_REMOVED lines=15> */
[----:B------:R-:W0:Y:S01]  /*8060*/  SHFL.BFLY PT, R20, R15, 0x1, 0x1f ;  /* 0x0c201f000f147f89 */ /* 0x000e2200000e0000 */
[----:B------:R-:W-:Y:S02]  /*8070*/  FMNMX.FTZ R7, R157, R8, !PT ;  /* 0x000000089d077209 */ /* 0x000fe40007810000 */
[----:B------:R-:W-:Y:S02]  /*8080*/  ISETP.GT.AND P1, PT, R12, 0x18, PT ;  /* 0x000000180c00780c */ /* 0x000fe40003f24270 */
[----:B------:R-:W-:-:S02]  /*8090*/  FSEL R161, R161, -INF , P2 ;  /* 0xff800000a1a17808 */ /* 0x000fc40001000000 */
[----:B------:R-:W-:Y:S02]  /*80a0*/  FMNMX.FTZ R8, R160, R7, !PT ;  /* 0x00000007a0087209 */ /* 0x000fe40007810000 */
[----:B------:R-:W-:Y:S02]  /*80b0*/  ISETP.GT.AND P2, PT, R12, 0x19, PT ;  /* 0x000000190c00780c */ /* 0x000fe40003f44270 */
[----:B------:R-:W-:Y:S02]  /*80c0*/  FSEL R164, R164, -INF , P1 ;  /* 0xff800000a4a47808 */ /* 0x000fe40000800000 */
[----:B------:R-:W-:Y:S02]  /*80d0*/  FMNMX.FTZ R7, R161, R8, !PT ;  /* 0x00000008a1077209 */ /* 0x000fe40007810000 */
[----:B------:R-:W-:Y:S02]  /*80e0*/  ISETP.GT.AND P1, PT, R12, 0x20, PT ;  /* 0x000000200c00780c */ /* 0x000fe40003f24270 */
[----:B------:R-:W-:-:S02]  /*80f0*/  FSEL R165, R165, -INF , P2 ;  /* 0xff800000a5a57808 */ /* 0x000fc40001000000 */
[----:B------:R-:W-:Y:S02]  /*8100*/  FMNMX.FTZ R14, R164, R7, !PT ;  /* 0x00000007a40e7209 */ /* 0x000fe40007810000 */
[----:B------:R-:W-:Y:S02]  /*8110*/  ISETP.GT.AND P2, PT, R12, 0x21, PT ;  /* 0x000000210c00780c */ /* 0x000fe40003f44270 */
[----:B------:R-:W-:Y:S02]  /*8120*/  FSEL R152, R168, -INF , P1 ;  /* 0xff800000a8987808 */ /* 0x000fe40000800000 */
[----:B------:R-:W-:Y:S02]  /*8130*/  FMNMX.FTZ R7, R165, R14, !PT ;  /* 0x0000000ea5077209 */ /* 0x000fe40007810000 */
[----:B0-----:R-:W-:Y:S02]  /*8140*/  FMNMX.FTZ R8, R15, R20, !PT ;  /* 0x000000140f087209 */ /* 0x001fe40007810000 */
[----:B------:R-:W-:-:S02]  /*8150*/  ISETP.GT.AND P3, PT, R12, 0x28, PT ;  /* 0x000000280c00780c */ /* 0x000fc40003f64270 */
[----:B------:R-:W-:Y:S01]  /*8160*/  FSEL R196, R169, -INF , P2 ;  /* 0xff800000a9c47808 */ /* 0x000fe20001000000 */
[----:B------:R-:W-:Y:S01]  /*8170*/  FMUL.FTZ R198, R8, UR4 ;  /* 0x0000000408c67c20 */ /* 0x000fe20008410000 */
[----:B------:R-:W-:Y:S02]  /*8180*/  FMNMX.FTZ R7, R152, R7, !PT ;  /* 0x0000000798077209 */ /* 0x000fe40007810000 */
[----:B------:R-:W-:Y:S02]  /*8190*/  ISETP.GT.AND P4, PT, R12, 0x29, PT ;  /* 0x000000290c00780c */ /* 0x000fe40003f84270 */
[----:B------:R-:W-:Y:S02]  /*81a0*/  FSEL R172, R172, -INF , P3 ;  /* 0xff800000acac7808 */ /* 0x000fe40001800000 */
[----:B------:R-:W-:Y:S02]  /*81b0*/  FMNMX.FTZ R7, R196, R7, !PT ;  /* 0x00000007c4077209 */ /* 0x000fe40007810000 */
[----:B------:R-:W-:-:S02]  /*81c0*/  FSETP.NEU.FTZ.AND P1, PT, R8, -INF , PT ;  /* 0xff8000000800780b */ /* 0x000fc40003f3d000 */
[----:B------:R-:W-:Y:S02]  /*81d0*/  ISETP.GT.AND P2, PT, R12, 0x30, PT ;  /* 0x000000300c00780c */ /* 0x000fe40003f44270 */
[----:B------:R-:W-:Y:S02]  /*81e0*/  FSEL R197, R173, -INF , P4 ;  /* 0xff800000adc57808 */ /* 0x000fe40002000000 */
[----:B------:R-:W-:Y:S02]  /*81f0*/  FMNMX.FTZ R14, R172, R7, !PT ;  /* 0x00000007ac0e7209 */ /* 0x000fe40007810000 */
[----:B------:R-:W-:Y:S02]  /*8200*/  FSEL R198, R198, RZ, P1 ;  /* 0x000000ffc6c67208 */ /* 0x000fe40000800000 */
[----:B------:R-:W-:Y:S02]  /*8210*/  ISETP.GT.AND P3, PT, R12, 0x31, PT ;  /* 0x000000310c00780c */ /* 0x000fe40003f64270 */
[----:B------:R-:W-:Y:S01]  /*8220*/  FSEL R176, R176, -INF , P2 ;  /* 0xff800000b0b07808 */ /* 0x000fe20001000000 */
[--C-:B------:R-:W-:Y:S01]  /*8230*/  FFMA.FTZ R15, R154, UR4, -R198.reuse ;  /* 0x000000049a0f7c23 */ /* 0x100fe200080108c6 */
[----:B------:R-:W-:Y:S01]  /*8240*/  FMNMX.FTZ R7, R197, R14, !PT ;  /* 0x0000000ec5077209 */ /* 0x000fe20007810000 */
[----:B------:R-:W-:Y:S01]  /*8250*/  FFMA.FTZ R169, R159, UR4, -R198 ;  /* 0x000000049fa97c23 */ /* 0x000fe200080108c6 */
[----:B------:R-:W-:Y:S01]  /*8260*/  ISETP.GT.AND P2, PT, R12, 0x38, PT ;  /* 0x000000380c00780c */ /* 0x000fe20003f44270 */
[----:B------:R-:W-:Y:S01]  /*8270*/  IMAD.MOV R159, RZ, RZ, -R184 ;  /* 0x000000ffff9f7224 */ /* 0x000fe200078e0ab8 */
[----:B------:R-:W-:Y:S01]  /*8280*/  FSEL R154, R177, -INF , P3 ;  /* 0xff800000b19a7808 */ /* 0x000fe20001800000 */
[--C-:B------:R-:W-:Y:S01]  /*8290*/  FFMA.FTZ R177, R158, UR4, -R198.reuse ;  /* 0x000000049eb17c23 */ /* 0x100fe200080108c6 */
[----:B------:R-:W-:Y:S01]  /*82a0*/  FMNMX.FTZ R7, R176, R7, !PT ;  /* 0x00000007b0077209 */ /* 0x000fe20007810000 */
[--C-:B------:R-:W-:Y:S01]  /*82b0*/  FFMA.FTZ R20, R162, UR4, -R198.reuse ;  /* 0x00000004a2147c23 */ /* 0x100fe200080108c6 */
[----:B------:R-:W-:Y:S01]  /*82c0*/  ISETP.GT.AND P3, PT, R12, 0x39, PT ;  /* 0x000000390c00780c */ /* 0x000fe20003f64270 */
[--C-:B------:R-:W-:Y:S01]  /*82d0*/  FFMA.FTZ R12, R155, UR4, -R198.reuse ;  /* 0x000000049b0c7c23 */ /* 0x100fe200080108c6 */
[----:B------:R-:W-:Y:S01]  /*82e0*/  FSEL R199, R180, -INF , P2 ;  /* 0xff800000b4c77808 */ /* 0x000fe20001000000 */
[--C-:B------:R-:W-:Y:S01]  /*82f0*/  FFMA.FTZ R180, R182, UR4, -R198.reuse ;  /* 0x00000004b6b47c23 */ /* 0x100fe200080108c6 */
[----:B------:R-:W-:Y:S01]  /*8300*/  FMNMX.FTZ R14, R154, R7, !PT ;  /* 0x000000079a0e7209 */ /* 0x000fe20007810000 */
[--C-:B------:R-:W-:Y:S01]  /*8310*/  FFMA.FTZ R173, R163, UR4, -R198.reuse ;  /* 0x00000004a3ad7c23 */ /* 0x100fe200080108c6 */
[----:B------:R-:W-:Y:S01]  /*8320*/  FSEL R155, R181, -INF , P3 ;  /* 0xff800000b59b7808 */ /* 0x000fe20001800000 */
        /* <DEDUP_REMOVED lines=11> */
[----:B------:R-:W-:Y:S01]  /*83e0*/  FFMA.FTZ R179, R179, UR4, -R198 ;  /* 0x00000004b3b37c23 */ /* 0x000fe200080108c6 */
[----:B------:R-:W-:Y:S08]  /*83f0*/  MUFU.EX2 R15, R15 ;  /* 0x0000000f000f7308 */ /* 0x000ff00000000800 */
[----:B------:R-:W-:Y:S08]  /*8400*/  MUFU.EX2 R12, R12 ;  /* 0x0000000c000c7308 */ /* 0x000ff00000000800 */
[----:B------:R-:W-:Y:S01]  /*8410*/  MUFU.EX2 R14, R177 ;  /* 0x000000b1000e7308 */ /* 0x000fe20000000800 */
[----:B0-----:R-:W-:-:S07]  /*8420*/  FMNMX.FTZ R158, R7, R158, !PT ;  /* 0x0000009e079e7209 */ /* 0x001fce0007810000 */
[----:B------:R-:W0:Y:S01]  /*8430*/  MUFU.EX2 R169, R169 ;  /* 0x000000a900a97308 */ /* 0x000e220000000800 */
[----:B------:R-:W1:Y:S07]  /*8440*/  SHFL.BFLY PT, R7, R158, 0x1, 0x1f ;  /* 0x0c201f009e077f89 */ /* 0x000e6e00000e0000 */
        /* <DEDUP_REMOVED lines=10> */
[--C-:B------:R-:W-:Y:S01]  /*84f0*/  FFMA.FTZ R21, R153, UR4, -R158.reuse ;  /* 0x0000000499157c23 */ /* 0x100fe2000801089e */
[--C-:B------:R-:W-:Y:S01]  /*8500*/  FFMA.FTZ R204, R152, UR4, -R158.reuse ;  /* 0x0000000498cc7c23 */ /* 0x100fe2000801089e */
[----:B------:R-:W-:Y:S01]  /*8510*/  FSEL R152, R8, RZ, P1 ;  /* 0x000000ff08987208 */ /* 0x000fe20000800000 */
[--C-:B------:R-:W-:Y:S01]  /*8520*/  FFMA.FTZ R183, R156, UR4, -R158.reuse ;  /* 0x000000049cb77c23 */ /* 0x100fe2000801089e */
[----:B------:R-:W-:Y:S01]  /*8530*/  FSEL R153, R7, RZ, P2 ;  /* 0x000000ff07997208 */ /* 0x000fe20001000000 */
[--C-:B------:R-:W-:Y:S01]  /*8540*/  FFMA.FTZ R205, R196, UR4, -R158.reuse ;  /* 0x00000004c4cd7c23 */ /* 0x100fe2000801089e */
[----:B------:R-:W-:Y:S01]  /*8550*/  ISETP.NE.AND P1, PT, R18, R159, PT ;  /* 0x0000009f1200720c */ /* 0x000fe20003f25270 */
[----:B------:R-:W-:Y:S01]  /*8560*/  FADD.FTZ R152, -R152, R11 ;  /* 0x0000000b98987221 */ /* 0x000fe20000010100 */
[----:B------:R-:W-:Y:S01]  /*8570*/  FFMA.FTZ R196, R154, UR4, -R158 ;  /* 0x000000049ac47c23 */ /* 0x000fe2000801089e */
[----:B------:R-:W-:Y:S01]  /*8580*/  FADD.FTZ R153, -R153, R10 ;  /* 0x0000000a99997221 */ /* 0x000fe20000010100 */
[----:B------:R-:W-:Y:S01]  /*8590*/  FFMA.FTZ R198, R157, UR4, -R158 ;  /* 0x000000049dc67c23 */ /* 0x000fe2000801089e */
[----:B------:R-:W-:Y:S01]  /*85a0*/  FMUL.FTZ R156, R152, UR4 ;  /* 0x00000004989c7c20 */ /* 0x000fe20008410000 */
[----:B------:R-:W-:-:S02]  /*85b0*/  VIADD R152, R9, 0x38840 ;  /* 0x0003884009987836 */ /* 0x000fc40000000000 */
[----:B------:R-:W-:Y:S01]  /*85c0*/  FMUL.FTZ R153, R153, UR4 ;  /* 0x0000000499997c20 */ /* 0x000fe20008410000 */
[--C-:B------:R-:W-:Y:S01]  /*85d0*/  FFMA.FTZ R200, R160, UR4, -R158.reuse ;  /* 0x00000004a0c87c23 */ /* 0x100fe2000801089e */
[----:B------:R1:W2:Y:S01]  /*85e0*/  MUFU.EX2 R10, R156 ;  /* 0x0000009c000a7308 */ /* 0x0002a20000000800 */
[----:B------:R-:W-:Y:S01]  /*85f0*/  FFMA.FTZ R201, R161, UR4, -R158 ;  /* 0x00000004a1c97c23 */ /* 0x000fe2000801089e */
[----:B------:R-:W-:Y:S01]  /*8600*/  PRMT R152, R219, 0x654, R152 ;  /* 0x00000654db987816 */ /* 0x000fe20000000098 */
[----:B------:R-:W-:Y:S01]  /*8610*/  FFMA.FTZ R202, R164, UR4, -R158 ;  /* 0x00000004a4ca7c23 */ /* 0x000fe2000801089e */
[----:B------:R-:W-:Y:S02]  /*8620*/  @!P1 IMAD R154, R13, 0x40, R22 ;  /* 0x000000400d9a9824 */ /* 0x000fe400078e0216 */
[--C-:B------:R-:W-:Y:S01]  /*8630*/  FFMA.FTZ R203, R165, UR4, -R158.reuse ;  /* 0x00000004a5cb7c23 */ /* 0x100fe2000801089e */
[--C-:B------:R-:W-:Y:S01]  /*8640*/  FFMA.FTZ R172, R172, UR4, -R158.reuse ;  /* 0x00000004acac7c23 */ /* 0x100fe2000801089e */
[--C-:B------:R-:W-:Y:S01]  /*8650*/  FFMA.FTZ R197, R197, UR4, -R158.reuse ;  /* 0x00000004c5c57c23 */ /* 0x100fe2000801089e */
[----:B------:R3:W4:Y:S01]  /*8660*/  MUFU.EX2 R207, R153 ;  /* 0x0000009900cf7308 */ /* 0x0007220000000800 */
[----:B-1----:R-:W-:Y:S01]  /*8670*/  @!P1 IMAD R156, R154, 0x4, R17 ;  /* 0x000000049a9c9824 */ /* 0x002fe200078e0211 */
[----:B------:R1:W-:Y:S01]  /*8680*/  SYNCS.ARRIVE.TRANS64.RED.A1T0 RZ, [R152+URZ], RZ ;  /* 0x000000ff98ff79a7 */ /* 0x0003e2000810043f */
[--C-:B------:R-:W-:Y:S01]  /*8690*/  FFMA.FTZ R13, R199, UR4, -R158.reuse ;  /* 0x00000004c70d7c23 */ /* 0x100fe2000801089e */
[--C-:B------:R-:W-:Y:S01]  /*86a0*/  FFMA.FTZ R206, R155, UR4, -R158.reuse ;  /* 0x000000049bce7c23 */ /* 0x100fe2000801089e */
[----:B------:R-:W-:Y:S01]  /*86b0*/  FFMA.FTZ R157, R176, UR4, -R158 ;  /* 0x00000004b09d7c23 */ /* 0x000fe2000801089e */
[----:B------:R-:W-:Y:S01]  /*86c0*/  IMAD R176, R2, 0x1000, R19 ;  /* 0x0000100002b07824 */ /* 0x000fe200078e0213 */
[----:B0-----:R-:W-:Y:S01]  /*86d0*/  F2FP.F16.F32.PACK_AB R155, R169, R14 ;  /* 0x0000000ea99b723e */ /* 0x001fe200000000ff */
[----:B------:R-:W-:Y:S01]  /*86e0*/  MUFU.EX2 R182, R182 ;  /* 0x000000b600b67308 */ /* 0x000fe20000000800 */
[----:B--2---:R-:W-:Y:S01]  /*86f0*/  @!P1 STS [R156+0x38420], R10 ;  /* 0x0384200a9c009388 */ /* 0x004fe20000000800 */
[----:B---3--:R-:W-:Y:S01]  /*8700*/  F2FP.F16.F32.PACK_AB R153, R12, R15 ;  /* 0x0000000f0c99723e */ /* 0x008fe200000000ff */
[----:B------:R-:W-:Y:S01]  /*8710*/  FMUL.FTZ R26, R26, R10 ;  /* 0x0000000a1a1a7220 */ /* 0x000fe20000410000 */
[----:B------:R-:W-:Y:S01]  /*8720*/  F2FP.F16.F32.PACK_AB R159, R177, R168 ;  /* 0x000000a8b19f723e */ /* 0x000fe200000000ff */
[-C--:B------:R-:W-:Y:S01]  /*8730*/  FMUL.FTZ R27, R27, R10.reuse ;  /* 0x0000000a1b1b7220 */ /* 0x080fe20000410000 */
[----:B------:R-:W-:Y:S01]  /*8740*/  R2UR UR10, R176 ;  /* 0x00000000b00a72ca */ /* 0x000fe200000e0000 */
[-C--:B------:R-:W-:Y:S01]  /*8750*/  FMUL.FTZ R30, R30, R10.reuse ;  /* 0x0000000a1e1e7220 */ /* 0x080fe20000410000 */
[----:B------:R-:W1:Y:S01]  /*8760*/  MUFU.EX2 R21, R21 ;  /* 0x0000001500157308 */ /* 0x000e620000000800 */
[----:B----4-:R0:W-:Y:S01]  /*8770*/  @!P1 STS [R156+0x38400], R207 ;  /* 0x038400cf9c009388 */ /* 0x0101e20000000800 */
        /* <DEDUP_REMOVED lines=59> */
[----:B------:R-:W-:Y:S01]  /*8b30*/  FMUL.FTZ R75, R75, R10 ;  /* 0x0000000a4b4b7220 */ /* 0x000fe20000410000 */
        /* <DEDUP_REMOVED lines=87> */
[----:B------:R-:W-:Y:S01]  /*90b0*/  FMUL.FTZ R147, R147, R10 ;  /* 0x0000000a93937220 */ /* 0x000fe20000410000 */
[-C--:B------:R-:W-:Y:S01]  /*90c0*/  FMUL.FTZ R148, R148, R207.reuse ;  /* 0x000000cf94947220 */ /* 0x080fe20000410000 */
[----:B------:R-:W-:Y:S01]  /*90d0*/  FMUL.FTZ R149, R149, R207 ;  /* 0x000000cf95957220 */ /* 0x000fe20000410000 */
[----:B------:R-:W3:Y:S01]  /*90e0*/  MUFU.EX2 R196, R196 ;  /* 0x000000c400c47308 */ /* 0x000ee20000000800 */
[----:B--2---:R-:W-:Y:S01]  /*90f0*/  F2FP.F16.F32.PACK_AB R157, R173, R20 ;  /* 0x00000014ad9d723e */ /* 0x004fe200000000ff */
[-C--:B------:R-:W-:Y:S01]  /*9100*/  FMUL.FTZ R150, R150, R10.reuse ;  /* 0x0000000a96967220 */ /* 0x080fe20000410000 */
[----:B------:R-:W-:Y:S01]  /*9110*/  FMUL.FTZ R151, R151, R10 ;  /* 0x0000000a97977220 */ /* 0x000fe20000410000 */
[----:B0-----:R-:W-:Y:S01]  /*9120*/  F2FP.F16.F32.PACK_AB R165, R179, R178 ;  /* 0x000000b2b3a5723e */ /* 0x001fe200000000ff */
[----:B------:R0:W-:Y:S01]  /*9130*/  STSM.16.M88.4 [R185+0x36400], R152 ;  /* 0x03640098b9007844 */ /* 0x0001e20000000200 */
[----:B-1----:R-:W-:Y:S01]  /*9140*/  F2FP.F16.F32.PACK_AB R167, R181, R180 ;  /* 0x000000b4b5a7723e */ /* 0x002fe200000000ff */
[----:B------:R-:W-:Y:S01]  /*9150*/  VIADD R199, R176, 0x80 ;  /* 0x00000080b0c77836 */ /* 0x000fe20000000000 */
[----:B------:R-:W-:Y:S01]  /*9160*/  MUFU.EX2 R13, R13 ;  /* 0x0000000d000d7308 */ /* 0x000fe20000000800 */
[----:B------:R0:W-:Y:S01]  /*9170*/  STSM.16.M88.4 [R187], R156 ;  /* 0x0000009cbb007844 */ /* 0x0001e20000000200 */
[----:B------:R-:W-:Y:S01]  /*9180*/  FFMA.FTZ R15, R10, R6, R15 ;  /* 0x000000060a0f7223 */ /* 0x000fe2000001000f */
[----:B------:R-:W-:-:S02]  /*9190*/  FFMA.FTZ R182, R207, R5, R182 ;  /* 0x00000005cfb67223 */ /* 0x000fc400000100b6 */
[----:B------:R0:W-:Y:S01]  /*91a0*/  STSM.16.M88.4 [R189], R160 ;  /* 0x000000a0bd007844 */ /* 0x0001e20000000200 */
[----:B------:R-:W-:Y:S01]  /*91b0*/  FADD.FTZ R15, R12, R15 ;  /* 0x0000000f0c0f7221 */ /* 0x000fe20000010000 */
[----:B------:R-:W-:Y:S01]  /*91c0*/  FADD.FTZ R182, R21, R182 ;  /* 0x000000b615b67221 */ /* 0x000fe20000010000 */
[----:B------:R-:W1:Y:S01]  /*91d0*/  MUFU.EX2 R206, R206 ;  /* 0x000000ce00ce7308 */ /* 0x000e620000000800 */
[----:B---3--:R-:W-:Y:S01]  /*91e0*/  F2FP.F16.F32.PACK_AB R164, R196, R11 ;  /* 0x0000000bc4a4723e */ /* 0x008fe200000000ff */
        /* <DEDUP_REMOVED lines=17> */
[----:B------:R-:W-:Y:S01]  /*9300*/  R2UR UR10, R199 ;  /* 0x00000000c70a72ca */ /* 0x000fe200000e0000 */
[----:B------:R-:W-:Y:S01]  /*9310*/  UMOV UR11, 0x40000040 ;  /* 0x40000040000b7882 */ /* 0x000fe20000000000 */
[----:B------:R-:W-:Y:S02]  /*9320*/  VIADD R199, R176, 0x100 ;  /* 0x00000100b0c77836 */ /* 0x000fe40000000000 */
[----:B------:R-:W-:Y:S01]  /*9330*/  FADD.FTZ R204, R204, R203 ;  /* 0x000000cbcccc7221 */ /* 0x000fe20000010000 */
[----:B------:R-:W-:Y:S02]  /*9340*/  VIADD R176, R176, 0x180 ;  /* 0x00000180b0b07836 */ /* 0x000fe40000000000 */
        /* <DEDUP_REMOVED lines=14> */
[----:B------:R-:W-:Y:S02]  /*9430*/  WARPGROUP.DEPBAR.LE gsb0, 0x0 ;  /* 0x00008000000079c5 */ /* 0x000fe40000010000 */
[----:B------:R-:W-:-:S06]  /*9440*/  WARPGROUP.ARRIVE ;  /* 0x00000000000079c5 */ /* 0x000fcc0000000000 */
        /* <DEDUP_REMOVED lines=24> */
.L_x_4084:
[----:B------:R-:W-:Y:S01]  /*95d0*/  UISETP.GT.AND UP0, UPT, UR32, UR7, UPT ;  /* 0x000000072000728c */ /* 0x000fe2000bf04270 */
[----:B------:R-:W-:Y:S01]  /*95e0*/  VIADD R10, R9, 0x38860 ;  /* 0x00038860090a7836 */ /* 0x000fe20000000000 */
[----:B------:R-:W-:Y:S01]  /*95f0*/  UIADD3 UR32, UR32, -0x1, URZ ;  /* 0xffffffff20207890 */ /* 0x000fe2000fffe03f */
[----:B------:R-:W-:Y:S02]  /*9600*/  IMAD.MOV.U32 R11, RZ, RZ, R8 ;  /* 0x000000ffff0b7224 */ /* 0x000fe400078e0008 */
[----:B------:R-:W-:Y:S01]  /*9610*/  IMAD.MOV.U32 R13, RZ, RZ, R2 ;  /* 0x000000ffff0d7224 */ /* 0x000fe200078e0002 */
[----:B------:R-:W-:Y:S02]  /*9620*/  PLOP3.LUT P1, PT, PT, PT, UP0, 0x80, 0x0 ;  /* 0x000000000000781c */ /* 0x000fe40003f2f008 */
[----:B------:R-:W-:-:S04]  /*9630*/  PRMT R10, R219, 0x654, R10 ;  /* 0x00000654db0a7816 */ /* 0x000fc8000000000a */
[----:B------:R0:W-:Y:S02]  /*9640*/  SYNCS.ARRIVE.TRANS64.RED.A1T0 RZ, [R10+URZ], RZ ;  /* 0x000000ff0aff79a7 */ /* 0x0001e4000810043f */
[----:B0-----:R-:W-:-:S05]  /*9650*/  IMAD.MOV.U32 R10, RZ, RZ, R7 ;  /* 0x000000ffff0a7224 */ /* 0x001fca00078e0007 */
[----:B------:R-:W-:Y:S05]  /*9660*/  @P1 BRA `(.L_x_4085) ;  /* 0xffffffcc00741947 */ /* 0x000fea000383ffff */
.L_x_4074:
[----:B------:R-:W-:-:S13]  /*9670*/  ISETP.LE.AND P1, PT, RZ, UR32, PT ;  /* 0x00000020ff007c0c */ /* 0x000fda000bf23270 */
[----:B------:R-:W-:Y:S05]  /*9680*/  @!P1 BRA `(.L_x_4086) ;  /* 0x0000002c00509947 */ /* 0x000fea0003800000 */
[----:B------:R-:W-:Y:S01]  /*9690*/  IMAD.MOV.U32 R197, RZ, RZ, R8 ;  /* 0x000000ffffc57224 */ /* 0x000fe200078e0008 */
[----:B------:R-:W-:Y:S01]  /*96a0*/  ULDC UR28, c[0x0][0xa80] ;  /* 0x0002a000001c7ab9 */ /* 0x000fe20000000800 */
[----:B------:R-:W-:Y:S02]  /*96b0*/  IMAD.MOV.U32 R10, RZ, RZ, R7 ;  /* 0x000000ffff0a7224 */ /* 0x000fe400078e0007 */
[----:B------:R-:W-:-:S07]  /*96c0*/  IMAD.MOV.U32 R199, RZ, RZ, R2 ;  /* 0x000000ffffc77224 */ /* 0x000fce00078e0002 */
.L_x_4097:
[----:B------:R-:W-:-:S05]  /*96d0*/  VIADD R2, R199, 0x1 ;  /* 0x00000001c7027836 */ /* 0x000fca0000000000 */
[----:B------:R-:W-:-:S04]  /*96e0*/  ISETP.NE.AND P1, PT, R2, 0x2, PT ;  /* 0x000000020200780c */ /* 0x000fc80003f25270 */
[----:B------:R-:W-:Y:S02]  /*96f0*/  SEL R7, RZ, 0x1, P1 ;  /* 0x00000001ff077807 */ /* 0x000fe40000800000 */
[----:B------:R-:W-:Y:S02]  /*9700*/  SEL R2, R2, RZ, P1 ;  /* 0x000000ff02027207 */ /* 0x000fe40000800000 */
[----:B------:R-:W-:Y:S01]  /*9710*/  LOP3.LUT R16, R16, R7, RZ, 0x3c, !PT ;  /* 0x0000000710107212 */ /* 0x000fe200078e3cff */
[----:B------:R-:W-:Y:S06]  /*9720*/  @!P0 BRA `(.L_x_4087) ;  /* 0x0000000000048947 */ /* 0x000fec0003800000 */
[----:B------:R-:W-:Y:S01]  /*9730*/  BPT.TRAP 0x1 ;  /* 0x000000040000795c */ /* 0x000fe20000300000 */
.L_x_4087:
[----:B------:R-:W-:Y:S01]  /*9740*/  IMAD R9, R2, 0x8, R17 ;  /* 0x0000000802097824 */ /* 0x000fe200078e0211 */
[----:B------:R-:W-:-:S04]  /*9750*/  SHF.L.U32 R8, R16, 0x1f, RZ ;  /* 0x0000001f10087819 */ /* 0x000fc800000006ff */
[----:B------:R0:W1:Y:S01]  /*9760*/  SYNCS.PHASECHK.TRANS64.TRYWAIT P1, [R9+URZ+0x38830], R8 ;  /* 0x03883008090075a7 */ /* 0x000062000802017f */
[----:B------:R-:W-:Y:S05]  /*9770*/  @!P0 BRA `(.L_x_4088) ;  /* 0x0000000000048947 */ /* 0x000fea0003800000 */
[----:B------:R-:W-:Y:S01]  /*9780*/  BPT.TRAP 0x1 ;  /* 0x000000040000795c */ /* 0x000fe20000300000 */
.L_x_4088:
[----:B------:R-:W-:Y:S01]  /*9790*/  IMAD R7, R2, 0x200, R0 ;  /* 0x0000020002077824 */ /* 0x000fe200078e0200 */
[----:B-1----:R-:W-:Y:S06]  /*97a0*/  @P1 BRA `(.L_x_4089) ;  /* 0x0000000000081947 */ /* 0x002fec0003800000 */
[----:B------:R-:W1:Y:S02]  /*97b0*/  SYNCS.PHASECHK.TRANS64.TRYWAIT P1, [R9+URZ+0x38830], R8 ;  /* 0x03883008090075a7 */ /* 0x000e64000802017f */
[----:B-1----:R-:W-:Y:S05]  /*97c0*/  @!P1 BRA `(.L_x_4090) ;  /* 0x000000b0004c9947 */ /* 0x002fea0003800000 */
.L_x_4089:
        /* <DEDUP_REMOVED lines=22> */
.L_x_4091:
[----:B------:R2:W3:Y:S01]  /*9930*/  SYNCS.PHASECHK.TRANS64.TRYWAIT P1, [R9+URZ+0x38850], R8 ;  /* 0x03885008090075a7 */ /* 0x0004e2000802017f */
[----:B------:R-:W-:Y:S05]  /*9940*/  @!P0 BRA `(.L_x_4092) ;  /* 0x0000000000048947 */ /* 0x000fea0003800000 */
[----:B------:R-:W-:Y:S01]  /*9950*/  BPT.TRAP 0x1 ;  /* 0x000000040000795c */ /* 0x000fe20000300000 */
.L_x_4092:
[----:B------:R-:W-:Y:S01]  /*9960*/  IMAD R7, R2, 0x1000, R4 ;  /* 0x0000100002077824 */ /* 0x000fe200078e0204 */
[----:B---3--:R-:W-:Y:S06]  /*9970*/  @P1 BRA `(.L_x_4093) ;  /* 0x0000000000081947 */ /* 0x008fec0003800000 */
[----:B------:R-:W3:Y:S02]  /*9980*/  SYNCS.PHASECHK.TRANS64.TRYWAIT P1, [R9+URZ+0x38850], R8 ;  /* 0x03885008090075a7 */ /* 0x000ee4000802017f */
[----:B---3--:R-:W-:Y:S05]  /*9990*/  @!P1 BRA `(.L_x_4094) ;  /* 0x000000ac00ec9947 */ /* 0x008fea0003800000 */
.L_x_4093:
        /* <DEDUP_REMOVED lines=200> */
[--C-:B------:R-:W-:Y:S02]  /*a620*/  IMAD.IADD R20, R11, 0x1, R13.reuse ;  /* 0x000000010b147824 */ /* 0x100fe400078e020d */
        /* <DEDUP_REMOVED lines=125> */
.L_x_4095:
[----:B------:R-:W-:Y:S01]  /*ae00*/  FMNMX.FTZ R8, R152, R10, !PT ;  /* 0x0000000a98087209 */ /* 0x000fe20007810000 */
[----:B------:R-:W-:Y:S01]  /*ae10*/  UMOV UR4, UR28 ;  /* 0x0000001c00047c82 */ /* 0x000fe20008000000 */
[----:B------:R-:W-:Y:S01]  /*ae20*/  IMAD R204, R2, 0x1000, R19 ;  /* 0x0000100002cc7824 */ /* 0x000fe200078e0213 */
[----:B------:R-:W-:Y:S01]  /*ae30*/  UMOV UR7, 0x40000040 ;  /* 0x4000004000077882 */ /* 0x000fe20000000000 */
[----:B------:R-:W-:-:S03]  /*ae40*/  FMNMX.FTZ R7, R153, R8, !PT ;  /* 0x0000000899077209 */ /* 0x000fc60007810000 */
[----:B------:R-:W-:Y:S02]  /*ae50*/  R2UR UR6, R204 ;  /* 0x00000000cc0672ca */ /* 0x000fe400000e0000 */
        /* <DEDUP_REMOVED lines=53> */
[----:B------:R-:W-:Y:S03]  /*b1b0*/  MUFU.EX2 R11, R11 ;  /* 0x0000000b000b7308 */ /* 0x000fe60000000800 */
[----:B------:R-:W1:Y:S01]  /*b1c0*/  SHFL.BFLY PT, R153, R8, 0x2, 0x1f ;  /* 0x0c401f0008997f89 */ /* 0x000e6200000e0000 */
[-C--:B0-----:R-:W-:Y:S01]  /*b1d0*/  FMUL.FTZ R24, R24, R10.reuse ;  /* 0x0000000a18187220 */ /* 0x081fe20000410000 */
        /* <DEDUP_REMOVED lines=52> */
[----:B------:R-:W-:Y:S01]  /*b520*/  FFMA.FTZ R153, R181, UR4, -R196 ;  /* 0x00000004b5997c23 */ /* 0x000fe200080108c4 */
[----:B------:R-:W-:Y:S01]  /*b530*/  MUFU.EX2 R186, R186 ;  /* 0x000000ba00ba7308 */ /* 0x000fe20000000800 */
[-C--:B------:R-:W-:Y:S01]  /*b540*/  FMUL.FTZ R112, R112, R10.reuse ;  /* 0x0000000a70707220 */ /* 0x080fe20000410000 */
[-C--:B------:R-:W-:Y:S01]  /*b550*/  FMUL.FTZ R113, R113, R10.reuse ;  /* 0x0000000a71717220 */ /* 0x080fe20000410000 */
[----:B------:R-:W-:Y:S01]  /*b560*/  FADD.FTZ R152, -R8, R197 ;  /* 0x000000c508987221 */ /* 0x000fe20000010100 */
[-C--:B------:R-:W-:Y:S01]  /*b570*/  FMUL.FTZ R116, R116, R10.reuse ;  /* 0x0000000a74747220 */ /* 0x080fe20000410000 */
[-C--:B------:R-:W-:Y:S01]  /*b580*/  FMUL.FTZ R117, R117, R10.reuse ;  /* 0x0000000a75757220 */ /* 0x080fe20000410000 */
[-C--:B------:R-:W-:Y:S01]  /*b590*/  FMUL.FTZ R120, R120, R10.reuse ;  /* 0x0000000a78787220 */ /* 0x080fe20000410000 */
[----:B------:R-:W-:Y:S01]  /*b5a0*/  FMUL.FTZ R181, R152, UR4 ;  /* 0x0000000498b57c20 */ /* 0x000fe20008410000 */
[----:B------:R1:W-:Y:S01]  /*b5b0*/  MUFU.EX2 R197, R153 ;  /* 0x0000009900c57308 */ /* 0x0003e20000000800 */
[----:B------:R-:W-:Y:S01]  /*b5c0*/  FMUL.FTZ R152, R8, UR4 ;  /* 0x0000000408987c20 */ /* 0x000fe20008410000 */
[-C--:B------:R-:W-:Y:S01]  /*b5d0*/  FMUL.FTZ R121, R121, R10.reuse ;  /* 0x0000000a79797220 */ /* 0x080fe20000410000 */
[-C--:B------:R-:W-:Y:S01]  /*b5e0*/  FMUL.FTZ R124, R124, R10.reuse ;  /* 0x0000000a7c7c7220 */ /* 0x080fe20000410000 */
[----:B------:R-:W-:Y:S01]  /*b5f0*/  FMUL.FTZ R125, R125, R10 ;  /* 0x0000000a7d7d7220 */ /* 0x000fe20000410000 */
[----:B------:R-:W-:Y:S01]  /*b600*/  FFMA.FTZ R196, R154, UR4, -R152 ;  /* 0x000000049ac47c23 */ /* 0x000fe20008010898 */
[----:B------:R-:W-:-:S02]  /*b610*/  VIADD R154, R9, 0x38840 ;  /* 0x00038840099a7836 */ /* 0x000fc40000000000 */
[----:B------:R-:W-:Y:S01]  /*b620*/  FFMA.FTZ R201, R155, UR4, -R152 ;  /* 0x000000049bc97c23 */ /* 0x000fe20008010898 */
[----:B------:R-:W2:Y:S01]  /*b630*/  MUFU.EX2 R181, R181 ;  /* 0x000000b500b57308 */ /* 0x000ea20000000800 */
[----:B-1----:R-:W-:Y:S02]  /*b640*/  IMAD.MOV R153, RZ, RZ, -R184 ;  /* 0x000000ffff997224 */ /* 0x002fe400078e0ab8 */
[----:B------:R-:W-:Y:S01]  /*b650*/  FFMA.FTZ R198, R158, UR4, -R152 ;  /* 0x000000049ec67c23 */ /* 0x000fe20008010898 */
[----:B------:R-:W-:Y:S01]  /*b660*/  PRMT R154, R219, 0x654, R154 ;  /* 0x00000654db9a7816 */ /* 0x000fe2000000009a */
[--C-:B------:R-:W-:Y:S01]  /*b670*/  FFMA.FTZ R203, R159, UR4, -R152.reuse ;  /* 0x000000049fcb7c23 */ /* 0x100fe20008010898 */
[--C-:B------:R-:W-:Y:S01]  /*b680*/  FFMA.FTZ R200, R162, UR4, -R152.reuse ;  /* 0x00000004a2c87c23 */ /* 0x100fe20008010898 */
[----:B------:R-:W-:Y:S01]  /*b690*/  ISETP.NE.AND P1, PT, R18, R153, PT ;  /* 0x000000991200720c */ /* 0x000fe20003f25270 */
[--C-:B------:R-:W-:Y:S01]  /*b6a0*/  FFMA.FTZ R205, R163, UR4, -R152.reuse ;  /* 0x00000004a3cd7c23 */ /* 0x100fe20008010898 */
[--C-:B------:R-:W-:Y:S01]  /*b6b0*/  FFMA.FTZ R202, R166, UR4, -R152.reuse ;  /* 0x00000004a6ca7c23 */ /* 0x100fe20008010898 */
[--C-:B------:R-:W-:Y:S01]  /*b6c0*/  FFMA.FTZ R207, R167, UR4, -R152.reuse ;  /* 0x00000004a7cf7c23 */ /* 0x100fe20008010898 */
[--C-:B------:R-:W-:Y:S01]  /*b6d0*/  FFMA.FTZ R170, R170, UR4, -R152.reuse ;  /* 0x00000004aaaa7c23 */ /* 0x100fe20008010898 */
[--C-:B------:R-:W-:Y:S01]  /*b6e0*/  FFMA.FTZ R171, R171, UR4, -R152.reuse ;  /* 0x00000004abab7c23 */ /* 0x100fe20008010898 */
[--C-:B------:R-:W-:Y:S01]  /*b6f0*/  FFMA.FTZ R174, R174, UR4, -R152.reuse ;  /* 0x00000004aeae7c23 */ /* 0x100fe20008010898 */
[--C-:B------:R-:W-:Y:S01]  /*b700*/  FFMA.FTZ R175, R175, UR4, -R152.reuse ;  /* 0x00000004afaf7c23 */ /* 0x100fe20008010898 */
[----:B------:R1:W-:Y:S01]  /*b710*/  SYNCS.ARRIVE.TRANS64.RED.A1T0 RZ, [R154+URZ], RZ ;  /* 0x000000ff9aff79a7 */ /* 0x0003e2000810043f */
[--C-:B------:R-:W-:Y:S01]  /*b720*/  FFMA.FTZ R178, R178, UR4, -R152.reuse ;  /* 0x00000004b2b27c23 */ /* 0x100fe20008010898 */
[--C-:B------:R-:W-:Y:S01]  /*b730*/  FFMA.FTZ R179, R179, UR4, -R152.reuse ;  /* 0x00000004b3b37c23 */ /* 0x100fe20008010898 */
[--C-:B------:R-:W-:Y:S01]  /*b740*/  FFMA.FTZ R182, R182, UR4, -R152.reuse ;  /* 0x00000004b6b67c23 */ /* 0x100fe20008010898 */
[----:B------:R-:W-:Y:S01]  /*b750*/  FFMA.FTZ R183, R183, UR4, -R152 ;  /* 0x00000004b7b77c23 */ /* 0x000fe20008010898 */
[----:B------:R-:W-:Y:S01]  /*b760*/  @!P1 IMAD R156, R199, 0x40, R22 ;  /* 0x00000040c79c9824 */ /* 0x000fe200078e0216 */
[----:B------:R-:W-:Y:S01]  /*b770*/  MUFU.EX2 R196, R196 ;  /* 0x000000c400c47308 */ /* 0x000fe20000000800 */
[----:B0-----:R-:W-:Y:S01]  /*b780*/  F2FP.F16.F32.PACK_AB R152, R12, R11 ;  /* 0x0000000b0c98723e */ /* 0x001fe200000000ff */
[----:B--2---:R-:W-:Y:S01]  /*b790*/  FMUL.FTZ R26, R26, R181 ;  /* 0x000000b51a1a7220 */ /* 0x004fe20000410000 */
[----:B------:R-:W-:Y:S01]  /*b7a0*/  @!P1 IMAD R156, R156, 0x4, R17 ;  /* 0x000000049c9c9824 */ /* 0x000fe200078e0211 */
[----:B-1----:R-:W-:Y:S01]  /*b7b0*/  F2FP.F16.F32.PACK_AB R154, R14, R13 ;  /* 0x0000000d0e9a723e */ /* 0x002fe200000000ff */
[----:B------:R-:W-:Y:S01]  /*b7c0*/  FMUL.FTZ R27, R27, R181 ;  /* 0x000000b51b1b7220 */ /* 0x000fe20000410000 */
[----:B------:R-:W-:Y:S01]  /*b7d0*/  F2FP.F16.F32.PACK_AB R158, R186, R21 ;  /* 0x00000015ba9e723e */ /* 0x000fe200000000ff */
[-C--:B------:R-:W-:Y:S01]  /*b7e0*/  FMUL.FTZ R30, R30, R181.reuse ;  /* 0x000000b51e1e7220 */ /* 0x080fe20000410000 */
[----:B------:R-:W-:Y:S01]  /*b7f0*/  @!P1 STS [R156+0x38400], R10 ;  /* 0x0384000a9c009388 */ /* 0x000fe20000000800 */
[----:B------:R-:W0:Y:S01]  /*b800*/  MUFU.EX2 R201, R201 ;  /* 0x000000c900c97308 */ /* 0x000e220000000800 */
[-C--:B------:R-:W-:Y:S01]  /*b810*/  FMUL.FTZ R31, R31, R181.reuse ;  /* 0x000000b51f1f7220 */ /* 0x080fe20000410000 */
[-C--:B------:R-:W-:Y:S01]  /*b820*/  FMUL.FTZ R34, R34, R181.reuse ;  /* 0x000000b522227220 */ /* 0x080fe20000410000 */
[----:B------:R1:W-:Y:S01]  /*b830*/  @!P1 STS [R156+0x38420], R181 ;  /* 0x038420b59c009388 */ /* 0x0003e20000000800 */
        /* <DEDUP_REMOVED lines=9> */
[----:B-1----:R-:W-:Y:S01]  /*b8d0*/  F2FP.F16.F32.PACK_AB R156, R20, R15 ;  /* 0x0000000f149c723e */ /* 0x002fe200000000ff */
        /* <DEDUP_REMOVED lines=77> */
[-C--:B------:R-:W-:Y:S01]  /*bdb0*/  FMUL.FTZ R150, R150, R181.reuse ;  /* 0x000000b596967220 */ /* 0x080fe20000410000 */
[----:B------:R-:W-:Y:S01]  /*bdc0*/  FMUL.FTZ R151, R151, R181 ;  /* 0x000000b597977220 */ /* 0x000fe20000410000 */
[----:B------:R0:W-:Y:S01]  /*bdd0*/  STSM.16.M88.4 [R185+0x36400], R152 ;  /* 0x03640098b9007844 */ /* 0x0001e20000000200 */
[----:B------:R-:W-:-:S02]  /*bde0*/  VIADD R199, R204, 0x80 ;  /* 0x00000080ccc77836 */ /* 0x000fc40000000000 */
[----:B------:R-:W-:Y:S01]  /*bdf0*/  FFMA.FTZ R5, R10, R5, R11 ;  /* 0x000000050a057223 */ /* 0x000fe2000001000b */
[----:B------:R-:W2:Y:S01]  /*be00*/  MUFU.EX2 R171, R171 ;  /* 0x000000ab00ab7308 */ /* 0x000ea20000000800 */
[----:B-1----:R-:W-:Y:S01]  /*be10*/  F2FP.F16.F32.PACK_AB R162, R173, R172 ;  /* 0x000000acada2723e */ /* 0x002fe200000000ff */
[----:B------:R0:W-:Y:S01]  /*be20*/  STSM.16.M88.4 [R187], R156 ;  /* 0x0000009cbb007844 */ /* 0x0001e20000000200 */
[----:B------:R-:W-:Y:S01]  /*be30*/  FFMA.FTZ R6, R181, R6, R196 ;  /* 0x00000006b5067223 */ /* 0x000fe200000100c4 */
[----:B------:R-:W-:-:S03]  /*be40*/  FADD.FTZ R12, R12, R5 ;  /* 0x000000050c0c7221 */ /* 0x000fc60000010000 */
        /* <DEDUP_REMOVED lines=21> */
[----:B------:R0:W-:Y:S01]  /*bfa0*/  STSM.16.M88.4 [R189], R160 ;  /* 0x000000a0bd007844 */ /* 0x0001e20000000200 */
[----:B------:R-:W-:Y:S01]  /*bfb0*/  FADD.FTZ R169, R169, R168 ;  /* 0x000000a8a9a97221 */ /* 0x000fe20000010000 */
[----:B------:R-:W1:Y:S01]  /*bfc0*/  MUFU.EX2 R180, R180 ;  /* 0x000000b400b47308 */ /* 0x000e620000000800 */
[----:B------:R-:W-:Y:S02]  /*bfd0*/  FADD.FTZ R171, R171, R170 ;  /* 0x000000aaabab7221 */ /* 0x000fe40000010000 */
[----:B------:R-:W-:Y:S02]  /*bfe0*/  FADD.FTZ R172, R172, R169 ;  /* 0x000000a9acac7221 */ /* 0x000fe40000010000 */
[----:B------:R-:W-:Y:S02]  /*bff0*/  FADD.FTZ R174, R174, R171 ;  /* 0x000000abaeae7221 */ /* 0x000fe40000010000 */
[----:B------:R-:W-:Y:S01]  /*c000*/  FADD.FTZ R173, R173, R172 ;  /* 0x000000acadad7221 */ /* 0x000fe20000010000 */
[----:B------:R-:W-:Y:S01]  /*c010*/  MUFU.EX2 R178, R178 ;  /* 0x000000b200b27308 */ /* 0x000fe20000000800 */
[----:B--2---:R-:W-:Y:S01]  /*c020*/  F2FP.F16.F32.PACK_AB R164, R177, R176 ;  /* 0x000000b0b1a4723e */ /* 0x004fe200000000ff */
[----:B------:R-:W-:Y:S01]  /*c030*/  FADD.FTZ R175, R175, R174 ;  /* 0x000000aeafaf7221 */ /* 0x000fe20000010000 */
[----:B------:R-:W-:-:S04]  /*c040*/  FADD.FTZ R176, R176, R173 ;  /* 0x000000adb0b07221 */ /* 0x000fc80000010000 */
[----:B------:R-:W-:Y:S01]  /*c050*/  FADD.FTZ R177, R177, R176 ;  /* 0x000000b0b1b17221 */ /* 0x000fe20000010000 */
[----:B------:R-:W2:Y:S01]  /*c060*/  MUFU.EX2 R179, R179 ;  /* 0x000000b300b37308 */ /* 0x000ea20000000800 */
[----:B-1----:R-:W-:Y:S02]  /*c070*/  F2FP.F16.F32.PACK_AB R166, R197, R180 ;  /* 0x000000b4c5a6723e */ /* 0x002fe400000000ff */
[----:B------:R-:W-:-:S04]  /*c080*/  FADD.FTZ R180, R180, R177 ;  /* 0x000000b1b4b47221 */ /* 0x000fc80000010000 */
[----:B------:R-:W-:Y:S01]  /*c090*/  FADD.FTZ R5, R197, R180 ;  /* 0x000000b4c5057221 */ /* 0x000fe20000010000 */
[----:B------:R-:W1:Y:S08]  /*c0a0*/  MUFU.EX2 R182, R182 ;  /* 0x000000b600b67308 */ /* 0x000e700000000800 */
[----:B------:R-:W3:Y:S01]  /*c0b0*/  MUFU.EX2 R183, R183 ;  /* 0x000000b700b77308 */ /* 0x000ee20000000800 */
[----:B--2---:R-:W-:Y:S01]  /*c0c0*/  F2FP.F16.F32.PACK_AB R165, R179, R178 ;  /* 0x000000b2b3a5723e */ /* 0x004fe200000000ff */
[----:B------:R-:W-:-:S04]  /*c0d0*/  FADD.FTZ R178, R178, R175 ;  /* 0x000000afb2b27221 */ /* 0x000fc80000010000 */
[----:B------:R-:W-:-:S04]  /*c0e0*/  FADD.FTZ R179, R179, R178 ;  /* 0x000000b2b3b37221 */ /* 0x000fc80000010000 */
[----:B-1----:R-:W-:Y:S01]  /*c0f0*/  FADD.FTZ R6, R182, R179 ;  /* 0x000000b3b6067221 */ /* 0x002fe20000010000 */
[----:B---3--:R-:W-:-:S03]  /*c100*/  F2FP.F16.F32.PACK_AB R167, R183, R182 ;  /* 0x000000b6b7a7723e */ /* 0x008fc600000000ff */
[----:B------:R-:W-:Y:S02]  /*c110*/  FADD.FTZ R6, R183, R6 ;  /* 0x00000006b7067221 */ /* 0x000fe40000010000 */
[----:B------:R0:W-:Y:S01]  /*c120*/  STSM.16.M88.4 [R188], R164 ;  /* 0x000000a4bc007844 */ /* 0x0001e20000000200 */
[----:B------:R-:W-:-:S06]  /*c130*/  WARPGROUP.ARRIVE ;  /* 0x00000000000079c5 */ /* 0x000fcc0000000000 */
[----:B------:R-:W-:Y:S01]  /*c140*/  HGMMA.64x256x16.F32 R24, R152, gdesc[UR4].tnspB, R24, gsb0 ;  /* 0x43e0000498187df0 */ /* 0x000fe20008000818 */
        /* <DEDUP_REMOVED lines=31> */
.L_x_4096:
[----:B------:R-:W-:Y:S01]  /*c340*/  ISETP.LT.AND P1, PT, RZ, UR32, PT ;  /* 0x00000020ff007c0c */ /* 0x000fe2000bf21270 */
[----:B------:R-:W-:Y:S01]  /*c350*/  VIADD R10, R9, 0x38860 ;  /* 0x00038860090a7836 */ /* 0x000fe20000000000 */
[----:B------:R-:W-:Y:S01]  /*c360*/  UIADD3 UR32, UR32, -0x1, URZ ;  /* 0xffffffff20207890 */ /* 0x000fe2000fffe03f */
[----:B------:R-:W-:Y:S02]  /*c370*/  IMAD.MOV.U32 R197, RZ, RZ, R8 ;  /* 0x000000ffffc57224 */ /* 0x000fe400078e0008 */
[----:B------:R-:W-:Y:S01]  /*c380*/  IMAD.MOV.U32 R199, RZ, RZ, R2 ;  /* 0x000000ffffc77224 */ /* 0x000fe200078e0002 */
[----:B------:R-:W-:-:S04]  /*c390*/  PRMT R10, R219, 0x654, R10 ;  /* 0x00000654db0a7816 */ /* 0x000fc8000000000a */
[----:B------:R0:W-:Y:S02]  /*c3a0*/  SYNCS.ARRIVE.TRANS64.RED.A1T0 RZ, [R10+URZ], RZ ;  /* 0x000000ff0aff79a7 */ /* 0x0001e4000810043f */
[----:B0-----:R-:W-:Y:S01]  /*c3b0*/  IMAD.MOV.U32 R10, RZ, RZ, R7 ;  /* 0x000000ffff0a7224 */ /* 0x001fe200078e0007 */
[----:B------:R-:W-:Y:S06]  /*c3c0*/  @P1 BRA `(.L_x_4097) ;  /* 0xffffffd000c01947 */ /* 0x000fec000383ffff */
.L_x_4086:
[----:B------:R-:W0:Y:S01]  /*c3d0*/  SHFL.BFLY PT, R0, R5, 0x2, 0x1f ;  /* 0x0c401f0005007f89 */ /* 0x000e2200000e0000 */
[----:B------:R-:W-:Y:S01]  /*c3e0*/  IMAD.U32 R12, RZ, RZ, UR4 ;  /* 0x00000004ff0c7e24 */ /* 0x000fe2000f8e00ff */
[----:B------:R-:W-:Y:S02]  /*c3f0*/  UIADD3 UR36, UR36, 0x1, URZ ;  /* 0x0000000124247890 */ /* 0x000fe4000fffe03f */
[----:B------:R-:W1:Y:S01]  /*c400*/  SHFL.BFLY PT, R9, R6, 0x2, 0x1f ;  /* 0x0c401f0006097f89 */ /* 0x000e6200000e0000 */
[----:B------:R-:W-:Y:S08]  /*c410*/  BAR.ARV 0x8, 0x100 ;  /* 0x0204000000007b1d */ /* 0x000ff00000002000 */
[----:B------:R-:W-:Y:S01]  /*c420*/  BAR.SYNC.DEFER_BLOCKING 0xf, 0x100 ;  /* 0x03c4000000007b1d */ /* 0x000fe20000010000 */
[----:B0-----:R-:W-:Y:S01]  /*c430*/  FADD.FTZ R4, R0, R5 ;  /* 0x0000000500047221 */ /* 0x001fe20000010000 */
[----:B------:R-:W-:-:S02]  /*c440*/  VIADD R5, R2, 0x1 ;  /* 0x0000000102057836 */ /* 0x000fc40000000000 */
[----:B-1----:R-:W-:Y:S02]  /*c450*/  FADD.FTZ R10, R9, R6 ;  /* 0x00000006090a7221 */ /* 0x002fe40000010000 */
[----:B------:R-:W0:Y:S01]  /*c460*/  SHFL.BFLY PT, R3, R4, 0x1, 0x1f ;  /* 0x0c201f0004037f89 */ /* 0x000e2200000e0000 */
[----:B------:R-:W-:-:S03]  /*c470*/  ISETP.NE.AND P1, PT, R5, 0x2, PT ;  /* 0x000000020500780c */ /* 0x000fc60003f25270 */
[----:B------:R-:W1:Y:S01]  /*c480*/  SHFL.BFLY PT, R9, R10, 0x1, 0x1f ;  /* 0x0c201f000a097f89 */ /* 0x000e6200000e0000 */
[----:B------:R-:W-:-:S04]  /*c490*/  SEL R11, RZ, 0x1, P1 ;  /* 0x00000001ff0b7807 */ /* 0x000fc80000800000 */
[----:B------:R-:W-:Y:S01]  /*c4a0*/  LOP3.LUT R16, R16, R11, RZ, 0x3c, !PT ;  /* 0x0000000b10107212 */ /* 0x000fe200078e3cff */
[----:B0-----:R-:W-:Y:S01]  /*c4b0*/  FADD.FTZ R0, R4, R3 ;  /* 0x0000000304007221 */ /* 0x001fe20000010000 */
[----:B------:R-:W-:Y:S02]  /*c4c0*/  IMAD.MOV R3, RZ, RZ, -R184 ;  /* 0x000000ffff037224 */ /* 0x000fe400078e0ab8 */
[----:B------:R-:W-:Y:S02]  /*c4d0*/  IMAD.MOV.U32 R4, RZ, RZ, RZ ;  /* 0x000000ffff047224 */ /* 0x000fe400078e00ff */
[----:B-1----:R-:W-:Y:S01]  /*c4e0*/  FADD.FTZ R9, R10, R9 ;  /* 0x000000090a097221 */ /* 0x002fe20000010000 */
[----:B------:R-:W-:Y:S02]  /*c4f0*/  FSETP.NE.FTZ.AND P2, PT, R0, RZ, PT ;  /* 0x000000ff0000720b */ /* 0x000fe40003f55000 */
[----:B------:R-:W-:Y:S01]  /*c500*/  ISETP.NE.AND P0, PT, R18, R3, PT ;  /* 0x000000031200720c */ /* 0x000fe20003f05270 */
[----:B------:R-:W-:Y:S01]  /*c510*/  IMAD.MOV.U32 R3, RZ, RZ, RZ ;  /* 0x000000ffff037224 */ /* 0x000fe200078e00ff */
[----:B------:R-:W-:-:S09]  /*c520*/  FSETP.NE.FTZ.AND P3, PT, R9, RZ, PT ;  /* 0x000000ff0900720b */ /* 0x000fd20003f75000 */
[----:B------:R-:W0:Y:S02]  /*c530*/  @P2 MUFU.RCP R3, R0 ;  /* 0x0000000000032308 */ /* 0x000e240000001000 */
[----:B------:R-:W-:-:S04]  /*c540*/  @!P0 IMAD R2, R2, 0x40, R22 ;  /* 0x0000004002028824 */ /* 0x000fc800078e0216 */
[----:B------:R-:W-:Y:S02]  /*c550*/  @!P0 IMAD R2, R2, 0x4, R17 ;  /* 0x0000000402028824 */ /* 0x000fe400078e0211 */
        /* <DEDUP_REMOVED lines=18> */
[----:B--2---:R-:W-:Y:S01]  /*c680*/  @P2 FMUL.FTZ R13, R10, 0.69314718246459960938 ;  /* 0x3f3172180a0d2820 */ /* 0x004fe20000410000 */
[----:B0-----:R-:W-:Y:S01]  /*c690*/  @P3 FMUL.FTZ R9, R12, 0.69314718246459960938 ;  /* 0x3f3172180c093820 */ /* 0x001fe20000410000 */
[----:B-1----:R-:W-:-:S02]  /*c6a0*/  IMAD.U32 R2, RZ, RZ, UR4 ;  /* 0x00000004ff027e24 */ /* 0x002fc4000f8e00ff */
[-C--:B------:R-:W-:Y:S01]  /*c6b0*/  FMUL.FTZ R203, R49, R3.reuse ;  /* 0x0000000331cb7220 */ /* 0x080fe20000410000 */
[-C--:B------:R-:W-:Y:S01]  /*c6c0*/  FMUL.FTZ R204, R52, R3.reuse ;  /* 0x0000000334cc7220 */ /* 0x080fe20000410000 */
[-C--:B------:R-:W-:Y:S01]  /*c6d0*/  FMUL.FTZ R201, R53, R3.reuse ;  /* 0x0000000335c97220 */ /* 0x080fe20000410000 */
[----:B------:R-:W-:Y:S01]  /*c6e0*/  @P2 FMUL.FTZ R2, R2, 0.69314718246459960938 ;  /* 0x3f31721802022820 */ /* 0x000fe20000410000 */
        /* <DEDUP_REMOVED lines=49> */
[----:B------:R-:W-:-:S02]  /*ca00*/  IMAD.MOV.U32 R3, RZ, RZ, -0x800000 ;  /* 0xff800000ff037424 */ /* 0x000fc400078e00ff */
[----:B------:R-:W-:Y:S01]  /*ca10*/  @P2 FFMA.FTZ R3, R2, R7, R13 ;  /* 0x0000000702032223 */ /* 0x000fe2000001000d */
        /* <DEDUP_REMOVED lines=67> */
[----:B------:R-:W-:Y:S01]  /*ce50*/  SEL R2, R5, RZ, P1 ;  /* 0x000000ff05027207 */ /* 0x000fe20000800000 */
[----:B------:R-:W-:Y:S06]  /*ce60*/  BAR.ARV 0xe, 0x100 ;  /* 0x0384000000007b1d */ /* 0x000fec0000002000 */
.L_x_4056:
[----:B------:R-:W0:Y:S01]  /*ce70*/  S2R R219, SR_CgaCtaId ;  /* 0x0000000000db7919 */ /* 0x000e220000008800 */
[----:B------:R-:W-:Y:S01]  /*ce80*/  MOV R4, 0x400 ;  /* 0x0000040000047802 */ /* 0x000fe20000000f00 */
[----:B------:R-:W-:Y:S01]  /*ce90*/  BSSY B0, `(.L_x_4098) ;  /* 0x00002a7000007945 */ /* 0x000fe20003800000 */
[----:B------:R-:W-:Y:S02]  /*cea0*/  BAR.SYNC.DEFER_BLOCKING 0x5, 0x180 ;  /* 0x0146000000007b1d */ /* 0x000fe40000010000 */
[----:B0-----:R-:W-:-:S05]  /*ceb0*/  LEA R17, R219, R4, 0x18 ;  /* 0x00000004db117211 */ /* 0x001fca00078ec0ff */
[----:B------:R-:W0:Y:S02]  /*cec0*/  LDS R4, [R17+0x388d0] ;  /* 0x0388d00011047984 */ /* 0x000e240000000800 */
[----:B0-----:R-:W-:Y:S01]  /*ced0*/  R2UR UR4, R4 ;  /* 0x00000000040472ca */ /* 0x001fe200000e0000 */
[----:B------:R-:W-:Y:S06]  /*cee0*/  BAR.ARV 0x4, 0x180 ;  /* 0x0106000000007b1d */ /* 0x000fec0000002000 */
[----:B------:R-:W-:Y:S08]  /*cef0*/  @P0 BRA `(.L_x_4099) ;  /* 0x0000001c00880947 */ /* 0x000ff00003800000 */
[----:B------:R-:W0:Y:S01]  /*cf00*/  S2R R4, SR_SWINHI ;  /* 0x0000000000047919 */ /* 0x000e220000002f00 */
[----:B------:R-:W-:Y:S01]  /*cf10*/  IMAD R7, R215, 0x40, R23 ;  /* 0x00000040d7077824 */ /* 0x000fe200078e0217 */
[----:B------:R-:W-:Y:S01]  /*cf20*/  F2FP.F16.F32.PACK_AB R6, R6, R197 ;  /* 0x000000c50606723e */ /* 0x000fe200000000ff */
[----:B------:R-:W-:Y:S01]  /*cf30*/  USHF.R.S32.HI UR12, URZ, 0x1f, UR37 ;  /* 0x0000001f3f0c7899 */ /* 0x000fe20008011425 */
[----:B------:R-:W-:Y:S01]  /*cf40*/  BAR.SYNC.DEFER_BLOCKING 0x1, 0x100 ;  /* 0x0044000000007b1d */ /* 0x000fe20000010000 */
[----:B------:R-:W-:Y:S01]  /*cf50*/  F2FP.F16.F32.PACK_AB R128, R129, R128 ;  /* 0x000000808180723e */ /* 0x000fe200000000ff */
[----:B------:R-:W-:Y:S01]  /*cf60*/  USHF.R.S32.HI UR13, URZ, 0x1f, UR39 ;  /* 0x0000001f3f0d7899 */ /* 0x000fe20008011427 */
        /* <DEDUP_REMOVED lines=11> */
[----:B------:R-:W-:Y:S02]  /*d020*/  MOV R96, R17 ;  /* 0x0000001100607202 */ /* 0x000fe40000000f00 */
[----:B0-----:R-:W-:-:S03]  /*d030*/  MOV R97, R4 ;  /* 0x0000000400617202 */ /* 0x001fc60000000f00 */
        /* <DEDUP_REMOVED lines=11> */
[----:B------:R-:W-:-:S02]  /*d0f0*/  LOP3.LUT R48, R53, 0x380, RZ, 0xc0, !PT ;  /* 0x0000038035307812 */ /* 0x000fc400078ec0ff */
[----:B------:R-:W-:Y:S02]  /*d100*/  SHF.R.U64 R44, R44, 0x3, RZ ;  /* 0x000000032c2c7819 */ /* 0x000fe400000012ff */
[C---:B------:R-:W-:Y:S02]  /*d110*/  IADD3 R37, P6, R4.reuse, 0x2020, RZ ;  /* 0x0000202004257810 */ /* 0x040fe40007fde0ff */
[C---:B------:R-:W-:Y:S02]  /*d120*/  IADD3 R36, P3, R4.reuse, 0x2000, RZ ;  /* 0x0000200004247810 */ /* 0x040fe40007f7e0ff */
[----:B------:R-:W-:Y:S01]  /*d130*/  IADD3 R33, P5, R4, 0x2040, RZ ;  /* 0x0000204004217810 */ /* 0x000fe20007fbe0ff */
[--C-:B------:R-:W-:Y:S01]  /*d140*/  IMAD.X R117, RZ, RZ, R5.reuse, P6 ;  /* 0x000000ffff757224 */ /* 0x100fe200030e0605 */
[----:B------:R-:W-:Y:S01]  /*d150*/  LOP3.LUT R100, R40, R45, RZ, 0x3c, !PT ;  /* 0x0000002d28647212 */ /* 0x000fe200078e3cff */
[--C-:B------:R-:W-:Y:S01]  /*d160*/  IMAD.X R113, RZ, RZ, R5.reuse, P3 ;  /* 0x000000ffff717224 */ /* 0x100fe200018e0605 */
[----:B------:R-:W-:Y:S01]  /*d170*/  SHF.R.U64 R40, R48, 0x3, RZ ;  /* 0x0000000330287819 */ /* 0x000fe200000012ff */
[----:B------:R-:W-:Y:S01]  /*d180*/  IMAD.X R123, RZ, RZ, R5, P5 ;  /* 0x000000ffff7b7224 */ /* 0x000fe200028e0605 */
[----:B------:R-:W-:-:S02]  /*d190*/  LOP3.LUT R104, R44, R49, RZ, 0x3c, !PT ;  /* 0x000000312c687212 */ /* 0x000fc400078e3cff */
[----:B------:R-:W-:Y:S02]  /*d1a0*/  LOP3.LUT R44, R37, 0x380, RZ, 0xc0, !PT ;  /* 0x00000380252c7812 */ /* 0x000fe400078ec0ff */
[----:B------:R-:W-:Y:S02]  /*d1b0*/  IADD3 R14, P2, R4, 0x2060, RZ ;  /* 0x00002060040e7810 */ /* 0x000fe40007f5e0ff */
[----:B------:R-:W-:Y:S02]  /*d1c0*/  LOP3.LUT R45, R36, 0x380, RZ, 0xc0, !PT ;  /* 0x00000380242d7812 */ /* 0x000fe400078ec0ff */
[----:B------:R-:W-:Y:S01]  /*d1d0*/  LOP3.LUT R48, R33, 0x380, RZ, 0xc0, !PT ;  /* 0x0000038021307812 */ /* 0x000fe200078ec0ff */
[----:B------:R-:W-:Y:S01]  /*d1e0*/  IMAD.X R127, RZ, RZ, R5, P2 ;  /* 0x000000ffff7f7224 */ /* 0x000fe200010e0605 */
[----:B------:R-:W-:Y:S02]  /*d1f0*/  LOP3.LUT R108, R40, R53, RZ, 0x3c, !PT ;  /* 0x00000035286c7212 */ /* 0x000fe400078e3cff */
[----:B------:R-:W-:-:S02]  /*d200*/  SHF.R.U64 R40, R44, 0x3, RZ ;  /* 0x000000032c287819 */ /* 0x000fc400000012ff */
[----:B------:R-:W-:Y:S02]  /*d210*/  SHF.R.U64 R45, R45, 0x3, RZ ;  /* 0x000000032d2d7819 */ /* 0x000fe400000012ff */
[----:B------:R-:W-:Y:S02]  /*d220*/  LOP3.LUT R49, R14, 0x380, RZ, 0xc0, !PT ;  /* 0x000003800e317812 */ /* 0x000fe400078ec0ff */
[----:B------:R-:W-:Y:S02]  /*d230*/  SHF.R.U64 R44, R48, 0x3, RZ ;  /* 0x00000003302c7819 */ /* 0x000fe400000012ff */
        /* <DEDUP_REMOVED lines=8> */
[----:B------:R-:W-:-:S02]  /*d2c0*/  SHF.R.U64 R37, R49, 0x3, RZ ;  /* 0x0000000331257819 */ /* 0x000fc400000012ff */
[----:B------:R-:W-:Y:S02]  /*d2d0*/  LOP3.LUT R122, R44, R33, RZ, 0x3c, !PT ;  /* 0x000000212c7a7212 */ /* 0x000fe400078e3cff */
[----:B------:R-:W-:Y:S02]  /*d2e0*/  LOP3.LUT R9, R4, 0x380, RZ, 0xc0, !PT ;  /* 0x0000038004097812 */ /* 0x000fe400078ec0ff */
[----:B------:R-:W-:Y:S02]  /*d2f0*/  LOP3.LUT R33, R12, 0x380, RZ, 0xc0, !PT ;  /* 0x000003800c217812 */ /* 0x000fe400078ec0ff */
[----:B------:R-:W-:Y:S02]  /*d300*/  LOP3.LUT R36, R24, 0x380, RZ, 0xc0, !PT ;  /* 0x0000038018247812 */ /* 0x000fe400078ec0ff */
[----:B------:R-:W-:Y:S02]  /*d310*/  IADD3 R28, P3, R4, 0x4060, RZ ;  /* 0x00004060041c7810 */ /* 0x000fe40007f7e0ff */
[----:B------:R-:W-:-:S02]  /*d320*/  LOP3.LUT R45, R20, 0x380, RZ, 0xc0, !PT ;  /* 0x00000380142d7812 */ /* 0x000fc400078ec0ff */
[----:B------:R-:W-:Y:S01]  /*d330*/  LOP3.LUT R126, R37, R14, RZ, 0x3c, !PT ;  /* 0x0000000e257e7212 */ /* 0x000fe200078e3cff */
[----:B------:R-:W-:Y:S01]  /*d340*/  IMAD.X R29, RZ, RZ, R5, P3 ;  /* 0x000000ffff1d7224 */ /* 0x000fe200018e0605 */
[----:B------:R-:W-:Y:S02]  /*d350*/  IADD3 R8, P2, R4, 0x6040, RZ ;  /* 0x0000604004087810 */ /* 0x000fe40007f5e0ff */
[----:B------:R-:W-:Y:S02]  /*d360*/  SHF.R.U64 R9, R9, 0x3, RZ ;  /* 0x0000000309097819 */ /* 0x000fe400000012ff */
[----:B------:R-:W-:Y:S02]  /*d370*/  SHF.R.U64 R33, R33, 0x3, RZ ;  /* 0x0000000321217819 */ /* 0x000fe400000012ff */
[----:B------:R-:W-:Y:S02]  /*d380*/  SHF.R.U64 R37, R36, 0x3, RZ ;  /* 0x0000000324257819 */ /* 0x000fe400000012ff */
        /* <DEDUP_REMOVED lines=15> */
[----:B------:R-:W-:Y:S02]  /*d480*/  IADD3 R65, P2, R96, 0x1000, RZ ;  /* 0x0000100060417810 */ /* 0x000fe40007f5e0ff */
[----:B------:R-:W-:Y:S02]  /*d490*/  LOP3.LUT R28, R33, R28, RZ, 0x3c, !PT ;  /* 0x0000001c211c7212 */ /* 0x000fe400078e3cff */
[----:B------:R-:W-:Y:S02]  /*d4a0*/  SHF.R.U64 R33, R20, 0x3, RZ ;  /* 0x0000000314217819 */ /* 0x000fe400000012ff */
[----:B------:R-:W-:-:S02]  /*d4b0*/  LOP3.LUT R64, R65, 0x380, RZ, 0xc0, !PT ;  /* 0x0000038041407812 */ /* 0x000fc400078ec0ff */
[----:B------:R-:W-:Y:S02]  /*d4c0*/  LOP3.LUT R20, R7, 0x380, RZ, 0xc0, !PT ;  /* 0x0000038007147812 */ /* 0x000fe400078ec0ff */
[----:B------:R-:W-:Y:S02]  /*d4d0*/  LOP3.LUT R37, R32, 0x380, RZ, 0xc0, !PT ;  /* 0x0000038020257812 */ /* 0x000fe400078ec0ff */
[----:B------:R-:W-:Y:S02]  /*d4e0*/  LOP3.LUT R40, R33, R10, RZ, 0x3c, !PT ;  /* 0x0000000a21287212 */ /* 0x000fe400078e3cff */
[----:B------:R-:W-:Y:S02]  /*d4f0*/  SHF.R.U64 R64, R64, 0x3, RZ ;  /* 0x0000000340407819 */ /* 0x000fe400000012ff */
[----:B------:R-:W-:Y:S02]  /*d500*/  SHF.R.U64 R10, R20, 0x3, RZ ;  /* 0x00000003140a7819 */ /* 0x000fe400000012ff */
[----:B------:R-:W-:-:S02]  /*d510*/  SHF.R.U64 R37, R37, 0x3, RZ ;  /* 0x0000000325257819 */ /* 0x000fc400000012ff */
[----:B------:R-:W-:Y:S01]  /*d520*/  LOP3.LUT R64, R64, R65, RZ, 0x3c, !PT ;  /* 0x0000004140407212 */ /* 0x000fe200078e3cff */
[----:B------:R-:W-:Y:S01]  /*d530*/  IMAD.X R65, RZ, RZ, R97, P2 ;  /* 0x000000ffff417224 */ /* 0x000fe200010e0661 */
[----:B------:R-:W-:Y:S02]  /*d540*/  LOP3.LUT R10, R10, R7, RZ, 0x3c, !PT ;  /* 0x000000070a0a7212 */ /* 0x000fe400078e3cff */
[C---:B------:R-:W-:Y:S02]  /*d550*/  IADD3 R33, P1, R96.reuse, 0x7000, RZ ;  /* 0x0000700060217810 */ /* 0x040fe40007f3e0ff */
[----:B------:R-:W-:Y:S02]  /*d560*/  IADD3 R7, P2, R96, 0x8000, RZ ;  /* 0x0000800060077810 */ /* 0x000fe40007f5e0ff */
[----:B------:R-:W-:Y:S02]  /*d570*/  LOP3.LUT R56, R37, R32, RZ, 0x3c, !PT ;  /* 0x0000002025387212 */ /* 0x000fe400078e3cff */
[----:B------:R-:W-:-:S02]  /*d580*/  LOP3.LUT R32, R33, 0x380, RZ, 0xc0, !PT ;  /* 0x0000038021207812 */ /* 0x000fc400078ec0ff */
[----:B------:R-:W-:Y:S02]  /*d590*/  LOP3.LUT R20, R7, 0x380, RZ, 0xc0, !PT ;  /* 0x0000038007147812 */ /* 0x000fe400078ec0ff */
[----:B------:R-:W-:Y:S02]  /*d5a0*/  SHF.R.U64 R32, R32, 0x3, RZ ;  /* 0x0000000320207819 */ /* 0x000fe400000012ff */
[----:B------:R-:W-:Y:S02]  /*d5b0*/  SHF.R.U64 R20, R20, 0x3, RZ ;  /* 0x0000000314147819 */ /* 0x000fe400000012ff */
[----:B------:R-:W-:Y:S02]  /*d5c0*/  LOP3.LUT R32, R32, R33, RZ, 0x3c, !PT ;  /* 0x0000002120207212 */ /* 0x000fe400078e3cff */
[----:B------:R-:W-:Y:S02]  /*d5d0*/  LOP3.LUT R20, R20, R7, RZ, 0x3c, !PT ;  /* 0x0000000714147212 */ /* 0x000fe400078e3cff */
[----:B------:R-:W-:-:S02]  /*d5e0*/  MOV R33, R4 ;  /* 0x0000000400217202 */ /* 0x000fc40000000f00 */
[----:B------:R-:W-:Y:S01]  /*d5f0*/  F2FP.F16.F32.PACK_AB R4, R21, R200 ;  /* 0x000000c81504723e */ /* 0x000fe200000000ff */
[----:B------:R-:W-:Y:S01]  /*d600*/  IMAD.X R21, RZ, RZ, R97, P2 ;  /* 0x000000ffff157224 */ /* 0x000fe200010e0661 */
[----:B------:R-:W-:Y:S02]  /*d610*/  F2FP.F16.F32.PACK_AB R5, R27, R26 ;  /* 0x0000001a1b05723e */ /* 0x000fe400000000ff */
[----:B------:R-:W-:Y:S02]  /*d620*/  F2FP.F16.F32.PACK_AB R7, R31, R30 ;  /* 0x0000001e1f07723e */ /* 0x000fe400000000ff */
[----:B------:R-:W-:Y:S02]  /*d630*/  IADD3 R61, P3, R96, 0x2000, RZ ;  /* 0x00002000603d7810 */ /* 0x000fe40007f7e0ff */
[----:B------:R-:W-:Y:S01]  /*d640*/  LOP3.LUT R45, R8, 0x380, RZ, 0xc0, !PT ;  /* 0x00000380082d7812 */ /* 0x000fe200078ec0ff */
[----:B------:R0:W-:Y:S01]  /*d650*/  STSM.16.M88.4 [R33], R4 ;  /* 0x0000000421007844 */ /* 0x0001e20000000200 */
[----:B------:R-:W-:-:S02]  /*d660*/  LOP3.LUT R60, R61, 0x380, RZ, 0xc0, !PT ;  /* 0x000003803d3c7812 */ /* 0x000fc400078ec0ff */
[----:B------:R-:W-:Y:S01]  /*d670*/  SHF.R.U64 R45, R45, 0x3, RZ ;  /* 0x000000032d2d7819 */ /* 0x000fe200000012ff */
[----:B------:R-:W1:Y:S01]  /*d680*/  SHFL.IDX PT, R4, R216, RZ, 0x1f ;  /* 0x00001fffd8047589 */ /* 0x000e6200000e0000 */
[----:B------:R-:W-:Y:S02]  /*d690*/  SHF.R.U64 R60, R60, 0x3, RZ ;  /* 0x000000033c3c7819 */ /* 0x000fe400000012ff */
[----:B------:R-:W-:Y:S02]  /*d6a0*/  LOP3.LUT R8, R45, R8, RZ, 0x3c, !PT ;  /* 0x000000082d087212 */ /* 0x000fe400078e3cff */
[----:B------:R-:W-:Y:S01]  /*d6b0*/  LOP3.LUT R60, R60, R61, RZ, 0x3c, !PT ;  /* 0x0000003d3c3c7212 */ /* 0x000fe200078e3cff */
[----:B------:R-:W-:Y:S01]  /*d6c0*/  IMAD.X R61, RZ, RZ, R97, P3 ;  /* 0x000000ffff3d7224 */ /* 0x000fe200018e0661 */
[C---:B------:R-:W-:Y:S02]  /*d6d0*/  IADD3 R53, P4, R96.reuse, 0x3000, RZ ;  /* 0x0000300060357810 */ /* 0x040fe40007f9e0ff */
[----:B------:R-:W-:-:S02]  /*d6e0*/  IADD3 R49, P5, R96, 0x4000, RZ ;  /* 0x0000400060317810 */ /* 0x000fc40007fbe0ff */
[C---:B------:R-:W-:Y:S01]  /*d6f0*/  IADD3 R45, P6, R96.reuse, 0x5000, RZ ;  /* 0x00005000602d7810 */ /* 0x040fe20007fde0ff */
[----:B0-----:R-:W-:Y:S01]  /*d700*/  IMAD.X R33, RZ, RZ, R97, P1 ;  /* 0x000000ffff217224 */ /* 0x001fe200008e0661 */
        /* <DEDUP_REMOVED lines=30> */
[----:B-1----:R-:W-:-:S02]  /*d8f0*/  ISETP.NE.AND P3, PT, R4, RZ, PT ;  /* 0x000000ff0400720c */ /* 0x002fc40003f65270 */
[----:B------:R-:W-:Y:S02]  /*d900*/  LOP3.LUT R96, R5, R96, RZ, 0x3c, !PT ;  /* 0x0000006005607212 */ /* 0x000fe400078e3cff */
[----:B------:R-:W-:Y:S02]  /*d910*/  MOV R26, R100 ;  /* 0x00000064001a7202 */ /* 0x000fe40000000f00 */
[----:B------:R-:W-:Y:S02]  /*d920*/  F2FP.F16.F32.PACK_AB R4, R211, R213 ;  /* 0x000000d5d304723e */ /* 0x000fe400000000ff */
[----:B------:R-:W-:Y:S02]  /*d930*/  F2FP.F16.F32.PACK_AB R5, R35, R34 ;  /* 0x000000222305723e */ /* 0x000fe400000000ff */
[----:B------:R-:W-:Y:S02]  /*d940*/  F2FP.F16.F32.PACK_AB R6, R209, R212 ;  /* 0x000000d4d106723e */ /* 0x000fe400000000ff */
[----:B------:R-:W-:-:S02]  /*d950*/  F2FP.F16.F32.PACK_AB R7, R39, R38 ;  /* 0x000000262707723e */ /* 0x000fc400000000ff */
[----:B------:R-:W-:Y:S02]  /*d960*/  MOV R168, R108 ;  /* 0x0000006c00a87202 */ /* 0x000fe40000000f00 */
[----:B------:R-:W-:Y:S01]  /*d970*/  MOV R34, R8 ;  /* 0x0000000800227202 */ /* 0x000fe20000000f00 */
[----:B------:R0:W-:Y:S01]  /*d980*/  STSM.16.M88.4 [R26], R4 ;  /* 0x000000041a007844 */ /* 0x0001e20000000200 */
        /* <DEDUP_REMOVED lines=13> */
[----:B------:R-:W-:Y:S02]  /*da60*/  MOV R112, R112 ;  /* 0x0000007000707202 */ /* 0x000fe40000000f00 */
[----:B0-----:R-:W-:Y:S01]  /*da70*/  F2FP.F16.F32.PACK_AB R4, R198, R202 ;  /* 0x000000cac604723e */ /* 0x001fe200000000ff */
[----:B------:R-:W-:Y:S01]  /*da80*/  STSM.16.M88.4 [R168], R12 ;  /* 0x0000000ca8007844 */ /* 0x000fe20000000200 */
[----:B------:R-:W-:Y:S02]  /*da90*/  F2FP.F16.F32.PACK_AB R5, R59, R58 ;  /* 0x0000003a3b05723e */ /* 0x000fe400000000ff */
        /* <DEDUP_REMOVED lines=8> */
[----:B------:R-:W-:-:S02]  /*db20*/  F2FP.F16.F32.PACK_AB R26, R179, R182 ;  /* 0x000000b6b31a723e */ /* 0x000fc400000000ff */
[----:B------:R-:W-:Y:S02]  /*db30*/  F2FP.F16.F32.PACK_AB R27, R71, R70 ;  /* 0x00000046471b723e */ /* 0x000fe400000000ff */
[----:B------:R-:W-:Y:S02]  /*db40*/  MOV R122, R122 ;  /* 0x0000007a007a7202 */ /* 0x000fe40000000f00 */
[----:B------:R-:W-:Y:S01]  /*db50*/  MOV R113, R40 ;  /* 0x0000002800717202 */ /* 0x000fe20000000f00 */
[----:B------:R1:W-:Y:S01]  /*db60*/  STSM.16.M88.4 [R116], R24 ;  /* 0x0000001874007844 */ /* 0x0003e20000000200 */
        /* <DEDUP_REMOVED lines=11> */
[----:B------:R-:W-:Y:S02]  /*dc20*/  F2FP.F16.F32.PACK_AB R56, R169, R172 ;  /* 0x000000aca938723e */ /* 0x000fe400000000ff */
[----:B------:R-:W-:Y:S01]  /*dc30*/  F2FP.F16.F32.PACK_AB R57, R91, R90 ;  /* 0x0000005a5b39723e */ /* 0x000fe200000000ff */
[----:B------:R2:W-:Y:S01]  /*dc40*/  STSM.16.M88.4 [R126], R40 ;  /* 0x000000287e007844 */ /* 0x0005e20000000200 */
[----:B------:R-:W-:Y:S02]  /*dc50*/  F2FP.F16.F32.PACK_AB R58, R166, R170 ;  /* 0x000000aaa63a723e */ /* 0x000fe400000000ff */
[----:B------:R-:W-:Y:S02]  /*dc60*/  F2FP.F16.F32.PACK_AB R59, R95, R94 ;  /* 0x0000005e5f3b723e */ /* 0x000fe400000000ff */
[----:B0-----:R-:W-:-:S02]  /*dc70*/  F2FP.F16.F32.PACK_AB R4, R164, R167 ;  /* 0x000000a7a404723e */ /* 0x001fc400000000ff */
[----:B------:R-:W-:Y:S01]  /*dc80*/  F2FP.F16.F32.PACK_AB R5, R99, R98 ;  /* 0x000000626305723e */ /* 0x000fe200000000ff */
[----:B------:R2:W-:Y:S01]  /*dc90*/  STSM.16.M88.4 [R109], R56 ;  /* 0x000000386d007844 */ /* 0x0005e20000000200 */
[----:B------:R-:W-:Y:S02]  /*dca0*/  F2FP.F16.F32.PACK_AB R6, R162, R165 ;  /* 0x000000a5a206723e */ /* 0x000fe400000000ff */
[----:B------:R-:W-:Y:S02]  /*dcb0*/  F2FP.F16.F32.PACK_AB R7, R103, R102 ;  /* 0x000000666707723e */ /* 0x000fe400000000ff */
[----:B------:R-:W-:Y:S02]  /*dcc0*/  F2FP.F16.F32.PACK_AB R8, R160, R163 ;  /* 0x000000a3a008723e */ /* 0x000fe400000000ff */
[----:B------:R-:W-:Y:S01]  /*dcd0*/  F2FP.F16.F32.PACK_AB R9, R107, R106 ;  /* 0x0000006a6b09723e */ /* 0x000fe200000000ff */
[----:B------:R2:W-:Y:S01]  /*dce0*/  STSM.16.M88.4 [R100], R4 ;  /* 0x0000000464007844 */ /* 0x0005e20000000200 */
[----:B------:R-:W-:-:S02]  /*dcf0*/  F2FP.F16.F32.PACK_AB R10, R158, R161 ;  /* 0x000000a19e0a723e */ /* 0x000fc400000000ff */
[----:B------:R-:W-:Y:S02]  /*dd00*/  F2FP.F16.F32.PACK_AB R11, R111, R110 ;  /* 0x0000006e6f0b723e */ /* 0x000fe400000000ff */
[----:B------:R-:W-:Y:S02]  /*dd10*/  F2FP.F16.F32.PACK_AB R12, R156, R159 ;  /* 0x0000009f9c0c723e */ /* 0x000fe400000000ff */
[----:B------:R-:W-:Y:S01]  /*dd20*/  F2FP.F16.F32.PACK_AB R13, R115, R114 ;  /* 0x00000072730d723e */ /* 0x000fe200000000ff */
[----:B------:R2:W-:Y:S01]  /*dd30*/  STSM.16.M88.4 [R104], R8 ;  /* 0x0000000868007844 */ /* 0x0005e20000000200 */
[----:B------:R-:W-:Y:S02]  /*dd40*/  F2FP.F16.F32.PACK_AB R14, R154, R157 ;  /* 0x0000009d9a0e723e */ /* 0x000fe400000000ff */
[----:B------:R-:W-:Y:S02]  /*dd50*/  F2FP.F16.F32.PACK_AB R15, R119, R118 ;  /* 0x00000076770f723e */ /* 0x000fe400000000ff */
[----:B-1----:R-:W-:-:S02]  /*dd60*/  F2FP.F16.F32.PACK_AB R24, R121, R155 ;  /* 0x0000009b7918723e */ /* 0x002fc400000000ff */
[----:B------:R-:W-:Y:S01]  /*dd70*/  F2FP.F16.F32.PACK_AB R25, R120, R19 ;  /* 0x000000137819723e */ /* 0x000fe200000000ff */
[----:B------:R2:W-:Y:S01]  /*dd80*/  STSM.16.M88.4 [R108], R12 ;  /* 0x0000000c6c007844 */ /* 0x0005e20000000200 */
[----:B------:R-:W-:Y:S02]  /*dd90*/  F2FP.F16.F32.PACK_AB R26, R125, R124 ;  /* 0x0000007c7d1a723e */ /* 0x000fe400000000ff */
[----:B------:R-:W-:Y:S02]  /*dda0*/  F2FP.F16.F32.PACK_AB R27, R153, R152 ;  /* 0x00000098991b723e */ /* 0x000fe400000000ff */
[----:B------:R-:W-:Y:S02]  /*ddb0*/  LOP3.LUT R72, R73, 0x380, RZ, 0xc0, !PT ;  /* 0x0000038049487812 */ /* 0x000fe400078ec0ff */
[----:B------:R-:W-:Y:S01]  /*ddc0*/  LOP3.LUT R76, R77, 0x380, RZ, 0xc0, !PT ;  /* 0x000003804d4c7812 */ /* 0x000fe200078ec0ff */
[----:B------:R2:W-:Y:S01]  /*ddd0*/  STSM.16.M88.4 [R113], R24 ;  /* 0x0000001871007844 */ /* 0x0005e20000000200 */
[----:B------:R-:W-:-:S02]  /*dde0*/  LOP3.LUT R80, R81, 0x380, RZ, 0xc0, !PT ;  /* 0x0000038051507812 */ /* 0x000fc400078ec0ff */
[----:B------:R-:W-:Y:S01]  /*ddf0*/  LOP3.LUT R84, R85, 0x380, RZ, 0xc0, !PT ;  /* 0x0000038055547812 */ /* 0x000fe200078ec0ff */
[----:B------:R2:W-:Y:S01]  /*de00*/  STSM.16.M88.4 [R101], R128 ;  /* 0x0000008065007844 */ /* 0x0005e20000000200 */
[----:B------:R-:W-:Y:S02]  /*de10*/  LOP3.LUT R88, R89, 0x380, RZ, 0xc0, !PT ;  /* 0x0000038059587812 */ /* 0x000fe400078ec0ff */
[----:B------:R-:W-:Y:S01]  /*de20*/  LOP3.LUT R92, R93, 0x380, RZ, 0xc0, !PT ;  /* 0x000003805d5c7812 */ /* 0x000fe200078ec0ff */
[----:B------:R2:W-:Y:S01]  /*de30*/  STSM.16.M88.4 [R34], R136 ;  /* 0x0000008822007844 */ /* 0x0005e20000000200 */
        /* <DEDUP_REMOVED lines=19> */
[----:B------:R-:W-:Y:S06]  /*df70*/  BAR.SYNC.DEFER_BLOCKING 0x1, 0x100 ;  /* 0x0044000000007b1d */ /* 0x000fec0000010000 */
[----:B--2---:R-:W-:Y:S05]  /*df80*/  @P3 BRA `(.L_x_4100) ;  /* 0x0000000000b83947 */ /* 0x004fea0003800000 */
        /* <DEDUP_REMOVED lines=46> */
.L_x_4100:
        /* <DEDUP_REMOVED lines=21> */
[----:B------:R-:W-:Y:S01]  /*e3c0*/  IMAD.SHL.U32 R3, R3, 0x4, RZ ;  /* 0x0000000403037824 */ /* 0x000fe200078e00ff */
[----:B------:R-:W-:Y:S01]  /*e3d0*/  ISETP.GE.AND P0, PT, R193, UR10, PT ;  /* 0x0000000ac1007c0c */ /* 0x000fe2000bf06270 */
[----:B------:R1:W5:Y:S04]  /*e3e0*/  LD.E.128 R4, desc[UR44][R20.64] ;  /* 0x0000002c14047980 */ /* 0x000368000c101d00 */
        /* <DEDUP_REMOVED lines=38> */
[----:B------:R-:W-:Y:S01]  /*e650*/  @!PT LDS RZ, [RZ] ;  /* 0x00000000fffff984 */ /* 0x000fe20000000800 */
[----:B------:R-:W-:Y:S01]  /*e660*/  @!PT LDS RZ, [RZ] ;  /* 0x00000000fffff984 */ /* 0x000fe20000000800 */
[----:B------:R-:W-:Y:S01]  /*e670*/  @!PT LDS RZ, [RZ] ;  /* 0x00000000fffff984 */ /* 0x000fe20000000800 */
[----:B------:R-:W-:Y:S01]  /*e680*/  @!PT LDS RZ, [RZ] ;  /* 0x00000000fffff984 */ /* 0x000fe20000000800 */
[----:B------:R0:W-:Y:S06]  /*e690*/  MEMBAR.ALL.CTA ;  /* 0x0000000000007992 */ /* 0x0001ec0000008000 */
[----:B0-----:R-:W0:Y:S01]  /*e6a0*/  FENCE.VIEW.ASYNC.S ;  /* 0x00000000000073c6 */ /* 0x001e220000000000 */
[----:B------:R-:W-:Y:S01]  /*e6b0*/  IMAD R11, R15, R13, R14 ;  /* 0x0000000d0f0b7224 */ /* 0x000fe200078e020e */
[----:B------:R-:W-:Y:S01]  /*e6c0*/  ISETP.GE.AND P0, PT, R218, UR10, PT ;  /* 0x0000000ada007c0c */ /* 0x000fe2000bf06270 */
[----:B------:R-:W-:Y:S01]  /*e6d0*/  IMAD.U32 R9, RZ, RZ, UR5 ;  /* 0x00000005ff097e24 */ /* 0x000fe2000f8e00ff */
[----:B------:R-:W-:Y:S01]  /*e6e0*/  ULDC UR5, c[0x0][0xb88] ;  /* 0x0002e20000057ab9 */ /* 0x000fe20000000800 */
[----:B------:R-:W-:Y:S01]  /*e6f0*/  IMAD.SHL.U32 R19, R0, 0x20, RZ ;  /* 0x0000002000137824 */ /* 0x000fe200078e00ff */
[----:B------:R-:W-:Y:S01]  /*e700*/  SHF.R.S32.HI R0, RZ, 0x1f, R11 ;  /* 0x0000001fff007819 */ /* 0x000fe2000001140b */
[C---:B------:R-:W-:Y:S01]  /*e710*/  IMAD R13, R3.reuse, UR7, R12 ;  /* 0x00000007030d7c24 */ /* 0x040fe2000f8e020c */
[----:B------:R-:W-:Y:S01]  /*e720*/  BSSY B1, `(.L_x_4101) ;  /* 0x0000039000017945 */ /* 0x000fe20003800000 */
[----:B------:R-:W-:Y:S01]  /*e730*/  IMAD.WIDE.U32 R8, R3, UR6, R8 ;  /* 0x0000000603087c25 */ /* 0x000fe2000f8e0008 */
[----:B------:R-:W-:Y:S01]  /*e740*/  ULDC.64 UR6, c[0x0][0xbd8] ;  /* 0x0002f60000067ab9 */ /* 0x000fe20000000a00 */
[----:B------:R-:W-:-:S02]  /*e750*/  LOP3.LUT R10, R19, 0x20, R10, 0xe2, !PT ;  /* 0x00000020130a7812 */ /* 0x000fc400078ee20a */
[----:B------:R-:W-:Y:S01]  /*e760*/  IMAD.IADD R9, R9, 0x1, R13 ;  /* 0x0000000109097824 */ /* 0x000fe200078e020d */
[----:B------:R-:W-:Y:S01]  /*e770*/  SEL R3, RZ, 0x40, P0 ;  /* 0x00000040ff037807 */ /* 0x000fe20000000000 */
[----:B------:R-:W-:Y:S01]  /*e780*/  IMAD R0, R0, UR6, RZ ;  /* 0x0000000600007c24 */ /* 0x000fe2000f8e02ff */
[----:B------:R-:W-:Y:S01]  /*e790*/  ISETP.GE.AND P0, PT, R217, UR10, PT ;  /* 0x0000000ad9007c0c */ /* 0x000fe2000bf06270 */
[----:B------:R-:W-:Y:S01]  /*e7a0*/  VIADD R27, R215, UR38 ;  /* 0x00000026d71b7c36 */ /* 0x000fe20008000000 */
[----:B------:R-:W-:Y:S01]  /*e7b0*/  LOP3.LUT R3, R10, R3, RZ, 0xfc, !PT ;  /* 0x000000030a037212 */ /* 0x000fe200078efcff */
[----:B------:R-:W-:Y:S01]  /*e7c0*/  IMAD R28, R15, UR5, RZ ;  /* 0x000000050f1c7c24 */ /* 0x000fe2000f8e02ff */
[----:B------:R-:W-:Y:S01]  /*e7d0*/  SEL R10, RZ, 0x80, P0 ;  /* 0x00000080ff0a7807 */ /* 0x000fe20000000000 */
[C---:B------:R-:W-:Y:S02]  /*e7e0*/  IMAD R13, R11.reuse, UR7, R0 ;  /* 0x000000070b0d7c24 */ /* 0x040fe4000f8e0200 */
[----:B------:R-:W-:Y:S01]  /*e7f0*/  IMAD.WIDE.U32 R8, R11, UR6, R8 ;  /* 0x000000060b087c25 */ /* 0x000fe2000f8e0008 */
[----:B------:R-:W-:Y:S01]  /*e800*/  ISETP.GE.AND P1, PT, R27, R28, PT ;  /* 0x0000001c1b00720c */ /* 0x000fe20003f26270 */
[----:B------:R-:W-:-:S02]  /*e810*/  ULDC.64 UR6, c[0x0][0xb80] ;  /* 0x0002e00000067ab9 */ /* 0x000fc40000000a00 */
[----:B------:R-:W-:Y:S01]  /*e820*/  VIADD R0, R17, 0x38820 ;  /* 0x0003882011007836 */ /* 0x000fe20000000000 */
[----:B------:R-:W-:Y:S01]  /*e830*/  LEA R19, P2, R8, UR6, 0x1 ;  /* 0x0000000608137c11 */ /* 0x000fe2000f8408ff */
[----:B------:R-:W-:-:S03]  /*e840*/  IMAD.IADD R9, R9, 0x1, R13 ;  /* 0x0000000109097824 */ /* 0x000fc600078e020d */
[----:B------:R-:W-:Y:S02]  /*e850*/  PRMT R0, RZ, 0x654, R0 ;  /* 0x00000654ff007816 */ /* 0x000fe40000000000 */
[----:B------:R-:W-:Y:S02]  /*e860*/  LEA.HI.X R26, R8, UR7, R9, 0x1, P2 ;  /* 0x00000007081a7c11 */ /* 0x000fe400090f0c09 */
[----:B0-----:R0:W-:Y:S03]  /*e870*/  SYNCS.ARRIVE.TRANS64.RED.A1T0 RZ, [R0+URZ], RZ ;  /* 0x000000ff00ff79a7 */ /* 0x0011e6000810043f */
[----:B------:R1:W2:Y:S01]  /*e880*/  SHFL.IDX PT, R11, R26, RZ, 0x181f ;  /* 0x00181fff1a0b7589 */ /* 0x0002a200000e0000 */
[----:B0-----:R-:W-:-:S03]  /*e890*/  LOP3.LUT R0, R3, R10, RZ, 0xfc, !PT ;  /* 0x0000000a03007212 */ /* 0x001fc600078efcff */
[----:B------:R1:W0:Y:S01]  /*e8a0*/  SHFL.IDX PT, R10, R19, RZ, 0x181f ;  /* 0x00181fff130a7589 */ /* 0x00022200000e0000 */
[----:B------:R-:W-:Y:S05]  /*e8b0*/  @P1 BRA `(.L_x_4102) ;  /* 0x00000000007c1947 */ /* 0x000fea0003800000 */
[----:B------:R-:W-:Y:S02]  /*e8c0*/  ISETP.GE.AND P1, PT, R195, UR10, PT ;  /* 0x0000000ac3007c0c */ /* 0x000fe4000bf26270 */
[----:B------:R-:W-:Y:S02]  /*e8d0*/  ISETP.GE.AND P0, PT, R23, UR10, PT ;  /* 0x0000000a17007c0c */ /* 0x000fe4000bf06270 */
[----:B------:R-:W-:Y:S02]  /*e8e0*/  ISETP.GE.AND P5, PT, R194, UR10, PT ;  /* 0x0000000ac2007c0c */ /* 0x000fe4000bfa6270 */
[----:B------:R-:W-:-:S07]  /*e8f0*/  ISETP.GE.AND P3, PT, R193, UR10, PT ;  /* 0x0000000ac1007c0c */ /* 0x000fce000bf66270 */
[-C--:B0-----:R-:W-:Y:S02]  /*e900*/  @!P1 LEA R12, P2, R195, R10.reuse, 0x1 ;  /* 0x0000000ac30c9211 */ /* 0x081fe400078408ff */
        /* <DEDUP_REMOVED lines=10> */
[CC--:B-1----:R-:W-:Y:S01]  /*e9b0*/  @!P3 LEA R20, P6, R193.reuse, R10.reuse, 0x1 ;  /* 0x0000000ac114b211 */ /* 0x0c2fe200078c08ff */
[----:B------:R3:W-:Y:S03]  /*e9c0*/  @!P5 ST.E.128 desc[UR44][R14.64], R48 ;  /* 0x000000300e00d985 */ /* 0x0007e6000c101d2c */
[----:B------:R-:W-:Y:S02]  /*e9d0*/  @!P3 LEA.HI.X R21, R193, R11, R227, 0x1, P6 ;  /* 0x0000000bc115b211 */ /* 0x000fe400030f0ce3 */
[----:B0-----:R-:W-:-:S03]  /*e9e0*/  @!P2 LEA R8, P5, R192, R10, 0x1 ;  /* 0x0000000ac008a211 */ /* 0x001fc600078a08ff */
        /* <DEDUP_REMOVED lines=12> */
.L_x_4102:
[----:B------:R-:W-:Y:S05]  /*eab0*/  BSYNC B1 ;  /* 0x0000000000017941 */ /* 0x000fea0003800000 */
.L_x_4101:
[----:B---3-5:R-:W-:Y:S01]  /*eac0*/  VIADD R4, R27, 0x20 ;  /* 0x000000201b047836 */ /* 0x028fe20000000000 */
        /* <DEDUP_REMOVED lines=21> */
[CC--:B------:R-:W-:Y:S02]  /*ec20*/  @!P0 LEA R14, P3, R191.reuse, R6.reuse, 0x1 ;  /* 0x00000006bf0e8211 */ /* 0x0c0fe400078608ff */
[-C--:B0-----:R-:W-:Y:S01]  /*ec30*/  @!P1 LEA R4, P6, R192, R6.reuse, 0x1 ;  /* 0x00000006c0049211 */ /* 0x081fe200078c08ff */
[----:B------:R4:W-:Y:S01]  /*ec40*/  @!P2 ST.E.128 desc[UR44][R12.64], R32 ;  /* 0x000000200c00a985 */ /* 0x0009e2000c101d2c */
[----:B-1----:R-:W-:Y:S02]  /*ec50*/  @P4 LEA R20, P5, R218, R6, 0x1 ;  /* 0x00000006da144211 */ /* 0x002fe400078a08ff */
        /* <DEDUP_REMOVED lines=12> */
.L_x_4099:
        /* <DEDUP_REMOVED lines=57> */
.L_x_4105:
[----:B------:R-:W-:Y:S05]  /*f0b0*/  BSYNC B1 ;  /* 0x0000000000017941 */ /* 0x000fea0003800000 */
.L_x_4104:
        /* <DEDUP_REMOVED lines=28> */
[----:B------:R-:W-:Y:S01]  /*f280*/  SEL R6, RZ, 0xffffffff, P1 ;  /* 0xffffffffff067807 */ /* 0x000fe20000800000 */
[----:B------:R-:W-:Y:S01]  /*f290*/  IMAD.U32 R5, RZ, RZ, UR7 ;  /* 0x00000007ff057e24 */ /* 0x000fe2000f8e00ff */
[----:B------:R-:W-:Y:S01]  /*f2a0*/  ULDC.64 UR6, c[0x0][0xbe0] ;  /* 0x0002f80000067ab9 */ /* 0x000fe20000000a00 */
        /* <DEDUP_REMOVED lines=17> */
[----:B------:R-:W-:Y:S02]  /*f3c0*/  IMAD R3, R7, UR7, R0 ;  /* 0x0000000707037c24 */ /* 0x000fe4000f8e0200 */
[----:B------:R-:W-:Y:S02]  /*f3d0*/  VIADD R0, R215, UR38 ;  /* 0x00000026d7007c36 */ /* 0x000fe40008000000 */
[----:B------:R-:W-:-:S02]  /*f3e0*/  IMAD R25, R10, UR5, RZ ;  /* 0x000000050a197c24 */ /* 0x000fc4000f8e02ff */
[----:B------:R-:W-:Y:S01]  /*f3f0*/  IMAD.WIDE.U32 R4, R7, UR6, R4 ;  /* 0x0000000607047c25 */ /* 0x000fe2000f8e0004 */
        /* <DEDUP_REMOVED lines=43> */
.L_x_4107:
[----:B------:R-:W-:Y:S05]  /*f6b0*/  BSYNC B1 ;  /* 0x0000000000017941 */ /* 0x000fea0003800000 */
.L_x_4106:
        /* <DEDUP_REMOVED lines=36> */
.L_x_4103:
[----:B------:R-:W-:Y:S05]  /*f900*/  BSYNC B0 ;  /* 0x0000000000007941 */ /* 0x000fea0003800000 */
.L_x_4098:
[----:B------:R-:W-:Y:S02]  /*f910*/  ULDC UR5, c[0x0][0xd38] ;  /* 0x00034e0000057ab9 */ /* 0x000fe40000000800 */
[----:B------:R-:W-:-:S06]  /*f920*/  UISETP.GE.AND UP0, UPT, UR4, UR5, UPT ;  /* 0x000000050400728c */ /* 0x000fcc000bf06270 */
[----:B------:R-:W-:-:S13]  /*f930*/  PLOP3.LUT P0, PT, PT, PT, UP0, 0x80, 0x0 ;  /* 0x000000000000781c */ /* 0x000fda0003f0f008 */
[----:B------:R-:W-:Y:S05]  /*f940*/  @!P0 BRA `(.L_x_4108) ;  /* 0xffffff1400848947 */ /* 0x000fea000383ffff */
[----:B------:R-:W-:Y:S05]  /*f950*/  EXIT ;  /* 0x000000000000794d */ /* 0x000fea0003800000 */
.L_x_4051:
        /* <DEDUP_REMOVED lines=15> */
[----:B------:R-:W0:Y:S01]  /*fa50*/  S2R R13, SR_TID.X ;  /* 0x00000000000d7919 */ /* 0x000e220000002100 */
[----:B------:R-:W-:Y:S01]  /*fa60*/  ULDC UR4, c[0x0][0x320] ;  /* 0x0000c80000047ab9 */ /* 0x000fe20000000800 */
[----:B------:R-:W-:Y:S01]  /*fa70*/  ULDC UR5, c[0x0][0x3b8] ;  /* 0x0000ee0000057ab9 */ /* 0x000fe20000000800 */
[----:B------:R-:W-:Y:S01]  /*fa80*/  LOP3.LUT R16, R16, 0xfffffdff, RZ, 0xc0, !PT ;  /* 0xfffffdff10107812 */ /* 0x000fe200078ec0ff */
[----:B------:R-:W1:Y:S01]  /*fa90*/  S2UR UR8, SR_CgaCtaId ;  /* 0x00000000000879c3 */ /* 0x000e620000008800 */
[----:B------:R-:W-:Y:S01]  /*faa0*/  ULDC.64 UR6, c[0x0][0x418] ;  /* 0x0001060000067ab9 */ /* 0x000fe20000000a00 */
[----:B------:R2:W-:Y:S01]  /*fab0*/  STL [R1+0x10], RZ ;  /* 0x000010ff01007387 */ /* 0x0005e20000100800 */
[----:B------:R-:W-:Y:S01]  /*fac0*/  UISETP.NE.U32.AND UP0, UPT, UR6, URZ, UPT ;  /* 0x0000003f0600728c */ /* 0x000fe2000bf05070 */
[----:B------:R-:W-:Y:S01]  /*fad0*/  IMAD.U32 R36, RZ, RZ, UR10 ;  /* 0x0000000aff247e24 */ /* 0x000fe2000f8e00ff */
[----:B------:R-:W-:Y:S01]  /*fae0*/  ULDC UR9, c[0x0][0x2b8] ;  /* 0x0000ae0000097ab9 */ /* 0x000fe20000000800 */
[----:B------:R-:W-:Y:S01]  /*faf0*/  ULDC UR38, c[0x0][0x288] ;  /* 0x0000a20000267ab9 */ /* 0x000fe20000000800 */
[----:B------:R-:W-:Y:S01]  /*fb00*/  UISETP.NE.AND.EX UP0, UPT, UR7, URZ, UPT, UP0 ;  /* 0x0000003f0700728c */ /* 0x000fe2000bf05300 */
[----:B------:R-:W-:Y:S01]  /*fb10*/  IMAD.MOV.U32 R23, RZ, RZ, 0x1 ;  /* 0x00000001ff177424 */ /* 0x000fe200078e00ff */
[----:B------:R-:W-:Y:S01]  /*fb20*/  ULDC UR39, c[0x0][0x448] ;  /* 0x0001120000277ab9 */ /* 0x000fe20000000800 */
[----:B------:R-:W-:Y:S01]  /*fb30*/  ULDC.64 UR6, c[0x0][0x2f0] ;  /* 0x0000bc0000067ab9 */ /* 0x000fe20000000a00 */
[----:B------:R-:W-:Y:S01]  /*fb40*/  IMAD.MOV.U32 R18, RZ, RZ, RZ ;  /* 0x000000ffff127224 */ /* 0x000fe200078e00ff */
[----:B------:R-:W-:Y:S01]  /*fb50*/  UIMAD UR39, UR39, UR38, URZ ;  /* 0x00000026272772a4 */ /* 0x000fe2000f8e023f */
[----:B------:R-:W-:Y:S01]  /*fb60*/  ULDC UR48, c[0x0][0xc] ;  /* 0x0000030000307ab9 */ /* 0x000fe20000000800 */
[----:B------:R-:W-:Y:S01]  /*fb70*/  ULOP3.LUT UR47, UR41, 0x2, URZ, 0xfc, !UPT ;  /* 0x00000002292f7892 */ /* 0x000fe2000f8efc3f */
[C---:B0-----:R-:W-:Y:S01]  /*fb80*/  IMAD.SHL.U32 R32, R13.reuse, 0x8, RZ ;  /* 0x000000080d207824 */ /* 0x041fe200078e00ff */
[----:B------:R-:W-:-:S04]  /*fb90*/  LOP3.LUT R12, R13, 0x7f, RZ, 0xc0, !PT ;  /* 0x0000007f0d0c7812 */ /* 0x000fc800078ec0ff */
[----:B------:R-:W-:-:S04]  /*fba0*/  LOP3.LUT R11, R32, 0x38, RZ, 0xc0, !PT ;  /* 0x00000038200b7812 */ /* 0x000fc800078ec0ff */
[C---:B------:R-:W-:Y:S02]  /*fbb0*/  LOP3.LUT R0, R11.reuse, 0x40, RZ, 0xfc, !PT ;  /* 0x000000400b007812 */ /* 0x040fe400078efcff */
[C---:B------:R-:W-:Y:S02]  /*fbc0*/  ISETP.GE.AND P6, PT, R11.reuse, UR4, PT ;  /* 0x000000040b007c0c */ /* 0x040fe4000bfc6270 */
[C---:B------:R-:W-:Y:S02]  /*fbd0*/  ISETP.GE.AND P1, PT, R0.reuse, UR4, PT ;  /* 0x0000000400007c0c */ /* 0x040fe4000bf26270 */
[----:B------:R-:W-:Y:S02]  /*fbe0*/  ISETP.GE.AND P0, PT, R0, UR5, PT ;  /* 0x0000000500007c0c */ /* 0x000fe4000bf06270 */
[C---:B------:R-:W-:Y:S02]  /*fbf0*/  ISETP.GE.AND P5, PT, R11.reuse, UR5, PT ;  /* 0x000000050b007c0c */ /* 0x040fe4000bfa6270 */
[----:B------:R-:W-:-:S02]  /*fc00*/  LOP3.LUT R2, R11, 0x180, RZ, 0xfc, !PT ;  /* 0x000001800b027812 */ /* 0x000fc400078efcff */
[C---:B------:R-:W-:Y:S02]  /*fc10*/  LOP3.LUT R8, R11.reuse, 0x80, RZ, 0xfc, !PT ;  /* 0x000000800b087812 */ /* 0x040fe400078efcff */
[----:B------:R-:W-:Y:S02]  /*fc20*/  LOP3.LUT R3, R11, 0x1c0, RZ, 0xfc, !PT ;  /* 0x000001c00b037812 */ /* 0x000fe400078efcff */
[----:B------:R-:W-:Y:S02]  /*fc30*/  ISETP.GE.AND P2, PT, R2, UR5, PT ;  /* 0x0000000502007c0c */ /* 0x000fe4000bf46270 */
[----:B------:R-:W-:Y:S02]  /*fc40*/  @P1 LOP3.LUT R16, R16, 0x200, RZ, 0xfc, !PT ;  /* 0x0000020010101812 */ /* 0x000fe400078efcff */
[----:B------:R-:W-:Y:S02]  /*fc50*/  ISETP.GE.AND P4, PT, R8, UR4, PT ;  /* 0x0000000408007c0c */ /* 0x000fe4000bf86270 */
[----:B------:R-:W-:-:S02]  /*fc60*/  LOP3.LUT R16, R16, 0xfffbffff, RZ, 0xc0, !PT ;  /* 0xfffbffff10107812 */ /* 0x000fc400078ec0ff */
[----:B------:R-:W-:Y:S02]  /*fc70*/  ISETP.GE.AND P3, PT, R2, UR4, PT ;  /* 0x0000000402007c0c */ /* 0x000fe4000bf66270 */
[----:B------:R-:W-:Y:S02]  /*fc80*/  @P0 LOP3.LUT R16, R16, 0x40000, RZ, 0xfc, !PT ;  /* 0x0004000010100812 */ /* 0x000fe400078efcff */
[----:B------:R-:W-:Y:S02]  /*fc90*/  ISETP.GE.AND P1, PT, R3, UR4, PT ;  /* 0x0000000403007c0c */ /* 0x000fe4000bf26270 */
[----:B------:R-:W-:Y:S02]  /*fca0*/  LOP3.LUT R16, R16, 0xfffffbff, RZ, 0xc0, !PT ;  /* 0xfffffbff10107812 */ /* 0x000fe400078ec0ff */
[----:B------:R-:W-:Y:S02]  /*fcb0*/  SEL R2, RZ, 0x40, P2 ;  /* 0x00000040ff027807 */ /* 0x000fe40001000000 */
[----:B------:R-:W-:-:S02]  /*fcc0*/  @P6 LOP3.LUT R16, R16, 0x400, RZ, 0xfc, !PT ;  /* 0x0000040010106812 */ /* 0x000fc400078efcff */
[----:B------:R-:W-:Y:S02]  /*fcd0*/  LOP3.LUT R10, R11, 0xc0, RZ, 0xfc, !PT ;  /* 0x000000c00b0a7812 */ /* 0x000fe400078efcff */
[----:B------:R-:W-:Y:S02]  /*fce0*/  LOP3.LUT R16, R16, 0xfff7ffff, RZ, 0xc0, !PT ;  /* 0xfff7ffff10107812 */ /* 0x000fe400078ec0ff */
[----:B------:R-:W-:Y:S02]  /*fcf0*/  ISETP.GE.AND P2, PT, R0, UR4, PT ;  /* 0x0000000400007c0c */ /* 0x000fe4000bf46270 */
[----:B------:R-:W-:Y:S02]  /*fd00*/  @P5 LOP3.LUT R16, R16, 0x80000, RZ, 0xfc, !PT ;  /* 0x0008000010105812 */ /* 0x000fe400078efcff */
[----:B------:R-:W-:Y:S02]  /*fd10*/  SEL R7, RZ, 0x40, P3 ;  /* 0x00000040ff077807 */ /* 0x000fe40001800000 */
[----:B------:R-:W-:-:S02]  /*fd20*/  SEL R33, RZ, 0x80, P1 ;  /* 0x00000080ff217807 */ /* 0x000fc40000800000 */
[----:B------:R-:W-:Y:S02]  /*fd30*/  ISETP.GE.AND P3, PT, R0, UR5, PT ;  /* 0x0000000500007c0c */ /* 0x000fe4000bf66270 */
[----:B------:R-:W-:Y:S02]  /*fd40*/  ISETP.GE.AND P1, PT, R10, UR4, PT ;  /* 0x000000040a007c0c */ /* 0x000fe4000bf26270 */
[----:B------:R-:W-:Y:S02]  /*fd50*/  SEL R0, RZ, 0xffffffff, P2 ;  /* 0xffffffffff007807 */ /* 0x000fe40001000000 */
[----:B------:R-:W-:Y:S02]  /*fd60*/  LOP3.LUT R16, R16, 0xffffffdf, RZ, 0xc0, !PT ;  /* 0xffffffdf10107812 */ /* 0x000fe400078ec0ff */
[----:B------:R-:W-:Y:S01]  /*fd70*/  ISETP.GE.AND P0, PT, R3, UR5, PT ;  /* 0x0000000503007c0c */ /* 0x000fe2000bf06270 */
[----:B------:R-:W-:Y:S01]  /*fd80*/  IMAD.SHL.U32 R6, R0, 0x2, RZ ;  /* 0x0000000200067824 */ /* 0x000fe200078e00ff */
[----:B------:R-:W-:-:S02]  /*fd90*/  @P4 LOP3.LUT R16, R16, 0x20, RZ, 0xfc, !PT ;  /* 0x0000002010104812 */ /* 0x000fc400078efcff */
[----:B------:R-:W-:Y:S02]  /*fda0*/  SEL R0, RZ, 0xffffff80, P0 ;  /* 0xffffff80ff007807 */ /* 0x000fe40000000000 */
[----:B------:R-:W-:Y:S02]  /*fdb0*/  ISETP.GE.AND P0, PT, R8, UR5, PT ;  /* 0x0000000508007c0c */ /* 0x000fe4000bf06270 */
[----:B------:R-:W-:Y:S02]  /*fdc0*/  LOP3.LUT R16, R16, 0xffffffef, RZ, 0xc0, !PT ;  /* 0xffffffef10107812 */ /* 0x000fe400078ec0ff */
[----:B------:R-:W-:Y:S02]  /*fdd0*/  SEL R5, RZ, 0xffffffff, P3 ;  /* 0xffffffffff057807 */ /* 0x000fe40001800000 */
[----:B------:R-:W-:Y:S02]  /*fde0*/  @P1 LOP3.LUT R16, R16, 0x10, RZ, 0xfc, !PT ;  /* 0x0000001010101812 */ /* 0x000fe400078efcff */
[----:B------:R-:W-:Y:S01]  /*fdf0*/  SEL R9, RZ, 0x4, P0 ;  /* 0x00000004ff097807 */ /* 0x000fe20000000000 */
[----:B------:R-:W-:Y:S01]  /*fe00*/  IMAD.SHL.U32 R5, R5, 0x2, RZ ;  /* 0x0000000205057824 */ /* 0x000fe200078e00ff */
[----:B------:R-:W-:-:S02]  /*fe10*/  LOP3.LUT R16, R16, 0xfffdffff, RZ, 0xc0, !PT ;  /* 0xfffdffff10107812 */ /* 0x000fc400078ec0ff */
[----:B------:R-:W-:Y:S02]  /*fe20*/  SEL R3, RZ, 0x1, P6 ;  /* 0x00000001ff037807 */ /* 0x000fe40003000000 */
[----:B------:R-:W-:Y:S02]  /*fe30*/  @P0 LOP3.LUT R16, R16, 0x20000, RZ, 0xfc, !PT ;  /* 0x0002000010100812 */ /* 0x000fe400078efcff */
[----:B------:R-:W-:Y:S02]  /*fe40*/  ISETP.GE.AND P0, PT, R10, UR5, PT ;  /* 0x000000050a007c0c */ /* 0x000fe4000bf06270 */
[----:B------:R-:W-:Y:S02]  /*fe50*/  SEL R4, RZ, 0x1, P5 ;  /* 0x00000001ff047807 */ /* 0x000fe40002800000 */
[----:B------:R-:W-:Y:S02]  /*fe60*/  LOP3.LUT R3, R6, 0x2, R3, 0xe2, !PT ;  /* 0x0000000206037812 */ /* 0x000fe400078ee203 */
[----:B------:R-:W-:-:S02]  /*fe70*/  LOP3.LUT R6, R5, 0x2, R4, 0xe2, !PT ;  /* 0x0000000205067812 */ /* 0x000fc400078ee204 */
[----:B------:R-:W-:Y:S02]  /*fe80*/  SEL R8, RZ, 0x8, P0 ;  /* 0x00000008ff087807 */ /* 0x000fe40000000000 */
[----:B------:R-:W-:Y:S02]  /*fe90*/  LOP3.LUT R16, R16, 0xfffeffff, RZ, 0xc0, !PT ;  /* 0xfffeffff10107812 */ /* 0x000fe400078ec0ff */
[----:B------:R-:W-:Y:S02]  /*fea0*/  LOP3.LUT R8, R8, R6, R9, 0xfe, !PT ;  /* 0x0000000608087212 */ /* 0x000fe400078efe09 */
[----:B------:R-:W-:Y:S02]  /*feb0*/  LOP3.LUT R9, R11, 0x100, RZ, 0xfc, !PT ;  /* 0x000001000b097812 */ /* 0x000fe400078efcff */
[----:B------:R-:W-:Y:S02]  /*fec0*/  @P0 LOP3.LUT R16, R16, 0x10000, RZ, 0xfc, !PT ;  /* 0x0001000010100812 */ /* 0x000fe400078efcff */
[----:B------:R-:W-:-:S02]  /*fed0*/  ISETP.GE.AND P0, PT, R9, UR4, PT ;  /* 0x0000000409007c0c */ /* 0x000fc4000bf06270 */
[----:B------:R-:W-:Y:S02]  /*fee0*/  SEL R4, RZ, 0x4, P4 ;  /* 0x00000004ff047807 */ /* 0x000fe40002000000 */
[----:B------:R-:W-:Y:S02]  /*fef0*/  SEL R5, RZ, 0x8, P1 ;  /* 0x00000008ff057807 */ /* 0x000fe40000800000 */
[----:B------:R-:W-:Y:S02]  /*ff00*/  LOP3.LUT R16, R16, 0xfffffff7, RZ, 0xc0, !PT ;  /* 0xfffffff710107812 */ /* 0x000fe400078ec0ff */
[----:B------:R-:W-:Y:S02]  /*ff10*/  LOP3.LUT R10, R11, 0x140, RZ, 0xfc, !PT ;  /* 0x000001400b0a7812 */ /* 0x000fe400078efcff */
[----:B------:R-:W-:Y:S02]  /*ff20*/  LOP3.LUT R4, R5, R3, R4, 0xfe, !PT ;  /* 0x0000000305047212 */ /* 0x000fe400078efe04 */
[----:B------:R-:W-:-:S02]  /*ff30*/  SEL R5, RZ, 0x10, P0 ;  /* 0x00000010ff057807 */ /* 0x000fc40000000000 */
[----:B------:R-:W-:Y:S02]  /*ff40*/  @P0 LOP3.LUT R16, R16, 0x8, RZ, 0xfc, !PT ;  /* 0x0000000810100812 */ /* 0x000fe400078efcff */
[----:B------:R-:W-:Y:S01]  /*ff50*/  ISETP.GE.AND P0, PT, R10, UR4, PT ;  /* 0x000000040a007c0c */ /* 0x000fe2000bf06270 */
[----:B------:R-:W-:Y:S01]  /*ff60*/  ULDC UR4, c[0x0][0x424] ;  /* 0x0001090000047ab9 */ /* 0x000fe20000000800 */
[----:B------:R-:W-:Y:S01]  /*ff70*/  LOP3.LUT R16, R16, 0xfffffffb, RZ, 0xc0, !PT ;  /* 0xfffffffb10107812 */ /* 0x000fe200078ec0ff */
[----:B------:R-:W-:Y:S01]  /*ff80*/  USEL UR4, UR4, 0x1, UP0 ;  /* 0x0000000104047887 */ /* 0x000fe20008000000 */
[----:B------:R-:W-:Y:S02]  /*ff90*/  SEL R6, RZ, 0x20, P0 ;  /* 0x00000020ff067807 */ /* 0x000fe40000000000 */
[----:B------:R-:W-:Y:S01]  /*ffa0*/  LOP3.LUT R3, R32, 0x1f8, RZ, 0xc0, !PT ;  /* 0x000001f820037812 */ /* 0x000fe200078ec0ff */
[----:B------:R-:W-:Y:S01]  /*ffb0*/  UIMAD UR40, UR4, UR6, URZ ;  /* 0x00000006042872a4 */ /* 0x000fe2000f8e023f */
[----:B------:R-:W-:-:S02]  /*ffc0*/  ISETP.GE.AND P1, PT, R11, UR7, PT ;  /* 0x000000070b007c0c */ /* 0x000fc4000bf26270 */
[----:B------:R-:W-:Y:S01]  /*ffd0*/  LOP3.LUT R3, R3, 0x38, R13, 0x78, !PT ;  /* 0x0000003803037812 */ /* 0x000fe200078e780d */
[----:B------:R-:W-:Y:S01]  /*ffe0*/  UIADD3 UR4, UR40, 0x3f, URZ ;  /* 0x0000003f28047890 */ /* 0x000fe2000fffe03f */
[----:B------:R-:W-:Y:S01]  /*fff0*/  LOP3.LUT R4, R6, R4, R5, 0xfe, !PT ;  /* 0x0000000406047212 */ /* 0x000fe200078efe05 */
[----:B------:R-:W-:Y:S01]  /*10000*/  UIADD3 UR38, UR40, 0x40, -UR38 ;  /* 0x0000004028267890 */ /* 0x000fe2000fffe826 */
[----:B------:R-:W-:Y:S02]  /*10010*/  @P0 LOP3.LUT R16, R16, 0x4, RZ, 0xfc, !PT ;  /* 0x0000000410100812 */ /* 0x000fe400078efcff */
[----:B------:R-:W-:Y:S02]  /*10020*/  ISETP.GE.AND P0, PT, R9, UR5, PT ;  /* 0x0000000509007c0c */ /* 0x000fe4000bf06270 */
[----:B------:R-:W-:Y:S02]  /*10030*/  LOP3.LUT R16, R16, 0xffff7fff, RZ, 0xc0, !PT ;  /* 0xffff7fff10107812 */ /* 0x000fe400078ec0ff */
[----:B------:R-:W-:-:S02]  /*10040*/  SEL R9, RZ, 0x10, P0 ;  /* 0x00000010ff097807 */ /* 0x000fc40000000000 */
[----:B------:R-:W-:Y:S02]  /*10050*/  LOP3.LUT R32, R3, 0x200, R32, 0xf8, !PT ;  /* 0x0000020003207812 */ /* 0x000fe400078ef820 */
[----:B------:R-:W-:Y:S02]  /*10060*/  SHF.R.U32.HI R3, RZ, 0x3, R12 ;  /* 0x00000003ff037819 */ /* 0x000fe4000001160c */
[----:B------:R-:W-:-:S03]  /*10070*/  LOP3.LUT R4, R4, R7, RZ, 0xfc, !PT ;  /* 0x0000000704047212 */ /* 0x000fc600078efcff */
[----:B------:R-:W-:Y:S02]  /*10080*/  @P0 LOP3.LUT R16, R16, 0x8000, RZ, 0xfc, !PT ;  /* 0x0000800010100812 */ /* 0x000fe400078efcff */
[----:B------:R-:W-:Y:S01]  /*10090*/  ISETP.GE.AND P0, PT, R10, UR5, PT ;  /* 0x000000050a007c0c */ /* 0x000fe2000bf06270 */
[----:B------:R-:W-:Y:S01]  /*100a0*/  UMOV UR5, 0x400 ;  /* 0x0000040000057882 */ /* 0x000fe20000000000 */
[----:B------:R-:W-:Y:S01]  /*100b0*/  LOP3.LUT R16, R16, 0xffffbfff, RZ, 0xc0, !PT ;  /* 0xffffbfff10107812 */ /* 0x000fe200078ec0ff */
[----:B-1----:R-:W-:Y:S01]  /*100c0*/  ULEA UR5, UR8, UR5, 0x18 ;  /* 0x0000000508057291 */ /* 0x002fe2000f8ec03f */
[----:B------:R-:W-:Y:S02]  /*100d0*/  SEL R10, RZ, 0x20, P0 ;  /* 0x00000020ff0a7807 */ /* 0x000fe40000000000 */
[----:B------:R-:W-:Y:S02]  /*100e0*/  LOP3.LUT R33, R4, R33, RZ, 0xfc, !PT ;  /* 0x0000002104217212 */ /* 0x000fe400078efcff */
[----:B------:R-:W-:Y:S01]  /*100f0*/  LOP3.LUT R9, R10, R8, R9, 0xfe, !PT ;  /* 0x000000080a097212 */ /* 0x000fe200078efe09 */
[----:B------:R-:W-:Y:S01]  /*10100*/  IMAD.U32 R17, RZ, RZ, UR5 ;  /* 0x00000005ff117e24 */ /* 0x000fe2000f8e00ff */
[----:B------:R-:W-:Y:S01]  /*10110*/  USHF.R.S32.HI UR5, URZ, 0x1f, UR4 ;  /* 0x0000001f3f057899 */ /* 0x000fe20008011404 */
[----:B------:R-:W-:-:S02]  /*10120*/  LOP3.LUT R29, R4, 0x40, RZ, 0xc0, !PT ;  /* 0x00000040041d7812 */ /* 0x000fc400078ec0ff */
[----:B------:R-:W-:Y:S01]  /*10130*/  LOP3.LUT R9, R9, R2, RZ, 0xfc, !PT ;  /* 0x0000000209097212 */ /* 0x000fe200078efcff */
[----:B------:R-:W-:Y:S01]  /*10140*/  IMAD.SHL.U32 R2, R13, 0x10, RZ ;  /* 0x000000100d027824 */ /* 0x000fe200078e00ff */
[----:B------:R-:W-:Y:S01]  /*10150*/  @P0 LOP3.LUT R16, R16, 0x4000, RZ, 0xfc, !PT ;  /* 0x0000400010100812 */ /* 0x000fe200078efcff */
[----:B------:R-:W-:Y:S01]  /*10160*/  ULEA.HI UR5, UR5, UR4, URZ, 0x6 ;  /* 0x0000000405057291 */ /* 0x000fe2000f8f303f */
[C---:B------:R-:W-:Y:S01]  /*10170*/  LOP3.LUT R0, R9.reuse, 0x80, R0, 0xc8, !PT ;  /* 0x0000008009007812 */ /* 0x040fe200078ec800 */
[----:B------:R-:W-:Y:S01]  /*10180*/  IMAD R22, R32, 0x2, R17 ;  /* 0x0000000220167824 */ /* 0x000fe200078e0211 */
[----:B------:R-:W-:Y:S01]  /*10190*/  LOP3.LUT R9, R9, 0x40, RZ, 0xc0, !PT ;  /* 0x0000004009097812 */ /* 0x000fe200078ec0ff */
[----:B------:R-:W-:Y:S01]  /*101a0*/  USHF.R.S32.HI UR37, URZ, 0x6, UR5 ;  /* 0x000000063f257899 */ /* 0x000fe20008011405 */
[----:B------:R-:W-:Y:S02]  /*101b0*/  LOP3.LUT R2, R3, 0x70, R2, 0xf8, !PT ;  /* 0x0000007003027812 */ /* 0x000fe400078ef802 */
[----:B------:R-:W-:-:S02]  /*101c0*/  SHF.R.U32.HI R2, RZ, 0x2, R9 ;  /* 0x00000002ff027819 */ /* 0x000fc40000011609 */
[----:B------:R-:W-:Y:S02]  /*101d0*/  SHF.R.U32.HI R0, RZ, 0x3, R0 ;  /* 0x00000003ff007819 */ /* 0x000fe40000011600 */
[----:B------:R-:W-:Y:S01]  /*101e0*/  ISETP.GE.AND P0, PT, R11, UR9, PT ;  /* 0x000000090b007c0c */ /* 0x000fe2000bf06270 */
[----:B------:R2:W-:Y:S01]  /*101f0*/  STL [R1+0x4], R2 ;  /* 0x0000040201007387 */ /* 0x0005e20000100800 */
[----:B------:R-:W-:Y:S02]  /*10200*/  LOP3.LUT R16, R16, 0xfffffffd, RZ, 0xc0, !PT ;  /* 0xfffffffd10107812 */ /* 0x000fe400078ec0ff */
[----:B------:R-:W-:Y:S01]  /*10210*/  LOP3.LUT R28, R33, 0x80, RZ, 0xc0, !PT ;  /* 0x00000080211c7812 */ /* 0x000fe200078ec0ff */
[----:B------:R2:W-:Y:S01]  /*10220*/  STL [R1], R0 ;  /* 0x0000000001007387 */ /* 0x0005e20000100800 */
[----:B------:R-:W-:Y:S02]  /*10230*/  @P1 LOP3.LUT R16, R16, 0x2, RZ, 0xfc, !PT ;  /* 0x0000000210101812 */ /* 0x000fe400078efcff */
[----:B------:R-:W-:-:S02]  /*10240*/  SHF.R.U32.HI R29, RZ, 0x2, R29 ;  /* 0x00000002ff1d7819 */ /* 0x000fc4000001161d */
[----:B------:R-:W-:Y:S02]  /*10250*/  LOP3.LUT R16, R16, 0xffefffff, RZ, 0xc0, !PT ;  /* 0xffefffff10107812 */ /* 0x000fe400078ec0ff */
[----:B------:R-:W-:Y:S02]  /*10260*/  SHF.R.U32.HI R28, RZ, 0x3, R28 ;  /* 0x00000003ff1c7819 */ /* 0x000fe4000001161c */
[----:B------:R-:W-:-:S07]  /*10270*/  @P0 LOP3.LUT R16, R16, 0x100000, RZ, 0xfc, !PT ;  /* 0x0010000010100812 */ /* 0x000fce00078efcff */
.L_x_4162:
        /* <DEDUP_REMOVED lines=22> */
.L_x_4110:
[----:B------:R-:W-:Y:S01]  /*103e0*/  ULDC UR8, c[0x0][0xd54] ;  /* 0x0003550000087ab9 */ /* 0x000fe20000000800 */
[----:B------:R-:W-:Y:S01]  /*103f0*/  UMOV UR6, UR7 ;  /* 0x0000000700067c82 */ /* 0x000fe20008000000 */
[----:B------:R-:W-:-:S11]  /*10400*/  UISETP.NE.AND UP0, UPT, UR8, 0x1, UPT ;  /* 0x000000010800788c */ /* 0x000fd6000bf05270 */
[----:B------:R-:W-:Y:S02]  /*10410*/  @UP0 ULDC.64 UR10, c[0x0][0xd58] ;  /* 0x00035600000a0ab9 */ /* 0x000fe40000000a00 */
[----:B------:R-:W-:-:S04]  /*10420*/  UIMAD.WIDE.U32 UR4, UR7, UR10, URZ ;  /* 0x0000000a070472a5 */ /* 0x000fc8000f8e003f */
[----:B------:R-:W-:-:S04]  /*10430*/  @UP0 USHF.R.U32.HI UR6, URZ, UR11, UR5 ;  /* 0x0000000b3f060299 */ /* 0x000fc80008011605 */
[----:B------:R-:W-:-:S12]  /*10440*/  UIMAD UR4, UR6, UR8, URZ ;  /* 0x00000008060472a4 */ /* 0x000fd8000f8e023f */
.L_x_4111:
        /* <DEDUP_REMOVED lines=20> */
[----:B--2---:R-:W-:Y:S01]  /*10590*/  IMAD.U32 R2, RZ, RZ, UR4 ;  /* 0x00000004ff027e24 */ /* 0x004fe2000f8e00ff */
        /* <DEDUP_REMOVED lines=37> */
.L_x_4113:
        /* <DEDUP_REMOVED lines=20> */
.L_x_4116:
[----:B------:R-:W-:Y:S05]  /*10930*/  BSYNC B6 ;  /* 0x0000000000067941 */ /* 0x000fea0003800000 */
.L_x_4115:
        /* <DEDUP_REMOVED lines=20> */
.L_x_4119:
        /* <DEDUP_REMOVED lines=15> */
.L_x_4118:
[----:B------:R-:W-:Y:S05]  /*10b70*/  BSYNC B6 ;  /* 0x0000000000067941 */ /* 0x000fea0003800000 */
.L_x_4117:
        /* <DEDUP_REMOVED lines=17> */
.L_x_4179:
[----:B------:R-:W2:Y:S01]  /*10c90*/  S2R R0, SR_TID.X ;  /* 0x0000000000007919 */ /* 0x000ea20000002100 */
[----:B0-----:R-:W-:Y:S01]  /*10ca0*/  ISETP.NE.AND P1, PT, R10, 0x1, PT ;  /* 0x000000010a00780c */ /* 0x001fe20003f25270 */
[----:B------:R-:W-:Y:S01]  /*10cb0*/  IMAD.MOV.U32 R35, RZ, RZ, RZ ;  /* 0x000000ffff237224 */ /* 0x000fe200078e00ff */
[----:B-----5:R-:W-:Y:S01]  /*10cc0*/  SHF.R.S32.HI R30, RZ, 0x1f, R26 ;  /* 0x0000001fff1e7819 */ /* 0x020fe2000001141a */
[----:B-1----:R-:W0:Y:S01]  /*10cd0*/  S2R R2, SR_TID.X ;  /* 0x0000000000027919 */ /* 0x002e220000002100 */
[----:B------:R-:W-:-:S09]  /*10ce0*/  LOP3.LUT R16, R16, 0xffffdfff, RZ, 0xc0, !PT ;  /* 0xffffdfff10107812 */ /* 0x000fd200078ec0ff */
[----:B------:R-:W1:Y:S01]  /*10cf0*/  @P1 LDC R5, c[0x0][0x438] ;  /* 0x00010e00ff051b82 */ /* 0x000e620000000800 */
[----:B------:R-:W-:Y:S02]  /*10d00*/  @P1 LOP3.LUT R16, R16, 0x2000, RZ, 0xfc, !PT ;  /* 0x0000200010101812 */ /* 0x000fe400078efcff */
[----:B--2---:R-:W-:Y:S01]  /*10d10*/  LOP3.LUT R0, R0, 0x7f, RZ, 0xc0, !PT ;  /* 0x0000007f00007812 */ /* 0x004fe200078ec0ff */
[----:B0-----:R-:W-:-:S03]  /*10d20*/  IMAD.SHL.U32 R8, R2, 0x10, RZ ;  /* 0x0000001002087824 */ /* 0x001fc600078e00ff */
[----:B------:R-:W-:-:S04]  /*10d30*/  SHF.R.U32.HI R0, RZ, 0x3, R0 ;  /* 0x00000003ff007819 */ /* 0x000fc80000011600 */
[----:B------:R-:W-:Y:S02]  /*10d40*/  LOP3.LUT R8, R0, 0x70, R8, 0xf8, !PT ;  /* 0x0000007000087812 */ /* 0x000fe400078ef808 */
[----:B------:R-:W0:Y:S03]  /*10d50*/  @P1 LDC R0, c[0x0][0x434] ;  /* 0x00010d00ff001b82 */ /* 0x000e260000000800 */
[----:B------:R-:W-:-:S04]  /*10d60*/  IMAD.IADD R2, R8, 0x1, R25 ;  /* 0x0000000108027824 */ /* 0x000fc800078e0219 */
[C---:B------:R-:W-:Y:S01]  /*10d70*/  IMAD.IADD R37, R2.reuse, 0x1, R31 ;  /* 0x0000000102257824 */ /* 0x040fe200078e021f */
[----:B------:R-:W-:-:S03]  /*10d80*/  ISETP.GE.AND P0, PT, R2, UR40, PT ;  /* 0x0000002802007c0c */ /* 0x000fc6000bf06270 */
[----:B------:R-:W-:Y:S01]  /*10d90*/  IMAD.MOV.U32 R6, RZ, RZ, R37 ;  /* 0x000000ffff067224 */ /* 0x000fe200078e0025 */
[----:B------:R-:W-:Y:S01]  /*10da0*/  ISETP.GT.U32.OR P0, PT, R8, 0x3f, P0 ;  /* 0x0000003f0800780c */ /* 0x000fe20000704470 */
[----:B0-----:R-:W-:-:S12]  /*10db0*/  @P1 IMAD.HI.U32 R0, R37, R0, RZ ;  /* 0x0000000025001227 */ /* 0x001fd800078e00ff */
[----:B------:R-:W0:Y:S01]  /*10dc0*/  @!P0 LDC.64 R2, c[0x0][0x428] ;  /* 0x00010a00ff028b82 */ /* 0x000e220000000a00 */
[----:B-1----:R-:W-:-:S07]  /*10dd0*/  @P1 SHF.R.U32.HI R6, RZ, R5, R0 ;  /* 0x00000005ff061219 */ /* 0x002fce0000011600 */
[----:B------:R-:W1:Y:S01]  /*10de0*/  @!P0 LDC.64 R4, c[0x0][0x418] ;  /* 0x00010600ff048b82 */ /* 0x000e620000000a00 */
[----:B------:R-:W-:Y:S01]  /*10df0*/  @!P0 SHF.R.S32.HI R7, RZ, 0x1f, R6 ;  /* 0x0000001fff078819 */ /* 0x000fe20000011406 */
[----:B0-----:R-:W-:-:S04]  /*10e00*/  @!P0 IMAD R0, R30, R2, RZ ;  /* 0x000000021e008224 */ /* 0x001fc800078e02ff */
[C---:B------:R-:W-:Y:S02]  /*10e10*/  @!P0 IMAD R9, R26.reuse, R3, R0 ;  /* 0x000000031a098224 */ /* 0x040fe400078e0200 */
[----:B------:R-:W-:-:S04]  /*10e20*/  @!P0 IMAD.WIDE.U32 R2, R26, R2, R6 ;  /* 0x000000021a028225 */ /* 0x000fc800078e0006 */
[----:B------:R-:W-:Y:S01]  /*10e30*/  @!P0 IMAD.IADD R0, R3, 0x1, R9 ;  /* 0x0000000103008824 */ /* 0x000fe200078e0209 */
[----:B-1----:R-:W-:-:S04]  /*10e40*/  @!P0 LEA R4, P1, R2, R4, 0x2 ;  /* 0x0000000402048211 */ /* 0x002fc800078210ff */
        /* <DEDUP_REMOVED lines=16> */
.L_x_4121:
[----:B------:R-:W-:Y:S01]  /*10f50*/  IMAD R27, R18, 0x8, R17 ;  /* 0x00000008121b7824 */ /* 0x000fe200078e0211 */
[----:B------:R-:W-:Y:S01]  /*10f60*/  SHF.L.U32 R0, R23, 0x1f, RZ ;  /* 0x0000001f17007819 */ /* 0x000fe200000006ff */
[----:B------:R-:W-:Y:S03]  /*10f70*/  BSSY B0, `(.L_x_4122) ;  /* 0x0000003000007945 */ /* 0x000fe60003800000 */
[----:B------:R-:W0:Y:S02]  /*10f80*/  SYNCS.PHASECHK.TRANS64.TRYWAIT P0, [R27+URZ+0x38840], R0 ;  /* 0x038840001b0075a7 */ /* 0x000e24000800017f */
[----:B0-----:R-:W-:Y:S05]  /*10f90*/  @!P0 BRA `(.L_x_4123) ;  /* 0x0000003800ac8947 */ /* 0x001fea0003800000 */
.L_x_4180:
[----:B------:R-:W-:Y:S05]  /*10fa0*/  BSYNC B0 ;  /* 0x0000000000007941 */ /* 0x000fea0003800000 */
.L_x_4122:
[----:B0-----:R-:W-:Y:S01]  /*10fb0*/  SHF.R.S32.HI R0, RZ, 0x1f, R37 ;  /* 0x0000001fff007819 */ /* 0x001fe20000011425 */
[----:B------:R-:W-:Y:S01]  /*10fc0*/  ULDC.64 UR4, c[0x0][0x300] ;  /* 0x0000c00000047ab9 */ /* 0x000fe20000000a00 */
[----:B-----5:R-:W-:Y:S01]  /*10fd0*/  SHF.R.S32.HI R4, RZ, 0x1f, R35 ;  /* 0x0000001fff047819 */ /* 0x020fe20000011423 */
[----:B------:R-:W-:Y:S01]  /*10fe0*/  IMAD.WIDE.U32 R2, R37, UR4, RZ ;  /* 0x0000000425027c25 */ /* 0x000fe2000f8e00ff */
[----:B------:R-:W0:Y:S01]  /*10ff0*/  S2R R6, SR_TID.X ;  /* 0x0000000000067919 */ /* 0x000e220000002100 */
[----:B------:R-:W-:Y:S01]  /*11000*/  LOP3.LUT P2, RZ, R16, 0x2, RZ, 0xc0, !PT ;  /* 0x0000000210ff7812 */ /* 0x000fe2000784c0ff */
[----:B------:R1:W-:Y:S04]  /*11010*/  STL [R1+0x8], R0 ;  /* 0x0000080001007387 */ /* 0x0003e80000100800 */
[----:B------:R2:W-:Y:S01]  /*11020*/  STL [R1+0xc], R4 ;  /* 0x00000c0401007387 */ /* 0x0005e20000100800 */
[----:B-1----:R-:W-:-:S04]  /*11030*/  IMAD R0, R0, UR4, RZ ;  /* 0x0000000400007c24 */ /* 0x002fc8000f8e02ff */
[----:B------:R-:W-:Y:S01]  /*11040*/  IMAD R5, R37, UR5, R0 ;  /* 0x0000000525057c24 */ /* 0x000fe2000f8e0200 */
[----:B------:R-:W-:Y:S02]  /*11050*/  ULDC.64 UR4, c[0x0][0x310] ;  /* 0x0000c40000047ab9 */ /* 0x000fe40000000a00 */
[----:B------:R-:W-:Y:S02]  /*11060*/  IMAD R0, R4, UR4, RZ ;  /* 0x0000000404007c24 */ /* 0x000fe4000f8e02ff */
[----:B--2---:R-:W1:Y:S01]  /*11070*/  S2R R4, SR_TID.X ;  /* 0x0000000000047919 */ /* 0x004e620000002100 */
[----:B------:R-:W-:Y:S02]  /*11080*/  IMAD.IADD R3, R3, 0x1, R5 ;  /* 0x0000000103037824 */ /* 0x000fe400078e0205 */
[C---:B------:R-:W-:Y:S02]  /*11090*/  IMAD R5, R35.reuse, UR5, R0 ;  /* 0x0000000523057c24 */ /* 0x040fe4000f8e0200 */
[----:B------:R-:W-:Y:S01]  /*110a0*/  IMAD.WIDE.U32 R2, R35, UR4, R2 ;  /* 0x0000000423027c25 */ /* 0x000fe2000f8e0002 */
[----:B------:R-:W-:-:S03]  /*110b0*/  ULDC.64 UR4, c[0x0][0x308] ;  /* 0x0000c20000047ab9 */ /* 0x000fc60000000a00 */
[----:B------:R-:W-:Y:S02]  /*110c0*/  IMAD.IADD R3, R3, 0x1, R5 ;  /* 0x0000000103037824 */ /* 0x000fe400078e0205 */
[----:B------:R-:W-:Y:S02]  /*110d0*/  IMAD R0, R24, UR4, RZ ;  /* 0x0000000418007c24 */ /* 0x000fe4000f8e02ff */
[----:B------:R-:W-:-:S04]  /*110e0*/  IMAD.WIDE.U32 R2, R19, UR4, R2 ;  /* 0x0000000413027c25 */ /* 0x000fc8000f8e0002 */
[----:B------:R-:W-:Y:S01]  /*110f0*/  IMAD R5, R19, UR5, R0 ;  /* 0x0000000513057c24 */ /* 0x000fe2000f8e0200 */
[----:B------:R-:W-:Y:S01]  /*11100*/  ULDC.64 UR4, c[0x0][0x2e8] ;  /* 0x0000ba0000047ab9 */ /* 0x000fe20000000a00 */
[----:B0-----:R-:W-:Y:S01]  /*11110*/  IMAD.SHL.U32 R8, R6, 0x8, RZ ;  /* 0x0000000806087824 */ /* 0x001fe200078e00ff */
[----:B------:R-:W-:Y:S01]  /*11120*/  LEA R0, P0, R2, UR4, 0x1 ;  /* 0x0000000402007c11 */ /* 0x000fe2000f8008ff */
[----:B------:R-:W-:Y:S01]  /*11130*/  IMAD.IADD R5, R3, 0x1, R5 ;  /* 0x0000000103057824 */ /* 0x000fe200078e0205 */
[----:B------:R-:W-:Y:S02]  /*11140*/  UMOV UR4, 0xffffffff ;  /* 0xffffffff00047882 */ /* 0x000fe40000000000 */
[----:B------:R-:W-:Y:S02]  /*11150*/  LOP3.LUT R8, R8, 0x38, RZ, 0xc0, !PT ;  /* 0x0000003808087812 */ /* 0x000fe400078ec0ff */
[----:B------:R-:W-:Y:S02]  /*11160*/  LEA.HI.X R5, R2, UR5, R5, 0x1, P0 ;  /* 0x0000000502057c11 */ /* 0x000fe400080f0c05 */
[----:B-1----:R-:W-:-:S04]  /*11170*/  LOP3.LUT R4, R4, 0x7f, RZ, 0xc0, !PT ;  /* 0x0000007f04047812 */ /* 0x002fc800078ec0ff */
[----:B------:R-:W-:-:S04]  /*11180*/  SHF.R.U32.HI R4, RZ, 0x3, R4 ;  /* 0x00000003ff047819 */ /* 0x000fc80000011604 */
[----:B------:R-:W-:Y:S01]  /*11190*/  IADD3 R25, -R4, UR40, -R25 ;  /* 0x0000002804197c10 */ /* 0x000fe2000fffe919 */
[----:B------:R-:W-:-:S03]  /*111a0*/  IMAD R4, R18, 0x1000, R32 ;  /* 0x0000100012047824 */ /* 0x000fc600078e0220 */
[----:B------:R-:W-:Y:S01]  /*111b0*/  ISETP.GE.AND P0, PT, R25, 0x1, PT ;  /* 0x000000011900780c */ /* 0x000fe20003f06270 */
[----:B------:R-:W-:-:S12]  /*111c0*/  BRA.DIV UR4, `(.L_x_4124) ;  /* 0x0000003a04347947 */ /* 0x000fd8000b800000 */
[----:B------:R-:W0:Y:S01]  /*111d0*/  SHFL.IDX PT, R14, R0, RZ, 0x181f ;  /* 0x00181fff000e7589 */ /* 0x000e2200000e0000 */
[----:B------:R-:W-:-:S03]  /*111e0*/  @P0 IMAD R7, R4, 0x2, R17 ;  /* 0x0000000204070824 */ /* 0x000fc600078e0211 */
[----:B------:R-:W1:Y:S01]  /*111f0*/  SHFL.IDX PT, R2, R5, RZ, 0x181f ;  /* 0x00181fff05027589 */ /* 0x000e6200000e0000 */
[----:B0-----:R-:W-:-:S03]  /*11200*/  @P0 LEA R6, P1, R8, R14, 0x1 ;  /* 0x0000000e08060211 */ /* 0x001fc600078208ff */
[----:B------:R-:W0:Y:S02]  /*11210*/  SHFL.IDX PT, R14, R0, 0x1, 0x181f ;  /* 0x00381f00000e7f89 */ /* 0x000e2400000e0000 */
[----:B-1----:R-:W-:Y:S02]  /*11220*/  @P0 IMAD.X R3, RZ, RZ, R2, P1 ;  /* 0x000000ffff030224 */ /* 0x002fe400008e0602 */
[----:B------:R-:W-:-:S05]  /*11230*/  @P0 IMAD.MOV.U32 R2, RZ, RZ, R6 ;  /* 0x000000ffff020224 */ /* 0x000fca00078e0006 */
[----:B------:R1:W-:Y:S01]  /*11240*/  @P0 LDGSTS.E.BYPASS.LTC128B.128 [R7+0x22400], desc[UR44][R2.64], !P2 ;  /* 0x2240000002070fae */ /* 0x0003e2000d101d6c */
[----:B------:R-:W-:-:S03]  /*11250*/  ISETP.GE.AND P0, PT, R25, 0x11, PT ;  /* 0x000000111900780c */ /* 0x000fc60003f06270 */
[----:B-1----:R-:W1:Y:S10]  /*11260*/  SHFL.IDX PT, R2, R5, 0x1, 0x181f ;  /* 0x00381f0005027f89 */ /* 0x002e7400000e0000 */
[----:B0-----:R-:W-:Y:S01]  /*11270*/  @P0 LEA R6, P1, R8, R14, 0x1 ;  /* 0x0000000e08060211 */ /* 0x001fe200078208ff */
[----:B------:R-:W-:Y:S01]  /*11280*/  @P0 IMAD R9, R4, 0x2, R17 ;  /* 0x0000000204090824 */ /* 0x000fe200078e0211 */
[----:B------:R-:W0:Y:S03]  /*11290*/  SHFL.IDX PT, R14, R0, 0x2, 0x181f ;  /* 0x00581f00000e7f89 */ /* 0x000e2600000e0000 */
[----:B-1----:R-:W-:-:S02]  /*112a0*/  @P0 IMAD.X R3, RZ, RZ, R2, P1 ;  /* 0x000000ffff030224 */ /* 0x002fc400008e0602 */
[----:B------:R-:W-:-:S05]  /*112b0*/  @P0 IMAD.MOV.U32 R2, RZ, RZ, R6 ;  /* 0x000000ffff020224 */ /* 0x000fca00078e0006 */
[----:B------:R1:W-:Y:S01]  /*112c0*/  @P0 LDGSTS.E.BYPASS.LTC128B.128 [R9+0x22c00], desc[UR44][R2.64], !P2 ;  /* 0x22c0000002090fae */ /* 0x0003e2000d101d6c */
[----:B------:R-:W-:-:S03]  /*112d0*/  ISETP.GE.AND P0, PT, R25, 0x21, PT ;  /* 0x000000211900780c */ /* 0x000fc60003f06270 */
[----:B-1----:R-:W1:Y:S10]  /*112e0*/  SHFL.IDX PT, R2, R5, 0x2, 0x181f ;  /* 0x00581f0005027f89 */ /* 0x002e7400000e0000 */
[----:B0-----:R-:W-:Y:S01]  /*112f0*/  @P0 LEA R6, P1, R8, R14, 0x1 ;  /* 0x0000000e08060211 */ /* 0x001fe200078208ff */
[----:B------:R-:W-:Y:S01]  /*11300*/  @P0 IMAD R7, R4, 0x2, R17 ;  /* 0x0000000204070824 */ /* 0x000fe200078e0211 */
[----:B------:R-:W0:Y:S04]  /*11310*/  SHFL.IDX PT, R5, R5, 0x3, 0x181f ;  /* 0x00781f0005057f89 */ /* 0x000e2800000e0000 */
[----:B------:R2:W3:Y:S01]  /*11320*/  SHFL.IDX PT, R14, R0, 0x3, 0x181f ;  /* 0x00781f00000e7f89 */ /* 0x0004e200000e0000 */
[----:B-1----:R-:W-:-:S02]  /*11330*/  @P0 IMAD.X R3, RZ, RZ, R2, P1 ;  /* 0x000000ffff030224 */ /* 0x002fc400008e0602 */
[----:B------:R-:W-:-:S05]  /*11340*/  @P0 IMAD.MOV.U32 R2, RZ, RZ, R6 ;  /* 0x000000ffff020224 */ /* 0x000fca00078e0006 */
[----:B0-----:R2:W-:Y:S02]  /*11350*/  @P0 LDGSTS.E.BYPASS.LTC128B.128 [R7+0x23400], desc[UR44][R2.64], !P2 ;  /* 0x2340000002070fae */ /* 0x0015e4000d101d6c */
.L_x_4190:
[----:B------:R-:W-:-:S13]  /*11360*/  ISETP.GE.AND P0, PT, R25, 0x31, PT ;  /* 0x000000311900780c */ /* 0x000fda0003f06270 */
[----:B--23--:R-:W-:-:S05]  /*11370*/  @P0 LEA R2, P1, R8, R14, 0x1 ;  /* 0x0000000e08020211 */ /* 0x00cfca00078208ff */
        /* <DEDUP_REMOVED lines=8> */
.L_x_4125:
        /* <DEDUP_REMOVED lines=11> */
.L_x_4126:
        /* <DEDUP_REMOVED lines=24> */
.L_x_4128:
[----:B------:R-:W-:Y:S05]  /*11630*/  BSYNC B6 ;  /* 0x0000000000067941 */ /* 0x000fea0003800000 */
.L_x_4127:
[----:B------:R-:W2:Y:S01]  /*11640*/  S2R R20, SR_TID.X ;  /* 0x0000000000147919 */ /* 0x000ea20000002100 */
[----:B------:R-:W-:Y:S01]  /*11650*/  UISETP.NE.AND UP0, UPT, UR50, URZ, UPT ;  /* 0x0000003f3200728c */ /* 0x000fe2000bf05270 */
[----:B------:R-:W-:Y:S01]  /*11660*/  IMAD.U32 R34, RZ, RZ, UR42 ;  /* 0x0000002aff227e24 */ /* 0x000fe2000f8e00ff */
[----:B------:R-:W-:Y:S01]  /*11670*/  R2UR UR6, R24 ;  /* 0x00000000180672ca */ /* 0x000fe200000e0000 */
[----:B------:R-:W-:Y:S01]  /*11680*/  ULDC.64 UR8, c[0x0][0x2d8] ;  /* 0x0000b60000087ab9 */ /* 0x000fe20000000a00 */
[----:B------:R-:W-:Y:S02]  /*11690*/  R2UR UR7, R19 ;  /* 0x00000000130772ca */ /* 0x000fe400000e0000 */
[----:B------:R-:W-:Y:S02]  /*116a0*/  PLOP3.LUT P0, PT, PT, PT, UP0, 0x80, 0x0 ;  /* 0x000000000000781c */ /* 0x000fe40003f0f008 */
[----:B------:R-:W-:-:S03]  /*116b0*/  LOP3.LUT P5, RZ, R16, 0x100000, RZ, 0xc0, !PT ;  /* 0x0010000010ff7812 */ /* 0x000fc600078ac0ff */
[----:B------:R-:W-:-:S04]  /*116c0*/  @UP0 ULDC UR4, c[0x0][0x44c] ;  /* 0x0001130000040ab9 */ /* 0x000fc80000000800 */
[----:B------:R-:W-:-:S04]  /*116d0*/  UIMAD UR6, UR6, UR8, URZ ;  /* 0x00000008060672a4 */ /* 0x000fc8000f8e023f */
[----:B------:R-:W-:Y:S01]  /*116e0*/  UIMAD UR6, UR7, UR9, UR6 ;  /* 0x00000009070672a4 */ /* 0x000fe2000f8e0206 */
[C---:B--2---:R-:W-:Y:S01]  /*116f0*/  LOP3.LUT R21, R20.reuse, 0x7f, RZ, 0xc0, !PT ;  /* 0x0000007f14157812 */ /* 0x044fe200078ec0ff */
[----:B------:R-:W-:-:S03]  /*11700*/  IMAD.SHL.U32 R20, R20, 0x10, RZ ;  /* 0x0000001014147824 */ /* 0x000fc600078e00ff */
[----:B------:R-:W-:-:S04]  /*11710*/  SHF.R.U32.HI R21, RZ, 0x3, R21 ;  /* 0x00000003ff157819 */ /* 0x000fc80000011615 */
[----:B------:R-:W-:Y:S02]  /*11720*/  LOP3.LUT R20, R21, 0x70, R20, 0xf8, !PT ;  /* 0x0000007015147812 */ /* 0x000fe400078ef814 */
[----:B------:R-:W2:Y:S03]  /*11730*/  S2R R21, SR_TID.X ;  /* 0x0000000000157919 */ /* 0x000ea60000002100 */
[----:B------:R-:W-:-:S04]  /*11740*/  IMAD R34, R34, 0x40, R20 ;  /* 0x0000004022227824 */ /* 0x000fc800078e0214 */
[----:B------:R-:W-:Y:S01]  /*11750*/  @P0 IMAD.HI.U32 R0, R34, UR4, RZ ;  /* 0x0000000422000c27 */ /* 0x000fe2000f8e00ff */
[----:B------:R-:W-:Y:S01]  /*11760*/  PLOP3.LUT P0, PT, PT, PT, UP0, 0x80, 0x0 ;  /* 0x000000000000781c */ /* 0x000fe20003f0f008 */
[----:B------:R-:W-:Y:S02]  /*11770*/  @UP0 ULDC UR4, c[0x0][0x450] ;  /* 0x0001140000040ab9 */ /* 0x000fe40000000800 */
[----:B------:R-:W-:-:S10]  /*11780*/  IMAD.MOV.U32 R6, RZ, RZ, R34 ;  /* 0x000000ffff067224 */ /* 0x000fd400078e0022 */
[----:B------:R-:W-:Y:S02]  /*11790*/  @P0 SHF.R.U32.HI R6, RZ, UR4, R0 ;  /* 0x00000004ff060c19 */ /* 0x000fe40008011600 */
[----:B------:R-:W-:-:S03]  /*117a0*/  R2UR UR4, R19 ;  /* 0x00000000130472ca */ /* 0x000fc600000e0000 */
[----:B------:R-:W-:Y:S02]  /*117b0*/  IMAD.MOV R7, RZ, RZ, -R6 ;  /* 0x000000ffff077224 */ /* 0x000fe400078e0a06 */
[C---:B--2---:R-:W-:Y:S01]  /*117c0*/  IMAD.SHL.U32 R8, R21.reuse, 0x8, RZ ;  /* 0x0000000815087824 */ /* 0x044fe200078e00ff */
[----:B------:R-:W-:-:S07]  /*117d0*/  LOP3.LUT R20, R21, 0x7f, RZ, 0xc0, !PT ;  /* 0x0000007f15147812 */ /* 0x000fce00078ec0ff */
[----:B------:R-:W-:Y:S01]  /*117e0*/  UIMAD.WIDE.U32 UR4, UR4, UR8, URZ ;  /* 0x00000008040472a5 */ /* 0x000fe2000f8e003f */
[----:B------:R-:W-:Y:S02]  /*117f0*/  LOP3.LUT R8, R8, 0x38, RZ, 0xc0, !PT ;  /* 0x0000003808087812 */ /* 0x000fe400078ec0ff */
[----:B------:R-:W-:Y:S01]  /*11800*/  ULDC.64 UR8, c[0x0][0x2e0] ;  /* 0x0000b80000087ab9 */ /* 0x000fe20000000a00 */
[----:B------:R-:W-:Y:S01]  /*11810*/  UIADD3 UR5, UR5, UR6, URZ ;  /* 0x0000000605057290 */ /* 0x000fe2000fffe03f */
[----:B------:R-:W-:Y:S01]  /*11820*/  SHF.R.U32.HI R9, RZ, 0x3, R20 ;  /* 0x00000003ff097819 */ /* 0x000fe20000011614 */
[----:B------:R-:W-:Y:S02]  /*11830*/  UIMAD UR6, UR49, UR8, URZ ;  /* 0x00000008310672a4 */ /* 0x000fe4000f8e023f */
[----:B------:R-:W-:Y:S02]  /*11840*/  UIMAD.WIDE.U32 UR4, UR36, UR8, UR4 ;  /* 0x00000008240472a5 */ /* 0x000fe4000f8e0004 */
[----:B------:R-:W-:-:S04]  /*11850*/  UIMAD UR6, UR36, UR9, UR6 ;  /* 0x00000009240672a4 */ /* 0x000fc8000f8e0206 */
[----:B------:R-:W-:Y:S02]  /*11860*/  UIADD3 UR6, UR5, UR6, URZ ;  /* 0x0000000605067290 */ /* 0x000fe4000fffe03f */
[----:B0-----:R-:W-:Y:S01]  /*11870*/  IMAD.U32 R5, RZ, RZ, UR5 ;  /* 0x00000005ff057e24 */ /* 0x001fe2000f8e00ff */
[----:B------:R-:W-:Y:S01]  /*11880*/  SHF.R.S32.HI R5, RZ, 0x1f, R6 ;  /* 0x0000001fff057819 */ /* 0x000fe20000011406 */
[----:B------:R-:W-:Y:S01]  /*11890*/  IMAD.U32 R4, RZ, RZ, UR4 ;  /* 0x00000004ff047e24 */ /* 0x000fe2000f8e00ff */
[----:B------:R-:W-:Y:S01]  /*118a0*/  ULDC.64 UR4, c[0x0][0x2d0] ;  /* 0x0000b40000047ab9 */ /* 0x000fe20000000a00 */
[----:B------:R-:W-:Y:S01]  /*118b0*/  IMAD.U32 R3, RZ, RZ, UR6 ;  /* 0x00000006ff037e24 */ /* 0x000fe2000f8e00ff */
[----:B------:R-:W-:Y:S01]  /*118c0*/  ULDC UR6, c[0x0][0x448] ;  /* 0x0001120000067ab9 */ /* 0x000fe20000000800 */
[----:B------:R-:W-:Y:S02]  /*118d0*/  IMAD R5, R5, UR4, RZ ;  /* 0x0000000405057c24 */ /* 0x000fe4000f8e02ff */
[----:B------:R-:W-:-:S02]  /*118e0*/  IMAD R0, R7, UR6, R34 ;  /* 0x0000000607007c24 */ /* 0x000fc4000f8e0222 */
[----:B------:R-:W-:Y:S02]  /*118f0*/  IMAD.MOV.U32 R2, RZ, RZ, R4 ;  /* 0x000000ffff027224 */ /* 0x000fe400078e0004 */
[C---:B------:R-:W-:Y:S01]  /*11900*/  IMAD R4, R6.reuse, UR5, R5 ;  /* 0x0000000506047c24 */ /* 0x040fe2000f8e0205 */
[----:B------:R-:W-:Y:S01]  /*11910*/  SHF.R.S32.HI R5, RZ, 0x1f, R0 ;  /* 0x0000001fff057819 */ /* 0x000fe20000011400 */
        /* <DEDUP_REMOVED lines=13> */
[----:B------:R-:W-:Y:S01]  /*119f0*/  IMAD.U32 R4, RZ, RZ, UR42 ;  /* 0x0000002aff047e24 */ /* 0x000fe2000f8e00ff */
[----:B------:R-:W-:Y:S02]  /*11a00*/  LOP3.LUT R16, R16, 0xfffffeff, RZ, 0xc0, !PT ;  /* 0xfffffeff10107812 */ /* 0x000fe400078ec0ff */
[----:B------:R-:W2:Y:S01]  /*11a10*/  SHFL.IDX PT, R2, R5, RZ, 0x181f ;  /* 0x00181fff05027589 */ /* 0x000ea200000e0000 */
[----:B------:R-:W-:-:S05]  /*11a20*/  IMAD R4, R4, 0x40, R9 ;  /* 0x0000004004047824 */ /* 0x000fca00078e0209 */
[----:B------:R-:W-:-:S13]  /*11a30*/  ISETP.GE.AND P1, PT, R4, UR39, PT ;  /* 0x0000002704007c0c */ /* 0x000fda000bf26270 */
[----:B------:R-:W-:Y:S02]  /*11a40*/  @P1 LOP3.LUT R16, R16, 0x100, RZ, 0xfc, !PT ;  /* 0x0000010010101812 */ /* 0x000fe400078efcff */
[----:B0-----:R-:W-:Y:S02]  /*11a50*/  @!P1 LEA R6, P0, R8, R14, 0x1 ;  /* 0x0000000e08069211 */ /* 0x001fe400078008ff */
[----:B------:R-:W0:Y:S01]  /*11a60*/  SHFL.IDX PT, R14, R0, 0x1, 0x181f ;  /* 0x00381f00000e7f89 */ /* 0x000e2200000e0000 */
[----:B------:R-:W-:Y:S02]  /*11a70*/  LOP3.LUT R16, R16, 0xffffff7f, RZ, 0xc0, !PT ;  /* 0xffffff7f10107812 */ /* 0x000fe400078ec0ff */
[----:B--2---:R-:W-:Y:S02]  /*11a80*/  @!P1 IMAD.X R3, RZ, RZ, R2, P0 ;  /* 0x000000ffff039224 */ /* 0x004fe400000e0602 */
[----:B------:R-:W-:Y:S02]  /*11a90*/  @!P1 IMAD.MOV.U32 R2, RZ, RZ, R6 ;  /* 0x000000ffff029224 */ /* 0x000fe400078e0006 */
[----:B------:R-:W-:-:S03]  /*11aa0*/  VIADD R6, R4, 0x10 ;  /* 0x0000001004067836 */ /* 0x000fc60000000000 */
[----:B------:R2:W-:Y:S02]  /*11ab0*/  @!P1 LDGSTS.E.BYPASS.LTC128B.128 [R22+0x20400], desc[UR44][R2.64], !P5 ;  /* 0x2040000002169fae */ /* 0x0005e4000e901d6c */
[----:B------:R-:W-:Y:S02]  /*11ac0*/  ISETP.GE.AND P1, PT, R6, UR39, PT ;  /* 0x0000002706007c0c */ /* 0x000fe4000bf26270 */
[----:B--2---:R-:W2:Y:S11]  /*11ad0*/  SHFL.IDX PT, R2, R5, 0x1, 0x181f ;  /* 0x00381f0005027f89 */ /* 0x004eb600000e0000 */
[----:B0-----:R-:W-:-:S02]  /*11ae0*/  @!P1 LEA R6, P0, R8, R14, 0x1 ;  /* 0x0000000e08069211 */ /* 0x001fc400078008ff */
[----:B------:R-:W0:Y:S01]  /*11af0*/  SHFL.IDX PT, R14, R0, 0x2, 0x181f ;  /* 0x00581f00000e7f89 */ /* 0x000e2200000e0000 */
[----:B------:R-:W-:-:S04]  /*11b00*/  @P1 LOP3.LUT R16, R16, 0x80, RZ, 0xfc, !PT ;  /* 0x0000008010101812 */ /* 0x000fc800078efcff */
[----:B------:R-:W-:Y:S01]  /*11b10*/  LOP3.LUT R16, R16, 0xffffffbf, RZ, 0xc0, !PT ;  /* 0xffffffbf10107812 */ /* 0x000fe200078ec0ff */
[----:B--2---:R-:W-:Y:S02]  /*11b20*/  @!P1 IMAD.X R3, RZ, RZ, R2, P0 ;  /* 0x000000ffff039224 */ /* 0x004fe400000e0602 */
[----:B------:R-:W-:Y:S02]  /*11b30*/  @!P1 IMAD.MOV.U32 R2, RZ, RZ, R6 ;  /* 0x000000ffff029224 */ /* 0x000fe400078e0006 */
[----:B------:R-:W-:-:S03]  /*11b40*/  VIADD R6, R4, 0x20 ;  /* 0x0000002004067836 */ /* 0x000fc60000000000 */
[----:B------:R2:W-:Y:S02]  /*11b50*/  @!P1 LDGSTS.E.BYPASS.LTC128B.128 [R22+0x20c00], desc[UR44][R2.64], !P5 ;  /* 0x20c0000002169fae */ /* 0x0005e4000e901d6c */
[----:B------:R-:W-:Y:S02]  /*11b60*/  ISETP.GE.AND P1, PT, R6, UR39, PT ;  /* 0x0000002706007c0c */ /* 0x000fe4000bf26270 */
[----:B--2---:R-:W2:Y:S11]  /*11b70*/  SHFL.IDX PT, R2, R5, 0x2, 0x181f ;  /* 0x00581f0005027f89 */ /* 0x004eb600000e0000 */
[----:B0-----:R-:W-:Y:S01]  /*11b80*/  @!P1 LEA R6, P0, R8, R14, 0x1 ;  /* 0x0000000e08069211 */ /* 0x001fe200078008ff */
[----:B------:R-:W0:Y:S01]  /*11b90*/  SHFL.IDX PT, R5, R5, 0x3, 0x181f ;  /* 0x00781f0005057f89 */ /* 0x000e2200000e0000 */
[----:B------:R-:W-:-:S03]  /*11ba0*/  @P1 LOP3.LUT R16, R16, 0x40, RZ, 0xfc, !PT ;  /* 0x0000004010101812 */ /* 0x000fc600078efcff */
[----:B------:R3:W4:Y:S01]  /*11bb0*/  SHFL.IDX PT, R14, R0, 0x3, 0x181f ;  /* 0x00781f00000e7f89 */ /* 0x00072200000e0000 */
[----:B--2---:R-:W-:Y:S02]  /*11bc0*/  @!P1 IMAD.X R3, RZ, RZ, R2, P0 ;  /* 0x000000ffff039224 */ /* 0x004fe400000e0602 */
[----:B------:R-:W-:-:S05]  /*11bd0*/  @!P1 IMAD.MOV.U32 R2, RZ, RZ, R6 ;  /* 0x000000ffff029224 */ /* 0x000fca00078e0006 */
[----:B0-----:R3:W-:Y:S02]  /*11be0*/  @!P1 LDGSTS.E.BYPASS.LTC128B.128 [R22+0x21400], desc[UR44][R2.64], !P5 ;  /* 0x2140000002169fae */ /* 0x0017e4000e901d6c */
.L_x_4199:
[----:B------:R-:W-:Y:S01]  /*11bf0*/  VIADD R4, R4, 0x30 ;  /* 0x0000003004047836 */ /* 0x000fe20000000000 */
[----:B------:R-:W-:-:S04]  /*11c00*/  LOP3.LUT R16, R16, 0xffffefff, RZ, 0xc0, !PT ;  /* 0xffffefff10107812 */ /* 0x000fc800078ec0ff */
[----:B------:R-:W-:-:S13]  /*11c10*/  ISETP.GE.AND P1, PT, R4, UR39, PT ;  /* 0x0000002704007c0c */ /* 0x000fda000bf26270 */
[----:B---34-:R-:W-:Y:S02]  /*11c20*/  @!P1 LEA R2, P0, R8, R14, 0x1 ;  /* 0x0000000e08029211 */ /* 0x018fe400078008ff */
        /* <DEDUP_REMOVED lines=8> */
.L_x_4130:
        /* <DEDUP_REMOVED lines=28> */
.L_x_4132:
[----:B------:R-:W-:Y:S05]  /*11e70*/  BSYNC B6 ;  /* 0x0000000000067941 */ /* 0x000fea0003800000 */
.L_x_4131:
[----:B------:R2:W5:Y:S04]  /*11e80*/  LDL R21, [R1+0x4] ;  /* 0x0000040001157983 */ /* 0x0005680000100800 */
[----:B------:R2:W5:Y:S01]  /*11e90*/  LDL R20, [R1] ;  /* 0x0000000001147983 */ /* 0x0005620000100800 */
        /* <DEDUP_REMOVED lines=19> */
[----:B------:R-:W-:Y:S02]  /*11fd0*/  R2UR UR4, R19 ;  /* 0x00000000130472ca */ /* 0x000fe400000e0000 */
[--C-:B------:R-:W-:Y:S01]  /*11fe0*/  SHF.R.S32.HI R0, RZ, 0x1f, R2.reuse ;  /* 0x0000001fff007819 */ /* 0x100fe20000011402 */
[----:B------:R-:W-:Y:S02]  /*11ff0*/  IMAD.MOV R5, RZ, RZ, -R2 ;  /* 0x000000ffff057224 */ /* 0x000fe400078e0a02 */
[----:B0-----:R-:W-:Y:S02]  /*12000*/  IMAD.SHL.U32 R8, R6, 0x8, RZ ;  /* 0x0000000806087824 */ /* 0x001fe400078e00ff */
[----:B------:R-:W-:-:S03]  /*12010*/  IMAD R5, R5, UR7, R34 ;  /* 0x0000000705057c24 */ /* 0x000fc6000f8e0222 */
[----:B------:R-:W-:-:S03]  /*12020*/  LOP3.LUT R8, R8, 0x38, RZ, 0xc0, !PT ;  /* 0x0000003808087812 */ /* 0x000fc600078ec0ff */
[----:B------:R-:W-:-:S03]  /*12030*/  UIMAD.WIDE.U32 UR4, UR4, UR8, URZ ;  /* 0x00000008040472a5 */ /* 0x000fc6000f8e003f */
[----:B------:R-:W-:Y:S01]  /*12040*/  ULDC.64 UR8, c[0x0][0x3e0] ;  /* 0x0000f80000087ab9 */ /* 0x000fe20000000a00 */
[----:B------:R-:W-:Y:S02]  /*12050*/  UIADD3 UR5, UR5, UR6, URZ ;  /* 0x0000000605057290 */ /* 0x000fe4000fffe03f */
[----:B------:R-:W-:Y:S02]  /*12060*/  UIMAD UR6, UR49, UR8, URZ ;  /* 0x00000008310672a4 */ /* 0x000fe4000f8e023f */
[----:B------:R-:W-:Y:S02]  /*12070*/  UIMAD.WIDE.U32 UR4, UR36, UR8, UR4 ;  /* 0x00000008240472a5 */ /* 0x000fe4000f8e0004 */
[----:B------:R-:W-:-:S03]  /*12080*/  UIMAD UR6, UR36, UR9, UR6 ;  /* 0x00000009240672a4 */ /* 0x000fc6000f8e0206 */
[----:B------:R-:W-:Y:S01]  /*12090*/  ULDC.64 UR8, c[0x0][0x3d0] ;  /* 0x0000f40000087ab9 */ /* 0x000fe20000000a00 */
[----:B------:R-:W-:Y:S01]  /*120a0*/  UIADD3 UR5, UR5, UR6, URZ ;  /* 0x0000000605057290 */ /* 0x000fe2000fffe03f */
[----:B------:R-:W-:Y:S01]  /*120b0*/  IMAD R7, R0, UR8, RZ ;  /* 0x0000000800077c24 */ /* 0x000fe2000f8e02ff */
[----:B------:R-:W-:Y:S01]  /*120c0*/  SHF.R.S32.HI R0, RZ, 0x1f, R5 ;  /* 0x0000001fff007819 */ /* 0x000fe20000011405 */
        /* <DEDUP_REMOVED lines=14> */
[----:B------:R-:W0:Y:S01]  /*121b0*/  SHFL.IDX PT, R14, R0, RZ, 0x181f ;  /* 0x00181fff000e7589 */ /* 0x000e2200000e0000 */
[C---:B------:R-:W-:Y:S02]  /*121c0*/  LOP3.LUT P1, RZ, R16.reuse, 0x40, RZ, 0xc0, !PT ;  /* 0x0000004010ff7812 */ /* 0x040fe4000782c0ff */
[C---:B------:R-:W-:Y:S01]  /*121d0*/  LOP3.LUT P6, RZ, R16.reuse, 0x40000, RZ, 0xc0, !PT ;  /* 0x0004000010ff7812 */ /* 0x040fe200078cc0ff */
[----:B------:R-:W2:Y:S01]  /*121e0*/  SHFL.IDX PT, R2, R4, RZ, 0x181f ;  /* 0x00181fff04027589 */ /* 0x000ea200000e0000 */
[----:B------:R-:W-:Y:S02]  /*121f0*/  P2R R5, PR, RZ, 0x2 ;  /* 0x00000002ff057803 */ /* 0x000fe40000000000 */
[----:B------:R-:W-:-:S04]  /*12200*/  LOP3.LUT P1, RZ, R16, 0x80, RZ, 0xc0, !PT ;  /* 0x0000008010ff7812 */ /* 0x000fc8000782c0ff */
[----:B------:R-:W-:Y:S02]  /*12210*/  P2R R6, PR, RZ, 0x2 ;  /* 0x00000002ff067803 */ /* 0x000fe40000000000 */
[----:B------:R-:W-:-:S13]  /*12220*/  LOP3.LUT P1, RZ, R16, 0x100, RZ, 0xc0, !PT ;  /* 0x0000010010ff7812 */ /* 0x000fda000782c0ff */
[----:B0-----:R-:W-:Y:S02]  /*12230*/  @!P1 LEA R7, P0, R8, R14, 0x1 ;  /* 0x0000000e08079211 */ /* 0x001fe400078008ff */
[----:B------:R-:W0:Y:S03]  /*12240*/  SHFL.IDX PT, R14, R0, 0x1, 0x181f ;  /* 0x00381f00000e7f89 */ /* 0x000e2600000e0000 */
[----:B--2---:R-:W-:Y:S01]  /*12250*/  @!P1 IMAD.X R3, RZ, RZ, R2, P0 ;  /* 0x000000ffff039224 */ /* 0x004fe200000e0602 */
[----:B------:R-:W-:Y:S01]  /*12260*/  LOP3.LUT P0, RZ, R16, 0x80000, RZ, 0xc0, !PT ;  /* 0x0008000010ff7812 */ /* 0x000fe2000780c0ff */
[----:B------:R-:W-:-:S12]  /*12270*/  @!P1 IMAD.MOV.U32 R2, RZ, RZ, R7 ;  /* 0x000000ffff029224 */ /* 0x000fd800078e0007 */
        /* <DEDUP_REMOVED lines=10> */
[----:B------:R-:W-:-:S03]  /*12320*/  ISETP.NE.AND P1, PT, R6, RZ, PT ;  /* 0x000000ff0600720c */ /* 0x000fc60003f25270 */
[----:B------:R-:W3:Y:S10]  /*12330*/  SHFL.IDX PT, R6, R4, 0x1, 0x181f ;  /* 0x00381f0004067f89 */ /* 0x000ef400000e0000 */
[----:B0-----:R-:W-:-:S02]  /*12340*/  @!P1 LEA R7, P0, R8, R14, 0x1 ;  /* 0x0000000e08079211 */ /* 0x001fc400078008ff */
[----:B------:R-:W0:Y:S03]  /*12350*/  SHFL.IDX PT, R14, R0, 0x2, 0x181f ;  /* 0x00581f00000e7f89 */ /* 0x000e2600000e0000 */
[----:B--2---:R-:W-:Y:S02]  /*12360*/  @!P1 IMAD.MOV.U32 R2, RZ, RZ, R7 ;  /* 0x000000ffff029224 */ /* 0x004fe400078e0007 */
[----:B---3--:R-:W-:Y:S01]  /*12370*/  @!P1 IMAD.X R6, RZ, RZ, R6, P0 ;  /* 0x000000ffff069224 */ /* 0x008fe200000e0606 */
[----:B------:R-:W-:-:S03]  /*12380*/  LOP3.LUT P0, RZ, R16, 0x80000, RZ, 0xc0, !PT ;  /* 0x0008000010ff7812 */ /* 0x000fc6000780c0ff */
[----:B------:R-:W-:-:S10]  /*12390*/  @!P1 IMAD.MOV.U32 R3, RZ, RZ, R6 ;  /* 0x000000ffff039224 */ /* 0x000fd400078e0006 */
        /* <DEDUP_REMOVED lines=11> */
[----:B------:R-:W3:Y:S04]  /*12450*/  SHFL.IDX PT, R5, R4, 0x2, 0x181f ;  /* 0x00581f0004057f89 */ /* 0x000ee800000e0000 */
[----:B------:R-:W4:Y:S06]  /*12460*/  SHFL.IDX PT, R4, R4, 0x3, 0x181f ;  /* 0x00781f0004047f89 */ /* 0x000f2c00000e0000 */
[----:B0-----:R-:W-:-:S05]  /*12470*/  @!P1 LEA R14, P0, R8, R14, 0x1 ;  /* 0x0000000e080e9211 */ /* 0x001fca00078008ff */
[----:B--2---:R-:W-:Y:S02]  /*12480*/  @!P1 IMAD.MOV.U32 R2, RZ, RZ, R14 ;  /* 0x000000ffff029224 */ /* 0x004fe400078e000e */
[----:B------:R0:W2:Y:S01]  /*12490*/  SHFL.IDX PT, R14, R0, 0x3, 0x181f ;  /* 0x00781f00000e7f89 */ /* 0x0000a200000e0000 */
[----:B---3--:R-:W-:Y:S01]  /*124a0*/  @!P1 IMAD.X R5, RZ, RZ, R5, P0 ;  /* 0x000000ffff059224 */ /* 0x008fe200000e0605 */
[----:B------:R-:W-:-:S03]  /*124b0*/  LOP3.LUT P0, RZ, R16, 0x80000, RZ, 0xc0, !PT ;  /* 0x0008000010ff7812 */ /* 0x000fc6000780c0ff */
        /* <DEDUP_REMOVED lines=10> */
[----:B--2-4-:R0:W-:Y:S02]  /*12560*/  @!P1 LDGSTS.E.BYPASS.LTC128B.128 [R22+0x35400], desc[UR44][R2.64+0x380], P0 ;  /* 0x3540038002169fae */ /* 0x0141e40008101d6c */
.L_x_4209:
        /* <DEDUP_REMOVED lines=20> */
.L_x_4134:
        /* <DEDUP_REMOVED lines=18> */
.L_x_4210:
[----:B------:R-:W-:Y:S05]  /*127d0*/  BSYNC B0 ;  /* 0x0000000000007941 */ /* 0x000fea0003800000 */
.L_x_4135:
[----:B------:R-:W-:-:S05]  /*127e0*/  IMAD.U32 R2, RZ, RZ, UR47 ;  /* 0x0000002fff027e24 */ /* 0x000fca000f8e00ff */
[----:B------:R-:W-:-:S13]  /*127f0*/  ISETP.NE.AND P0, PT, R2, 0x3, PT ;  /* 0x000000030200780c */ /* 0x000fda0003f05270 */
[----:B------:R-:W-:Y:S05]  /*12800*/  @!P0 BRA `(.L_x_4137) ;  /* 0x0000000000048947 */ /* 0x000fea0003800000 */
[----:B------:R-:W-:Y:S01]  /*12810*/  BPT.TRAP 0x1 ;  /* 0x000000040000795c */ /* 0x000fe20000300000 */
.L_x_4137:
[----:B0-----:R-:W-:Y:S01]  /*12820*/  SHF.L.U32 R0, R23, 0x1f, RZ ;  /* 0x0000001f17007819 */ /* 0x001fe200000006ff */
[----:B------:R-:W-:Y:S03]  /*12830*/  BSSY B0, `(.L_x_4138) ;  /* 0x0000003000007945 */ /* 0x000fe60003800000 */
[----:B------:R-:W0:Y:S02]  /*12840*/  SYNCS.PHASECHK.TRANS64.TRYWAIT P0, [R27+URZ+0x38860], R0 ;  /* 0x038860001b0075a7 */ /* 0x000e24000800017f */
[----:B0-----:R-:W-:Y:S05]  /*12850*/  @!P0 BRA `(.L_x_4139) ;  /* 0x0000003000d88947 */ /* 0x001fea0003800000 */
.L_x_4211:
[----:B------:R-:W-:Y:S05]  /*12860*/  BSYNC B0 ;  /* 0x0000000000007941 */ /* 0x000fea0003800000 */
.L_x_4138:
[----:B------:R-:W0:Y:S01]  /*12870*/  LDL.LU R2, [R1+0x8] ;  /* 0x0000080001027983 */ /* 0x000e220000300800 */
[----:B------:R-:W-:-:S03]  /*12880*/  ULDC.64 UR4, c[0x0][0x328] ;  /* 0x0000ca0000047ab9 */ /* 0x000fc60000000a00 */
[----:B------:R-:W2:Y:S01]  /*12890*/  LDL.LU R4, [R1+0xc] ;  /* 0x00000c0001047983 */ /* 0x000ea20000300800 */
[----:B------:R-:W-:Y:S01]  /*128a0*/  LOP3.LUT R16, R16, 0xffffff7f, RZ, 0xc0, !PT ;  /* 0xffffff7f10107812 */ /* 0x000fe200078ec0ff */
[----:B0-----:R-:W-:Y:S02]  /*128b0*/  IMAD R0, R2, UR4, RZ ;  /* 0x0000000402007c24 */ /* 0x001fe4000f8e02ff */
[----:B------:R-:W-:-:S04]  /*128c0*/  IMAD.WIDE.U32 R2, R37, UR4, RZ ;  /* 0x0000000425027c25 */ /* 0x000fc8000f8e00ff */
[----:B------:R-:W-:Y:S01]  /*128d0*/  IMAD R5, R37, UR5, R0 ;  /* 0x0000000525057c24 */ /* 0x000fe2000f8e0200 */
[----:B------:R-:W-:Y:S02]  /*128e0*/  ULDC.64 UR4, c[0x0][0x338] ;  /* 0x0000ce0000047ab9 */ /* 0x000fe40000000a00 */
[----:B--2---:R-:W-:Y:S01]  /*128f0*/  IMAD R0, R4, UR4, RZ ;  /* 0x0000000404007c24 */ /* 0x004fe2000f8e02ff */
[----:B------:R-:W-:Y:S01]  /*12900*/  PRMT R4, R33, 0x8880, RZ ;  /* 0x0000888021047816 */ /* 0x000fe200000000ff */
        /* <DEDUP_REMOVED lines=9> */
[----:B------:R-:W-:Y:S01]  /*129a0*/  IMAD R5, R18, 0x8000, R32 ;  /* 0x0000800012057824 */ /* 0x000fe200078e0220 */
[----:B------:R-:W-:Y:S01]  /*129b0*/  LEA R6, P0, R2, UR4, 0x1 ;  /* 0x0000000402067c11 */ /* 0x000fe2000f8008ff */
[----:B------:R-:W-:Y:S01]  /*129c0*/  IMAD.IADD R7, R3, 0x1, R7 ;  /* 0x0000000103077824 */ /* 0x000fe200078e0207 */
[----:B------:R-:W-:-:S04]  /*129d0*/  UMOV UR4, 0xffffffff ;  /* 0xffffffff00047882 */ /* 0x000fc80000000000 */
        /* <DEDUP_REMOVED lines=85> */
.L_x_4221:
        /* <DEDUP_REMOVED lines=25> */
.L_x_4141:
        /* <DEDUP_REMOVED lines=11> */
.L_x_4142:
[----:B------:R-:W-:Y:S01]  /*13170*/  UISETP.GE.AND UP0, UPT, UR43, 0x2, UPT ;  /* 0x000000022b00788c */ /* 0x000fe2000bf06270 */
[----:B------:R0:W-:Y:S05]  /*13180*/  SYNCS.ARRIVE.TRANS64.A1T0 RZ, [R27+URZ+0x38850], RZ ;  /* 0x038850ff1bff79a7 */ /* 0x0001ea000810003f */
[----:B------:R-:W-:-:S13]  /*13190*/  PLOP3.LUT P0, PT, PT, PT, UP0, 0x40, 0x0 ;  /* 0x000000000000781c */ /* 0x000fda0003f0e808 */
[----:B0-----:R-:W-:Y:S05]  /*131a0*/  @P0 BRA `(.L_x_4143) ;  /* 0x0000000c00b00947 */ /* 0x001fea0003800000 */
[----:B------:R-:W-:Y:S01]  /*131b0*/  UIADD3 UR4, UR43, -0x2, URZ ;  /* 0xfffffffe2b047890 */ /* 0x000fe2000fffe03f */
[----:B------:R-:W-:Y:S05]  /*131c0*/  BSSY B0, `(.L_x_4143) ;  /* 0x00000ea000007945 */ /* 0x000fea0003800000 */
[----:B------:R-:W-:-:S07]  /*131d0*/  IMAD.U32 R9, RZ, RZ, UR4 ;  /* 0x00000004ff097e24 */ /* 0x000fce000f8e00ff */
.L_x_4156:
[----:B0-----:R-:W0:Y:S01]  /*131e0*/  S2R R2, SR_TID.X ;  /* 0x0000000000027919 */ /* 0x001e220000002100 */
[----:B--2---:R-:W-:Y:S02]  /*131f0*/  IMAD R8, R9, 0x40, R31 ;  /* 0x0000004009087824 */ /* 0x004fe400078e021f */
[----:B------:R-:W-:Y:S01]  /*13200*/  VIADD R18, R18, 0x1 ;  /* 0x0000000112127836 */ /* 0x000fe20000000000 */
[C---:B0-----:R-:W-:Y:S01]  /*13210*/  LOP3.LUT R3, R2.reuse, 0x7f, RZ, 0xc0, !PT ;  /* 0x0000007f02037812 */ /* 0x041fe200078ec0ff */
[----:B------:R-:W-:-:S03]  /*13220*/  IMAD.SHL.U32 R2, R2, 0x10, RZ ;  /* 0x0000001002027824 */ /* 0x000fc600078e00ff */
[----:B------:R-:W-:Y:S02]  /*13230*/  SHF.R.U32.HI R4, RZ, 0x3, R3 ;  /* 0x00000003ff047819 */ /* 0x000fe40000011603 */
[----:B------:R-:W0:Y:S02]  /*13240*/  LDC R3, c[0x0][0x430] ;  /* 0x00010c00ff037b82 */ /* 0x000e240000000800 */
[----:B------:R-:W-:-:S04]  /*13250*/  LOP3.LUT R2, R4, 0x70, R2, 0xf8, !PT ;  /* 0x0000007004027812 */ /* 0x000fc800078ef802 */
[C---:B------:R-:W-:Y:S01]  /*13260*/  ISETP.GT.U32.AND P1, PT, R2.reuse, 0x3f, PT ;  /* 0x0000003f0200780c */ /* 0x040fe20003f24070 */
[----:B------:R-:W-:-:S04]  /*13270*/  IMAD.IADD R8, R2, 0x1, R8 ;  /* 0x0000000102087824 */ /* 0x000fc800078e0208 */
[----:B------:R-:W-:-:S08]  /*13280*/  IMAD.MOV.U32 R10, RZ, RZ, R8 ;  /* 0x000000ffff0a7224 */ /* 0x000fd000078e0008 */
[----:B------:R-:W2:Y:S01]  /*13290*/  @!P1 LDC.64 R4, c[0x0][0x428] ;  /* 0x00010a00ff049b82 */ /* 0x000ea20000000a00 */
[----:B0-----:R-:W-:-:S13]  /*132a0*/  ISETP.NE.AND P0, PT, R3, 0x1, PT ;  /* 0x000000010300780c */ /* 0x001fda0003f05270 */
[----:B------:R-:W0:Y:S08]  /*132b0*/  @P0 LDC R3, c[0x0][0x434] ;  /* 0x00010d00ff030b82 */ /* 0x000e300000000800 */
[----:B------:R-:W3:Y:S01]  /*132c0*/  @P0 LDC R7, c[0x0][0x438] ;  /* 0x00010e00ff070b82 */ /* 0x000ee20000000800 */
[----:B0-----:R-:W-:-:S05]  /*132d0*/  @P0 IMAD.HI.U32 R2, R8, R3, RZ ;  /* 0x0000000308020227 */ /* 0x001fca00078e00ff */
[----:B---3--:R-:W-:Y:S01]  /*132e0*/  @P0 SHF.R.U32.HI R10, RZ, R7, R2 ;  /* 0x00000007ff0a0219 */ /* 0x008fe20000011602 */
[----:B--2---:R-:W-:Y:S01]  /*132f0*/  @!P1 IMAD R2, R30, R4, RZ ;  /* 0x000000041e029224 */ /* 0x004fe200078e02ff */
[----:B------:R-:W0:Y:S02]  /*13300*/  @!P1 LDC.64 R6, c[0x0][0x418] ;  /* 0x00010600ff069b82 */ /* 0x000e240000000a00 */
[----:B------:R-:W-:Y:S01]  /*13310*/  @!P1 SHF.R.S32.HI R3, RZ, 0x1f, R10 ;  /* 0x0000001fff039819 */ /* 0x000fe2000001140a */
[----:B------:R-:W-:Y:S02]  /*13320*/  @!P1 IMAD R5, R26, R5, R2 ;  /* 0x000000051a059224 */ /* 0x000fe400078e0202 */
[----:B------:R-:W-:-:S04]  /*13330*/  @!P1 IMAD.MOV.U32 R2, RZ, RZ, R10 ;  /* 0x000000ffff029224 */ /* 0x000fc800078e000a */
[----:B------:R-:W-:-:S04]  /*13340*/  @!P1 IMAD.WIDE.U32 R2, R26, R4, R2 ;  /* 0x000000041a029225 */ /* 0x000fc800078e0002 */
[----:B------:R-:W-:Y:S02]  /*13350*/  @!P1 IMAD.IADD R3, R5, 0x1, R3 ;  /* 0x0000000105039824 */ /* 0x000fe400078e0203 */
[----:B------:R-:W-:Y:S02]  /*13360*/  IMAD.MOV.U32 R4, RZ, RZ, RZ ;  /* 0x000000ffff047224 */ /* 0x000fe400078e00ff */
[----:B------:R-:W-:Y:S01]  /*13370*/  IMAD.U32 R11, RZ, RZ, UR47 ;  /* 0x0000002fff0b7e24 */ /* 0x000fe2000f8e00ff */
[----:B0-----:R-:W-:-:S04]  /*13380*/  @!P1 LEA R6, P0, R2, R6, 0x2 ;  /* 0x0000000602069211 */ /* 0x001fc800078010ff */
        /* <DEDUP_REMOVED lines=13> */
[----:B------:R-:W-:Y:S01]  /*13460*/  ISETP.GT.AND P3, PT, R2, RZ, PT ;  /* 0x000000ff0200720c */ /* 0x000fe20003f64270 */
[----:B0-----:R-:W-:-:S12]  /*13470*/  @!P1 BRA `(.L_x_4144) ;  /* 0x0000000000049947 */ /* 0x001fd80003800000 */
[----:B------:R-:W-:Y:S01]  /*13480*/  BPT.TRAP 0x1 ;  /* 0x000000040000795c */ /* 0x000fe20000300000 */
.L_x_4144:
[----:B------:R-:W-:Y:S01]  /*13490*/  IMAD R8, R18, 0x8, R17 ;  /* 0x0000000812087824 */ /* 0x000fe200078e0211 */
[----:B------:R-:W-:Y:S01]  /*134a0*/  SHF.L.U32 R20, R23, 0x1f, RZ ;  /* 0x0000001f17147819 */ /* 0x000fe200000006ff */
[----:B------:R-:W-:Y:S01]  /*134b0*/  BSSY B1, `(.L_x_4145) ;  /* 0x0000004000017945 */ /* 0x000fe20003800000 */
[----:B------:R-:W-:Y:S02]  /*134c0*/  SHF.R.S32.HI R7, RZ, 0x1f, R5 ;  /* 0x0000001fff077819 */ /* 0x000fe40000011405 */
[----:B------:R-:W0:Y:S02]  /*134d0*/  SYNCS.PHASECHK.TRANS64.TRYWAIT P0, [R8+URZ+0x38840], R20 ;  /* 0x03884014080075a7 */ /* 0x000e24000800017f */
[----:B0-----:R-:W-:Y:S05]  /*134e0*/  @!P0 BRA `(.L_x_4146) ;  /* 0x0000002c00d08947 */ /* 0x001fea0003800000 */
.L_x_4222:
[----:B------:R-:W-:Y:S05]  /*134f0*/  BSYNC B1 ;  /* 0x0000000000017941 */ /* 0x000fea0003800000 */
.L_x_4145:
        /* <DEDUP_REMOVED lines=18> */
[----:B-1----:R-:W-:Y:S01]  /*13620*/  IMAD.IADD R27, R6, 0x1, R3 ;  /* 0x00000001061b7824 */ /* 0x002fe200078e0203 */
[----:B------:R-:W-:Y:S01]  /*13630*/  UMOV UR4, 0xffffffff ;  /* 0xffffffff00047882 */ /* 0x000fe20000000000 */
[----:B------:R-:W-:-:S03]  /*13640*/  IMAD R6, R18, 0x1000, R32 ;  /* 0x0000100012067824 */ /* 0x000fc600078e0220 */
[----:B------:R-:W-:Y:S01]  /*13650*/  LEA.HI.X R27, R2, UR5, R27, 0x1, P0 ;  /* 0x00000005021b7c11 */ /* 0x000fe200080f0c1b */
        /* <DEDUP_REMOVED lines=20> */
.L_x_4232:
        /* <DEDUP_REMOVED lines=8> */
.L_x_4148:
        /* <DEDUP_REMOVED lines=11> */
.L_x_4149:
[----:B------:R2:W-:Y:S01]  /*138d0*/  SYNCS.ARRIVE.TRANS64.A1T0 RZ, [R8+URZ+0x38830], RZ ;  /* 0x038830ff08ff79a7 */ /* 0x0005e2000810003f */
[----:B------:R-:W-:Y:S05]  /*138e0*/  @!P2 BRA `(.L_x_4150) ;  /* 0x000000000004a947 */ /* 0x000fea0003800000 */
[----:B------:R-:W-:Y:S01]  /*138f0*/  BPT.TRAP 0x1 ;  /* 0x000000040000795c */ /* 0x000fe20000300000 */
.L_x_4150:
[----:B------:R-:W3:Y:S01]  /*13900*/  SYNCS.PHASECHK.TRANS64.TRYWAIT P0, [R8+URZ+0x38860], R20 ;  /* 0x03886014080075a7 */ /* 0x000ee2000800017f */
[----:B------:R-:W-:Y:S04]  /*13910*/  BSSY B1, `(.L_x_4151) ;  /* 0x0000002000017945 */ /* 0x000fe80003800000 */
[----:B---3--:R-:W-:Y:S05]  /*13920*/  @!P0 BRA `(.L_x_4152) ;  /* 0x0000002c00f08947 */ /* 0x008fea0003800000 */
.L_x_4233:
[----:B------:R-:W-:Y:S05]  /*13930*/  BSYNC B1 ;  /* 0x0000000000017941 */ /* 0x000fea0003800000 */
.L_x_4151:
        /* <DEDUP_REMOVED lines=26> */
[----:B------:R-:W-:Y:S01]  /*13ae0*/  LOP3.LUT R16, R16, 0xffbfffff, RZ, 0xc0, !PT ;  /* 0xffbfffff10107812 */ /* 0x000fe200078ec0ff */
[----:B------:R-:W1:Y:S03]  /*13af0*/  SHFL.IDX PT, R3, R20, RZ, 0x181f ;  /* 0x00181fff14037589 */ /* 0x000e6600000e0000 */
[----:B------:R-:W-:Y:S01]  /*13b00*/  @P3 LOP3.LUT R16, R16, 0x400000, RZ, 0xfc, !PT ;  /* 0x0040000010103812 */ /* 0x000fe200078efcff */
[----:B------:R-:W3:Y:S03]  /*13b10*/  SHFL.IDX PT, R2, R10, 0x1, 0x181f ;  /* 0x00381f000a027f89 */ /* 0x000ee600000e0000 */
[----:B------:R-:W-:-:S02]  /*13b20*/  LOP3.LUT P3, RZ, R16, 0x200, RZ, 0xc0, !PT ;  /* 0x0000020010ff7812 */ /* 0x000fc4000786c0ff */
[C---:B------:R-:W-:Y:S02]  /*13b30*/  LOP3.LUT P6, RZ, R16.reuse, 0x20, RZ, 0xc0, !PT ;  /* 0x0000002010ff7812 */ /* 0x040fe400078cc0ff */
[C---:B------:R-:W-:Y:S02]  /*13b40*/  LOP3.LUT P2, RZ, R16.reuse, 0x10, RZ, 0xc0, !PT ;  /* 0x0000001010ff7812 */ /* 0x040fe4000784c0ff */
[----:B------:R-:W-:Y:S02]  /*13b50*/  LOP3.LUT R16, R16, 0xff7fffff, RZ, 0xc0, !PT ;  /* 0xff7fffff10107812 */ /* 0x000fe400078ec0ff */
[----:B0-----:R-:W-:-:S05]  /*13b60*/  IADD3 R6, P0, R14, R0, RZ ;  /* 0x000000000e067210 */ /* 0x001fca0007f1e0ff */
[----:B------:R-:W-:Y:S01]  /*13b70*/  @P3 LOP3.LUT R16, R16, 0x800000, RZ, 0xfc, !PT ;  /* 0x0080000010103812 */ /* 0x000fe200078efcff */
[----:B------:R-:W-:Y:S01]  /*13b80*/  SHFL.IDX PT, R14, R10, 0x3, 0x181f ;  /* 0x00781f000a0e7f89 */ /* 0x000fe200000e0000 */
[----:B-1----:R-:W-:-:S03]  /*13b90*/  IMAD.X R7, RZ, RZ, R3, P0 ;  /* 0x000000ffff077224 */ /* 0x002fc600000e0603 */
[----:B------:R-:W0:Y:S01]  /*13ba0*/  SHFL.IDX PT, R3, R20, 0x1, 0x181f ;  /* 0x00381f0014037f89 */ /* 0x000e2200000e0000 */
[----:B---3--:R-:W-:-:S03]  /*13bb0*/  IADD3 R4, P0, R2, R0, RZ ;  /* 0x0000000002047210 */ /* 0x008fc60007f1e0ff */
[----:B------:R-:W1:Y:S04]  /*13bc0*/  SHFL.IDX PT, R2, R10, 0x2, 0x181f ;  /* 0x00581f000a027f89 */ /* 0x000e6800000e0000 */
[----:B------:R-:W-:Y:S01]  /*13bd0*/  LDGSTS.E.BYPASS.LTC128B.128 [R21+0x400], desc[UR44][R6.64], !P1 ;  /* 0x0040000006157fae */ /* 0x000fe2000c901d6c */
[----:B------:R-:W-:-:S03]  /*13be0*/  ISETP.NE.U32.AND P1, PT, R28, RZ, PT ;  /* 0x000000ff1c00720c */ /* 0x000fc60003f25070 */
[----:B------:R-:W-:Y:S01]  /*13bf0*/  LDGSTS.E.BYPASS.LTC128B.128 [R21+0x2400], desc[UR44][R6.64+0x80], !P3 ;  /* 0x0240008006157fae */ /* 0x000fe2000d901d6c */
[----:B------:R-:W-:-:S03]  /*13c00*/  LOP3.LUT P3, RZ, R16, 0x400, RZ, 0xc0, !PT ;  /* 0x0000040010ff7812 */ /* 0x000fc6000786c0ff */
[----:B------:R-:W-:Y:S04]  /*13c10*/  LDGSTS.E.BYPASS.LTC128B.128 [R21+0x4400], desc[UR44][R6.64+0x100], !P6 ;  /* 0x0440010006157fae */ /* 0x000fe8000f101d6c */
[----:B------:R-:W-:Y:S01]  /*13c20*/  LDGSTS.E.BYPASS.LTC128B.128 [R21+0x6400], desc[UR44][R6.64+0x180], !P2 ;  /* 0x0640018006157fae */ /* 0x000fe2000d101d6c */
[----:B0-----:R-:W-:-:S03]  /*13c30*/  IMAD.X R5, RZ, RZ, R3, P0 ;  /* 0x000000ffff057224 */ /* 0x001fc600000e0603 */
[----:B------:R-:W-:Y:S01]  /*13c40*/  LDGSTS.E.BYPASS.LTC128B.128 [R21+0x8400], desc[UR44][R6.64+0x200], !P5 ;  /* 0x0840020006157fae */ /* 0x000fe2000e901d6c */
[----:B-1----:R-:W-:-:S03]  /*13c50*/  IADD3 R2, P0, R2, R0, RZ ;  /* 0x0000000002027210 */ /* 0x002fc60007f1e0ff */
[----:B------:R-:W0:Y:S04]  /*13c60*/  SHFL.IDX PT, R3, R20, 0x2, 0x181f ;  /* 0x00581f0014037f89 */ /* 0x000e2800000e0000 */
[----:B------:R-:W-:Y:S04]  /*13c70*/  LDGSTS.E.BYPASS.LTC128B.128 [R21+0xa400], desc[UR44][R6.64+0x280], !P4 ;  /* 0x0a40028006157fae */ /* 0x000fe8000e101d6c */
[----:B------:R-:W1:Y:S01]  /*13c80*/  SHFL.IDX PT, R20, R20, 0x3, 0x181f ;  /* 0x00781f0014147f89 */ /* 0x000e6200000e0000 */
[----:B0-----:R-:W-:Y:S01]  /*13c90*/  IMAD.X R3, RZ, RZ, R3, P0 ;  /* 0x000000ffff037224 */ /* 0x001fe200000e0603 */
[----:B------:R-:W-:-:S13]  /*13ca0*/  ISETP.NE.U32.AND P0, PT, R29, RZ, PT ;  /* 0x000000ff1d00720c */ /* 0x000fda0003f05070 */
[----:B------:R-:W-:Y:S04]  /*13cb0*/  LDGSTS.E.BYPASS.LTC128B.128 [R21+0xc400], desc[UR44][R6.64+0x300], P0 ;  /* 0x0c40030006157fae */ /* 0x000fe80008101d6c */
[----:B------:R0:W-:Y:S04]  /*13cc0*/  LDGSTS.E.BYPASS.LTC128B.128 [R21+0xe400], desc[UR44][R6.64+0x380], P1 ;  /* 0x0e40038006157fae */ /* 0x0001e80008901d6c */
[----:B------:R3:W-:Y:S01]  /*13cd0*/  LDGSTS.E.BYPASS.LTC128B.128 [R21+0xc00], desc[UR44][R4.64], !P3 ;  /* 0x00c0000004157fae */ /* 0x0007e2000d901d6c */
[----:B------:R-:W-:-:S04]  /*13ce0*/  LOP3.LUT P3, RZ, R16, 0x800000, RZ, 0xc0, !PT ;  /* 0x0080000010ff7812 */ /* 0x000fc8000786c0ff */
        /* <DEDUP_REMOVED lines=12> */
[----:B------:R-:W-:-:S03]  /*13db0*/  LOP3.LUT P3, RZ, R16, 0x400000, RZ, 0xc0, !PT ;  /* 0x0040000010ff7812 */ /* 0x000fc6000786c0ff */
[----:B------:R3:W-:Y:S04]  /*13dc0*/  LDGSTS.E.BYPASS.LTC128B.128 [R21+0x5400], desc[UR44][R2.64+0x100], !P6 ;  /* 0x0540010002157fae */ /* 0x0007e8000f101d6c */
[----:B------:R3:W-:Y:S04]  /*13dd0*/  LDGSTS.E.BYPASS.LTC128B.128 [R21+0x7400], desc[UR44][R2.64+0x180], !P2 ;  /* 0x0740018002157fae */ /* 0x0007e8000d101d6c */
[----:B------:R3:W-:Y:S04]  /*13de0*/  LDGSTS.E.BYPASS.LTC128B.128 [R21+0x9400], desc[UR44][R2.64+0x200], !P5 ;  /* 0x0940020002157fae */ /* 0x0007e8000e901d6c */
[----:B------:R3:W-:Y:S04]  /*13df0*/  LDGSTS.E.BYPASS.LTC128B.128 [R21+0xb400], desc[UR44][R2.64+0x280], !P4 ;  /* 0x0b40028002157fae */ /* 0x0007e8000e101d6c */
[----:B------:R3:W-:Y:S04]  /*13e00*/  LDGSTS.E.BYPASS.LTC128B.128 [R21+0xd400], desc[UR44][R2.64+0x300], P0 ;  /* 0x0d40030002157fae */ /* 0x0007e80008101d6c */
[----:B-1----:R3:W-:Y:S02]  /*13e10*/  LDGSTS.E.BYPASS.LTC128B.128 [R21+0xf400], desc[UR44][R2.64+0x380], P1 ;  /* 0x0f40038002157fae */ /* 0x0027e40008901d6c */
.L_x_4243:
        /* <DEDUP_REMOVED lines=23> */
.L_x_4154:
        /* <DEDUP_REMOVED lines=11> */
.L_x_4155:
[----:B------:R0:W-:Y:S01]  /*14040*/  SYNCS.ARRIVE.TRANS64.A1T0 RZ, [R8+URZ+0x38850], RZ ;  /* 0x038850ff08ff79a7 */ /* 0x0001e2000810003f */
[----:B------:R-:W-:Y:S05]  /*14050*/  @P3 BRA `(.L_x_4156) ;  /* 0xfffffff000603947 */ /* 0x000fea000383ffff */
[----:B------:R-:W-:Y:S05]  /*14060*/  BSYNC B0 ;  /* 0x0000000000007941 */ /* 0x000fea0003800000 */
.L_x_4143:
[----:B------:R-:W3:Y:S01]  /*14070*/  S2R R0, SR_TID.X ;  /* 0x0000000000007919 */ /* 0x000ee20000002100 */
[----:B------:R-:W-:Y:S01]  /*14080*/  VIADD R18, R18, 0x1 ;  /* 0x0000000112127836 */ /* 0x000fe20000000000 */
[----:B------:R-:W-:Y:S04]  /*14090*/  BSSY B0, `(.L_x_4157) ;  /* 0x0000013000007945 */ /* 0x000fe80003800000 */
[----:B------:R-:W-:-:S04]  /*140a0*/  ISETP.NE.AND P0, PT, R18, 0x2, PT ;  /* 0x000000021200780c */ /* 0x000fc80003f05270 */
[----:B------:R-:W-:Y:S02]  /*140b0*/  SEL R18, R18, RZ, P0 ;  /* 0x000000ff12127207 */ /* 0x000fe40000000000 */
[----:B---3--:R-:W-:Y:S02]  /*140c0*/  LOP3.LUT R2, R0, 0x7f, RZ, 0xc0, !PT ;  /* 0x0000007f00027812 */ /* 0x008fe400078ec0ff */
[----:B------:R-:W-:Y:S02]  /*140d0*/  SEL R0, RZ, 0x1, P0 ;  /* 0x00000001ff007807 */ /* 0x000fe40000000000 */
        /* <DEDUP_REMOVED lines=14> */
.L_x_4158:
[----:B------:R-:W-:Y:S05]  /*141c0*/  BSYNC B0 ;  /* 0x0000000000007941 */ /* 0x000fea0003800000 */
.L_x_4157:
[----:B------:R-:W-:-:S07]  /*141d0*/  LOP3.LUT R23, R23, R0, RZ, 0x3c, !PT ;  /* 0x0000000017177212 */ /* 0x000fce00078e3cff */
.L_x_4114:
[----:B------:R-:W-:Y:S05]  /*141e0*/  BSYNC B7 ;  /* 0x0000000000077941 */ /* 0x000fea0003800000 */
.L_x_4112:
        /* <DEDUP_REMOVED lines=11> */
.L_x_4159:
[----:B------:R-:W-:-:S03]  /*142a0*/  UMOV UR4, 0xffffffff ;  /* 0xffffffff00047882 */ /* 0x000fc60000000000 */
[----:B------:R-:W-:Y:S05]  /*142b0*/  BRA.DIV UR4, `(.L_x_4161) ;  /* 0x0000002e04747947 */ /* 0x000fea000b800000 */
[----:B------:R3:W4:Y:S02]  /*142c0*/  SHFL.IDX PT, R14, R36, RZ, 0x1f ;  /* 0x00001fff240e7589 */ /* 0x00072400000e0000 */
.L_x_4246:
        /* <DEDUP_REMOVED lines=8> */
.L_x_4160:
[----:B------:R-:W-:Y:S02]  /*14350*/  ULDC UR4, c[0x0][0xd38] ;  /* 0x00034e0000047ab9 */ /* 0x000fe40000000800 */
[----:B----4-:R-:W-:-:S13]  /*14360*/  ISETP.GE.AND P0, PT, R36, UR4, PT ;  /* 0x0000000424007c0c */ /* 0x010fda000bf06270 */
[----:B------:R-:W-:Y:S05]  /*14370*/  @!P0 BRA `(.L_x_4162) ;  /* 0xffffffbc00c08947 */ /* 0x000fea000383ffff */
.L_x_4109:
        /* <DEDUP_REMOVED lines=12> */
.L_x_4247:
[----:B------:R-:W-:Y:S05]  /*14440*/  BSYNC B0 ;  /* 0x0000000000007941 */ /* 0x000fea0003800000 */
.L_x_4163:
[----:B------:R-:W-:-:S03]  /*14450*/  UMOV UR4, 0xffffffff ;  /* 0xffffffff00047882 */ /* 0x000fc60000000000 */
[----:B------:R-:W-:Y:S05]  /*14460*/  BRA.DIV UR4, `(.L_x_4165) ;  /* 0x0000002e04447947 */ /* 0x000fea000b800000 */
[----:B0-----:R-:W0:Y:S02]  /*14470*/  S2R R0, SR_TID.X ;  /* 0x0000000000007919 */ /* 0x001e240000002100 */
[----:B0-----:R-:W-:-:S04]  /*14480*/  SHF.R.U32.HI R0, RZ, 0x5, R0 ;  /* 0x00000005ff007819 */ /* 0x001fc80000011600 */
[----:B------:R-:W-:-:S05]  /*14490*/  LOP3.LUT R0, R0, 0x3, RZ, 0xc0, !PT ;  /* 0x0000000300007812 */ /* 0x000fca00078ec0ff */
[----:B------:R0:W4:Y:S02]  /*144a0*/  SHFL.IDX PT, R14, R0, RZ, 0x1f ;  /* 0x00001fff000e7589 */ /* 0x00012400000e0000 */
.L_x_4250:
[----:B----4-:R-:W-:Y:S01]  /*144b0*/  ISETP.NE.AND P0, PT, R14, RZ, PT ;  /* 0x000000ff0e00720c */ /* 0x010fe20003f05270 */
[----:B------:R-:W-:-:S12]  /*144c0*/  BSSY B0, `(.L_x_4166) ;  /* 0x0000024000007945 */ /* 0x000fd80003800000 */
[----:B------:R-:W-:Y:S05]  /*144d0*/  @P0 BRA `(.L_x_4167) ;  /* 0x0000000000880947 */ /* 0x000fea0003800000 */
[----:B------:R-:W-:-:S03]  /*144e0*/  UMOV UR4, 0xffffffff ;  /* 0xffffffff00047882 */ /* 0x000fc60000000000 */
[----:B------:R-:W-:Y:S05]  /*144f0*/  BRA.DIV UR4, `(.L_x_4168) ;  /* 0x0000002e04547947 */ /* 0x000fea000b800000 */
[----:B------:R-:W-:-:S13]  /*14500*/  ELECT P6, URZ, PT ;  /* 0x00000000003f782f */ /* 0x000fda00038c0000 */
.L_x_4253:
[----:B------:R-:W-:Y:S05]  /*14510*/  @!P6 BRA `(.L_x_4167) ;  /* 0x000000000078e947 */ /* 0x000fea0003800000 */
[----:B------:R-:W-:-:S06]  /*14520*/  ULOP3.LUT UR4, UR41, 0x2, URZ, 0xfc, !UPT ;  /* 0x0000000229047892 */ /* 0x000fcc000f8efc3f */
[----:B0-----:R-:W-:-:S05]  /*14530*/  IMAD.U32 R0, RZ, RZ, UR4 ;  /* 0x00000004ff007e24 */ /* 0x001fca000f8e00ff */
[----:B------:R-:W-:-:S13]  /*14540*/  ISETP.NE.AND P0, PT, R0, 0x3, PT ;  /* 0x000000030000780c */ /* 0x000fda0003f05270 */
[----:B------:R-:W-:Y:S05]  /*14550*/  @!P0 BRA `(.L_x_4169) ;  /* 0x0000000000048947 */ /* 0x000fea0003800000 */
[----:B------:R-:W-:Y:S01]  /*14560*/  BPT.TRAP 0x1 ;  /* 0x000000040000795c */ /* 0x000fe20000300000 */
.L_x_4169:
[C---:B------:R-:W-:Y:S01]  /*14570*/  IMAD R3, R18.reuse, 0x8, R5 ;  /* 0x0000000812037824 */ /* 0x040fe200078e0205 */
[----:B------:R-:W-:Y:S01]  /*14580*/  SHF.L.U32 R2, R23, 0x1f, RZ ;  /* 0x0000001f17027819 */ /* 0x000fe200000006ff */
[----:B------:R-:W-:-:S03]  /*14590*/  VIADD R18, R18, 0x1 ;  /* 0x0000000112127836 */ /* 0x000fc60000000000 */
[----:B------:R-:W0:Y:S02]  /*145a0*/  SYNCS.PHASECHK.TRANS64.TRYWAIT P1, [R3+URZ+0x38840], R2 ;  /* 0x03884002030075a7 */ /* 0x000e24000802017f */
[----:B------:R-:W-:-:S04]  /*145b0*/  ISETP.NE.AND P2, PT, R18, 0x2, PT ;  /* 0x000000021200780c */ /* 0x000fc80003f45270 */
[----:B------:R-:W-:Y:S01]  /*145c0*/  SEL R0, RZ, 0x1, P2 ;  /* 0x00000001ff007807 */ /* 0x000fe20001000000 */
[----:B0-----:R-:W-:Y:S08]  /*145d0*/  @!P1 BRA `(.L_x_4170) ;  /* 0x0000002c003c9947 */ /* 0x001ff00003800000 */
.L_x_4254:
[----:B------:R-:W-:Y:S02]  /*145e0*/  SEL R18, R18, RZ, P2 ;  /* 0x000000ff12127207 */ /* 0x000fe40001000000 */
[----:B------:R-:W-:Y:S01]  /*145f0*/  LOP3.LUT R0, R23, R0, RZ, 0x3c, !PT ;  /* 0x0000000017007212 */ /* 0x000fe200078e3cff */
[----:B------:R-:W-:Y:S06]  /*14600*/  @!P0 BRA `(.L_x_4171) ;  /* 0x0000000000048947 */ /* 0x000fec0003800000 */
[----:B------:R-:W-:Y:S01]  /*14610*/  BPT.TRAP 0x1 ;  /* 0x000000040000795c */ /* 0x000fe20000300000 */
.L_x_4171:
[----:B------:R-:W-:Y:S01]  /*14620*/  IMAD R5, R18, 0x8, R5 ;  /* 0x0000000812057824 */ /* 0x000fe200078e0205 */
[----:B------:R-:W-:-:S04]  /*14630*/  SHF.L.U32 R0, R0, 0x1f, RZ ;  /* 0x0000001f00007819 */ /* 0x000fc800000006ff */
[----:B------:R-:W4:Y:S02]  /*14640*/  SYNCS.PHASECHK.TRANS64.TRYWAIT P1, [R5+URZ+0x38840], R0 ;  /* 0x03884000050075a7 */ /* 0x000f24000802017f */
[----:B----4-:R-:W-:Y:S05]  /*14650*/  @!P1 BRA `(.L_x_4172) ;  /* 0x0000002c00309947 */ /* 0x010fea0003800000 */
.L_x_4255:
[----:B------:R-:W-:Y:S05]  /*14660*/  @!P0 BRA `(.L_x_4173) ;  /* 0x0000000000048947 */ /* 0x000fea0003800000 */
[----:B------:R-:W-:Y:S01]  /*14670*/  BPT.TRAP 0x1 ;  /* 0x000000040000795c */ /* 0x000fe20000300000 */
.L_x_4173:
[----:B------:R-:W0:Y:S02]  /*14680*/  SYNCS.PHASECHK.TRANS64.TRYWAIT P1, [R3+URZ+0x38860], R2 ;  /* 0x03886002030075a7 */ /* 0x000e24000802017f */
[----:B0-----:R-:W-:Y:S05]  /*14690*/  @!P1 BRA `(.L_x_4174) ;  /* 0x0000002c00349947 */ /* 0x001fea0003800000 */
.L_x_4256:
[----:B------:R-:W-:Y:S05]  /*146a0*/  @!P0 BRA `(.L_x_4175) ;  /* 0x0000000000048947 */ /* 0x000fea0003800000 */
[----:B------:R-:W-:Y:S01]  /*146b0*/  BPT.TRAP 0x1 ;  /* 0x000000040000795c */ /* 0x000fe20000300000 */
.L_x_4175:
[----:B------:R0:W0:Y:S02]  /*146c0*/  SYNCS.PHASECHK.TRANS64.TRYWAIT P0, [R5+URZ+0x38860], R0 ;  /* 0x03886000050075a7 */ /* 0x000024000800017f */
[----:B0-----:R-:W-:Y:S05]  /*146d0*/  @!P0 NANOSLEEP.SYNCS 0x989680 ;  /* 0x009896800000895d */ /* 0x001fea0003900000 */
[----:B------:R-:W0:Y:S02]  /*146e0*/  @!P0 SYNCS.PHASECHK.TRANS64 P0, [R5+URZ+0x38860], R0 ;  /* 0x03886000050085a7 */ /* 0x000e24000800007f */
[----:B0-----:R-:W-:Y:S05]  /*146f0*/  @!P0 BRA `(.L_x_4175) ;  /* 0xfffffffc00f08947 */ /* 0x001fea000383ffff */
.L_x_4167:
[----:B------:R-:W-:Y:S05]  /*14700*/  BSYNC B0 ;  /* 0x0000000000007941 */ /* 0x000fea0003800000 */
.L_x_4166:
[----:B------:R-:W-:Y:S05]  /*14710*/  EXIT ;  /* 0x000000000000794d */ /* 0x000fea0003800000 */
.L_x_4062:
[----:B0-----:R0:W1:Y:S02]  /*14720*/  SYNCS.PHASECHK.TRANS64.TRYWAIT P1, [R17+URZ+0x38800], R4 ;  /* 0x03880004110075a7 */ /* 0x001064000802017f */
[----:B-1----:R-:W-:Y:S05]  /*14730*/  @!P1 NANOSLEEP.SYNCS 0x989680 ;  /* 0x009896800000995d */ /* 0x002fea0003900000 */
[----:B------:R-:W1:Y:S02]  /*14740*/  @!P1 SYNCS.PHASECHK.TRANS64 P1, [R17+URZ+0x38800], R4 ;  /* 0x03880004110095a7 */ /* 0x000e64000802007f */
[----:B-1----:R-:W-:Y:S05]  /*14750*/  @!P1 BRA `(.L_x_4062) ;  /* 0xfffffffc00f09947 */ /* 0x002fea000383ffff */
[----:B------:R-:W-:Y:S05]  /*14760*/  BRA `(.L_x_4176) ;  /* 0xfffffef000247947 */ /* 0x000fea000383ffff */
.L_x_4066:
[----:B--2---:R2:W3:Y:S02]  /*14770*/  SYNCS.PHASECHK.TRANS64.TRYWAIT P1, [R9+URZ+0x38830], R6 ;  /* 0x03883006090075a7 */ /* 0x0044e4000802017f */
[----:B---3--:R-:W-:Y:S05]  /*14780*/  @!P1 NANOSLEEP.SYNCS 0x989680 ;  /* 0x009896800000995d */ /* 0x008fea0003900000 */
[----:B------:R-:W3:Y:S02]  /*14790*/  @!P1 SYNCS.PHASECHK.TRANS64 P1, [R9+URZ+0x38830], R6 ;  /* 0x03883006090095a7 */ /* 0x000ee4000802007f */
[----:B---3--:R-:W-:Y:S05]  /*147a0*/  @!P1 BRA `(.L_x_4066) ;  /* 0xfffffffc00f09947 */ /* 0x008fea000383ffff */
[----:B------:R-:W-:Y:S05]  /*147b0*/  BRA `(.L_x_4065) ;  /* 0xfffffef000447947 */ /* 0x000fea000383ffff */
.L_x_4067:
[----:B---3--:R3:W4:Y:S02]  /*147c0*/  SYNCS.PHASECHK.TRANS64.TRYWAIT P1, [R17+URZ+0x38810], R4 ;  /* 0x03881004110075a7 */ /* 0x008724000802017f */
[----:B----4-:R-:W-:Y:S05]  /*147d0*/  @!P1 NANOSLEEP.SYNCS 0x989680 ;  /* 0x009896800000995d */ /* 0x010fea0003900000 */
[----:B------:R-:W4:Y:S02]  /*147e0*/  @!P1 SYNCS.PHASECHK.TRANS64 P1, [R17+URZ+0x38810], R4 ;  /* 0x03881004110095a7 */ /* 0x000f24000802007f */
[----:B----4-:R-:W-:Y:S05]  /*147f0*/  @!P1 BRA `(.L_x_4067) ;  /* 0xfffffffc00f09947 */ /* 0x010fea000383ffff */
[----:B------:R-:W-:Y:S05]  /*14800*/  BRA `(.L_x_4177) ;  /* 0xfffffef000d07947 */ /* 0x000fea000383ffff */
.L_x_4071:
[----:B0-----:R0:W3:Y:S02]  /*14810*/  SYNCS.PHASECHK.TRANS64.TRYWAIT P1, [R9+URZ+0x38850], R6 ;  /* 0x03885006090075a7 */ /* 0x0010e4000802017f */
[----:B---3--:R-:W-:Y:S05]  /*14820*/  @!P1 NANOSLEEP.SYNCS 0x989680 ;  /* 0x009896800000995d */ /* 0x008fea0003900000 */
[----:B------:R-:W3:Y:S02]  /*14830*/  @!P1 SYNCS.PHASECHK.TRANS64 P1, [R9+URZ+0x38850], R6 ;  /* 0x03885006090095a7 */ /* 0x000ee4000802007f */
[----:B---3--:R-:W-:Y:S05]  /*14840*/  @!P1 BRA `(.L_x_4071) ;  /* 0xfffffffc00f09947 */ /* 0x008fea000383ffff */
[----:B------:R-:W-:Y:S05]  /*14850*/  BRA `(.L_x_4070) ;  /* 0xfffffef400007947 */ /* 0x000fea000383ffff */
.L_x_4078:
[----:B-1----:R1:W2:Y:S02]  /*14860*/  SYNCS.PHASECHK.TRANS64.TRYWAIT P1, [R9+URZ+0x38830], R8 ;  /* 0x03883008090075a7 */ /* 0x0022a4000802017f */
[----:B--2---:R-:W-:Y:S05]  /*14870*/  @!P1 NANOSLEEP.SYNCS 0x989680 ;  /* 0x009896800000995d */ /* 0x004fea0003900000 */
[----:B------:R-:W2:Y:S02]  /*14880*/  @!P1 SYNCS.PHASECHK.TRANS64 P1, [R9+URZ+0x38830], R8 ;  /* 0x03883008090095a7 */ /* 0x000ea4000802007f */
[----:B--2---:R-:W-:Y:S05]  /*14890*/  @!P1 BRA `(.L_x_4078) ;  /* 0xfffffffc00f09947 */ /* 0x004fea000383ffff */
[----:B------:R-:W-:Y:S05]  /*148a0*/  BRA `(.L_x_4077) ;  /* 0xffffff1c00247947 */ /* 0x000fea000383ffff */
.L_x_4082:
[----:B---3--:R3:W4:Y:S02]  /*148b0*/  SYNCS.PHASECHK.TRANS64.TRYWAIT P1, [R9+URZ+0x38850], R8 ;  /* 0x03885008090075a7 */ /* 0x008724000802017f */
[----:B----4-:R-:W-:Y:S05]  /*148c0*/  @!P1 NANOSLEEP.SYNCS 0x989680 ;  /* 0x009896800000995d */ /* 0x010fea0003900000 */
[----:B------:R-:W4:Y:S02]  /*148d0*/  @!P1 SYNCS.PHASECHK.TRANS64 P1, [R9+URZ+0x38850], R8 ;  /* 0x03885008090095a7 */ /* 0x000f24000802007f */
[----:B----4-:R-:W-:Y:S05]  /*148e0*/  @!P1 BRA `(.L_x_4082) ;  /* 0xfffffffc00f09947 */ /* 0x010fea000383ffff */
[----:B------:R-:W-:Y:S05]  /*148f0*/  BRA `(.L_x_4081) ;  /* 0xffffff1c00847947 */ /* 0x000fea000383ffff */
.L_x_4090:
[----:B-1----:R1:W2:Y:S02]  /*14900*/  SYNCS.PHASECHK.TRANS64.TRYWAIT P1, [R9+URZ+0x38830], R8 ;  /* 0x03883008090075a7 */ /* 0x0022a4000802017f */
[----:B--2---:R-:W-:Y:S05]  /*14910*/  @!P1 NANOSLEEP.SYNCS 0x989680 ;  /* 0x009896800000995d */ /* 0x004fea0003900000 */
[----:B------:R-:W2:Y:S02]  /*14920*/  @!P1 SYNCS.PHASECHK.TRANS64 P1, [R9+URZ+0x38830], R8 ;  /* 0x03883008090095a7 */ /* 0x000ea4000802007f */
[----:B--2---:R-:W-:Y:S05]  /*14930*/  @!P1 BRA `(.L_x_4090) ;  /* 0xfffffffc00f09947 */ /* 0x004fea000383ffff */
[----:B------:R-:W-:Y:S05]  /*14940*/  BRA `(.L_x_4089) ;  /* 0xffffff4c00a07947 */ /* 0x000fea000383ffff */
.L_x_4094:
[----:B---3--:R3:W4:Y:S02]  /*14950*/  SYNCS.PHASECHK.TRANS64.TRYWAIT P1, [R9+URZ+0x38850], R8 ;  /* 0x03885008090075a7 */ /* 0x008724000802017f */
[----:B----4-:R-:W-:Y:S05]  /*14960*/  @!P1 NANOSLEEP.SYNCS 0x989680 ;  /* 0x009896800000995d */ /* 0x010fea0003900000 */
[----:B------:R-:W4:Y:S02]  /*14970*/  @!P1 SYNCS.PHASECHK.TRANS64 P1, [R9+URZ+0x38850], R8 ;  /* 0x03885008090095a7 */ /* 0x000f24000802007f */
[----:B----4-:R-:W-:Y:S05]  /*14980*/  @!P1 BRA `(.L_x_4094) ;  /* 0xfffffffc00f09947 */ /* 0x010fea000383ffff */
[----:B------:R-:W-:Y:S05]  /*14990*/  BRA `(.L_x_4093) ;  /* 0xffffff5000007947 */ /* 0x000fea000383ffff */
.L_x_4120:
        /* <DEDUP_REMOVED lines=10> */
.L_x_4178:
[----:B------:R-:W-:Y:S05]  /*14a40*/  BRA `(.L_x_4179) ;  /* 0xffffffc000907947 */ /* 0x000fea000383ffff */
.L_x_4123:
[----:B0-----:R0:W1:Y:S02]  /*14a50*/  SYNCS.PHASECHK.TRANS64.TRYWAIT P0, [R27+URZ+0x38840], R0 ;  /* 0x038840001b0075a7 */ /* 0x001064000800017f */
[----:B-1----:R-:W-:Y:S05]  /*14a60*/  @!P0 NANOSLEEP.SYNCS 0x989680 ;  /* 0x009896800000895d */ /* 0x002fea0003900000 */
[----:B------:R-:W1:Y:S02]  /*14a70*/  @!P0 SYNCS.PHASECHK.TRANS64 P0, [R27+URZ+0x38840], R0 ;  /* 0x038840001b0085a7 */ /* 0x000e64000800007f */
[----:B-1----:R-:W-:Y:S05]  /*14a80*/  @!P0 BRA `(.L_x_4123) ;  /* 0xfffffffc00f08947 */ /* 0x002fea000383ffff */
[----:B------:R-:W-:Y:S05]  /*14a90*/  BRA `(.L_x_4180) ;  /* 0xffffffc400407947 */ /* 0x000fea000383ffff */
.L_x_4124:
        /* <DEDUP_REMOVED lines=8> */
.L_x_4182:
[----:B------:R-:W-:Y:S05]  /*14b20*/  BSYNC B0 ;  /* 0x0000000000007941 */ /* 0x000fea0003800000 */
.L_x_4181:
        /* <DEDUP_REMOVED lines=9> */
.L_x_4183:
[----:B------:R-:W-:Y:S02]  /*14bc0*/  IMAD.MOV.U32 R13, RZ, RZ, R5 ;  /* 0x000000ffff0d7224 */ /* 0x000fe400078e0005 */
[----:B------:R-:W-:Y:S01]  /*14bd0*/  IMAD.MOV.U32 R12, RZ, RZ, 0x1 ;  /* 0x00000001ff0c7424 */ /* 0x000fe200078e00ff */
[----:B------:R-:W-:-:S13]  /*14be0*/  @P0 LEA R6, P1, R8, R14, 0x1 ;  /* 0x0000000e08060211 */ /* 0x000fda00078208ff */
[----:B------:R-:W-:Y:S05]  /*14bf0*/  WARPSYNC.COLLECTIVE R15, `(.L_x_4184) ;  /* 0x000000000f087348 */ /* 0x000fea0003c00000 */
[----:B------:R0:W1:Y:S02]  /*14c00*/  SHFL.IDX P6, R14, R13, R12, R11 ;  /* 0x0000000c0d0e7389 */ /* 0x00006400000c000b */
[----:B01----:R-:W-:Y:S01]  /*14c10*/  ENDCOLLECTIVE ;  /* 0x000000000000791b */ /* 0x003fe20003800000 */
.L_x_4184:
[----:B------:R-:W-:Y:S02]  /*14c20*/  @P0 IMAD.X R3, RZ, RZ, R2, P1 ;  /* 0x000000ffff030224 */ /* 0x000fe400008e0602 */
[----:B------:R-:W-:-:S05]  /*14c30*/  @P0 IMAD.MOV.U32 R2, RZ, RZ, R6 ;  /* 0x000000ffff020224 */ /* 0x000fca00078e0006 */
[----:B------:R-:W-:Y:S01]  /*14c40*/  @!PT LDS RZ, [RZ] ;  /* 0x00000000fffff984 */ /* 0x000fe20000000800 */
[----:B------:R-:W-:Y:S01]  /*14c50*/  @!PT LDS RZ, [RZ] ;  /* 0x00000000fffff984 */ /* 0x000fe20000000800 */
[----:B------:R-:W-:Y:S01]  /*14c60*/  @!PT LDS RZ, [RZ] ;  /* 0x00000000fffff984 */ /* 0x000fe20000000800 */
[----:B------:R0:W-:Y:S01]  /*14c70*/  @P0 LDGSTS.E.BYPASS.LTC128B.128 [R7+0x22400], desc[UR44][R2.64], !P2 ;  /* 0x2240000002070fae */ /* 0x0001e2000d101d6c */
[----:B------:R-:W-:Y:S01]  /*14c80*/  ISETP.GE.AND P0, PT, R25, 0x11, PT ;  /* 0x000000111900780c */ /* 0x000fe20003f06270 */
[----:B------:R-:W-:Y:S02]  /*14c90*/  IMAD.MOV.U32 R13, RZ, RZ, R0 ;  /* 0x000000ffff0d7224 */ /* 0x000fe400078e0000 */
[----:B0-----:R-:W-:-:S10]  /*14ca0*/  IMAD.MOV.U32 R2, RZ, RZ, R14 ;  /* 0x000000ffff027224 */ /* 0x001fd400078e000e */
[----:B------:R-:W-:Y:S05]  /*14cb0*/  WARPSYNC.COLLECTIVE R15, `(.L_x_4185) ;  /* 0x000000000f087348 */ /* 0x000fea0003c00000 */
[----:B------:R0:W1:Y:S02]  /*14cc0*/  SHFL.IDX P6, R14, R13, R12, R11 ;  /* 0x0000000c0d0e7389 */ /* 0x00006400000c000b */
[----:B01----:R-:W-:Y:S01]  /*14cd0*/  ENDCOLLECTIVE ;  /* 0x000000000000791b */ /* 0x003fe20003800000 */
.L_x_4185:
[----:B------:R-:W-:Y:S02]  /*14ce0*/  @P0 IMAD R9, R4, 0x2, R17 ;  /* 0x0000000204090824 */ /* 0x000fe400078e0211 */
[----:B------:R-:W-:Y:S02]  /*14cf0*/  IMAD.MOV.U32 R13, RZ, RZ, R5 ;  /* 0x000000ffff0d7224 */ /* 0x000fe400078e0005 */
[----:B------:R-:W-:Y:S01]  /*14d00*/  IMAD.MOV.U32 R12, RZ, RZ, 0x2 ;  /* 0x00000002ff0c7424 */ /* 0x000fe200078e00ff */
[----:B------:R-:W-:-:S13]  /*14d10*/  @P0 LEA R6, P1, R8, R14, 0x1 ;  /* 0x0000000e08060211 */ /* 0x000fda00078208ff */
[----:B------:R-:W-:Y:S05]  /*14d20*/  WARPSYNC.COLLECTIVE R15, `(.L_x_4186) ;  /* 0x000000000f087348 */ /* 0x000fea0003c00000 */
[----:B------:R0:W1:Y:S02]  /*14d30*/  SHFL.IDX P6, R14, R13, R12, R11 ;  /* 0x0000000c0d0e7389 */ /* 0x00006400000c000b */
[----:B01----:R-:W-:Y:S01]  /*14d40*/  ENDCOLLECTIVE ;  /* 0x000000000000791b */ /* 0x003fe20003800000 */
.L_x_4186:
        /* <DEDUP_REMOVED lines=12> */
.L_x_4187:
[----:B------:R-:W-:Y:S02]  /*14e10*/  @P0 IMAD R7, R4, 0x2, R17 ;  /* 0x0000000204070824 */ /* 0x000fe400078e0211 */
[----:B------:R-:W-:Y:S02]  /*14e20*/  IMAD.MOV.U32 R13, RZ, RZ, R5 ;  /* 0x000000ffff0d7224 */ /* 0x000fe400078e0005 */
[----:B------:R-:W-:Y:S01]  /*14e30*/  IMAD.MOV.U32 R12, RZ, RZ, 0x3 ;  /* 0x00000003ff0c7424 */ /* 0x000fe200078e00ff */
[----:B------:R-:W-:-:S13]  /*14e40*/  @P0 LEA R6, P1, R8, R14, 0x1 ;  /* 0x0000000e08060211 */ /* 0x000fda00078208ff */
[----:B------:R-:W-:Y:S05]  /*14e50*/  WARPSYNC.COLLECTIVE R15, `(.L_x_4188) ;  /* 0x000000000f087348 */ /* 0x000fea0003c00000 */
[----:B------:R0:W1:Y:S02]  /*14e60*/  SHFL.IDX P6, R14, R13, R12, R11 ;  /* 0x0000000c0d0e7389 */ /* 0x00006400000c000b */
[----:B01----:R-:W-:Y:S01]  /*14e70*/  ENDCOLLECTIVE ;  /* 0x000000000000791b */ /* 0x003fe20003800000 */
.L_x_4188:
[----:B------:R-:W-:Y:S02]  /*14e80*/  @P0 IMAD.X R3, RZ, RZ, R2, P1 ;  /* 0x000000ffff030224 */ /* 0x000fe400008e0602 */
[----:B------:R-:W-:-:S05]  /*14e90*/  @P0 IMAD.MOV.U32 R2, RZ, RZ, R6 ;  /* 0x000000ffff020224 */ /* 0x000fca00078e0006 */
        /* <DEDUP_REMOVED lines=9> */
.L_x_4189:
[----:B------:R-:W-:Y:S05]  /*14f30*/  BRA `(.L_x_4190) ;  /* 0xffffffc400087947 */ /* 0x000fea000383ffff */
.L_x_4129:
[----:B------:R-:W-:Y:S01]  /*14f40*/  IMAD.MOV.U32 R13, RZ, RZ, R5 ;  /* 0x000000ffff0d7224 */ /* 0x000fe200078e0005 */
[----:B------:R-:W-:Y:S01]  /*14f50*/  LOP3.LUT R16, R16, 0xfffffeff, RZ, 0xc0, !PT ;  /* 0xfffffeff10107812 */ /* 0x000fe200078ec0ff */
[----:B------:R-:W-:Y:S02]  /*14f60*/  IMAD.MOV.U32 R12, RZ, RZ, RZ ;  /* 0x000000ffff0c7224 */ /* 0x000fe400078e00ff */
[----:B------:R-:W-:Y:S02]  /*14f70*/  IMAD.MOV.U32 R11, RZ, RZ, 0x181f ;  /* 0x0000181fff0b7424 */ /* 0x000fe400078e00ff */
[----:B------:R-:W-:Y:S02]  /*14f80*/  IMAD.MOV.U32 R15, RZ, RZ, -0x1 ;  /* 0xffffffffff0f7424 */ /* 0x000fe400078e00ff */
[----:B------:R-:W-:-:S07]  /*14f90*/  IMAD.U32 R4, RZ, RZ, UR42 ;  /* 0x0000002aff047e24 */ /* 0x000fce000f8e00ff */
[----:B-1----:R-:W-:Y:S05]  /*14fa0*/  WARPSYNC.COLLECTIVE R15, `(.L_x_4191) ;  /* 0x000000000f087348 */ /* 0x002fea0003c00000 */
[----:B------:R0:W2:Y:S02]  /*14fb0*/  SHFL.IDX P6, R14, R13, R12, R11 ;  /* 0x0000000c0d0e7389 */ /* 0x0000a400000c000b */
[----:B012---:R-:W-:Y:S01]  /*14fc0*/  ENDCOLLECTIVE ;  /* 0x000000000000791b */ /* 0x007fe20003800000 */
.L_x_4191:
[----:B------:R-:W-:-:S05]  /*14fd0*/  IMAD R4, R4, 0x40, R9 ;  /* 0x0000004004047824 */ /* 0x000fca00078e0209 */
        /* <DEDUP_REMOVED lines=8> */
.L_x_4192:
[----:B------:R-:W-:Y:S02]  /*15060*/  IMAD.MOV.U32 R13, RZ, RZ, R5 ;  /* 0x000000ffff0d7224 */ /* 0x000fe400078e0005 */
[----:B------:R-:W-:Y:S01]  /*15070*/  IMAD.MOV.U32 R12, RZ, RZ, 0x1 ;  /* 0x00000001ff0c7424 */ /* 0x000fe200078e00ff */
[----:B------:R-:W-:-:S13]  /*15080*/  @!P1 LEA R6, P0, R8, R14, 0x1 ;  /* 0x0000000e08069211 */ /* 0x000fda00078008ff */
[----:B------:R-:W-:Y:S05]  /*15090*/  WARPSYNC.COLLECTIVE R15, `(.L_x_4193) ;  /* 0x000000000f087348 */ /* 0x000fea0003c00000 */
[----:B------:R0:W1:Y:S02]  /*150a0*/  SHFL.IDX P6, R14, R13, R12, R11 ;  /* 0x0000000c0d0e7389 */ /* 0x00006400000c000b */
[----:B01----:R-:W-:Y:S01]  /*150b0*/  ENDCOLLECTIVE ;  /* 0x000000000000791b */ /* 0x003fe20003800000 */
.L_x_4193:
[----:B------:R-:W-:Y:S02]  /*150c0*/  @!P1 IMAD.X R3, RZ, RZ, R2, P0 ;  /* 0x000000ffff039224 */ /* 0x000fe400000e0602 */
[----:B------:R-:W-:Y:S02]  /*150d0*/  @!P1 IMAD.MOV.U32 R2, RZ, RZ, R6 ;  /* 0x000000ffff029224 */ /* 0x000fe400078e0006 */
[----:B------:R-:W-:-:S03]  /*150e0*/  VIADD R6, R4, 0x10 ;  /* 0x0000001004067836 */ /* 0x000fc60000000000 */
[----:B------:R-:W-:Y:S01]  /*150f0*/  @!PT LDS RZ, [RZ] ;  /* 0x00000000fffff984 */ /* 0x000fe20000000800 */
[----:B------:R-:W-:Y:S01]  /*15100*/  @!PT LDS RZ, [RZ] ;  /* 0x00000000fffff984 */ /* 0x000fe20000000800 */
[----:B------:R-:W-:Y:S01]  /*15110*/  @!PT LDS RZ, [RZ] ;  /* 0x00000000fffff984 */ /* 0x000fe20000000800 */
[----:B------:R0:W-:Y:S02]  /*15120*/  @!P1 LDGSTS.E.BYPASS.LTC128B.128 [R22+0x20400], desc[UR44][R2.64], !P5 ;  /* 0x2040000002169fae */ /* 0x0001e4000e901d6c */
[----:B------:R-:W-:Y:S01]  /*15130*/  ISETP.GE.AND P1, PT, R6, UR39, PT ;  /* 0x0000002706007c0c */ /* 0x000fe2000bf26270 */
[----:B------:R-:W-:Y:S02]  /*15140*/  IMAD.MOV.U32 R13, RZ, RZ, R0 ;  /* 0x000000ffff0d7224 */ /* 0x000fe400078e0000 */
[----:B0-----:R-:W-:-:S10]  /*15150*/  IMAD.MOV.U32 R2, RZ, RZ, R14 ;  /* 0x000000ffff027224 */ /* 0x001fd400078e000e */
[----:B------:R-:W-:-:S07]  /*15160*/  @P1 LOP3.LUT R16, R16, 0x80, RZ, 0xfc, !PT ;  /* 0x0000008010101812 */ /* 0x000fce00078efcff */
[----:B------:R-:W-:Y:S05]  /*15170*/  WARPSYNC.COLLECTIVE R15, `(.L_x_4194) ;  /* 0x000000000f087348 */ /* 0x000fea0003c00000 */
[----:B------:R0:W1:Y:S02]  /*15180*/  SHFL.IDX P6, R14, R13, R12, R11 ;  /* 0x0000000c0d0e7389 */ /* 0x00006400000c000b */
[----:B01----:R-:W-:Y:S01]  /*15190*/  ENDCOLLECTIVE ;  /* 0x000000000000791b */ /* 0x003fe20003800000 */
.L_x_4194:
[----:B------:R-:W-:Y:S01]  /*151a0*/  LOP3.LUT R16, R16, 0xffffffbf, RZ, 0xc0, !PT ;  /* 0xffffffbf10107812 */ /* 0x000fe200078ec0ff */
[----:B------:R-:W-:Y:S02]  /*151b0*/  IMAD.MOV.U32 R13, RZ, RZ, R5 ;  /* 0x000000ffff0d7224 */ /* 0x000fe400078e0005 */
[----:B------:R-:W-:Y:S01]  /*151c0*/  IMAD.MOV.U32 R12, RZ, RZ, 0x2 ;  /* 0x00000002ff0c7424 */ /* 0x000fe200078e00ff */
[----:B------:R-:W-:-:S13]  /*151d0*/  @!P1 LEA R6, P0, R8, R14, 0x1 ;  /* 0x0000000e08069211 */ /* 0x000fda00078008ff */
[----:B------:R-:W-:Y:S05]  /*151e0*/  WARPSYNC.COLLECTIVE R15, `(.L_x_4195) ;  /* 0x000000000f087348 */ /* 0x000fea0003c00000 */
[----:B------:R0:W1:Y:S02]  /*151f0*/  SHFL.IDX P6, R14, R13, R12, R11 ;  /* 0x0000000c0d0e7389 */ /* 0x00006400000c000b */
[----:B01----:R-:W-:Y:S01]  /*15200*/  ENDCOLLECTIVE ;  /* 0x000000000000791b */ /* 0x003fe20003800000 */
.L_x_4195:
        /* <DEDUP_REMOVED lines=14> */
.L_x_4196:
[----:B------:R-:W-:Y:S02]  /*152f0*/  IMAD.MOV.U32 R13, RZ, RZ, R5 ;  /* 0x000000ffff0d7224 */ /* 0x000fe400078e0005 */
[----:B------:R-:W-:Y:S01]  /*15300*/  IMAD.MOV.U32 R12, RZ, RZ, 0x3 ;  /* 0x00000003ff0c7424 */ /* 0x000fe200078e00ff */
[----:B------:R-:W-:-:S13]  /*15310*/  @!P1 LEA R6, P0, R8, R14, 0x1 ;  /* 0x0000000e08069211 */ /* 0x000fda00078008ff */
[----:B------:R-:W-:Y:S05]  /*15320*/  WARPSYNC.COLLECTIVE R15, `(.L_x_4197) ;  /* 0x000000000f087348 */ /* 0x000fea0003c00000 */
[----:B------:R0:W1:Y:S02]  /*15330*/  SHFL.IDX P6, R14, R13, R12, R11 ;  /* 0x0000000c0d0e7389 */ /* 0x00006400000c000b */
[----:B01----:R-:W-:Y:S01]  /*15340*/  ENDCOLLECTIVE ;  /* 0x000000000000791b */ /* 0x003fe20003800000 */
.L_x_4197:
[----:B------:R-:W-:Y:S02]  /*15350*/  @!P1 IMAD.X R3, RZ, RZ, R2, P0 ;  /* 0x000000ffff039224 */ /* 0x000fe400000e0602 */
[----:B------:R-:W-:-:S05]  /*15360*/  @!P1 IMAD.MOV.U32 R2, RZ, RZ, R6 ;  /* 0x000000ffff029224 */ /* 0x000fca00078e0006 */
        /* <DEDUP_REMOVED lines=9> */
.L_x_4198:
[----:B------:R-:W-:Y:S05]  /*15400*/  BRA `(.L_x_4199) ;  /* 0xffffffc400f87947 */ /* 0x000fea000383ffff */
.L_x_4133:
        /* <DEDUP_REMOVED lines=8> */
.L_x_4201:
[----:B------:R-:W-:Y:S05]  /*15490*/  BSYNC B0 ;  /* 0x0000000000007941 */ /* 0x000fea0003800000 */
.L_x_4200:
[----:B------:R-:W-:Y:S01]  /*154a0*/  IMAD.MOV.U32 R13, RZ, RZ, R0 ;  /* 0x000000ffff0d7224 */ /* 0x000fe200078e0000 */
[----:B------:R-:W-:Y:S01]  /*154b0*/  LOP3.LUT P1, RZ, R16, 0x100, RZ, 0xc0, !PT ;  /* 0x0000010010ff7812 */ /* 0x000fe2000782c0ff */
[----:B------:R-:W-:Y:S01]  /*154c0*/  IMAD.MOV.U32 R12, RZ, RZ, RZ ;  /* 0x000000ffff0c7224 */ /* 0x000fe200078e00ff */
[----:B------:R-:W-:Y:S01]  /*154d0*/  P2R R5, PR, RZ, 0x4 ;  /* 0x00000004ff057803 */ /* 0x000fe20000000000 */
[----:B------:R-:W-:Y:S02]  /*154e0*/  IMAD.MOV.U32 R11, RZ, RZ, 0x181f ;  /* 0x0000181fff0b7424 */ /* 0x000fe400078e00ff */
[----:B------:R-:W-:Y:S02]  /*154f0*/  IMAD.MOV.U32 R15, RZ, RZ, -0x1 ;  /* 0xffffffffff0f7424 */ /* 0x000fe400078e00ff */
[----:B------:R-:W-:-:S07]  /*15500*/  IMAD.MOV.U32 R2, RZ, RZ, R14 ;  /* 0x000000ffff027224 */ /* 0x000fce00078e000e */
[----:B------:R-:W-:Y:S05]  /*15510*/  WARPSYNC.COLLECTIVE R15, `(.L_x_4202) ;  /* 0x000000000f087348 */ /* 0x000fea0003c00000 */
[----:B------:R0:W1:Y:S02]  /*15520*/  SHFL.IDX P6, R14, R13, R12, R11 ;  /* 0x0000000c0d0e7389 */ /* 0x00006400000c000b */
[----:B01----:R-:W-:Y:S01]  /*15530*/  ENDCOLLECTIVE ;  /* 0x000000000000791b */ /* 0x003fe20003800000 */
.L_x_4202:
[----:B------:R-:W-:Y:S02]  /*15540*/  IMAD.MOV.U32 R13, RZ, RZ, R4 ;  /* 0x000000ffff0d7224 */ /* 0x000fe400078e0004 */
[----:B------:R-:W-:Y:S01]  /*15550*/  IMAD.MOV.U32 R12, RZ, RZ, 0x1 ;  /* 0x00000001ff0c7424 */ /* 0x000fe200078e00ff */
[----:B------:R-:W-:Y:S02]  /*15560*/  @!P1 LEA R7, P0, R8, R14, 0x1 ;  /* 0x0000000e08079211 */ /* 0x000fe400078008ff */
[----:B------:R-:W-:-:S03]  /*15570*/  LOP3.LUT P6, RZ, R16, 0x40000, RZ, 0xc0, !PT ;  /* 0x0004000010ff7812 */ /* 0x000fc600078cc0ff */
[----:B------:R-:W-:Y:S01]  /*15580*/  @!P1 IMAD.X R3, RZ, RZ, R2, P0 ;  /* 0x000000ffff039224 */ /* 0x000fe200000e0602 */
[----:B------:R-:W-:Y:S01]  /*15590*/  LOP3.LUT P0, RZ, R16, 0x80000, RZ, 0xc0, !PT ;  /* 0x0008000010ff7812 */ /* 0x000fe2000780c0ff */
[----:B------:R-:W-:-:S12]  /*155a0*/  @!P1 IMAD.MOV.U32 R2, RZ, RZ, R7 ;  /* 0x000000ffff029224 */ /* 0x000fd800078e0007 */
        /* <DEDUP_REMOVED lines=9> */
.L_x_4203:
        /* <DEDUP_REMOVED lines=15> */
.L_x_4204:
        /* <DEDUP_REMOVED lines=14> */
[----:B------:R-:W-:-:S04]  /*15810*/  ISETP.NE.AND P2, PT, R5, RZ, PT ;  /* 0x000000ff0500720c */ /* 0x000fc80003f45270 */
        /* <DEDUP_REMOVED lines=12> */
.L_x_4205:
[----:B------:R-:W-:Y:S02]  /*158e0*/  IMAD.MOV.U32 R13, RZ, RZ, R0 ;  /* 0x000000ffff0d7224 */ /* 0x000fe400078e0000 */
[----:B------:R-:W-:-:S07]  /*158f0*/  IMAD.MOV.U32 R5, RZ, RZ, R14 ;  /* 0x000000ffff057224 */ /* 0x000fce00078e000e */
[----:B------:R-:W-:Y:S05]  /*15900*/  WARPSYNC.COLLECTIVE R15, `(.L_x_4206) ;  /* 0x000000000f087348 */ /* 0x000fea0003c00000 */
[----:B------:R0:W1:Y:S02]  /*15910*/  SHFL.IDX P6, R14, R13, R12, R11 ;  /* 0x0000000c0d0e7389 */ /* 0x00006400000c000b */
[----:B01----:R-:W-:Y:S01]  /*15920*/  ENDCOLLECTIVE ;  /* 0x000000000000791b */ /* 0x003fe20003800000 */
.L_x_4206:
        /* <DEDUP_REMOVED lines=17> */
.L_x_4207:
        /* <DEDUP_REMOVED lines=14> */
.L_x_4208:
[----:B------:R-:W-:Y:S01]  /*15b20*/  @!PT LDS RZ, [RZ] ;  /* 0x00000000fffff984 */ /* 0x000fe20000000800 */
[----:B------:R-:W-:Y:S01]  /*15b30*/  @!PT LDS RZ, [RZ] ;  /* 0x00000000fffff984 */ /* 0x000fe20000000800 */
[----:B------:R-:W-:Y:S01]  /*15b40*/  @!PT LDS RZ, [RZ] ;  /* 0x00000000fffff984 */ /* 0x000fe20000000800 */
[----:B------:R2:W-:Y:S01]  /*15b50*/  @!P1 LDGSTS.E.BYPASS.LTC128B.128 [R22+0x35400], desc[UR44][R2.64+0x380], P0 ;  /* 0x3540038002169fae */ /* 0x0005e20008101d6c */
[----:B------:R-:W-:Y:S05]  /*15b60*/  BRA `(.L_x_4209) ;  /* 0xffffffc800807947 */ /* 0x000fea000383ffff */
.L_x_4136:
[----:B0-----:R0:W2:Y:S02]  /*15b70*/  SYNCS.PHASECHK.TRANS64.TRYWAIT P0, [R17+URZ+0x38820], R0 ;  /* 0x03882000110075a7 */ /* 0x0010a4000800017f */
[----:B--2---:R-:W-:Y:S05]  /*15b80*/  @!P0 NANOSLEEP.SYNCS 0x989680 ;  /* 0x009896800000895d */ /* 0x004fea0003900000 */
[----:B------:R-:W2:Y:S02]  /*15b90*/  @!P0 SYNCS.PHASECHK.TRANS64 P0, [R17+URZ+0x38820], R0 ;  /* 0x03882000110085a7 */ /* 0x000ea4000800007f */
[----:B--2---:R-:W-:Y:S05]  /*15ba0*/  @!P0 BRA `(.L_x_4136) ;  /* 0xfffffffc00f08947 */ /* 0x004fea000383ffff */
[----:B------:R-:W-:Y:S05]  /*15bb0*/  BRA `(.L_x_4210) ;  /* 0xffffffcc00047947 */ /* 0x000fea000383ffff */
.L_x_4139:
[----:B0-----:R0:W2:Y:S02]  /*15bc0*/  SYNCS.PHASECHK.TRANS64.TRYWAIT P0, [R27+URZ+0x38860], R0 ;  /* 0x038860001b0075a7 */ /* 0x0010a4000800017f */
[----:B--2---:R-:W-:Y:S05]  /*15bd0*/  @!P0 NANOSLEEP.SYNCS 0x989680 ;  /* 0x009896800000895d */ /* 0x004fea0003900000 */
[----:B------:R-:W2:Y:S02]  /*15be0*/  @!P0 SYNCS.PHASECHK.TRANS64 P0, [R27+URZ+0x38860], R0 ;  /* 0x038860001b0085a7 */ /* 0x000ea4000800007f */
[----:B--2---:R-:W-:Y:S05]  /*15bf0*/  @!P0 BRA `(.L_x_4139) ;  /* 0xfffffffc00f08947 */ /* 0x004fea000383ffff */
[----:B------:R-:W-:Y:S05]  /*15c00*/  BRA `(.L_x_4211) ;  /* 0xffffffcc00147947 */ /* 0x000fea000383ffff */
.L_x_4140:
        /* <DEDUP_REMOVED lines=8> */
.L_x_4213:
[----:B------:R-:W-:Y:S05]  /*15c90*/  BSYNC B0 ;  /* 0x0000000000007941 */ /* 0x000fea0003800000 */
.L_x_4212:
        /* <DEDUP_REMOVED lines=15> */
.L_x_4214:
        /* <DEDUP_REMOVED lines=34> */
.L_x_4215:
[----:B------:R-:W-:Y:S02]  /*15fb0*/  IMAD.MOV.U32 R13, RZ, RZ, R6 ;  /* 0x000000ffff0d7224 */ /* 0x000fe400078e0006 */
[----:B------:R-:W-:-:S07]  /*15fc0*/  IMAD.MOV.U32 R3, RZ, RZ, R14 ;  /* 0x000000ffff037224 */ /* 0x000fce00078e000e */
[----:B------:R-:W-:Y:S05]  /*15fd0*/  WARPSYNC.COLLECTIVE R15, `(.L_x_4216) ;  /* 0x000000000f087348 */ /* 0x000fea0003c00000 */
[----:B------:R0:W1:Y:S02]  /*15fe0*/  SHFL.IDX P6, R14, R13, R12, R11 ;  /* 0x0000000c0d0e7389 */ /* 0x00006400000c000b */
[----:B01----:R-:W-:Y:S01]  /*15ff0*/  ENDCOLLECTIVE ;  /* 0x000000000000791b */ /* 0x003fe20003800000 */
.L_x_4216:
        /* <DEDUP_REMOVED lines=28> */
.L_x_4217:
[----:B------:R-:W-:Y:S02]  /*161c0*/  IMAD.MOV.U32 R13, RZ, RZ, R6 ;  /* 0x000000ffff0d7224 */ /* 0x000fe400078e0006 */
[----:B------:R-:W-:-:S07]  /*161d0*/  IMAD.MOV.U32 R8, RZ, RZ, R14 ;  /* 0x000000ffff087224 */ /* 0x000fce00078e000e */
[----:B------:R-:W-:Y:S05]  /*161e0*/  WARPSYNC.COLLECTIVE R15, `(.L_x_4218) ;  /* 0x000000000f087348 */ /* 0x000fea0003c00000 */
[----:B------:R0:W1:Y:S02]  /*161f0*/  SHFL.IDX P6, R14, R13, R12, R11 ;  /* 0x0000000c0d0e7389 */ /* 0x00006400000c000b */
[----:B01----:R-:W-:Y:S01]  /*16200*/  ENDCOLLECTIVE ;  /* 0x000000000000791b */ /* 0x003fe20003800000 */
.L_x_4218:
        /* <DEDUP_REMOVED lines=28> */
.L_x_4219:
[----:B------:R-:W-:Y:S02]  /*163d0*/  IMAD.MOV.U32 R13, RZ, RZ, R6 ;  /* 0x000000ffff0d7224 */ /* 0x000fe400078e0006 */
[----:B------:R-:W-:-:S07]  /*163e0*/  IMAD.MOV.U32 R7, RZ, RZ, R14 ;  /* 0x000000ffff077224 */ /* 0x000fce00078e000e */
[----:B------:R-:W-:Y:S05]  /*163f0*/  WARPSYNC.COLLECTIVE R15, `(.L_x_4220) ;  /* 0x000000000f087348 */ /* 0x000fea0003c00000 */
[----:B------:R0:W1:Y:S02]  /*16400*/  SHFL.IDX P6, R14, R13, R12, R11 ;  /* 0x0000000c0d0e7389 */ /* 0x00006400000c000b */
[----:B01----:R-:W-:Y:S01]  /*16410*/  ENDCOLLECTIVE ;  /* 0x000000000000791b */ /* 0x003fe20003800000 */
.L_x_4220:
[----:B------:R-:W-:Y:S05]  /*16420*/  BRA `(.L_x_4221) ;  /* 0xffffffc800c07947 */ /* 0x000fea000383ffff */
.L_x_4146:
[----:B0-----:R0:W2:Y:S02]  /*16430*/  SYNCS.PHASECHK.TRANS64.TRYWAIT P0, [R8+URZ+0x38840], R20 ;  /* 0x03884014080075a7 */ /* 0x0010a4000800017f */
[----:B--2---:R-:W-:Y:S05]  /*16440*/  @!P0 NANOSLEEP.SYNCS 0x989680 ;  /* 0x009896800000895d */ /* 0x004fea0003900000 */
[----:B------:R-:W2:Y:S02]  /*16450*/  @!P0 SYNCS.PHASECHK.TRANS64 P0, [R8+URZ+0x38840], R20 ;  /* 0x03884014080085a7 */ /* 0x000ea4000800007f */
[----:B--2---:R-:W-:Y:S05]  /*16460*/  @!P0 BRA `(.L_x_4146) ;  /* 0xfffffffc00f08947 */ /* 0x004fea000383ffff */
[----:B------:R-:W-:Y:S05]  /*16470*/  BRA `(.L_x_4222) ;  /* 0xffffffd0001c7947 */ /* 0x000fea000383ffff */
.L_x_4147:
        /* <DEDUP_REMOVED lines=8> */
.L_x_4224:
[----:B------:R-:W-:Y:S05]  /*16500*/  BSYNC B1 ;  /* 0x0000000000017941 */ /* 0x000fea0003800000 */
.L_x_4223:
        /* <DEDUP_REMOVED lines=9> */
.L_x_4225:
[----:B------:R-:W-:Y:S02]  /*165a0*/  IMAD.MOV.U32 R13, RZ, RZ, R27 ;  /* 0x000000ffff0d7224 */ /* 0x000fe400078e001b */
[----:B------:R-:W-:Y:S02]  /*165b0*/  IMAD.MOV.U32 R12, RZ, RZ, 0x1 ;  /* 0x00000001ff0c7424 */ /* 0x000fe400078e00ff */
[----:B------:R-:W-:-:S07]  /*165c0*/  IMAD.MOV.U32 R2, RZ, RZ, R14 ;  /* 0x000000ffff027224 */ /* 0x000fce00078e000e */
[----:B------:R-:W-:Y:S05]  /*165d0*/  WARPSYNC.COLLECTIVE R15, `(.L_x_4226) ;  /* 0x000000000f087348 */ /* 0x000fea0003c00000 */
[----:B------:R0:W1:Y:S02]  /*165e0*/  SHFL.IDX P6, R14, R13, R12, R11 ;  /* 0x0000000c0d0e7389 */ /* 0x00006400000c000b */
[----:B01----:R-:W-:Y:S01]  /*165f0*/  ENDCOLLECTIVE ;  /* 0x000000000000791b */ /* 0x003fe20003800000 */
.L_x_4226:
        /* <DEDUP_REMOVED lines=11> */
.L_x_4227:
[----:B------:R-:W-:Y:S02]  /*166b0*/  IMAD.MOV.U32 R13, RZ, RZ, R27 ;  /* 0x000000ffff0d7224 */ /* 0x000fe400078e001b */
[----:B------:R-:W-:Y:S02]  /*166c0*/  IMAD.MOV.U32 R12, RZ, RZ, 0x2 ;  /* 0x00000002ff0c7424 */ /* 0x000fe400078e00ff */
[----:B------:R-:W-:-:S07]  /*166d0*/  IMAD.MOV.U32 R2, RZ, RZ, R14 ;  /* 0x000000ffff027224 */ /* 0x000fce00078e000e */
[----:B------:R-:W-:Y:S05]  /*166e0*/  WARPSYNC.COLLECTIVE R15, `(.L_x_4228) ;  /* 0x000000000f087348 */ /* 0x000fea0003c00000 */
[----:B------:R0:W1:Y:S02]  /*166f0*/  SHFL.IDX P6, R14, R13, R12, R11 ;  /* 0x0000000c0d0e7389 */ /* 0x00006400000c000b */
[----:B01----:R-:W-:Y:S01]  /*16700*/  ENDCOLLECTIVE ;  /* 0x000000000000791b */ /* 0x003fe20003800000 */
.L_x_4228:
        /* <DEDUP_REMOVED lines=11> */
.L_x_4229:
[----:B------:R-:W-:Y:S02]  /*167c0*/  IMAD.MOV.U32 R13, RZ, RZ, R27 ;  /* 0x000000ffff0d7224 */ /* 0x000fe400078e001b */
[----:B------:R-:W-:Y:S02]  /*167d0*/  IMAD.MOV.U32 R12, RZ, RZ, 0x3 ;  /* 0x00000003ff0c7424 */ /* 0x000fe400078e00ff */
[----:B------:R-:W-:-:S07]  /*167e0*/  IMAD.MOV.U32 R2, RZ, RZ, R14 ;  /* 0x000000ffff027224 */ /* 0x000fce00078e000e */
[----:B------:R-:W-:Y:S05]  /*167f0*/  WARPSYNC.COLLECTIVE R15, `(.L_x_4230) ;  /* 0x000000000f087348 */ /* 0x000fea0003c00000 */
[----:B------:R0:W1:Y:S02]  /*16800*/  SHFL.IDX P6, R14, R13, R12, R11 ;  /* 0x0000000c0d0e7389 */ /* 0x00006400000c000b */
[----:B01----:R-:W-:Y:S01]  /*16810*/  ENDCOLLECTIVE ;  /* 0x000000000000791b */ /* 0x003fe20003800000 */
.L_x_4230:
        /* <DEDUP_REMOVED lines=11> */
.L_x_4231:
[----:B------:R-:W-:Y:S01]  /*168d0*/  IMAD.MOV.U32 R2, RZ, RZ, R14 ;  /* 0x000000ffff027224 */ /* 0x000fe200078e000e */
[----:B------:R-:W-:Y:S06]  /*168e0*/  BRA `(.L_x_4232) ;  /* 0xffffffcc00ac7947 */ /* 0x000fec000383ffff */
.L_x_4152:
[----:B---3--:R3:W4:Y:S02]  /*168f0*/  SYNCS.PHASECHK.TRANS64.TRYWAIT P0, [R8+URZ+0x38860], R20 ;  /* 0x03886014080075a7 */ /* 0x008724000800017f */
[----:B----4-:R-:W-:Y:S05]  /*16900*/  @!P0 NANOSLEEP.SYNCS 0x989680 ;  /* 0x009896800000895d */ /* 0x010fea0003900000 */
[----:B------:R-:W4:Y:S02]  /*16910*/  @!P0 SYNCS.PHASECHK.TRANS64 P0, [R8+URZ+0x38860], R20 ;  /* 0x03886014080085a7 */ /* 0x000f24000800007f */
[----:B----4-:R-:W-:Y:S05]  /*16920*/  @!P0 BRA `(.L_x_4152) ;  /* 0xfffffffc00f08947 */ /* 0x010fea000383ffff */
[----:B------:R-:W-:Y:S05]  /*16930*/  BRA `(.L_x_4233) ;  /* 0xffffffcc00fc7947 */ /* 0x000fea000383ffff */
.L_x_4153:
        /* <DEDUP_REMOVED lines=8> */
.L_x_4235:
[----:B------:R-:W-:Y:S05]  /*169c0*/  BSYNC B1 ;  /* 0x0000000000017941 */ /* 0x000fea0003800000 */
.L_x_4234:
        /* <DEDUP_REMOVED lines=13> */
.L_x_4236:
        /* <DEDUP_REMOVED lines=14> */
.L_x_4237:
        /* <DEDUP_REMOVED lines=17> */
.L_x_4238:
        /* <DEDUP_REMOVED lines=18> */
.L_x_4239:
        /* <DEDUP_REMOVED lines=14> */
.L_x_4240:
        /* <DEDUP_REMOVED lines=17> */
.L_x_4241:
        /* <DEDUP_REMOVED lines=14> */
.L_x_4242:
[----:B------:R-:W-:Y:S05]  /*17080*/  BRA `(.L_x_4243) ;  /* 0xffffffcc00647947 */ /* 0x000fea000383ffff */
.L_x_4161:
        /* <DEDUP_REMOVED lines=8> */
.L_x_4245:
[----:B------:R-:W-:Y:S05]  /*17110*/  BSYNC B0 ;  /* 0x0000000000007941 */ /* 0x000fea0003800000 */
.L_x_4244:
[----:B------:R-:W-:Y:S05]  /*17120*/  BRA `(.L_x_4246) ;  /* 0xffffffd000687947 */ /* 0x000fea000383ffff */
.L_x_4164:
[----:B0-----:R0:W4:Y:S02]  /*17130*/  SYNCS.PHASECHK.TRANS64.TRYWAIT P0, [R5+URZ+0x38820], R0 ;  /* 0x03882000050075a7 */ /* 0x001124000800017f */
[----:B----4-:R-:W-:Y:S05]  /*17140*/  @!P0 NANOSLEEP.SYNCS 0x989680 ;  /* 0x009896800000895d */ /* 0x010fea0003900000 */
[----:B------:R-:W4:Y:S02]  /*17150*/  @!P0 SYNCS.PHASECHK.TRANS64 P0, [R5+URZ+0x38820], R0 ;  /* 0x03882000050085a7 */ /* 0x000f24000800007f */
[----:B----4-:R-:W-:Y:S05]  /*17160*/  @!P0 BRA `(.L_x_4164) ;  /* 0xfffffffc00f08947 */ /* 0x010fea000383ffff */
[----:B------:R-:W-:Y:S05]  /*17170*/  BRA `(.L_x_4247) ;  /* 0xffffffd000b07947 */ /* 0x000fea000383ffff */
.L_x_4165:
        /* <DEDUP_REMOVED lines=11> */
.L_x_4249:
[----:B------:R-:W-:Y:S05]  /*17230*/  BSYNC B0 ;  /* 0x0000000000007941 */ /* 0x000fea0003800000 */
.L_x_4248:
[----:B------:R-:W-:Y:S05]  /*17240*/  BRA `(.L_x_4250) ;  /* 0xffffffd000987947 */ /* 0x000fea000383ffff */
.L_x_4168:
[----:B------:R-:W-:Y:S01]  /*17250*/  BSSY B1, `(.L_x_4251) ;  /* 0x0000006000017945 */ /* 0x000fe20003800000 */
[----:B------:R-:W-:-:S07]  /*17260*/  IMAD.MOV.U32 R15, RZ, RZ, -0x1 ;  /* 0xffffffffff0f7424 */ /* 0x000fce00078e00ff */
[----:B0123-5:R-:W-:Y:S05]  /*17270*/  WARPSYNC.COLLECTIVE R15, `(.L_x_4252) ;  /* 0x000000000f0c7348 */ /* 0x02ffea0003c00000 */
[----:B------:R-:W-:Y:S02]  /*17280*/  ELECT P6, UR62, PT ;  /* 0x00000000003e782f */ /* 0x000fe400038c0000 */
[----:B------:R-:W-:Y:S01]  /*17290*/  MOV R14, UR62 ;  /* 0x0000003e000e7c02 */ /* 0x000fe20008000f00 */
[----:B0123-5:R-:W-:Y:S10]  /*172a0*/  ENDCOLLECTIVE ;  /* 0x000000000000791b */ /* 0x02fff40003800000 */
.L_x_4252:
[----:B------:R-:W-:Y:S05]  /*172b0*/  BSYNC B1 ;  /* 0x0000000000017941 */ /* 0x000fea0003800000 */
.L_x_4251:
[----:B------:R-:W-:Y:S05]  /*172c0*/  BRA `(.L_x_4253) ;  /* 0xffffffd000907947 */ /* 0x000fea000383ffff */
.L_x_4170:
[----:B0-----:R0:W4:Y:S02]  /*172d0*/  SYNCS.PHASECHK.TRANS64.TRYWAIT P1, [R3+URZ+0x38840], R2 ;  /* 0x03884002030075a7 */ /* 0x001124000802017f */
[----:B----4-:R-:W-:Y:S05]  /*172e0*/  @!P1 NANOSLEEP.SYNCS 0x989680 ;  /* 0x009896800000995d */ /* 0x010fea0003900000 */
[----:B------:R-:W4:Y:S02]  /*172f0*/  @!P1 SYNCS.PHASECHK.TRANS64 P1, [R3+URZ+0x38840], R2 ;  /* 0x03884002030095a7 */ /* 0x000f24000802007f */
[----:B----4-:R-:W-:Y:S05]  /*17300*/  @!P1 BRA `(.L_x_4170) ;  /* 0xfffffffc00f09947 */ /* 0x010fea000383ffff */
[----:B------:R-:W-:Y:S05]  /*17310*/  BRA `(.L_x_4254) ;  /* 0xffffffd000b07947 */ /* 0x000fea000383ffff */
.L_x_4172:
[----:B----4-:R4:W0:Y:S02]  /*17320*/  SYNCS.PHASECHK.TRANS64.TRYWAIT P1, [R5+URZ+0x38840], R0 ;  /* 0x03884000050075a7 */ /* 0x010824000802017f */
[----:B0-----:R-:W-:Y:S05]  /*17330*/  @!P1 NANOSLEEP.SYNCS 0x989680 ;  /* 0x009896800000995d */ /* 0x001fea0003900000 */
[----:B------:R-:W0:Y:S02]  /*17340*/  @!P1 SYNCS.PHASECHK.TRANS64 P1, [R5+URZ+0x38840], R0 ;  /* 0x03884000050095a7 */ /* 0x000e24000802007f */
[----:B0-----:R-:W-:Y:S05]  /*17350*/  @!P1 BRA `(.L_x_4172) ;  /* 0xfffffffc00f09947 */ /* 0x001fea000383ffff */
[----:B------:R-:W-:Y:S05]  /*17360*/  BRA `(.L_x_4255) ;  /* 0xffffffd000bc7947 */ /* 0x000fea000383ffff */
.L_x_4174:
[----:B------:R0:W0:Y:S02]  /*17370*/  SYNCS.PHASECHK.TRANS64.TRYWAIT P1, [R3+URZ+0x38860], R2 ;  /* 0x03886002030075a7 */ /* 0x000024000802017f */
[----:B0-----:R-:W-:Y:S05]  /*17380*/  @!P1 NANOSLEEP.SYNCS 0x989680 ;  /* 0x009896800000995d */ /* 0x001fea0003900000 */
[----:B------:R-:W0:Y:S02]  /*17390*/  @!P1 SYNCS.PHASECHK.TRANS64 P1, [R3+URZ+0x38860], R2 ;  /* 0x03886002030095a7 */ /* 0x000e24000802007f */
[----:B0-----:R-:W-:Y:S05]  /*173a0*/  @!P1 BRA `(.L_x_4174) ;  /* 0xfffffffc00f09947 */ /* 0x001fea000383ffff */
[----:B------:R-:W-:Y:S05]  /*173b0*/  BRA `(.L_x_4256) ;  /* 0xffffffd000b87947 */ /* 0x000fea000383ffff */
.L_x_4257:
        /* <DEDUP_REMOVED lines=12> */
.L_x_5646:


//--------------------- .text._ZN7cutlass13device_kernelIN5flash11enable_sm90INS1_16FlashAttnFwdSm90INS1_25CollectiveMainloopFwdSm90ILi2EN4cute5tupleIJNS5_1CILi1EEES8_S8_EEENS6_IJNS7_ILi64EEESA_SA_EEELi512ENS_6half_tEfNS_4arch4Sm90ELb1ELb0ELb0ELb1ELb1ELb0ELb0ELb0ELb0ELb1ELb0ELb0EEENS1_21CollectiveEpilogueFwdINS6_IJSA_NS7_ILi512EEESA_EEES9_SC_SE_Li256ELb1ELb1ELb0ELb0EEENS1_36VarlenDynamicPersistentTileSchedulerILi64ELi64ELi256ELi128ELb0ELb1ELb1ELb1ELb1ELb1EEEEEEEEEvNT_6ParamsE --------------------------
	.section	.text._ZN7cutlass13device_kernelIN5flash11enable_sm90INS1_16FlashAttnFwdSm90INS1_25CollectiveMainloopFwdSm90ILi2EN4cute5tupleIJNS5_1CILi1EEES8_S8_EEENS6_IJNS7_ILi64EEESA_SA_EEELi512ENS_6half_tEfNS_4arch4Sm90ELb1ELb0ELb0ELb1ELb1ELb0ELb0ELb0ELb0ELb1ELb0ELb0EEENS1_21CollectiveEpilogueFwdINS6_IJSA_NS7_ILi512EEESA_EEES9_SC_SE_Li256ELb1ELb1ELb0ELb0EEENS1_36VarlenDynamicPersistentTileSchedulerILi64ELi64ELi256ELi128ELb0ELb1ELb1ELb1ELb1ELb1EEEEEEEEEvNT_6ParamsE,"ax",@progbits
	.align	128
.text._ZN7cutlass13device_kernelIN5flash11enable_sm90INS1_16FlashAttnFwdSm90INS1_25CollectiveMainloopFwdSm90ILi2EN4cute5tupleIJNS5_1CILi1EEES8_S8_EEENS6_IJNS7_ILi64EEESA_SA_EEELi512ENS_6half_tEfNS_4arch4Sm90ELb1ELb0ELb0ELb1ELb1ELb0ELb0ELb0ELb0ELb1ELb0ELb0EEENS1_21CollectiveEpilogueFwdINS6_IJSA_NS7_ILi512EEESA_EEES9_SC_SE_Li256ELb1ELb1ELb0ELb0EEENS1_36VarlenDynamicPersistentTileSchedulerILi64ELi64ELi256ELi128ELb0ELb1ELb1ELb1ELb1ELb1EEEEEEEEEvNT_6ParamsE:
        .type           _ZN7cutlass13device_kernelIN5flash11enable_sm90INS1_16FlashAttnFwdSm90INS1_25CollectiveMainloopFwdSm90ILi2EN4cute5tupleIJNS5_1CILi1EEES8_S8_EEENS6_IJNS7_ILi64EEESA_SA_EEELi512ENS_6half_tEfNS_4arch4Sm90ELb1ELb0ELb0ELb1ELb1ELb0ELb0ELb0ELb0ELb1ELb0ELb0EEENS1_21CollectiveEpilogueFwdINS6_IJSA_NS7_ILi512EEESA_EEES9_SC_SE_Li256ELb1ELb1ELb0ELb0EEENS1_36VarlenDynamicPersistentTileSchedulerILi64ELi64ELi256ELi128ELb0ELb1ELb1ELb1ELb1ELb1EEEEEEEEEvNT_6ParamsE,@function
        .size           _ZN7cutlass13device_kernelIN5flash11enable_sm90INS1_16FlashAttnFwdSm90INS1_25CollectiveMainloopFwdSm90ILi2EN4cute5tupleIJNS5_1CILi1EEES8_S8_EEENS6_IJNS7_ILi64EEESA_SA_EEELi512ENS_6half_tEfNS_4arch4Sm90ELb1ELb0ELb0ELb1ELb1ELb0ELb0ELb0ELb0ELb1ELb0ELb0EEENS1_21CollectiveEpilogueFwdINS6_IJSA_NS7_ILi512EEESA_EEES9_SC_SE_Li256ELb1ELb1ELb0ELb0EEENS1_36VarlenDynamicPersistentTileSchedulerILi64ELi64ELi256ELi128ELb0ELb1ELb1ELb1ELb1ELb1EEEEEEEEEvNT_6ParamsE,(.L_x_5647 - _ZN7cutlass13device_kernelIN5flash11enable_sm90INS1_16FlashAttnFwdSm90INS1_25CollectiveMainloopFwdSm90ILi2EN4cute5tupleIJNS5_1CILi1EEES8_S8_EEENS6_IJNS7_ILi64EEESA_SA_EEELi512ENS_6half_tEfNS_4arch4Sm90ELb1ELb0ELb0ELb1ELb1ELb0ELb0ELb0ELb0ELb1ELb0ELb0EEENS1_21CollectiveEpilogueFwdINS6_IJSA_NS7_ILi512EEESA_EEES9_SC_SE_Li256ELb1ELb1ELb0ELb0EEENS1_36VarlenDynamicPersistentTileSchedulerILi64ELi64ELi256ELi128ELb0ELb1ELb1ELb1ELb1ELb1EEEEEEEEEvNT_6ParamsE)
        .other          _ZN7cutlass13device_kernelIN5flash11enable_sm90INS1_16FlashAttnFwdSm90INS1_25CollectiveMainloopFwdSm90ILi2EN4cute5tupleIJNS5_1CILi1EEES8_S8_EEENS6_IJNS7_ILi64EEESA_SA_EEELi512ENS_6half_tEfNS_4arch4Sm90ELb1ELb0ELb0ELb1ELb1ELb0ELb0ELb0ELb0ELb1ELb0ELb0EEENS1_21CollectiveEpilogueFwdINS6_IJSA_NS7_ILi512EEESA_EEES9_SC_SE_Li256ELb1ELb1ELb0ELb0EEENS1_36VarlenDynamicPersistentTileSchedulerILi64ELi64ELi256ELi128ELb0ELb1ELb1ELb1ELb1ELb1EEEEEEEEEvNT_6ParamsE,@"STO_CUDA_ENTRY STV_DEFAULT"
_ZN7cutlass13device_kernelIN5flash11enable_sm90INS1_16FlashAttnFwdSm90INS1_25CollectiveMainloopFwdSm90ILi2EN4cute5tupleIJNS5_1CILi1EEES8_S8_EEENS6_IJNS7_ILi64EEESA_SA_EEELi512ENS_6half_tEfNS_4arch4Sm90ELb1ELb0ELb0ELb1ELb1ELb0ELb0ELb0ELb0ELb1ELb0ELb0EEENS1_21CollectiveEpilogueFwdINS6_IJSA_NS7_ILi512EEESA_EEES9_SC_SE_Li256ELb1ELb1ELb0ELb0EEENS1_36VarlenDynamicPersistentTileSchedulerILi64ELi64ELi256ELi128ELb0ELb1ELb1ELb1ELb1ELb1EEEEEEEEEvNT_6ParamsE:
        /* <DEDUP_REMOVED lines=41> */
.L_x_4258:
        /* <DEDUP_REMOVED lines=22> */
.L_x_4259:
        /* <DEDUP_REMOVED lines=18> */
.L_x_4260:
        /* <DEDUP_REMOVED lines=22> */
.L_x_4261:
        /* <DEDUP_REMOVED lines=23> */
.L_x_4262:
        /* <DEDUP_REMOVED lines=8> */
.L_x_4264:
        /* <DEDUP_REMOVED lines=27> */
[----:B------:R-:W-:Y:S01]  /*0a10*/  LEA.HI R3, R0, R197, RZ, 0x4 ;  /* 0x000000c500037211 */ /* 0x000fe200078f20ff */
[----:B------:R-:W-:-:S03]  /*0a20*/  UMOV UR38, URZ ;  /* 0x0000003f00267c82 */ /* 0x000fc60008000000 */
[----:B------:R-:W-:Y:S02]  /*0a30*/  SHF.R.S32.HI R2, RZ, 0x4, R3 ;  /* 0x00000004ff027819 */ /* 0x000fe40000011403 */
[C---:B------:R-:W-:Y:S02]  /*0a40*/  LOP3.LUT R6, R3.reuse, 0xfffffff0, RZ, 0xc0, !PT ;  /* 0xfffffff003067812 */ /* 0x040fe400078ec0ff */
[----:B------:R-:W-:-:S03]  /*0a50*/  LEA.HI R4, R3, R2, RZ, 0x1 ;  /* 0x0000000203047211 */ /* 0x000fc600078f08ff */
[----:B------:R-:W-:Y:S01]  /*0a60*/  IMAD.IADD R6, R197, 0x1, -R6 ;  /* 0x00000001c5067824 */ /* 0x000fe200078e0a06 */
[----:B------:R-:W-:Y:S02]  /*0a70*/  LOP3.LUT R5, R4, 0x1ffffffe, RZ, 0xc0, !PT ;  /* 0x1ffffffe04057812 */ /* 0x000fe400078ec0ff */
[----:B------:R-:W-:-:S03]  /*0a80*/  LEA.HI R4, R0, R197, RZ, 0x5 ;  /* 0x000000c500047211 */ /* 0x000fc600078f28ff */
[----:B------:R-:W-:Y:S01]  /*0a90*/  IMAD.IADD R10, R2, 0x1, -R5 ;  /* 0x00000001020a7824 */ /* 0x000fe200078e0a05 */
[CC--:B------:R-:W-:Y:S02]  /*0aa0*/  LEA.HI R5, R0.reuse, R197.reuse, RZ, 0x2 ;  /* 0x000000c500057211 */ /* 0x0c0fe400078f10ff */
[----:B------:R-:W-:Y:S02]  /*0ab0*/  LEA.HI R2, R0, R197, RZ, 0x7 ;  /* 0x000000c500027211 */ /* 0x000fe400078f38ff */
[--C-:B------:R-:W-:Y:S02]  /*0ac0*/  SHF.R.S32.HI R12, RZ, 0x5, R4.reuse ;  /* 0x00000005ff0c7819 */ /* 0x100fe40000011404 */
[----:B------:R-:W-:Y:S02]  /*0ad0*/  SHF.R.S32.HI R3, RZ, 0x1f, R4 ;  /* 0x0000001fff037819 */ /* 0x000fe40000011404 */
[----:B------:R-:W-:Y:S02]  /*0ae0*/  LOP3.LUT R8, R5, 0xfffffffc, RZ, 0xc0, !PT ;  /* 0xfffffffc05087812 */ /* 0x000fe400078ec0ff */
[----:B------:R-:W-:-:S02]  /*0af0*/  LOP3.LUT R4, R2, 0xffffff80, RZ, 0xc0, !PT ;  /* 0xffffff8002047812 */ /* 0x000fc400078ec0ff */
[----:B------:R-:W-:Y:S01]  /*0b00*/  LEA.HI R5, R3, R12, RZ, 0x2 ;  /* 0x0000000c03057211 */ /* 0x000fe200078f10ff */
[C---:B------:R-:W-:Y:S01]  /*0b10*/  IMAD.IADD R8, R197.reuse, 0x1, -R8 ;  /* 0x00000001c5087824 */ /* 0x040fe200078e0a08 */
        /* <DEDUP_REMOVED lines=11> */
[----:B------:R-:W-:Y:S02]  /*0bd0*/  LEA.HI R5, R3, R4, RZ, 0x2 ;  /* 0x0000000403057211 */ /* 0x000fe400078f10ff */
[----:B------:R-:W-:Y:S01]  /*0be0*/  LOP3.LUT R9, R7, 0xfffffff8, RZ, 0xc0, !PT ;  /* 0xfffffff807097812 */ /* 0x000fe200078ec0ff */
[----:B------:R-:W-:Y:S01]  /*0bf0*/  IMAD.IADD R185, R8, 0x1, -R11 ;  /* 0x0000000108b97824 */ /* 0x000fe200078e0a0b */
[----:B------:R-:W-:Y:S01]  /*0c00*/  LOP3.LUT R11, R5, 0x7ffffffc, RZ, 0xc0, !PT ;  /* 0x7ffffffc050b7812 */ /* 0x000fe200078ec0ff */
[----:B------:R-:W-:Y:S01]  /*0c10*/  IMAD.SHL.U32 R7, R7, 0x40, RZ ;  /* 0x0000004007077824 */ /* 0x000fe200078e00ff */
[----:B------:R-:W-:-:S02]  /*0c20*/  IADD3 R9, R6, -R9, RZ ;  /* 0x8000000906097210 */ /* 0x000fc40007ffe0ff */
[----:B------:R-:W-:Y:S01]  /*0c30*/  LEA.HI R6, R3, R4, RZ, 0x5 ;  /* 0x0000000403067211 */ /* 0x000fe200078f28ff */
[----:B------:R-:W-:Y:S01]  /*0c40*/  IMAD.IADD R11, R4, 0x1, -R11 ;  /* 0x00000001040b7824 */ /* 0x000fe200078e0a0b */
[--C-:B------:R-:W-:Y:S01]  /*0c50*/  SHF.R.S32.HI R3, RZ, 0x2, R5.reuse ;  /* 0x00000002ff037819 */ /* 0x100fe20000011405 */
[----:B------:R-:W-:Y:S01]  /*0c60*/  IMAD.SHL.U32 R4, R9, 0x40, RZ ;  /* 0x0000004009047824 */ /* 0x000fe200078e00ff */
[----:B------:R-:W-:Y:S01]  /*0c70*/  SHF.R.S32.HI R8, RZ, 0x1f, R5 ;  /* 0x0000001fff087819 */ /* 0x000fe20000011405 */
[----:B------:R-:W-:Y:S01]  /*0c80*/  IMAD.SHL.U32 R5, R10, 0x8, RZ ;  /* 0x000000080a057824 */ /* 0x000fe200078e00ff */
[----:B------:R-:W-:Y:S02]  /*0c90*/  LOP3.LUT R7, R7, 0x7ffffe00, RZ, 0xc0, !PT ;  /* 0x7ffffe0007077812 */ /* 0x000fe400078ec0ff */
[----:B------:R-:W-:Y:S01]  /*0ca0*/  LOP3.LUT R4, R4, 0x1c0, RZ, 0xc0, !PT ;  /* 0x000001c004047812 */ /* 0x000fe200078ec0ff */
[----:B------:R-:W-:Y:S01]  /*0cb0*/  IMAD.U32 R196, R14, 0x40, R5 ;  /* 0x000000400ec47824 */ /* 0x000fe200078e0005 */
[----:B------:R-:W-:Y:S01]  /*0cc0*/  LEA.HI R8, R8, R3, RZ, 0x3 ;  /* 0x0000000308087211 */ /* 0x000fe200078f18ff */
[----:B------:R-:W-:Y:S01]  /*0cd0*/  IMAD R7, R12, 0x400, R7 ;  /* 0x000004000c077824 */ /* 0x000fe200078e0207 */
[----:B------:R-:W-:-:S02]  /*0ce0*/  LOP3.LUT R5, R4, 0x8, R5, 0xf8, !PT ;  /* 0x0000000804057812 */ /* 0x000fc400078ef805 */
[----:B------:R-:W-:Y:S02]  /*0cf0*/  SHF.R.U32.HI R4, RZ, 0x3, R4 ;  /* 0x00000003ff047819 */ /* 0x000fe40000011604 */
[----:B------:R-:W-:Y:S02]  /*0d00*/  LOP3.LUT R8, R8, 0xfffffff8, RZ, 0xc0, !PT ;  /* 0xfffffff808087812 */ /* 0x000fe400078ec0ff */
[----:B------:R-:W-:Y:S02]  /*0d10*/  LEA.HI R0, R0, R197, RZ, 0x3 ;  /* 0x000000c500007211 */ /* 0x000fe400078f18ff */
[----:B------:R-:W-:Y:S01]  /*0d20*/  LOP3.LUT R4, R5, R4, RZ, 0x3c, !PT ;  /* 0x0000000405047212 */ /* 0x000fe200078e3cff */
[----:B------:R-:W-:Y:S01]  /*0d30*/  IMAD.IADD R3, R3, 0x1, -R8 ;  /* 0x0000000103037824 */ /* 0x000fe200078e0a08 */
[----:B------:R-:W-:Y:S02]  /*0d40*/  LOP3.LUT R8, R0, 0xfffffff8, RZ, 0xc0, !PT ;  /* 0xfffffff800087812 */ /* 0x000fe400078ec0ff */
[----:B------:R-:W-:Y:S01]  /*0d50*/  R2P PR, R9, 0x6 ;  /* 0x0000000609007804 */ /* 0x000fe20000000000 */
[----:B------:R-:W-:Y:S01]  /*0d60*/  IMAD.IADD R4, R7, 0x1, R4 ;  /* 0x0000000107047824 */ /* 0x000fe200078e0204 */
[----:B------:R-:W-:Y:S01]  /*0d70*/  LEA.HI R2, R2, R193, RZ, 0x1 ;  /* 0x000000c102027211 */ /* 0x000fe200078f08ff */
[----:B------:R-:W-:Y:S01]  /*0d80*/  IMAD.IADD R191, R197, 0x1, -R8 ;  /* 0x00000001c5bf7824 */ /* 0x000fe200078e0a08 */
[----:B------:R-:W-:-:S02]  /*0d90*/  SHF.R.S32.HI R6, RZ, 0x5, R6 ;  /* 0x00000005ff067819 */ /* 0x000fc40000011406 */
[----:B------:R-:W-:Y:S02]  /*0da0*/  LEA R19, R4, UR41, 0x1 ;  /* 0x0000002904137c11 */ /* 0x000fe4000f8e08ff */
[----:B------:R-:W-:Y:S01]  /*0db0*/  LOP3.LUT R2, R2, 0xfffffe, RZ, 0xc0, !PT ;  /* 0x00fffffe02027812 */ /* 0x000fe200078ec0ff */
[----:B------:R-:W-:Y:S01]  /*0dc0*/  IMAD R16, R6, 0x10, R3 ;  /* 0x0000001006107824 */ /* 0x000fe200078e0203 */
[----:B------:R-:W-:Y:S01]  /*0dd0*/  SHF.L.U32 R17, R191, 0x3, RZ ;  /* 0x00000003bf117819 */ /* 0x000fe200000006ff */
[C---:B------:R-:W-:Y:S01]  /*0de0*/  VIADD R22, R19.reuse, 0x26820 ;  /* 0x0002682013167836 */ /* 0x040fe20000000000 */
[----:B------:R-:W-:Y:S01]  /*0df0*/  IADD3 R184, R19, 0x26800, RZ ;  /* 0x0002680013b87810 */ /* 0x000fe20007ffe0ff */
[----:B------:R-:W-:Y:S01]  /*0e00*/  IMAD.IADD R2, R193, 0x1, -R2 ;  /* 0x00000001c1027824 */ /* 0x000fe200078e0a02 */
[----:B------:R-:W-:Y:S01]  /*0e10*/  SEL R23, R23, 0xffffffc0, !P2 ;  /* 0xffffffc017177807 */ /* 0x000fe20005000000 */
        /* <DEDUP_REMOVED lines=13> */
[----:B------:R-:W-:Y:S01]  /*0ef0*/  @P1 VIADD R22, R184, 0xffffffe0 ;  /* 0xffffffe0b8161836 */ /* 0x000fe20000000000 */
[----:B------:R-:W-:Y:S01]  /*0f00*/  SHF.R.S32.HI R199, RZ, 0x1f, R195 ;  /* 0x0000001fffc77819 */ /* 0x000fe200000114c3 */
[----:B------:R-:W-:Y:S01]  /*0f10*/  IMAD.SHL.U32 R18, R2, 0x100, RZ ;  /* 0x0000010002127824 */ /* 0x000fe200078e00ff */
[----:B------:R-:W-:Y:S01]  /*0f20*/  SHF.R.S32.HI R198, RZ, 0x1f, R194 ;  /* 0x0000001fffc67819 */ /* 0x000fe200000114c2 */
[----:B------:R-:W-:-:S02]  /*0f30*/  IMAD.IADD R184, R184, 0x1, R23 ;  /* 0x00000001b8b87824 */ /* 0x000fc400078e0217 */
[----:B------:R-:W-:Y:S02]  /*0f40*/  IMAD.SHL.U32 R2, R11, 0x2, RZ ;  /* 0x000000020b027824 */ /* 0x000fe400078e00ff */
[----:B------:R-:W-:Y:S02]  /*0f50*/  IMAD R185, R185, 0x8, R16 ;  /* 0x00000008b9b97824 */ /* 0x000fe400078e0210 */
[----:B------:R-:W-:-:S07]  /*0f60*/  IMAD.IADD R23, R23, 0x1, R22 ;  /* 0x0000000117177824 */ /* 0x000fce00078e0216 */
.L_x_4328:
[----:B------:R-:W-:Y:S01]  /*0f70*/  ULDC.64 UR8, c[0x0][0xc88] ;  /* 0x0003220000087ab9 */ /* 0x000fe20000000a00 */
[----:B------:R-:W-:Y:S01]  /*0f80*/  ULDC.64 UR10, c[0x0][0xa18] ;  /* 0x00028600000a7ab9 */ /* 0x000fe20000000a00 */
[----:B------:R-:W-:Y:S02]  /*0f90*/  UIMAD.WIDE UR8, UR7, 0x4, UR8 ;  /* 0x00000004070878a5 */ /* 0x000fe4000f8e0208 */
[----:B------:R-:W-:Y:S01]  /*0fa0*/  UISETP.NE.U32.AND UP1, UPT, UR10, URZ, UPT ;  /* 0x0000003f0a00728c */ /* 0x000fe2000bf25070 */
[----:B------:R-:W-:Y:S01]  /*0fb0*/  ULDC UR4, c[0x0][0x424] ;  /* 0x0001090000047ab9 */ /* 0x000fe20000000800 */
[----:B------:R-:W-:Y:S02]  /*0fc0*/  ULDC UR7, c[0x0][0x2f0] ;  /* 0x0000bc0000077ab9 */ /* 0x000fe40000000800 */
[----:B0-2-4-:R-:W-:Y:S02]  /*0fd0*/  IMAD.U32 R4, RZ, RZ, UR8 ;  /* 0x00000008ff047e24 */ /* 0x015fe4000f8e00ff */
[----:B------:R-:W-:Y:S01]  /*0fe0*/  IMAD.U32 R5, RZ, RZ, UR9 ;  /* 0x00000009ff057e24 */ /* 0x000fe2000f8e00ff */
[----:B------:R-:W-:-:S04]  /*0ff0*/  ULDC.64 UR8, c[0x0][0xa28] ;  /* 0x00028a0000087ab9 */ /* 0x000fc80000000a00 */
[----:B------:R-:W2:Y:S01]  /*1000*/  LDG.E R4, desc[UR50][R4.64] ;  /* 0x0000003204047981 */ /* 0x000ea2000c1e1900 */
[----:B------:R-:W-:Y:S02]  /*1010*/  UISETP.NE.U32.AND UP0, UPT, UR8, URZ, UPT ;  /* 0x0000003f0800728c */ /* 0x000fe4000bf05070 */
[----:B------:R-:W-:Y:S02]  /*1020*/  UISETP.NE.AND.EX UP1, UPT, UR11, URZ, UPT, UP1 ;  /* 0x0000003f0b00728c */ /* 0x000fe4000bf25310 */
[----:B------:R-:W-:-:S04]  /*1030*/  UISETP.NE.AND.EX UP0, UPT, UR9, URZ, UPT, UP0 ;  /* 0x0000003f0900728c */ /* 0x000fc8000bf05300 */
[----:B------:R-:W-:Y:S02]  /*1040*/  PLOP3.LUT P2, PT, PT, PT, UP1, 0x80, 0x0 ;  /* 0x000000000000781c */ /* 0x000fe40003f4f018 */
[----:B------:R-:W-:Y:S02]  /*1050*/  PLOP3.LUT P0, PT, PT, PT, UP0, 0x80, 0x0 ;  /* 0x000000000000781c */ /* 0x000fe40003f0f008 */
[----:B--2---:R-:W-:-:S13]  /*1060*/  R2UR UR42, R4 ;  /* 0x00000000042a72ca */ /* 0x004fda00000e0000 */
[----:B------:R-:W-:Y:S02]  /*1070*/  USHF.R.S32.HI UR43, URZ, 0x1f, UR42 ;  /* 0x0000001f3f2b7899 */ /* 0x000fe4000801142a */
[----:B------:R-:W-:-:S04]  /*1080*/  @UP0 ULEA UR8, UP2, UR42, UR8, 0x2 ;  /* 0x000000082a080291 */ /* 0x000fc8000f84103f */
[----:B------:R-:W-:Y:S02]  /*1090*/  @UP0 ULEA.HI.X UR9, UR42, UR9, UR43, 0x2, UP2 ;  /* 0x000000092a090291 */ /* 0x000fe400090f142b */
[----:B------:R-:W-:Y:S01]  /*10a0*/  @UP1 ULEA UR10, UP0, UR42, UR10, 0x2 ;  /* 0x0000000a2a0a1291 */ /* 0x000fe2000f80103f */
[----:B------:R-:W-:-:S03]  /*10b0*/  IMAD.U32 R4, RZ, RZ, UR8 ;  /* 0x00000008ff047e24 */ /* 0x000fc6000f8e00ff */
[----:B------:R-:W-:Y:S01]  /*10c0*/  @UP1 ULEA.HI.X UR11, UR42, UR11, UR43, 0x2, UP0 ;  /* 0x0000000b2a0b1291 */ /* 0x000fe200080f142b */
[----:B------:R-:W-:Y:S01]  /*10d0*/  IMAD.U32 R5, RZ, RZ, UR9 ;  /* 0x00000009ff057e24 */ /* 0x000fe2000f8e00ff */
[----:B-1----:R-:W-:Y:S01]  /*10e0*/  MOV R6, UR10 ;  /* 0x0000000a00067c02 */ /* 0x002fe20008000f00 */
[----:B------:R-:W-:-:S03]  /*10f0*/  ULDC.64 UR8, c[0x0][0x418] ;  /* 0x0001060000087ab9 */ /* 0x000fc60000000a00 */
[----:B---3--:R-:W-:Y:S01]  /*1100*/  IMAD.U32 R7, RZ, RZ, UR11 ;  /* 0x0000000bff077e24 */ /* 0x008fe2000f8e00ff */
[----:B------:R-:W2:Y:S04]  /*1110*/  @P0 LDG.E R4, desc[UR50][R4.64] ;  /* 0x0000003204040981 */ /* 0x000ea8000c1e1900 */
[----:B------:R-:W3:Y:S01]  /*1120*/  @P2 LDG.E R6, desc[UR50][R6.64] ;  /* 0x0000003206062981 */ /* 0x000ee2000c1e1900 */
[----:B------:R-:W-:Y:S01]  /*1130*/  UISETP.NE.U32.AND UP0, UPT, UR8, URZ, UPT ;  /* 0x0000003f0800728c */ /* 0x000fe2000bf05070 */
[----:B------:R-:W-:Y:S01]  /*1140*/  UMOV UR49, URZ ;  /* 0x0000003f00317c82 */ /* 0x000fe20008000000 */
[----:B------:R-:W-:Y:S02]  /*1150*/  UMOV UR44, UR6 ;  /* 0x00000006002c7c82 */ /* 0x000fe40008000000 */
[----:B------:R-:W-:-:S03]  /*1160*/  UISETP.NE.AND.EX UP0, UPT, UR9, URZ, UPT, UP0 ;  /* 0x0000003f0900728c */ /* 0x000fc6000bf05300 */
[----:B------:R-:W-:Y:S01]  /*1170*/  ULDC.64 UR8, c[0x0][0xa20] ;  /* 0x0002880000087ab9 */ /* 0x000fe20000000a00 */
[----:B------:R-:W-:Y:S01]  /*1180*/  USEL UR4, UR4, 0x1, UP0 ;  /* 0x0000000104047887 */ /* 0x000fe20008000000 */
[----:B------:R-:W-:-:S03]  /*1190*/  ISETP.NE.U32.AND P1, PT, RZ, UR8, PT ;  /* 0x00000008ff007c0c */ /* 0x000fc6000bf25070 */
        /* <DEDUP_REMOVED lines=19> */
.L_x_4265:
[----:B------:R-:W-:Y:S05]  /*12d0*/  @!P1 BRA `(.L_x_4266) ;  /* 0x00000000001c9947 */ /* 0x000fea0003800000 */
[----:B------:R-:W-:-:S04]  /*12e0*/  ULEA UR4, UP0, UR42, UR8, 0x2 ;  /* 0x000000082a047291 */ /* 0x000fc8000f80103f */
[----:B------:R-:W-:Y:S02]  /*12f0*/  ULEA.HI.X UR6, UR42, UR9, UR43, 0x2, UP0 ;  /* 0x000000092a067291 */ /* 0x000fe400080f142b */
[----:B------:R-:W-:-:S04]  /*1300*/  IMAD.U32 R4, RZ, RZ, UR4 ;  /* 0x00000004ff047e24 */ /* 0x000fc8000f8e00ff */
[----:B------:R-:W-:-:S05]  /*1310*/  IMAD.U32 R5, RZ, RZ, UR6 ;  /* 0x00000006ff057e24 */ /* 0x000fca000f8e00ff */
[----:B------:R-:W2:Y:S02]  /*1320*/  LDG.E R4, desc[UR50][R4.64] ;  /* 0x0000003204047981 */ /* 0x000ea4000c1e1900 */
[----:B--2---:R-:W-:Y:S01]  /*1330*/  R2UR UR4, R4 ;  /* 0x00000000040472ca */ /* 0x004fe200000e0000 */
[----:B------:R-:W-:-:S14]  /*1340*/  BRA `(.L_x_4267) ;  /* 0x0000000000347947 */ /* 0x000fdc0003800000 */
.L_x_4266:
        /* <DEDUP_REMOVED lines=13> */
.L_x_4267:
        /* <DEDUP_REMOVED lines=9> */
[----:B------:R-:W0:Y:S01]  /*14b0*/  LDC R0, c[0x0][0x448] ;  /* 0x00011200ff007b82 */ /* 0x000e220000000800 */
[----:B------:R-:W-:Y:S01]  /*14c0*/  UIADD3 UR4, UR45, 0x3f, URZ ;  /* 0x0000003f2d047890 */ /* 0x000fe2000fffe03f */
[----:B------:R-:W-:Y:S01]  /*14d0*/  CS2R R20, SRZ ;  /* 0x0000000000147805 */ /* 0x000fe2000001ff00 */
[----:B------:R-:W-:Y:S01]  /*14e0*/  UIADD3 UR49, UR49, 0x40, -UR52 ;  /* 0x0000004031317890 */ /* 0x000fe2000fffe834 */
        /* <DEDUP_REMOVED lines=20> */
[----:B0-----:R-:W-:Y:S01]  /*1630*/  ISETP.NE.AND P0, PT, R0, 0x1, PT ;  /* 0x000000010000780c */ /* 0x001fe20003f05270 */
[----:B------:R-:W-:Y:S01]  /*1640*/  IMAD.U32 R0, RZ, RZ, UR4 ;  /* 0x00000004ff007e24 */ /* 0x000fe2000f8e00ff */
        /* <DEDUP_REMOVED lines=11> */
[----:B------:R-:W0:Y:S01]  /*1700*/  @P0 LDC R3, c[0x0][0x44c] ;  /* 0x00011300ff030b82 */ /* 0x000e220000000800 */
[----:B------:R-:W-:Y:S02]  /*1710*/  CS2R R96, SRZ ;  /* 0x0000000000607805 */ /* 0x000fe4000001ff00 */
[----:B------:R-:W-:-:S02]  /*1720*/  CS2R R94, SRZ ;  /* 0x00000000005e7805 */ /* 0x000fc4000001ff00 */
[----:B------:R-:W-:Y:S02]  /*1730*/  CS2R R92, SRZ ;  /* 0x00000000005c7805 */ /* 0x000fe4000001ff00 */
[----:B------:R-:W-:Y:S02]  /*1740*/  CS2R R90, SRZ ;  /* 0x00000000005a7805 */ /* 0x000fe4000001ff00 */
[----:B------:R-:W-:Y:S02]  /*1750*/  CS2R R88, SRZ ;  /* 0x0000000000587805 */ /* 0x000fe4000001ff00 */
[----:B------:R-:W-:Y:S02]  /*1760*/  CS2R R86, SRZ ;  /* 0x0000000000567805 */ /* 0x000fe4000001ff00 */
[----:B------:R-:W-:Y:S01]  /*1770*/  CS2R R84, SRZ ;  /* 0x0000000000547805 */ /* 0x000fe2000001ff00 */
[----:B------:R-:W1:Y:S01]  /*1780*/  @P0 LDC R4, c[0x0][0x450] ;  /* 0x00011400ff040b82 */ /* 0x000e620000000800 */
        /* <DEDUP_REMOVED lines=15> */
[----:B0-----:R-:W-:Y:S01]  /*1880*/  @P0 IMAD.HI.U32 R3, R3, UR4, RZ ;  /* 0x0000000403030c27 */ /* 0x001fe2000f8e00ff */
[----:B------:R-:W-:Y:S02]  /*1890*/  CS2R R10, SRZ ;  /* 0x00000000000a7805 */ /* 0x000fe4000001ff00 */
[----:B------:R-:W-:Y:S02]  /*18a0*/  CS2R R8, SRZ ;  /* 0x0000000000087805 */ /* 0x000fe4000001ff00 */
[----:B------:R-:W-:Y:S02]  /*18b0*/  CS2R R164, SRZ ;  /* 0x0000000000a47805 */ /* 0x000fe4000001ff00 */
[----:B------:R-:W-:-:S02]  /*18c0*/  CS2R R38, SRZ ;  /* 0x0000000000267805 */ /* 0x000fc4000001ff00 */
[----:B------:R-:W-:Y:S02]  /*18d0*/  CS2R R166, SRZ ;  /* 0x0000000000a67805 */ /* 0x000fe4000001ff00 */
[----:B------:R-:W-:Y:S02]  /*18e0*/  CS2R R34, SRZ ;  /* 0x0000000000227805 */ /* 0x000fe4000001ff00 */
[----:B------:R-:W-:Y:S02]  /*18f0*/  CS2R R168, SRZ ;  /* 0x0000000000a87805 */ /* 0x000fe4000001ff00 */
[----:B-1----:R-:W-:Y:S01]  /*1900*/  @P0 SHF.R.U32.HI R0, RZ, R4, R3 ;  /* 0x00000004ff000219 */ /* 0x002fe20000011603 */
[----:B------:R-:W-:Y:S01]  /*1910*/  IMAD.MOV.U32 R3, RZ, RZ, RZ ;  /* 0x000000ffff037224 */ /* 0x000fe200078e00ff */
[----:B------:R-:W-:Y:S02]  /*1920*/  PLOP3.LUT P0, PT, PT, PT, PT, 0x80, 0x0 ;  /* 0x000000000000781c */ /* 0x000fe40003f0f070 */
[----:B------:R-:W-:-:S02]  /*1930*/  CS2R R30, SRZ ;  /* 0x00000000001e7805 */ /* 0x000fc4000001ff00 */
[----:B------:R-:W-:Y:S01]  /*1940*/  MOV R28, RZ ;  /* 0x000000ff001c7202 */ /* 0x000fe20000000f00 */
[----:B------:R-:W-:Y:S01]  /*1950*/  VIADD R0, R0, UR49 ;  /* 0x0000003100007c36 */ /* 0x000fe20008000000 */
[----:B------:R-:W-:Y:S02]  /*1960*/  CS2R R170, SRZ ;  /* 0x0000000000aa7805 */ /* 0x000fe4000001ff00 */
[----:B------:R-:W-:Y:S02]  /*1970*/  CS2R R26, SRZ ;  /* 0x00000000001a7805 */ /* 0x000fe4000001ff00 */
[----:B------:R-:W-:-:S04]  /*1980*/  SHF.R.S32.HI R5, RZ, 0x1f, R0 ;  /* 0x0000001fff057819 */ /* 0x000fc80000011400 */
[----:B------:R-:W-:-:S04]  /*1990*/  LEA.HI R5, R5, R0, RZ, 0x6 ;  /* 0x0000000005057211 */ /* 0x000fc800078f30ff */
        /* <DEDUP_REMOVED lines=18> */
.L_x_4270:
[----:B------:R-:W-:Y:S01]  /*1ac0*/  ULEA UR21, UR38, UR41, 0x3 ;  /* 0x0000002926157291 */ /* 0x000fe2000f8e183f */
[----:B------:R-:W-:-:S05]  /*1ad0*/  IMAD.U32 R3, RZ, RZ, UR37 ;  /* 0x00000025ff037e24 */ /* 0x000fca000f8e00ff */
[----:B------:R-:W-:-:S04]  /*1ae0*/  SHF.L.U32 R3, R3, 0x1f, RZ ;  /* 0x0000001f03037819 */ /* 0x000fc800000006ff */
[----:B------:R-:W0:Y:S02]  /*1af0*/  SYNCS.PHASECHK.TRANS64.TRYWAIT P1, [UR21+0x28c50], R3 ;  /* 0x028c5003ff0075a7 */ /* 0x000e240008020155 */
[----:B0-----:R-:W-:Y:S05]  /*1b00*/  @!P1 BRA `(.L_x_4271) ;  /* 0x0000010000089947 */ /* 0x001fea0003800000 */
.L_x_4413:
        /* <DEDUP_REMOVED lines=38> */
.L_x_4272:
[----:B------:R-:W-:Y:S01]  /*1d70*/  UIADD3 UR6, UR21, 0x28c60, URZ ;  /* 0x00028c6015067890 */ /* 0x000fe2000fffe03f */
[----:B------:R-:W-:-:S03]  /*1d80*/  ISETP.GE.AND P1, PT, R0, 0x2, PT ;  /* 0x000000020000780c */ /* 0x000fc60003f26270 */
[----:B------:R-:W-:-:S09]  /*1d90*/  UPRMT UR6, UR40, 0x654, UR6 ;  /* 0x0000065428067896 */ /* 0x000fd20008000006 */
[----:B------:R-:W-:Y:S01]  /*1da0*/  SYNCS.ARRIVE.TRANS64.RED.A1T0 RZ, [UR6], RZ ;  /* 0x000000ffffff79a7 */ /* 0x000fe20008100406 */
[----:B------:R-:W-:Y:S05]  /*1db0*/  @!P1 BRA `(.L_x_4273) ;  /* 0x0000000800dc9947 */ /* 0x000fea0003800000 */
[----:B------:R-:W-:-:S07]  /*1dc0*/  VIADD R0, R0, 0xfffffffe ;  /* 0xfffffffe00007836 */ /* 0x000fce0000000000 */
.L_x_4279:
        /* <DEDUP_REMOVED lines=143> */
.L_x_4274:
[----:B------:R-:W-:Y:S01]  /*26c0*/  ULEA UR21, UR38, UR41, 0x3 ;  /* 0x0000002926157291 */ /* 0x000fe2000f8e183f */
[----:B------:R-:W-:-:S05]  /*26d0*/  IMAD.U32 R3, RZ, RZ, UR37 ;  /* 0x00000025ff037e24 */ /* 0x000fca000f8e00ff */
[----:B------:R-:W-:-:S04]  /*26e0*/  SHF.L.U32 R3, R3, 0x1f, RZ ;  /* 0x0000001f03037819 */ /* 0x000fc800000006ff */
[----:B------:R0:W1:Y:S01]  /*26f0*/  SYNCS.PHASECHK.TRANS64.TRYWAIT P1, [UR21+0x28c50], R3 ;  /* 0x028c5003ff0075a7 */ /* 0x0000620008020155 */
[----:B------:R-:W-:Y:S05]  /*2700*/  @!P0 BRA `(.L_x_4275) ;  /* 0x0000000000048947 */ /* 0x000fea0003800000 */
[----:B------:R-:W-:Y:S01]  /*2710*/  BPT.TRAP 0x1 ;  /* 0x000000040000795c */ /* 0x000fe20000300000 */
.L_x_4275:
[----:B-1----:R-:W-:Y:S05]  /*2720*/  @P1 BRA `(.L_x_4276) ;  /* 0x0000000000081947 */ /* 0x002fea0003800000 */
[----:B------:R-:W1:Y:S02]  /*2730*/  SYNCS.PHASECHK.TRANS64.TRYWAIT P1, [UR21+0x28c50], R3 ;  /* 0x028c5003ff0075a7 */ /* 0x000e640008020155 */
[----:B-1----:R-:W-:Y:S05]  /*2740*/  @!P1 BRA `(.L_x_4277) ;  /* 0x000000f400109947 */ /* 0x002fea0003800000 */
.L_x_4276:
        /* <DEDUP_REMOVED lines=26> */
.L_x_4278:
[----:B------:R-:W-:-:S04]  /*28f0*/  UIADD3 UR6, UR21, 0x28c60, URZ ;  /* 0x00028c6015067890 */ /* 0x000fc8000fffe03f */
[----:B------:R-:W-:-:S09]  /*2900*/  UPRMT UR6, UR40, 0x654, UR6 ;  /* 0x0000065428067896 */ /* 0x000fd20008000006 */
[----:B------:R-:W-:Y:S01]  /*2910*/  SYNCS.ARRIVE.TRANS64.RED.A1T0 RZ, [UR6], RZ ;  /* 0x000000ffffff79a7 */ /* 0x000fe20008100406 */
[----:B------:R-:W-:Y:S05]  /*2920*/  @P2 BRA `(.L_x_4279) ;  /* 0xfffffff400282947 */ /* 0x000fea000383ffff */
.L_x_4273:
[----:B------:R-:W-:Y:S01]  /*2930*/  BAR.SYNC.DEFER_BLOCKING 0xe, 0x100 ;  /* 0x0384000000007b1d */ /* 0x000fe20000010000 */
[----:B01----:R-:W-:Y:S01]  /*2940*/  IMAD.U32 R3, RZ, RZ, UR38 ;  /* 0x00000026ff037e24 */ /* 0x003fe2000f8e00ff */
[----:B------:R-:W-:Y:S01]  /*2950*/  UIADD3 UR38, UR38, 0x1, URZ ;  /* 0x0000000126267890 */ /* 0x000fe2000fffe03f */
[----:B------:R-:W-:Y:S01]  /*2960*/  PLOP3.LUT P0, PT, PT, PT, PT, 0x8, 0x0 ;  /* 0x000000000000781c */ /* 0x000fe20003f0e170 */
[----:B------:R-:W-:Y:S02]  /*2970*/  IMAD.MOV.U32 R20, RZ, RZ, RZ ;  /* 0x000000ffff147224 */ /* 0x000fe400078e00ff */
        /* <DEDUP_REMOVED lines=139> */
.L_x_4268:
[----:B------:R-:W-:Y:S01]  /*3230*/  ULDC UR4, c[0x0][0x448] ;  /* 0x0001120000047ab9 */ /* 0x000fe20000000800 */
[----:B------:R-:W-:Y:S01]  /*3240*/  UIADD3 UR6, UR45, 0x3f, URZ ;  /* 0x0000003f2d067890 */ /* 0x000fe2000fffe03f */
[----:B------:R-:W-:Y:S01]  /*3250*/  PLOP3.LUT P0, PT, PT, PT, PT, 0x80, 0x0 ;  /* 0x000000000000781c */ /* 0x000fe20003f0f070 */
[----:B------:R-:W-:Y:S01]  /*3260*/  UISETP.NE.AND UP0, UPT, UR4, 0x1, UPT ;  /* 0x000000010400788c */ /* 0x000fe2000bf05270 */
[----:B------:R-:W-:Y:S01]  /*3270*/  MOV R3, RZ ;  /* 0x000000ff00037202 */ /* 0x000fe20000000f00 */
[----:B------:R-:W-:Y:S01]  /*3280*/  UIADD3 UR7, UR49, 0x40, -UR52 ;  /* 0x0000004031077890 */ /* 0x000fe2000fffe834 */
[----:B------:R-:W-:Y:S01]  /*3290*/  CS2R R20, SRZ ;  /* 0x0000000000147805 */ /* 0x000fe2000001ff00 */
[----:B------:R-:W-:Y:S01]  /*32a0*/  UP2UR UR53, UPR, URZ, 0x1 ;  /* 0x000000013f357883 */ /* 0x000fe20008000000 */
[----:B------:R-:W-:Y:S02]  /*32b0*/  CS2R R150, SRZ ;  /* 0x0000000000967805 */ /* 0x000fe4000001ff00 */
[----:B------:R-:W-:-:S02]  /*32c0*/  CS2R R148, SRZ ;  /* 0x0000000000947805 */ /* 0x000fc4000001ff00 */
[----:B------:R-:W-:Y:S02]  /*32d0*/  CS2R R146, SRZ ;  /* 0x0000000000927805 */ /* 0x000fe4000001ff00 */
[----:B------:R-:W-:Y:S02]  /*32e0*/  CS2R R144, SRZ ;  /* 0x0000000000907805 */ /* 0x000fe4000001ff00 */
[----:B------:R-:W-:Y:S02]  /*32f0*/  CS2R R142, SRZ ;  /* 0x00000000008e7805 */ /* 0x000fe4000001ff00 */
[----:B------:R-:W-:Y:S01]  /*3300*/  CS2R R140, SRZ ;  /* 0x00000000008c7805 */ /* 0x000fe2000001ff00 */
[----:B------:R-:W-:Y:S01]  /*3310*/  @UP0 ULDC UR4, c[0x0][0x44c] ;  /* 0x0001130000040ab9 */ /* 0x000fe20000000800 */
[----:B------:R-:W-:Y:S01]  /*3320*/  @UP0 ULDC UR8, c[0x0][0x450] ;  /* 0x0001140000080ab9 */ /* 0x000fe20000000800 */
[----:B------:R-:W-:Y:S01]  /*3330*/  UIMAD.WIDE.U32 UR4, UR6, UR4, URZ ;  /* 0x00000004060472a5 */ /* 0x000fe2000f8e003f */
[----:B------:R-:W-:-:S02]  /*3340*/  CS2R R138, SRZ ;  /* 0x00000000008a7805 */ /* 0x000fc4000001ff00 */
[----:B------:R-:W-:Y:S02]  /*3350*/  CS2R R136, SRZ ;  /* 0x0000000000887805 */ /* 0x000fe4000001ff00 */
[----:B------:R-:W-:Y:S01]  /*3360*/  CS2R R134, SRZ ;  /* 0x0000000000867805 */ /* 0x000fe2000001ff00 */
[----:B------:R-:W-:Y:S01]  /*3370*/  @UP0 USHF.R.U32.HI UR6, URZ, UR8, UR5 ;  /* 0x000000083f060299 */ /* 0x000fe20008011605 */
[----:B------:R-:W-:Y:S02]  /*3380*/  CS2R R132, SRZ ;  /* 0x0000000000847805 */ /* 0x000fe4000001ff00 */
[----:B------:R-:W-:Y:S02]  /*3390*/  CS2R R130, SRZ ;  /* 0x0000000000827805 */ /* 0x000fe4000001ff00 */
[----:B------:R-:W-:Y:S01]  /*33a0*/  CS2R R128, SRZ ;  /* 0x0000000000807805 */ /* 0x000fe2000001ff00 */
[----:B------:R-:W-:Y:S01]  /*33b0*/  UIADD3 UR6, UR7, UR6, URZ ;  /* 0x0000000607067290 */ /* 0x000fe2000fffe03f */
[----:B------:R-:W-:-:S02]  /*33c0*/  CS2R R162, SRZ ;  /* 0x0000000000a27805 */ /* 0x000fc4000001ff00 */
[----:B------:R-:W-:Y:S02]  /*33d0*/  CS2R R160, SRZ ;  /* 0x0000000000a07805 */ /* 0x000fe4000001ff00 */
[----:B------:R-:W-:Y:S01]  /*33e0*/  CS2R R124, SRZ ;  /* 0x00000000007c7805 */ /* 0x000fe2000001ff00 */
[----:B------:R-:W-:Y:S01]  /*33f0*/  USHF.R.S32.HI UR4, URZ, 0x1f, UR6 ;  /* 0x0000001f3f047899 */ /* 0x000fe20008011406 */
[----:B------:R-:W-:Y:S02]  /*3400*/  CS2R R158, SRZ ;  /* 0x00000000009e7805 */ /* 0x000fe4000001ff00 */
[----:B------:R-:W-:Y:S02]  /*3410*/  CS2R R120, SRZ ;  /* 0x0000000000787805 */ /* 0x000fe4000001ff00 */
[----:B------:R-:W-:Y:S01]  /*3420*/  CS2R R156, SRZ ;  /* 0x00000000009c7805 */ /* 0x000fe2000001ff00 */
[----:B------:R-:W-:Y:S01]  /*3430*/  ULEA.HI UR4, UR4, UR6, URZ, 0x6 ;  /* 0x0000000604047291 */ /* 0x000fe2000f8f303f */
[----:B------:R-:W-:-:S02]  /*3440*/  CS2R R116, SRZ ;  /* 0x0000000000747805 */ /* 0x000fc4000001ff00 */
[----:B------:R-:W-:Y:S02]  /*3450*/  CS2R R154, SRZ ;  /* 0x00000000009a7805 */ /* 0x000fe4000001ff00 */
[----:B------:R-:W-:Y:S01]  /*3460*/  CS2R R112, SRZ ;  /* 0x0000000000707805 */ /* 0x000fe2000001ff00 */
[----:B------:R-:W-:Y:S01]  /*3470*/  USHF.R.S32.HI UR4, URZ, 0x6, UR4 ;  /* 0x000000063f047899 */ /* 0x000fe20008011404 */
[----:B------:R-:W-:Y:S02]  /*3480*/  CS2R R152, SRZ ;  /* 0x0000000000987805 */ /* 0x000fe4000001ff00 */
[----:B------:R-:W-:Y:S02]  /*3490*/  CS2R R58, SRZ ;  /* 0x00000000003a7805 */ /* 0x000fe4000001ff00 */
[----:B------:R-:W-:Y:S01]  /*34a0*/  CS2R R108, SRZ ;  /* 0x00000000006c7805 */ /* 0x000fe2000001ff00 */
[----:B------:R-:W-:Y:S01]  /*34b0*/  UISETP.LT.AND UP0, UPT, UR54, UR4, UPT ;  /* 0x000000043600728c */ /* 0x000fe2000bf01270 */
[----:B------:R-:W-:-:S02]  /*34c0*/  CS2R R56, SRZ ;  /* 0x0000000000387805 */ /* 0x000fc4000001ff00 */
[----:B------:R-:W-:Y:S02]  /*34d0*/  CS2R R54, SRZ ;  /* 0x0000000000367805 */ /* 0x000fe4000001ff00 */
[----:B------:R-:W-:Y:S01]  /*34e0*/  CS2R R104, SRZ ;  /* 0x0000000000687805 */ /* 0x000fe2000001ff00 */
[----:B------:R-:W-:Y:S01]  /*34f0*/  USEL UR54, UR54, UR4, UP0 ;  /* 0x0000000436367287 */ /* 0x000fe20008000000 */
[----:B------:R-:W-:Y:S02]  /*3500*/  CS2R R50, SRZ ;  /* 0x0000000000327805 */ /* 0x000fe4000001ff00 */
[----:B------:R-:W-:Y:S02]  /*3510*/  CS2R R46, SRZ ;  /* 0x00000000002e7805 */ /* 0x000fe4000001ff00 */
[----:B------:R-:W-:Y:S01]  /*3520*/  CS2R R100, SRZ ;  /* 0x0000000000647805 */ /* 0x000fe2000001ff00 */
[----:B------:R-:W-:Y:S01]  /*3530*/  UISETP.GE.AND UP0, UPT, UR54, 0x1, UPT ;  /* 0x000000013600788c */ /* 0x000fe2000bf06270 */
[----:B------:R-:W-:-:S02]  /*3540*/  CS2R R42, SRZ ;  /* 0x00000000002a7805 */ /* 0x000fc4000001ff00 */
[----:B------:R-:W-:Y:S02]  /*3550*/  CS2R R96, SRZ ;  /* 0x0000000000607805 */ /* 0x000fe4000001ff00 */
[----:B------:R-:W-:Y:S02]  /*3560*/  CS2R R94, SRZ ;  /* 0x00000000005e7805 */ /* 0x000fe4000001ff00 */
[----:B------:R-:W-:Y:S02]  /*3570*/  CS2R R92, SRZ ;  /* 0x00000000005c7805 */ /* 0x000fe4000001ff00 */
[----:B------:R-:W-:Y:S02]  /*3580*/  CS2R R90, SRZ ;  /* 0x00000000005a7805 */ /* 0x000fe4000001ff00 */
[----:B------:R-:W-:Y:S02]  /*3590*/  PLOP3.LUT P1, PT, PT, PT, UP0, 0x80, 0x0 ;  /* 0x000000000000781c */ /* 0x000fe40003f2f008 */
        /* <DEDUP_REMOVED lines=60> */
.L_x_4280:
[----:B------:R-:W-:Y:S01]  /*3960*/  ULEA.HI UR4, UR36, UR36, URZ, 0x1 ;  /* 0x0000002424047291 */ /* 0x000fe2000f8f083f */
[----:B------:R-:W-:-:S03]  /*3970*/  IMAD.U32 R3, RZ, RZ, UR46 ;  /* 0x0000002eff037e24 */ /* 0x000fc6000f8e00ff */
[----:B------:R-:W-:Y:S02]  /*3980*/  ULOP3.LUT UR4, UR4, 0xfffffffe, URZ, 0xc0, !UPT ;  /* 0xfffffffe04047892 */ /* 0x000fe4000f8ec03f */
[----:B------:R-:W-:Y:S02]  /*3990*/  ISETP.NE.AND P0, PT, R3, 0x3, PT ;  /* 0x000000030300780c */ /* 0x000fe40003f05270 */
[----:B------:R-:W-:-:S06]  /*39a0*/  UIADD3 UR4, UR36, -UR4, URZ ;  /* 0x8000000424047290 */ /* 0x000fcc000fffe03f */
[----:B------:R-:W-:-:S04]  /*39b0*/  MOV R0, UR4 ;  /* 0x0000000400007c02 */ /* 0x000fc80008000f00 */
[----:B------:R-:W-:-:S04]  /*39c0*/  SHF.L.U32 R0, R0, 0x1f, RZ ;  /* 0x0000001f00007819 */ /* 0x000fc800000006ff */
[----:B------:R-:W0:Y:S02]  /*39d0*/  SYNCS.PHASECHK.TRANS64.TRYWAIT P1, [UR41+0x28c00], R0 ;  /* 0x028c0000ff0075a7 */ /* 0x000e240008020169 */
[----:B0-----:R-:W-:Y:S05]  /*39e0*/  @!P1 BRA `(.L_x_4281) ;  /* 0x000000e000809947 */ /* 0x001fea0003800000 */
.L_x_4414:
[----:B------:R-:W-:Y:S05]  /*39f0*/  @!P0 BRA `(.L_x_4282) ;  /* 0x0000000000048947 */ /* 0x000fea0003800000 */
[----:B------:R-:W-:Y:S01]  /*3a00*/  BPT.TRAP 0x1 ;  /* 0x000000040000795c */ /* 0x000fe20000300000 */
.L_x_4282:
[----:B------:R-:W-:Y:S02]  /*3a10*/  IMAD.U32 R7, RZ, RZ, UR38 ;  /* 0x00000026ff077e24 */ /* 0x000fe4000f8e00ff */
[----:B------:R-:W-:-:S03]  /*3a20*/  IMAD.U32 R8, RZ, RZ, UR37 ;  /* 0x00000025ff087e24 */ /* 0x000fc6000f8e00ff */
[----:B------:R-:W-:Y:S02]  /*3a30*/  LEA R7, R7, UR41, 0x3 ;  /* 0x0000002907077c11 */ /* 0x000fe4000f8e18ff */
[----:B------:R-:W-:-:S04]  /*3a40*/  SHF.L.U32 R8, R8, 0x1f, RZ ;  /* 0x0000001f08087819 */ /* 0x000fc800000006ff */
[----:B------:R1:W2:Y:S01]  /*3a50*/  SYNCS.PHASECHK.TRANS64.TRYWAIT P1, [R7+URZ+0x28c30], R8 ;  /* 0x028c3008070075a7 */ /* 0x0002a2000802017f */
[----:B------:R-:W-:Y:S05]  /*3a60*/  @!P0 BRA `(.L_x_4283) ;  /* 0x0000000000048947 */ /* 0x000fea0003800000 */
[----:B------:R-:W-:Y:S01]  /*3a70*/  BPT.TRAP 0x1 ;  /* 0x000000040000795c */ /* 0x000fe20000300000 */
.L_x_4283:
[----:B--2---:R-:W-:Y:S05]  /*3a80*/  @P1 BRA `(.L_x_4284) ;  /* 0x0000000000081947 */ /* 0x004fea0003800000 */
[----:B------:R-:W2:Y:S02]  /*3a90*/  SYNCS.PHASECHK.TRANS64.TRYWAIT P1, [R7+URZ+0x28c30], R8 ;  /* 0x028c3008070075a7 */ /* 0x000ea4000802017f */
[----:B--2---:R-:W-:Y:S05]  /*3aa0*/  @!P1 BRA `(.L_x_4285) ;  /* 0x000000e000689947 */ /* 0x004fea0003800000 */
.L_x_4284:
        /* <DEDUP_REMOVED lines=40> */
.L_x_4286:
[----:B------:R-:W-:Y:S01]  /*3d30*/  UISETP.NE.AND UP0, UPT, UR53, URZ, UPT ;  /* 0x0000003f3500728c */ /* 0x000fe2000bf05270 */
[----:B------:R-:W-:Y:S01]  /*3d40*/  VIADD R3, R185, UR45 ;  /* 0x0000002db9037c36 */ /* 0x000fe20008000000 */
[----:B------:R-:W-:-:S04]  /*3d50*/  ULDC UR10, c[0x0][0x988] ;  /* 0x00026200000a7ab9 */ /* 0x000fc80000000800 */
        /* <DEDUP_REMOVED lines=8> */
[----:B------:R-:W0:Y:S02]  /*3de0*/  SHFL.IDX PT, R6, R3, 0x1, 0x1c1f ;  /* 0x003c1f0003067f89 */ /* 0x000e2400000e0000 */
[----:B------:R-:W-:Y:S02]  /*3df0*/  UIADD3 UR7, UR49, 0x1, UR6 ;  /* 0x0000000131077890 */ /* 0x000fe4000fffe006 */
[----:B------:R-:W-:Y:S01]  /*3e00*/  IMAD.U32 R5, RZ, RZ, UR6 ;  /* 0x00000006ff057e24 */ /* 0x000fe2000f8e00ff */
[----:B------:R-:W3:Y:S01]  /*3e10*/  SHFL.IDX PT, R3, R3, RZ, 0x1c1f ;  /* 0x001c1fff03037589 */ /* 0x000ee200000e0000 */
[----:B------:R-:W-:-:S02]  /*3e20*/  R2UR UR6, R7 ;  /* 0x00000000070672ca */ /* 0x000fc400000e0000 */
[----:B------:R-:W-:Y:S01]  /*3e30*/  IMAD.U32 R9, RZ, RZ, UR7 ;  /* 0x00000007ff097e24 */ /* 0x000fe2000f8e00ff */
[----:B------:R-:W-:-:S04]  /*3e40*/  IADD3 R4, -R2, UR49, R5 ;  /* 0x0000003102047c10 */ /* 0x000fc8000fffe105 */
[----:B------:R-:W-:-:S06]  /*3e50*/  IADD3 R5, R9, -UR52, -R2 ;  /* 0x8000003409057c10 */ /* 0x000fcc000fffe802 */
[----:B------:R-:W-:-:S04]  /*3e60*/  UIADD3 UR6, UR6, 0x28c40, URZ ;  /* 0x00028c4006067890 */ /* 0x000fc8000fffe03f */
[----:B------:R-:W-:Y:S01]  /*3e70*/  UPRMT UR6, UR40, 0x654, UR6 ;  /* 0x0000065428067896 */ /* 0x000fe20008000006 */
[----:B0-----:R-:W-:-:S04]  /*3e80*/  VIADDMNMX R6, R6, R5, R4, PT ;  /* 0x0000000506067246 */ /* 0x001fc80003800104 */
[C---:B------:R-:W-:Y:S02]  /*3e90*/  ISETP.GT.AND P1, PT, R6.reuse, RZ, PT ;  /* 0x000000ff0600720c */ /* 0x040fe40003f24270 */
[C---:B------:R-:W-:Y:S02]  /*3ea0*/  ISETP.GT.AND P2, PT, R6.reuse, 0x1, PT ;  /* 0x000000010600780c */ /* 0x040fe40003f44270 */
[----:B------:R-:W-:Y:S01]  /*3eb0*/  ISETP.GT.AND P3, PT, R6, 0x8, PT ;  /* 0x000000080600780c */ /* 0x000fe20003f64270 */
[----:B------:R-:W-:Y:S01]  /*3ec0*/  SYNCS.ARRIVE.TRANS64.RED.A1T0 RZ, [UR6], RZ ;  /* 0x000000ffffff79a7 */ /* 0x000fe20008100406 */
[----:B------:R-:W-:Y:S02]  /*3ed0*/  FSEL R26, R26, -INF , P1 ;  /* 0xff8000001a1a7808 */ /* 0x000fe40000800000 */
[----:B------:R-:W-:Y:S01]  /*3ee0*/  FSEL R27, R27, -INF , P2 ;  /* 0xff8000001b1b7808 */ /* 0x000fe20001000000 */
[----:B------:R-:W-:Y:S01]  /*3ef0*/  BAR.SYNC.DEFER_BLOCKING 0xf, 0x100 ;  /* 0x03c4000000007b1d */ /* 0x000fe20000010000 */
        /* <DEDUP_REMOVED lines=220> */
.L_x_4287:
[----:B------:R0:W3:Y:S01]  /*4cc0*/  SYNCS.PHASECHK.TRANS64.TRYWAIT P1, [R7+URZ+0x28c50], R8 ;  /* 0x028c5008070075a7 */ /* 0x0000e2000802017f */
[----:B------:R-:W-:Y:S05]  /*4cd0*/  @!P0 BRA `(.L_x_4288) ;  /* 0x0000000000048947 */ /* 0x000fea0003800000 */
[----:B------:R-:W-:Y:S01]  /*4ce0*/  BPT.TRAP 0x1 ;  /* 0x000000040000795c */ /* 0x000fe20000300000 */
.L_x_4288:
[----:B---3--:R-:W-:Y:S05]  /*4cf0*/  @P1 BRA `(.L_x_4289) ;  /* 0x0000000000081947 */ /* 0x008fea0003800000 */
[----:B------:R-:W3:Y:S02]  /*4d00*/  SYNCS.PHASECHK.TRANS64.TRYWAIT P1, [R7+URZ+0x28c50], R8 ;  /* 0x028c5008070075a7 */ /* 0x000ee4000802017f */
[----:B---3--:R-:W-:Y:S05]  /*4d10*/  @!P1 BRA `(.L_x_4290) ;  /* 0x000000cc00e09947 */ /* 0x008fea0003800000 */
.L_x_4289:
        /* <DEDUP_REMOVED lines=34> */
.L_x_4291:
[----:B------:R-:W-:Y:S01]  /*4f40*/  UISETP.NE.AND UP0, UPT, UR53, URZ, UPT ;  /* 0x0000003f3500728c */ /* 0x000fe2000bf05270 */
[----:B------:R-:W-:Y:S01]  /*4f50*/  R2UR UR14, R7 ;  /* 0x00000000070e72ca */ /* 0x000fe200000e0000 */
[----:B------:R-:W-:Y:S01]  /*4f60*/  UMOV UR11, UR45 ;  /* 0x0000002d000b7c82 */ /* 0x000fe20008000000 */
[----:B------:R-:W-:-:S08]  /*4f70*/  UIADD3 UR21, UR54, -0x2, URZ ;  /* 0xfffffffe36157890 */ /* 0x000fd0000fffe03f */
[----:B------:R-:W-:Y:S01]  /*4f80*/  @UP0 ULDC UR6, c[0x0][0x44c] ;  /* 0x0001130000060ab9 */ /* 0x000fe20000000800 */
[----:B------:R-:W-:Y:S01]  /*4f90*/  @UP0 ULDC UR15, c[0x0][0x450] ;  /* 0x00011400000f0ab9 */ /* 0x000fe20000000800 */
[----:B------:R-:W-:Y:S02]  /*4fa0*/  UIMAD.WIDE.U32 UR6, UR45, UR6, URZ ;  /* 0x000000062d0672a5 */ /* 0x000fe4000f8e003f */
[----:B------:R-:W-:Y:S02]  /*4fb0*/  UIADD3 UR6, UR14, 0x28c60, URZ ;  /* 0x00028c600e067890 */ /* 0x000fe4000fffe03f */
[----:B------:R-:W-:Y:S02]  /*4fc0*/  @UP0 USHF.R.U32.HI UR11, URZ, UR15, UR7 ;  /* 0x0000000f3f0b0299 */ /* 0x000fe40008011607 */
[----:B------:R-:W-:Y:S02]  /*4fd0*/  UPRMT UR6, UR40, 0x654, UR6 ;  /* 0x0000065428067896 */ /* 0x000fe40008000006 */
[----:B------:R-:W-:-:S04]  /*4fe0*/  UIADD3 UR7, UR11, UR49, -UR52 ;  /* 0x000000310b077290 */ /* 0x000fc8000fffe834 */
        /* <DEDUP_REMOVED lines=9> */
[----:B0123--:R-:W-:Y:S01]  /*5080*/  IMAD.MOV.U32 R8, RZ, RZ, R5 ;  /* 0x000000ffff087224 */ /* 0x00ffe200078e0005 */
[----:B------:R-:W-:Y:S01]  /*5090*/  UMOV UR24, UR38 ;  /* 0x0000002600187c82 */ /* 0x000fe20008000000 */
[----:B------:R-:W-:Y:S01]  /*50a0*/  IMAD.MOV.U32 R9, RZ, RZ, R6 ;  /* 0x000000ffff097224 */ /* 0x000fe200078e0006 */
[----:B------:R-:W-:-:S06]  /*50b0*/  ULDC UR22, c[0x0][0x988] ;  /* 0x0002620000167ab9 */ /* 0x000fcc0000000800 */
.L_x_4303:
[----:B------:R-:W-:-:S04]  /*50c0*/  UIADD3 UR38, UR24, 0x1, URZ ;  /* 0x0000000118267890 */ /* 0x000fc8000fffe03f */
[----:B------:R-:W-:-:S04]  /*50d0*/  UISETP.NE.AND UP0, UPT, UR38, 0x2, UPT ;  /* 0x000000022600788c */ /* 0x000fc8000bf05270 */
[----:B------:R-:W-:Y:S02]  /*50e0*/  USEL UR6, URZ, 0x1, UP0 ;  /* 0x000000013f067887 */ /* 0x000fe40008000000 */
[----:B------:R-:W-:Y:S02]  /*50f0*/  USEL UR38, UR38, URZ, UP0 ;  /* 0x0000003f26267287 */ /* 0x000fe40008000000 */
[----:B------:R-:W-:Y:S01]  /*5100*/  ULOP3.LUT UR37, UR37, UR6, URZ, 0x3c, !UPT ;  /* 0x0000000625257292 */ /* 0x000fe2000f8e3c3f */
[----:B0-----:R-:W-:Y:S11]  /*5110*/  @!P0 BRA `(.L_x_4293) ;  /* 0x0000000000048947 */ /* 0x001ff60003800000 */
[----:B------:R-:W-:Y:S01]  /*5120*/  BPT.TRAP 0x1 ;  /* 0x000000040000795c */ /* 0x000fe20000300000 */
.L_x_4293:
[----:B------:R-:W-:Y:S01]  /*5130*/  ULEA UR23, UR38, UR41, 0x3 ;  /* 0x0000002926177291 */ /* 0x000fe2000f8e183f */
[----:B------:R-:W-:-:S05]  /*5140*/  IMAD.U32 R7, RZ, RZ, UR37 ;  /* 0x00000025ff077e24 */ /* 0x000fca000f8e00ff */
[----:B------:R-:W-:-:S04]  /*5150*/  SHF.L.U32 R7, R7, 0x1f, RZ ;  /* 0x0000001f07077819 */ /* 0x000fc800000006ff */
[----:B------:R0:W1:Y:S01]  /*5160*/  SYNCS.PHASECHK.TRANS64.TRYWAIT P1, [UR23+0x28c30], R7 ;  /* 0x028c3007ff0075a7 */ /* 0x0000620008020157 */
[----:B------:R-:W-:Y:S05]  /*5170*/  @!P0 BRA `(.L_x_4294) ;  /* 0x0000000000048947 */ /* 0x000fea0003800000 */
[----:B------:R-:W-:Y:S01]  /*5180*/  BPT.TRAP 0x1 ;  /* 0x000000040000795c */ /* 0x000fe20000300000 */
.L_x_4294:
[----:B-1----:R-:W-:Y:S05]  /*5190*/  @P1 BRA `(.L_x_4295) ;  /* 0x0000000000081947 */ /* 0x002fea0003800000 */
[----:B------:R-:W1:Y:S02]  /*51a0*/  SYNCS.PHASECHK.TRANS64.TRYWAIT P1, [UR23+0x28c30], R7 ;  /* 0x028c3007ff0075a7 */ /* 0x000e640008020157 */
[----:B-1----:R-:W-:Y:S05]  /*51b0*/  @!P1 BRA `(.L_x_4296) ;  /* 0x000000c800cc9947 */ /* 0x002fea0003800000 */
.L_x_4295:
        /* <DEDUP_REMOVED lines=23> */
.L_x_4297:
[----:B------:R-:W-:Y:S01]  /*5330*/  UISETP.NE.AND UP0, UPT, UR53, URZ, UPT ;  /* 0x0000003f3500728c */ /* 0x000fe2000bf05270 */
[----:B-1----:R-:W-:Y:S01]  /*5340*/  IADD3 R6, R185, UR45, RZ ;  /* 0x0000002db9067c10 */ /* 0x002fe2000fffe0ff */
[----:B------:R-:W-:-:S04]  /*5350*/  UMOV UR10, UR22 ;  /* 0x00000016000a7c82 */ /* 0x000fc80008000000 */
[----:B------:R-:W-:Y:S02]  /*5360*/  PLOP3.LUT P1, PT, PT, PT, UP0, 0x80, 0x0 ;  /* 0x000000000000781c */ /* 0x000fe40003f2f008 */
[----:B------:R-:W-:-:S03]  /*5370*/  PLOP3.LUT P2, PT, PT, PT, UP0, 0x80, 0x0 ;  /* 0x000000000000781c */ /* 0x000fc60003f4f008 */
[----:B------:R-:W-:-:S08]  /*5380*/  @UP0 ULDC UR6, c[0x0][0x44c] ;  /* 0x0001130000060ab9 */ /* 0x000fd00000000800 */
[----:B------:R-:W-:Y:S01]  /*5390*/  @P1 IMAD.HI.U32 R5, R6, UR6, RZ ;  /* 0x0000000606051c27 */ /* 0x000fe2000f8e00ff */
[----:B------:R-:W-:-:S04]  /*53a0*/  @UP0 ULDC UR6, c[0x0][0x450] ;  /* 0x0001140000060ab9 */ /* 0x000fc80000000800 */
[----:B------:R-:W-:Y:S01]  /*53b0*/  @P2 SHF.R.U32.HI R6, RZ, UR6, R5 ;  /* 0x00000006ff062c19 */ /* 0x000fe20008011605 */
[----:B------:R-:W-:Y:S01]  /*53c0*/  UMOV UR6, 0xffffffc0 ;  /* 0xffffffc000067882 */ /* 0x000fe20000000000 */
[----:B------:R-:W-:Y:S01]  /*53d0*/  IMAD.U32 R5, RZ, RZ, UR49 ;  /* 0x00000031ff057e24 */ /* 0x000fe2000f8e00ff */
[----:B------:R-:W-:Y:S02]  /*53e0*/  UIMAD UR6, UR21, UR6, 0x1 ;  /* 0x00000001150674a4 */ /* 0x000fe4000f8e0206 */
[----:B------:R-:W1:Y:S04]  /*53f0*/  SHFL.IDX PT, R10, R6, 0x1, 0x1c1f ;  /* 0x003c1f00060a7f89 */ /* 0x000e6800000e0000 */
[----:B------:R-:W-:Y:S01]  /*5400*/  IADD3 R5, R5, UR6, -R2 ;  /* 0x0000000605057c10 */ /* 0x000fe2000fffe802 */
[----:B------:R-:W2:Y:S01]  /*5410*/  SHFL.IDX PT, R6, R6, RZ, 0x1c1f ;  /* 0x001c1fff06067589 */ /* 0x000ea200000e0000 */
[----:B------:R-:W-:-:S03]  /*5420*/  UIADD3 UR6, UR23, 0x28c40, URZ ;  /* 0x00028c4017067890 */ /* 0x000fc6000fffe03f */
[----:B------:R-:W-:Y:S01]  /*5430*/  VIADD R5, R5, -UR52 ;  /* 0x8000003405057c36 */ /* 0x000fe20008000000 */
[----:B------:R-:W-:-:S09]  /*5440*/  UPRMT UR6, UR40, 0x654, UR6 ;  /* 0x0000065428067896 */ /* 0x000fd20008000006 */
[----:B------:R-:W-:Y:S01]  /*5450*/  SYNCS.ARRIVE.TRANS64.RED.A1T0 RZ, [UR6], RZ ;  /* 0x000000ffffff79a7 */ /* 0x000fe20008100406 */
[----:B-1----:R-:W-:-:S05]  /*5460*/  IMAD.IADD R10, R5, 0x1, R10 ;  /* 0x00000001050a7824 */ /* 0x002fca00078e020a */
[C---:B------:R-:W-:Y:S01]  /*5470*/  ISETP.GT.AND P1, PT, R10.reuse, RZ, PT ;  /* 0x000000ff0a00720c */ /* 0x040fe20003f24270 */
[----:B--2---:R-:W-:Y:S01]  /*5480*/  IMAD.IADD R14, R5, 0x1, R6 ;  /* 0x00000001050e7824 */ /* 0x004fe200078e0206 */
        /* <DEDUP_REMOVED lines=46> */
[----:B------:R-:W-:-:S02]  /*5770*/  ISETP.GT.AND P1, PT, R14, RZ, PT ;  /* 0x000000ff0e00720c */ /* 0x000fc40003f24270 */
[----:B------:R-:W-:Y:S02]  /*5780*/  FMNMX.FTZ R10, R183, R10, !PT ;  /* 0x0000000ab70a7209 */ /* 0x000fe40007810000 */
[----:B------:R-:W-:Y:S02]  /*5790*/  ISETP.GT.AND P2, PT, R14, 0x1, PT ;  /* 0x000000010e00780c */ /* 0x000fe40003f44270 */
[----:B------:R-:W-:Y:S01]  /*57a0*/  FSEL R152, R152, -INF , P1 ;  /* 0xff80000098987808 */ /* 0x000fe20000800000 */
[----:B------:R-:W1:Y:S01]  /*57b0*/  SHFL.BFLY PT, R13, R10, 0x2, 0x1f ;  /* 0x0c401f000a0d7f89 */ /* 0x000e6200000e0000 */
[----:B------:R-:W-:Y:S02]  /*57c0*/  ISETP.GT.AND P1, PT, R14, 0x8, PT ;  /* 0x000000080e00780c */ /* 0x000fe40003f24270 */
[----:B------:R-:W-:Y:S02]  /*57d0*/  FSEL R153, R153, -INF , P2 ;  /* 0xff80000099997808 */ /* 0x000fe40001000000 */
[----:B------:R-:W-:-:S02]  /*57e0*/  FMNMX.FTZ R6, R152, R9, !PT ;  /* 0x0000000998067209 */ /* 0x000fc40007810000 */
[----:B------:R-:W-:Y:S02]  /*57f0*/  ISETP.GT.AND P2, PT, R14, 0x9, PT ;  /* 0x000000090e00780c */ /* 0x000fe40003f44270 */
[----:B------:R-:W-:Y:S02]  /*5800*/  FSEL R156, R156, -INF , P1 ;  /* 0xff8000009c9c7808 */ /* 0x000fe40000800000 */
[----:B------:R-:W-:Y:S02]  /*5810*/  FMNMX.FTZ R5, R153, R6, !PT ;  /* 0x0000000699057209 */ /* 0x000fe40007810000 */
[----:B------:R-:W-:Y:S02]  /*5820*/  ISETP.GT.AND P1, PT, R14, 0x10, PT ;  /* 0x000000100e00780c */ /* 0x000fe40003f24270 */
[----:B------:R-:W-:Y:S02]  /*5830*/  FMNMX.FTZ R5, R156, R5, !PT ;  /* 0x000000059c057209 */ /* 0x000fe40007810000 */
[----:B------:R-:W-:-:S02]  /*5840*/  FSEL R160, R160, -INF , P1 ;  /* 0xff800000a0a07808 */ /* 0x000fc40000800000 */
[C---:B------:R-:W-:Y:S02]  /*5850*/  ISETP.GT.AND P1, PT, R14.reuse, 0x18, PT ;  /* 0x000000180e00780c */ /* 0x040fe40003f24270 */
[----:B------:R-:W-:Y:S02]  /*5860*/  ISETP.GT.AND P3, PT, R14, 0x38, PT ;  /* 0x000000380e00780c */ /* 0x000fe40003f64270 */
[----:B------:R-:W-:Y:S02]  /*5870*/  FSEL R164, R164, -INF , P1 ;  /* 0xff800000a4a47808 */ /* 0x000fe40000800000 */
        /* <DEDUP_REMOVED lines=18> */
[----:B-1----:R-:W-:Y:S02]  /*59a0*/  FMNMX.FTZ R5, R15, R20, !PT ;  /* 0x000000140f057209 */ /* 0x002fe40007810000 */
[----:B------:R-:W-:Y:S02]  /*59b0*/  ISETP.GT.AND P2, PT, R14, 0x29, PT ;  /* 0x000000290e00780c */ /* 0x000fe40003f44270 */
[----:B------:R-:W-:Y:S01]  /*59c0*/  FSEL R172, R172, -INF , P1 ;  /* 0xff800000acac7808 */ /* 0x000fe20000800000 */
[----:B------:R-:W-:Y:S01]  /*59d0*/  FMUL.FTZ R20, R5, UR10 ;  /* 0x0000000a05147c20 */ /* 0x000fe20008410000 */
[----:B------:R-:W-:Y:S02]  /*59e0*/  FMNMX.FTZ R15, R169, R6, !PT ;  /* 0x00000006a90f7209 */ /* 0x000fe40007810000 */
[----:B------:R-:W-:-:S02]  /*59f0*/  ISETP.GT.AND P1, PT, R14, 0x30, PT ;  /* 0x000000300e00780c */ /* 0x000fc40003f24270 */
[----:B------:R-:W-:Y:S02]  /*5a00*/  FSEL R173, R173, -INF , P2 ;  /* 0xff800000adad7808 */ /* 0x000fe40001000000 */
[----:B------:R-:W-:Y:S02]  /*5a10*/  FMNMX.FTZ R6, R172, R15, !PT ;  /* 0x0000000fac067209 */ /* 0x000fe40007810000 */
[----:B------:R-:W-:Y:S02]  /*5a20*/  ISETP.GT.AND P2, PT, R14, 0x31, PT ;  /* 0x000000310e00780c */ /* 0x000fe40003f44270 */
[----:B------:R-:W-:Y:S02]  /*5a30*/  FSEL R176, R176, -INF , P1 ;  /* 0xff800000b0b07808 */ /* 0x000fe40000800000 */
[----:B------:R-:W-:Y:S02]  /*5a40*/  FMNMX.FTZ R15, R173, R6, !PT ;  /* 0x00000006ad0f7209 */ /* 0x000fe40007810000 */
[----:B------:R-:W-:-:S02]  /*5a50*/  FSEL R177, R177, -INF , P2 ;  /* 0xff800000b1b17808 */ /* 0x000fc40001000000 */
[----:B------:R-:W-:Y:S02]  /*5a60*/  FMNMX.FTZ R6, R176, R15, !PT ;  /* 0x0000000fb0067209 */ /* 0x000fe40007810000 */
[----:B------:R-:W-:Y:S02]  /*5a70*/  ISETP.GT.AND P1, PT, R14, 0x39, PT ;  /* 0x000000390e00780c */ /* 0x000fe40003f24270 */
[----:B------:R-:W-:Y:S02]  /*5a80*/  FSEL R180, R180, -INF , P3 ;  /* 0xff800000b4b47808 */ /* 0x000fe40001800000 */
[----:B------:R-:W-:Y:S02]  /*5a90*/  FMNMX.FTZ R15, R177, R6, !PT ;  /* 0x00000006b10f7209 */ /* 0x000fe40007810000 */
[----:B------:R-:W-:Y:S02]  /*5aa0*/  FSEL R181, R181, -INF , P1 ;  /* 0xff800000b5b57808 */ /* 0x000fe40000800000 */
[----:B------:R-:W-:-:S02]  /*5ab0*/  FMNMX.FTZ R6, R180, R15, !PT ;  /* 0x0000000fb4067209 */ /* 0x000fc40007810000 */
        /* <DEDUP_REMOVED lines=272> */
.L_x_4298:
[----:B------:R0:W1:Y:S01]  /*6bc0*/  SYNCS.PHASECHK.TRANS64.TRYWAIT P1, [UR23+0x28c50], R7 ;  /* 0x028c5007ff0075a7 */ /* 0x0000620008020157 */
[----:B------:R-:W-:Y:S05]  /*6bd0*/  @!P0 BRA `(.L_x_4299) ;  /* 0x0000000000048947 */ /* 0x000fea0003800000 */
[----:B------:R-:W-:Y:S01]  /*6be0*/  BPT.TRAP 0x1 ;  /* 0x000000040000795c */ /* 0x000fe20000300000 */
.L_x_4299:
[----:B-1----:R-:W-:Y:S05]  /*6bf0*/  @P1 BRA `(.L_x_4300) ;  /* 0x0000000000081947 */ /* 0x002fea0003800000 */
[----:B------:R-:W1:Y:S02]  /*6c00*/  SYNCS.PHASECHK.TRANS64.TRYWAIT P1, [UR23+0x28c50], R7 ;  /* 0x028c5007ff0075a7 */ /* 0x000e640008020157 */
[----:B-1----:R-:W-:Y:S05]  /*6c10*/  @!P1 BRA `(.L_x_4301) ;  /* 0x000000b0004c9947 */ /* 0x002fea0003800000 */
.L_x_4300:
        /* <DEDUP_REMOVED lines=34> */
.L_x_4302:
[----:B------:R-:W-:Y:S01]  /*6e40*/  UISETP.GT.AND UP0, UPT, UR21, UR20, UPT ;  /* 0x000000141500728c */ /* 0x000fe2000bf04270 */
[----:B-1----:R-:W-:Y:S01]  /*6e50*/  IMAD.MOV.U32 R8, RZ, RZ, R5 ;  /* 0x000000ffff087224 */ /* 0x002fe200078e0005 */
[----:B------:R-:W-:Y:S01]  /*6e60*/  UIADD3 UR23, UR23, 0x28c60, URZ ;  /* 0x00028c6017177890 */ /* 0x000fe2000fffe03f */
[----:B------:R-:W-:Y:S01]  /*6e70*/  IMAD.MOV.U32 R9, RZ, RZ, R6 ;  /* 0x000000ffff097224 */ /* 0x000fe200078e0006 */
[----:B------:R-:W-:Y:S02]  /*6e80*/  UIADD3 UR21, UR21, -0x1, URZ ;  /* 0xffffffff15157890 */ /* 0x000fe4000fffe03f */
[----:B------:R-:W-:Y:S01]  /*6e90*/  PLOP3.LUT P1, PT, PT, PT, UP0, 0x80, 0x0 ;  /* 0x000000000000781c */ /* 0x000fe20003f2f008 */
[----:B------:R-:W-:Y:S01]  /*6ea0*/  UPRMT UR23, UR40, 0x654, UR23 ;  /* 0x0000065428177896 */ /* 0x000fe20008000017 */
[----:B------:R-:W-:-:S08]  /*6eb0*/  UMOV UR24, UR38 ;  /* 0x0000002600187c82 */ /* 0x000fd00008000000 */
[----:B------:R-:W-:Y:S03]  /*6ec0*/  SYNCS.ARRIVE.TRANS64.RED.A1T0 RZ, [UR23], RZ ;  /* 0x000000ffffff79a7 */ /* 0x000fe60008100417 */
[----:B------:R-:W-:Y:S05]  /*6ed0*/  @P1 BRA `(.L_x_4303) ;  /* 0xffffffe000781947 */ /* 0x000fea000383ffff */
.L_x_4292:
[----:B------:R-:W-:-:S13]  /*6ee0*/  ISETP.LE.AND P1, PT, RZ, UR21, PT ;  /* 0x00000015ff007c0c */ /* 0x000fda000bf23270 */
[----:B------:R-:W-:Y:S05]  /*6ef0*/  @!P1 BRA `(.L_x_4304) ;  /* 0x0000001800389947 */ /* 0x000fea0003800000 */
[----:B------:R-:W-:Y:S01]  /*6f00*/  IMAD.MOV.U32 R9, RZ, RZ, R5 ;  /* 0x000000ffff097224 */ /* 0x000fe200078e0005 */
[----:B------:R-:W-:Y:S01]  /*6f10*/  MOV R11, R6 ;  /* 0x00000006000b7202 */ /* 0x000fe20000000f00 */
[----:B------:R-:W-:Y:S01]  /*6f20*/  UMOV UR23, UR38 ;  /* 0x0000002600177c82 */ /* 0x000fe20008000000 */
[----:B------:R-:W-:-:S05]  /*6f30*/  ULDC UR20, c[0x0][0x988] ;  /* 0x0002620000147ab9 */ /* 0x000fca0000000800 */
.L_x_4315:
[----:B------:R-:W-:-:S04]  /*6f40*/  UIADD3 UR38, UR23, 0x1, URZ ;  /* 0x0000000117267890 */ /* 0x000fc8000fffe03f */
[----:B------:R-:W-:-:S04]  /*6f50*/  UISETP.NE.AND UP0, UPT, UR38, 0x2, UPT ;  /* 0x000000022600788c */ /* 0x000fc8000bf05270 */
[----:B------:R-:W-:Y:S02]  /*6f60*/  USEL UR6, URZ, 0x1, UP0 ;  /* 0x000000013f067887 */ /* 0x000fe40008000000 */
[----:B------:R-:W-:Y:S02]  /*6f70*/  USEL UR38, UR38, URZ, UP0 ;  /* 0x0000003f26267287 */ /* 0x000fe40008000000 */
[----:B------:R-:W-:Y:S01]  /*6f80*/  ULOP3.LUT UR37, UR37, UR6, URZ, 0x3c, !UPT ;  /* 0x0000000625257292 */ /* 0x000fe2000f8e3c3f */
[----:B-1----:R-:W-:Y:S11]  /*6f90*/  @!P0 BRA `(.L_x_4305) ;  /* 0x0000000000048947 */ /* 0x002ff60003800000 */
[----:B------:R-:W-:Y:S01]  /*6fa0*/  BPT.TRAP 0x1 ;  /* 0x000000040000795c */ /* 0x000fe20000300000 */
.L_x_4305:
[----:B------:R-:W-:Y:S01]  /*6fb0*/  ULEA UR22, UR38, UR41, 0x3 ;  /* 0x0000002926167291 */ /* 0x000fe2000f8e183f */
[----:B0123--:R-:W-:-:S05]  /*6fc0*/  IMAD.U32 R7, RZ, RZ, UR37 ;  /* 0x00000025ff077e24 */ /* 0x00ffca000f8e00ff */
[----:B------:R-:W-:-:S04]  /*6fd0*/  SHF.L.U32 R7, R7, 0x1f, RZ ;  /* 0x0000001f07077819 */ /* 0x000fc800000006ff */
[----:B------:R0:W1:Y:S01]  /*6fe0*/  SYNCS.PHASECHK.TRANS64.TRYWAIT P1, [UR22+0x28c30], R7 ;  /* 0x028c3007ff0075a7 */ /* 0x0000620008020156 */
[----:B------:R-:W-:Y:S05]  /*6ff0*/  @!P0 BRA `(.L_x_4306) ;  /* 0x0000000000048947 */ /* 0x000fea0003800000 */
[----:B------:R-:W-:Y:S01]  /*7000*/  BPT.TRAP 0x1 ;  /* 0x000000040000795c */ /* 0x000fe20000300000 */
.L_x_4306:
[----:B-1----:R-:W-:Y:S05]  /*7010*/  @P1 BRA `(.L_x_4307) ;  /* 0x0000000000081947 */ /* 0x002fea0003800000 */
[----:B------:R-:W1:Y:S02]  /*7020*/  SYNCS.PHASECHK.TRANS64.TRYWAIT P1, [UR22+0x28c30], R7 ;  /* 0x028c3007ff0075a7 */ /* 0x000e640008020156 */
[----:B-1----:R-:W-:Y:S05]  /*7030*/  @!P1 BRA `(.L_x_4308) ;  /* 0x000000ac005c9947 */ /* 0x002fea0003800000 */
.L_x_4307:
        /* <DEDUP_REMOVED lines=23> */
.L_x_4309:
        /* <DEDUP_REMOVED lines=306> */
.L_x_4310:
[----:B------:R2:W3:Y:S01]  /*84d0*/  SYNCS.PHASECHK.TRANS64.TRYWAIT P1, [UR22+0x28c50], R7 ;  /* 0x028c5007ff0075a7 */ /* 0x0004e20008020156 */
[----:B------:R-:W-:Y:S05]  /*84e0*/  @!P0 BRA `(.L_x_4311) ;  /* 0x0000000000048947 */ /* 0x000fea0003800000 */
[----:B------:R-:W-:Y:S01]  /*84f0*/  BPT.TRAP 0x1 ;  /* 0x000000040000795c */ /* 0x000fe20000300000 */
.L_x_4311:
[----:B---3--:R-:W-:Y:S05]  /*8500*/  @P1 BRA `(.L_x_4312) ;  /* 0x0000000000081947 */ /* 0x008fea0003800000 */
[----:B------:R-:W3:Y:S02]  /*8510*/  SYNCS.PHASECHK.TRANS64.TRYWAIT P1, [UR22+0x28c50], R7 ;  /* 0x028c5007ff0075a7 */ /* 0x000ee40008020156 */
[----:B---3--:R-:W-:Y:S05]  /*8520*/  @!P1 BRA `(.L_x_4313) ;  /* 0x0000009800389947 */ /* 0x008fea0003800000 */
.L_x_4312:
        /* <DEDUP_REMOVED lines=34> */
.L_x_4314:
[----:B------:R-:W-:Y:S01]  /*8750*/  UIADD3 UR22, UR22, 0x28c60, URZ ;  /* 0x00028c6016167890 */ /* 0x000fe2000fffe03f */
[----:B------:R-:W-:Y:S01]  /*8760*/  ISETP.LT.AND P1, PT, RZ, UR21, PT ;  /* 0x00000015ff007c0c */ /* 0x000fe2000bf21270 */
[----:B------:R-:W-:Y:S01]  /*8770*/  UIADD3 UR21, UR21, -0x1, URZ ;  /* 0xffffffff15157890 */ /* 0x000fe2000fffe03f */
[----:B------:R-:W-:Y:S01]  /*8780*/  IMAD.MOV.U32 R9, RZ, RZ, R5 ;  /* 0x000000ffff097224 */ /* 0x000fe200078e0005 */
[----:B------:R-:W-:Y:S01]  /*8790*/  UPRMT UR22, UR40, 0x654, UR22 ;  /* 0x0000065428167896 */ /* 0x000fe20008000016 */
[----:B------:R-:W-:Y:S01]  /*87a0*/  IMAD.MOV.U32 R11, RZ, RZ, R6 ;  /* 0x000000ffff0b7224 */ /* 0x000fe200078e0006 */
[----:B------:R-:W-:-:S07]  /*87b0*/  UMOV UR23, UR38 ;  /* 0x0000002600177c82 */ /* 0x000fce0008000000 */
[----:B------:R-:W-:Y:S01]  /*87c0*/  SYNCS.ARRIVE.TRANS64.RED.A1T0 RZ, [UR22], RZ ;  /* 0x000000ffffff79a7 */ /* 0x000fe20008100416 */
[----:B------:R-:W-:Y:S05]  /*87d0*/  @P1 BRA `(.L_x_4315) ;  /* 0xffffffe400d81947 */ /* 0x000fea000383ffff */
.L_x_4304:
[----:B------:R-:W5:Y:S01]  /*87e0*/  SHFL.BFLY PT, R0, R3, 0x2, 0x1f ;  /* 0x0c401f0003007f89 */ /* 0x000f6200000e0000 */
[----:B------:R-:W-:Y:S01]  /*87f0*/  IMAD.MOV R11, RZ, RZ, -R18 ;  /* 0x000000ffff0b7224 */ /* 0x000fe200078e0a12 */
[----:B------:R-:W-:Y:S01]  /*8800*/  UIADD3 UR36, UR36, 0x1, URZ ;  /* 0x0000000124247890 */ /* 0x000fe2000fffe03f */
[----:B------:R-:W-:Y:S01]  /*8810*/  IMAD.U32 R13, RZ, RZ, UR10 ;  /* 0x0000000aff0d7e24 */ /* 0x000fe2000f8e00ff */
[----:B0123--:R-:W0:Y:S01]  /*8820*/  SHFL.BFLY PT, R7, R4, 0x2, 0x1f ;  /* 0x0c401f0004077f89 */ /* 0x00fe2200000e0000 */
        /* <DEDUP_REMOVED lines=10> */
[----:B------:R-:W-:Y:S01]  /*88d0*/  @!P0 LEA R3, R3, R16, 0x6 ;  /* 0x0000001003038211 */ /* 0x000fe200078e30ff */
[----:B------:R-:W-:Y:S01]  /*88e0*/  UISETP.NE.AND UP0, UPT, UR38, 0x2, UPT ;  /* 0x000000022600788c */ /* 0x000fe2000bf05270 */
[----:B------:R-:W1:Y:S02]  /*88f0*/  SHFL.BFLY PT, R7, R8, 0x1, 0x1f ;  /* 0x0c201f0008077f89 */ /* 0x000e6400000e0000 */
        /* <DEDUP_REMOVED lines=11> */
[----:B------:R-:W1:Y:S08]  /*89b0*/  @P2 MUFU.RCP R0, R7 ;  /* 0x0000000700002308 */ /* 0x000e700000001000 */
[----:B------:R-:W2:Y:S01]  /*89c0*/  @P2 MUFU.LG2 R7, R7 ;  /* 0x0000000700072308 */ /* 0x000ea20000000c00 */
[-C--:B0-----:R-:W-:Y:S01]  /*89d0*/  FMUL.FTZ R168, R32, R11.reuse ;  /* 0x0000000b20a87220 */ /* 0x081fe20000410000 */
[----:B------:R-:W-:Y:S01]  /*89e0*/  @!P0 STS [R4+0x28800], R11 ;  /* 0x0288000b04008388 */ /* 0x000fe20000000800 */
[-C--:B------:R-:W-:Y:S01]  /*89f0*/  FMUL.FTZ R170, R28, R11.reuse ;  /* 0x0000000b1caa7220 */ /* 0x080fe20000410000 */
[----:B------:R-:W-:Y:S01]  /*8a00*/  FMUL.FTZ R28, R29, R11 ;  /* 0x0000000b1d1c7220 */ /* 0x000fe20000410000 */
[----:B------:R-:W-:-:S02]  /*8a10*/  IMAD.U32 R29, RZ, RZ, UR10 ;  /* 0x0000000aff1d7e24 */ /* 0x000fc4000f8e00ff */
[-C--:B------:R-:W-:Y:S01]  /*8a20*/  FMUL.FTZ R171, R24, R11.reuse ;  /* 0x0000000b18ab7220 */ /* 0x080fe20000410000 */
[-C--:B------:R-:W-:Y:S01]  /*8a30*/  FMUL.FTZ R169, R25, R11.reuse ;  /* 0x0000000b19a97220 */ /* 0x080fe20000410000 */
[----:B------:R-:W0:Y:S01]  /*8a40*/  @P1 MUFU.LG2 R32, R9 ;  /* 0x0000000900201308 */ /* 0x000e220000000c00 */
[----:B-1----:R1:W-:Y:S01]  /*8a50*/  @!P0 STS [R4+0x28820], R0 ;  /* 0x0288200004008388 */ /* 0x0023e20000000800 */
[----:B------:R-:W-:Y:S01]  /*8a60*/  @P1 FMUL.FTZ R29, R29, 0.69314718246459960938 ;  /* 0x3f3172181d1d1820 */ /* 0x000fe20000410000 */
[-C--:B----4-:R-:W-:Y:S01]  /*8a70*/  FMUL.FTZ R166, R33, R11.reuse ;  /* 0x0000000b21a67220 */ /* 0x090fe20000410000 */
        /* <DEDUP_REMOVED lines=129> */
.L_x_4269:
        /* <DEDUP_REMOVED lines=44> */
[----:B------:R-:W-:Y:S01]  /*9550*/  LOP3.LUT R32, R175, 0x380, RZ, 0xc0, !PT ;  /* 0x00000380af207812 */ /* 0x000fe200078ec0ff */
[--C-:B------:R-:W-:Y:S01]  /*9560*/  IMAD.X R33, RZ, RZ, R5.reuse, P1 ;  /* 0x000000ffff217224 */ /* 0x100fe200008e0605 */
[----:B------:R-:W-:Y:S01]  /*9570*/  IADD3 R183, P6, R4, 0x2020, RZ ;  /* 0x0000202004b77810 */ /* 0x000fe20007fde0ff */
[----:B------:R-:W-:Y:S01]  /*9580*/  IMAD.X R37, RZ, RZ, R5, P0 ;  /* 0x000000ffff257224 */ /* 0x000fe200000e0605 */
[----:B------:R-:W-:-:S02]  /*9590*/  SHF.R.U64 R32, R32, 0x3, RZ ;  /* 0x0000000320207819 */ /* 0x000fc400000012ff */
[C---:B------:R-:W-:Y:S02]  /*95a0*/  IADD3 R6, P0, R4.reuse, 0x4020, RZ ;  /* 0x0000402004067810 */ /* 0x040fe40007f1e0ff */
[C---:B------:R-:W-:Y:S02]  /*95b0*/  LOP3.LUT R29, R4.reuse, 0x380, RZ, 0xc0, !PT ;  /* 0x00000380041d7812 */ /* 0x040fe400078ec0ff */
[----:B------:R-:W-:Y:S01]  /*95c0*/  IADD3.X R49, RZ, R5, RZ, P6, !PT ;  /* 0x00000005ff317210 */ /* 0x000fe200037fe4ff */
[--C-:B------:R-:W-:Y:S01]  /*95d0*/  IMAD.X R107, RZ, RZ, R5.reuse, P0 ;  /* 0x000000ffff6b7224 */ /* 0x100fe200000e0605 */
[C---:B------:R-:W-:Y:S02]  /*95e0*/  IADD3 R179, P4, R4.reuse, 0x60, RZ ;  /* 0x0000006004b37810 */ /* 0x040fe40007f9e0ff */
[C---:B------:R-:W-:Y:S02]  /*95f0*/  IADD3 R181, P3, R4.reuse, 0x2000, RZ ;  /* 0x0000200004b57810 */ /* 0x040fe40007f7e0ff */
[C---:B------:R-:W-:Y:S01]  /*9600*/  IADD3 R205, P5, R4.reuse, 0x2040, RZ ;  /* 0x0000204004cd7810 */ /* 0x040fe20007fbe0ff */
[--C-:B------:R-:W-:Y:S01]  /*9610*/  IMAD.X R41, RZ, RZ, R5.reuse, P4 ;  /* 0x000000ffff297224 */ /* 0x100fe200020e0605 */
[C---:B------:R-:W-:Y:S01]  /*9620*/  IADD3 R207, P2, R4.reuse, 0x2060, RZ ;  /* 0x0000206004cf7810 */ /* 0x040fe20007f5e0ff */
[--C-:B------:R-:W-:Y:S01]  /*9630*/  IMAD.X R45, RZ, RZ, R5.reuse, P3 ;  /* 0x000000ffff2d7224 */ /* 0x100fe200018e0605 */
        /* <DEDUP_REMOVED lines=10> */
[C---:B------:R-:W-:Y:S02]  /*96e0*/  IADD3 R110, P4, R4.reuse, 0x4040, RZ ;  /* 0x00004040046e7810 */ /* 0x040fe40007f9e0ff */
[C---:B------:R-:W-:Y:S02]  /*96f0*/  IADD3 R114, P3, R4.reuse, 0x4060, RZ ;  /* 0x0000406004727810 */ /* 0x040fe40007f7e0ff */
[C---:B------:R-:W-:Y:S01]  /*9700*/  IADD3 R0, P5, R4.reuse, 0x6020, RZ ;  /* 0x0000602004007810 */ /* 0x040fe20007fbe0ff */
[--C-:B------:R-:W-:Y:S01]  /*9710*/  IMAD.X R111, RZ, RZ, R5.reuse, P4 ;  /* 0x000000ffff6f7224 */ /* 0x100fe200020e0605 */
[C---:B------:R-:W-:Y:S01]  /*9720*/  IADD3 R126, P2, R4.reuse, 0x6040, RZ ;  /* 0x00006040047e7810 */ /* 0x040fe20007f5e0ff */
[--C-:B------:R-:W-:Y:S01]  /*9730*/  IMAD.X R115, RZ, RZ, R5.reuse, P3 ;  /* 0x000000ffff737224 */ /* 0x100fe200018e0605 */
[----:B------:R-:W-:Y:S01]  /*9740*/  IADD3 R174, P1, R4, 0x6060, RZ ;  /* 0x0000606004ae7810 */ /* 0x000fe20007f3e0ff */
[--C-:B------:R-:W-:Y:S01]  /*9750*/  IMAD.X R123, RZ, RZ, R5.reuse, P5 ;  /* 0x000000ffff7b7224 */ /* 0x100fe200028e0605 */
[----:B------:R-:W-:Y:S01]  /*9760*/  SHF.R.U64 R175, R175, 0x3, RZ ;  /* 0x00000003afaf7819 */ /* 0x000fe200000012ff */
[--C-:B------:R-:W-:Y:S01]  /*9770*/  IMAD.X R127, RZ, RZ, R5.reuse, P2 ;  /* 0x000000ffff7f7224 */ /* 0x100fe200010e0605 */
[----:B------:R-:W-:Y:S01]  /*9780*/  LOP3.LUT R4, R29, R4, RZ, 0x3c, !PT ;  /* 0x000000041d047212 */ /* 0x000fe200078e3cff */
[----:B------:R-:W-:Y:S01]  /*9790*/  IMAD.X R29, RZ, RZ, R5, P1 ;  /* 0x000000ffff1d7224 */ /* 0x000fe200008e0605 */
[----:B------:R-:W-:-:S02]  /*97a0*/  LOP3.LUT R36, R177, 0x380, RZ, 0xc0, !PT ;  /* 0x00000380b1247812 */ /* 0x000fc400078ec0ff */
[----:B------:R-:W-:Y:S02]  /*97b0*/  LOP3.LUT R40, R179, 0x380, RZ, 0xc0, !PT ;  /* 0x00000380b3287812 */ /* 0x000fe400078ec0ff */
[----:B------:R-:W-:Y:S02]  /*97c0*/  SHF.R.U64 R118, R118, 0x3, RZ ;  /* 0x0000000376767819 */ /* 0x000fe400000012ff */
[----:B------:R-:W-:Y:S02]  /*97d0*/  LOP3.LUT R44, R181, 0x380, RZ, 0xc0, !PT ;  /* 0x00000380b52c7812 */ /* 0x000fe400078ec0ff */
[----:B------:R-:W-:Y:S02]  /*97e0*/  LOP3.LUT R106, R175, R6, RZ, 0x3c, !PT ;  /* 0x00000006af6a7212 */ /* 0x000fe400078e3cff */
[----:B------:R-:W-:Y:S02]  /*97f0*/  SHF.R.U64 R36, R36, 0x3, RZ ;  /* 0x0000000324247819 */ /* 0x000fe400000012ff */
[----:B------:R-:W-:-:S02]  /*9800*/  SHF.R.U64 R40, R40, 0x3, RZ ;  /* 0x0000000328287819 */ /* 0x000fc400000012ff */
[----:B------:R-:W-:Y:S02]  /*9810*/  LOP3.LUT R48, R183, 0x380, RZ, 0xc0, !PT ;  /* 0x00000380b7307812 */ /* 0x000fe400078ec0ff */
[----:B------:R-:W-:Y:S02]  /*9820*/  MOV R175, R4 ;  /* 0x0000000400af7202 */ /* 0x000fe40000000f00 */
[----:B------:R-:W-:Y:S02]  /*9830*/  LOP3.LUT R52, R205, 0x380, RZ, 0xc0, !PT ;  /* 0x00000380cd347812 */ /* 0x000fe400078ec0ff */
[----:B------:R-:W-:Y:S02]  /*9840*/  LOP3.LUT R118, R118, R7, RZ, 0x3c, !PT ;  /* 0x0000000776767212 */ /* 0x000fe400078e3cff */
[----:B------:R-:W-:Y:S02]  /*9850*/  F2FP.F16.F32.PACK_AB R5, R27, R26 ;  /* 0x0000001a1b05723e */ /* 0x000fe400000000ff */
[----:B------:R-:W-:-:S02]  /*9860*/  LOP3.LUT R98, R207, 0x380, RZ, 0xc0, !PT ;  /* 0x00000380cf627812 */ /* 0x000fc400078ec0ff */
[----:B------:R-:W-:Y:S02]  /*9870*/  F2FP.F16.F32.PACK_AB R4, R169, R171 ;  /* 0x000000aba904723e */ /* 0x000fe400000000ff */
[----:B------:R-:W-:Y:S02]  /*9880*/  LOP3.LUT R27, R0, 0x380, RZ, 0xc0, !PT ;  /* 0x00000380001b7812 */ /* 0x000fe400078ec0ff */
[----:B------:R-:W-:Y:S02]  /*9890*/  F2FP.F16.F32.PACK_AB R6, R28, R170 ;  /* 0x000000aa1c06723e */ /* 0x000fe400000000ff */
[----:B------:R-:W-:Y:S02]  /*98a0*/  F2FP.F16.F32.PACK_AB R7, R31, R30 ;  /* 0x0000001e1f07723e */ /* 0x000fe400000000ff */
[----:B------:R-:W-:Y:S02]  /*98b0*/  SHF.R.U64 R44, R44, 0x3, RZ ;  /* 0x000000032c2c7819 */ /* 0x000fe400000012ff */
[----:B------:R-:W-:Y:S01]  /*98c0*/  LOP3.LUT R102, R209, 0x380, RZ, 0xc0, !PT ;  /* 0x00000380d1667812 */ /* 0x000fe200078ec0ff */
[----:B------:R0:W-:Y:S01]  /*98d0*/  STSM.16.M88.4 [R175], R4 ;  /* 0x00000004af007844 */ /* 0x0001e20000000200 */
[----:B------:R-:W-:-:S02]  /*98e0*/  LOP3.LUT R36, R36, R177, RZ, 0x3c, !PT ;  /* 0x000000b124247212 */ /* 0x000fc400078e3cff */
[----:B------:R-:W-:Y:S02]  /*98f0*/  LOP3.LUT R40, R40, R179, RZ, 0x3c, !PT ;  /* 0x000000b328287212 */ /* 0x000fe400078e3cff */
[----:B------:R-:W-:Y:S02]  /*9900*/  SHF.R.U64 R48, R48, 0x3, RZ ;  /* 0x0000000330307819 */ /* 0x000fe400000012ff */
[----:B------:R-:W-:Y:S02]  /*9910*/  SHF.R.U64 R52, R52, 0x3, RZ ;  /* 0x0000000334347819 */ /* 0x000fe400000012ff */
[----:B------:R-:W-:Y:S02]  /*9920*/  LOP3.LUT R177, R110, 0x380, RZ, 0xc0, !PT ;  /* 0x000003806eb17812 */ /* 0x000fe400078ec0ff */
[----:B------:R-:W-:Y:S02]  /*9930*/  LOP3.LUT R179, R114, 0x380, RZ, 0xc0, !PT ;  /* 0x0000038072b37812 */ /* 0x000fe400078ec0ff */
[----:B------:R-:W-:-:S02]  /*9940*/  SHF.R.U64 R98, R98, 0x3, RZ ;  /* 0x0000000362627819 */ /* 0x000fc400000012ff */
[----:B------:R-:W-:Y:S02]  /*9950*/  SHF.R.U64 R27, R27, 0x3, RZ ;  /* 0x000000031b1b7819 */ /* 0x000fe400000012ff */
[----:B------:R-:W-:Y:S02]  /*9960*/  LOP3.LUT R44, R44, R181, RZ, 0x3c, !PT ;  /* 0x000000b52c2c7212 */ /* 0x000fe400078e3cff */
[----:B------:R-:W-:Y:S02]  /*9970*/  SHF.R.U64 R102, R102, 0x3, RZ ;  /* 0x0000000366667819 */ /* 0x000fe400000012ff */
[----:B------:R-:W-:Y:S02]  /*9980*/  LOP3.LUT R48, R48, R183, RZ, 0x3c, !PT ;  /* 0x000000b730307212 */ /* 0x000fe400078e3cff */
[----:B------:R-:W-:Y:S02]  /*9990*/  MOV R33, R32 ;  /* 0x0000002000217202 */ /* 0x000fe40000000f00 */
[----:B0-----:R-:W-:-:S02]  /*99a0*/  F2FP.F16.F32.PACK_AB R4, R166, R168 ;  /* 0x000000a8a604723e */ /* 0x001fc400000000ff */
[----:B------:R-:W-:Y:S02]  /*99b0*/  F2FP.F16.F32.PACK_AB R5, R35, R34 ;  /* 0x000000222305723e */ /* 0x000fe400000000ff */
[----:B------:R-:W-:Y:S02]  /*99c0*/  F2FP.F16.F32.PACK_AB R6, R164, R167 ;  /* 0x000000a7a406723e */ /* 0x000fe400000000ff */
[----:B------:R-:W-:Y:S02]  /*99d0*/  F2FP.F16.F32.PACK_AB R7, R39, R38 ;  /* 0x000000262707723e */ /* 0x000fe400000000ff */
[----:B------:R-:W-:Y:S02]  /*99e0*/  LOP3.LUT R52, R52, R205, RZ, 0x3c, !PT ;  /* 0x000000cd34347212 */ /* 0x000fe400078e3cff */
[----:B------:R-:W-:Y:S01]  /*99f0*/  SHF.R.U64 R177, R177, 0x3, RZ ;  /* 0x00000003b1b17819 */ /* 0x000fe200000012ff */
[----:B------:R0:W-:Y:S01]  /*9a00*/  STSM.16.M88.4 [R33], R4 ;  /* 0x0000000421007844 */ /* 0x0001e20000000200 */
[----:B------:R-:W-:-:S02]  /*9a10*/  SHF.R.U64 R179, R179, 0x3, RZ ;  /* 0x00000003b3b37819 */ /* 0x000fc400000012ff */
[----:B------:R-:W-:Y:S02]  /*9a20*/  LOP3.LUT R169, R126, 0x380, RZ, 0xc0, !PT ;  /* 0x000003807ea97812 */ /* 0x000fe400078ec0ff */
[----:B------:R-:W-:Y:S02]  /*9a30*/  MOV R36, R36 ;  /* 0x0000002400247202 */ /* 0x000fe40000000f00 */
[----:B------:R-:W-:Y:S02]  /*9a40*/  LOP3.LUT R98, R98, R207, RZ, 0x3c, !PT ;  /* 0x000000cf62627212 */ /* 0x000fe400078e3cff */
[----:B------:R-:W-:Y:S01]  /*9a50*/  LOP3.LUT R171, R174, 0x380, RZ, 0xc0, !PT ;  /* 0x00000380aeab7812 */ /* 0x000fe200078ec0ff */
[----:B------:R-:W-:Y:S01]  /*9a60*/  STSM.16.M88.4 [R36], R8 ;  /* 0x0000000824007844 */ /* 0x000fe20000000200 */
[----:B------:R-:W-:Y:S02]  /*9a70*/  LOP3.LUT R122, R27, R0, RZ, 0x3c, !PT ;  /* 0x000000001b7a7212 */ /* 0x000fe400078e3cff */
[----:B------:R-:W-:-:S02]  /*9a80*/  MOV R40, R40 ;  /* 0x0000002800287202 */ /* 0x000fc40000000f00 */
[----:B------:R-:W-:Y:S01]  /*9a90*/  LOP3.LUT R102, R102, R209, RZ, 0x3c, !PT ;  /* 0x000000d166667212 */ /* 0x000fe200078e3cff */
[----:B0-----:R-:W-:Y:S01]  /*9aa0*/  IMAD.U32 R5, RZ, RZ, UR8 ;  /* 0x00000008ff057e24 */ /* 0x001fe2000f8e00ff */
[----:B------:R-:W-:Y:S01]  /*9ab0*/  MOV R44, R44 ;  /* 0x0000002c002c7202 */ /* 0x000fe20000000f00 */
[----:B------:R0:W-:Y:S01]  /*9ac0*/  STSM.16.M88.4 [R40], R12 ;  /* 0x0000000c28007844 */ /* 0x0001e20000000200 */
[----:B------:R-:W-:Y:S01]  /*9ad0*/  F2FP.F16.F32.PACK_AB R26, R61, R60 ;  /* 0x0000003c3d1a723e */ /* 0x000fe200000000ff */
[----:B------:R-:W-:Y:S01]  /*9ae0*/  ULDC.64 UR8, c[0x0][0xc08] ;  /* 0x0003020000087ab9 */ /* 0x000fe20000000a00 */
[----:B------:R-:W-:Y:S02]  /*9af0*/  F2FP.F16.F32.PACK_AB R27, R63, R62 ;  /* 0x0000003e3f1b723e */ /* 0x000fe400000000ff */
[----:B------:R-:W-:Y:S02]  /*9b00*/  MOV R48, R48 ;  /* 0x0000003000307202 */ /* 0x000fe40000000f00 */
[----:B------:R-:W-:Y:S01]  /*9b10*/  LOP3.LUT R110, R177, R110, RZ, 0x3c, !PT ;  /* 0x0000006eb16e7212 */ /* 0x000fe200078e3cff */
[----:B------:R-:W-:Y:S01]  /*9b20*/  STSM.16.M88.4 [R44], R24 ;  /* 0x000000182c007844 */ /* 0x000fe20000000200 */
[----:B------:R-:W-:-:S02]  /*9b30*/  LOP3.LUT R114, R179, R114, RZ, 0x3c, !PT ;  /* 0x00000072b3727212 */ /* 0x000fc400078e3cff */
[----:B------:R-:W-:Y:S01]  /*9b40*/  SHF.R.U64 R169, R169, 0x3, RZ ;  /* 0x00000003a9a97819 */ /* 0x000fe200000012ff */
[----:B------:R-:W-:Y:S01]  /*9b50*/  STSM.16.M88.4 [R48], R64 ;  /* 0x0000004030007844 */ /* 0x000fe20000000200 */
[----:B------:R-:W-:Y:S02]  /*9b60*/  MOV R52, R52 ;  /* 0x0000003400347202 */ /* 0x000fe40000000f00 */
[----:B------:R-:W-:Y:S02]  /*9b70*/  F2FP.F16.F32.PACK_AB R74, R77, R76 ;  /* 0x0000004c4d4a723e */ /* 0x000fe400000000ff */
[----:B------:R-:W-:Y:S02]  /*9b80*/  F2FP.F16.F32.PACK_AB R75, R79, R78 ;  /* 0x0000004e4f4b723e */ /* 0x000fe400000000ff */
[----:B------:R-:W-:Y:S02]  /*9b90*/  F2FP.F16.F32.PACK_AB R81, R83, R82 ;  /* 0x000000525351723e */ /* 0x000fe400000000ff */
[----:B------:R-:W-:Y:S01]  /*9ba0*/  F2FP.F16.F32.PACK_AB R88, R89, R88 ;  /* 0x000000585958723e */ /* 0x000fe200000000ff */
[----:B------:R-:W-:Y:S01]  /*9bb0*/  STSM.16.M88.4 [R52], R72 ;  /* 0x0000004834007844 */ /* 0x000fe20000000200 */
[----:B------:R-:W-:-:S02]  /*9bc0*/  SHF.R.U64 R171, R171, 0x3, RZ ;  /* 0x00000003abab7819 */ /* 0x000fc400000012ff */
[----:B------:R-:W-:Y:S02]  /*9bd0*/  MOV R32, R98 ;  /* 0x0000006200207202 */ /* 0x000fe40000000f00 */
[----:B------:R-:W-:Y:S02]  /*9be0*/  F2FP.F16.F32.PACK_AB R82, R85, R84 ;  /* 0x000000545552723e */ /* 0x000fe400000000ff */
[----:B------:R-:W-:Y:S02]  /*9bf0*/  F2FP.F16.F32.PACK_AB R83, R87, R86 ;  /* 0x000000565753723e */ /* 0x000fe400000000ff */
[----:B------:R-:W-:Y:S02]  /*9c00*/  F2FP.F16.F32.PACK_AB R89, R91, R90 ;  /* 0x0000005a5b59723e */ /* 0x000fe400000000ff */
[----:B------:R-:W-:Y:S01]  /*9c10*/  MOV R102, R102 ;  /* 0x0000006600667202 */ /* 0x000fe20000000f00 */
[----:B------:R-:W-:Y:S01]  /*9c20*/  STSM.16.M88.4 [R32], R80 ;  /* 0x0000005020007844 */ /* 0x000fe20000000200 */
[----:B------:R-:W-:-:S02]  /*9c30*/  F2FP.F16.F32.PACK_AB R90, R93, R92 ;  /* 0x0000005c5d5a723e */ /* 0x000fc400000000ff */
[----:B------:R-:W-:Y:S02]  /*9c40*/  F2FP.F16.F32.PACK_AB R91, R95, R94 ;  /* 0x0000005e5f5b723e */ /* 0x000fe400000000ff */
[----:B------:R-:W-:Y:S02]  /*9c50*/  F2FP.F16.F32.PACK_AB R96, R97, R96 ;  /* 0x000000606160723e */ /* 0x000fe400000000ff */
[----:B------:R-:W-:Y:S01]  /*9c60*/  MOV R31, R106 ;  /* 0x0000006a001f7202 */ /* 0x000fe20000000f00 */
[----:B------:R-:W-:Y:S01]  /*9c70*/  STSM.16.M88.4 [R102], R88 ;  /* 0x0000005866007844 */ /* 0x000fe20000000200 */
[----:B------:R-:W-:Y:S02]  /*9c80*/  F2FP.F16.F32.PACK_AB R97, R42, R21 ;  /* 0x000000152a61723e */ /* 0x000fe400000000ff */
[----:B------:R-:W-:Y:S02]  /*9c90*/  F2FP.F16.F32.PACK_AB R98, R101, R100 ;  /* 0x000000646562723e */ /* 0x000fe400000000ff */
[----:B------:R-:W-:-:S02]  /*9ca0*/  F2FP.F16.F32.PACK_AB R99, R50, R46 ;  /* 0x0000002e3263723e */ /* 0x000fc400000000ff */
[----:B------:R-:W-:Y:S02]  /*9cb0*/  F2FP.F16.F32.PACK_AB R104, R105, R104 ;  /* 0x000000686968723e */ /* 0x000fe400000000ff */
[----:B------:R-:W-:Y:S01]  /*9cc0*/  LOP3.LUT R126, R169, R126, RZ, 0x3c, !PT ;  /* 0x0000007ea97e7212 */ /* 0x000fe200078e3cff */
[----:B------:R-:W-:Y:S01]  /*9cd0*/  STSM.16.M88.4 [R31], R96 ;  /* 0x000000601f007844 */ /* 0x000fe20000000200 */
[----:B------:R-:W-:Y:S02]  /*9ce0*/  MOV R110, R110 ;  /* 0x0000006e006e7202 */ /* 0x000fe40000000f00 */
[----:B------:R-:W-:Y:S02]  /*9cf0*/  MOV R30, R114 ;  /* 0x00000072001e7202 */ /* 0x000fe40000000f00 */
[----:B------:R-:W-:Y:S02]  /*9d00*/  F2FP.F16.F32.PACK_AB R105, R56, R54 ;  /* 0x000000363869723e */ /* 0x000fe400000000ff */
[----:B------:R-:W-:-:S02]  /*9d10*/  F2FP.F16.F32.PACK_AB R106, R109, R108 ;  /* 0x0000006c6d6a723e */ /* 0x000fc400000000ff */
[----:B------:R-:W-:Y:S02]  /*9d20*/  F2FP.F16.F32.PACK_AB R107, R152, R58 ;  /* 0x0000003a986b723e */ /* 0x000fe400000000ff */
[----:B------:R-:W-:Y:S02]  /*9d30*/  F2FP.F16.F32.PACK_AB R112, R113, R112 ;  /* 0x000000707170723e */ /* 0x000fe400000000ff */
[----:B------:R-:W-:Y:S01]  /*9d40*/  LOP3.LUT R28, R171, R174, RZ, 0x3c, !PT ;  /* 0x000000aeab1c7212 */ /* 0x000fe200078e3cff */
[----:B------:R-:W-:Y:S01]  /*9d50*/  STSM.16.M88.4 [R110], R104 ;  /* 0x000000686e007844 */ /* 0x000fe20000000200 */
[----:B------:R-:W-:Y:S02]  /*9d60*/  MOV R0, R122 ;  /* 0x0000007a00007202 */ /* 0x000fe40000000f00 */
[----:B------:R-:W-:Y:S02]  /*9d70*/  F2FP.F16.F32.PACK_AB R113, R155, R154 ;  /* 0x0000009a9b71723e */ /* 0x000fe400000000ff */
[----:B------:R-:W-:-:S02]  /*9d80*/  F2FP.F16.F32.PACK_AB R114, R117, R116 ;  /* 0x000000747572723e */ /* 0x000fc400000000ff */
[----:B------:R-:W-:Y:S02]  /*9d90*/  F2FP.F16.F32.PACK_AB R115, R157, R156 ;  /* 0x0000009c9d73723e */ /* 0x000fe400000000ff */
[----:B------:R-:W-:Y:S02]  /*9da0*/  F2FP.F16.F32.PACK_AB R120, R121, R120 ;  /* 0x000000787978723e */ /* 0x000fe400000000ff */
[----:B------:R-:W-:Y:S01]  /*9db0*/  F2FP.F16.F32.PACK_AB R128, R129, R128 ;  /* 0x000000808180723e */ /* 0x000fe200000000ff */
        /* <DEDUP_REMOVED lines=9> */
[----:B------:R-:W-:Y:S02]  /*9e50*/  F2FP.F16.F32.PACK_AB R131, R135, R134 ;  /* 0x000000868783723e */ /* 0x000fe400000000ff */
[----:B------:R-:W-:-:S02]  /*9e60*/  F2FP.F16.F32.PACK_AB R137, R139, R138 ;  /* 0x0000008a8b89723e */ /* 0x000fc400000000ff */
[----:B------:R-:W-:Y:S01]  /*9e70*/  F2FP.F16.F32.PACK_AB R144, R145, R144 ;  /* 0x000000909190723e */ /* 0x000fe200000000ff */
[----:B------:R1:W-:Y:S01]  /*9e80*/  STSM.16.M88.4 [R0], R128 ;  /* 0x0000008000007844 */ /* 0x0003e20000000200 */
[----:B------:R-:W-:Y:S02]  /*9e90*/  MOV R126, R126 ;  /* 0x0000007e007e7202 */ /* 0x000fe40000000f00 */
[----:B------:R-:W-:Y:S02]  /*9ea0*/  F2FP.F16.F32.PACK_AB R138, R141, R140 ;  /* 0x0000008c8d8a723e */ /* 0x000fe400000000ff */
[----:B------:R-:W-:Y:S02]  /*9eb0*/  F2FP.F16.F32.PACK_AB R139, R143, R142 ;  /* 0x0000008e8f8b723e */ /* 0x000fe400000000ff */
[----:B------:R-:W-:Y:S02]  /*9ec0*/  F2FP.F16.F32.PACK_AB R145, R147, R146 ;  /* 0x000000929391723e */ /* 0x000fe400000000ff */
[----:B------:R-:W-:Y:S01]  /*9ed0*/  MOV R28, R28 ;  /* 0x0000001c001c7202 */ /* 0x000fe20000000f00 */
[----:B------:R-:W-:Y:S01]  /*9ee0*/  STSM.16.M88.4 [R126], R136 ;  /* 0x000000887e007844 */ /* 0x000fe20000000200 */
[----:B------:R-:W-:-:S02]  /*9ef0*/  F2FP.F16.F32.PACK_AB R146, R149, R148 ;  /* 0x000000949592723e */ /* 0x000fc400000000ff */
[----:B------:R-:W-:Y:S01]  /*9f00*/  F2FP.F16.F32.PACK_AB R147, R151, R150 ;  /* 0x000000969793723e */ /* 0x000fe200000000ff */
[----:B------:R-:W-:Y:S01]  /*9f10*/  UISETP.NE.U32.AND UP1, UPT, UR8, URZ, UPT ;  /* 0x0000003f0800728c */ /* 0x000fe2000bf25070 */
[----:B------:R-:W-:Y:S02]  /*9f20*/  PLOP3.LUT P0, PT, PT, PT, UP0, 0x80, 0x0 ;  /* 0x000000000000781c */ /* 0x000fe40003f0f008 */
[----:B------:R-:W-:Y:S01]  /*9f30*/  MOV R4, UR4 ;  /* 0x0000000400047c02 */ /* 0x000fe20008000f00 */
[----:B------:R2:W-:Y:S01]  /*9f40*/  STSM.16.M88.4 [R28], R144 ;  /* 0x000000901c007844 */ /* 0x0005e20000000200 */
[----:B------:R-:W-:Y:S01]  /*9f50*/  BAR.SYNC.DEFER_BLOCKING 0x1, 0x100 ;  /* 0x0044000000007b1d */ /* 0x000fe20000010000 */
[----:B------:R-:W-:-:S06]  /*9f60*/  UISETP.NE.AND.EX UP1, UPT, UR9, URZ, UPT, UP1 ;  /* 0x0000003f0900728c */ /* 0x000fcc000bf25310 */
[----:B------:R-:W-:-:S05]  /*9f70*/  PLOP3.LUT P6, PT, PT, PT, UP1, 0x80, 0x0 ;  /* 0x000000000000781c */ /* 0x000fca0003fcf018 */
[----:B------:R-:W-:-:S04]  /*9f80*/  @UP1 UIADD3 UR8, UP2, UR10, UR8, URZ ;  /* 0x000000080a081290 */ /* 0x000fc8000ff5e03f */
[----:B------:R-:W-:Y:S01]  /*9f90*/  @UP1 UIADD3.X UR9, UR11, UR9, URZ, UP2, !UPT ;  /* 0x000000090b091290 */ /* 0x000fe200097fe43f */
[----:B------:R-:W-:Y:S01]  /*9fa0*/  ULDC UR4, c[0x0][0xa88] ;  /* 0x0002a20000047ab9 */ /* 0x000fe20000000800 */
[----:B0-----:R-:W-:Y:S02]  /*9fb0*/  IMAD.U32 R14, RZ, RZ, UR8 ;  /* 0x00000008ff0e7e24 */ /* 0x001fe4000f8e00ff */
[----:B-1----:R-:W-:Y:S01]  /*9fc0*/  IMAD.U32 R0, RZ, RZ, UR4 ;  /* 0x00000004ff007e24 */ /* 0x002fe2000f8e00ff */
[----:B------:R-:W3:Y:S01]  /*9fd0*/  @P0 LDG.E R6, desc[UR50][R4.64] ;  /* 0x0000003204060981 */ /* 0x000ee2000c1e1900 */
[----:B------:R-:W-:Y:S02]  /*9fe0*/  IMAD.U32 R15, RZ, RZ, UR9 ;  /* 0x00000009ff0f7e24 */ /* 0x000fe4000f8e00ff */
        /* <DEDUP_REMOVED lines=13> */
[----:B--2---:R-:W-:Y:S02]  /*a0c0*/  LOP3.LUT R28, R29, 0x380, RZ, 0xc0, !PT ;  /* 0x000003801d1c7812 */ /* 0x004fe400078ec0ff */
        /* <DEDUP_REMOVED lines=21> */
.L_x_4318:
        /* <DEDUP_REMOVED lines=10> */
[----:B------:R-:W-:Y:S01]  /*a2c0*/  IMAD.X R37, RZ, RZ, R173, P5 ;  /* 0x000000ffff257224 */ /* 0x000fe200028e06ad */
[----:B------:R-:W-:Y:S01]  /*a2d0*/  LOP3.LUT R44, R45, 0x380, RZ, 0xc0, !PT ;  /* 0x000003802d2c7812 */ /* 0x000fe200078ec0ff */
[----:B------:R-:W-:Y:S01]  /*a2e0*/  USHF.R.S32.HI UR14, URZ, 0x1f, UR4 ;  /* 0x0000001f3f0e7899 */ /* 0x000fe20008011404 */
[----:B------:R-:W-:Y:S01]  /*a2f0*/  LOP3.LUT R48, R49, 0x380, RZ, 0xc0, !PT ;  /* 0x0000038031307812 */ /* 0x000fe200078ec0ff */
[----:B------:R-:W-:Y:S01]  /*a300*/  USHF.R.S32.HI UR15, URZ, 0x1f, UR44 ;  /* 0x0000001f3f0f7899 */ /* 0x000fe2000801142c */
[----:B------:R-:W-:Y:S01]  /*a310*/  SHF.R.U64 R44, R44, 0x3, RZ ;  /* 0x000000032c2c7819 */ /* 0x000fe200000012ff */
[----:B------:R-:W-:Y:S01]  /*a320*/  USEL UR42, UR42, URZ, !UP0 ;  /* 0x0000003f2a2a7287 */ /* 0x000fe2000c000000 */
[----:B------:R-:W-:Y:S01]  /*a330*/  SHF.R.U64 R40, R40, 0x3, RZ ;  /* 0x0000000328287819 */ /* 0x000fe200000012ff */
[----:B------:R-:W-:Y:S01]  /*a340*/  USEL UR43, UR43, URZ, !UP0 ;  /* 0x0000003f2b2b7287 */ /* 0x000fe2000c000000 */
[----:B------:R-:W-:-:S02]  /*a350*/  SHF.R.U64 R48, R48, 0x3, RZ ;  /* 0x0000000330307819 */ /* 0x000fc400000012ff */
[----:B------:R-:W-:Y:S01]  /*a360*/  LOP3.LUT R44, R44, R45, RZ, 0x3c, !PT ;  /* 0x0000002d2c2c7212 */ /* 0x000fe200078e3cff */
[--C-:B------:R-:W-:Y:S01]  /*a370*/  IMAD.X R45, RZ, RZ, R173.reuse, P6 ;  /* 0x000000ffff2d7224 */ /* 0x100fe200030e06ad */
[----:B------:R-:W-:Y:S01]  /*a380*/  LOP3.LUT R40, R40, R41, RZ, 0x3c, !PT ;  /* 0x0000002928287212 */ /* 0x000fe200078e3cff */
[--C-:B------:R-:W-:Y:S01]  /*a390*/  IMAD.X R41, RZ, RZ, R173.reuse, P0 ;  /* 0x000000ffff297224 */ /* 0x100fe200000e06ad */
[----:B0-----:R-:W-:Y:S02]  /*a3a0*/  ISETP.NE.AND P6, PT, R4, RZ, PT ;  /* 0x000000ff0400720c */ /* 0x001fe40003fc5270 */
[----:B------:R-:W-:Y:S01]  /*a3b0*/  LOP3.LUT R48, R48, R49, RZ, 0x3c, !PT ;  /* 0x0000003130307212 */ /* 0x000fe200078e3cff */
[----:B------:R-:W-:Y:S01]  /*a3c0*/  IMAD.X R49, RZ, RZ, R173, P1 ;  /* 0x000000ffff317224 */ /* 0x000fe200008e06ad */
[----:B------:R-:W-:Y:S02]  /*a3d0*/  IADD3.X R33, RZ, R173, RZ, P4, !PT ;  /* 0x000000adff217210 */ /* 0x000fe400027fe4ff */
        /* <DEDUP_REMOVED lines=35> */
[----:B------:R-:W-:Y:S01]  /*a610*/  IADD3 R10, R185, UR45, RZ ;  /* 0x0000002db90a7c10 */ /* 0x000fe2000fffe0ff */
[----:B------:R-:W-:Y:S01]  /*a620*/  ULDC.64 UR12, c[0x0][0xb90] ;  /* 0x0002e400000c7ab9 */ /* 0x000fe20000000a00 */
[----:B------:R-:W-:Y:S01]  /*a630*/  UMOV UR8, UR4 ;  /* 0x0000000400087c82 */ /* 0x000fe20008000000 */
[----:B------:R-:W-:Y:S01]  /*a640*/  UIMAD UR10, UR15, UR12, URZ ;  /* 0x0000000c0f0a72a4 */ /* 0x000fe2000f8e023f */
[----:B------:R-:W-:Y:S01]  /*a650*/  IMAD.MOV R21, RZ, RZ, -R18 ;  /* 0x000000ffff157224 */ /* 0x000fe200078e0a12 */
[----:B------:R-:W-:Y:S01]  /*a660*/  UMOV UR9, UR14 ;  /* 0x0000000e00097c82 */ /* 0x000fe20008000000 */
[----:B------:R-:W-:Y:S01]  /*a670*/  IMAD.MOV.U32 R4, RZ, RZ, R10 ;  /* 0x000000ffff047224 */ /* 0x000fe200078e000a */
        /* <DEDUP_REMOVED lines=39> */
.L_x_4319:
        /* <DEDUP_REMOVED lines=21> */
[----:B------:R-:W-:Y:S01]  /*aa40*/  IMAD.SHL.U32 R20, R20, 0x4, RZ ;  /* 0x0000000414147824 */ /* 0x000fe200078e00ff */
[----:B------:R-:W-:Y:S01]  /*aa50*/  UIMAD UR10, UR14, UR12, URZ ;  /* 0x0000000c0e0a72a4 */ /* 0x000fe2000f8e023f */
[----:B------:R-:W5:Y:S04]  /*aa60*/  LD.E.128 R44, desc[UR50][R44.64] ;  /* 0x000000322c2c7980 */ /* 0x000f68000c101d00 */
[----:B------:R-:W5:Y:S01]  /*aa70*/  LD.E.128 R48, desc[UR50][R48.64] ;  /* 0x0000003230307980 */ /* 0x000f62000c101d00 */
[----:B------:R-:W2:Y:S01]  /*aa80*/  @P2 LDC R79, c[0x0][0xbf0] ;  /* 0x0002fc00ff4f2b82 */ /* 0x000ea20000000800 */
[----:B------:R-:W-:Y:S01]  /*aa90*/  ISETP.GE.AND P0, PT, R188, UR16, PT ;  /* 0x00000010bc007c0c */ /* 0x000fe2000bf06270 */
[----:B------:R-:W-:Y:S01]  /*aaa0*/  UIMAD.WIDE.U32 UR8, UR4, UR12, URZ ;  /* 0x0000000c040872a5 */ /* 0x000fe2000f8e003f */
[----:B------:R-:W-:Y:S01]  /*aab0*/  LOP3.LUT R20, R20, 0x4, R3, 0xe2, !PT ;  /* 0x0000000414147812 */ /* 0x000fe200078ee203 */
[----:B------:R-:W-:Y:S01]  /*aac0*/  UIMAD UR10, UR4, UR13, UR10 ;  /* 0x0000000d040a72a4 */ /* 0x000fe2000f8e020a */
[----:B------:R-:W-:Y:S01]  /*aad0*/  SEL R21, RZ, 0xffffffff, P0 ;  /* 0xffffffffff157807 */ /* 0x000fe20000000000 */
[----:B------:R-:W-:Y:S01]  /*aae0*/  IMAD R3, R191, 0x20, R192 ;  /* 0x00000020bf037824 */ /* 0x000fe200078e02c0 */
[----:B------:R-:W-:Y:S01]  /*aaf0*/  ULDC.64 UR12, c[0x0][0xae8] ;  /* 0x0002ba00000c7ab9 */ /* 0x000fe20000000a00 */
[----:B------:R-:W-:Y:S01]  /*ab00*/  ISETP.GE.AND P0, PT, R187, UR16, PT ;  /* 0x00000010bb007c0c */ /* 0x000fe2000bf06270 */
[----:B------:R-:W-:Y:S01]  /*ab10*/  UIADD3 UR9, UR9, UR10, URZ ;  /* 0x0000000a09097290 */ /* 0x000fe2000fffe03f */
[----:B------:R-:W-:Y:S01]  /*ab20*/  SHF.L.U32 R21, R21, 0x3, RZ ;  /* 0x0000000315157819 */ /* 0x000fe200000006ff */
[----:B------:R-:W-:Y:S01]  /*ab30*/  UIMAD UR4, UR15, UR12, URZ ;  /* 0x0000000c0f0472a4 */ /* 0x000fe2000f8e023f */
[----:B------:R-:W-:Y:S01]  /*ab40*/  VIADD R82, R3, UR45 ;  /* 0x0000002d03527c36 */ /* 0x000fe20008000000 */
        /* <DEDUP_REMOVED lines=33> */
[----:B------:R-:W-:Y:S01]  /*ad60*/  IMAD R79, R3, UR9, R80 ;  /* 0x00000009034f7c24 */ /* 0x000fe2000f8e0250 */
        /* <DEDUP_REMOVED lines=24> */
[----:B------:R-:W-:-:S02]  /*aef0*/  LOP3.LUT R3, R76, R3, RZ, 0xfc, !PT ;  /* 0x000000034c037212 */ /* 0x000fc400078efcff */
[----:B------:R-:W-:Y:S02]  /*af00*/  IADD3 R21, R21, R79, RZ ;  /* 0x0000004f15157210 */ /* 0x000fe40007ffe0ff */
[C---:B------:R-:W-:Y:S01]  /*af10*/  LEA R84, P1, R20.reuse, UR8, 0x1 ;  /* 0x0000000814547c11 */ /* 0x040fe2000f8208ff */
[----:B-1----:R-:W-:Y:S01]  /*af20*/  SYNCS.ARRIVE.TRANS64.RED.A1T0 RZ, [UR4], RZ ;  /* 0x000000ffffff79a7 */ /* 0x002fe20008100404 */
[----:B------:R-:W-:Y:S02]  /*af30*/  LOP3.LUT R0, R3, R0, RZ, 0xfc, !PT ;  /* 0x0000000003007212 */ /* 0x000fe400078efcff */
        /* <DEDUP_REMOVED lines=35> */
.L_x_4321:
[----:B------:R-:W-:Y:S05]  /*b170*/  BSYNC B1 ;  /* 0x0000000000017941 */ /* 0x000fea0003800000 */
.L_x_4320:
        /* <DEDUP_REMOVED lines=38> */
.L_x_4317:
        /* <DEDUP_REMOVED lines=31> */
.L_x_4323:
[----:B------:R-:W-:Y:S01]  /*b5d0*/  USEL UR42, UR42, URZ, !UP0 ;  /* 0x0000003f2a2a7287 */ /* 0x000fe2000c000000 */
[----:B------:R-:W-:Y:S01]  /*b5e0*/  BSSY B1, `(.L_x_4324) ;  /* 0x000002c000017945 */ /* 0x000fe20003800000 */
[----:B------:R-:W-:-:S03]  /*b5f0*/  USEL UR43, UR43, URZ, !UP0 ;  /* 0x0000003f2b2b7287 */ /* 0x000fc6000c000000 */
[----:B------:R-:W-:Y:S09]  /*b600*/  @P0 BRA `(.L_x_4325) ;  /* 0x0000000000a40947 */ /* 0x000ff20003800000 */
        /* <DEDUP_REMOVED lines=24> */
[----:B-1----:R-:W-:Y:S02]  /*b790*/  @P0 SHF.R.U32.HI R4, RZ, R8, R3 ;  /* 0x00000008ff040219 */ /* 0x002fe40000011603 */
[----:B------:R-:W-:-:S03]  /*b7a0*/  MOV R8, UR10 ;  /* 0x0000000a00087c02 */ /* 0x000fc60008000f00 */
        /* <DEDUP_REMOVED lines=15> */
.L_x_4325:
[----:B------:R-:W-:Y:S05]  /*b8a0*/  BSYNC B1 ;  /* 0x0000000000017941 */ /* 0x000fea0003800000 */
.L_x_4324:
        /* <DEDUP_REMOVED lines=40> */
[----:B------:R-:W-:Y:S01]  /*bb30*/  ULDC.64 UR8, c[0x0][0xae0] ;  /* 0x0002b80000087ab9 */ /* 0x000fe20000000a00 */
[----:B------:R-:W-:Y:S01]  /*bb40*/  IMAD.U32 R5, RZ, RZ, UR43 ;  /* 0x0000002bff057e24 */ /* 0x000fe2000f8e00ff */
[----:B------:R-:W-:Y:S01]  /*bb50*/  SEL R0, RZ, 0x80, P2 ;  /* 0x00000080ff007807 */ /* 0x000fe20001000000 */
[----:B------:R-:W-:Y:S01]  /*bb60*/  IMAD.U32 R4, RZ, RZ, UR42 ;  /* 0x0000002aff047e24 */ /* 0x000fe2000f8e00ff */
[----:B------:R-:W-:Y:S01]  /*bb70*/  MOV R5, UR4 ;  /* 0x0000000400057c02 */ /* 0x000fe20008000f00 */
[----:B------:R-:W-:Y:S01]  /*bb80*/  BSSY B1, `(.L_x_4326) ;  /* 0x0000041000017945 */ /* 0x000fe20003800000 */
[----:B-1----:R-:W-:-:S02]  /*bb90*/  @P0 SHF.R.U32.HI R3, RZ, R7, R6 ;  /* 0x00000007ff030219 */ /* 0x002fc40000011606 */
[----:B------:R-:W-:Y:S02]  /*bba0*/  ISETP.GE.AND P0, PT, R187, UR13, PT ;  /* 0x0000000dbb007c0c */ /* 0x000fe4000bf06270 */
        /* <DEDUP_REMOVED lines=62> */
.L_x_4327:
[----:B------:R-:W-:Y:S05]  /*bf90*/  BSYNC B1 ;  /* 0x0000000000017941 */ /* 0x000fea0003800000 */
.L_x_4326:
        /* <DEDUP_REMOVED lines=36> */
.L_x_4322:
[----:B------:R-:W-:Y:S05]  /*c1e0*/  BSYNC B0 ;  /* 0x0000000000007941 */ /* 0x000fea0003800000 */
.L_x_4316:
[----:B------:R-:W-:Y:S02]  /*c1f0*/  ULDC UR4, c[0x0][0xc3c] ;  /* 0x00030f0000047ab9 */ /* 0x000fe40000000800 */
[----:B------:R-:W-:-:S06]  /*c200*/  UISETP.GE.AND UP0, UPT, UR7, UR4, UPT ;  /* 0x000000040700728c */ /* 0x000fcc000bf06270 */
[----:B------:R-:W-:-:S13]  /*c210*/  PLOP3.LUT P0, PT, PT, PT, UP0, 0x80, 0x0 ;  /* 0x000000000000781c */ /* 0x000fda0003f0f008 */
[----:B------:R-:W-:Y:S05]  /*c220*/  @!P0 BRA `(.L_x_4328) ;  /* 0xffffff4c00508947 */ /* 0x000fea000383ffff */
[----:B------:R-:W-:Y:S05]  /*c230*/  EXIT ;  /* 0x000000000000794d */ /* 0x000fea0003800000 */
.L_x_4263:
        /* <DEDUP_REMOVED lines=16> */
.L_x_4329:
        /* <DEDUP_REMOVED lines=23> */
[----:B-1----:R-:W-:-:S04]  /*c4b0*/  SEL R3, R8, RZ, P3 ;  /* 0x000000ff08037207 */ /* 0x002fc80001800000 */
[----:B------:R-:W-:-:S05]  /*c4c0*/  IADD3 R3, R6, R3, RZ ;  /* 0x0000000306037210 */ /* 0x000fca0007ffe0ff */
        /* <DEDUP_REMOVED lines=14> */
.L_x_4335:
        /* <DEDUP_REMOVED lines=12> */
.L_x_4334:
[----:B------:R-:W-:Y:S05]  /*c670*/  BSYNC B0 ;  /* 0x0000000000007941 */ /* 0x000fea0003800000 */
.L_x_4333:
        /* <DEDUP_REMOVED lines=20> */
.L_x_4331:
        /* <DEDUP_REMOVED lines=20> */
.L_x_4336:
[----:B---3--:R-:W-:Y:S01]  /*c900*/  IMAD R16, R16, UR5, R13 ;  /* 0x0000000510107c24 */ /* 0x008fe2000f8e020d */
[----:B------:R-:W-:Y:S01]  /*c910*/  IABS R2, R6 ;  /* 0x0000000600027213 */ /* 0x000fe20000000000 */
[----:B-12---:R-:W-:-:S03]  /*c920*/  IMAD.MOV R9, RZ, RZ, -R3 ;  /* 0x000000ffff097224 */ /* 0x006fc600078e0a03 */
[----:B0-----:R-:W-:Y:S01]  /*c930*/  IADD3 R11, -R16, UR6, RZ ;  /* 0x00000006100b7c10 */ /* 0x001fe2000fffe1ff */
[----:B------:R-:W-:Y:S02]  /*c940*/  IMAD.MOV R10, RZ, RZ, -R2 ;  /* 0x000000ffff0a7224 */ /* 0x000fe400078e0a02 */
[----:B------:R-:W-:Y:S01]  /*c950*/  IMAD R9, R9, R12, RZ ;  /* 0x0000000c09097224 */ /* 0x000fe200078e02ff */
[----:B------:R-:W-:Y:S01]  /*c960*/  IABS R8, R11 ;  /* 0x0000000b00087213 */ /* 0x000fe20000000000 */
[----:B------:R-:W-:-:S04]  /*c970*/  IMAD.MOV.U32 R2, RZ, RZ, RZ ;  /* 0x000000ffff027224 */ /* 0x000fc800078e00ff */
[----:B------:R-:W-:-:S04]  /*c980*/  IMAD.HI.U32 R2, R3, R9, R2 ;  /* 0x0000000903027227 */ /* 0x000fc800078e0002 */
[----:B------:R-:W-:Y:S01]  /*c990*/  IMAD.MOV.U32 R3, RZ, RZ, R8 ;  /* 0x000000ffff037224 */ /* 0x000fe200078e0008 */
[----:B------:R-:W-:-:S03]  /*c9a0*/  MOV R8, R10 ;  /* 0x0000000a00087202 */ /* 0x000fc60000000f00 */
        /* <DEDUP_REMOVED lines=48> */
.L_x_4332:
[----:B------:R-:W-:Y:S01]  /*ccb0*/  ULDC UR4, c[0x0][0xc3c] ;  /* 0x00030f0000047ab9 */ /* 0x000fe20000000800 */
[----:B------:R-:W-:Y:S01]  /*ccc0*/  IMAD.MOV.U32 R17, RZ, RZ, RZ ;  /* 0x000000ffff117224 */ /* 0x000fe200078e00ff */
[----:B------:R-:W-:Y:S01]  /*ccd0*/  MOV R19, UR4 ;  /* 0x0000000400137c02 */ /* 0x000fe20008000f00 */
[----:B------:R-:W-:Y:S02]  /*cce0*/  IMAD.U32 R16, RZ, RZ, UR6 ;  /* 0x00000006ff107e24 */ /* 0x000fe4000f8e00ff */
[----:B------:R-:W-:-:S07]  /*ccf0*/  IMAD.MOV.U32 R18, RZ, RZ, RZ ;  /* 0x000000ffff127224 */ /* 0x000fce00078e00ff */
.L_x_4337:
[----:B------:R-:W-:-:S13]  /*cd00*/  ISETP.NE.AND P0, PT, R5, RZ, PT ;  /* 0x000000ff0500720c */ /* 0x000fda0003f05270 */
[----:B------:R-:W0:Y:S01]  /*cd10*/  @!P0 S2R R3, SR_CgaCtaId ;  /* 0x0000000000038919 */ /* 0x000e220000008800 */
[----:B------:R-:W-:-:S04]  /*cd20*/  @!P0 MOV R2, 0x400 ;  /* 0x0000040000028802 */ /* 0x000fc80000000f00 */
[----:B0-----:R-:W-:-:S05]  /*cd30*/  @!P0 LEA R2, R3, R2, 0x18 ;  /* 0x0000000203028211 */ /* 0x001fca00078ec0ff */
[----:B------:R0:W-:Y:S01]  /*cd40*/  @!P0 STS.128 [R2+0x28cd0], R16 ;  /* 0x028cd01002008388 */ /* 0x0001e20000000c00 */
[----:B------:R-:W-:Y:S06]  /*cd50*/  BAR.ARV 0x5, 0x180 ;  /* 0x0146000000007b1d */ /* 0x000fec0000002000 */
.L_x_4330:
        /* <DEDUP_REMOVED lines=9> */
[C---:B------:R-:W-:Y:S01]  /*cdf0*/  LOP3.LUT R4, R0.reuse, 0x7f, RZ, 0xc0, !PT ;  /* 0x0000007f00047812 */ /* 0x040fe200078ec0ff */
[----:B------:R-:W-:Y:S01]  /*ce00*/  IMAD.SHL.U32 R5, R0, 0x10, RZ ;  /* 0x0000001000057824 */ /* 0x000fe200078e00ff */
[----:B------:R0:W-:Y:S01]  /*ce10*/  STL [R1+0x24], RZ ;  /* 0x000024ff01007387 */ /* 0x0001e20000100800 */
[C---:B------:R-:W-:Y:S01]  /*ce20*/  LOP3.LUT R3, R2.reuse, 0x1f8, RZ, 0xc0, !PT ;  /* 0x000001f802037812 */ /* 0x040fe200078ec0ff */
[----:B------:R-:W-:Y:S01]  /*ce30*/  BSSY B8, `(.L_x_4338) ;  /* 0x0000495000087945 */ /* 0x000fe20003800000 */
[----:B------:R-:W-:Y:S01]  /*ce40*/  SHF.R.U32.HI R36, RZ, 0x3, R4 ;  /* 0x00000003ff247819 */ /* 0x000fe20000011604 */
[----:B------:R-:W-:Y:S01]  /*ce50*/  IMAD.MOV.U32 R25, RZ, RZ, 0x1 ;  /* 0x00000001ff197424 */ /* 0x000fe200078e00ff */
[----:B------:R-:W-:Y:S01]  /*ce60*/  LOP3.LUT R3, R3, 0x38, R0, 0x78, !PT ;  /* 0x0000003803037812 */ /* 0x000fe200078e7800 */
[----:B------:R-:W-:Y:S01]  /*ce70*/  IMAD.MOV.U32 R24, RZ, RZ, RZ ;  /* 0x000000ffff187224 */ /* 0x000fe200078e00ff */
        /* <DEDUP_REMOVED lines=11> */
[C---:B------:R-:W-:Y:S01]  /*cf30*/  LOP3.LUT R3, R0.reuse, 0x180, RZ, 0xfc, !PT ;  /* 0x0000018000037812 */ /* 0x040fe200078efcff */
[----:B------:R-:W-:Y:S01]  /*cf40*/  IMAD.U32 R23, RZ, RZ, UR4 ;  /* 0x00000004ff177e24 */ /* 0x000fe2000f8e00ff */
[----:B------:R-:W-:-:S03]  /*cf50*/  LOP3.LUT R2, R0, 0x1c0, RZ, 0xfc, !PT ;  /* 0x000001c000027812 */ /* 0x000fc600078efcff */
[----:B------:R-:W-:-:S05]  /*cf60*/  IMAD R0, R33, 0x2, R23 ;  /* 0x0000000221007824 */ /* 0x000fca00078e0217 */
[----:B------:R0:W-:Y:S02]  /*cf70*/  STL [R1+0x2c], R0 ;  /* 0x00002c0001007387 */ /* 0x0001e40000100800 */
.L_x_4399:
[----:B-1----:R-:W1:Y:S02]  /*cf80*/  LDC.64 R30, c[0x0][0xc88] ;  /* 0x00032200ff1e7b82 */ /* 0x002e640000000a00 */
[----:B-1----:R-:W-:-:S06]  /*cf90*/  IMAD.WIDE R30, R19, 0x4, R30 ;  /* 0x00000004131e7825 */ /* 0x002fcc00078e021e */
[----:B------:R1:W0:Y:S01]  /*cfa0*/  LDG.E R30, desc[UR50][R30.64] ;  /* 0x000000321e1e7981 */ /* 0x000222000c1e1900 */
[----:B------:R-:W-:Y:S05]  /*cfb0*/  YIELD ;  /* 0x0000000000007946 */ /* 0x000fea0003800000 */
[----:B------:R-:W-:Y:S01]  /*cfc0*/  ULDC.64 UR4, c[0x0][0xa28] ;  /* 0x00028a0000047ab9 */ /* 0x000fe20000000a00 */
[----:B------:R-:W-:Y:S01]  /*cfd0*/  ULDC.64 UR6, c[0x0][0xa18] ;  /* 0x0002860000067ab9 */ /* 0x000fe20000000a00 */
[----:B------:R-:W-:Y:S01]  /*cfe0*/  ISETP.NE.U32.AND P0, PT, RZ, UR4, PT ;  /* 0x00000004ff007c0c */ /* 0x000fe2000bf05070 */
[----:B-1----:R-:W-:-:S03]  /*cff0*/  IMAD.MOV.U32 R31, RZ, RZ, RZ ;  /* 0x000000ffff1f7224 */ /* 0x002fc600078e00ff */
[----:B------:R-:W-:Y:S02]  /*d000*/  ISETP.NE.AND.EX P0, PT, RZ, UR5, PT, P0 ;  /* 0x00000005ff007c0c */ /* 0x000fe4000bf05300 */
[----:B------:R-:W-:Y:S02]  /*d010*/  MOV R37, RZ ;  /* 0x000000ff00257202 */ /* 0x000fe40000000f00 */
[----:B0-----:R-:W-:-:S09]  /*d020*/  SHF.R.S32.HI R0, RZ, 0x1f, R30 ;  /* 0x0000001fff007819 */ /* 0x001fd2000001141e */
        /* <DEDUP_REMOVED lines=19> */
[----:B--2---:R-:W2:Y:S01]  /*d160*/  @P0 LDG.E R4, desc[UR50][R4.64] ;  /* 0x0000003204040981 */ /* 0x004ea2000c1e1900 */
[----:B------:R-:W-:-:S03]  /*d170*/  UISETP.NE.U32.AND UP0, UPT, UR4, URZ, UPT ;  /* 0x0000003f0400728c */ /* 0x000fc6000bf05070 */
[----:B------:R-:W-:Y:S01]  /*d180*/  ULDC UR4, c[0x0][0x424] ;  /* 0x0001090000047ab9 */ /* 0x000fe20000000800 */
[----:B------:R-:W-:-:S03]  /*d190*/  UISETP.NE.AND.EX UP0, UPT, UR5, URZ, UPT, UP0 ;  /* 0x0000003f0500728c */ /* 0x000fc6000bf05300 */
[----:B------:R-:W-:Y:S01]  /*d1a0*/  ULDC UR5, c[0x0][0x2f0] ;  /* 0x0000bc0000057ab9 */ /* 0x000fe20000000800 */
[----:B------:R-:W-:-:S04]  /*d1b0*/  USEL UR4, UR4, 0x1, UP0 ;  /* 0x0000000104047887 */ /* 0x000fc80008000000 */
[----:B------:R-:W-:-:S06]  /*d1c0*/  UIMAD UR4, UR4, UR5, URZ ;  /* 0x00000005040472a4 */ /* 0x000fcc000f8e023f */
[----:B0-----:R-:W-:Y:S01]  /*d1d0*/  IMAD.U32 R0, RZ, RZ, UR4 ;  /* 0x00000004ff007e24 */ /* 0x001fe2000f8e00ff */
[----:B--2---:R1:W-:Y:S01]  /*d1e0*/  @P0 STL [R1], R4 ;  /* 0x0000000401000387 */ /* 0x0043e20000100800 */
[----:B---34-:R-:W-:Y:S05]  /*d1f0*/  @P0 BRA `(.L_x_4339) ;  /* 0x0000000000200947 */ /* 0x018fea0003800000 */
[----:B------:R-:W-:Y:S02]  /*d200*/  ULDC UR4, c[0x0][0x288] ;  /* 0x0000a20000047ab9 */ /* 0x000fe40000000800 */
[----:B-1----:R-:W-:-:S05]  /*d210*/  IMAD.U32 R4, RZ, RZ, UR4 ;  /* 0x00000004ff047e24 */ /* 0x002fca000f8e00ff */
[----:B------:R0:W-:Y:S01]  /*d220*/  STL [R1], R4 ;  /* 0x0000000401007387 */ /* 0x0001e20000100800 */
[----:B------:R-:W-:Y:S05]  /*d230*/  @!P2 BRA `(.L_x_4339) ;  /* 0x000000000010a947 */ /* 0x000fea0003800000 */
[----:B------:R-:W2:Y:S04]  /*d240*/  LDG.E R5, desc[UR50][R2.64] ;  /* 0x0000003202057981 */ /* 0x000ea8000c1e1900 */
[----:B0-----:R-:W2:Y:S02]  /*d250*/  LDG.E R4, desc[UR50][R2.64+0x4] ;  /* 0x0000043202047981 */ /* 0x001ea4000c1e1900 */
[----:B--2---:R-:W-:-:S05]  /*d260*/  IMAD.IADD R2, R4, 0x1, -R5 ;  /* 0x0000000104027824 */ /* 0x004fca00078e0a05 */
[----:B------:R2:W-:Y:S02]  /*d270*/  STL [R1], R2 ;  /* 0x0000000201007387 */ /* 0x0005e40000100800 */
.L_x_4339:
[----:B------:R-:W-:Y:S01]  /*d280*/  ULDC.64 UR4, c[0x0][0xa20] ;  /* 0x0002880000047ab9 */ /* 0x000fe20000000a00 */
[----:B------:R-:W-:Y:S01]  /*d290*/  IMAD.MOV.U32 R28, RZ, RZ, R30 ;  /* 0x000000ffff1c7224 */ /* 0x000fe200078e001e */
[----:B------:R-:W-:-:S04]  /*d2a0*/  ISETP.NE.U32.AND P0, PT, RZ, UR4, PT ;  /* 0x00000004ff007c0c */ /* 0x000fc8000bf05070 */
[----:B------:R-:W-:-:S13]  /*d2b0*/  ISETP.NE.AND.EX P0, PT, RZ, UR5, PT, P0 ;  /* 0x00000005ff007c0c */ /* 0x000fda000bf05300 */
[----:B------:R-:W-:Y:S05]  /*d2c0*/  @!P0 BRA `(.L_x_4340) ;  /* 0x0000000000108947 */ /* 0x000fea0003800000 */
[----:B-12---:R-:W-:-:S04]  /*d2d0*/  IADD3 R2, P0, R26, UR4, RZ ;  /* 0x000000041a027c10 */ /* 0x006fc8000ff1e0ff */
[----:B------:R-:W-:-:S05]  /*d2e0*/  IADD3.X R3, R27, UR5, RZ, P0, !PT ;  /* 0x000000051b037c10 */ /* 0x000fca00087fe4ff */
[----:B------:R1:W5:Y:S01]  /*d2f0*/  LDG.E R0, desc[UR50][R2.64] ;  /* 0x0000003202007981 */ /* 0x000362000c1e1900 */
[----:B------:R-:W-:Y:S05]  /*d300*/  BRA `(.L_x_4341) ;  /* 0x0000000000247947 */ /* 0x000fea0003800000 */
.L_x_4340:
[----:B------:R-:W-:Y:S02]  /*d310*/  ULDC.64 UR4, c[0x0][0xa08] ;  /* 0x0002820000047ab9 */ /* 0x000fe40000000a00 */
[----:B------:R-:W-:-:S04]  /*d320*/  ISETP.NE.U32.AND P0, PT, RZ, UR4, PT ;  /* 0x00000004ff007c0c */ /* 0x000fc8000bf05070 */
[----:B------:R-:W-:-:S13]  /*d330*/  ISETP.NE.AND.EX P0, PT, RZ, UR5, PT, P0 ;  /* 0x00000005ff007c0c */ /* 0x000fda000bf05300 */
[----:B------:R-:W-:Y:S05]  /*d340*/  @!P0 BRA `(.L_x_4341) ;  /* 0x0000000000148947 */ /* 0x000fea0003800000 */
[----:B-12---:R-:W1:Y:S02]  /*d350*/  LDC.64 R2, c[0x0][0xa08] ;  /* 0x00028200ff027b82 */ /* 0x006e640000000a00 */
[----:B-1----:R-:W-:-:S05]  /*d360*/  IMAD.WIDE R2, R28, 0x4, R2 ;  /* 0x000000041c027825 */ /* 0x002fca00078e0202 */
[----:B------:R-:W2:Y:S04]  /*d370*/  LDG.E R0, desc[UR50][R2.64] ;  /* 0x0000003202007981 */ /* 0x000ea8000c1e1900 */
[----:B------:R-:W2:Y:S02]  /*d380*/  LDG.E R5, desc[UR50][R2.64+0x4] ;  /* 0x0000043202057981 */ /* 0x000ea4000c1e1900 */
[----:B--2---:R-:W-:-:S07]  /*d390*/  IMAD.IADD R0, R5, 0x1, -R0 ;  /* 0x0000000105007824 */ /* 0x004fce00078e0a00 */
.L_x_4341:
[----:B------:R-:W3:Y:S01]  /*d3a0*/  LDL R6, [R1] ;  /* 0x0000000001067983 */ /* 0x000ee20000100800 */
[----:B-12---:R-:W1:Y:S01]  /*d3b0*/  LDC R2, c[0x0][0x448] ;  /* 0x00011200ff027b82 */ /* 0x006e620000000800 */
[----:B-----5:R-:W-:Y:S01]  /*d3c0*/  IMAD.IADD R29, R0, 0x1, -R31 ;  /* 0x00000001001d7824 */ /* 0x020fe200078e0a1f */
[----:B------:R-:W-:Y:S01]  /*d3d0*/  LOP3.LUT R22, R22, 0xfffffdff, RZ, 0xc0, !PT ;  /* 0xfffffdff16167812 */ /* 0x000fe200078ec0ff */
[----:B------:R-:W-:Y:S01]  /*d3e0*/  BSSY B7, `(.L_x_4342) ;  /* 0x0000378000077945 */ /* 0x000fe20003800000 */
[----:B-1----:R-:W-:Y:S01]  /*d3f0*/  ISETP.NE.AND P0, PT, R2, 0x1, PT ;  /* 0x000000010200780c */ /* 0x002fe20003f05270 */
[----:B------:R-:W-:-:S04]  /*d400*/  IMAD.SHL.U32 R2, R17, 0x40, RZ ;  /* 0x0000004011027824 */ /* 0x000fc800078e00ff */
[----:B------:R-:W-:-:S08]  /*d410*/  VIADD R2, R2, 0x3f ;  /* 0x0000003f02027836 */ /* 0x000fd00000000000 */
[----:B------:R-:W0:Y:S01]  /*d420*/  @P0 LDC R5, c[0x0][0x44c] ;  /* 0x00011300ff050b82 */ /* 0x000e220000000800 */
[----:B------:R-:W-:-:S07]  /*d430*/  @P0 LOP3.LUT R22, R22, 0x200, RZ, 0xfc, !PT ;  /* 0x0000020016160812 */ /* 0x000fce00078efcff */
[----:B------:R-:W1:Y:S01]  /*d440*/  @P0 LDC R3, c[0x0][0x450] ;  /* 0x00011400ff030b82 */ /* 0x000e620000000800 */
[----:B0-----:R-:W-:-:S05]  /*d450*/  @P0 IMAD.HI.U32 R4, R2, R5, RZ ;  /* 0x0000000502040227 */ /* 0x001fca00078e00ff */
[----:B-1----:R-:W-:Y:S02]  /*d460*/  @P0 SHF.R.U32.HI R2, RZ, R3, R4 ;  /* 0x00000003ff020219 */ /* 0x002fe40000011604 */
[----:B---3--:R-:W-:-:S05]  /*d470*/  IADD3 R3, R29, 0x40, -R6 ;  /* 0x000000401d037810 */ /* 0x008fca0007ffe806 */
[----:B------:R-:W-:-:S05]  /*d480*/  IMAD.IADD R2, R3, 0x1, R2 ;  /* 0x0000000103027824 */ /* 0x000fca00078e0202 */
[----:B------:R-:W-:-:S04]  /*d490*/  SHF.R.S32.HI R3, RZ, 0x1f, R2 ;  /* 0x0000001fff037819 */ /* 0x000fc80000011402 */
[----:B------:R-:W-:Y:S01]  /*d4a0*/  LEA.HI R0, R3, R2, RZ, 0x6 ;  /* 0x0000000203007211 */ /* 0x000fe200078f30ff */
[----:B------:R-:W-:-:S03]  /*d4b0*/  VIADD R2, R29, 0x3f ;  /* 0x0000003f1d027836 */ /* 0x000fc60000000000 */
[----:B------:R-:W-:Y:S02]  /*d4c0*/  SHF.R.S32.HI R0, RZ, 0x6, R0 ;  /* 0x00000006ff007819 */ /* 0x000fe40000011400 */
[----:B------:R-:W-:-:S04]  /*d4d0*/  SHF.R.S32.HI R3, RZ, 0x1f, R2 ;  /* 0x0000001fff037819 */ /* 0x000fc80000011402 */
[----:B------:R-:W-:-:S04]  /*d4e0*/  LEA.HI R3, R3, R2, RZ, 0x6 ;  /* 0x0000000203037211 */ /* 0x000fc800078f30ff */
[----:B------:R-:W-:-:S04]  /*d4f0*/  SHF.R.S32.HI R3, RZ, 0x6, R3 ;  /* 0x00000006ff037819 */ /* 0x000fc80000011403 */
[----:B------:R-:W-:-:S04]  /*d500*/  VIMNMX R34, R3, R0, PT ;  /* 0x0000000003227248 */ /* 0x000fc80003fe0100 */
[----:B------:R-:W-:Y:S01]  /*d510*/  ISETP.GT.AND P0, PT, R34, RZ, PT ;  /* 0x000000ff2200720c */ /* 0x000fe20003f04270 */
[----:B------:R0:W-:-:S12]  /*d520*/  STL [R1+0x8], R34 ;  /* 0x0000082201007387 */ /* 0x0001d80000100800 */
        /* <DEDUP_REMOVED lines=18> */
.L_x_4343:
[----:B------:R-:W-:Y:S01]  /*d650*/  IADD3 R0, R23, 0x22400, RZ ;  /* 0x0002240017007810 */ /* 0x000fe20007ffe0ff */
[----:B------:R-:W-:Y:S03]  /*d660*/  BSSY B6, `(.L_x_4345) ;  /* 0x0000013000067945 */ /* 0x000fe60003800000 */
        /* <DEDUP_REMOVED lines=18> */
.L_x_4346:
[----:B------:R-:W-:Y:S05]  /*d790*/  BSYNC B6 ;  /* 0x0000000000067941 */ /* 0x000fea0003800000 */
.L_x_4345:
        /* <DEDUP_REMOVED lines=20> */
.L_x_4349:
        /* <DEDUP_REMOVED lines=15> */
.L_x_4348:
[----:B------:R-:W-:Y:S05]  /*d9d0*/  BSYNC B6 ;  /* 0x0000000000067941 */ /* 0x000fea0003800000 */
.L_x_4347:
[----:B------:R-:W0:Y:S01]  /*d9e0*/  S2R R20, SR_TID.X ;  /* 0x0000000000147919 */ /* 0x000e220000002100 */
[----:B------:R-:W-:Y:S01]  /*d9f0*/  ULDC.64 UR4, c[0x0][0x9f8] ;  /* 0x00027e0000047ab9 */ /* 0x000fe20000000a00 */
[----:B------:R-:W1:Y:S01]  /*da00*/  LDC R10, c[0x0][0x430] ;  /* 0x00010c00ff0a7b82 */ /* 0x000e620000000800 */
[----:B------:R-:W-:-:S04]  /*da10*/  ISETP.NE.U32.AND P0, PT, RZ, UR4, PT ;  /* 0x00000004ff007c0c */ /* 0x000fc8000bf05070 */
[----:B------:R-:W-:-:S13]  /*da20*/  ISETP.NE.AND.EX P0, PT, RZ, UR5, PT, P0 ;  /* 0x00000005ff007c0c */ /* 0x000fda000bf05300 */
[----:B------:R-:W-:Y:S01]  /*da30*/  @P0 IADD3 R26, P1, R26, UR4, RZ ;  /* 0x000000041a1a0c10 */ /* 0x000fe2000ff3e0ff */
[----:B------:R-:W-:-:S03]  /*da40*/  ULDC UR4, c[0x0][0x320] ;  /* 0x0000c80000047ab9 */ /* 0x000fc60000000800 */
[----:B------:R-:W-:-:S05]  /*da50*/  @P0 IADD3.X R27, R27, UR5, RZ, P1, !PT ;  /* 0x000000051b1b0c10 */ /* 0x000fca0008ffe4ff */
[----:B------:R2:W5:Y:S01]  /*da60*/  @P0 LDG.E R28, desc[UR50][R26.64] ;  /* 0x000000321a1c0981 */ /* 0x000562000c1e1900 */
[----:B------:R-:W-:Y:S01]  /*da70*/  LOP3.LUT R22, R22, 0xffffffbf, RZ, 0xc0, !PT ;  /* 0xffffffbf16167812 */ /* 0x000fe200078ec0ff */
[----:B------:R-:W-:Y:S01]  /*da80*/  UMOV UR5, 0xffffffff ;  /* 0xffffffff00057882 */ /* 0x000fe20000000000 */
[----:B0-----:R-:W-:Y:S01]  /*da90*/  IMAD.SHL.U32 R20, R20, 0x8, RZ ;  /* 0x0000000814147824 */ /* 0x001fe200078e00ff */
[----:B------:R-:W0:Y:S01]  /*daa0*/  S2R R2, SR_TID.X ;  /* 0x0000000000027919 */ /* 0x000e220000002100 */
[----:B------:R-:W-:-:S03]  /*dab0*/  LEA R0, R34, 0xffffffc0, 0x6 ;  /* 0xffffffc022007811 */ /* 0x000fc600078e30ff */
[----:B------:R-:W-:-:S04]  /*dac0*/  LOP3.LUT R20, R20, 0x38, RZ, 0xc0, !PT ;  /* 0x0000003814147812 */ /* 0x000fc800078ec0ff */
[C---:B------:R-:W-:Y:S02]  /*dad0*/  LOP3.LUT R32, R20.reuse, 0x180, RZ, 0xfc, !PT ;  /* 0x0000018014207812 */ /* 0x040fe400078efcff */
[C---:B------:R-:W-:Y:S02]  /*dae0*/  LOP3.LUT R21, R20.reuse, 0x40, RZ, 0xfc, !PT ;  /* 0x0000004014157812 */ /* 0x040fe400078efcff */
[----:B------:R-:W-:Y:S02]  /*daf0*/  LOP3.LUT R20, R20, 0x1c0, RZ, 0xfc, !PT ;  /* 0x000001c014147812 */ /* 0x000fe400078efcff */
[----:B------:R-:W-:Y:S02]  /*db00*/  ISETP.GE.AND P3, PT, R21, UR4, PT ;  /* 0x0000000415007c0c */ /* 0x000fe4000bf66270 */
[----:B------:R-:W-:Y:S02]  /*db10*/  ISETP.GE.AND P0, PT, R20, UR4, PT ;  /* 0x0000000414007c0c */ /* 0x000fe4000bf06270 */
[----:B------:R-:W3:Y:S01]  /*db20*/  S2R R20, SR_TID.X ;  /* 0x0000000000147919 */ /* 0x000ee20000002100 */
[----:B------:R-:W-:-:S02]  /*db30*/  ISETP.GE.AND P1, PT, R32, UR4, PT ;  /* 0x0000000420007c0c */ /* 0x000fc4000bf26270 */
[----:B------:R-:W-:Y:S02]  /*db40*/  SEL R8, RZ, 0x80, P0 ;  /* 0x00000080ff087807 */ /* 0x000fe40000000000 */
[----:B------:R-:W-:-:S04]  /*db50*/  SEL R6, RZ, 0x40, P1 ;  /* 0x00000040ff067807 */ /* 0x000fc80000800000 */
[----:B------:R-:W-:-:S04]  /*db60*/  @P3 LOP3.LUT R22, R22, 0x40, RZ, 0xfc, !PT ;  /* 0x0000004016163812 */ /* 0x000fc800078efcff */
[----:B------:R-:W-:Y:S01]  /*db70*/  LOP3.LUT R22, R22, 0xffffff7f, RZ, 0xc0, !PT ;  /* 0xffffff7f16167812 */ /* 0x000fe200078ec0ff */
[----:B0-----:R-:W-:-:S05]  /*db80*/  IMAD.SHL.U32 R2, R2, 0x8, RZ ;  /* 0x0000000802027824 */ /* 0x001fca00078e00ff */
[----:B------:R-:W-:-:S04]  /*db90*/  LOP3.LUT R2, R2, 0x38, RZ, 0xc0, !PT ;  /* 0x0000003802027812 */ /* 0x000fc800078ec0ff */
[----:B------:R-:W-:Y:S01]  /*dba0*/  ISETP.GE.AND P2, PT, R2, UR4, PT ;  /* 0x0000000402007c0c */ /* 0x000fe2000bf46270 */
[----:B---3--:R-:W-:-:S12]  /*dbb0*/  IMAD.SHL.U32 R20, R20, 0x8, RZ ;  /* 0x0000000814147824 */ /* 0x008fd800078e00ff */
[----:B------:R-:W-:Y:S02]  /*dbc0*/  @P2 LOP3.LUT R22, R22, 0x80, RZ, 0xfc, !PT ;  /* 0x0000008016162812 */ /* 0x000fe400078efcff */
[----:B------:R-:W-:Y:S02]  /*dbd0*/  LOP3.LUT R20, R20, 0x38, RZ, 0xc0, !PT ;  /* 0x0000003814147812 */ /* 0x000fe400078ec0ff */
[----:B------:R-:W-:Y:S02]  /*dbe0*/  LOP3.LUT R22, R22, 0xffffffdf, RZ, 0xc0, !PT ;  /* 0xffffffdf16167812 */ /* 0x000fe400078ec0ff */
[----:B------:R-:W-:Y:S02]  /*dbf0*/  LOP3.LUT R21, R20, 0x80, RZ, 0xfc, !PT ;  /* 0x0000008014157812 */ /* 0x000fe400078efcff */
[----:B------:R-:W0:Y:S02]  /*dc00*/  S2R R20, SR_TID.X ;  /* 0x0000000000147919 */ /* 0x000e240000002100 */
[----:B------:R-:W-:-:S13]  /*dc10*/  ISETP.GE.AND P5, PT, R21, UR4, PT ;  /* 0x0000000415007c0c */ /* 0x000fda000bfa6270 */
        /* <DEDUP_REMOVED lines=15> */
[----:B------:R-:W-:Y:S02]  /*dd10*/  @P3 LOP3.LUT R22, R22, 0x8, RZ, 0xfc, !PT ;  /* 0x0000000816163812 */ /* 0x000fe400078efcff */
[----:B0-----:R-:W-:-:S04]  /*dd20*/  SHF.L.U32 R20, R20, 0x4, RZ ;  /* 0x0000000414147819 */ /* 0x001fc800000006ff */
[----:B------:R-:W-:-:S05]  /*dd30*/  LOP3.LUT R20, R36, 0x70, R20, 0xf8, !PT ;  /* 0x0000007024147812 */ /* 0x000fca00078ef814 */
[----:B------:R-:W-:Y:S01]  /*dd40*/  IMAD.IADD R35, R20, 0x1, R0 ;  /* 0x0000000114237824 */ /* 0x000fe200078e0200 */
[----:B-12---:R-:W-:Y:S06]  /*dd50*/  BRA.DIV UR5, `(.L_x_4350) ;  /* 0x0000004205447947 */ /* 0x006fec000b800000 */
.L_x_4417:
        /* <DEDUP_REMOVED lines=42> */
[----:B------:R-:W-:-:S03]  /*e000*/  ISETP.NE.AND P0, PT, R3, 0x3, PT ;  /* 0x000000030300780c */ /* 0x000fc60003f05270 */
[----:B------:R-:W-:Y:S01]  /*e010*/  IMAD R35, R10, R2, R35 ;  /* 0x000000020a237224 */ /* 0x000fe200078e0223 */
[----:B------:R-:W-:Y:S01]  /*e020*/  LOP3.LUT R2, R6, R8, RZ, 0xfc, !PT ;  /* 0x0000000806027212 */ /* 0x000fe200078efcff */
[----:B------:R0:W-:Y:S04]  /*e030*/  STL [R1+0x28], R6 ;  /* 0x0000280601007387 */ /* 0x0001e80000100800 */
[----:B------:R0:W-:Y:S04]  /*e040*/  STL [R1+0x4], R2 ;  /* 0x0000040201007387 */ /* 0x0001e80000100800 */
[----:B------:R-:W-:-:S04]  /*e050*/  @P0 LOP3.LUT R22, R22, 0x400, RZ, 0xfc, !PT ;  /* 0x0000040016160812 */ /* 0x000fc800078efcff */
[----:B------:R-:W-:-:S04]  /*e060*/  LOP3.LUT R22, R22, 0xfffffffe, RZ, 0xc0, !PT ;  /* 0xfffffffe16167812 */ /* 0x000fc800078ec0ff */
[----:B------:R-:W-:Y:S01]  /*e070*/  @P1 LOP3.LUT R22, R22, 0x1, RZ, 0xfc, !PT ;  /* 0x0000000116161812 */ /* 0x000fe200078efcff */
[----:B0-----:R-:W-:Y:S06]  /*e080*/  @!P0 BRA `(.L_x_4351) ;  /* 0x0000000000048947 */ /* 0x001fec0003800000 */
[----:B------:R-:W-:Y:S01]  /*e090*/  BPT.TRAP 0x1 ;  /* 0x000000040000795c */ /* 0x000fe20000300000 */
.L_x_4351:
[----:B------:R-:W-:Y:S01]  /*e0a0*/  IADD3 R29, -R36, R29, -R0 ;  /* 0x0000001d241d7210 */ /* 0x000fe20007ffe900 */
[----:B------:R-:W-:Y:S01]  /*e0b0*/  IMAD R27, R24, 0x8, R23 ;  /* 0x00000008181b7824 */ /* 0x000fe200078e0217 */
[----:B------:R-:W-:Y:S01]  /*e0c0*/  SHF.L.U32 R0, R25, 0x1f, RZ ;  /* 0x0000001f19007819 */ /* 0x000fe200000006ff */
[----:B------:R-:W-:Y:S03]  /*e0d0*/  BSSY B0, `(.L_x_4352) ;  /* 0x0000003000007945 */ /* 0x000fe60003800000 */
[----:B------:R-:W0:Y:S02]  /*e0e0*/  SYNCS.PHASECHK.TRANS64.TRYWAIT P0, [R27+URZ+0x28c40], R0 ;  /* 0x028c40001b0075a7 */ /* 0x000e24000800017f */
[----:B0-----:R-:W-:Y:S05]  /*e0f0*/  @!P0 BRA `(.L_x_4353) ;  /* 0x0000003c00908947 */ /* 0x001fea0003800000 */
.L_x_4418:
[----:B------:R-:W-:Y:S05]  /*e100*/  BSYNC B0 ;  /* 0x0000000000007941 */ /* 0x000fea0003800000 */
.L_x_4352:
[----:B------:R-:W1:Y:S01]  /*e110*/  S2R R7, SR_TID.X ;  /* 0x0000000000077919 */ /* 0x000e620000002100 */
[----:B0-----:R-:W-:Y:S01]  /*e120*/  SHF.R.S32.HI R0, RZ, 0x1f, R35 ;  /* 0x0000001fff007819 */ /* 0x001fe20000011423 */
[----:B------:R-:W-:Y:S01]  /*e130*/  ULDC.64 UR4, c[0x0][0x300] ;  /* 0x0000c00000047ab9 */ /* 0x000fe20000000a00 */
[----:B-----5:R-:W-:Y:S01]  /*e140*/  SHF.R.S32.HI R4, RZ, 0x1f, R34 ;  /* 0x0000001fff047819 */ /* 0x020fe20000011422 */
[----:B------:R-:W-:Y:S01]  /*e150*/  IMAD.WIDE.U32 R2, R35, UR4, RZ ;  /* 0x0000000423027c25 */ /* 0x000fe2000f8e00ff */
[----:B------:R-:W-:Y:S01]  /*e160*/  LOP3.LUT R22, R22, 0xfffffffd, RZ, 0xc0, !PT ;  /* 0xfffffffd16167812 */ /* 0x000fe200078ec0ff */
[----:B------:R0:W-:Y:S02]  /*e170*/  STL [R1+0x1c], R0 ;  /* 0x00001c0001007387 */ /* 0x0001e40000100800 */
[----:B------:R-:W-:Y:S02]  /*e180*/  IMAD R5, R24, 0x1000, R33 ;  /* 0x0000100018057824 */ /* 0x000fe400078e0221 */
[----:B------:R2:W-:Y:S01]  /*e190*/  STL [R1+0x20], R4 ;  /* 0x0000200401007387 */ /* 0x0005e20000100800 */
[----:B0-----:R-:W-:-:S04]  /*e1a0*/  IMAD R0, R0, UR4, RZ ;  /* 0x0000000400007c24 */ /* 0x001fc8000f8e02ff */
        /* <DEDUP_REMOVED lines=9> */
[----:B-1----:R-:W-:Y:S02]  /*e240*/  IMAD.SHL.U32 R7, R7, 0x8, RZ ;  /* 0x0000000807077824 */ /* 0x002fe400078e00ff */
[C---:B------:R-:W-:Y:S02]  /*e250*/  IMAD R0, R18.reuse, UR5, R0 ;  /* 0x0000000512007c24 */ /* 0x040fe4000f8e0200 */
[----:B------:R-:W-:Y:S01]  /*e260*/  IMAD.WIDE.U32 R2, R18, UR4, R2 ;  /* 0x0000000412027c25 */ /* 0x000fe2000f8e0002 */
[----:B------:R-:W-:Y:S01]  /*e270*/  ULDC.64 UR4, c[0x0][0x2e8] ;  /* 0x0000ba0000047ab9 */ /* 0x000fe20000000a00 */
[----:B------:R-:W-:-:S02]  /*e280*/  LOP3.LUT R7, R7, 0x38, RZ, 0xc0, !PT ;  /* 0x0000003807077812 */ /* 0x000fc400078ec0ff */
[----:B--2---:R-:W-:Y:S01]  /*e290*/  IMAD.IADD R4, R3, 0x1, R0 ;  /* 0x0000000103047824 */ /* 0x004fe200078e0200 */
        /* <DEDUP_REMOVED lines=40> */
.L_x_4428:
[----:B------:R-:W-:-:S13]  /*e520*/  ISETP.GE.AND P0, PT, R29, 0x31, PT ;  /* 0x000000311d00780c */ /* 0x000fda0003f06270 */
[----:B0-----:R-:W-:Y:S01]  /*e530*/  @P0 LEA R2, P1, R7, R0, 0x1 ;  /* 0x0000000007020211 */ /* 0x001fe200078208ff */
[----:B------:R-:W-:-:S03]  /*e540*/  @P0 IMAD R5, R5, 0x2, R23 ;  /* 0x0000000205050824 */ /* 0x000fc600078e0217 */
[----:B------:R-:W-:-:S05]  /*e550*/  @P0 IADD3.X R3, RZ, R4, RZ, P1, !PT ;  /* 0x00000004ff030210 */ /* 0x000fca0000ffe4ff */
[----:B------:R-:W-:Y:S01]  /*e560*/  @!PT LDS RZ, [RZ] ;  /* 0x00000000fffff984 */ /* 0x000fe20000000800 */
[----:B------:R-:W-:Y:S01]  /*e570*/  @!PT LDS RZ, [RZ] ;  /* 0x00000000fffff984 */ /* 0x000fe20000000800 */
[----:B------:R-:W-:Y:S01]  /*e580*/  @!PT LDS RZ, [RZ] ;  /* 0x00000000fffff984 */ /* 0x000fe20000000800 */
[----:B------:R0:W-:Y:S01]  /*e590*/  @P0 LDGSTS.E.BYPASS.LTC128B.128 [R5+0x23c00], desc[UR50][R2.64], !P2 ;  /* 0x23c0000002050fae */ /* 0x0001e2000d101d72 */
[----:B------:R-:W-:Y:S01]  /*e5a0*/  PLOP3.LUT P0, PT, PT, PT, PT, 0x80, 0x0 ;  /* 0x000000000000781c */ /* 0x000fe20003f0f070 */
[----:B------:R-:W-:-:S12]  /*e5b0*/  NOP ;  /* 0x0000000000007918 */ /* 0x000fd80000000000 */
.L_x_4355:
        /* <DEDUP_REMOVED lines=11> */
.L_x_4356:
[----:B------:R1:W5:Y:S01]  /*e670*/  LDL.LU R0, [R1+0xc] ;  /* 0x00000c0001007983 */ /* 0x0003620000300800 */
[----:B------:R-:W-:Y:S01]  /*e680*/  LOP3.LUT P0, RZ, R22, 0x100, RZ, 0xc0, !PT ;  /* 0x0000010016ff7812 */ /* 0x000fe2000780c0ff */
[----:B------:R1:W-:Y:S02]  /*e690*/  SYNCS.ARRIVE.TRANS64.A1T0 RZ, [R27+URZ+0x28c30], RZ ;  /* 0x028c30ff1bff79a7 */ /* 0x0003e4000810003f */
[----:B0-----:R1:W5:Y:S10]  /*e6a0*/  LDL R3, [R1+0x4] ;  /* 0x0000040001037983 */ /* 0x0013740000100800 */
[----:B------:R-:W-:Y:S05]  /*e6b0*/  WARPSYNC.ALL ;  /* 0x0000000000007948 */ /* 0x000fea0003800000 */
[----:B------:R-:W-:Y:S01]  /*e6c0*/  SEL R2, R30, RZ, !P0 ;  /* 0x000000ff1e027207 */ /* 0x000fe20004000000 */
[----:B------:R-:W-:Y:S01]  /*e6d0*/  ULDC.64 UR4, c[0x0][0x298] ;  /* 0x0000a60000047ab9 */ /* 0x000fe20000000a00 */
[----:B------:R-:W-:Y:S01]  /*e6e0*/  BSSY B6, `(.L_x_4357) ;  /* 0x0000020000067945 */ /* 0x000fe20003800000 */
[----:B------:R-:W-:Y:S02]  /*e6f0*/  IMAD.WIDE.U32 R4, R37, UR4, RZ ;  /* 0x0000000425047c25 */ /* 0x000fe4000f8e00ff */
[----:B------:R0:W-:Y:S02]  /*e700*/  STL [R1+0x18], R2 ;  /* 0x0000180201007387 */ /* 0x0001e40000100800 */
[----:B0-----:R-:W-:Y:S01]  /*e710*/  VIADD R2, R23, 0x20400 ;  /* 0x0002040017027836 */ /* 0x001fe20000000000 */
[----:B------:R-:W-:Y:S01]  /*e720*/  BAR.SYNC.DEFER_BLOCKING 0x8, 0x100 ;  /* 0x0204000000007b1d */ /* 0x000fe20000010000 */
[----:B-----5:R-:W-:-:S03]  /*e730*/  SEL R0, R0, RZ, !P0 ;  /* 0x000000ff00007207 */ /* 0x020fc60004000000 */
[----:B------:R-:W-:Y:S02]  /*e740*/  LOP3.LUT P0, RZ, R2, 0x3ff, RZ, 0xc0, !PT ;  /* 0x000003ff02ff7812 */ /* 0x000fe4000780c0ff */
[----:B------:R-:W-:Y:S01]  /*e750*/  PRMT R30, R3, 0x8880, RZ ;  /* 0x00008880031e7816 */ /* 0x000fe200000000ff */
[----:B------:R0:W-:Y:S03]  /*e760*/  STL [R1+0xc], R0 ;  /* 0x00000c0001007387 */ /* 0x0001e60000100800 */
[----:B------:R-:W-:Y:S01]  /*e770*/  PRMT R30, R30, 0x7710, RZ ;  /* 0x000077101e1e7816 */ /* 0x000fe200000000ff */
[----:B------:R2:W-:Y:S01]  /*e780*/  STL.64 [R1+0x10], R4 ;  /* 0x0000100401007387 */ /* 0x0005e20000100a00 */
[----:B0-----:R-:W-:-:S05]  /*e790*/  SHF.R.S32.HI R0, RZ, 0x1f, R37 ;  /* 0x0000001fff007819 */ /* 0x001fca0000011425 */
[----:B------:R-:W-:-:S04]  /*e7a0*/  IMAD R0, R0, UR4, RZ ;  /* 0x0000000400007c24 */ /* 0x000fc8000f8e02ff */
[----:B------:R-:W-:-:S04]  /*e7b0*/  IMAD R0, R37, UR5, R0 ;  /* 0x0000000525007c24 */ /* 0x000fc8000f8e0200 */
[----:B------:R-:W-:Y:S01]  /*e7c0*/  IMAD.IADD R37, R5, 0x1, R0 ;  /* 0x0000000105257824 */ /* 0x000fe200078e0200 */
[----:B--2---:R-:W-:Y:S06]  /*e7d0*/  @!P0 BRA `(.L_x_4358) ;  /* 0x0000000000408947 */ /* 0x004fec0003800000 */
        /* <DEDUP_REMOVED lines=16> */
.L_x_4358:
[----:B------:R-:W-:Y:S05]  /*e8e0*/  BSYNC B6 ;  /* 0x0000000000067941 */ /* 0x000fea0003800000 */
.L_x_4357:
[----:B------:R-:W2:Y:S01]  /*e8f0*/  LDL.LU.64 R2, [R1+0x10] ;  /* 0x0000100001027983 */ /* 0x000ea20000300a00 */
[----:B------:R-:W-:Y:S01]  /*e900*/  ULDC.64 UR4, c[0x0][0x2d8] ;  /* 0x0000b60000047ab9 */ /* 0x000fe20000000a00 */
[----:B------:R-:W0:Y:S02]  /*e910*/  LDC R21, c[0x0][0x448] ;  /* 0x00011200ff157b82 */ /* 0x000e240000000800 */
[----:B------:R-:W3:Y:S04]  /*e920*/  LDL.LU R4, [R1+0xc] ;  /* 0x00000c0001047983 */ /* 0x000ee80000300800 */
[----:B------:R-:W4:Y:S01]  /*e930*/  LDL.LU R20, [R1+0x18] ;  /* 0x0000180001147983 */ /* 0x000f220000300800 */
[----:B------:R-:W-:-:S03]  /*e940*/  IMAD R0, R26, UR4, RZ ;  /* 0x000000041a007c24 */ /* 0x000fc6000f8e02ff */
[----:B------:R0:W5:Y:S01]  /*e950*/  LDL R9, [R1] ;  /* 0x0000000001097983 */ /* 0x0001620000100800 */
[----:B------:R-:W-:-:S03]  /*e960*/  IMAD R0, R18, UR5, R0 ;  /* 0x0000000512007c24 */ /* 0x000fc6000f8e0200 */
[----:B------:R0:W5:Y:S02]  /*e970*/  LDL R7, [R1+0x2c] ;  /* 0x00002c0001077983 */ /* 0x0001640000100800 */
[----:B0-----:R-:W-:-:S13]  /*e980*/  ISETP.NE.AND P6, PT, R21, 0x1, PT ;  /* 0x000000011500780c */ /* 0x001fda0003fc5270 */
[----:B------:R-:W0:Y:S01]  /*e990*/  @P6 LDC R6, c[0x0][0x44c] ;  /* 0x00011300ff066b82 */ /* 0x000e220000000800 */
[----:B------:R-:W1:Y:S02]  /*e9a0*/  S2R R8, SR_TID.X ;  /* 0x0000000000087919 */ /* 0x000e640000002100 */
[----:B-1----:R-:W-:-:S05]  /*e9b0*/  IMAD.SHL.U32 R8, R8, 0x8, RZ ;  /* 0x0000000808087824 */ /* 0x002fca00078e00ff */
[----:B------:R-:W-:Y:S01]  /*e9c0*/  LOP3.LUT R8, R8, 0x38, RZ, 0xc0, !PT ;  /* 0x0000003808087812 */ /* 0x000fe200078ec0ff */
[----:B--2---:R-:W-:Y:S02]  /*e9d0*/  IMAD.MOV.U32 R3, RZ, RZ, R37 ;  /* 0x000000ffff037224 */ /* 0x004fe400078e0025 */
[----:B------:R-:W-:Y:S01]  /*e9e0*/  IMAD.WIDE.U32 R2, R18, UR4, R2 ;  /* 0x0000000412027c25 */ /* 0x000fe2000f8e0002 */
        /* <DEDUP_REMOVED lines=9> */
[----:B-1----:R-:W-:-:S05]  /*ea80*/  IMAD.SHL.U32 R20, R20, 0x10, RZ ;  /* 0x0000001014147824 */ /* 0x002fca00078e00ff */
[----:B------:R-:W-:-:S05]  /*ea90*/  LOP3.LUT R20, R36, 0x70, R20, 0xf8, !PT ;  /* 0x0000007024147812 */ /* 0x000fca00078ef814 */
[----:B------:R-:W-:-:S04]  /*eaa0*/  IMAD R5, R17, 0x40, R20 ;  /* 0x0000004011057824 */ /* 0x000fc800078e0214 */
[----:B0-----:R-:W-:-:S04]  /*eab0*/  @P6 IMAD.HI.U32 R6, R5, R6, RZ ;  /* 0x0000000605066227 */ /* 0x001fc800078e00ff */
[----:B------:R-:W-:Y:S01]  /*eac0*/  IMAD.MOV.U32 R4, RZ, RZ, R5 ;  /* 0x000000ffff047224 */ /* 0x000fe200078e0005 */
[----:B--2---:R-:W-:Y:S02]  /*ead0*/  @P6 SHF.R.U32.HI R4, RZ, R0, R6 ;  /* 0x00000000ff046219 */ /* 0x004fe40000011606 */
[----:B------:R-:W0:Y:S03]  /*eae0*/  LDC R6, c[0x0][0x448] ;  /* 0x00011200ff067b82 */ /* 0x000e260000000800 */
[----:B------:R-:W-:Y:S02]  /*eaf0*/  IMAD.MOV R0, RZ, RZ, -R4 ;  /* 0x000000ffff007224 */ /* 0x000fe400078e0a04 */
[----:B------:R-:W-:-:S04]  /*eb00*/  IMAD.WIDE.U32 R2, R4, UR4, R2 ;  /* 0x0000000404027c25 */ /* 0x000fc8000f8e0002 */
[----:B0-----:R-:W-:Y:S01]  /*eb10*/  IMAD R0, R6, R0, R5 ;  /* 0x0000000006007224 */ /* 0x001fe200078e0205 */
[----:B------:R-:W-:-:S05]  /*eb20*/  SHF.R.S32.HI R5, RZ, 0x1f, R4 ;  /* 0x0000001fff057819 */ /* 0x000fca0000011404 */
        /* <DEDUP_REMOVED lines=10> */
[----:B------:R-:W-:Y:S01]  /*ebd0*/  ULDC UR4, c[0x0][0x2b8] ;  /* 0x0000ae0000047ab9 */ /* 0x000fe20000000800 */
[----:B------:R-:W-:-:S04]  /*ebe0*/  IADD3 R4, R3, R4, RZ ;  /* 0x0000000403047210 */ /* 0x000fc80007ffe0ff */
        /* <DEDUP_REMOVED lines=38> */
.L_x_4437:
[----:B------:R-:W-:-:S05]  /*ee50*/  VIADD R17, R17, 0x30 ;  /* 0x0000003011117836 */ /* 0x000fca0000000000 */
[----:B------:R-:W-:-:S13]  /*ee60*/  ISETP.GE.AND P0, PT, R17, R5, PT ;  /* 0x000000051100720c */ /* 0x000fda0003f06270 */
[----:B0-----:R-:W-:-:S05]  /*ee70*/  @!P0 LEA R2, P2, R8, R0, 0x1 ;  /* 0x0000000008028211 */ /* 0x001fca00078408ff */
[----:B------:R-:W-:-:S05]  /*ee80*/  @!P0 IMAD.X R3, RZ, RZ, R4, P2 ;  /* 0x000000ffff038224 */ /* 0x000fca00010e0604 */
[----:B------:R-:W-:Y:S01]  /*ee90*/  @!PT LDS RZ, [RZ] ;  /* 0x00000000fffff984 */ /* 0x000fe20000000800 */
[----:B------:R-:W-:Y:S01]  /*eea0*/  @!PT LDS RZ, [RZ] ;  /* 0x00000000fffff984 */ /* 0x000fe20000000800 */
[----:B------:R-:W-:Y:S01]  /*eeb0*/  @!PT LDS RZ, [RZ] ;  /* 0x00000000fffff984 */ /* 0x000fe20000000800 */
[----:B------:R0:W-:Y:S01]  /*eec0*/  @!P0 LDGSTS.E.BYPASS.LTC128B.128 [R7+0x21c00], desc[UR50][R2.64], !P1 ;  /* 0x21c0000002078fae */ /* 0x0001e2000c901d72 */
[----:B------:R-:W-:Y:S01]  /*eed0*/  PLOP3.LUT P0, PT, PT, PT, PT, 0x80, 0x0 ;  /* 0x000000000000781c */ /* 0x000fe20003f0f070 */
[----:B------:R-:W-:-:S12]  /*eee0*/  NOP ;  /* 0x0000000000007918 */ /* 0x000fd80000000000 */
.L_x_4360:
        /* <DEDUP_REMOVED lines=16> */
[----:B------:R-:W1:Y:S03]  /*eff0*/  SYNCS.PHASECHK.TRANS64.TRYWAIT P0, [R23+URZ+0x28c20], R0 ;  /* 0x028c2000170075a7 */ /* 0x000e66000800017f */
[----:B01----:R-:W-:Y:S05]  /*f000*/  @!P0 BRA `(.L_x_4362) ;  /* 0x0000003800748947 */ /* 0x003fea0003800000 */
.L_x_4438:
[----:B------:R-:W-:Y:S05]  /*f010*/  BSYNC B0 ;  /* 0x0000000000007941 */ /* 0x000fea0003800000 */
.L_x_4361:
[----:B------:R-:W-:-:S05]  /*f020*/  IMAD.U32 R2, RZ, RZ, UR36 ;  /* 0x00000024ff027e24 */ /* 0x000fca000f8e00ff */
[----:B------:R-:W-:-:S13]  /*f030*/  ISETP.NE.AND P0, PT, R2, 0x3, PT ;  /* 0x000000030200780c */ /* 0x000fda0003f05270 */
[----:B------:R-:W-:Y:S05]  /*f040*/  @!P0 BRA `(.L_x_4363) ;  /* 0x0000000000048947 */ /* 0x000fea0003800000 */
[----:B------:R-:W-:Y:S01]  /*f050*/  BPT.TRAP 0x1 ;  /* 0x000000040000795c */ /* 0x000fe20000300000 */
.L_x_4363:
[----:B0-----:R-:W-:Y:S01]  /*f060*/  SHF.L.U32 R0, R25, 0x1f, RZ ;  /* 0x0000001f19007819 */ /* 0x001fe200000006ff */
[----:B------:R-:W-:Y:S03]  /*f070*/  BSSY B0, `(.L_x_4364) ;  /* 0x0000003000007945 */ /* 0x000fe60003800000 */
[----:B------:R-:W0:Y:S02]  /*f080*/  SYNCS.PHASECHK.TRANS64.TRYWAIT P0, [R27+URZ+0x28c60], R0 ;  /* 0x028c60001b0075a7 */ /* 0x000e24000800017f */
[----:B0-----:R-:W-:Y:S05]  /*f090*/  @!P0 BRA `(.L_x_4365) ;  /* 0x0000003800648947 */ /* 0x001fea0003800000 */
.L_x_4439:
[----:B------:R-:W-:Y:S05]  /*f0a0*/  BSYNC B0 ;  /* 0x0000000000007941 */ /* 0x000fea0003800000 */
.L_x_4364:
        /* <DEDUP_REMOVED lines=111> */
.L_x_4449:
        /* <DEDUP_REMOVED lines=34> */
.L_x_4367:
        /* <DEDUP_REMOVED lines=11> */
.L_x_4368:
[----:B------:R-:W2:Y:S01]  /*fa70*/  LDL R2, [R1+0x8] ;  /* 0x0000080001027983 */ /* 0x000ea20000100800 */
[----:B------:R1:W-:Y:S01]  /*fa80*/  SYNCS.ARRIVE.TRANS64.A1T0 RZ, [R27+URZ+0x28c50], RZ ;  /* 0x028c50ff1bff79a7 */ /* 0x0003e2000810003f */
[----:B------:R-:W-:Y:S01]  /*fa90*/  BSSY B0, `(.L_x_4369) ;  /* 0x00000f5000007945 */ /* 0x000fe20003800000 */
[----:B--2---:R-:W-:-:S13]  /*faa0*/  ISETP.GE.AND P0, PT, R2, 0x2, PT ;  /* 0x000000020200780c */ /* 0x004fda0003f06270 */
[----:B-1----:R-:W-:Y:S05]  /*fab0*/  @!P0 BRA `(.L_x_4370) ;  /* 0x0000000c00c88947 */ /* 0x002fea0003800000 */
[----:B0-----:R-:W2:Y:S04]  /*fac0*/  LDL.LU R4, [R1+0x28] ;  /* 0x0000280001047983 */ /* 0x001ea80000300800 */
[----:B------:R-:W3:Y:S01]  /*fad0*/  LDL.LU R3, [R1+0x4] ;  /* 0x0000040001037983 */ /* 0x000ee20000300800 */
[----:B------:R-:W-:Y:S01]  /*fae0*/  VIADD R7, R2, 0xfffffffe ;  /* 0xfffffffe02077836 */ /* 0x000fe20000000000 */
[----:B--2---:R-:W-:Y:S02]  /*faf0*/  LOP3.LUT R30, R4, 0x40, RZ, 0xc0, !PT ;  /* 0x00000040041e7812 */ /* 0x004fe400078ec0ff */
[----:B---3--:R-:W-:Y:S02]  /*fb00*/  LOP3.LUT R29, R3, 0x80, RZ, 0xc0, !PT ;  /* 0x00000080031d7812 */ /* 0x008fe400078ec0ff */
[----:B------:R-:W-:-:S02]  /*fb10*/  SHF.R.U32.HI R30, RZ, 0x2, R30 ;  /* 0x00000002ff1e7819 */ /* 0x000fc4000001161e */
[----:B------:R-:W-:-:S07]  /*fb20*/  SHF.R.U32.HI R29, RZ, 0x3, R29 ;  /* 0x00000003ff1d7819 */ /* 0x000fce000001161d */
.L_x_4383:
        /* <DEDUP_REMOVED lines=26> */
[----:B------:R-:W-:Y:S01]  /*fcd0*/  @!P1 IMAD.IADD R3, R5, 0x1, R3 ;  /* 0x0000000105039824 */ /* 0x000fe200078e0203 */
[----:B------:R-:W-:-:S04]  /*fce0*/  IADD3 R5, -R10, RZ, RZ ;  /* 0x000000ff0a057210 */ /* 0x000fc80007ffe1ff */
        /* <DEDUP_REMOVED lines=13> */
.L_x_4371:
[----:B------:R-:W-:Y:S01]  /*fdc0*/  IMAD R6, R24, 0x8, R23 ;  /* 0x0000000818067824 */ /* 0x000fe200078e0217 */
[----:B------:R-:W-:Y:S01]  /*fdd0*/  SHF.L.U32 R17, R25, 0x1f, RZ ;  /* 0x0000001f19117819 */ /* 0x000fe200000006ff */
[----:B------:R-:W-:Y:S01]  /*fde0*/  BSSY B1, `(.L_x_4372) ;  /* 0x0000004000017945 */ /* 0x000fe20003800000 */
[----:B------:R-:W-:Y:S02]  /*fdf0*/  SHF.R.S32.HI R9, RZ, 0x1f, R5 ;  /* 0x0000001fff097819 */ /* 0x000fe40000011405 */
[----:B------:R-:W0:Y:S02]  /*fe00*/  SYNCS.PHASECHK.TRANS64.TRYWAIT P0, [R6+URZ+0x28c40], R17 ;  /* 0x028c4011060075a7 */ /* 0x000e24000800017f */
[----:B0-----:R-:W-:Y:S05]  /*fe10*/  @!P0 BRA `(.L_x_4373) ;  /* 0x0000003400448947 */ /* 0x001fea0003800000 */
.L_x_4450:
[----:B------:R-:W-:Y:S05]  /*fe20*/  BSYNC B1 ;  /* 0x0000000000017941 */ /* 0x000fea0003800000 */
.L_x_4372:
        /* <DEDUP_REMOVED lines=26> */
[----:B-1----:R-:W-:-:S04]  /*ffd0*/  IADD3 R2, P0, R2, R0, RZ ;  /* 0x0000000002027210 */ /* 0x002fc80007f1e0ff */
[----:B--2---:R-:W-:-:S05]  /*ffe0*/  IADD3.X R3, RZ, R3, RZ, P0, !PT ;  /* 0x00000003ff037210 */ /* 0x004fca00007fe4ff */
        /* <DEDUP_REMOVED lines=14> */
.L_x_4460:
        /* <DEDUP_REMOVED lines=8> */
.L_x_4375:
        /* <DEDUP_REMOVED lines=11> */
.L_x_4376:
[----:B------:R2:W-:Y:S01]  /*10200*/  SYNCS.ARRIVE.TRANS64.A1T0 RZ, [R6+URZ+0x28c30], RZ ;  /* 0x028c30ff06ff79a7 */ /* 0x0005e2000810003f */
[----:B------:R-:W-:Y:S05]  /*10210*/  @!P2 BRA `(.L_x_4377) ;  /* 0x000000000004a947 */ /* 0x000fea0003800000 */
[----:B------:R-:W-:Y:S01]  /*10220*/  BPT.TRAP 0x1 ;  /* 0x000000040000795c */ /* 0x000fe20000300000 */
.L_x_4377:
[----:B------:R-:W3:Y:S01]  /*10230*/  SYNCS.PHASECHK.TRANS64.TRYWAIT P0, [R6+URZ+0x28c60], R17 ;  /* 0x028c6011060075a7 */ /* 0x000ee2000800017f */
[----:B------:R-:W-:Y:S04]  /*10240*/  BSSY B1, `(.L_x_4378) ;  /* 0x0000002000017945 */ /* 0x000fe80003800000 */
[----:B---3--:R-:W-:Y:S05]  /*10250*/  @!P0 BRA `(.L_x_4379) ;  /* 0x0000003400648947 */ /* 0x008fea0003800000 */
.L_x_4461:
[----:B------:R-:W-:Y:S05]  /*10260*/  BSYNC B1 ;  /* 0x0000000000017941 */ /* 0x000fea0003800000 */
.L_x_4378:
        /* <DEDUP_REMOVED lines=46> */
[C---:B------:R-:W-:Y:S02]  /*10550*/  LOP3.LUT P3, RZ, R22.reuse, 0x80, RZ, 0xc0, !PT ;  /* 0x0000008016ff7812 */ /* 0x040fe4000786c0ff */
[----:B-----5:R-:W-:Y:S01]  /*10560*/  IADD3.X R5, RZ, R5, RZ, P2, !PT ;  /* 0x00000005ff057210 */ /* 0x020fe200017fe4ff */
[----:B------:R-:W-:Y:S01]  /*10570*/  LDGSTS.E.BYPASS.LTC128B.128 [R17+0x6400], desc[UR50][R2.64+0x180], !P6 ;  /* 0x0640018002117fae */ /* 0x000fe2000f101d72 */
[----:B------:R-:W-:-:S03]  /*10580*/  LOP3.LUT P2, RZ, R22, 0x40, RZ, 0xc0, !PT ;  /* 0x0000004016ff7812 */ /* 0x000fc6000784c0ff */
        /* <DEDUP_REMOVED lines=31> */
.L_x_4471:
        /* <DEDUP_REMOVED lines=25> */
.L_x_4381:
        /* <DEDUP_REMOVED lines=11> */
.L_x_4382:
[----:B------:R3:W-:Y:S01]  /*109c0*/  SYNCS.ARRIVE.TRANS64.A1T0 RZ, [R6+URZ+0x28c50], RZ ;  /* 0x028c50ff06ff79a7 */ /* 0x0007e2000810003f */
[----:B------:R-:W-:Y:S05]  /*109d0*/  @P3 BRA `(.L_x_4383) ;  /* 0xfffffff000543947 */ /* 0x000fea000383ffff */
.L_x_4370:
[----:B------:R-:W-:Y:S05]  /*109e0*/  BSYNC B0 ;  /* 0x0000000000007941 */ /* 0x000fea0003800000 */
.L_x_4369:
        /* <DEDUP_REMOVED lines=21> */
.L_x_4385:
[----:B------:R-:W-:Y:S05]  /*10b40*/  BSYNC B0 ;  /* 0x0000000000007941 */ /* 0x000fea0003800000 */
.L_x_4384:
[----:B------:R-:W-:-:S07]  /*10b50*/  SEL R24, R24, RZ, P0 ;  /* 0x000000ff18187207 */ /* 0x000fce0000000000 */
.L_x_4344:
[----:B------:R-:W-:Y:S05]  /*10b60*/  BSYNC B7 ;  /* 0x0000000000077941 */ /* 0x000fea0003800000 */
.L_x_4342:
        /* <DEDUP_REMOVED lines=11> */
.L_x_4386:
        /* <DEDUP_REMOVED lines=36> */
.L_x_4481:
[----:B------:R-:W-:Y:S02]  /*10e60*/  ULDC UR4, c[0x0][0xc38] ;  /* 0x00030e0000047ab9 */ /* 0x000fe40000000800 */
[----:B------:R-:W-:-:S04]  /*10e70*/  IMAD.U32 R4, RZ, RZ, UR4 ;  /* 0x00000004ff047e24 */ /* 0x000fc8000f8e00ff */
[----:B--2---:R-:W-:-:S04]  /*10e80*/  IMAD R14, R14, R4, RZ ;  /* 0x000000040e0e7224 */ /* 0x004fc800078e02ff */
[----:B------:R-:W-:-:S05]  /*10e90*/  IMAD.IADD R5, R5, 0x1, R14 ;  /* 0x0000000105057824 */ /* 0x000fca00078e020e */
[----:B------:R-:W-:-:S13]  /*10ea0*/  ISETP.GT.AND P6, PT, R5, R0, PT ;  /* 0x000000000500720c */ /* 0x000fda0003fc4270 */
[----:B------:R-:W-:Y:S05]  /*10eb0*/  @P6 BRA `(.L_x_4389) ;  /* 0x00000000009c6947 */ /* 0x000fea0003800000 */
.L_x_4394:
        /* <DEDUP_REMOVED lines=14> */
.L_x_4392:
[----:B------:R-:W-:Y:S05]  /*10fa0*/  BSYNC B0 ;  /* 0x0000000000007941 */ /* 0x000fea0003800000 */
.L_x_4391:
        /* <DEDUP_REMOVED lines=18> */
.L_x_4489:
[----:B------:R-:W-:Y:S02]  /*110d0*/  ULDC UR4, c[0x0][0xc38] ;  /* 0x00030e0000047ab9 */ /* 0x000fe40000000800 */
[----:B------:R-:W-:-:S04]  /*110e0*/  IMAD.U32 R4, RZ, RZ, UR4 ;  /* 0x00000004ff047e24 */ /* 0x000fc8000f8e00ff */
[----:B--2---:R-:W-:-:S04]  /*110f0*/  IMAD R14, R14, R4, RZ ;  /* 0x000000040e0e7224 */ /* 0x004fc800078e02ff */
[----:B------:R-:W-:-:S05]  /*11100*/  IMAD.IADD R5, R14, 0x1, R5 ;  /* 0x000000010e057824 */ /* 0x000fca00078e0205 */
[----:B------:R-:W-:-:S13]  /*11110*/  ISETP.GT.AND P6, PT, R5, R0, PT ;  /* 0x000000000500720c */ /* 0x000fda0003fc4270 */
[----:B------:R-:W-:Y:S05]  /*11120*/  @!P6 BRA `(.L_x_4394) ;  /* 0xfffffffc0064e947 */ /* 0x000fea000383ffff */
.L_x_4389:
        /* <DEDUP_REMOVED lines=8> */
.L_x_4493:
[----:B------:R-:W-:Y:S01]  /*111b0*/  ISETP.NE.AND P0, PT, R3, RZ, PT ;  /* 0x000000ff0300720c */ /* 0x000fe20003f05270 */
[----:B------:R-:W-:-:S12]  /*111c0*/  IMAD.MOV.U32 R14, RZ, RZ, RZ ;  /* 0x000000ffff0e7224 */ /* 0x000fd800078e00ff */
[----:B------:R-:W-:Y:S05]  /*111d0*/  @!P0 BRA `(.L_x_4396) ;  /* 0x0000000000108947 */ /* 0x000fea0003800000 */
[----:B------:R-:W-:Y:S01]  /*111e0*/  UMOV UR4, 0xffffffff ;  /* 0xffffffff00047882 */ /* 0x000fe20000000000 */
[----:B------:R-:W-:Y:S02]  /*111f0*/  VIADD R12, R6, 0xffffffff ;  /* 0xffffffff060c7836 */ /* 0x000fe40000000000 */
[----:B------:R-:W-:Y:S05]  /*11200*/  BRA.DIV UR4, `(.L_x_4397) ;  /* 0x0000003604907947 */ /* 0x000fea000b800000 */
[----:B------:R4:W0:Y:S02]  /*11210*/  SHFL.IDX PT, R14, R2, R12, 0x1f ;  /* 0x00001f0c020e7589 */ /* 0x00082400000e0000 */
.L_x_4396:
        /* <DEDUP_REMOVED lines=14> */
[----:B------:R-:W-:Y:S01]  /*11300*/  IMAD.HI.U32 R2, R3, R5, R2 ;  /* 0x0000000503027227 */ /* 0x000fe200078e0002 */
[----:B------:R-:W-:Y:S02]  /*11310*/  IADD3 R5, R0, -R16, RZ ;  /* 0x8000001000057210 */ /* 0x000fe40007ffe0ff */
        /* <DEDUP_REMOVED lines=22> */
[----:B------:R-:W0:Y:S02]  /*11480*/  I2F.RP R8, R7 ;  /* 0x0000000700087306 */ /* 0x000e240000209400 */
[----:B------:R-:W-:-:S06]  /*11490*/  IADD3 R6, RZ, -R6, RZ ;  /* 0x80000006ff067210 */ /* 0x000fcc0007ffe0ff */
[----:B0-----:R-:W0:Y:S02]  /*114a0*/  MUFU.RCP R8, R8 ;  /* 0x0000000800087308 */ /* 0x001e240000001000 */
[----:B0-----:R-:W-:-:S06]  /*114b0*/  VIADD R3, R8, 0xffffffe ;  /* 0x0ffffffe08037836 */ /* 0x001fcc0000000000 */
        /* <DEDUP_REMOVED lines=24> */
.L_x_4390:
[----:B------:R-:W-:Y:S01]  /*11640*/  UMOV UR4, URZ ;  /* 0x0000003f00047c82 */ /* 0x000fe20008000000 */
[----:B------:R-:W-:Y:S01]  /*11650*/  UMOV UR5, URZ ;  /* 0x0000003f00057c82 */ /* 0x000fe20008000000 */
[----:B------:R-:W-:Y:S01]  /*11660*/  ULDC UR6, c[0x0][0xc3c] ;  /* 0x00030f0000067ab9 */ /* 0x000fe20000000800 */
[----:B------:R-:W-:Y:S01]  /*11670*/  IMAD.MOV.U32 R16, RZ, RZ, R0 ;  /* 0x000000ffff107224 */ /* 0x000fe200078e0000 */
[----:B------:R-:W-:Y:S01]  /*11680*/  MOV R19, UR6 ;  /* 0x0000000600137c02 */ /* 0x000fe20008000f00 */
[----:B------:R-:W-:Y:S02]  /*11690*/  IMAD.U32 R17, RZ, RZ, UR4 ;  /* 0x00000004ff117e24 */ /* 0x000fe4000f8e00ff */
[----:B------:R-:W-:-:S07]  /*116a0*/  IMAD.U32 R18, RZ, RZ, UR5 ;  /* 0x00000005ff127e24 */ /* 0x000fce000f8e00ff */
.L_x_4398:
        /* <DEDUP_REMOVED lines=10> */
.L_x_4387:
[----:B------:R-:W-:Y:S02]  /*11750*/  ULDC UR4, c[0x0][0xc3c] ;  /* 0x00030f0000047ab9 */ /* 0x000fe40000000800 */
[----:B0-----:R-:W-:-:S13]  /*11760*/  ISETP.GE.AND P0, PT, R19, UR4, PT ;  /* 0x0000000413007c0c */ /* 0x001fda000bf06270 */
[----:B------:R-:W-:Y:S05]  /*11770*/  @!P0 BRA `(.L_x_4399) ;  /* 0xffffffb800008947 */ /* 0x000fea000383ffff */
[----:B------:R-:W-:Y:S05]  /*11780*/  BSYNC B8 ;  /* 0x0000000000087941 */ /* 0x000fea0003800000 */
.L_x_4338:
        /* <DEDUP_REMOVED lines=12> */
.L_x_4496:
[----:B------:R-:W-:Y:S05]  /*11850*/  BSYNC B0 ;  /* 0x0000000000007941 */ /* 0x000fea0003800000 */
.L_x_4400:
[----:B------:R-:W-:-:S03]  /*11860*/  UMOV UR4, 0xffffffff ;  /* 0xffffffff00047882 */ /* 0x000fc60000000000 */
[----:B------:R-:W-:Y:S05]  /*11870*/  BRA.DIV UR4, `(.L_x_4402) ;  /* 0x00000032042c7947 */ /* 0x000fea000b800000 */
[----:B0-----:R-:W0:Y:S02]  /*11880*/  S2R R0, SR_TID.X ;  /* 0x0000000000007919 */ /* 0x001e240000002100 */
[----:B0-----:R-:W-:-:S04]  /*11890*/  SHF.R.U32.HI R0, RZ, 0x5, R0 ;  /* 0x00000005ff007819 */ /* 0x001fc80000011600 */
[----:B------:R-:W-:-:S05]  /*118a0*/  LOP3.LUT R0, R0, 0x3, RZ, 0xc0, !PT ;  /* 0x0000000300007812 */ /* 0x000fca00078ec0ff */
[----:B------:R0:W1:Y:S02]  /*118b0*/  SHFL.IDX PT, R14, R0, RZ, 0x1f ;  /* 0x00001fff000e7589 */ /* 0x00006400000e0000 */
.L_x_4499:
[----:B-1----:R-:W-:Y:S01]  /*118c0*/  ISETP.NE.AND P0, PT, R14, RZ, PT ;  /* 0x000000ff0e00720c */ /* 0x002fe20003f05270 */
[----:B------:R-:W-:-:S12]  /*118d0*/  BSSY B0, `(.L_x_4403) ;  /* 0x0000024000007945 */ /* 0x000fd80003800000 */
[----:B------:R-:W-:Y:S05]  /*118e0*/  @P0 BRA `(.L_x_4404) ;  /* 0x0000000000880947 */ /* 0x000fea0003800000 */
[----:B------:R-:W-:-:S03]  /*118f0*/  UMOV UR4, 0xffffffff ;  /* 0xffffffff00047882 */ /* 0x000fc60000000000 */
[----:B------:R-:W-:Y:S05]  /*11900*/  BRA.DIV UR4, `(.L_x_4405) ;  /* 0x00000032043c7947 */ /* 0x000fea000b800000 */
[----:B------:R-:W-:-:S13]  /*11910*/  ELECT P6, URZ, PT ;  /* 0x00000000003f782f */ /* 0x000fda00038c0000 */
.L_x_4502:
[----:B------:R-:W-:Y:S05]  /*11920*/  @!P6 BRA `(.L_x_4404) ;  /* 0x000000000078e947 */ /* 0x000fea0003800000 */
[----:B------:R-:W-:-:S06]  /*11930*/  ULOP3.LUT UR4, UR39, 0x2, URZ, 0xfc, !UPT ;  /* 0x0000000227047892 */ /* 0x000fcc000f8efc3f */
[----:B0-----:R-:W-:-:S05]  /*11940*/  IMAD.U32 R0, RZ, RZ, UR4 ;  /* 0x00000004ff007e24 */ /* 0x001fca000f8e00ff */
[----:B------:R-:W-:-:S13]  /*11950*/  ISETP.NE.AND P0, PT, R0, 0x3, PT ;  /* 0x000000030000780c */ /* 0x000fda0003f05270 */
[----:B------:R-:W-:Y:S05]  /*11960*/  @!P0 BRA `(.L_x_4406) ;  /* 0x0000000000048947 */ /* 0x000fea0003800000 */
[----:B------:R-:W-:Y:S01]  /*11970*/  BPT.TRAP 0x1 ;  /* 0x000000040000795c */ /* 0x000fe20000300000 */
.L_x_4406:
[C---:B------:R-:W-:Y:S01]  /*11980*/  IMAD R3, R24.reuse, 0x8, R5 ;  /* 0x0000000818037824 */ /* 0x040fe200078e0205 */
[----:B------:R-:W-:Y:S01]  /*11990*/  SHF.L.U32 R2, R25, 0x1f, RZ ;  /* 0x0000001f19027819 */ /* 0x000fe200000006ff */
[----:B------:R-:W-:-:S03]  /*119a0*/  VIADD R24, R24, 0x1 ;  /* 0x0000000118187836 */ /* 0x000fc60000000000 */
[----:B------:R-:W0:Y:S02]  /*119b0*/  SYNCS.PHASECHK.TRANS64.TRYWAIT P1, [R3+URZ+0x28c40], R2 ;  /* 0x028c4002030075a7 */ /* 0x000e24000802017f */
[----:B------:R-:W-:-:S04]  /*119c0*/  ISETP.NE.AND P2, PT, R24, 0x2, PT ;  /* 0x000000021800780c */ /* 0x000fc80003f45270 */
[----:B------:R-:W-:Y:S01]  /*119d0*/  SEL R0, RZ, 0x1, P2 ;  /* 0x00000001ff007807 */ /* 0x000fe20001000000 */
[----:B0-----:R-:W-:Y:S08]  /*119e0*/  @!P1 BRA `(.L_x_4407) ;  /* 0x0000003000249947 */ /* 0x001ff00003800000 */
.L_x_4503:
[----:B------:R-:W-:Y:S02]  /*119f0*/  SEL R24, R24, RZ, P2 ;  /* 0x000000ff18187207 */ /* 0x000fe40001000000 */
[----:B------:R-:W-:Y:S01]  /*11a00*/  LOP3.LUT R0, R25, R0, RZ, 0x3c, !PT ;  /* 0x0000000019007212 */ /* 0x000fe200078e3cff */
[----:B------:R-:W-:Y:S06]  /*11a10*/  @!P0 BRA `(.L_x_4408) ;  /* 0x0000000000048947 */ /* 0x000fec0003800000 */
[----:B------:R-:W-:Y:S01]  /*11a20*/  BPT.TRAP 0x1 ;  /* 0x000000040000795c */ /* 0x000fe20000300000 */
.L_x_4408:
[----:B------:R-:W-:Y:S01]  /*11a30*/  IMAD R5, R24, 0x8, R5 ;  /* 0x0000000818057824 */ /* 0x000fe200078e0205 */
[----:B------:R-:W-:-:S04]  /*11a40*/  SHF.L.U32 R0, R0, 0x1f, RZ ;  /* 0x0000001f00007819 */ /* 0x000fc800000006ff */
[----:B------:R-:W1:Y:S02]  /*11a50*/  SYNCS.PHASECHK.TRANS64.TRYWAIT P1, [R5+URZ+0x28c40], R0 ;  /* 0x028c4000050075a7 */ /* 0x000e64000802017f */
[----:B-1----:R-:W-:Y:S05]  /*11a60*/  @!P1 BRA `(.L_x_4409) ;  /* 0x0000003000189947 */ /* 0x002fea0003800000 */
.L_x_4504:
[----:B------:R-:W-:Y:S05]  /*11a70*/  @!P0 BRA `(.L_x_4410) ;  /* 0x0000000000048947 */ /* 0x000fea0003800000 */
[----:B------:R-:W-:Y:S01]  /*11a80*/  BPT.TRAP 0x1 ;  /* 0x000000040000795c */ /* 0x000fe20000300000 */
.L_x_4410:
[----:B------:R-:W5:Y:S02]  /*11a90*/  SYNCS.PHASECHK.TRANS64.TRYWAIT P1, [R3+URZ+0x28c60], R2 ;  /* 0x028c6002030075a7 */ /* 0x000f64000802017f */
[----:B-----5:R-:W-:Y:S05]  /*11aa0*/  @!P1 BRA `(.L_x_4411) ;  /* 0x00000030001c9947 */ /* 0x020fea0003800000 */
.L_x_4505:
[----:B------:R-:W-:Y:S05]  /*11ab0*/  @!P0 BRA `(.L_x_4412) ;  /* 0x0000000000048947 */ /* 0x000fea0003800000 */
[----:B------:R-:W-:Y:S01]  /*11ac0*/  BPT.TRAP 0x1 ;  /* 0x000000040000795c */ /* 0x000fe20000300000 */
.L_x_4412:
[----:B------:R0:W0:Y:S02]  /*11ad0*/  SYNCS.PHASECHK.TRANS64.TRYWAIT P0, [R5+URZ+0x28c60], R0 ;  /* 0x028c6000050075a7 */ /* 0x000024000800017f */
[----:B0-----:R-:W-:Y:S05]  /*11ae0*/  @!P0 NANOSLEEP.SYNCS 0x989680 ;  /* 0x009896800000895d */ /* 0x001fea0003900000 */
[----:B------:R-:W0:Y:S02]  /*11af0*/  @!P0 SYNCS.PHASECHK.TRANS64 P0, [R5+URZ+0x28c60], R0 ;  /* 0x028c6000050085a7 */ /* 0x000e24000800007f */
[----:B0-----:R-:W-:Y:S05]  /*11b00*/  @!P0 BRA `(.L_x_4412) ;  /* 0xfffffffc00f08947 */ /* 0x001fea000383ffff */
.L_x_4404:
[----:B------:R-:W-:Y:S05]  /*11b10*/  BSYNC B0 ;  /* 0x0000000000007941 */ /* 0x000fea0003800000 */
.L_x_4403:
[----:B------:R-:W-:Y:S05]  /*11b20*/  EXIT ;  /* 0x000000000000794d */ /* 0x000fea0003800000 */
.L_x_4271:
[----:B0-----:R-:W-:-:S04]  /*11b30*/  IMAD.U32 R4, RZ, RZ, UR21 ;  /* 0x00000015ff047e24 */ /* 0x001fc8000f8e00ff */
[----:B------:R0:W1:Y:S03]  /*11b40*/  SYNCS.PHASECHK.TRANS64.TRYWAIT P1, [R4+URZ+0x28c50], R3 ;  /* 0x028c5003040075a7 */ /* 0x000066000802017f */
[----:B-1----:R-:W-:Y:S05]  /*11b50*/  @!P1 NANOSLEEP.SYNCS 0x989680 ;  /* 0x009896800000995d */ /* 0x002fea0003900000 */
[----:B------:R-:W1:Y:S02]  /*11b60*/  @!P1 SYNCS.PHASECHK.TRANS64 P1, [R4+URZ+0x28c50], R3 ;  /* 0x028c5003040095a7 */ /* 0x000e64000802007f */
[----:B-1----:R-:W-:Y:S05]  /*11b70*/  @!P1 BRA `(.L_x_4271) ;  /* 0xfffffffc00ec9947 */ /* 0x002fea000383ffff */
[----:B------:R-:W-:Y:S05]  /*11b80*/  BRA `(.L_x_4413) ;  /* 0xfffffefc00e07947 */ /* 0x000fea000383ffff */
.L_x_4277:
[----:B-1----:R-:W-:-:S04]  /*11b90*/  IMAD.U32 R4, RZ, RZ, UR21 ;  /* 0x00000015ff047e24 */ /* 0x002fc8000f8e00ff */
[----:B------:R1:W2:Y:S03]  /*11ba0*/  SYNCS.PHASECHK.TRANS64.TRYWAIT P1, [R4+URZ+0x28c50], R3 ;  /* 0x028c5003040075a7 */ /* 0x0002a6000802017f */
[----:B--2---:R-:W-:Y:S05]  /*11bb0*/  @!P1 NANOSLEEP.SYNCS 0x989680 ;  /* 0x009896800000995d */ /* 0x004fea0003900000 */
[----:B------:R-:W2:Y:S02]  /*11bc0*/  @!P1 SYNCS.PHASECHK.TRANS64 P1, [R4+URZ+0x28c50], R3 ;  /* 0x028c5003040095a7 */ /* 0x000ea4000802007f */
[----:B--2---:R-:W-:Y:S05]  /*11bd0*/  @!P1 BRA `(.L_x_4277) ;  /* 0xfffffffc00ec9947 */ /* 0x004fea000383ffff */
[----:B------:R-:W-:Y:S05]  /*11be0*/  BRA `(.L_x_4276) ;  /* 0xffffff0800d87947 */ /* 0x000fea000383ffff */
.L_x_4281:
[----:B0-----:R-:W-:-:S04]  /*11bf0*/  IMAD.U32 R3, RZ, RZ, UR41 ;  /* 0x00000029ff037e24 */ /* 0x001fc8000f8e00ff */
[----:B------:R0:W1:Y:S03]  /*11c00*/  SYNCS.PHASECHK.TRANS64.TRYWAIT P1, [R3+URZ+0x28c00], R0 ;  /* 0x028c0000030075a7 */ /* 0x000066000802017f */
[----:B-1----:R-:W-:Y:S05]  /*11c10*/  @!P1 NANOSLEEP.SYNCS 0x989680 ;  /* 0x009896800000995d */ /* 0x002fea0003900000 */
[----:B------:R-:W1:Y:S02]  /*11c20*/  @!P1 SYNCS.PHASECHK.TRANS64 P1, [R3+URZ+0x28c00], R0 ;  /* 0x028c0000030095a7 */ /* 0x000e64000802007f */
[----:B-1----:R-:W-:Y:S05]  /*11c30*/  @!P1 BRA `(.L_x_4281) ;  /* 0xfffffffc00ec9947 */ /* 0x002fea000383ffff */
[----:B------:R-:W-:Y:S05]  /*11c40*/  BRA `(.L_x_4414) ;  /* 0xffffff1c00687947 */ /* 0x000fea000383ffff */
.L_x_4285:
[----:B--2---:R2:W3:Y:S02]  /*11c50*/  SYNCS.PHASECHK.TRANS64.TRYWAIT P1, [R7+URZ+0x28c30], R8 ;  /* 0x028c3008070075a7 */ /* 0x0044e4000802017f */
[----:B---3--:R-:W-:Y:S05]  /*11c60*/  @!P1 NANOSLEEP.SYNCS 0x989680 ;  /* 0x009896800000995d */ /* 0x008fea0003900000 */
[----:B------:R-:W3:Y:S02]  /*11c70*/  @!P1 SYNCS.PHASECHK.TRANS64 P1, [R7+URZ+0x28c30], R8 ;  /* 0x028c3008070095a7 */ /* 0x000ee4000802007f */
[----:B---3--:R-:W-:Y:S05]  /*11c80*/  @!P1 BRA `(.L_x_4285) ;  /* 0xfffffffc00f09947 */ /* 0x008fea000383ffff */
[----:B------:R-:W-:Y:S05]  /*11c90*/  BRA `(.L_x_4284) ;  /* 0xffffff1c00847947 */ /* 0x000fea000383ffff */
.L_x_4290:
[----:B---3--:R3:W0:Y:S02]  /*11ca0*/  SYNCS.PHASECHK.TRANS64.TRYWAIT P1, [R7+URZ+0x28c50], R8 ;  /* 0x028c5008070075a7 */ /* 0x008624000802017f */
[----:B0-----:R-:W-:Y:S05]  /*11cb0*/  @!P1 NANOSLEEP.SYNCS 0x989680 ;  /* 0x009896800000995d */ /* 0x001fea0003900000 */
[----:B------:R-:W0:Y:S02]  /*11cc0*/  @!P1 SYNCS.PHASECHK.TRANS64 P1, [R7+URZ+0x28c50], R8 ;  /* 0x028c5008070095a7 */ /* 0x000e24000802007f */
[----:B0-----:R-:W-:Y:S05]  /*11cd0*/  @!P1 BRA `(.L_x_4290) ;  /* 0xfffffffc00f09947 */ /* 0x001fea000383ffff */
[----:B------:R-:W-:Y:S05]  /*11ce0*/  BRA `(.L_x_4289) ;  /* 0xffffff30000c7947 */ /* 0x000fea000383ffff */
.L_x_4296:
[----:B-1----:R-:W-:-:S04]  /*11cf0*/  IMAD.U32 R6, RZ, RZ, UR23 ;  /* 0x00000017ff067e24 */ /* 0x002fc8000f8e00ff */
[----:B------:R1:W2:Y:S03]  /*11d00*/  SYNCS.PHASECHK.TRANS64.TRYWAIT P1, [R6+URZ+0x28c30], R7 ;  /* 0x028c3007060075a7 */ /* 0x0002a6000802017f */
[----:B--2---:R-:W-:Y:S05]  /*11d10*/  @!P1 NANOSLEEP.SYNCS 0x989680 ;  /* 0x009896800000995d */ /* 0x004fea0003900000 */
[----:B------:R-:W2:Y:S02]  /*11d20*/  @!P1 SYNCS.PHASECHK.TRANS64 P1, [R6+URZ+0x28c30], R7 ;  /* 0x028c3007060095a7 */ /* 0x000ea4000802007f */
[----:B--2---:R-:W-:Y:S05]  /*11d30*/  @!P1 BRA `(.L_x_4296) ;  /* 0xfffffffc00ec9947 */ /* 0x004fea000383ffff */
[----:B------:R-:W-:Y:S05]  /*11d40*/  BRA `(.L_x_4295) ;  /* 0xffffff34001c7947 */ /* 0x000fea000383ffff */
.L_x_4301:
[----:B-1----:R-:W-:-:S04]  /*11d50*/  MOV R8, UR23 ;  /* 0x0000001700087c02 */ /* 0x002fc80008000f00 */
[----:B------:R1:W2:Y:S03]  /*11d60*/  SYNCS.PHASECHK.TRANS64.TRYWAIT P1, [R8+URZ+0x28c50], R7 ;  /* 0x028c5007080075a7 */ /* 0x0002a6000802017f */
[----:B--2---:R-:W-:Y:S05]  /*11d70*/  @!P1 NANOSLEEP.SYNCS 0x989680 ;  /* 0x009896800000995d */ /* 0x004fea0003900000 */
[----:B------:R-:W2:Y:S02]  /*11d80*/  @!P1 SYNCS.PHASECHK.TRANS64 P1, [R8+URZ+0x28c50], R7 ;  /* 0x028c5007080095a7 */ /* 0x000ea4000802007f */
[----:B--2---:R-:W-:Y:S05]  /*11d90*/  @!P1 BRA `(.L_x_4301) ;  /* 0xfffffffc00ec9947 */ /* 0x004fea000383ffff */
[----:B------:R-:W-:Y:S05]  /*11da0*/  BRA `(.L_x_4300) ;  /* 0xffffff4c009c7947 */ /* 0x000fea000383ffff */
.L_x_4308:
[----:B-1----:R-:W-:-:S04]  /*11db0*/  IMAD.U32 R6, RZ, RZ, UR22 ;  /* 0x00000016ff067e24 */ /* 0x002fc8000f8e00ff */
[----:B------:R1:W2:Y:S03]  /*11dc0*/  SYNCS.PHASECHK.TRANS64.TRYWAIT P1, [R6+URZ+0x28c30], R7 ;  /* 0x028c3007060075a7 */ /* 0x0002a6000802017f */
[----:B--2---:R-:W-:Y:S05]  /*11dd0*/  @!P1 NANOSLEEP.SYNCS 0x989680 ;  /* 0x009896800000995d */ /* 0x004fea0003900000 */
[----:B------:R-:W2:Y:S02]  /*11de0*/  @!P1 SYNCS.PHASECHK.TRANS64 P1, [R6+URZ+0x28c30], R7 ;  /* 0x028c3007060095a7 */ /* 0x000ea4000802007f */
[----:B--2---:R-:W-:Y:S05]  /*11df0*/  @!P1 BRA `(.L_x_4308) ;  /* 0xfffffffc00ec9947 */ /* 0x004fea000383ffff */
[----:B------:R-:W-:Y:S05]  /*11e00*/  BRA `(.L_x_4307) ;  /* 0xffffff50008c7947 */ /* 0x000fea000383ffff */
.L_x_4313:
[----:B---3--:R-:W-:-:S04]  /*11e10*/  IMAD.U32 R8, RZ, RZ, UR22 ;  /* 0x00000016ff087e24 */ /* 0x008fc8000f8e00ff */
[----:B------:R3:W4:Y:S03]  /*11e20*/  SYNCS.PHASECHK.TRANS64.TRYWAIT P1, [R8+URZ+0x28c50], R7 ;  /* 0x028c5007080075a7 */ /* 0x000726000802017f */
[----:B----4-:R-:W-:Y:S05]  /*11e30*/  @!P1 NANOSLEEP.SYNCS 0x989680 ;  /* 0x009896800000995d */ /* 0x010fea0003900000 */
[----:B------:R-:W4:Y:S02]  /*11e40*/  @!P1 SYNCS.PHASECHK.TRANS64 P1, [R8+URZ+0x28c50], R7 ;  /* 0x028c5007080095a7 */ /* 0x000f24000802007f */
[----:B----4-:R-:W-:Y:S05]  /*11e50*/  @!P1 BRA `(.L_x_4313) ;  /* 0xfffffffc00ec9947 */ /* 0x010fea000383ffff */
[----:B------:R-:W-:Y:S05]  /*11e60*/  BRA `(.L_x_4312) ;  /* 0xffffff6400b07947 */ /* 0x000fea000383ffff */
.L_x_4350:
        /* <DEDUP_REMOVED lines=11> */
.L_x_4416:
[----:B------:R-:W-:Y:S05]  /*11f20*/  BSYNC B0 ;  /* 0x0000000000007941 */ /* 0x000fea0003800000 */
.L_x_4415:
[----:B------:R-:W-:Y:S05]  /*11f30*/  BRA `(.L_x_4417) ;  /* 0xffffffbc00887947 */ /* 0x000fea000383ffff */
.L_x_4353:
[----:B0-----:R0:W1:Y:S02]  /*11f40*/  SYNCS.PHASECHK.TRANS64.TRYWAIT P0, [R27+URZ+0x28c40], R0 ;  /* 0x028c40001b0075a7 */ /* 0x001064000800017f */
[----:B-1----:R-:W-:Y:S05]  /*11f50*/  @!P0 NANOSLEEP.SYNCS 0x989680 ;  /* 0x009896800000895d */ /* 0x002fea0003900000 */
[----:B------:R-:W1:Y:S02]  /*11f60*/  @!P0 SYNCS.PHASECHK.TRANS64 P0, [R27+URZ+0x28c40], R0 ;  /* 0x028c40001b0085a7 */ /* 0x000e64000800007f */
[----:B-1----:R-:W-:Y:S05]  /*11f70*/  @!P0 BRA `(.L_x_4353) ;  /* 0xfffffffc00f08947 */ /* 0x002fea000383ffff */
[----:B------:R-:W-:Y:S05]  /*11f80*/  BRA `(.L_x_4418) ;  /* 0xffffffc0005c7947 */ /* 0x000fea000383ffff */
.L_x_4354:
        /* <DEDUP_REMOVED lines=8> */
.L_x_4420:
[----:B------:R-:W-:Y:S05]  /*12010*/  BSYNC B0 ;  /* 0x0000000000007941 */ /* 0x000fea0003800000 */
.L_x_4419:
        /* <DEDUP_REMOVED lines=9> */
.L_x_4421:
[----:B------:R-:W-:Y:S01]  /*120b0*/  IMAD.MOV.U32 R13, RZ, RZ, R4 ;  /* 0x000000ffff0d7224 */ /* 0x000fe200078e0004 */
[----:B------:R-:W-:Y:S01]  /*120c0*/  MOV R12, 0x1 ;  /* 0x00000001000c7802 */ /* 0x000fe20000000f00 */
[----:B------:R-:W-:-:S07]  /*120d0*/  IMAD.MOV.U32 R3, RZ, RZ, R14 ;  /* 0x000000ffff037224 */ /* 0x000fce00078e000e */
[----:B------:R-:W-:Y:S05]  /*120e0*/  WARPSYNC.COLLECTIVE R15, `(.L_x_4422) ;  /* 0x000000000f087348 */ /* 0x000fea0003c00000 */
[----:B------:R0:W1:Y:S02]  /*120f0*/  SHFL.IDX P6, R14, R13, R12, R11 ;  /* 0x0000000c0d0e7389 */ /* 0x00006400000c000b */
[----:B01----:R-:W-:Y:S01]  /*12100*/  ENDCOLLECTIVE ;  /* 0x000000000000791b */ /* 0x003fe20003800000 */
.L_x_4422:
        /* <DEDUP_REMOVED lines=15> */
.L_x_4423:
[----:B------:R-:W-:Y:S02]  /*12200*/  @P0 IMAD R6, R5, 0x2, R23 ;  /* 0x0000000205060824 */ /* 0x000fe400078e0217 */
[----:B------:R-:W-:Y:S02]  /*12210*/  IMAD.MOV.U32 R13, RZ, RZ, R4 ;  /* 0x000000ffff0d7224 */ /* 0x000fe400078e0004 */
[----:B------:R-:W-:Y:S02]  /*12220*/  IMAD.MOV.U32 R12, RZ, RZ, 0x2 ;  /* 0x00000002ff0c7424 */ /* 0x000fe400078e00ff */
[----:B------:R-:W-:-:S07]  /*12230*/  IMAD.MOV.U32 R3, RZ, RZ, R14 ;  /* 0x000000ffff037224 */ /* 0x000fce00078e000e */
[----:B------:R-:W-:Y:S05]  /*12240*/  WARPSYNC.COLLECTIVE R15, `(.L_x_4424) ;  /* 0x000000000f087348 */ /* 0x000fea0003c00000 */
[----:B------:R0:W1:Y:S02]  /*12250*/  SHFL.IDX P6, R14, R13, R12, R11 ;  /* 0x0000000c0d0e7389 */ /* 0x00006400000c000b */
[----:B01----:R-:W-:Y:S01]  /*12260*/  ENDCOLLECTIVE ;  /* 0x000000000000791b */ /* 0x003fe20003800000 */
.L_x_4424:
        /* <DEDUP_REMOVED lines=15> */
.L_x_4425:
[----:B------:R-:W-:Y:S02]  /*12360*/  @P0 IMAD R6, R5, 0x2, R23 ;  /* 0x0000000205060824 */ /* 0x000fe400078e0217 */
[----:B------:R-:W-:Y:S02]  /*12370*/  IMAD.MOV.U32 R13, RZ, RZ, R4 ;  /* 0x000000ffff0d7224 */ /* 0x000fe400078e0004 */
[----:B------:R-:W-:Y:S01]  /*12380*/  IMAD.MOV.U32 R12, RZ, RZ, 0x3 ;  /* 0x00000003ff0c7424 */ /* 0x000fe200078e00ff */
[----:B------:R-:W-:-:S07]  /*12390*/  MOV R3, R14 ;  /* 0x0000000e00037202 */ /* 0x000fce0000000f00 */
[----:B------:R-:W-:Y:S05]  /*123a0*/  WARPSYNC.COLLECTIVE R15, `(.L_x_4426) ;  /* 0x000000000f087348 */ /* 0x000fea0003c00000 */
[----:B------:R0:W1:Y:S02]  /*123b0*/  SHFL.IDX P6, R14, R13, R12, R11 ;  /* 0x0000000c0d0e7389 */ /* 0x00006400000c000b */
[----:B01----:R-:W-:Y:S01]  /*123c0*/  ENDCOLLECTIVE ;  /* 0x000000000000791b */ /* 0x003fe20003800000 */
.L_x_4426:
[----:B------:R-:W-:-:S05]  /*123d0*/  @P0 LEA R3, P1, R7, R3, 0x1 ;  /* 0x0000000307030211 */ /* 0x000fca00078208ff */
[----:B------:R-:W-:-:S05]  /*123e0*/  @P0 IMAD.X R2, RZ, RZ, R2, P1 ;  /* 0x000000ffff020224 */ /* 0x000fca00008e0602 */
        /* <DEDUP_REMOVED lines=12> */
.L_x_4427:
[----:B------:R-:W-:Y:S01]  /*124b0*/  IMAD.MOV.U32 R0, RZ, RZ, R14 ;  /* 0x000000ffff007224 */ /* 0x000fe200078e000e */
[----:B------:R-:W-:Y:S06]  /*124c0*/  BRA `(.L_x_4428) ;  /* 0xffffffc000147947 */ /* 0x000fec000383ffff */
.L_x_4359:
        /* <DEDUP_REMOVED lines=9> */
.L_x_4429:
[C---:B------:R-:W-:Y:S01]  /*12560*/  VIADD R6, R17.reuse, 0x10 ;  /* 0x0000001011067836 */ /* 0x040fe20000000000 */
[----:B------:R-:W-:Y:S01]  /*12570*/  ISETP.GE.AND P0, PT, R17, R5, PT ;  /* 0x000000051100720c */ /* 0x000fe20003f06270 */
[----:B------:R-:W-:Y:S02]  /*12580*/  IMAD.MOV.U32 R13, RZ, RZ, R0 ;  /* 0x000000ffff0d7224 */ /* 0x000fe400078e0000 */
[----:B------:R-:W-:-:S10]  /*12590*/  IMAD.MOV.U32 R2, RZ, RZ, R14 ;  /* 0x000000ffff027224 */ /* 0x000fd400078e000e */
[----:B------:R-:W-:Y:S05]  /*125a0*/  WARPSYNC.COLLECTIVE R15, `(.L_x_4430) ;  /* 0x000000000f087348 */ /* 0x000fea0003c00000 */
[----:B------:R0:W1:Y:S02]  /*125b0*/  SHFL.IDX P6, R14, R13, R12, R11 ;  /* 0x0000000c0d0e7389 */ /* 0x00006400000c000b */
[----:B01----:R-:W-:Y:S01]  /*125c0*/  ENDCOLLECTIVE ;  /* 0x000000000000791b */ /* 0x003fe20003800000 */
.L_x_4430:
[----:B------:R-:W-:Y:S02]  /*125d0*/  IMAD.MOV.U32 R13, RZ, RZ, R4 ;  /* 0x000000ffff0d7224 */ /* 0x000fe400078e0004 */
[----:B------:R-:W-:Y:S02]  /*125e0*/  IMAD.MOV.U32 R12, RZ, RZ, 0x1 ;  /* 0x00000001ff0c7424 */ /* 0x000fe400078e00ff */
[----:B------:R-:W-:-:S07]  /*125f0*/  IMAD.MOV.U32 R3, RZ, RZ, R14 ;  /* 0x000000ffff037224 */ /* 0x000fce00078e000e */
[----:B------:R-:W-:Y:S05]  /*12600*/  WARPSYNC.COLLECTIVE R15, `(.L_x_4431) ;  /* 0x000000000f087348 */ /* 0x000fea0003c00000 */
[----:B------:R0:W1:Y:S02]  /*12610*/  SHFL.IDX P6, R14, R13, R12, R11 ;  /* 0x0000000c0d0e7389 */ /* 0x00006400000c000b */
[----:B01----:R-:W-:Y:S01]  /*12620*/  ENDCOLLECTIVE ;  /* 0x000000000000791b */ /* 0x003fe20003800000 */
.L_x_4431:
        /* <DEDUP_REMOVED lines=10> */
[----:B------:R-:W-:Y:S02]  /*126d0*/  ISETP.GE.AND P0, PT, R6, R5, PT ;  /* 0x000000050600720c */ /* 0x000fe40003f06270 */
[----:B0-----:R-:W-:-:S11]  /*126e0*/  MOV R2, R14 ;  /* 0x0000000e00027202 */ /* 0x001fd60000000f00 */
[----:B------:R-:W-:Y:S05]  /*126f0*/  WARPSYNC.COLLECTIVE R15, `(.L_x_4432) ;  /* 0x000000000f087348 */ /* 0x000fea0003c00000 */
[----:B------:R0:W1:Y:S02]  /*12700*/  SHFL.IDX P6, R14, R13, R12, R11 ;  /* 0x0000000c0d0e7389 */ /* 0x00006400000c000b */
[----:B01----:R-:W-:Y:S01]  /*12710*/  ENDCOLLECTIVE ;  /* 0x000000000000791b */ /* 0x003fe20003800000 */
.L_x_4432:
[----:B------:R-:W-:Y:S02]  /*12720*/  IMAD.MOV.U32 R13, RZ, RZ, R4 ;  /* 0x000000ffff0d7224 */ /* 0x000fe400078e0004 */
[----:B------:R-:W-:Y:S02]  /*12730*/  IMAD.MOV.U32 R12, RZ, RZ, 0x2 ;  /* 0x00000002ff0c7424 */ /* 0x000fe400078e00ff */
[----:B------:R-:W-:-:S07]  /*12740*/  IMAD.MOV.U32 R3, RZ, RZ, R14 ;  /* 0x000000ffff037224 */ /* 0x000fce00078e000e */
[----:B------:R-:W-:Y:S05]  /*12750*/  WARPSYNC.COLLECTIVE R15, `(.L_x_4433) ;  /* 0x000000000f087348 */ /* 0x000fea0003c00000 */
[----:B------:R0:W1:Y:S02]  /*12760*/  SHFL.IDX P6, R14, R13, R12, R11 ;  /* 0x0000000c0d0e7389 */ /* 0x00006400000c000b */
[----:B01----:R-:W-:Y:S01]  /*12770*/  ENDCOLLECTIVE ;  /* 0x000000000000791b */ /* 0x003fe20003800000 */
.L_x_4433:
        /* <DEDUP_REMOVED lines=16> */
.L_x_4434:
[----:B------:R-:W-:Y:S02]  /*12880*/  IMAD.MOV.U32 R13, RZ, RZ, R4 ;  /* 0x000000ffff0d7224 */ /* 0x000fe400078e0004 */
[----:B------:R-:W-:Y:S02]  /*12890*/  IMAD.MOV.U32 R12, RZ, RZ, 0x3 ;  /* 0x00000003ff0c7424 */ /* 0x000fe400078e00ff */
[----:B------:R-:W-:-:S07]  /*128a0*/  IMAD.MOV.U32 R3, RZ, RZ, R14 ;  /* 0x000000ffff037224 */ /* 0x000fce00078e000e */
[----:B------:R-:W-:Y:S05]  /*128b0*/  WARPSYNC.COLLECTIVE R15, `(.L_x_4435) ;  /* 0x000000000f087348 */ /* 0x000fea0003c00000 */
[----:B------:R0:W1:Y:S02]  /*128c0*/  SHFL.IDX P6, R14, R13, R12, R11 ;  /* 0x0000000c0d0e7389 */ /* 0x00006400000c000b */
[----:B01----:R-:W-:Y:S01]  /*128d0*/  ENDCOLLECTIVE ;  /* 0x000000000000791b */ /* 0x003fe20003800000 */
.L_x_4435:
[----:B------:R-:W-:-:S04]  /*128e0*/  @!P0 LEA R3, P2, R8, R3, 0x1 ;  /* 0x0000000308038211 */ /* 0x000fc800078408ff */
[----:B------:R-:W-:-:S04]  /*128f0*/  @!P0 IADD3.X R2, RZ, R2, RZ, P2, !PT ;  /* 0x00000002ff028210 */ /* 0x000fc800017fe4ff */
        /* <DEDUP_REMOVED lines=12> */
.L_x_4436:
[----:B------:R-:W-:Y:S01]  /*129c0*/  IMAD.MOV.U32 R0, RZ, RZ, R14 ;  /* 0x000000ffff007224 */ /* 0x000fe200078e000e */
[----:B------:R-:W-:Y:S06]  /*129d0*/  BRA `(.L_x_4437) ;  /* 0xffffffc4001c7947 */ /* 0x000fec000383ffff */
.L_x_4362:
[----:B0-----:R0:W1:Y:S02]  /*129e0*/  SYNCS.PHASECHK.TRANS64.TRYWAIT P0, [R23+URZ+0x28c20], R0 ;  /* 0x028c2000170075a7 */ /* 0x001064000800017f */
[----:B-1----:R-:W-:Y:S05]  /*129f0*/  @!P0 NANOSLEEP.SYNCS 0x989680 ;  /* 0x009896800000895d */ /* 0x002fea0003900000 */
[----:B------:R-:W1:Y:S02]  /*12a00*/  @!P0 SYNCS.PHASECHK.TRANS64 P0, [R23+URZ+0x28c20], R0 ;  /* 0x028c2000170085a7 */ /* 0x000e64000800007f */
[----:B-1----:R-:W-:Y:S05]  /*12a10*/  @!P0 BRA `(.L_x_4362) ;  /* 0xfffffffc00f08947 */ /* 0x002fea000383ffff */
[----:B------:R-:W-:Y:S05]  /*12a20*/  BRA `(.L_x_4438) ;  /* 0xffffffc400787947 */ /* 0x000fea000383ffff */
.L_x_4365:
[----:B0-----:R0:W1:Y:S02]  /*12a30*/  SYNCS.PHASECHK.TRANS64.TRYWAIT P0, [R27+URZ+0x28c60], R0 ;  /* 0x028c60001b0075a7 */ /* 0x001064000800017f */
[----:B-1----:R-:W-:Y:S05]  /*12a40*/  @!P0 NANOSLEEP.SYNCS 0x989680 ;  /* 0x009896800000895d */ /* 0x002fea0003900000 */
[----:B------:R-:W1:Y:S02]  /*12a50*/  @!P0 SYNCS.PHASECHK.TRANS64 P0, [R27+URZ+0x28c60], R0 ;  /* 0x028c60001b0085a7 */ /* 0x000e64000800007f */
[----:B-1----:R-:W-:Y:S05]  /*12a60*/  @!P0 BRA `(.L_x_4365) ;  /* 0xfffffffc00f08947 */ /* 0x002fea000383ffff */
[----:B------:R-:W-:Y:S05]  /*12a70*/  BRA `(.L_x_4439) ;  /* 0xffffffc400887947 */ /* 0x000fea000383ffff */
.L_x_4366:
        /* <DEDUP_REMOVED lines=8> */
.L_x_4441:
[----:B------:R-:W-:Y:S05]  /*12b00*/  BSYNC B0 ;  /* 0x0000000000007941 */ /* 0x000fea0003800000 */
.L_x_4440:
[----:B------:R0:W5:Y:S01]  /*12b10*/  LDL R8, [R1+0x4] ;  /* 0x0000040001087983 */ /* 0x0001620000100800 */
[----:B------:R-:W-:Y:S01]  /*12b20*/  IMAD.MOV.U32 R13, RZ, RZ, R4 ;  /* 0x000000ffff0d7224 */ /* 0x000fe200078e0004 */
[----:B------:R-:W-:Y:S01]  /*12b30*/  MOV R3, R14 ;  /* 0x0000000e00037202 */ /* 0x000fe20000000f00 */
[----:B------:R-:W-:Y:S01]  /*12b40*/  IMAD.MOV.U32 R12, RZ, RZ, RZ ;  /* 0x000000ffff0c7224 */ /* 0x000fe200078e00ff */
[----:B------:R-:W1:Y:S01]  /*12b50*/  S2R R7, SR_TID.X ;  /* 0x0000000000077919 */ /* 0x000e620000002100 */
[----:B------:R-:W-:Y:S01]  /*12b60*/  IMAD.MOV.U32 R11, RZ, RZ, 0x181f ;  /* 0x0000181fff0b7424 */ /* 0x000fe200078e00ff */
[C---:B------:R-:W-:Y:S01]  /*12b70*/  LOP3.LUT P5, RZ, R30.reuse, 0x2, RZ, 0xc0, !PT ;  /* 0x000000021eff7812 */ /* 0x040fe200078ac0ff */
[----:B------:R-:W-:Y:S01]  /*12b80*/  IMAD.MOV.U32 R15, RZ, RZ, -0x1 ;  /* 0xffffffffff0f7424 */ /* 0x000fe200078e00ff */
[C---:B------:R-:W-:Y:S01]  /*12b90*/  LOP3.LUT P4, RZ, R30.reuse, 0x4, RZ, 0xc0, !PT ;  /* 0x000000041eff7812 */ /* 0x040fe2000788c0ff */
[----:B------:R-:W-:Y:S01]  /*12ba0*/  IMAD R5, R5, 0x2, R23 ;  /* 0x0000000205057824 */ /* 0x000fe200078e0217 */
[----:B0-----:R-:W-:-:S13]  /*12bb0*/  LOP3.LUT P3, RZ, R30, 0x8, RZ, 0xc0, !PT ;  /* 0x000000081eff7812 */ /* 0x001fda000786c0ff */
[----:B-1---5:R-:W-:Y:S05]  /*12bc0*/  WARPSYNC.COLLECTIVE R15, `(.L_x_4442) ;  /* 0x000000000f087348 */ /* 0x022fea0003c00000 */
[----:B------:R0:W2:Y:S02]  /*12bd0*/  SHFL.IDX P6, R14, R13, R12, R11 ;  /* 0x0000000c0d0e7389 */ /* 0x0000a400000c000b */
[----:B012--5:R-:W-:Y:S01]  /*12be0*/  ENDCOLLECTIVE ;  /* 0x000000000000791b */ /* 0x027fe20003800000 */
.L_x_4442:
[----:B------:R-:W-:Y:S02]  /*12bf0*/  LOP3.LUT R22, R22, 0xfffffeff, RZ, 0xc0, !PT ;  /* 0xfffffeff16167812 */ /* 0x000fe400078ec0ff */
        /* <DEDUP_REMOVED lines=40> */
.L_x_4443:
[----:B------:R-:W-:Y:S02]  /*12e80*/  IMAD.MOV.U32 R13, RZ, RZ, R4 ;  /* 0x000000ffff0d7224 */ /* 0x000fe400078e0004 */
[----:B------:R-:W-:-:S07]  /*12e90*/  IMAD.MOV.U32 R3, RZ, RZ, R14 ;  /* 0x000000ffff037224 */ /* 0x000fce00078e000e */
[----:B------:R-:W-:Y:S05]  /*12ea0*/  WARPSYNC.COLLECTIVE R15, `(.L_x_4444) ;  /* 0x000000000f087348 */ /* 0x000fea0003c00000 */
[----:B------:R0:W1:Y:S02]  /*12eb0*/  SHFL.IDX P6, R14, R13, R12, R11 ;  /* 0x0000000c0d0e7389 */ /* 0x00006400000c000b */
[----:B01----:R-:W-:Y:S01]  /*12ec0*/  ENDCOLLECTIVE ;  /* 0x000000000000791b */ /* 0x003fe20003800000 */
.L_x_4444:
        /* <DEDUP_REMOVED lines=29> */
.L_x_4445:
[----:B------:R-:W-:Y:S02]  /*130a0*/  IMAD.MOV.U32 R13, RZ, RZ, R4 ;  /* 0x000000ffff0d7224 */ /* 0x000fe400078e0004 */
[----:B------:R-:W-:-:S07]  /*130b0*/  IMAD.MOV.U32 R7, RZ, RZ, R14 ;  /* 0x000000ffff077224 */ /* 0x000fce00078e000e */
[----:B------:R-:W-:Y:S05]  /*130c0*/  WARPSYNC.COLLECTIVE R15, `(.L_x_4446) ;  /* 0x000000000f087348 */ /* 0x000fea0003c00000 */
[----:B------:R0:W1:Y:S02]  /*130d0*/  SHFL.IDX P6, R14, R13, R12, R11 ;  /* 0x0000000c0d0e7389 */ /* 0x00006400000c000b */
[----:B01----:R-:W-:Y:S01]  /*130e0*/  ENDCOLLECTIVE ;  /* 0x000000000000791b */ /* 0x003fe20003800000 */
.L_x_4446:
        /* <DEDUP_REMOVED lines=29> */
.L_x_4447:
[----:B------:R-:W-:Y:S02]  /*132c0*/  IMAD.MOV.U32 R13, RZ, RZ, R4 ;  /* 0x000000ffff0d7224 */ /* 0x000fe400078e0004 */
[----:B------:R-:W-:-:S07]  /*132d0*/  IMAD.MOV.U32 R6, RZ, RZ, R14 ;  /* 0x000000ffff067224 */ /* 0x000fce00078e000e */
[----:B------:R-:W-:Y:S05]  /*132e0*/  WARPSYNC.COLLECTIVE R15, `(.L_x_4448) ;  /* 0x000000000f087348 */ /* 0x000fea0003c00000 */
[----:B------:R0:W1:Y:S02]  /*132f0*/  SHFL.IDX P6, R14, R13, R12, R11 ;  /* 0x0000000c0d0e7389 */ /* 0x00006400000c000b */
[----:B01----:R-:W-:Y:S01]  /*13300*/  ENDCOLLECTIVE ;  /* 0x000000000000791b */ /* 0x003fe20003800000 */
.L_x_4448:
[----:B------:R-:W-:Y:S01]  /*13310*/  IMAD.MOV.U32 R2, RZ, RZ, R14 ;  /* 0x000000ffff027224 */ /* 0x000fe200078e000e */
[----:B------:R-:W-:Y:S06]  /*13320*/  BRA `(.L_x_4449) ;  /* 0xffffffc4001c7947 */ /* 0x000fec000383ffff */
.L_x_4373:
[----:B0-----:R0:W1:Y:S02]  /*13330*/  SYNCS.PHASECHK.TRANS64.TRYWAIT P0, [R6+URZ+0x28c40], R17 ;  /* 0x028c4011060075a7 */ /* 0x001064000800017f */
[----:B-1----:R-:W-:Y:S05]  /*13340*/  @!P0 NANOSLEEP.SYNCS 0x989680 ;  /* 0x009896800000895d */ /* 0x002fea0003900000 */
[----:B------:R-:W1:Y:S02]  /*13350*/  @!P0 SYNCS.PHASECHK.TRANS64 P0, [R6+URZ+0x28c40], R17 ;  /* 0x028c4011060085a7 */ /* 0x000e64000800007f */
[----:B-1----:R-:W-:Y:S05]  /*13360*/  @!P0 BRA `(.L_x_4373) ;  /* 0xfffffffc00f08947 */ /* 0x002fea000383ffff */
[----:B------:R-:W-:Y:S05]  /*13370*/  BRA `(.L_x_4450) ;  /* 0xffffffc800a87947 */ /* 0x000fea000383ffff */
.L_x_4374:
        /* <DEDUP_REMOVED lines=8> */
.L_x_4452:
[----:B------:R-:W-:Y:S05]  /*13400*/  BSYNC B1 ;  /* 0x0000000000017941 */ /* 0x000fea0003800000 */
.L_x_4451:
        /* <DEDUP_REMOVED lines=9> */
.L_x_4453:
[----:B------:R-:W-:Y:S01]  /*134a0*/  IMAD.MOV.U32 R13, RZ, RZ, R27 ;  /* 0x000000ffff0d7224 */ /* 0x000fe200078e001b */
[----:B------:R-:W-:Y:S01]  /*134b0*/  MOV R12, 0x1 ;  /* 0x00000001000c7802 */ /* 0x000fe20000000f00 */
[----:B------:R-:W-:-:S07]  /*134c0*/  IMAD.MOV.U32 R2, RZ, RZ, R14 ;  /* 0x000000ffff027224 */ /* 0x000fce00078e000e */
[----:B------:R-:W-:Y:S05]  /*134d0*/  WARPSYNC.COLLECTIVE R15, `(.L_x_4454) ;  /* 0x000000000f087348 */ /* 0x000fea0003c00000 */
[----:B------:R0:W1:Y:S02]  /*134e0*/  SHFL.IDX P6, R14, R13, R12, R11 ;  /* 0x0000000c0d0e7389 */ /* 0x00006400000c000b */
[----:B01----:R-:W-:Y:S01]  /*134f0*/  ENDCOLLECTIVE ;  /* 0x000000000000791b */ /* 0x003fe20003800000 */
.L_x_4454:
        /* <DEDUP_REMOVED lines=11> */
.L_x_4455:
[----:B------:R-:W-:Y:S02]  /*135b0*/  IMAD.MOV.U32 R13, RZ, RZ, R27 ;  /* 0x000000ffff0d7224 */ /* 0x000fe400078e001b */
[----:B------:R-:W-:Y:S02]  /*135c0*/  IMAD.MOV.U32 R12, RZ, RZ, 0x2 ;  /* 0x00000002ff0c7424 */ /* 0x000fe400078e00ff */
[----:B------:R-:W-:-:S07]  /*135d0*/  IMAD.MOV.U32 R2, RZ, RZ, R14 ;  /* 0x000000ffff027224 */ /* 0x000fce00078e000e */
[----:B------:R-:W-:Y:S05]  /*135e0*/  WARPSYNC.COLLECTIVE R15, `(.L_x_4456) ;  /* 0x000000000f087348 */ /* 0x000fea0003c00000 */
[----:B------:R0:W1:Y:S02]  /*135f0*/  SHFL.IDX P6, R14, R13, R12, R11 ;  /* 0x0000000c0d0e7389 */ /* 0x00006400000c000b */
[----:B01----:R-:W-:Y:S01]  /*13600*/  ENDCOLLECTIVE ;  /* 0x000000000000791b */ /* 0x003fe20003800000 */
.L_x_4456:
        /* <DEDUP_REMOVED lines=11> */
.L_x_4457:
[----:B------:R-:W-:Y:S02]  /*136c0*/  IMAD.MOV.U32 R13, RZ, RZ, R27 ;  /* 0x000000ffff0d7224 */ /* 0x000fe400078e001b */
[----:B------:R-:W-:Y:S02]  /*136d0*/  IMAD.MOV.U32 R12, RZ, RZ, 0x3 ;  /* 0x00000003ff0c7424 */ /* 0x000fe400078e00ff */
[----:B------:R-:W-:-:S07]  /*136e0*/  IMAD.MOV.U32 R2, RZ, RZ, R14 ;  /* 0x000000ffff027224 */ /* 0x000fce00078e000e */
[----:B------:R-:W-:Y:S05]  /*136f0*/  WARPSYNC.COLLECTIVE R15, `(.L_x_4458) ;  /* 0x000000000f087348 */ /* 0x000fea0003c00000 */
[----:B------:R0:W1:Y:S02]  /*13700*/  SHFL.IDX P6, R14, R13, R12, R11 ;  /* 0x0000000c0d0e7389 */ /* 0x00006400000c000b */
[----:B01----:R-:W-:Y:S01]  /*13710*/  ENDCOLLECTIVE ;  /* 0x000000000000791b */ /* 0x003fe20003800000 */
.L_x_4458:
        /* <DEDUP_REMOVED lines=11> */
.L_x_4459:
[----:B------:R-:W-:Y:S01]  /*137d0*/  IMAD.MOV.U32 R2, RZ, RZ, R14 ;  /* 0x000000ffff027224 */ /* 0x000fe200078e000e */
[----:B------:R-:W-:Y:S06]  /*137e0*/  BRA `(.L_x_4460) ;  /* 0xffffffc800387947 */ /* 0x000fec000383ffff */
.L_x_4379:
[----:B---3--:R3:W4:Y:S02]  /*137f0*/  SYNCS.PHASECHK.TRANS64.TRYWAIT P0, [R6+URZ+0x28c60], R17 ;  /* 0x028c6011060075a7 */ /* 0x008724000800017f */
[----:B----4-:R-:W-:Y:S05]  /*13800*/  @!P0 NANOSLEEP.SYNCS 0x989680 ;  /* 0x009896800000895d */ /* 0x010fea0003900000 */
[----:B------:R-:W4:Y:S02]  /*13810*/  @!P0 SYNCS.PHASECHK.TRANS64 P0, [R6+URZ+0x28c60], R17 ;  /* 0x028c6011060085a7 */ /* 0x000f24000800007f */
[----:B----4-:R-:W-:Y:S05]  /*13820*/  @!P0 BRA `(.L_x_4379) ;  /* 0xfffffffc00f08947 */ /* 0x010fea000383ffff */
[----:B------:R-:W-:Y:S05]  /*13830*/  BRA `(.L_x_4461) ;  /* 0xffffffc800887947 */ /* 0x000fea000383ffff */
.L_x_4380:
        /* <DEDUP_REMOVED lines=8> */
.L_x_4463:
[----:B------:R-:W-:Y:S05]  /*138c0*/  BSYNC B1 ;  /* 0x0000000000017941 */ /* 0x000fea0003800000 */
.L_x_4462:
        /* <DEDUP_REMOVED lines=12> */
.L_x_4464:
        /* <DEDUP_REMOVED lines=18> */
.L_x_4465:
        /* <DEDUP_REMOVED lines=16> */
.L_x_4466:
        /* <DEDUP_REMOVED lines=19> */
.L_x_4467:
        /* <DEDUP_REMOVED lines=14> */
.L_x_4468:
        /* <DEDUP_REMOVED lines=16> */
.L_x_4469:
        /* <DEDUP_REMOVED lines=14> */
.L_x_4470:
[----:B------:R-:W-:Y:S05]  /*13fa0*/  BRA `(.L_x_4471) ;  /* 0xffffffc400f47947 */ /* 0x000fea000383ffff */
.L_x_4388:
        /* <DEDUP_REMOVED lines=8> */
.L_x_4473:
[----:B------:R-:W-:Y:S05]  /*14030*/  BSYNC B0 ;  /* 0x0000000000007941 */ /* 0x000fea0003800000 */
.L_x_4472:
[----:B------:R-:W-:Y:S01]  /*14040*/  IMAD.MOV.U32 R13, RZ, RZ, R16 ;  /* 0x000000ffff0d7224 */ /* 0x000fe200078e0010 */
[----:B------:R-:W-:Y:S01]  /*14050*/  MOV R15, 0xffffffff ;  /* 0xffffffff000f7802 */ /* 0x000fe20000000f00 */
[----:B------:R-:W-:Y:S02]  /*14060*/  IMAD.MOV.U32 R12, RZ, RZ, 0x1 ;  /* 0x00000001ff0c7424 */ /* 0x000fe400078e00ff */
[----:B------:R-:W-:Y:S02]  /*14070*/  IMAD.MOV.U32 R11, RZ, RZ, 0x1f ;  /* 0x0000001fff0b7424 */ /* 0x000fe400078e00ff */
[----:B------:R-:W-:Y:S02]  /*14080*/  IMAD.IADD R7, R19, 0x1, R8 ;  /* 0x0000000113077824 */ /* 0x000fe400078e0208 */
[----:B------:R-:W-:-:S07]  /*14090*/  IMAD.MOV.U32 R0, RZ, RZ, R14 ;  /* 0x000000ffff007224 */ /* 0x000fce00078e000e */
[----:B------:R-:W-:Y:S05]  /*140a0*/  WARPSYNC.COLLECTIVE R15, `(.L_x_4474) ;  /* 0x000000000f087348 */ /* 0x000fea0003c00000 */
[----:B------:R0:W1:Y:S02]  /*140b0*/  SHFL.IDX P6, R14, R13, R12, R11 ;  /* 0x0000000c0d0e7389 */ /* 0x00006400000c000b */
[----:B01----:R-:W-:Y:S01]  /*140c0*/  ENDCOLLECTIVE ;  /* 0x000000000000791b */ /* 0x003fe20003800000 */
.L_x_4474:
        /* <DEDUP_REMOVED lines=18> */
.L_x_4475:
[----:B------:R-:W-:Y:S01]  /*141f0*/  IMAD.MOV.U32 R12, RZ, RZ, 0x2 ;  /* 0x00000002ff0c7424 */ /* 0x000fe200078e00ff */
[----:B------:R-:W-:-:S05]  /*14200*/  SEL R4, R14, RZ, P1 ;  /* 0x000000ff0e047207 */ /* 0x000fca0000800000 */
[----:B------:R-:W-:-:S04]  /*14210*/  IMAD.IADD R4, R17, 0x1, R4 ;  /* 0x0000000111047824 */ /* 0x000fc800078e0204 */
[----:B------:R-:W-:-:S07]  /*14220*/  IMAD.MOV.U32 R13, RZ, RZ, R4 ;  /* 0x000000ffff0d7224 */ /* 0x000fce00078e0004 */
[----:B------:R-:W-:Y:S05]  /*14230*/  WARPSYNC.COLLECTIVE R15, `(.L_x_4476) ;  /* 0x000000000f087348 */ /* 0x000fea0003c00000 */
[----:B------:R0:W1:Y:S02]  /*14240*/  SHFL.UP P6, R14, R13, R12, R11 ;  /* 0x0400000c0d0e7389 */ /* 0x00006400000c000b */
[----:B01----:R-:W-:Y:S01]  /*14250*/  ENDCOLLECTIVE ;  /* 0x000000000000791b */ /* 0x003fe20003800000 */
.L_x_4476:
[----:B------:R-:W-:Y:S01]  /*14260*/  IMAD.MOV.U32 R12, RZ, RZ, 0x4 ;  /* 0x00000004ff0c7424 */ /* 0x000fe200078e00ff */
[----:B------:R-:W-:-:S04]  /*14270*/  SEL R3, R14, RZ, P2 ;  /* 0x000000ff0e037207 */ /* 0x000fc80001000000 */
[----:B------:R-:W-:-:S05]  /*14280*/  IADD3 R6, R4, R3, RZ ;  /* 0x0000000304067210 */ /* 0x000fca0007ffe0ff */
[----:B------:R-:W-:-:S07]  /*14290*/  IMAD.MOV.U32 R13, RZ, RZ, R6 ;  /* 0x000000ffff0d7224 */ /* 0x000fce00078e0006 */
[----:B------:R-:W-:Y:S05]  /*142a0*/  WARPSYNC.COLLECTIVE R15, `(.L_x_4477) ;  /* 0x000000000f087348 */ /* 0x000fea0003c00000 */
[----:B------:R0:W1:Y:S02]  /*142b0*/  SHFL.UP P6, R14, R13, R12, R11 ;  /* 0x0400000c0d0e7389 */ /* 0x00006400000c000b */
[----:B01----:R-:W-:Y:S01]  /*142c0*/  ENDCOLLECTIVE ;  /* 0x000000000000791b */ /* 0x003fe20003800000 */
.L_x_4477:
[----:B------:R-:W-:Y:S01]  /*142d0*/  IMAD.MOV.U32 R12, RZ, RZ, 0x8 ;  /* 0x00000008ff0c7424 */ /* 0x000fe200078e00ff */
[----:B------:R-:W-:-:S05]  /*142e0*/  SEL R3, R14, RZ, P3 ;  /* 0x000000ff0e037207 */ /* 0x000fca0001800000 */
[----:B------:R-:W-:-:S04]  /*142f0*/  IMAD.IADD R2, R6, 0x1, R3 ;  /* 0x0000000106027824 */ /* 0x000fc800078e0203 */
[----:B------:R-:W-:-:S07]  /*14300*/  IMAD.MOV.U32 R13, RZ, RZ, R2 ;  /* 0x000000ffff0d7224 */ /* 0x000fce00078e0002 */
[----:B------:R-:W-:Y:S05]  /*14310*/  WARPSYNC.COLLECTIVE R15, `(.L_x_4478) ;  /* 0x000000000f087348 */ /* 0x000fea0003c00000 */
[----:B------:R0:W1:Y:S02]  /*14320*/  SHFL.UP P6, R14, R13, R12, R11 ;  /* 0x0400000c0d0e7389 */ /* 0x00006400000c000b */
[----:B01----:R-:W-:Y:S01]  /*14330*/  ENDCOLLECTIVE ;  /* 0x000000000000791b */ /* 0x003fe20003800000 */
.L_x_4478:
[----:B------:R-:W-:Y:S01]  /*14340*/  IMAD.MOV.U32 R12, RZ, RZ, 0x10 ;  /* 0x00000010ff0c7424 */ /* 0x000fe200078e00ff */
[----:B------:R-:W-:-:S05]  /*14350*/  SEL R3, R14, RZ, P4 ;  /* 0x000000ff0e037207 */ /* 0x000fca0002000000 */
[----:B------:R-:W-:-:S04]  /*14360*/  IMAD.IADD R3, R2, 0x1, R3 ;  /* 0x0000000102037824 */ /* 0x000fc800078e0203 */
[----:B------:R-:W-:-:S07]  /*14370*/  IMAD.MOV.U32 R13, RZ, RZ, R3 ;  /* 0x000000ffff0d7224 */ /* 0x000fce00078e0003 */
[----:B------:R-:W-:Y:S05]  /*14380*/  WARPSYNC.COLLECTIVE R15, `(.L_x_4479) ;  /* 0x000000000f087348 */ /* 0x000fea0003c00000 */
[----:B------:R0:W1:Y:S02]  /*14390*/  SHFL.UP P6, R14, R13, R12, R11 ;  /* 0x0400000c0d0e7389 */ /* 0x00006400000c000b */
[----:B01----:R-:W-:Y:S01]  /*143a0*/  ENDCOLLECTIVE ;  /* 0x000000000000791b */ /* 0x003fe20003800000 */
.L_x_4479:
        /* <DEDUP_REMOVED lines=8> */
.L_x_4480:
[----:B------:R-:W-:Y:S05]  /*14430*/  BRA `(.L_x_4481) ;  /* 0xffffffc800887947 */ /* 0x000fea000383ffff */
.L_x_4393:
        /* <DEDUP_REMOVED lines=8> */
.L_x_4483:
[----:B------:R-:W-:Y:S05]  /*144c0*/  BSYNC B0 ;  /* 0x0000000000007941 */ /* 0x000fea0003800000 */
.L_x_4482:
[----:B------:R-:W-:Y:S01]  /*144d0*/  SEL R14, R14, RZ, P1 ;  /* 0x000000ff0e0e7207 */ /* 0x000fe20000800000 */
[----:B------:R-:W-:Y:S01]  /*144e0*/  IMAD.MOV.U32 R12, RZ, RZ, 0x2 ;  /* 0x00000002ff0c7424 */ /* 0x000fe200078e00ff */
[----:B------:R-:W-:Y:S01]  /*144f0*/  MOV R15, 0xffffffff ;  /* 0xffffffff000f7802 */ /* 0x000fe20000000f00 */
[----:B------:R-:W-:Y:S02]  /*14500*/  IMAD.MOV.U32 R11, RZ, RZ, RZ ;  /* 0x000000ffff0b7224 */ /* 0x000fe400078e00ff */
[----:B------:R-:W-:-:S07]  /*14510*/  IMAD.IADD R13, R17, 0x1, R14 ;  /* 0x00000001110d7824 */ /* 0x000fce00078e020e */
[----:B------:R-:W-:Y:S05]  /*14520*/  WARPSYNC.COLLECTIVE R15, `(.L_x_4484) ;  /* 0x000000000f087348 */ /* 0x000fea0003c00000 */
[----:B------:R0:W1:Y:S02]  /*14530*/  SHFL.UP P6, R14, R13, R12, R11 ;  /* 0x0400000c0d0e7389 */ /* 0x00006400000c000b */
[----:B01----:R-:W-:Y:S01]  /*14540*/  ENDCOLLECTIVE ;  /* 0x000000000000791b */ /* 0x003fe20003800000 */
.L_x_4484:
[----:B------:R-:W-:Y:S01]  /*14550*/  IMAD.MOV.U32 R12, RZ, RZ, 0x4 ;  /* 0x00000004ff0c7424 */ /* 0x000fe200078e00ff */
[----:B------:R-:W-:-:S05]  /*14560*/  SEL R2, R14, RZ, P2 ;  /* 0x000000ff0e027207 */ /* 0x000fca0001000000 */
[----:B------:R-:W-:-:S04]  /*14570*/  IMAD.IADD R2, R13, 0x1, R2 ;  /* 0x000000010d027824 */ /* 0x000fc800078e0202 */
[----:B------:R-:W-:-:S07]  /*14580*/  IMAD.MOV.U32 R13, RZ, RZ, R2 ;  /* 0x000000ffff0d7224 */ /* 0x000fce00078e0002 */
[----:B------:R-:W-:Y:S05]  /*14590*/  WARPSYNC.COLLECTIVE R15, `(.L_x_4485) ;  /* 0x000000000f087348 */ /* 0x000fea0003c00000 */
[----:B------:R0:W1:Y:S02]  /*145a0*/  SHFL.UP P6, R14, R13, R12, R11 ;  /* 0x0400000c0d0e7389 */ /* 0x00006400000c000b */
[----:B01----:R-:W-:Y:S01]  /*145b0*/  ENDCOLLECTIVE ;  /* 0x000000000000791b */ /* 0x003fe20003800000 */
.L_x_4485:
[----:B------:R-:W-:Y:S01]  /*145c0*/  IMAD.MOV.U32 R12, RZ, RZ, 0x8 ;  /* 0x00000008ff0c7424 */ /* 0x000fe200078e00ff */
[----:B------:R-:W-:-:S05]  /*145d0*/  SEL R3, R14, RZ, P3 ;  /* 0x000000ff0e037207 */ /* 0x000fca0001800000 */
[----:B------:R-:W-:-:S04]  /*145e0*/  IMAD.IADD R3, R2, 0x1, R3 ;  /* 0x0000000102037824 */ /* 0x000fc800078e0203 */
[----:B------:R-:W-:-:S07]  /*145f0*/  IMAD.MOV.U32 R13, RZ, RZ, R3 ;  /* 0x000000ffff0d7224 */ /* 0x000fce00078e0003 */
[----:B------:R-:W-:Y:S05]  /*14600*/  WARPSYNC.COLLECTIVE R15, `(.L_x_4486) ;  /* 0x000000000f087348 */ /* 0x000fea0003c00000 */
[----:B------:R0:W1:Y:S02]  /*14610*/  SHFL.UP P6, R14, R13, R12, R11 ;  /* 0x0400000c0d0e7389 */ /* 0x00006400000c000b */
[----:B01----:R-:W-:Y:S01]  /*14620*/  ENDCOLLECTIVE ;  /* 0x000000000000791b */ /* 0x003fe20003800000 */
.L_x_4486:
[----:B------:R-:W-:Y:S01]  /*14630*/  IMAD.MOV.U32 R12, RZ, RZ, 0x10 ;  /* 0x00000010ff0c7424 */ /* 0x000fe200078e00ff */
[----:B------:R-:W-:-:S05]  /*14640*/  SEL R4, R14, RZ, P4 ;  /* 0x000000ff0e047207 */ /* 0x000fca0002000000 */
[----:B------:R-:W-:-:S04]  /*14650*/  IMAD.IADD R4, R3, 0x1, R4 ;  /* 0x0000000103047824 */ /* 0x000fc800078e0204 */
[----:B------:R-:W-:-:S07]  /*14660*/  IMAD.MOV.U32 R13, RZ, RZ, R4 ;  /* 0x000000ffff0d7224 */ /* 0x000fce00078e0004 */
[----:B------:R-:W-:Y:S05]  /*14670*/  WARPSYNC.COLLECTIVE R15, `(.L_x_4487) ;  /* 0x000000000f087348 */ /* 0x000fea0003c00000 */
[----:B------:R0:W1:Y:S02]  /*14680*/  SHFL.UP P6, R14, R13, R12, R11 ;  /* 0x0400000c0d0e7389 */ /* 0x00006400000c000b */
[----:B01----:R-:W-:Y:S01]  /*14690*/  ENDCOLLECTIVE ;  /* 0x000000000000791b */ /* 0x003fe20003800000 */
.L_x_4487:
[----:B------:R-:W-:Y:S02]  /*146a0*/  IMAD.MOV.U32 R12, RZ, RZ, 0x1f ;  /* 0x0000001fff0c7424 */ /* 0x000fe400078e00ff */
[----:B------:R-:W-:Y:S01]  /*146b0*/  IMAD.MOV.U32 R11, RZ, RZ, 0x1f ;  /* 0x0000001fff0b7424 */ /* 0x000fe200078e00ff */
[----:B------:R-:W-:-:S04]  /*146c0*/  SEL R3, R14, RZ, P5 ;  /* 0x000000ff0e037207 */ /* 0x000fc80002800000 */
[----:B------:R-:W-:-:S05]  /*146d0*/  IADD3 R2, R4, R3, RZ ;  /* 0x0000000304027210 */ /* 0x000fca0007ffe0ff */
[----:B------:R-:W-:-:S07]  /*146e0*/  IMAD.MOV.U32 R13, RZ, RZ, R2 ;  /* 0x000000ffff0d7224 */ /* 0x000fce00078e0002 */
[----:B------:R-:W-:Y:S05]  /*146f0*/  WARPSYNC.COLLECTIVE R15, `(.L_x_4488) ;  /* 0x000000000f087348 */ /* 0x000fea0003c00000 */
[----:B------:R0:W1:Y:S02]  /*14700*/  SHFL.IDX P6, R14, R13, R12, R11 ;  /* 0x0000000c0d0e7389 */ /* 0x00006400000c000b */
[----:B01----:R-:W-:Y:S01]  /*14710*/  ENDCOLLECTIVE ;  /* 0x000000000000791b */ /* 0x003fe20003800000 */
.L_x_4488:
[----:B------:R-:W-:Y:S05]  /*14720*/  BRA `(.L_x_4489) ;  /* 0xffffffc800687947 */ /* 0x000fea000383ffff */
.L_x_4395:
[----:B------:R-:W-:Y:S01]  /*14730*/  BSSY B0, `(.L_x_4490) ;  /* 0x0000006000007945 */ /* 0x000fe20003800000 */
[----:B------:R-:W-:Y:S01]  /*14740*/  PLOP3.LUT P6, PT, P6, PT, PT, 0x8, 0x0 ;  /* 0x000000000000781c */ /* 0x000fe200037ce170 */
[----:B------:R-:W-:-:S12]  /*14750*/  IMAD.MOV.U32 R15, RZ, RZ, -0x1 ;  /* 0xffffffffff0f7424 */ /* 0x000fd800078e00ff */
[----:B01----:R-:W-:Y:S05]  /*14760*/  WARPSYNC.COLLECTIVE R15, `(.L_x_4491) ;  /* 0x000000000f087348 */ /* 0x003fea0003c00000 */
[----:B------:R-:W-:Y:S01]  /*14770*/  VOTE.ANY R14, PT, P6 ;  /* 0x00000000000e7806 */ /* 0x000fe200030e0100 */
[----:B01----:R-:W-:Y:S06]  /*14780*/  ENDCOLLECTIVE ;  /* 0x000000000000791b */ /* 0x003fec0003800000 */
.L_x_4491:
[----:B------:R-:W-:Y:S05]  /*14790*/  BSYNC B0 ;  /* 0x0000000000007941 */ /* 0x000fea0003800000 */
.L_x_4490:
        /* <DEDUP_REMOVED lines=9> */
.L_x_4492:
[----:B------:R-:W-:Y:S01]  /*14830*/  MOV R17, R14 ;  /* 0x0000000e00117202 */ /* 0x000fe20000000f00 */
[----:B------:R-:W-:Y:S06]  /*14840*/  BRA `(.L_x_4493) ;  /* 0xffffffc800587947 */ /* 0x000fec000383ffff */
.L_x_4397:
[----:B------:R-:W-:Y:S01]  /*14850*/  BSSY B0, `(.L_x_4494) ;  /* 0x0000007000007945 */ /* 0x000fe20003800000 */
[----:B------:R-:W-:Y:S02]  /*14860*/  IMAD.MOV.U32 R13, RZ, RZ, R2 ;  /* 0x000000ffff0d7224 */ /* 0x000fe400078e0002 */
[----:B------:R-:W-:Y:S02]  /*14870*/  IMAD.MOV.U32 R11, RZ, RZ, 0x1f ;  /* 0x0000001fff0b7424 */ /* 0x000fe400078e00ff */
[----:B------:R-:W-:-:S07]  /*14880*/  IMAD.MOV.U32 R15, RZ, RZ, -0x1 ;  /* 0xffffffffff0f7424 */ /* 0x000fce00078e00ff */
[----:B0123--:R-:W-:Y:S05]  /*14890*/  WARPSYNC.COLLECTIVE R15, `(.L_x_4495) ;  /* 0x000000000f087348 */ /* 0x00ffea0003c00000 */
[----:B------:R4:W0:Y:S02]  /*148a0*/  SHFL.IDX P6, R14, R13, R12, R11 ;  /* 0x0000000c0d0e7389 */ /* 0x00082400000c000b */
[----:B01234-:R-:W-:Y:S01]  /*148b0*/  ENDCOLLECTIVE ;  /* 0x000000000000791b */ /* 0x01ffe20003800000 */
.L_x_4495:
[----:B------:R-:W-:Y:S05]  /*148c0*/  BSYNC B0 ;  /* 0x0000000000007941 */ /* 0x000fea0003800000 */
.L_x_4494:
[----:B------:R-:W-:Y:S05]  /*148d0*/  BRA `(.L_x_4396) ;  /* 0xffffffc800507947 */ /* 0x000fea000383ffff */
.L_x_4401:
[----:B0-----:R0:W1:Y:S02]  /*148e0*/  SYNCS.PHASECHK.TRANS64.TRYWAIT P0, [R5+URZ+0x28c20], R0 ;  /* 0x028c2000050075a7 */ /* 0x001064000800017f */
[----:B-1----:R-:W-:Y:S05]  /*148f0*/  @!P0 NANOSLEEP.SYNCS 0x989680 ;  /* 0x009896800000895d */ /* 0x002fea0003900000 */
[----:B------:R-:W1:Y:S02]  /*14900*/  @!P0 SYNCS.PHASECHK.TRANS64 P0, [R5+URZ+0x28c20], R0 ;  /* 0x028c2000050085a7 */ /* 0x000e64000800007f */
[----:B-1----:R-:W-:Y:S05]  /*14910*/  @!P0 BRA `(.L_x_4401) ;  /* 0xfffffffc00f08947 */ /* 0x002fea000383ffff */
[----:B------:R-:W-:Y:S05]  /*14920*/  BRA `(.L_x_4496) ;  /* 0xffffffcc00c87947 */ /* 0x000fea000383ffff */
.L_x_4402:
        /* <DEDUP_REMOVED lines=11> */
.L_x_4498:
[----:B------:R-:W-:Y:S05]  /*149e0*/  BSYNC B0 ;  /* 0x0000000000007941 */ /* 0x000fea0003800000 */
.L_x_4497:
[----:B------:R-:W-:Y:S05]  /*149f0*/  BRA `(.L_x_4499) ;  /* 0xffffffcc00b07947 */ /* 0x000fea000383ffff */
.L_x_4405:
[----:B------:R-:W-:Y:S01]  /*14a00*/  BSSY B1, `(.L_x_4500) ;  /* 0x0000006000017945 */ /* 0x000fe20003800000 */
[----:B------:R-:W-:-:S07]  /*14a10*/  IMAD.MOV.U32 R15, RZ, RZ, -0x1 ;  /* 0xffffffffff0f7424 */ /* 0x000fce00078e00ff */
[----:B0-234-:R-:W-:Y:S05]  /*14a20*/  WARPSYNC.COLLECTIVE R15, `(.L_x_4501) ;  /* 0x000000000f0c7348 */ /* 0x01dfea0003c00000 */
[----:B------:R-:W-:Y:S02]  /*14a30*/  ELECT P6, UR62, PT ;  /* 0x00000000003e782f */ /* 0x000fe400038c0000 */
[----:B------:R-:W-:Y:S01]  /*14a40*/  MOV R14, UR62 ;  /* 0x0000003e000e7c02 */ /* 0x000fe20008000f00 */
[----:B0-234-:R-:W-:Y:S10]  /*14a50*/  ENDCOLLECTIVE ;  /* 0x000000000000791b */ /* 0x01dff40003800000 */
.L_x_4501:
[----:B------:R-:W-:Y:S05]  /*14a60*/  BSYNC B1 ;  /* 0x0000000000017941 */ /* 0x000fea0003800000 */
.L_x_4500:
[----:B------:R-:W-:Y:S05]  /*14a70*/  BRA `(.L_x_4502) ;  /* 0xffffffcc00a87947 */ /* 0x000fea000383ffff */
.L_x_4407:
[----:B0-----:R0:W1:Y:S02]  /*14a80*/  SYNCS.PHASECHK.TRANS64.TRYWAIT P1, [R3+URZ+0x28c40], R2 ;  /* 0x028c4002030075a7 */ /* 0x001064000802017f */
[----:B-1----:R-:W-:Y:S05]  /*14a90*/  @!P1 NANOSLEEP.SYNCS 0x989680 ;  /* 0x009896800000995d */ /* 0x002fea0003900000 */
[----:B------:R-:W1:Y:S02]  /*14aa0*/  @!P1 SYNCS.PHASECHK.TRANS64 P1, [R3+URZ+0x28c40], R2 ;  /* 0x028c4002030095a7 */ /* 0x000e64000802007f */
[----:B-1----:R-:W-:Y:S05]  /*14ab0*/  @!P1 BRA `(.L_x_4407) ;  /* 0xfffffffc00f09947 */ /* 0x002fea000383ffff */
[----:B------:R-:W-:Y:S05]  /*14ac0*/  BRA `(.L_x_4503) ;  /* 0xffffffcc00c87947 */ /* 0x000fea000383ffff */
.L_x_4409:
[----:B-1----:R1:W0:Y:S02]  /*14ad0*/  SYNCS.PHASECHK.TRANS64.TRYWAIT P1, [R5+URZ+0x28c40], R0 ;  /* 0x028c4000050075a7 */ /* 0x002224000802017f */
[----:B0-----:R-:W-:Y:S05]  /*14ae0*/  @!P1 NANOSLEEP.SYNCS 0x989680 ;  /* 0x009896800000995d */ /* 0x001fea0003900000 */
[----:B------:R-:W0:Y:S02]  /*14af0*/  @!P1 SYNCS.PHASECHK.TRANS64 P1, [R5+URZ+0x28c40], R0 ;  /* 0x028c4000050095a7 */ /* 0x000e24000802007f */
[----:B0-----:R-:W-:Y:S05]  /*14b00*/  @!P1 BRA `(.L_x_4409) ;  /* 0xfffffffc00f09947 */ /* 0x001fea000383ffff */
[----:B------:R-:W-:Y:S05]  /*14b10*/  BRA `(.L_x_4504) ;  /* 0xffffffcc00d47947 */ /* 0x000fea000383ffff */
.L_x_4411:
[----:B------:R0:W0:Y:S02]  /*14b20*/  SYNCS.PHASECHK.TRANS64.TRYWAIT P1, [R3+URZ+0x28c60], R2 ;  /* 0x028c6002030075a7 */ /* 0x000024000802017f */
[----:B0-----:R-:W-:Y:S05]  /*14b30*/  @!P1 NANOSLEEP.SYNCS 0x989680 ;  /* 0x009896800000995d */ /* 0x001fea0003900000 */
[----:B------:R-:W0:Y:S02]  /*14b40*/  @!P1 SYNCS.PHASECHK.TRANS64 P1, [R3+URZ+0x28c60], R2 ;  /* 0x028c6002030095a7 */ /* 0x000e24000802007f */
[----:B0-----:R-:W-:Y:S05]  /*14b50*/  @!P1 BRA `(.L_x_4411) ;  /* 0xfffffffc00f09947 */ /* 0x001fea000383ffff */
[----:B------:R-:W-:Y:S05]  /*14b60*/  BRA `(.L_x_4505) ;  /* 0xffffffcc00d07947 */ /* 0x000fea000383ffff */
.L_x_4506:
        /* <DEDUP_REMOVED lines=9> */
.L_x_5647:


//--------------------- .text._ZN7cutlass13device_kernelIN5flash11enable_sm90INS1_16FlashAttnFwdSm90INS1_25CollectiveMainloopFwdSm90ILi2EN4cute5tupleIJNS5_1CILi1EEES8_S8_EEENS6_IJNS7_ILi64EEESA_SA_EEELi512ENS_6half_tEfNS_4arch4Sm90ELb1ELb0ELb0ELb1ELb1ELb1ELb0ELb0ELb0ELb1ELb0ELb0EEENS1_21CollectiveEpilogueFwdINS6_IJSA_NS7_ILi512EEESA_EEES9_SC_SE_Li256ELb1ELb1ELb0ELb0EEENS1_36VarlenDynamicPersistentTileSchedulerILi64ELi64ELi256ELi128ELb0ELb1ELb1ELb1ELb1ELb1EEEEEEEEEvNT_6ParamsE --------------------------
	.section	.text._ZN7cutlass13device_kernelIN5flash11enable_sm90INS1_16FlashAttnFwdSm90INS1_25CollectiveMainloopFwdSm90ILi2EN4cute5tupleIJNS5_1CILi1EEES8_S8_EEENS6_IJNS7_ILi64EEESA_SA_EEELi512ENS_6half_tEfNS_4arch4Sm90ELb1ELb0ELb0ELb1ELb1ELb1ELb0ELb0ELb0ELb1ELb0ELb0EEENS1_21CollectiveEpilogueFwdINS6_IJSA_NS7_ILi512EEESA_EEES9_SC_SE_Li256ELb1ELb1ELb0ELb0EEENS1_36VarlenDynamicPersistentTileSchedulerILi64ELi64ELi256ELi128ELb0ELb1ELb1ELb1ELb1ELb1EEEEEEEEEvNT_6ParamsE,"ax",@progbits
	.align	128
.text._ZN7cutlass13device_kernelIN5flash11enable_sm90INS1_16FlashAttnFwdSm90INS1_25CollectiveMainloopFwdSm90ILi2EN4cute5tupleIJNS5_1CILi1EEES8_S8_EEENS6_IJNS7_ILi64EEESA_SA_EEELi512ENS_6half_tEfNS_4arch4Sm90ELb1ELb0ELb0ELb1ELb1ELb1ELb0ELb0ELb0ELb1ELb0ELb0EEENS1_21CollectiveEpilogueFwdINS6_IJSA_NS7_ILi512EEESA_EEES9_SC_SE_Li256ELb1ELb1ELb0ELb0EEENS1_36VarlenDynamicPersistentTileSchedulerILi64ELi64ELi256ELi128ELb0ELb1ELb1ELb1ELb1ELb1EEEEEEEEEvNT_6ParamsE:
        .type           _ZN7cutlass13device_kernelIN5flash11enable_sm90INS1_16FlashAttnFwdSm90INS1_25CollectiveMainloopFwdSm90ILi2EN4cute5tupleIJNS5_1CILi1EEES8_S8_EEENS6_IJNS7_ILi64EEESA_SA_EEELi512ENS_6half_tEfNS_4arch4Sm90ELb1ELb0ELb0ELb1ELb1ELb1ELb0ELb0ELb0ELb1ELb0ELb0EEENS1_21CollectiveEpilogueFwdINS6_IJSA_NS7_ILi512EEESA_EEES9_SC_SE_Li256ELb1ELb1ELb0ELb0EEENS1_36VarlenDynamicPersistentTileSchedulerILi64ELi64ELi256ELi128ELb0ELb1ELb1ELb1ELb1ELb1EEEEEEEEEvNT_6ParamsE,@function
        .size           _ZN7cutlass13device_kernelIN5flash11enable_sm90INS1_16FlashAttnFwdSm90INS1_25CollectiveMainloopFwdSm90ILi2EN4cute5tupleIJNS5_1CILi1EEES8_S8_EEENS6_IJNS7_ILi64EEESA_SA_EEELi512ENS_6half_tEfNS_4arch4Sm90ELb1ELb0ELb0ELb1ELb1ELb1ELb0ELb0ELb0ELb1ELb0ELb0EEENS1_21CollectiveEpilogueFwdINS6_IJSA_NS7_ILi512EEESA_EEES9_SC_SE_Li256ELb1ELb1ELb0ELb0EEENS1_36VarlenDynamicPersistentTileSchedulerILi64ELi64ELi256ELi128ELb0ELb1ELb1ELb1ELb1ELb1EEEEEEEEEvNT_6ParamsE,(.L_x_5648 - _ZN7cutlass13device_kernelIN5flash11enable_sm90INS1_16FlashAttnFwdSm90INS1_25CollectiveMainloopFwdSm90ILi2EN4cute5tupleIJNS5_1CILi1EEES8_S8_EEENS6_IJNS7_ILi64EEESA_SA_EEELi512ENS_6half_tEfNS_4arch4Sm90ELb1ELb0ELb0ELb1ELb1ELb1ELb0ELb0ELb0ELb1ELb0ELb0EEENS1_21CollectiveEpilogueFwdINS6_IJSA_NS7_ILi512EEESA_EEES9_SC_SE_Li256ELb1ELb1ELb0ELb0EEENS1_36VarlenDynamicPersistentTileSchedulerILi64ELi64ELi256ELi128ELb0ELb1ELb1ELb1ELb1ELb1EEEEEEEEEvNT_6ParamsE)
        .other          _ZN7cutlass13device_kernelIN5flash11enable_sm90INS1_16FlashAttnFwdSm90INS1_25CollectiveMainloopFwdSm90ILi2EN4cute5tupleIJNS5_1CILi1EEES8_S8_EEENS6_IJNS7_ILi64EEESA_SA_EEELi512ENS_6half_tEfNS_4arch4Sm90ELb1ELb0ELb0ELb1ELb1ELb1ELb0ELb0ELb0ELb1ELb0ELb0EEENS1_21CollectiveEpilogueFwdINS6_IJSA_NS7_ILi512EEESA_EEES9_SC_SE_Li256ELb1ELb1ELb0ELb0EEENS1_36VarlenDynamicPersistentTileSchedulerILi64ELi64ELi256ELi128ELb0ELb1ELb1ELb1ELb1ELb1EEEEEEEEEvNT_6ParamsE,@"STO_CUDA_ENTRY STV_DEFAULT"
_ZN7cutlass13device_kernelIN5flash11enable_sm90INS1_16FlashAttnFwdSm90INS1_25CollectiveMainloopFwdSm90ILi2EN4cute5tupleIJNS5_1CILi1EEES8_S8_EEENS6_IJNS7_ILi64EEESA_SA_EEELi512ENS_6half_tEfNS_4arch4Sm90ELb1ELb0ELb0ELb1ELb1ELb1ELb0ELb0ELb0ELb1ELb0ELb0EEENS1_21CollectiveEpilogueFwdINS6_IJSA_NS7_ILi512EEESA_EEES9_SC_SE_Li256ELb1ELb1ELb0ELb0EEENS1_36VarlenDynamicPersistentTileSchedulerILi64ELi64ELi256ELi128ELb0ELb1ELb1ELb1ELb1ELb1EEEEEEEEEvNT_6ParamsE:
        /* <DEDUP_REMOVED lines=17> */
.L_x_4508:
[----:B------:R-:W-:Y:S05]  /*0110*/  BSYNC B0 ;  /* 0x0000000000007941 */ /* 0x000fea0003800000 */
.L_x_4507:
[----:B------:R-:W0:Y:S01]  /*0120*/  SHFL.IDX PT, R3, R2, RZ, 0x1f ;  /* 0x00001fff02037589 */ /* 0x000e2200000e0000 */
[----:B------:R-:W-:Y:S01]  /*0130*/  VOTEU.ANY UP0, P0 ;  /* 0x00000000003f7886 */ /* 0x000fe20000000100 */
[----:B------:R-:W-:Y:S01]  /*0140*/  UMOV UR4, 0x80 ;  /* 0x0000008000047882 */ /* 0x000fe20000000000 */
[----:B------:R-:W-:Y:S01]  /*0150*/  UMOV UR7, 0x100 ;  /* 0x0000010000077882 */ /* 0x000fe20000000000 */
[----:B------:R-:W-:Y:S02]  /*0160*/  VOTEU.ANY UP1, P0 ;  /* 0x00000000003f7886 */ /* 0x000fe40000020100 */
[----:B------:R-:W1:Y:S01]  /*0170*/  @UP0 S2UR UR8, SR_CgaCtaId ;  /* 0x00000000000809c3 */ /* 0x000e620000008800 */
[----:B------:R-:W-:Y:S01]  /*0180*/  @UP0 UMOV UR6, 0x400 ;  /* 0x0000040000060882 */ /* 0x000fe20000000000 */
[----:B------:R-:W-:-:S04]  /*0190*/  @UP0 UIADD3 UR4, -UR4, 0x100000, URZ ;  /* 0x0010000004040890 */ /* 0x000fc8000fffe13f */
[----:B------:R-:W-:Y:S02]  /*01a0*/  @UP0 USHF.L.U32 UR5, UR4, 0xb, URZ ;  /* 0x0000000b04050899 */ /* 0x000fe4000800063f */
[----:B------:R-:W-:Y:S01]  /*01b0*/  @UP0 USHF.L.U32 UR4, UR4, 0x1, URZ ;  /* 0x0000000104040899 */ /* 0x000fe2000800063f */
[----:B0-----:R-:W-:Y:S02]  /*01c0*/  ISETP.NE.AND P1, PT, R3, RZ, PT ;  /* 0x000000ff0300720c */ /* 0x001fe40003f25270 */
[----:B------:R-:W-:Y:S01]  /*01d0*/  SHF.R.U32.HI R3, RZ, 0x7, R0 ;  /* 0x00000007ff037819 */ /* 0x000fe20000011600 */
[----:B-1----:R-:W-:-:S04]  /*01e0*/  @UP0 ULEA UR8, UR8, UR6, 0x18 ;  /* 0x0000000608080291 */ /* 0x002fc8000f8ec03f */
[----:B------:R-:W0:Y:S01]  /*01f0*/  SHFL.IDX PT, R5, R3, RZ, 0x1f ;  /* 0x00001fff03057589 */ /* 0x000e2200000e0000 */
[----:B------:R-:W-:-:S04]  /*0200*/  @UP0 UIADD3 UR6, -UR7, 0x100000, URZ ;  /* 0x0010000007060890 */ /* 0x000fc8000fffe13f */
[----:B------:R-:W-:Y:S02]  /*0210*/  @UP0 USHF.L.U32 UR7, UR6, 0xb, URZ ;  /* 0x0000000b06070899 */ /* 0x000fe4000800063f */
[----:B------:R-:W-:Y:S01]  /*0220*/  @UP0 USHF.L.U32 UR6, UR6, 0x1, URZ ;  /* 0x0000000106060899 */ /* 0x000fe2000800063f */
[----:B------:R-:W-:Y:S01]  /*0230*/  VOTEU.ANY UP0, P0 ;  /* 0x00000000003f7886 */ /* 0x000fe20000000100 */
[----:B------:R-:W1:Y:S04]  /*0240*/  FENCE.VIEW.ASYNC.S ;  /* 0x00000000000073c6 */ /* 0x000e680000000000 */
[----:B-1----:R1:W2:Y:S01]  /*0250*/  @UP0 SYNCS.EXCH.64 URZ, [UR8+0x28c00], UR4 ;  /* 0x028c0004083f05b2 */ /* 0x0022a20008000100 */
[----:B0-----:R1:W-:Y:S05]  /*0260*/  STL [R1+0x54], R5 ;  /* 0x0000540501007387 */ /* 0x0013ea0000100800 */
[----:B------:R1:W0:Y:S01]  /*0270*/  @UP1 SYNCS.EXCH.64 URZ, [UR8+0x28c20], UR6 ;  /* 0x028c2006083f15b2 */ /* 0x0002220008000100 */
[----:B------:R-:W-:Y:S05]  /*0280*/  @P1 BRA `(.L_x_4509) ;  /* 0x0000000000381947 */ /* 0x000fea0003800000 */
[----:B-1----:R-:W1:Y:S01]  /*0290*/  S2UR UR5, SR_CgaCtaId ;  /* 0x00000000000579c3 */ /* 0x002e620000008800 */
[----:B------:R-:W-:Y:S01]  /*02a0*/  UMOV UR4, 0x400 ;  /* 0x0000040000047882 */ /* 0x000fe20000000000 */
[----:B------:R-:W-:Y:S01]  /*02b0*/  UMOV UR7, 0x80 ;  /* 0x0000008000077882 */ /* 0x000fe20000000000 */
[----:B------:R-:W-:Y:S01]  /*02c0*/  ELECT P0, URZ, PT ;  /* 0x00000000003f782f */ /* 0x000fe20003800000 */
[----:B-1----:R-:W-:Y:S02]  /*02d0*/  ULEA UR6, UR5, UR4, 0x18 ;  /* 0x0000000405067291 */ /* 0x002fe4000f8ec03f */
[----:B------:R-:W-:-:S04]  /*02e0*/  UIADD3 UR4, -UR7, 0x100000, URZ ;  /* 0x0010000007047890 */ /* 0x000fc8000fffe13f */
[----:B------:R-:W-:Y:S02]  /*02f0*/  USHF.L.U32 UR5, UR4, 0xb, URZ ;  /* 0x0000000b04057899 */ /* 0x000fe4000800063f */
[----:B------:R-:W-:Y:S01]  /*0300*/  USHF.L.U32 UR4, UR4, 0x1, URZ ;  /* 0x0000000104047899 */ /* 0x000fe2000800063f */
[----:B------:R-:W1:Y:S11]  /*0310*/  FENCE.VIEW.ASYNC.S ;  /* 0x00000000000073c6 */ /* 0x000e760000000000 */
[----:B-1----:R3:W4:Y:S01]  /*0320*/  SYNCS.EXCH.64 URZ, [UR6+0x28c30], UR4 ;  /* 0x028c3004063f75b2 */ /* 0x0027220008000100 */
[----:B------:R3:W1:Y:S01]  /*0330*/  SYNCS.EXCH.64 URZ, [UR6+0x28c40], UR4 ;  /* 0x028c4004063f75b2 */ /* 0x0006620008000100 */
[----:B------:R3:W0:Y:S01]  /*0340*/  SYNCS.EXCH.64 URZ, [UR6+0x28c38], UR4 ;  /* 0x028c3804063f75b2 */ /* 0x0006220008000100 */
[----:B------:R3:W0:Y:S02]  /*0350*/  SYNCS.EXCH.64 URZ, [UR6+0x28c48], UR4 ;  /* 0x028c4804063f75b2 */ /* 0x0006240008000100 */
[----:B---3--:R-:W-:Y:S01]  /*0360*/  NOP ;  /* 0x0000000000007918 */ /* 0x008fe20000000000 */
.L_x_4509:
[----:B------:R-:W3:Y:S01]  /*0370*/  SHFL.IDX PT, R4, R2, RZ, 0x1f ;  /* 0x00001fff02047589 */ /* 0x000ee200000e0000 */
[----:B------:R-:W-:Y:S01]  /*0380*/  NOP ;  /* 0x0000000000007918 */ /* 0x000fe20000000000 */
[----:B---3--:R-:W-:-:S13]  /*0390*/  ISETP.NE.AND P0, PT, R4, RZ, PT ;  /* 0x000000ff0400720c */ /* 0x008fda0003f05270 */
[----:B------:R-:W-:Y:S05]  /*03a0*/  @P0 BRA `(.L_x_4510) ;  /* 0x0000000000480947 */ /* 0x000fea0003800000 */
[----:B-1----:R-:W1:Y:S01]  /*03b0*/  S2UR UR5, SR_CgaCtaId ;  /* 0x00000000000579c3 */ /* 0x002e620000008800 */
[----:B------:R-:W-:Y:S01]  /*03c0*/  UMOV UR4, 0x400 ;  /* 0x0000040000047882 */ /* 0x000fe20000000000 */
[----:B------:R-:W-:Y:S01]  /*03d0*/  UMOV UR6, 0x80 ;  /* 0x0000008000067882 */ /* 0x000fe20000000000 */
[----:B------:R-:W-:Y:S01]  /*03e0*/  UMOV UR7, 0x100 ;  /* 0x0000010000077882 */ /* 0x000fe20000000000 */
[----:B------:R-:W-:Y:S01]  /*03f0*/  ELECT P0, URZ, PT ;  /* 0x00000000003f782f */ /* 0x000fe20003800000 */
[----:B-1----:R-:W-:Y:S02]  /*0400*/  ULEA UR8, UR5, UR4, 0x18 ;  /* 0x0000000405087291 */ /* 0x002fe4000f8ec03f */
[----:B------:R-:W-:-:S04]  /*0410*/  UIADD3 UR4, -UR6, 0x100000, URZ ;  /* 0x0010000006047890 */ /* 0x000fc8000fffe13f */
[----:B------:R-:W-:Y:S02]  /*0420*/  USHF.L.U32 UR5, UR4, 0xb, URZ ;  /* 0x0000000b04057899 */ /* 0x000fe4000800063f */
[----:B------:R-:W-:Y:S02]  /*0430*/  USHF.L.U32 UR4, UR4, 0x1, URZ ;  /* 0x0000000104047899 */ /* 0x000fe4000800063f */
[----:B------:R-:W-:-:S04]  /*0440*/  UIADD3 UR6, -UR7, 0x100000, URZ ;  /* 0x0010000007067890 */ /* 0x000fc8000fffe13f */
[----:B------:R-:W-:Y:S02]  /*0450*/  USHF.L.U32 UR7, UR6, 0xb, URZ ;  /* 0x0000000b06077899 */ /* 0x000fe4000800063f */
[----:B------:R-:W-:Y:S01]  /*0460*/  USHF.L.U32 UR6, UR6, 0x1, URZ ;  /* 0x0000000106067899 */ /* 0x000fe2000800063f */
[----:B------:R-:W1:Y:S03]  /*0470*/  FENCE.VIEW.ASYNC.S ;  /* 0x00000000000073c6 */ /* 0x000e660000000000 */
[----:B-1----:R3:W1:Y:S08]  /*0480*/  SYNCS.EXCH.64 URZ, [UR8+0x28c50], UR4 ;  /* 0x028c5004083f75b2 */ /* 0x0026700008000100 */
[----:B------:R3:W0:Y:S01]  /*0490*/  SYNCS.EXCH.64 URZ, [UR8+0x28c60], UR6 ;  /* 0x028c6006083f75b2 */ /* 0x0006220008000100 */
[----:B------:R3:W0:Y:S01]  /*04a0*/  SYNCS.EXCH.64 URZ, [UR8+0x28c58], UR4 ;  /* 0x028c5804083f75b2 */ /* 0x0006220008000100 */
[----:B------:R3:W0:Y:S02]  /*04b0*/  SYNCS.EXCH.64 URZ, [UR8+0x28c68], UR6 ;  /* 0x028c6806083f75b2 */ /* 0x0006240008000100 */
[----:B---3--:R-:W-:Y:S01]  /*04c0*/  NOP ;  /* 0x0000000000007918 */ /* 0x008fe20000000000 */
.L_x_4510:
[----:B------:R-:W3:Y:S01]  /*04d0*/  SHFL.IDX PT, R4, R2, RZ, 0x1f ;  /* 0x00001fff02047589 */ /* 0x000ee200000e0000 */
[----:B------:R-:W-:Y:S01]  /*04e0*/  NOP ;  /* 0x0000000000007918 */ /* 0x000fe20000000000 */
[----:B---3--:R-:W-:-:S13]  /*04f0*/  ISETP.NE.AND P0, PT, R4, RZ, PT ;  /* 0x000000ff0400720c */ /* 0x008fda0003f05270 */
        /* <DEDUP_REMOVED lines=10> */
[----:B-1----:R3:W1:Y:S01]  /*05a0*/  SYNCS.EXCH.64 URZ, [UR6+0x28c70], UR4 ;  /* 0x028c7004063f75b2 */ /* 0x0026620008000100 */
[----:B------:R3:W0:Y:S01]  /*05b0*/  SYNCS.EXCH.64 URZ, [UR6+0x28c80], UR4 ;  /* 0x028c8004063f75b2 */ /* 0x0006220008000100 */
[----:B------:R3:W0:Y:S01]  /*05c0*/  SYNCS.EXCH.64 URZ, [UR6+0x28c78], UR4 ;  /* 0x028c7804063f75b2 */ /* 0x0006220008000100 */
[----:B------:R3:W0:Y:S02]  /*05d0*/  SYNCS.EXCH.64 URZ, [UR6+0x28c88], UR4 ;  /* 0x028c8804063f75b2 */ /* 0x0006240008000100 */
[----:B---3--:R-:W-:Y:S01]  /*05e0*/  NOP ;  /* 0x0000000000007918 */ /* 0x008fe20000000000 */
.L_x_4511:
        /* <DEDUP_REMOVED lines=22> */
.L_x_4512:
        /* <DEDUP_REMOVED lines=22> */
.L_x_4513:
[----:B------:R-:W-:Y:S01]  /*08b0*/  ISETP.NE.AND P0, PT, R5, RZ, PT ;  /* 0x000000ff0500720c */ /* 0x000fe20003f05270 */
[----:B------:R-:W-:Y:S01]  /*08c0*/  IMAD.MOV.U32 R37, RZ, RZ, 0x1 ;  /* 0x00000001ff257424 */ /* 0x000fe200078e00ff */
[----:B------:R-:W-:Y:S01]  /*08d0*/  NOP ;  /* 0x0000000000007918 */ /* 0x000fe20000000000 */
[----:B------:R-:W-:Y:S01]  /*08e0*/  ULDC.64 UR40, c[0x0][0x208] ;  /* 0x0000820000287ab9 */ /* 0x000fe20000000a00 */
[----:B------:R-:W-:Y:S02]  /*08f0*/  BSSY B9, `(.L_x_4514) ;  /* 0x00019d5000097945 */ /* 0x000fe40003800000 */
[----:B------:R-:W-:Y:S01]  /*0900*/  SEL R37, R37, 0x2, !P0 ;  /* 0x0000000225257807 */ /* 0x000fe20004000000 */
[----:B012-4-:R-:W-:Y:S06]  /*0910*/  BAR.SYNC.DEFER_BLOCKING 0x0 ;  /* 0x0000000000007b1d */ /* 0x017fec0000010000 */
[----:B------:R-:W-:Y:S05]  /*0920*/  @!P0 BRA `(.L_x_4515) ;  /* 0x0000012400cc8947 */ /* 0x000fea0003800000 */
.L_x_4516:
        /* <DEDUP_REMOVED lines=43> */
[----:B------:R-:W-:Y:S02]  /*0be0*/  SHF.R.S32.HI R8, RZ, 0x1f, R6 ;  /* 0x0000001fff087819 */ /* 0x000fe40000011406 */
[----:B------:R-:W-:Y:S02]  /*0bf0*/  SHF.R.S32.HI R15, RZ, 0x7, R3 ;  /* 0x00000007ff0f7819 */ /* 0x000fe40000011403 */
[----:B------:R-:W-:-:S02]  /*0c00*/  LOP3.LUT R16, R13, 0x3ffffc, RZ, 0xc0, !PT ;  /* 0x003ffffc0d107812 */ /* 0x000fc400078ec0ff */
[----:B------:R-:W-:Y:S01]  /*0c10*/  LEA.HI R8, R8, R7, RZ, 0x3 ;  /* 0x0000000708087211 */ /* 0x000fe200078f18ff */
[----:B------:R-:W-:Y:S01]  /*0c20*/  IMAD R13, R15, 0x100, R9 ;  /* 0x000001000f0d7824 */ /* 0x000fe200078e0209 */
[----:B------:R-:W-:Y:S01]  /*0c30*/  IADD3 R14, R11, -R14, RZ ;  /* 0x8000000e0b0e7210 */ /* 0x000fe20007ffe0ff */
[----:B------:R-:W-:Y:S01]  /*0c40*/  IMAD.IADD R16, R227, 0x1, -R16 ;  /* 0x00000001e3107824 */ /* 0x000fe200078e0a10 */
[C---:B------:R-:W-:Y:S01]  /*0c50*/  LOP3.LUT R12, R10.reuse, 0xfffffff8, RZ, 0xc0, !PT ;  /* 0xfffffff80a0c7812 */ /* 0x040fe200078ec0ff */
[----:B------:R-:W-:Y:S01]  /*0c60*/  IMAD.SHL.U32 R10, R10, 0x40, RZ ;  /* 0x000000400a0a7824 */ /* 0x000fe200078e00ff */
[----:B------:R-:W-:Y:S01]  /*0c70*/  LOP3.LUT R8, R8, 0xfffffff8, RZ, 0xc0, !PT ;  /* 0xfffffff808087812 */ /* 0x000fe200078ec0ff */
[----:B------:R-:W-:Y:S01]  /*0c80*/  IMAD R13, R16, 0x10, R13 ;  /* 0x00000010100d7824 */ /* 0x000fe200078e020d */
[----:B------:R-:W-:Y:S01]  /*0c90*/  LEA.HI R5, R5, R4, RZ, 0x5 ;  /* 0x0000000405057211 */ /* 0x000fe200078f28ff */
[----:B------:R-:W-:Y:S01]  /*0ca0*/  IMAD.SHL.U32 R14, R14, 0x8, RZ ;  /* 0x000000080e0e7824 */ /* 0x000fe200078e00ff */
[----:B------:R-:W-:Y:S01]  /*0cb0*/  LOP3.LUT R10, R10, 0x7ffffe00, RZ, 0xc0, !PT ;  /* 0x7ffffe000a0a7812 */ /* 0x000fe200078ec0ff */
[----:B------:R-:W-:Y:S01]  /*0cc0*/  IMAD.IADD R12, R9, 0x1, -R12 ;  /* 0x00000001090c7824 */ /* 0x000fe200078e0a0c */
[----:B------:R-:W-:Y:S01]  /*0cd0*/  SHF.R.S32.HI R5, RZ, 0x5, R5 ;  /* 0x00000005ff057819 */ /* 0x000fe20000011405 */
[----:B------:R-:W-:Y:S01]  /*0ce0*/  IMAD.IADD R8, R7, 0x1, -R8 ;  /* 0x0000000107087824 */ /* 0x000fe200078e0a08 */
[----:B------:R-:W-:Y:S01]  /*0cf0*/  LEA.HI R3, R3, R15, RZ, 0x1 ;  /* 0x0000000f03037211 */ /* 0x000fe200078f08ff */
[----:B------:R-:W-:Y:S01]  /*0d00*/  IMAD.U32 R7, R13, 0x40, R14 ;  /* 0x000000400d077824 */ /* 0x000fe200078e000e */
[C---:B------:R-:W-:Y:S01]  /*0d10*/  R2P PR, R12.reuse, 0x6 ;  /* 0x000000060c007804 */ /* 0x040fe20000000000 */
[----:B------:R-:W-:Y:S01]  /*0d20*/  IMAD.SHL.U32 R9, R12, 0x40, RZ ;  /* 0x000000400c097824 */ /* 0x000fe200078e00ff */
[----:B------:R-:W-:Y:S01]  /*0d30*/  LOP3.LUT R3, R3, 0xfffffe, RZ, 0xc0, !PT ;  /* 0x00fffffe03037812 */ /* 0x000fe200078ec0ff */
[----:B------:R-:W-:Y:S01]  /*0d40*/  IMAD R10, R227, 0x400, R10 ;  /* 0x00000400e30a7824 */ /* 0x000fe200078e020a */
[----:B------:R0:W-:Y:S01]  /*0d50*/  STL [R1+0x5c], R7 ;  /* 0x00005c0701007387 */ /* 0x0001e20000100800 */
[----:B------:R-:W-:Y:S01]  /*0d60*/  IMAD R197, R5, 0x10, R8 ;  /* 0x0000001005c57824 */ /* 0x000fe200078e0208 */
[----:B------:R-:W-:Y:S01]  /*0d70*/  LOP3.LUT R9, R9, 0x1c0, RZ, 0xc0, !PT ;  /* 0x000001c009097812 */ /* 0x000fe200078ec0ff */
[----:B------:R-:W-:Y:S01]  /*0d80*/  IMAD.IADD R3, R15, 0x1, -R3 ;  /* 0x000000010f037824 */ /* 0x000fe200078e0a03 */
[----:B------:R-:W-:Y:S01]  /*0d90*/  STL [R1+0x44], RZ ;  /* 0x000044ff01007387 */ /* 0x000fe20000100800 */
[----:B------:R-:W-:-:S02]  /*0da0*/  SEL R221, R221, 0xffffffc0, !P2 ;  /* 0xffffffc0dddd7807 */ /* 0x000fc40005000000 */
[----:B------:R-:W-:Y:S01]  /*0db0*/  LOP3.LUT R14, R9, 0x8, R14, 0xf8, !PT ;  /* 0x00000008090e7812 */ /* 0x000fe200078ef80e */
[----:B------:R-:W-:Y:S01]  /*0dc0*/  IMAD.SHL.U32 R215, R3, 0x100, RZ ;  /* 0x0000010003d77824 */ /* 0x000fe200078e00ff */
[----:B------:R-:W-:Y:S02]  /*0dd0*/  SHF.R.U32.HI R9, RZ, 0x3, R9 ;  /* 0x00000003ff097819 */ /* 0x000fe40000011609 */
[----:B0-----:R-:W-:Y:S02]  /*0de0*/  LOP3.LUT R7, R6, 0x7ffffffc, RZ, 0xc0, !PT ;  /* 0x7ffffffc06077812 */ /* 0x001fe400078ec0ff */
[----:B------:R-:W-:-:S03]  /*0df0*/  LOP3.LUT R9, R14, R9, RZ, 0x3c, !PT ;  /* 0x000000090e097212 */ /* 0x000fc600078e3cff */
[----:B------:R-:W-:Y:S01]  /*0e00*/  IMAD.IADD R7, R4, 0x1, -R7 ;  /* 0x0000000104077824 */ /* 0x000fe200078e0a07 */
[CC--:B------:R-:W-:Y:S02]  /*0e10*/  LEA.HI R4, R0.reuse, R20.reuse, RZ, 0x3 ;  /* 0x0000001400047211 */ /* 0x0c0fe400078f18ff */
[----:B------:R-:W-:Y:S01]  /*0e20*/  LEA.HI R0, R0, R20, RZ, 0x2 ;  /* 0x0000001400007211 */ /* 0x000fe200078f10ff */
[----:B------:R-:W-:Y:S01]  /*0e30*/  IMAD.SHL.U32 R196, R7, 0x2, RZ ;  /* 0x0000000207c47824 */ /* 0x000fe200078e00ff */
[----:B------:R-:W-:Y:S02]  /*0e40*/  SHF.R.S32.HI R5, RZ, 0x3, R4 ;  /* 0x00000003ff057819 */ /* 0x000fe40000011404 */
[--C-:B------:R-:W-:Y:S02]  /*0e50*/  SHF.R.S32.HI R190, RZ, 0x2, R0.reuse ;  /* 0x00000002ffbe7819 */ /* 0x100fe40000011400 */
[----:B------:R-:W-:Y:S02]  /*0e60*/  SHF.R.S32.HI R5, RZ, 0x1f, R0 ;  /* 0x0000001fff057819 */ /* 0x000fe40000011400 */
[----:B------:R-:W-:-:S02]  /*0e70*/  LOP3.LUT R4, R4, 0xfffffff8, RZ, 0xc0, !PT ;  /* 0xfffffff804047812 */ /* 0x000fc400078ec0ff */
[----:B------:R-:W-:Y:S02]  /*0e80*/  LOP3.LUT R0, R0, 0xfffffffc, RZ, 0xc0, !PT ;  /* 0xfffffffc00007812 */ /* 0x000fe400078ec0ff */
[----:B------:R-:W-:Y:S01]  /*0e90*/  IADD3 R9, R10, R9, RZ ;  /* 0x000000090a097210 */ /* 0x000fe20007ffe0ff */
[----:B------:R-:W-:Y:S01]  /*0ea0*/  VIADD R10, R190, 0x20 ;  /* 0x00000020be0a7836 */ /* 0x000fe20000000000 */
[----:B------:R-:W-:Y:S01]  /*0eb0*/  LEA.HI R5, R5, R190, RZ, 0x3 ;  /* 0x000000be05057211 */ /* 0x000fe200078f18ff */
[C---:B------:R-:W-:Y:S02]  /*0ec0*/  IMAD.IADD R11, R20.reuse, 0x1, -R4 ;  /* 0x00000001140b7824 */ /* 0x040fe400078e0a04 */
[----:B------:R-:W-:Y:S01]  /*0ed0*/  IMAD.IADD R8, R20, 0x1, -R0 ;  /* 0x0000000114087824 */ /* 0x000fe200078e0a00 */
[----:B------:R-:W-:Y:S01]  /*0ee0*/  SHF.R.S32.HI R6, RZ, 0x1f, R10 ;  /* 0x0000001fff067819 */ /* 0x000fe2000001140a */
[----:B------:R-:W-:Y:S01]  /*0ef0*/  IMAD.SHL.U32 R4, R10, 0x40, RZ ;  /* 0x000000400a047824 */ /* 0x000fe200078e00ff */
[----:B------:R-:W-:Y:S01]  /*0f00*/  LOP3.LUT R5, R5, 0xfffffff8, RZ, 0xc0, !PT ;  /* 0xfffffff805057812 */ /* 0x000fe200078ec0ff */
[----:B------:R-:W-:Y:S01]  /*0f10*/  IMAD.SHL.U32 R16, R8, 0x8, RZ ;  /* 0x0000000808107824 */ /* 0x000fe200078e00ff */
[----:B------:R-:W-:Y:S01]  /*0f20*/  LEA.HI R6, R6, R10, RZ, 0x3 ;  /* 0x0000000a06067211 */ /* 0x000fe200078f18ff */
[----:B------:R-:W-:Y:S01]  /*0f30*/  IMAD.SHL.U32 R200, R11, 0x8, RZ ;  /* 0x000000080bc87824 */ /* 0x000fe200078e00ff */
[----:B------:R-:W-:Y:S01]  /*0f40*/  SHF.L.U32 R192, R8, 0x2, RZ ;  /* 0x0000000208c07819 */ /* 0x000fe200000006ff */
[----:B------:R-:W-:Y:S01]  /*0f50*/  VIADD R212, R16, 0x60 ;  /* 0x0000006010d47836 */ /* 0x000fe20000000000 */
[----:B------:R-:W-:Y:S01]  /*0f60*/  LOP3.LUT R4, R4, 0x1c0, RZ, 0xc0, !PT ;  /* 0x000001c004047812 */ /* 0x000fe200078ec0ff */
[----:B------:R-:W-:Y:S01]  /*0f70*/  VIADD R35, R200, 0x40 ;  /* 0x00000040c8237836 */ /* 0x000fe20000000000 */
[----:B------:R-:W-:Y:S01]  /*0f80*/  LEA.HI R0, R8, R8, RZ, 0x1 ;  /* 0x0000000808007211 */ /* 0x000fe200078f08ff */
[----:B------:R-:W-:Y:S01]  /*0f90*/  VIADD R211, R16, 0x80 ;  /* 0x0000008010d37836 */ /* 0x000fe20000000000 */
[----:B------:R-:W-:Y:S01]  /*0fa0*/  IADD3 R199, R192, 0x10, RZ ;  /* 0x00000010c0c77810 */ /* 0x000fe20007ffe0ff */
[----:B------:R-:W-:Y:S01]  /*0fb0*/  VIADD R34, R200, 0x80 ;  /* 0x00000080c8227836 */ /* 0x000fe20000000000 */
[----:B------:R-:W-:Y:S01]  /*0fc0*/  LOP3.LUT R3, R4, 0x38, R16, 0xf8, !PT ;  /* 0x0000003804037812 */ /* 0x000fe200078ef810 */
[----:B------:R-:W-:Y:S01]  /*0fd0*/  IMAD.SHL.U32 R6, R6, 0x40, RZ ;  /* 0x0000004006067824 */ /* 0x000fe200078e00ff */
[----:B------:R-:W-:Y:S01]  /*0fe0*/  SHF.R.U32.HI R22, RZ, 0x3, R4 ;  /* 0x00000003ff167819 */ /* 0x000fe20000011604 */
[----:B------:R-:W-:Y:S01]  /*0ff0*/  IMAD.IADD R195, R190, 0x1, -R5 ;  /* 0x00000001bec37824 */ /* 0x000fe200078e0a05 */
[----:B------:R-:W-:Y:S01]  /*1000*/  SHF.R.S32.HI R5, RZ, 0x1f, R212 ;  /* 0x0000001fff057819 */ /* 0x000fe200000114d4 */
[C---:B------:R-:W-:Y:S01]  /*1010*/  VIADD R210, R16.reuse, 0xa0 ;  /* 0x000000a010d27836 */ /* 0x040fe20000000000 */
[----:B------:R-:W-:Y:S01]  /*1020*/  SHF.R.S32.HI R36, RZ, 0x1f, R35 ;  /* 0x0000001fff247819 */ /* 0x000fe20000011423 */
[----:B------:R-:W-:Y:S01]  /*1030*/  VIADD R209, R16, 0xc0 ;  /* 0x000000c010d17836 */ /* 0x000fe20000000000 */
[----:B------:R-:W-:Y:S01]  /*1040*/  LOP3.LUT R0, R0, 0x1ffffffe, RZ, 0xc0, !PT ;  /* 0x1ffffffe00007812 */ /* 0x000fe200078ec0ff */
[C---:B------:R-:W-:Y:S01]  /*1050*/  VIADD R208, R16.reuse, 0xe0 ;  /* 0x000000e010d07836 */ /* 0x040fe20000000000 */
[----:B------:R-:W-:Y:S01]  /*1060*/  SHF.R.S32.HI R4, RZ, 0x1f, R211 ;  /* 0x0000001fff047819 */ /* 0x000fe200000114d3 */
[----:B------:R-:W-:Y:S01]  /*1070*/  VIADD R207, R16, 0x100 ;  /* 0x0000010010cf7836 */ /* 0x000fe20000000000 */
[----:B------:R-:W-:Y:S01]  /*1080*/  SHF.R.S32.HI R35, RZ, 0x1f, R34 ;  /* 0x0000001fff237819 */ /* 0x000fe20000011422 */
[----:B------:R-:W-:Y:S01]  /*1090*/  IMAD.IADD R0, R8, 0x1, -R0 ;  /* 0x0000000108007824 */ /* 0x000fe200078e0a00 */
[----:B------:R-:W-:Y:S01]  /*10a0*/  SHF.R.S32.HI R34, RZ, 0x1f, R199 ;  /* 0x0000001fff227819 */ /* 0x000fe200000114c7 */
[----:B------:R-:W-:Y:S01]  /*10b0*/  VIADD R205, R16, 0x140 ;  /* 0x0000014010cd7836 */ /* 0x000fe20000000000 */
[----:B------:R-:W-:Y:S01]  /*10c0*/  LOP3.LUT R6, R6, 0xfffffe00, RZ, 0xc0, !PT ;  /* 0xfffffe0006067812 */ /* 0x000fe200078ec0ff */
[----:B------:R-:W-:Y:S01]  /*10d0*/  VIADD R204, R16, 0x160 ;  /* 0x0000016010cc7836 */ /* 0x000fe20000000000 */
[----:B------:R-:W-:Y:S01]  /*10e0*/  SHF.L.U64.HI R5, R212, 0x1, R5 ;  /* 0x00000001d4057819 */ /* 0x000fe20000010205 */
[----:B------:R-:W-:Y:S01]  /*10f0*/  STL [R1+0x4c], R34 ;  /* 0x00004c2201007387 */ /* 0x000fe20000100800 */
[----:B------:R-:W-:Y:S01]  /*1100*/  SHF.L.U64.HI R4, R211, 0x1, R4 ;  /* 0x00000001d3047819 */ /* 0x000fe20000010204 */
[C---:B------:R-:W-:Y:S01]  /*1110*/  VIADD R203, R16.reuse, 0x180 ;  /* 0x0000018010cb7836 */ /* 0x040fe20000000000 */
[----:B------:R-:W-:Y:S01]  /*1120*/  SHF.R.S32.HI R11, RZ, 0x1f, R210 ;  /* 0x0000001fff0b7819 */ /* 0x000fe200000114d2 */
[----:B------:R-:W-:Y:S01]  /*1130*/  STL [R1+0x58], R6 ;  /* 0x0000580601007387 */ /* 0x000fe20000100800 */
[----:B------:R-:W-:Y:S01]  /*1140*/  SHF.R.S32.HI R8, RZ, 0x1f, R209 ;  /* 0x0000001fff087819 */ /* 0x000fe200000114d1 */
[C---:B------:R-:W-:Y:S01]  /*1150*/  VIADD R202, R16.reuse, 0x1a0 ;  /* 0x000001a010ca7836 */ /* 0x040fe20000000000 */
[C---:B------:R-:W-:Y:S01]  /*1160*/  IADD3 R206, R16.reuse, 0x120, RZ ;  /* 0x0000012010ce7810 */ /* 0x040fe20007ffe0ff */
[----:B------:R0:W-:Y:S01]  /*1170*/  STL [R1], R5 ;  /* 0x0000000501007387 */ /* 0x0001e20000100800 */
[----:B------:R-:W-:Y:S01]  /*1180*/  SHF.R.S32.HI R13, RZ, 0x1f, R208 ;  /* 0x0000001fff0d7819 */ /* 0x000fe200000114d0 */
[C---:B------:R-:W-:Y:S01]  /*1190*/  VIADD R226, R16.reuse, 0x1c0 ;  /* 0x000001c010e27836 */ /* 0x040fe20000000000 */
[----:B------:R-:W-:Y:S01]  /*11a0*/  SHF.R.S32.HI R10, RZ, 0x1f, R207 ;  /* 0x0000001fff0a7819 */ /* 0x000fe200000114cf */
[----:B------:R1:W-:Y:S01]  /*11b0*/  STL [R1+0x4], R4 ;  /* 0x0000040401007387 */ /* 0x0003e20000100800 */
[----:B------:R-:W-:Y:S01]  /*11c0*/  SHF.R.S32.HI R15, RZ, 0x1f, R206 ;  /* 0x0000001fff0f7819 */ /* 0x000fe200000114ce */
[C---:B------:R-:W-:Y:S01]  /*11d0*/  VIADD R223, R16.reuse, 0x1e0 ;  /* 0x000001e010df7836 */ /* 0x040fe20000000000 */
        /* <DEDUP_REMOVED lines=10> */
[----:B------:R-:W-:Y:S01]  /*1280*/  SHF.L.U64.HI R8, R208, 0x1, R13 ;  /* 0x00000001d0087819 */ /* 0x000fe2000001020d */
[C---:B------:R-:W-:Y:S01]  /*1290*/  VIADD R32, R200.reuse, 0x100 ;  /* 0x00000100c8207836 */ /* 0x040fe20000000000 */
[----:B------:R-:W-:Y:S01]  /*12a0*/  SHF.R.S32.HI R29, RZ, 0x1f, R202 ;  /* 0x0000001fff1d7819 */ /* 0x000fe200000114ca */
[----:B------:R1:W-:Y:S01]  /*12b0*/  STL [R1+0xc], R4 ;  /* 0x00000c0401007387 */ /* 0x0003e20000100800 */
[----:B------:R-:W-:Y:S01]  /*12c0*/  SHF.R.S32.HI R31, RZ, 0x1f, R226 ;  /* 0x0000001fff1f7819 */ /* 0x000fe200000114e2 */
[----:B------:R-:W-:Y:S01]  /*12d0*/  VIADD R30, R200, 0x140 ;  /* 0x00000140c81e7836 */ /* 0x000fe20000000000 */
[----:B------:R-:W-:Y:S01]  /*12e0*/  SHF.R.S32.HI R20, RZ, 0x1f, R223 ;  /* 0x0000001fff147819 */ /* 0x000fe200000114df */
[----:B------:R2:W-:Y:S01]  /*12f0*/  STL [R1+0x10], R8 ;  /* 0x0000100801007387 */ /* 0x0005e20000100800 */
[----:B------:R-:W-:Y:S01]  /*1300*/  LOP3.LUT R3, R6, R3, R22, 0xf6, !PT ;  /* 0x0000000306037212 */ /* 0x000fe200078ef616 */
[C---:B------:R-:W-:Y:S01]  /*1310*/  VIADD R28, R200.reuse, 0x180 ;  /* 0x00000180c81c7836 */ /* 0x040fe20000000000 */
[----:B0-----:R-:W-:Y:S01]  /*1320*/  SHF.L.U64.HI R5, R207, 0x1, R10 ;  /* 0x00000001cf057819 */ /* 0x001fe2000001020a */
[----:B------:R-:W-:Y:S01]  /*1330*/  VIADD R24, R200, 0x1c0 ;  /* 0x000001c0c8187836 */ /* 0x000fe20000000000 */
[----:B------:R-:W-:Y:S01]  /*1340*/  IADD3 R222, R216, 0x26800, RZ ;  /* 0x00026800d8de7810 */ /* 0x000fe20007ffe0ff */
[----:B------:R-:W-:Y:S01]  /*1350*/  IMAD R3, R3, 0x2, R2 ;  /* 0x0000000203037824 */ /* 0x000fe200078e0202 */
[----:B-1----:R-:W-:Y:S01]  /*1360*/  SHF.L.U64.HI R4, R206, 0x1, R15 ;  /* 0x00000001ce047819 */ /* 0x002fe2000001020f */
[----:B------:R0:W-:Y:S01]  /*1370*/  STL [R1+0x14], R5 ;  /* 0x0000140501007387 */ /* 0x0001e20000100800 */
[----:B------:R-:W-:Y:S01]  /*1380*/  VIADD R218, R216, 0x26820 ;  /* 0x00026820d8da7836 */ /* 0x000fe20000000000 */
[----:B--2---:R-:W-:Y:S01]  /*1390*/  SHF.L.U64.HI R8, R205, 0x1, R12 ;  /* 0x00000001cd087819 */ /* 0x004fe2000001020c */
[C---:B------:R-:W-:Y:S01]  /*13a0*/  @P1 VIADD R218, R222.reuse, 0xffffffe0 ;  /* 0xffffffe0deda1836 */ /* 0x040fe20000000000 */
[----:B------:R1:W-:Y:S01]  /*13b0*/  STL [R1+0x18], R4 ;  /* 0x0000180401007387 */ /* 0x0003e20000100800 */
[----:B------:R-:W-:Y:S01]  /*13c0*/  SHF.R.S32.HI R229, RZ, 0x1f, R214 ;  /* 0x0000001fffe57819 */ /* 0x000fe200000114d6 */
[----:B------:R-:W-:Y:S01]  /*13d0*/  IMAD.IADD R222, R222, 0x1, R221 ;  /* 0x00000001dede7824 */ /* 0x000fe200078e02dd */
[----:B------:R-:W-:Y:S01]  /*13e0*/  SHF.R.S32.HI R17, RZ, 0x1f, R16 ;  /* 0x0000001fff117819 */ /* 0x000fe20000011410 */
[----:B------:R2:W-:Y:S01]  /*13f0*/  STL [R1+0x1c], R8 ;  /* 0x00001c0801007387 */ /* 0x0005e20000100800 */
[----:B------:R-:W-:Y:S01]  /*1400*/  SHF.R.S32.HI R198, RZ, 0x1f, R23 ;  /* 0x0000001fffc67819 */ /* 0x000fe20000011417 */
[----:B------:R-:W-:Y:S01]  /*1410*/  IMAD R228, R0, 0x8, R197 ;  /* 0x0000000800e47824 */ /* 0x000fe200078e02c5 */
[----:B0-----:R-:W-:Y:S01]  /*1420*/  SHF.L.U64.HI R5, R204, 0x1, R21 ;  /* 0x00000001cc057819 */ /* 0x001fe20000010215 */
[----:B------:R-:W-:Y:S01]  /*1430*/  IMAD.IADD R221, R221, 0x1, R218 ;  /* 0x00000001dddd7824 */ /* 0x000fe200078e02da */
[----:B------:R-:W-:-:S02]  /*1440*/  SHF.R.S32.HI R33, RZ, 0x1f, R33 ;  /* 0x0000001fff217819 */ /* 0x000fc40000011421 */
[----:B-1----:R-:W-:Y:S01]  /*1450*/  SHF.L.U64.HI R4, R203, 0x1, R14 ;  /* 0x00000001cb047819 */ /* 0x002fe2000001020e */
[----:B------:R0:W-:Y:S01]  /*1460*/  STL [R1+0x20], R5 ;  /* 0x0000200501007387 */ /* 0x0001e20000100800 */
[----:B------:R-:W-:Y:S02]  /*1470*/  SHF.R.S32.HI R32, RZ, 0x1f, R32 ;  /* 0x0000001fff207819 */ /* 0x000fe40000011420 */
[----:B--2---:R-:W-:Y:S01]  /*1480*/  SHF.L.U64.HI R8, R202, 0x1, R29 ;  /* 0x00000001ca087819 */ /* 0x004fe2000001021d */
[----:B------:R1:W-:Y:S01]  /*1490*/  STL [R1+0x24], R4 ;  /* 0x0000240401007387 */ /* 0x0003e20000100800 */
[----:B------:R-:W-:Y:S02]  /*14a0*/  SHF.R.S32.HI R30, RZ, 0x1f, R30 ;  /* 0x0000001fff1e7819 */ /* 0x000fe4000001141e */
[----:B------:R-:W-:Y:S01]  /*14b0*/  SHF.R.S32.HI R28, RZ, 0x1f, R28 ;  /* 0x0000001fff1c7819 */ /* 0x000fe2000001141c */
[----:B------:R2:W-:Y:S01]  /*14c0*/  STL [R1+0x28], R8 ;  /* 0x0000280801007387 */ /* 0x0005e20000100800 */
[----:B------:R-:W-:-:S02]  /*14d0*/  SHF.R.S32.HI R24, RZ, 0x1f, R24 ;  /* 0x0000001fff187819 */ /* 0x000fc40000011418 */
[----:B0-----:R-:W-:Y:S02]  /*14e0*/  SHF.L.U64.HI R5, R226, 0x1, R31 ;  /* 0x00000001e2057819 */ /* 0x001fe4000001021f */
[----:B------:R-:W-:Y:S02]  /*14f0*/  SHF.L.U64.HI R229, R214, 0x1, R229 ;  /* 0x00000001d6e57819 */ /* 0x000fe400000102e5 */
[----:B-1----:R-:W-:Y:S01]  /*1500*/  SHF.L.U64.HI R4, R223, 0x1, R20 ;  /* 0x00000001df047819 */ /* 0x002fe20000010214 */
[----:B------:R2:W-:Y:S04]  /*1510*/  STL [R1+0x2c], R5 ;  /* 0x00002c0501007387 */ /* 0x0005e80000100800 */
[----:B------:R2:W-:Y:S04]  /*1520*/  STL [R1+0x30], R4 ;  /* 0x0000300401007387 */ /* 0x0005e80000100800 */
[----:B------:R2:W-:Y:S02]  /*1530*/  STL [R1+0x50], R3 ;  /* 0x0000500301007387 */ /* 0x0005e40000100800 */
.L_x_4664:
[----:B01234-:R-:W0:Y:S01]  /*1540*/  LDC.64 R4, c[0x0][0xc88] ;  /* 0x00032200ff047b82 */ /* 0x01fe220000000a00 */
[----:B------:R-:W-:Y:S01]  /*1550*/  ULDC.64 UR4, c[0x0][0xa28] ;  /* 0x00028a0000047ab9 */ /* 0x000fe20000000a00 */
[----:B------:R-:W-:Y:S01]  /*1560*/  ULDC.64 UR8, c[0x0][0xa18] ;  /* 0x0002860000087ab9 */ /* 0x000fe20000000a00 */
[----:B------:R-:W-:Y:S01]  /*1570*/  ULDC.64 UR6, c[0x0][0xa08] ;  /* 0x0002820000067ab9 */ /* 0x000fe20000000a00 */
[----:B0-----:R-:W-:-:S05]  /*1580*/  IMAD.WIDE R4, R27, 0x4, R4 ;  /* 0x000000041b047825 */ /* 0x001fca00078e0204 */
[----:B------:R-:W2:Y:S01]  /*1590*/  LDG.E R0, desc[UR40][R4.64] ;  /* 0x0000002804007981 */ /* 0x000ea2000c1e1900 */
[----:B------:R-:W-:Y:S02]  /*15a0*/  ISETP.NE.U32.AND P2, PT, RZ, UR4, PT ;  /* 0x00000004ff007c0c */ /* 0x000fe4000bf45070 */
[----:B------:R-:W-:Y:S02]  /*15b0*/  ISETP.NE.U32.AND P1, PT, RZ, UR8, PT ;  /* 0x00000008ff007c0c */ /* 0x000fe4000bf25070 */
[----:B------:R-:W-:Y:S02]  /*15c0*/  ISETP.NE.AND.EX P2, PT, RZ, UR5, PT, P2 ;  /* 0x00000005ff007c0c */ /* 0x000fe4000bf45320 */
[----:B------:R-:W-:Y:S02]  /*15d0*/  ISETP.NE.AND.EX P1, PT, RZ, UR9, PT, P1 ;  /* 0x00000009ff007c0c */ /* 0x000fe4000bf25310 */
[----:B------:R-:W-:Y:S02]  /*15e0*/  ISETP.NE.U32.AND P0, PT, RZ, UR6, PT ;  /* 0x00000006ff007c0c */ /* 0x000fe4000bf05070 */
[----:B------:R-:W-:-:S02]  /*15f0*/  MOV R29, RZ ;  /* 0x000000ff001d7202 */ /* 0x000fc40000000f00 */
        /* <DEDUP_REMOVED lines=10> */
[----:B------:R1:W-:Y:S01]  /*16a0*/  STL [R1+0x38], R31 ;  /* 0x0000381f01007387 */ /* 0x0003e20000100800 */
        /* <DEDUP_REMOVED lines=8> */
[----:B------:R-:W-:-:S03]  /*1730*/  @P1 IADD3.X R7, R30, UR9, RZ, P2, !PT ;  /* 0x000000091e071c10 */ /* 0x000fc600097fe4ff */
[----:B------:R1:W-:Y:S01]  /*1740*/  STL [R1+0x34], R26 ;  /* 0x0000341a01007387 */ /* 0x0003e20000100800 */
[----:B------:R-:W-:Y:S01]  /*1750*/  UISETP.NE.U32.AND UP0, UPT, UR4, URZ, UPT ;  /* 0x0000003f0400728c */ /* 0x000fe2000bf05070 */
[----:B------:R-:W-:Y:S02]  /*1760*/  ULDC.64 UR8, c[0x0][0xa20] ;  /* 0x0002880000087ab9 */ /* 0x000fe40000000a00 */
[----:B------:R1:W5:Y:S01]  /*1770*/  @P1 LDG.E R184, desc[UR40][R6.64] ;  /* 0x0000002806b81981 */ /* 0x000362000c1e1900 */
[----:B------:R-:W-:Y:S01]  /*1780*/  UISETP.NE.AND.EX UP0, UPT, UR5, URZ, UPT, UP0 ;  /* 0x0000003f0500728c */ /* 0x000fe2000bf05300 */
[----:B------:R-:W-:Y:S01]  /*1790*/  ISETP.NE.U32.AND P2, PT, RZ, UR8, PT ;  /* 0x00000008ff007c0c */ /* 0x000fe2000bf45070 */
[----:B------:R-:W-:Y:S01]  /*17a0*/  ULDC UR4, c[0x0][0x424] ;  /* 0x0001090000047ab9 */ /* 0x000fe20000000800 */
[----:B------:R-:W-:Y:S01]  /*17b0*/  ULDC UR5, c[0x0][0x2f0] ;  /* 0x0000bc0000057ab9 */ /* 0x000fe20000000800 */
[----:B------:R-:W-:Y:S01]  /*17c0*/  USEL UR4, UR4, 0x1, UP0 ;  /* 0x0000000104047887 */ /* 0x000fe20008000000 */
[----:B------:R-:W-:Y:S01]  /*17d0*/  ISETP.NE.AND.EX P2, PT, RZ, UR9, PT, P2 ;  /* 0x00000009ff007c0c */ /* 0x000fe2000bf45320 */
[----:B------:R-:W-:-:S02]  /*17e0*/  IMAD.MOV.U32 R38, RZ, RZ, R0 ;  /* 0x000000ffff267224 */ /* 0x000fc400078e0000 */
[----:B------:R-:W-:-:S03]  /*17f0*/  UIMAD UR4, UR4, UR5, URZ ;  /* 0x00000005040472a4 */ /* 0x000fc6000f8e023f */
[----:B------:R-:W-:Y:S01]  /*1800*/  ULDC UR5, c[0x0][0x348] ;  /* 0x0000d20000057ab9 */ /* 0x000fe20000000800 */
[----:B-1----:R-:W-:Y:S08]  /*1810*/  @P1 BRA `(.L_x_4518) ;  /* 0x0000000000241947 */ /* 0x002ff00003800000 */
        /* <DEDUP_REMOVED lines=9> */
.L_x_4518:
[----:B------:R-:W-:Y:S02]  /*18b0*/  IMAD.U32 R27, RZ, RZ, UR5 ;  /* 0x00000005ff1b7e24 */ /* 0x000fe4000f8e00ff */
[----:B------:R-:W-:Y:S01]  /*18c0*/  IMAD.U32 R28, RZ, RZ, UR4 ;  /* 0x00000004ff1c7e24 */ /* 0x000fe2000f8e00ff */
[----:B------:R-:W-:Y:S06]  /*18d0*/  @!P2 BRA `(.L_x_4519) ;  /* 0x000000000010a947 */ /* 0x000fec0003800000 */
[----:B------:R-:W-:-:S04]  /*18e0*/  IADD3 R4, P0, R31, UR8, RZ ;  /* 0x000000081f047c10 */ /* 0x000fc8000ff1e0ff */
[----:B------:R-:W-:-:S05]  /*18f0*/  IADD3.X R5, R30, UR9, RZ, P0, !PT ;  /* 0x000000091e057c10 */ /* 0x000fca00087fe4ff */
[----:B------:R0:W5:Y:S01]  /*1900*/  LDG.E R28, desc[UR40][R4.64] ;  /* 0x00000028041c7981 */ /* 0x000162000c1e1900 */
[----:B------:R-:W-:Y:S05]  /*1910*/  BRA `(.L_x_4520) ;  /* 0x0000000000107947 */ /* 0x000fea0003800000 */
.L_x_4519:
[----:B------:R-:W-:Y:S05]  /*1920*/  @!P0 BRA `(.L_x_4520) ;  /* 0x00000000000c8947 */ /* 0x000fea0003800000 */
[----:B------:R-:W2:Y:S04]  /*1930*/  LDG.E R5, desc[UR40][R8.64] ;  /* 0x0000002808057981 */ /* 0x000ea8000c1e1900 */
[----:B------:R-:W2:Y:S02]  /*1940*/  LDG.E R28, desc[UR40][R8.64+0x4] ;  /* 0x00000428081c7981 */ /* 0x000ea4000c1e1900 */
[----:B--2---:R-:W-:-:S07]  /*1950*/  IMAD.IADD R28, R28, 0x1, -R5 ;  /* 0x000000011c1c7824 */ /* 0x004fce00078e0a05 */
.L_x_4520:
[----:B------:R-:W-:Y:S01]  /*1960*/  ULDC.64 UR4, c[0x0][0xa10] ;  /* 0x0002840000047ab9 */ /* 0x000fe20000000a00 */
[----:B------:R-:W1:Y:S01]  /*1970*/  LDC R8, c[0x0][0x448] ;  /* 0x00011200ff087b82 */ /* 0x000e620000000800 */
[----:B------:R-:W-:-:S04]  /*1980*/  ISETP.NE.U32.AND P0, PT, RZ, UR4, PT ;  /* 0x00000004ff007c0c */ /* 0x000fc8000bf05070 */
[----:B------:R-:W-:Y:S01]  /*1990*/  ISETP.NE.AND.EX P0, PT, RZ, UR5, PT, P0 ;  /* 0x00000005ff007c0c */ /* 0x000fe2000bf05300 */
[----:B------:R-:W-:-:S12]  /*19a0*/  ULDC.64 UR4, c[0x0][0xa30] ;  /* 0x00028c0000047ab9 */ /* 0x000fd80000000a00 */
[----:B0-----:R-:W0:Y:S02]  /*19b0*/  @P0 LDC.64 R4, c[0x0][0xa10] ;  /* 0x00028400ff040b82 */ /* 0x001e240000000a00 */
[----:B0-----:R-:W-:-:S05]  /*19c0*/  @P0 IMAD.WIDE R4, R38, 0x4, R4 ;  /* 0x0000000426040825 */ /* 0x001fca00078e0204 */
[----:B------:R-:W2:Y:S04]  /*19d0*/  @P0 LDG.E R0, desc[UR40][R4.64] ;  /* 0x0000002804000981 */ /* 0x000ea8000c1e1900 */
[----:B------:R0:W2:Y:S01]  /*19e0*/  @P0 LDG.E R9, desc[UR40][R4.64+0x4] ;  /* 0x0000042804090981 */ /* 0x0000a2000c1e1900 */
[----:B------:R-:W-:Y:S01]  /*19f0*/  ISETP.NE.U32.AND P1, PT, RZ, UR4, PT ;  /* 0x00000004ff007c0c */ /* 0x000fe2000bf25070 */
[----:B-----5:R-:W-:-:S03]  /*1a00*/  IMAD.MOV.U32 R24, RZ, RZ, R28 ;  /* 0x000000ffff187224 */ /* 0x020fc600078e001c */
[----:B------:R-:W-:-:S13]  /*1a10*/  ISETP.NE.AND.EX P1, PT, RZ, UR5, PT, P1 ;  /* 0x00000005ff007c0c */ /* 0x000fda000bf25310 */
[----:B------:R-:W-:-:S04]  /*1a20*/  @P1 IADD3 R6, P2, R31, UR4, RZ ;  /* 0x000000041f061c10 */ /* 0x000fc8000ff5e0ff */
[----:B------:R-:W-:-:S05]  /*1a30*/  @P1 IADD3.X R7, R30, UR5, RZ, P2, !PT ;  /* 0x000000051e071c10 */ /* 0x000fca00097fe4ff */
[----:B------:R3:W5:Y:S01]  /*1a40*/  @P1 LDG.E R24, desc[UR40][R6.64] ;  /* 0x0000002806181981 */ /* 0x000762000c1e1900 */
[----:B-1----:R-:W-:Y:S01]  /*1a50*/  ISETP.NE.AND P1, PT, R8, 0x1, PT ;  /* 0x000000010800780c */ /* 0x002fe20003f25270 */
[----:B------:R-:W-:Y:S02]  /*1a60*/  IMAD.SHL.U32 R201, R25, 0x40, RZ ;  /* 0x0000004019c97824 */ /* 0x000fe400078e00ff */
[----:B------:R-:W-:Y:S02]  /*1a70*/  IMAD.IADD R8, R28, 0x1, -R3 ;  /* 0x000000011c087824 */ /* 0x000fe400078e0a03 */
[----:B0-----:R-:W-:Y:S02]  /*1a80*/  VIADD R4, R201, 0x3f ;  /* 0x0000003fc9047836 */ /* 0x001fe40000000000 */
[----:B------:R-:W-:-:S05]  /*1a90*/  IMAD.MOV R39, RZ, RZ, -R8 ;  /* 0x000000ffff277224 */ /* 0x000fca00078e0a08 */
[----:B------:R-:W-:Y:S01]  /*1aa0*/  VIMNMX R39, RZ, R39, !PT ;  /* 0x00000027ff277248 */ /* 0x000fe20007fe0100 */
[----:B------:R-:W0:Y:S08]  /*1ab0*/  @P1 LDC R11, c[0x0][0x44c] ;  /* 0x00011300ff0b1b82 */ /* 0x000e300000000800 */
[----:B------:R-:W1:Y:S01]  /*1ac0*/  @P1 LDC R5, c[0x0][0x450] ;  /* 0x00011400ff051b82 */ /* 0x000e620000000800 */
[----:B--2---:R-:W-:Y:S01]  /*1ad0*/  @P0 IADD3 R27, -R0, R9, RZ ;  /* 0x00000009001b0210 */ /* 0x004fe20007ffe1ff */
[----:B0-----:R-:W-:-:S04]  /*1ae0*/  @P1 IMAD.HI.U32 R0, R4, R11, RZ ;  /* 0x0000000b04001227 */ /* 0x001fc800078e00ff */
[----:B------:R-:W-:Y:S01]  /*1af0*/  IMAD.IADD R185, R8, 0x1, R27 ;  /* 0x0000000108b97824 */ /* 0x000fe200078e021b */
[----:B-1----:R-:W-:-:S03]  /*1b00*/  @P1 SHF.R.U32.HI R4, RZ, R5, R0 ;  /* 0x00000005ff041219 */ /* 0x002fc60000011600 */
[C---:B------:R-:W-:Y:S01]  /*1b10*/  VIADD R0, R185.reuse, 0x3f ;  /* 0x0000003fb9007836 */ /* 0x040fe20000000000 */
[----:B------:R-:W-:-:S04]  /*1b20*/  IADD3 R40, R185, 0x40, -R184 ;  /* 0x00000040b9287810 */ /* 0x000fc80007ffe8b8 */
[----:B------:R-:W-:Y:S01]  /*1b30*/  SHF.R.S32.HI R3, RZ, 0x1f, R0 ;  /* 0x0000001fff037819 */ /* 0x000fe20000011400 */
[----:B------:R-:W-:-:S03]  /*1b40*/  IMAD.IADD R4, R40, 0x1, R4 ;  /* 0x0000000128047824 */ /* 0x000fc600078e0204 */
[----:B------:R-:W-:Y:S02]  /*1b50*/  LEA.HI R3, R3, R0, RZ, 0x6 ;  /* 0x0000000003037211 */ /* 0x000fe400078f30ff */
[----:B------:R-:W-:Y:S02]  /*1b60*/  SHF.R.S32.HI R5, RZ, 0x1f, R4 ;  /* 0x0000001fff057819 */ /* 0x000fe40000011404 */
[----:B------:R-:W-:Y:S02]  /*1b70*/  SHF.R.S32.HI R213, RZ, 0x6, R3 ;  /* 0x00000006ffd57819 */ /* 0x000fe40000011403 */
[----:B------:R-:W-:-:S04]  /*1b80*/  LEA.HI R5, R5, R4, RZ, 0x6 ;  /* 0x0000000405057211 */ /* 0x000fc800078f30ff */
[----:B------:R-:W-:-:S04]  /*1b90*/  SHF.R.S32.HI R0, RZ, 0x6, R5 ;  /* 0x00000006ff007819 */ /* 0x000fc80000011405 */
[----:B------:R-:W-:-:S05]  /*1ba0*/  VIMNMX R0, R213, R0, PT ;  /* 0x00000000d5007248 */ /* 0x000fca0003fe0100 */
[----:B------:R-:W-:-:S05]  /*1bb0*/  IMAD R0, R0, 0x40, -R8 ;  /* 0x0000004000007824 */ /* 0x000fca00078e0a08 */
[----:B------:R-:W-:-:S04]  /*1bc0*/  VIMNMX R0, R0, R27, PT ;  /* 0x0000001b00007248 */ /* 0x000fc80003fe0100 */
        /* <DEDUP_REMOVED lines=9> */
[----:B---3--:R-:W-:Y:S05]  /*1c60*/  @!P1 BRA `(.L_x_4521) ;  /* 0x0000002c00549947 */ /* 0x008fea0003800000 */
[----:B------:R-:W-:Y:S01]  /*1c70*/  VIADD R0, R2, 0x22400 ;  /* 0x0002240002007836 */ /* 0x000fe20000000000 */
[----:B------:R-:W-:Y:S04]  /*1c80*/  BSSY B6, `(.L_x_4522) ;  /* 0x0000013000067945 */ /* 0x000fe80003800000 */
[----:B------:R-:W-:-:S13]  /*1c90*/  LOP3.LUT P0, RZ, R0, 0x3ff, RZ, 0xc0, !PT ;  /* 0x000003ff00ff7812 */ /* 0x000fda000780c0ff */
[----:B------:R-:W-:Y:S05]  /*1ca0*/  @!P0 BRA `(.L_x_4523) ;  /* 0x0000000000408947 */ /* 0x000fea0003800000 */
[----:B------:R-:W-:Y:S01]  /*1cb0*/  MOV R0, 0x0 ;  /* 0x0000000000007802 */ /* 0x000fe20000000f00 */
[----:B------:R-:W-:Y:S01]  /*1cc0*/  ULDC.64 UR4, c[0x4][0x90] ;  /* 0x0100240000047ab9 */ /* 0x000fe20000000a00 */
[----:B------:R-:W-:Y:S01]  /*1cd0*/  ULDC.64 UR6, c[0x4][0x30] ;  /* 0x01000c0000067ab9 */ /* 0x000fe20000000a00 */
[----:B------:R-:W-:Y:S01]  /*1ce0*/  MOV R4, UR4 ;  /* 0x0000000400047c02 */ /* 0x000fe20008000f00 */
        /* <DEDUP_REMOVED lines=12> */
.L_x_4523:
[----:B------:R-:W-:Y:S05]  /*1db0*/  BSYNC B6 ;  /* 0x0000000000067941 */ /* 0x000fea0003800000 */
.L_x_4522:
        /* <DEDUP_REMOVED lines=20> */
.L_x_4525:
[----:B------:R-:W-:Y:S05]  /*1f00*/  BSYNC B6 ;  /* 0x0000000000067941 */ /* 0x000fea0003800000 */
.L_x_4524:
        /* <DEDUP_REMOVED lines=9> */
[----:B------:R-:W-:Y:S01]  /*1fa0*/  @P0 IADD3.X R7, R30, UR5, RZ, P1, !PT ;  /* 0x000000051e070c10 */ /* 0x000fe20008ffe4ff */
[----:B------:R-:W-:-:S04]  /*1fb0*/  ULDC UR4, c[0x0][0x2f4] ;  /* 0x0000bd0000047ab9 */ /* 0x000fc80000000800 */
[----:B------:R4:W3:Y:S01]  /*1fc0*/  @P0 LDG.E R38, desc[UR40][R6.64] ;  /* 0x0000002806260981 */ /* 0x0008e2000c1e1900 */
[CC--:B0-----:R-:W-:Y:S01]  /*1fd0*/  IMAD R0, R3.reuse, R42.reuse, RZ ;  /* 0x0000002a03007224 */ /* 0x0c1fe200078e02ff */
[----:B------:R-:W-:Y:S01]  /*1fe0*/  SHF.R.S32.HI R193, RZ, 0x1f, R192 ;  /* 0x0000001fffc17819 */ /* 0x000fe200000114c0 */
[----:B------:R-:W-:Y:S01]  /*1ff0*/  IMAD.WIDE.U32 R32, R190, R42, R16 ;  /* 0x0000002abe207225 */ /* 0x000fe200078e0010 */
[----:B------:R-:W0:Y:S01]  /*2000*/  S2R R30, SR_TID.X ;  /* 0x00000000001e7919 */ /* 0x000e220000002100 */
[----:B------:R-:W-:Y:S02]  /*2010*/  SHF.L.U64.HI R41, R42, 0x6, R43 ;  /* 0x000000062a297819 */ /* 0x000fe4000001022b */
[----:B-1----:R-:W-:Y:S01]  /*2020*/  IMAD R3, R3, R4, RZ ;  /* 0x0000000403037224 */ /* 0x002fe200078e02ff */
[----:B------:R-:W-:Y:S01]  /*2030*/  SHF.L.U64.HI R44, R4, 0x6, R5 ;  /* 0x00000006042c7819 */ /* 0x000fe20000010205 */
[C---:B------:R-:W-:Y:S01]  /*2040*/  IMAD R9, R190.reuse, R43, R0 ;  /* 0x0000002bbe097224 */ /* 0x040fe200078e0200 */
[----:B----45:R-:W-:Y:S01]  /*2050*/  SHF.R.S32.HI R7, RZ, 0x1f, R24 ;  /* 0x0000001fff077819 */ /* 0x030fe20000011418 */
[C---:B------:R-:W-:Y:S01]  /*2060*/  IMAD R11, R190.reuse, R5, R3 ;  /* 0x00000005be0b7224 */ /* 0x040fe200078e0203 */
[----:B------:R-:W-:Y:S01]  /*2070*/  IADD3 R0, R29, R28, RZ ;  /* 0x0000001c1d007210 */ /* 0x000fe20007ffe0ff */
[----:B------:R-:W-:Y:S01]  /*2080*/  IMAD.WIDE.U32 R34, R190, R4, R192 ;  /* 0x00000004be227225 */ /* 0x000fe200078e00c0 */
[----:B--2---:R-:W-:-:S02]  /*2090*/  ISETP.GE.AND P3, PT, R16, R13, PT ;  /* 0x0000000d1000720c */ /* 0x004fc40003f66270 */
[----:B------:R-:W-:Y:S01]  /*20a0*/  SHF.R.S32.HI R47, RZ, 0x1f, R26 ;  /* 0x0000001fff2f7819 */ /* 0x000fe2000001141a */
[----:B------:R-:W-:Y:S01]  /*20b0*/  IMAD R8, R7, R42, RZ ;  /* 0x0000002a07087224 */ /* 0x000fe200078e02ff */
[----:B------:R-:W-:Y:S01]  /*20c0*/  SEL R3, R13, RZ, P3 ;  /* 0x000000ff0d037207 */ /* 0x000fe20001800000 */
[-C--:B------:R-:W-:Y:S01]  /*20d0*/  IMAD.WIDE.U32 R36, R190, R4.reuse, R16 ;  /* 0x00000004be247225 */ /* 0x080fe200078e0010 */
[C---:B------:R-:W-:Y:S02]  /*20e0*/  ISETP.GE.AND P2, PT, R16.reuse, UR4, PT ;  /* 0x0000000410007c0c */ /* 0x040fe4000bf46270 */
[----:B------:R-:W-:Y:S01]  /*20f0*/  ISETP.GE.AND P1, PT, R23, UR4, PT ;  /* 0x0000000417007c0c */ /* 0x000fe2000bf26270 */
[----:B------:R-:W-:Y:S02]  /*2100*/  IMAD.IADD R3, R16, 0x1, R3 ;  /* 0x0000000110037824 */ /* 0x000fe400078e0203 */
[----:B------:R-:W-:Y:S01]  /*2110*/  IMAD R53, R24, R43, R8 ;  /* 0x0000002b18357224 */ /* 0x000fe200078e0208 */
[----:B---3--:R-:W-:Y:S01]  /*2120*/  LEA.HI R49, R49, 0x8, RZ, 0x19 ;  /* 0x0000000831317811 */ /* 0x008fe200078fc8ff */
[----:B------:R-:W-:Y:S01]  /*2130*/  IMAD R7, R7, R4, RZ ;  /* 0x0000000407077224 */ /* 0x000fe200078e02ff */
[----:B------:R-:W-:Y:S01]  /*2140*/  SHF.R.S32.HI R6, RZ, 0x1f, R3 ;  /* 0x0000001fff067819 */ /* 0x000fe20000011403 */
[----:B------:R-:W-:-:S02]  /*2150*/  IMAD.IADD R35, R35, 0x1, R11 ;  /* 0x0000000123237824 */ /* 0x000fc400078e020b */
[----:B------:R-:W-:Y:S01]  /*2160*/  IMAD.IADD R37, R11, 0x1, R37 ;  /* 0x000000010b257824 */ /* 0x000fe200078e0225 */
[----:B------:R-:W-:Y:S01]  /*2170*/  LEA.HI R3, R6, R3, RZ, 0x3 ;  /* 0x0000000306037211 */ /* 0x000fe200078f18ff */
[----:B------:R-:W-:Y:S02]  /*2180*/  IMAD.SHL.U32 R6, R195, 0x40, RZ ;  /* 0x00000040c3067824 */ /* 0x000fe400078e00ff */
[----:B------:R-:W-:Y:S01]  /*2190*/  IMAD R7, R24, R5, R7 ;  /* 0x0000000518077224 */ /* 0x000fe200078e0207 */
[----:B------:R-:W-:Y:S01]  /*21a0*/  LOP3.LUT R55, R3, 0xfffffff8, RZ, 0xc0, !PT ;  /* 0xfffffff803377812 */ /* 0x000fe200078ec0ff */
[----:B0-----:R-:W-:Y:S01]  /*21b0*/  VIADD R30, R30, 0xffffff80 ;  /* 0xffffff801e1e7836 */ /* 0x001fe20000000000 */
[----:B------:R-:W-:Y:S01]  /*21c0*/  LOP3.LUT R43, R6, 0x1c0, RZ, 0xc0, !PT ;  /* 0x000001c0062b7812 */ /* 0x000fe200078ec0ff */
[----:B------:R-:W-:Y:S01]  /*21d0*/  IMAD.WIDE.U32 R20, R190, R42, R192 ;  /* 0x0000002abe147225 */ /* 0x000fe200078e00c0 */
[----:B------:R-:W-:Y:S02]  /*21e0*/  SHF.R.S32.HI R60, RZ, 0x1f, R55 ;  /* 0x0000001fff3c7819 */ /* 0x000fe40000011437 */
[----:B------:R-:W-:Y:S01]  /*21f0*/  SHF.R.S32.HI R10, RZ, 0x1f, R30 ;  /* 0x0000001fff0a7819 */ /* 0x000fe2000001141e */
[----:B------:R-:W-:Y:S01]  /*2200*/  IMAD.WIDE.U32 R34, R24, R4, R34 ;  /* 0x0000000418227225 */ /* 0x000fe200078e0022 */
[----:B------:R-:W-:-:S02]  /*2210*/  SHF.R.U32.HI R46, RZ, 0x3, R43 ;  /* 0x00000003ff2e7819 */ /* 0x000fc4000001162b */
[----:B------:R-:W-:Y:S01]  /*2220*/  LOP3.LUT R5, R43, 0x18, R16, 0xf8, !PT ;  /* 0x000000182b057812 */ /* 0x000fe200078ef810 */
[----:B------:R-:W-:Y:S01]  /*2230*/  IMAD.WIDE.U32 R36, R24, R4, R36 ;  /* 0x0000000418247225 */ /* 0x000fe200078e0024 */
[----:B------:R-:W-:-:S03]  /*2240*/  LEA.HI R10, R10, R30, RZ, 0x2 ;  /* 0x0000001e0a0a7211 */ /* 0x000fc600078f10ff */
[----:B------:R-:W-:Y:S01]  /*2250*/  IMAD.SHL.U32 R45, R4, 0x40, RZ ;  /* 0x00000040042d7824 */ /* 0x000fe200078e00ff */
[----:B------:R-:W-:Y:S01]  /*2260*/  LOP3.LUT R4, R5, R46, RZ, 0x3c, !PT ;  /* 0x0000002e05047212 */ /* 0x000fe200078e3cff */
[----:B------:R-:W-:Y:S01]  /*2270*/  IMAD.IADD R21, R21, 0x1, R9 ;  /* 0x0000000115157824 */ /* 0x000fe200078e0209 */
[----:B------:R-:W-:Y:S01]  /*2280*/  LOP3.LUT R10, R10, 0xfffffffc, RZ, 0xc0, !PT ;  /* 0xfffffffc0a0a7812 */ /* 0x000fe200078ec0ff */
[----:B------:R-:W-:Y:S01]  /*2290*/  IMAD.IADD R33, R9, 0x1, R33 ;  /* 0x0000000109217824 */ /* 0x000fe200078e0221 */
[----:B------:R-:W-:Y:S01]  /*22a0*/  LOP3.LUT R5, R43, 0x38, R3, 0xf8, !PT ;  /* 0x000000382b057812 */ /* 0x000fe200078ef803 */
[----:B------:R-:W-:Y:S02]  /*22b0*/  IMAD R51, R227, 0x200, R4 ;  /* 0x00000200e3337824 */ /* 0x000fe400078e0204 */
[----:B------:R-:W-:Y:S01]  /*22c0*/  IMAD.WIDE.U32 R20, R24, R42, R20 ;  /* 0x0000002a18147225 */ /* 0x000fe200078e0014 */
[----:B------:R-:W-:-:S03]  /*22d0*/  LOP3.LUT R4, R5, R46, RZ, 0x3c, !PT ;  /* 0x0000002e05047212 */ /* 0x000fc600078e3cff */
[----:B------:R-:W-:Y:S02]  /*22e0*/  IMAD.IADD R10, R30, 0x1, -R10 ;  /* 0x000000011e0a7824 */ /* 0x000fe400078e0a0a */
[----:B------:R-:W-:-:S03]  /*22f0*/  IMAD.WIDE.U32 R32, R24, R42, R32 ;  /* 0x0000002a18207225 */ /* 0x000fc600078e0020 */
[----:B------:R-:W-:Y:S01]  /*2300*/  LEA R48, R10, R190, 0x6 ;  /* 0x000000be0a307211 */ /* 0x000fe200078e30ff */
[----:B------:R-:W-:Y:S02]  /*2310*/  IMAD.IADD R52, R21, 0x1, R53 ;  /* 0x0000000115347824 */ /* 0x000fe400078e0235 */
[----:B------:R-:W-:Y:S02]  /*2320*/  IMAD.SHL.U32 R42, R42, 0x40, RZ ;  /* 0x000000402a2a7824 */ /* 0x000fe400078e00ff */
[----:B------:R-:W-:Y:S02]  /*2330*/  IMAD.SHL.U32 R50, R13, 0x2, RZ ;  /* 0x000000020d327824 */ /* 0x000fe400078e00ff */
[----:B------:R-:W-:Y:S02]  /*2340*/  IMAD.IADD R53, R53, 0x1, R33 ;  /* 0x0000000135357824 */ /* 0x000fe400078e0221 */
[----:B------:R-:W-:Y:S02]  /*2350*/  IMAD.IADD R54, R35, 0x1, R7 ;  /* 0x0000000123367824 */ /* 0x000fe400078e0207 */
[----:B------:R-:W-:-:S02]  /*2360*/  IMAD.IADD R58, R7, 0x1, R37 ;  /* 0x00000001073a7824 */ /* 0x000fc400078e0225 */
[----:B------:R-:W-:Y:S01]  /*2370*/  IMAD R61, R227, 0x200, R4 ;  /* 0x00000200e33d7824 */ /* 0x000fe200078e0204 */
[----:B------:R-:W-:-:S07]  /*2380*/  SHF.R.S32.HI R59, RZ, 0x1f, R38 ;  /* 0x0000001fff3b7819 */ /* 0x000fce0000011426 */
.L_x_4558:
[----:B0-----:R-:W0:Y:S01]  /*2390*/  LDC R64, c[0x0][0x430] ;  /* 0x00010c00ff407b82 */ /* 0x001e220000000800 */
[----:B------:R-:W-:Y:S02]  /*23a0*/  VIADD R25, R25, 0xffffffff ;  /* 0xffffffff19197836 */ /* 0x000fe40000000000 */
[----:B------:R-:W-:Y:S02]  /*23b0*/  IMAD.MOV.U32 R63, RZ, RZ, RZ ;  /* 0x000000ffff3f7224 */ /* 0x000fe400078e00ff */
[----:B------:R-:W-:-:S03]  /*23c0*/  IMAD R4, R25, 0x40, R48 ;  /* 0x0000004019047824 */ /* 0x000fc600078e0230 */
[----:B-1----:R-:W1:Y:S02]  /*23d0*/  LDC R75, c[0x0][0x3f4] ;  /* 0x0000fd00ff4b7b82 */ /* 0x002e640000000800 */
[----:B------:R-:W-:Y:S02]  /*23e0*/  ISETP.GE.AND P0, PT, R4, R27, PT ;  /* 0x0000001b0400720c */ /* 0x000fe40003f06270 */
[----:B------:R-:W-:Y:S02]  /*23f0*/  IADD3 R12, R0, R4, RZ ;  /* 0x00000004000c7210 */ /* 0x000fe40007ffe0ff */
[----:B------:R-:W-:-:S03]  /*2400*/  ISETP.GT.OR P0, PT, R48, 0x3f, P0 ;  /* 0x0000003f3000780c */ /* 0x000fc60000704670 */
[----:B------:R-:W-:Y:S01]  /*2410*/  IMAD.MOV.U32 R8, RZ, RZ, R12 ;  /* 0x000000ffff087224 */ /* 0x000fe200078e000c */
[----:B0-----:R-:W-:-:S09]  /*2420*/  ISETP.NE.AND P4, PT, R64, 0x1, PT ;  /* 0x000000014000780c */ /* 0x001fd20003f85270 */
        /* <DEDUP_REMOVED lines=46> */
[----:B------:R-:W-:Y:S01]  /*2710*/  IMAD.WIDE.U32 R4, R42, R25, RZ ;  /* 0x000000192a047225 */ /* 0x000fe200078e00ff */
[----:B------:R-:W-:Y:S02]  /*2720*/  LEA R69, P5, R6, UR4, 0x1 ;  /* 0x0000000406457c11 */ /* 0x000fe4000f8a08ff */
[----:B------:R-:W-:Y:S01]  /*2730*/  IADD3 R7, R7, R9, RZ ;  /* 0x0000000907077210 */ /* 0x000fe20007ffe0ff */
[----:B------:R-:W-:-:S03]  /*2740*/  IMAD.IADD R11, R5, 0x1, R11 ;  /* 0x00000001050b7824 */ /* 0x000fc600078e020b */
[----:B------:R-:W-:Y:S01]  /*2750*/  LEA.HI.X R68, R6, UR5, R7, 0x1, P5 ;  /* 0x0000000506447c11 */ /* 0x000fe2000a8f0c07 */
        /* <DEDUP_REMOVED lines=11> */
[----:B------:R-:W-:Y:S01]  /*2810*/  ULDC.64 UR4, c[0x0][0x3e8] ;  /* 0x0000fa0000047ab9 */ /* 0x000fe20000000a00 */
[----:B------:R-:W-:Y:S01]  /*2820*/  IMAD.MOV.U32 R6, RZ, RZ, R34 ;  /* 0x000000ffff067224 */ /* 0x000fe200078e0022 */
[----:B------:R-:W-:Y:S01]  /*2830*/  ULDC.64 UR6, c[0x0][0x400] ;  /* 0x0001000000067ab9 */ /* 0x000fe20000000a00 */
[----:B------:R-:W-:Y:S01]  /*2840*/  IMAD.MOV.U32 R7, RZ, RZ, R54 ;  /* 0x000000ffff077224 */ /* 0x000fe200078e0036 */
[----:B------:R-:W-:Y:S01]  /*2850*/  CS2R R28, SRZ ;  /* 0x00000000001c7805 */ /* 0x000fe2000001ff00 */
[-C--:B------:R-:W-:Y:S02]  /*2860*/  IMAD R5, R10, R45.reuse, R8 ;  /* 0x0000002d0a057224 */ /* 0x080fe400078e0208 */
[----:B------:R-:W-:Y:S01]  /*2870*/  IMAD.WIDE.U32 R8, R25, R45, R6 ;  /* 0x0000002d19087225 */ /* 0x000fe200078e0006 */
[----:B------:R-:W-:-:S03]  /*2880*/  IADD3 R7, P5, R20, R4, RZ ;  /* 0x0000000414077210 */ /* 0x000fc60007fbe0ff */
[----:B------:R-:W-:Y:S01]  /*2890*/  IMAD.IADD R5, R9, 0x1, R5 ;  /* 0x0000000109057824 */ /* 0x000fe200078e0205 */
[C---:B------:R-:W-:Y:S01]  /*28a0*/  LEA R4, P6, R8.reuse, UR6, 0x1 ;  /* 0x0000000608047c11 */ /* 0x040fe2000f8c08ff */
[----:B------:R-:W-:Y:S01]  /*28b0*/  IMAD.X R10, R11, 0x1, R52, P5 ;  /* 0x000000010b0a7824 */ /* 0x000fe200028e0634 */
[C---:B------:R-:W-:Y:S02]  /*28c0*/  LEA R6, P5, R7.reuse, UR4, 0x1 ;  /* 0x0000000407067c11 */ /* 0x040fe4000f8a08ff */
[----:B------:R-:W-:Y:S02]  /*28d0*/  LEA.HI.X R5, R8, UR7, R5, 0x1, P6 ;  /* 0x0000000708057c11 */ /* 0x000fe4000b0f0c05 */
[----:B------:R-:W-:Y:S02]  /*28e0*/  CS2R R8, SRZ ;  /* 0x0000000000087805 */ /* 0x000fe4000001ff00 */
[----:B------:R-:W-:Y:S02]  /*28f0*/  LEA.HI.X R7, R7, UR5, R10, 0x1, P5 ;  /* 0x0000000507077c11 */ /* 0x000fe4000a8f0c0a */
[----:B------:R-:W-:-:S02]  /*2900*/  ISETP.GE.AND P6, PT, R192, R75, PT ;  /* 0x0000004bc000720c */ /* 0x000fc40003fc6270 */
[----:B------:R-:W-:-:S11]  /*2910*/  ISETP.GE.AND P5, PT, R199, R75, PT ;  /* 0x0000004bc700720c */ /* 0x000fd60003fa6270 */
[----:B------:R0:W5:Y:S04]  /*2920*/  @!P6 LDG.E.64 R30, desc[UR40][R6.64] ;  /* 0x00000028061ee981 */ /* 0x000168000c1e1b00 */
[----:B------:R0:W5:Y:S04]  /*2930*/  @!P5 LDG.E.64 R8, desc[UR40][R6.64+0x20] ;  /* 0x000020280608d981 */ /* 0x000168000c1e1b00 */
[----:B------:R0:W5:Y:S04]  /*2940*/  @!P6 LDG.E.64 R56, desc[UR40][R4.64] ;  /* 0x000000280438e981 */ /* 0x000168000c1e1b00 */
[----:B------:R0:W5:Y:S02]  /*2950*/  @!P5 LDG.E.64 R28, desc[UR40][R4.64+0x20] ;  /* 0x00002028041cd981 */ /* 0x000164000c1e1b00 */
.L_x_4530:
[----:B------:R-:W-:Y:S05]  /*2960*/  BSYNC B1 ;  /* 0x0000000000017941 */ /* 0x000fea0003800000 */
.L_x_4529:
[----:B------:R-:W-:Y:S01]  /*2970*/  ISETP.NE.AND P5, PT, R189, 0x3, PT ;  /* 0x00000003bd00780c */ /* 0x000fe20003fa5270 */
[----:B0----5:R-:W-:Y:S02]  /*2980*/  IMAD.MOV.U32 R4, RZ, RZ, R8 ;  /* 0x000000ffff047224 */ /* 0x021fe400078e0008 */
[----:B------:R-:W-:Y:S02]  /*2990*/  IMAD.MOV.U32 R5, RZ, RZ, R9 ;  /* 0x000000ffff057224 */ /* 0x000fe400078e0009 */
[----:B------:R-:W-:Y:S02]  /*29a0*/  IMAD.MOV.U32 R6, RZ, RZ, R30 ;  /* 0x000000ffff067224 */ /* 0x000fe400078e001e */
[----:B------:R-:W-:Y:S01]  /*29b0*/  IMAD.MOV.U32 R7, RZ, RZ, R31 ;  /* 0x000000ffff077224 */ /* 0x000fe200078e001f */
[----:B------:R-:W-:Y:S01]  /*29c0*/  PRMT R74, R4, 0x5410, R5 ;  /* 0x00005410044a7816 */ /* 0x000fe20000000005 */
[----:B------:R-:W-:Y:S01]  /*29d0*/  IMAD.MOV.U32 R5, RZ, RZ, R29 ;  /* 0x000000ffff057224 */ /* 0x000fe200078e001d */
[----:B------:R-:W-:-:S02]  /*29e0*/  MOV R4, R28 ;  /* 0x0000001c00047202 */ /* 0x000fc40000000f00 */
[----:B------:R-:W-:Y:S01]  /*29f0*/  PRMT R76, R6, 0x5410, R7 ;  /* 0x00005410064c7816 */ /* 0x000fe20000000007 */
[----:B------:R-:W-:Y:S01]  /*2a00*/  IMAD.MOV.U32 R6, RZ, RZ, R56 ;  /* 0x000000ffff067224 */ /* 0x000fe200078e0038 */
[----:B------:R-:W-:Y:S01]  /*2a10*/  PRMT R78, R4, 0x5410, R5 ;  /* 0x00005410044e7816 */ /* 0x000fe20000000005 */
[----:B------:R-:W-:-:S05]  /*2a20*/  IMAD.MOV.U32 R7, RZ, RZ, R57 ;  /* 0x000000ffff077224 */ /* 0x000fca00078e0039 */
[----:B------:R-:W-:Y:S01]  /*2a30*/  PRMT R79, R6, 0x5410, R7 ;  /* 0x00005410064f7816 */ /* 0x000fe20000000007 */
[----:B------:R-:W-:Y:S06]  /*2a40*/  @!P5 BRA `(.L_x_4531) ;  /* 0x000000000004d947 */ /* 0x000fec0003800000 */
[----:B------:R-:W-:Y:S01]  /*2a50*/  BPT.TRAP 0x1 ;  /* 0x000000040000795c */ /* 0x000fe20000300000 */
.L_x_4531:
[----:B------:R-:W-:Y:S01]  /*2a60*/  IMAD R62, R188, 0x8, R2 ;  /* 0x00000008bc3e7824 */ /* 0x000fe200078e0202 */
[----:B------:R-:W-:Y:S01]  /*2a70*/  SHF.L.U32 R73, R194, 0x1f, RZ ;  /* 0x0000001fc2497819 */ /* 0x000fe200000006ff */
[----:B------:R-:W-:Y:S03]  /*2a80*/  BSSY B1, `(.L_x_4532) ;  /* 0x0000003000017945 */ /* 0x000fe60003800000 */
[----:B------:R-:W0:Y:S02]  /*2a90*/  SYNCS.PHASECHK.TRANS64.TRYWAIT P6, [R62+URZ+0x28c90], R73 ;  /* 0x028c90493e0075a7 */ /* 0x000e2400080c017f */
[----:B0-----:R-:W-:Y:S05]  /*2aa0*/  @!P6 BRA `(.L_x_4533) ;  /* 0x0000017800ece947 */ /* 0x001fea0003800000 */
.L_x_4793:
[----:B------:R-:W-:Y:S05]  /*2ab0*/  BSYNC B1 ;  /* 0x0000000000017941 */ /* 0x000fea0003800000 */
.L_x_4532:
[----:B------:R-:W-:-:S03]  /*2ac0*/  UMOV UR4, 0xffffffff ;  /* 0xffffffff00047882 */ /* 0x000fc60000000000 */
[----:B------:R-:W-:Y:S05]  /*2ad0*/  BRA.DIV UR4, `(.L_x_4534) ;  /* 0x0000017a04f47947 */ /* 0x000fea000b800000 */
[----:B------:R1:W2:Y:S04]  /*2ae0*/  SHFL.IDX PT, R71, R68, RZ, 0x1c1f ;  /* 0x001c1fff44477589 */ /* 0x0002a800000e0000 */
[----:B------:R1:W3:Y:S02]  /*2af0*/  SHFL.IDX PT, R14, R69, RZ, 0x1c1f ;  /* 0x001c1fff450e7589 */ /* 0x0002e400000e0000 */
.L_x_4797:
        /* <DEDUP_REMOVED lines=50> */
.L_x_4539:
[----:B------:R-:W-:Y:S05]  /*2e20*/  BSYNC B2 ;  /* 0x0000000000027941 */ /* 0x000fea0003800000 */
.L_x_4538:
[----:B0-----:R4:W-:Y:S02]  /*2e30*/  ST.E.128 desc[UR40][R10.64], R4 ;  /* 0x000000040a007985 */ /* 0x0019e4000c101d28 */
.L_x_4537:
[----:B------:R-:W-:Y:S05]  /*2e40*/  BSYNC B1 ;  /* 0x0000000000017941 */ /* 0x000fea0003800000 */
.L_x_4536:
[----:B------:R-:W-:Y:S05]  /*2e50*/  @P1 BRA `(.L_x_4535) ;  /* 0x0000001000481947 */ /* 0x000fea0003800000 */
[----:B----4-:R-:W-:Y:S01]  /*2e60*/  IMAD.MOV.U32 R5, RZ, RZ, 0x20 ;  /* 0x00000020ff057424 */ /* 0x010fe200078e00ff */
[----:B------:R-:W-:Y:S01]  /*2e70*/  LOP3.LUT P0, RZ, R195, 0x4, RZ, 0xc0, !PT ;  /* 0x00000004c3ff7812 */ /* 0x000fe2000780c0ff */
[----:B------:R-:W-:Y:S01]  /*2e80*/  BSSY B1, `(.L_x_4540) ;  /* 0x0000032000017945 */ /* 0x000fe20003800000 */
[----:B------:R-:W-:Y:S02]  /*2e90*/  ISETP.GE.AND P6, PT, R199, R75, PT ;  /* 0x0000004bc700720c */ /* 0x000fe40003fc6270 */
[----:B------:R-:W-:Y:S02]  /*2ea0*/  SEL R5, R5, 0xffffffe0, !P0 ;  /* 0xffffffe005057807 */ /* 0x000fe40004000000 */
[----:B---3--:R-:W-:Y:S02]  /*2eb0*/  LEA R10, P0, R23, R14, 0x1 ;  /* 0x0000000e170a7211 */ /* 0x008fe400078008ff */
        /* <DEDUP_REMOVED lines=46> */
.L_x_4541:
[----:B------:R-:W-:Y:S05]  /*31a0*/  BSYNC B1 ;  /* 0x0000000000017941 */ /* 0x000fea0003800000 */
.L_x_4540:
[----:B--2---:R2:W-:Y:S01]  /*31b0*/  ST.E.128 desc[UR40][R10.64], R4 ;  /* 0x000000040a007985 */ /* 0x0045e2000c101d28 */
[----:B------:R-:W-:Y:S05]  /*31c0*/  BRA `(.L_x_4535) ;  /* 0x0000000c006c7947 */ /* 0x000fea0003800000 */
.L_x_4528:
        /* <DEDUP_REMOVED lines=8> */
[----:B------:R-:W-:Y:S01]  /*3250*/  @!P5 IMAD R15, R10, R45, R4 ;  /* 0x0000002d0a0fd224 */ /* 0x000fe200078e0204 */
[----:B------:R-:W-:Y:S01]  /*3260*/  @!P5 MOV R4, R36 ;  /* 0x000000240004d202 */ /* 0x000fe20000000f00 */
[----:B------:R-:W1:Y:S01]  /*3270*/  @!P5 LDC.64 R8, c[0x0][0x400] ;  /* 0x00010000ff08db82 */ /* 0x000e620000000a00 */
[----:B------:R-:W-:-:S03]  /*3280*/  @!P5 IMAD.X R7, R11, 0x1, R53, P6 ;  /* 0x000000010b07d824 */ /* 0x000fc600030e0635 */
        /* <DEDUP_REMOVED lines=23> */
[----:B------:R-:W-:-:S02]  /*3400*/  MOV R11, R29 ;  /* 0x0000001d000b7202 */ /* 0x000fc40000000f00 */
[----:B------:R-:W-:Y:S02]  /*3410*/  PRMT R79, R8, 0x7610, R79 ;  /* 0x00007610084f7816 */ /* 0x000fe4000000004f */
[----:B------:R-:W-:Y:S02]  /*3420*/  PRMT R84, R10, 0x5410, R9 ;  /* 0x000054100a547816 */ /* 0x000fe40000000009 */
[----:B------:R-:W-:Y:S01]  /*3430*/  PRMT R74, R11, 0x7610, R74 ;  /* 0x000076100b4a7816 */ /* 0x000fe2000000004a */
[----:B------:R-:W-:Y:S06]  /*3440*/  @!P5 BRA `(.L_x_4542) ;  /* 0x000000000004d947 */ /* 0x000fec0003800000 */
[----:B------:R-:W-:Y:S01]  /*3450*/  BPT.TRAP 0x1 ;  /* 0x000000040000795c */ /* 0x000fe20000300000 */
.L_x_4542:
[----:B------:R-:W-:Y:S01]  /*3460*/  IMAD R62, R188, 0x8, R2 ;  /* 0x00000008bc3e7824 */ /* 0x000fe200078e0202 */
[----:B------:R-:W-:Y:S01]  /*3470*/  SHF.L.U32 R73, R194, 0x1f, RZ ;  /* 0x0000001fc2497819 */ /* 0x000fe200000006ff */
[----:B------:R-:W-:Y:S03]  /*3480*/  BSSY B1, `(.L_x_4543) ;  /* 0x0000003000017945 */ /* 0x000fe60003800000 */
[----:B------:R-:W0:Y:S02]  /*3490*/  SYNCS.PHASECHK.TRANS64.TRYWAIT P6, [R62+URZ+0x28c90], R73 ;  /* 0x028c90493e0075a7 */ /* 0x000e2400080c017f */
[----:B0-----:R-:W-:Y:S05]  /*34a0*/  @!P6 BRA `(.L_x_4544) ;  /* 0x0000017000c8e947 */ /* 0x001fea0003800000 */
.L_x_4798:
[----:B------:R-:W-:Y:S05]  /*34b0*/  BSYNC B1 ;  /* 0x0000000000017941 */ /* 0x000fea0003800000 */
.L_x_4543:
[----:B------:R-:W-:-:S03]  /*34c0*/  UMOV UR4, 0xffffffff ;  /* 0xffffffff00047882 */ /* 0x000fc60000000000 */
[----:B------:R-:W-:Y:S05]  /*34d0*/  BRA.DIV UR4, `(.L_x_4545) ;  /* 0x0000017204d07947 */ /* 0x000fea000b800000 */
[----:B------:R-:W1:Y:S04]  /*34e0*/  SHFL.IDX PT, R68, R68, RZ, 0x1c1f ;  /* 0x001c1fff44447589 */ /* 0x000e6800000e0000 */
[----:B------:R-:W2:Y:S02]  /*34f0*/  SHFL.IDX PT, R69, R69, RZ, 0x1c1f ;  /* 0x001c1fff45457589 */ /* 0x000ea400000e0000 */
.L_x_4802:
        /* <DEDUP_REMOVED lines=14> */
[----:B------:R-:W-:Y:S01]  /*35e0*/  LOP3.LUT R8, R9, R46, RZ, 0x3c, !PT ;  /* 0x0000002e09087212 */ /* 0x000fe200078e3cff */
[----:B------:R-:W-:-:S04]  /*35f0*/  IMAD.IADD R9, R61, 0x1, R70 ;  /* 0x000000013d097824 */ /* 0x000fc800078e0246 */
[----:B------:R-:W-:Y:S02]  /*3600*/  IMAD R11, R227, 0x200, R8 ;  /* 0x00000200e30b7824 */ /* 0x000fe400078e0208 */
[----:B------:R-:W-:Y:S02]  /*3610*/  IMAD R9, R9, 0x2, R2 ;  /* 0x0000000209097824 */ /* 0x000fe400078e0202 */
[----:B------:R-:W-:-:S04]  /*3620*/  IMAD.IADD R11, R70, 0x1, R11 ;  /* 0x00000001460b7824 */ /* 0x000fc800078e020b */
[----:B------:R-:W-:Y:S02]  /*3630*/  IMAD R12, R11, 0x2, R2 ;  /* 0x000000020b0c7824 */ /* 0x000fe400078e0202 */
[----:B------:R-:W1:Y:S04]  /*3640*/  LDS.128 R8, [R9+0x22400] ;  /* 0x0224000009087984 */ /* 0x000e680000000c00 */
[----:B------:R-:W2:Y:S01]  /*3650*/  LDS.128 R12, [R12+0x22400] ;  /* 0x022400000c0c7984 */ /* 0x000ea20000000c00 */
[----:B------:R-:W-:Y:S05]  /*3660*/  @P0 BRA `(.L_x_4547) ;  /* 0x0000000400480947 */ /* 0x000fea0003800000 */
[--C-:B------:R-:W-:Y:S02]  /*3670*/  SHF.R.U64 R82, R28, 0x10, R29.reuse ;  /* 0x000000101c527819 */ /* 0x100fe4000000121d */
[----:B------:R-:W-:Y:S01]  /*3680*/  SHF.R.U32.HI R28, RZ, 0x10, R29 ;  /* 0x00000010ff1c7819 */ /* 0x000fe2000001161d */
[----:B------:R-:W-:Y:S01]  /*3690*/  HADD2.F32 R29, -RZ, R74.H0_H0 ;  /* 0x2000004aff1d7230 */ /* 0x000fe20000004100 */
[--C-:B------:R-:W-:Y:S02]  /*36a0*/  SHF.R.U64 R83, R4, 0x10, R5.reuse ;  /* 0x0000001004537819 */ /* 0x100fe40000001205 */
[----:B------:R-:W-:Y:S01]  /*36b0*/  SHF.R.U32.HI R70, RZ, 0x10, R5 ;  /* 0x00000010ff467819 */ /* 0x000fe20000011605 */
[----:B-1----:R-:W-:Y:S01]  /*36c0*/  HADD2.F32 R5, -RZ, R9.H0_H0 ;  /* 0x20000009ff057230 */ /* 0x002fe20000004100 */
[----:B------:R-:W-:Y:S01]  /*36d0*/  SHF.R.U64 R4, R6, 0x10, R7 ;  /* 0x0000001006047819 */ /* 0x000fe20000001207 */
[--C-:B--2---:R-:W-:Y:S01]  /*36e0*/  HADD2.F32 R6, -RZ, R13.reuse.H0_H0 ;  /* 0x2000000dff067230 */ /* 0x104fe20000004100 */
[----:B------:R-:W-:Y:S01]  /*36f0*/  SHF.R.U64 R77, R30, 0x10, R31 ;  /* 0x000000101e4d7819 */ /* 0x000fe2000000121f */
[----:B------:R-:W-:Y:S01]  /*3700*/  HADD2.F32 R13, -RZ, R13.H1_H1 ;  /* 0x3000000dff0d7230 */ /* 0x000fe20000004100 */
[----:B------:R-:W-:Y:S01]  /*3710*/  SHF.R.U32.HI R78, RZ, 0x10, R7 ;  /* 0x00000010ff4e7819 */ /* 0x000fe20000011607 */
[----:B------:R-:W-:Y:S01]  /*3720*/  HADD2.F32 R30, -RZ, R28.H0_H0 ;  /* 0x2000001cff1e7230 */ /* 0x000fe20000004100 */
[----:B------:R-:W-:Y:S01]  /*3730*/  SHF.R.U32.HI R76, RZ, 0x10, R31 ;  /* 0x00000010ff4c7819 */ /* 0x000fe2000001161f */
[----:B------:R-:W-:-:S02]  /*3740*/  HADD2.F32 R9, -RZ, R9.H1_H1 ;  /* 0x30000009ff097230 */ /* 0x000fc40000004100 */
[----:B------:R-:W-:Y:S02]  /*3750*/  HADD2.F32 R28, -RZ, R70.H0_H0 ;  /* 0x20000046ff1c7230 */ /* 0x000fe40000004100 */
[CC--:B------:R-:W-:Y:S01]  /*3760*/  FMUL.FTZ R70, R6.reuse, R29.reuse ;  /* 0x0000001d06467220 */ /* 0x0c0fe20000410000 */
[----:B------:R-:W-:Y:S02]  /*3770*/  HADD2.F32 R7, -RZ, R74.H1_H1 ;  /* 0x3000004aff077230 */ /* 0x000fe40000004100 */
[----:B------:R-:W-:Y:S01]  /*3780*/  FMUL.FTZ R29, R5, R29 ;  /* 0x0000001d051d7220 */ /* 0x000fe20000410000 */
[-C--:B------:R-:W-:Y:S01]  /*3790*/  FMUL.FTZ R74, R13, R30.reuse ;  /* 0x0000001e0d4a7220 */ /* 0x080fe20000410000 */
[C---:B------:R-:W-:Y:S02]  /*37a0*/  FMUL.FTZ R30, R9.reuse, R30 ;  /* 0x0000001e091e7220 */ /* 0x040fe40000410000 */
[-C--:B------:R-:W-:Y:S01]  /*37b0*/  FFMA.FTZ R31, R6, R7.reuse, R29 ;  /* 0x00000007061f7223 */ /* 0x080fe2000001001d */
[-C--:B------:R-:W-:Y:S01]  /*37c0*/  FFMA.FTZ R75, R9, R28.reuse, -R74 ;  /* 0x0000001c094b7223 */ /* 0x080fe2000001084a */
[----:B------:R-:W-:Y:S01]  /*37d0*/  FFMA.FTZ R70, R5, R7, -R70 ;  /* 0x0000000705467223 */ /* 0x000fe20000010846 */
[----:B------:R-:W-:Y:S01]  /*37e0*/  FFMA.FTZ R74, R13, R28, R30 ;  /* 0x0000001c0d4a7223 */ /* 0x000fe2000001001e */
[----:B------:R-:W-:-:S02]  /*37f0*/  HADD2.F32 R9, -RZ, R79.H0_H0 ;  /* 0x2000004fff097230 */ /* 0x000fc40000004100 */
[--C-:B------:R-:W-:Y:S02]  /*3800*/  HADD2.F32 R6, -RZ, R15.reuse.H0_H0 ;  /* 0x2000000fff067230 */ /* 0x100fe40000004100 */
[----:B------:R-:W-:Y:S01]  /*3810*/  HADD2.F32 R15, -RZ, R15.H1_H1 ;  /* 0x3000000fff0f7230 */ /* 0x000fe20000004100 */
[----:B------:R-:W-:Y:S01]  /*3820*/  F2FP.F16.F32.PACK_AB R31, R74, R31 ;  /* 0x0000001f4a1f723e */ /* 0x000fe200000000ff */
[--C-:B------:R-:W-:Y:S02]  /*3830*/  HADD2.F32 R5, -RZ, R11.reuse.H0_H0 ;  /* 0x2000000bff057230 */ /* 0x100fe40000004100 */
[----:B------:R-:W-:Y:S02]  /*3840*/  HADD2.F32 R30, -RZ, R76.H0_H0 ;  /* 0x2000004cff1e7230 */ /* 0x000fe40000004100 */
[-C--:B------:R-:W-:Y:S01]  /*3850*/  FMUL.FTZ R76, R6, R9.reuse ;  /* 0x00000009064c7220 */ /* 0x080fe20000410000 */
[----:B------:R-:W-:Y:S02]  /*3860*/  HADD2.F32 R11, -RZ, R11.H1_H1 ;  /* 0x3000000bff0b7230 */ /* 0x000fe40000004100 */
[----:B------:R-:W-:Y:S01]  /*3870*/  FMUL.FTZ R9, R5, R9 ;  /* 0x0000000905097220 */ /* 0x000fe20000410000 */
[----:B------:R-:W-:-:S02]  /*3880*/  HADD2.F32 R7, -RZ, R79.H1_H1 ;  /* 0x3000004fff077230 */ /* 0x000fc40000004100 */
[----:B------:R-:W-:Y:S02]  /*3890*/  HADD2.F32 R28, -RZ, R78.H0_H0 ;  /* 0x2000004eff1c7230 */ /* 0x000fe40000004100 */
[-C--:B------:R-:W-:Y:S01]  /*38a0*/  FMUL.FTZ R78, R15, R30.reuse ;  /* 0x0000001e0f4e7220 */ /* 0x080fe20000410000 */
[----:B------:R-:W-:Y:S01]  /*38b0*/  FMUL.FTZ R80, R11, R30 ;  /* 0x0000001e0b507220 */ /* 0x000fe20000410000 */
[-C--:B------:R-:W-:Y:S01]  /*38c0*/  FFMA.FTZ R30, R6, R7.reuse, R9 ;  /* 0x00000007061e7223 */ /* 0x080fe20000010009 */
[----:B------:R-:W-:Y:S01]  /*38d0*/  FFMA.FTZ R76, R5, R7, -R76 ;  /* 0x00000007054c7223 */ /* 0x000fe2000001084c */
[-C--:B------:R-:W-:Y:S01]  /*38e0*/  FFMA.FTZ R79, R11, R28.reuse, -R78 ;  /* 0x0000001c0b4f7223 */ /* 0x080fe2000001084e */
[----:B------:R-:W-:Y:S02]  /*38f0*/  HADD2.F32 R11, -RZ, R84.H1_H1 ;  /* 0x30000054ff0b7230 */ /* 0x000fe40000004100 */
[----:B------:R-:W-:Y:S01]  /*3900*/  FFMA.FTZ R81, R15, R28, R80 ;  /* 0x0000001c0f517223 */ /* 0x000fe20000010050 */
[----:B------:R-:W-:-:S02]  /*3910*/  HADD2.F32 R6, -RZ, R12.H0_H0 ;  /* 0x2000000cff067230 */ /* 0x000fc40000004100 */
[----:B------:R-:W-:Y:S02]  /*3920*/  HADD2.F32 R5, -RZ, R8.H0_H0 ;  /* 0x20000008ff057230 */ /* 0x000fe40000004100 */
[----:B------:R-:W-:Y:S02]  /*3930*/  HADD2.F32 R13, -RZ, R82.H0_H0 ;  /* 0x20000052ff0d7230 */ /* 0x000fe40000004100 */
[-C--:B------:R-:W-:Y:S01]  /*3940*/  FMUL.FTZ R28, R6, R11.reuse ;  /* 0x0000000b061c7220 */ /* 0x080fe20000410000 */
[----:B------:R-:W-:Y:S02]  /*3950*/  HADD2.F32 R12, -RZ, R12.H1_H1 ;  /* 0x3000000cff0c7230 */ /* 0x000fe40000004100 */
[----:B------:R-:W-:Y:S01]  /*3960*/  FMUL.FTZ R11, R5, R11 ;  /* 0x0000000b050b7220 */ /* 0x000fe20000410000 */
[----:B------:R-:W-:Y:S01]  /*3970*/  HADD2.F32 R8, -RZ, R8.H1_H1 ;  /* 0x30000008ff087230 */ /* 0x000fe20000004100 */
[----:B------:R-:W-:Y:S01]  /*3980*/  F2FP.F16.F32.PACK_AB R30, R81, R30 ;  /* 0x0000001e511e723e */ /* 0x000fe200000000ff */
[----:B------:R-:W-:-:S02]  /*3990*/  HADD2.F32 R7, -RZ, R85.H1_H1 ;  /* 0x30000055ff077230 */ /* 0x000fc40000004100 */
[-C--:B------:R-:W-:Y:S01]  /*39a0*/  FMUL.FTZ R15, R12, R13.reuse ;  /* 0x0000000d0c0f7220 */ /* 0x080fe20000410000 */
[----:B------:R-:W-:Y:S02]  /*39b0*/  HADD2.F32 R9, -RZ, R83.H0_H0 ;  /* 0x20000053ff097230 */ /* 0x000fe40000004100 */
[----:B------:R-:W-:Y:S01]  /*39c0*/  FMUL.FTZ R29, R8, R13 ;  /* 0x0000000d081d7220 */ /* 0x000fe20000410000 */
        /* <DEDUP_REMOVED lines=24> */
[----:B------:R-:W-:Y:S02]  /*3b50*/  F2FP.F16.F32.PACK_AB R11, R79, R76 ;  /* 0x0000004c4f0b723e */ /* 0x000fe400000000ff */
[----:B------:R-:W-:-:S02]  /*3b60*/  F2FP.F16.F32.PACK_AB R10, R77, R4 ;  /* 0x000000044d0a723e */ /* 0x000fc400000000ff */
[----:B------:R-:W-:Y:S02]  /*3b70*/  F2FP.F16.F32.PACK_AB R14, R14, R29 ;  /* 0x0000001d0e0e723e */ /* 0x000fe400000000ff */
[----:B------:R-:W-:-:S07]  /*3b80*/  MOV R15, R30 ;  /* 0x0000001e000f7202 */ /* 0x000fce0000000f00 */
.L_x_4547:
[----:B------:R-:W-:Y:S05]  /*3b90*/  BSYNC B1 ;  /* 0x0000000000017941 */ /* 0x000fea0003800000 */
.L_x_4546:
        /* <DEDUP_REMOVED lines=8> */
.L_x_4527:
[----:B------:R-:W-:-:S13]  /*3c20*/  ISETP.NE.AND P5, PT, R189, 0x3, PT ;  /* 0x00000003bd00780c */ /* 0x000fda0003fa5270 */
[----:B------:R-:W-:Y:S05]  /*3c30*/  @!P5 BRA `(.L_x_4548) ;  /* 0x000000000004d947 */ /* 0x000fea0003800000 */
[----:B------:R-:W-:Y:S01]  /*3c40*/  BPT.TRAP 0x1 ;  /* 0x000000040000795c */ /* 0x000fe20000300000 */
.L_x_4548:
[----:B------:R-:W-:Y:S01]  /*3c50*/  IMAD R62, R188, 0x8, R2 ;  /* 0x00000008bc3e7824 */ /* 0x000fe200078e0202 */
[----:B------:R-:W-:Y:S01]  /*3c60*/  SHF.L.U32 R73, R194, 0x1f, RZ ;  /* 0x0000001fc2497819 */ /* 0x000fe200000006ff */
[----:B------:R-:W-:Y:S01]  /*3c70*/  BSSY B1, `(.L_x_4549) ;  /* 0x0000004000017945 */ /* 0x000fe20003800000 */
[----:B------:R-:W-:Y:S02]  /*3c80*/  SHF.R.S32.HI R66, RZ, 0x1f, R64 ;  /* 0x0000001fff427819 */ /* 0x000fe40000011440 */
[----:B------:R-:W0:Y:S02]  /*3c90*/  SYNCS.PHASECHK.TRANS64.TRYWAIT P0, [R62+URZ+0x28c90], R73 ;  /* 0x028c90493e0075a7 */ /* 0x000e24000800017f */
[----:B0-----:R-:W-:Y:S05]  /*3ca0*/  @!P0 BRA `(.L_x_4550) ;  /* 0x0000016c00288947 */ /* 0x001fea0003800000 */
.L_x_4803:
[----:B------:R-:W-:Y:S05]  /*3cb0*/  BSYNC B1 ;  /* 0x0000000000017941 */ /* 0x000fea0003800000 */
.L_x_4549:
        /* <DEDUP_REMOVED lines=26> */
.L_x_4807:
        /* <DEDUP_REMOVED lines=14> */
[----:B------:R-:W-:-:S04]  /*3f40*/  LEA.HI.X R9, R23, R29, R198, 0x1, P0 ;  /* 0x0000001d17097211 */ /* 0x000fc800000f0cc6 */
[----:B------:R-:W-:-:S06]  /*3f50*/  LEA R5, R5, R2, 0x1 ;  /* 0x0000000205057211 */ /* 0x000fcc00078e08ff */
[----:B------:R-:W1:Y:S04]  /*3f60*/  LDS.128 R4, [R5+0x22400] ;  /* 0x0224000005047984 */ /* 0x000e680000000c00 */
[----:B-1----:R1:W-:Y:S02]  /*3f70*/  ST.E.128 desc[UR40][R8.64], R4 ;  /* 0x0000000408007985 */ /* 0x0023e4000c101d28 */
.L_x_4535:
[----:B------:R-:W-:Y:S05]  /*3f80*/  BSYNC B0 ;  /* 0x0000000000007941 */ /* 0x000fea0003800000 */
.L_x_4526:
        /* <DEDUP_REMOVED lines=17> */
.L_x_4553:
[----:B------:R-:W-:Y:S05]  /*40a0*/  BSYNC B0 ;  /* 0x0000000000007941 */ /* 0x000fea0003800000 */
.L_x_4552:
[----:B------:R-:W2:Y:S01]  /*40b0*/  SYNCS.PHASECHK.TRANS64.TRYWAIT P5, [R62+URZ+0x28cb0], R73 ;  /* 0x028cb0493e0075a7 */ /* 0x000ea200080a017f */
[----:B------:R-:W-:Y:S04]  /*40c0*/  BSSY B0, `(.L_x_4554) ;  /* 0x0000002000007945 */ /* 0x000fe80003800000 */
[----:B--2---:R-:W-:Y:S05]  /*40d0*/  @!P5 BRA `(.L_x_4555) ;  /* 0x000001680074d947 */ /* 0x004fea0003800000 */
.L_x_4808:
[----:B------:R-:W-:Y:S05]  /*40e0*/  BSYNC B0 ;  /* 0x0000000000007941 */ /* 0x000fea0003800000 */
.L_x_4554:
        /* <DEDUP_REMOVED lines=21> */
[----:B------:R-:W4:Y:S08]  /*4240*/  SHFL.IDX PT, R10, R10, RZ, 0x1c1f ;  /* 0x001c1fff0a0a7589 */ /* 0x000f3000000e0000 */
[----:B------:R-:W-:Y:S05]  /*4250*/  @!P5 BRA `(.L_x_4557) ;  /* 0x000000040090d947 */ /* 0x000fea0003800000 */
[----:B------:R-:W5:Y:S01]  /*4260*/  LDL R31, [R1] ;  /* 0x00000000011f7983 */ /* 0x000f620000100800 */
[----:B------:R-:W-:-:S03]  /*4270*/  ULDC UR4, c[0x0][0x320] ;  /* 0x0000c80000047ab9 */ /* 0x000fc60000000800 */
[----:B------:R-:W2:Y:S04]  /*4280*/  LDL R30, [R1+0x4] ;  /* 0x00000400011e7983 */ /* 0x000ea80000100800 */
[----:B------:R-:W2:Y:S04]  /*4290*/  LDL R29, [R1+0x8] ;  /* 0x00000800011d7983 */ /* 0x000ea80000100800 */
[----:B------:R-:W2:Y:S01]  /*42a0*/  LDL R28, [R1+0xc] ;  /* 0x00000c00011c7983 */ /* 0x000ea20000100800 */
[----:B------:R-:W-:Y:S01]  /*42b0*/  ISETP.GE.AND P6, PT, R16, UR4, PT ;  /* 0x0000000410007c0c */ /* 0x000fe2000bfc6270 */
[----:B------:R-:W-:-:S02]  /*42c0*/  IMAD R9, R188, 0x8000, R51 ;  /* 0x00008000bc097824 */ /* 0x000fc400078e0233 */
[----:B------:R-:W2:Y:S02]  /*42d0*/  LDL R15, [R1+0x10] ;  /* 0x00001000010f7983 */ /* 0x000ea40000100800 */
[----:B------:R-:W-:Y:S01]  /*42e0*/  IMAD R12, R9, 0x2, R2 ;  /* 0x00000002090c7824 */ /* 0x000fe200078e0202 */
[----:B------:R-:W-:Y:S01]  /*42f0*/  LOP3.LUT P5, RZ, R195, 0x4, RZ, 0xc0, !PT ;  /* 0x00000004c3ff7812 */ /* 0x000fe200078ac0ff */
[----:B---3--:R-:W3:Y:S01]  /*4300*/  LDL R14, [R1+0x14] ;  /* 0x00001400010e7983 */ /* 0x008ee20000100800 */
[----:B------:R-:W-:-:S03]  /*4310*/  VIADD R13, R9, 0x20 ;  /* 0x00000020090d7836 */ /* 0x000fc60000000000 */
[----:B------:R-:W3:Y:S04]  /*4320*/  LDL R56, [R1+0x18] ;  /* 0x0000180001387983 */ /* 0x000ee80000100800 */
[----:B------:R-:W0:Y:S04]  /*4330*/  @!P6 LDS.128 R4, [R12+0x400] ;  /* 0x000400000c04e984 */ /* 0x000e280000000c00 */
[----:B------:R-:W-:Y:S01]  /*4340*/  @P5 VIADD R13, R9, 0xffffffe0 ;  /* 0xffffffe0090d5836 */ /* 0x000fe20000000000 */
[----:B-1----:R-:W-:-:S03]  /*4350*/  @!P6 LEA R8, P5, R16, R11, 0x1 ;  /* 0x0000000b1008e211 */ /* 0x002fc600078a08ff */
[----:B------:R-:W-:Y:S01]  /*4360*/  IMAD R13, R13, 0x2, R2 ;  /* 0x000000020d0d7824 */ /* 0x000fe200078e0202 */
[----:B----4-:R-:W-:Y:S02]  /*4370*/  @!P6 LEA.HI.X R9, R16, R10, R17, 0x1, P5 ;  /* 0x0000000a1009e211 */ /* 0x010fe400028f0c11 */
        /* <DEDUP_REMOVED lines=14> */
[----:B-----5:R-:W-:Y:S01]  /*4460*/  @!P5 IMAD.X R9, R10, 0x1, R31, P6 ;  /* 0x000000010a09d824 */ /* 0x020fe200030e061f */
[C---:B------:R-:W-:Y:S01]  /*4470*/  ISETP.GE.AND P6, PT, R211.reuse, UR4, PT ;  /* 0x00000004d3007c0c */ /* 0x040fe2000bfc6270 */
[----:B------:R-:W4:Y:S04]  /*4480*/  LDL R31, [R1+0x1c] ;  /* 0x00001c00011f7983 */ /* 0x000f280000100800 */
        /* <DEDUP_REMOVED lines=47> */
[----:B0-----:R-:W-:-:S04]  /*4780*/  @!P6 LEA R8, P5, R203, R11, 0x1 ;  /* 0x0000000bcb08e211 */ /* 0x001fc800078a08ff */
[----:B-----5:R-:W-:Y:S02]  /*4790*/  @!P6 IADD3.X R9, R10, R29, RZ, P5, !PT ;  /* 0x0000001d0a09e210 */ /* 0x020fe40002ffe4ff */
        /* <DEDUP_REMOVED lines=14> */
[----:B---3--:R-:W-:-:S05]  /*4880*/  @!P5 IMAD.X R9, R10, 0x1, R14, P6 ;  /* 0x000000010a09d824 */ /* 0x008fca00030e060e */
[----:B-1----:R0:W-:Y:S03]  /*4890*/  @!P5 ST.E.128 desc[UR40][R8.64], R4 ;  /* 0x000000040800d985 */ /* 0x0021e6000c101d28 */
.L_x_4557:
[----:B------:R-:W-:Y:S05]  /*48a0*/  BSYNC B0 ;  /* 0x0000000000007941 */ /* 0x000fea0003800000 */
.L_x_4556:
        /* <DEDUP_REMOVED lines=11> */
[----:B------:R-:W-:Y:S02]  /*4960*/  SEL R5, RZ, 0x1, P5 ;  /* 0x00000001ff057807 */ /* 0x000fe40002800000 */
[----:B------:R-:W-:Y:S02]  /*4970*/  SEL R188, R188, RZ, P5 ;  /* 0x000000ffbcbc7207 */ /* 0x000fe40002800000 */
[----:B------:R-:W-:Y:S01]  /*4980*/  LOP3.LUT R194, R194, R5, RZ, 0x3c, !PT ;  /* 0x00000005c2c27212 */ /* 0x000fe200078e3cff */
[----:B------:R0:W-:Y:S01]  /*4990*/  @!P0 SYNCS.ARRIVE.TRANS64.RED.A1T0 RZ, [R62+URZ], RZ ;  /* 0x000000ff3eff89a7 */ /* 0x0001e2000810043f */
[----:B------:R-:W-:Y:S01]  /*49a0*/  PLOP3.LUT P0, PT, PT, PT, PT, 0x8, 0x0 ;  /* 0x000000000000781c */ /* 0x000fe20003f0e170 */
[----:B------:R-:W-:-:S12]  /*49b0*/  @P4 BRA `(.L_x_4558) ;  /* 0xffffffd800744947 */ /* 0x000fd8000383ffff */
.L_x_4521:
[----:B------:R-:W2:Y:S01]  /*49c0*/  LDL R4, [R1+0x54] ;  /* 0x0000540001047983 */ /* 0x000ea20000100800 */
[----:B------:R-:W-:Y:S01]  /*49d0*/  BSSY B0, `(.L_x_4559) ;  /* 0x0000005000007945 */ /* 0x000fe20003800000 */
[----:B--2---:R-:W-:-:S03]  /*49e0*/  ISETP.NE.AND P1, PT, R4, 0x1, PT ;  /* 0x000000010400780c */ /* 0x004fc60003f25270 */
[----:B------:R-:W-:Y:S10]  /*49f0*/  @P0 BRA `(.L_x_4560) ;  /* 0x0000000000080947 */ /* 0x000ff40003800000 */
[----:B------:R-:W2:Y:S02]  /*4a00*/  FENCE.VIEW.ASYNC.G ;  /* 0x00000000000073c6 */ /* 0x000ea40000000100 */
[----:B--2---:R-:W-:Y:S06]  /*4a10*/  BAR.ARV 0xc, 0x180 ;  /* 0x0306000000007b1d */ /* 0x004fec0000002000 */
.L_x_4560:
[----:B------:R-:W-:Y:S05]  /*4a20*/  BSYNC B0 ;  /* 0x0000000000007941 */ /* 0x000fea0003800000 */
.L_x_4559:
[----:B------:R-:W-:Y:S04]  /*4a30*/  BSSY B7, `(.L_x_4561) ;  /* 0x0000b37000077945 */ /* 0x000fe80003800000 */
[----:B------:R-:W-:Y:S05]  /*4a40*/  @!P1 BRA `(.L_x_4562) ;  /* 0x0000002000009947 */ /* 0x000fea0003800000 */
[----:B------:R-:W2:Y:S01]  /*4a50*/  LDC R0, c[0x0][0x448] ;  /* 0x00011200ff007b82 */ /* 0x000ea20000000800 */
[----:B------:R-:W-:Y:S01]  /*4a60*/  VIADD R3, R201, 0x3f ;  /* 0x0000003fc9037836 */ /* 0x000fe20000000000 */
        /* <DEDUP_REMOVED lines=22> */
[----:B--2---:R-:W-:-:S02]  /*4bd0*/  ISETP.NE.AND P0, PT, R0, 0x1, PT ;  /* 0x000000010000780c */ /* 0x004fc40003f05270 */
[----:B------:R-:W-:Y:S02]  /*4be0*/  CS2R R106, SRZ ;  /* 0x00000000006a7805 */ /* 0x000fe4000001ff00 */
[----:B------:R-:W-:Y:S02]  /*4bf0*/  CS2R R104, SRZ ;  /* 0x0000000000687805 */ /* 0x000fe4000001ff00 */
[----:B------:R-:W-:Y:S02]  /*4c00*/  CS2R R102, SRZ ;  /* 0x0000000000667805 */ /* 0x000fe4000001ff00 */
[----:B------:R-:W-:Y:S02]  /*4c10*/  CS2R R100, SRZ ;  /* 0x0000000000647805 */ /* 0x000fe4000001ff00 */
[----:B------:R-:W-:Y:S01]  /*4c20*/  MOV R99, RZ ;  /* 0x000000ff00637202 */ /* 0x000fe20000000f00 */
[----:B------:R-:W-:Y:S01]  /*4c30*/  IMAD.MOV.U32 R96, RZ, RZ, RZ ;  /* 0x000000ffff607224 */ /* 0x000fe200078e00ff */
[----:B------:R-:W-:-:S02]  /*4c40*/  CS2R R94, SRZ ;  /* 0x00000000005e7805 */ /* 0x000fc4000001ff00 */
[----:B------:R-:W-:Y:S01]  /*4c50*/  CS2R R92, SRZ ;  /* 0x00000000005c7805 */ /* 0x000fe2000001ff00 */
[----:B------:R-:W-:Y:S01]  /*4c60*/  IMAD.MOV.U32 R91, RZ, RZ, RZ ;  /* 0x000000ffff5b7224 */ /* 0x000fe200078e00ff */
[----:B------:R-:W-:Y:S02]  /*4c70*/  CS2R R36, SRZ ;  /* 0x0000000000247805 */ /* 0x000fe4000001ff00 */
[----:B------:R-:W-:Y:S02]  /*4c80*/  CS2R R88, SRZ ;  /* 0x0000000000587805 */ /* 0x000fe4000001ff00 */
[----:B------:R-:W-:Y:S01]  /*4c90*/  CS2R R86, SRZ ;  /* 0x0000000000567805 */ /* 0x000fe2000001ff00 */
[----:B------:R-:W2:Y:S01]  /*4ca0*/  @P0 LDC R0, c[0x0][0x44c] ;  /* 0x00011300ff000b82 */ /* 0x000ea20000000800 */
[----:B------:R-:W-:Y:S01]  /*4cb0*/  CS2R R84, SRZ ;  /* 0x0000000000547805 */ /* 0x000fe2000001ff00 */
[----:B------:R-:W-:Y:S01]  /*4cc0*/  IMAD.MOV.U32 R83, RZ, RZ, RZ ;  /* 0x000000ffff537224 */ /* 0x000fe200078e00ff */
[----:B------:R-:W-:-:S02]  /*4cd0*/  CS2R R32, SRZ ;  /* 0x0000000000207805 */ /* 0x000fc4000001ff00 */
[----:B------:R-:W-:Y:S02]  /*4ce0*/  CS2R R80, SRZ ;  /* 0x0000000000507805 */ /* 0x000fe4000001ff00 */
[----:B------:R-:W-:Y:S02]  /*4cf0*/  CS2R R78, SRZ ;  /* 0x00000000004e7805 */ /* 0x000fe4000001ff00 */
[----:B------:R-:W-:Y:S01]  /*4d00*/  CS2R R76, SRZ ;  /* 0x00000000004c7805 */ /* 0x000fe2000001ff00 */
[----:B------:R-:W-:Y:S01]  /*4d10*/  IMAD.MOV.U32 R75, RZ, RZ, RZ ;  /* 0x000000ffff4b7224 */ /* 0x000fe200078e00ff */
[----:B------:R-:W1:Y:S01]  /*4d20*/  @P0 LDC R5, c[0x0][0x450] ;  /* 0x00011400ff050b82 */ /* 0x000e620000000800 */
[----:B------:R-:W-:Y:S02]  /*4d30*/  CS2R R28, SRZ ;  /* 0x00000000001c7805 */ /* 0x000fe4000001ff00 */
[----:B------:R-:W-:Y:S01]  /*4d40*/  CS2R R72, SRZ ;  /* 0x0000000000487805 */ /* 0x000fe2000001ff00 */
[----:B------:R-:W-:Y:S01]  /*4d50*/  IMAD.MOV.U32 R71, RZ, RZ, RZ ;  /* 0x000000ffff477224 */ /* 0x000fe200078e00ff */
[----:B---3--:R-:W-:-:S02]  /*4d60*/  CS2R R14, SRZ ;  /* 0x00000000000e7805 */ /* 0x008fc4000001ff00 */
[----:B------:R-:W-:Y:S01]  /*4d70*/  CS2R R68, SRZ ;  /* 0x0000000000447805 */ /* 0x000fe2000001ff00 */
[----:B------:R-:W-:Y:S01]  /*4d80*/  IMAD.MOV.U32 R67, RZ, RZ, RZ ;  /* 0x000000ffff437224 */ /* 0x000fe200078e00ff */
[----:B------:R-:W-:Y:S01]  /*4d90*/  CS2R R64, SRZ ;  /* 0x0000000000407805 */ /* 0x000fe2000001ff00 */
[----:B------:R-:W-:Y:S01]  /*4da0*/  IMAD.MOV.U32 R13, RZ, RZ, RZ ;  /* 0x000000ffff0d7224 */ /* 0x000fe200078e00ff */
[----:B0-----:R-:W-:Y:S02]  /*4db0*/  CS2R R62, SRZ ;  /* 0x00000000003e7805 */ /* 0x001fe4000001ff00 */
[----:B------:R-:W-:Y:S02]  /*4dc0*/  CS2R R60, SRZ ;  /* 0x00000000003c7805 */ /* 0x000fe4000001ff00 */
[----:B------:R-:W-:Y:S02]  /*4dd0*/  CS2R R58, SRZ ;  /* 0x00000000003a7805 */ /* 0x000fe4000001ff00 */
[----:B------:R-:W-:-:S02]  /*4de0*/  CS2R R158, SRZ ;  /* 0x00000000009e7805 */ /* 0x000fc4000001ff00 */
[----:B------:R-:W-:Y:S02]  /*4df0*/  CS2R R160, SRZ ;  /* 0x0000000000a07805 */ /* 0x000fe4000001ff00 */
[----:B------:R-:W-:Y:S02]  /*4e00*/  CS2R R54, SRZ ;  /* 0x0000000000367805 */ /* 0x000fe4000001ff00 */
[----:B------:R-:W-:Y:S01]  /*4e10*/  CS2R R162, SRZ ;  /* 0x0000000000a27805 */ /* 0x000fe2000001ff00 */
[----:B--2---:R-:W-:Y:S01]  /*4e20*/  @P0 IMAD.HI.U32 R0, R3, R0, RZ ;  /* 0x0000000003000227 */ /* 0x004fe200078e00ff */
[----:B------:R-:W-:Y:S02]  /*4e30*/  CS2R R50, SRZ ;  /* 0x0000000000327805 */ /* 0x000fe4000001ff00 */
[----:B------:R-:W-:Y:S02]  /*4e40*/  CS2R R46, SRZ ;  /* 0x00000000002e7805 */ /* 0x000fe4000001ff00 */
[----:B------:R-:W-:-:S02]  /*4e50*/  CS2R R152, SRZ ;  /* 0x0000000000987805 */ /* 0x000fc4000001ff00 */
[----:B------:R-:W-:Y:S02]  /*4e60*/  CS2R R156, SRZ ;  /* 0x00000000009c7805 */ /* 0x000fe4000001ff00 */
[----:B------:R-:W-:Y:S02]  /*4e70*/  CS2R R42, SRZ ;  /* 0x00000000002a7805 */ /* 0x000fe4000001ff00 */
[----:B------:R-:W-:Y:S01]  /*4e80*/  CS2R R154, SRZ ;  /* 0x00000000009a7805 */ /* 0x000fe2000001ff00 */
[----:B------:R-:W-:Y:S01]  /*4e90*/  IMAD.MOV.U32 R39, RZ, RZ, RZ ;  /* 0x000000ffff277224 */ /* 0x000fe200078e00ff */
[----:B-1----:R-:W-:Y:S02]  /*4ea0*/  @P0 SHF.R.U32.HI R3, RZ, R5, R0 ;  /* 0x00000005ff030219 */ /* 0x002fe40000011600 */
[----:B----4-:R-:W-:Y:S02]  /*4eb0*/  CS2R R10, SRZ ;  /* 0x00000000000a7805 */ /* 0x010fe4000001ff00 */
[----:B------:R-:W-:Y:S01]  /*4ec0*/  PLOP3.LUT P0, PT, PT, PT, PT, 0x80, 0x0 ;  /* 0x000000000000781c */ /* 0x000fe20003f0f070 */
[----:B------:R-:W-:Y:S01]  /*4ed0*/  IMAD.MOV.U32 R35, RZ, RZ, RZ ;  /* 0x000000ffff237224 */ /* 0x000fe200078e00ff */
[----:B------:R-:W-:Y:S01]  /*4ee0*/  CS2R R8, SRZ ;  /* 0x0000000000087805 */ /* 0x000fe2000001ff00 */
[----:B------:R-:W-:Y:S01]  /*4ef0*/  IMAD.IADD R3, R40, 0x1, R3 ;  /* 0x0000000128037824 */ /* 0x000fe200078e0203 */
[----:B------:R-:W-:-:S02]  /*4f00*/  CS2R R40, SRZ ;  /* 0x0000000000287805 */ /* 0x000fc4000001ff00 */
[----:B------:R-:W-:Y:S02]  /*4f10*/  MOV R31, RZ ;  /* 0x000000ff001f7202 */ /* 0x000fe40000000f00 */
        /* <DEDUP_REMOVED lines=20> */
[----:B------:R-:W-:-:S04]  /*5060*/  IMAD R3, R3, 0x8000, R2 ;  /* 0x0000800003037824 */ /* 0x000fc800078e0202 */
[----:B------:R-:W-:-:S05]  /*5070*/  VIADD R3, R3, 0x400 ;  /* 0x0000040003037836 */ /* 0x000fca0000000000 */
[----:B------:R-:W-:-:S04]  /*5080*/  SHF.R.U32.HI R3, RZ, 0x4, R3 ;  /* 0x00000004ff037819 */ /* 0x000fc80000011603 */
[----:B------:R-:W-:-:S04]  /*5090*/  LOP3.LUT R0, R3, 0x3fff, RZ, 0xc0, !PT ;  /* 0x00003fff03007812 */ /* 0x000fc800078ec0ff */
[----:B------:R-:W-:Y:S01]  /*50a0*/  LOP3.LUT R0, R0, 0x2000000, RZ, 0xfc, !PT ;  /* 0x0200000000007812 */ /* 0x000fe200078efcff */
[----:B------:R-:W-:Y:S06]  /*50b0*/  @!P0 BRA `(.L_x_4564) ;  /* 0x0000000000048947 */ /* 0x000fec0003800000 */
[----:B------:R-:W-:Y:S01]  /*50c0*/  BPT.TRAP 0x1 ;  /* 0x000000040000795c */ /* 0x000fe20000300000 */
.L_x_4564:
        /* <DEDUP_REMOVED lines=11> */
.L_x_4809:
[----:B------:R-:W-:Y:S05]  /*5180*/  BSYNC B0 ;  /* 0x0000000000007941 */ /* 0x000fea0003800000 */
.L_x_4565:
[----:B------:R-:W-:Y:S01]  /*5190*/  BAR.SYNC.DEFER_BLOCKING 0xe, 0x100 ;  /* 0x0384000000007b1d */ /* 0x000fe20000010000 */
[----:B------:R-:W-:Y:S01]  /*51a0*/  MOV R5, 0x40000040 ;  /* 0x4000004000057802 */ /* 0x000fe20000000f00 */
[C---:B0-----:R-:W-:Y:S01]  /*51b0*/  VIADD R8, R6.reuse, 0x80 ;  /* 0x0000008006087836 */ /* 0x041fe20000000000 */
[----:B------:R-:W-:Y:S01]  /*51c0*/  R2UR UR6, R6 ;  /* 0x00000000060672ca */ /* 0x000fe200000e0000 */
[----:B------:R-:W-:Y:S01]  /*51d0*/  IMAD.MOV.U32 R9, RZ, RZ, 0x40000040 ;  /* 0x40000040ff097424 */ /* 0x000fe200078e00ff */
[----:B------:R-:W-:Y:S01]  /*51e0*/  R2UR UR7, R7 ;  /* 0x00000000070772ca */ /* 0x000fe200000e0000 */
[C---:B------:R-:W-:Y:S01]  /*51f0*/  VIADD R10, R4.reuse, 0x2 ;  /* 0x00000002040a7836 */ /* 0x040fe20000000000 */
[----:B------:R-:W-:Y:S01]  /*5200*/  R2UR UR4, R4 ;  /* 0x00000000040472ca */ /* 0x000fe200000e0000 */
[----:B------:R-:W-:Y:S01]  /*5210*/  IMAD.MOV.U32 R11, RZ, RZ, 0x40000040 ;  /* 0x40000040ff0b7424 */ /* 0x000fe200078e00ff */
[----:B------:R-:W-:Y:S01]  /*5220*/  R2UR UR5, R5 ;  /* 0x00000000050572ca */ /* 0x000fe200000e0000 */
[----:B------:R-:W-:Y:S01]  /*5230*/  IMAD.MOV.U32 R7, RZ, RZ, 0x40000040 ;  /* 0x40000040ff077424 */ /* 0x000fe200078e00ff */
[----:B-----5:R-:W-:-:S11]  /*5240*/  WARPGROUP.ARRIVE ;  /* 0x00000000000079c5 */ /* 0x020fd60000000000 */
[----:B------:R-:W-:Y:S01]  /*5250*/  HGMMA.64x256x16.F32 R24, gdesc[UR4].tnspB, RZ, !UPT, gsb0 ;  /* 0x43e00000041879f0 */ /* 0x000fe2000c0008ff */
[----:B------:R-:W-:Y:S01]  /*5260*/  R2UR UR6, R8 ;  /* 0x00000000080672ca */ /* 0x000fe200000e0000 */
[----:B------:R-:W-:Y:S01]  /*5270*/  VIADD R8, R6, 0x100 ;  /* 0x0000010006087836 */ /* 0x000fe20000000000 */
[----:B------:R-:W-:Y:S01]  /*5280*/  R2UR UR7, R9 ;  /* 0x00000000090772ca */ /* 0x000fe200000e0000 */
[----:B------:R-:W-:Y:S01]  /*5290*/  IMAD.MOV.U32 R9, RZ, RZ, 0x40000040 ;  /* 0x40000040ff097424 */ /* 0x000fe200078e00ff */
[----:B------:R-:W-:Y:S01]  /*52a0*/  R2UR UR4, R10 ;  /* 0x000000000a0472ca */ /* 0x000fe200000e0000 */
[----:B------:R-:W-:Y:S01]  /*52b0*/  VIADD R6, R6, 0x180 ;  /* 0x0000018006067836 */ /* 0x000fe20000000000 */
[----:B------:R-:W-:Y:S02]  /*52c0*/  R2UR UR5, R11 ;  /* 0x000000000b0572ca */ /* 0x000fe400000e0000 */
[----:B------:R-:W-:Y:S01]  /*52d0*/  R2UR UR10, R8 ;  /* 0x00000000080a72ca */ /* 0x000fe200000e0000 */
[----:B------:R-:W-:Y:S01]  /*52e0*/  VIADD R8, R4, 0x4 ;  /* 0x0000000404087836 */ /* 0x000fe20000000000 */
[----:B------:R-:W-:-:S02]  /*52f0*/  R2UR UR11, R9 ;  /* 0x00000000090b72ca */ /* 0x000fc400000e0000 */
[----:B------:R-:W-:Y:S02]  /*5300*/  MOV R9, 0x40000040 ;  /* 0x4000004000097802 */ /* 0x000fe40000000f00 */
[----:B------:R-:W-:Y:S02]  /*5310*/  R2UR UR8, R8 ;  /* 0x00000000080872ca */ /* 0x000fe400000e0000 */
[----:B------:R-:W-:Y:S01]  /*5320*/  R2UR UR9, R9 ;  /* 0x00000000090972ca */ /* 0x000fe200000e0000 */
[----:B------:R-:W-:Y:S02]  /*5330*/  WARPGROUP.DEPBAR.LE gsb0, 0x0 ;  /* 0x00008000000079c5 */ /* 0x000fe40000010000 */
[----:B------:R-:W-:-:S08]  /*5340*/  WARPGROUP.ARRIVE ;  /* 0x00000000000079c5 */ /* 0x000fd00000000000 */
        /* <DEDUP_REMOVED lines=19> */
.L_x_4567:
[----:B------:R-:W-:Y:S01]  /*5480*/  ISETP.GE.AND P1, PT, R12, 0x2, PT ;  /* 0x000000020c00780c */ /* 0x000fe20003f26270 */
[----:B------:R-:W-:Y:S01]  /*5490*/  VIADD R14, R3, 0x28c60 ;  /* 0x00028c60030e7836 */ /* 0x000fe20000000000 */
[----:B------:R-:W-:Y:S04]  /*54a0*/  BSSY B0, `(.L_x_4568) ;  /* 0x00000cb000007945 */ /* 0x000fe80003800000 */
[----:B------:R-:W-:-:S04]  /*54b0*/  PRMT R14, R191, 0x654, R14 ;  /* 0x00000654bf0e7816 */ /* 0x000fc8000000000e */
[----:B------:R0:W-:Y:S03]  /*54c0*/  SYNCS.ARRIVE.TRANS64.RED.A1T0 RZ, [R14+URZ], RZ ;  /* 0x000000ff0eff79a7 */ /* 0x0001e6000810043f */
[----:B------:R-:W-:Y:S05]  /*54d0*/  @!P1 BRA `(.L_x_4569) ;  /* 0x0000000c001c9947 */ /* 0x000fea0003800000 */
[----:B------:R-:W-:-:S07]  /*54e0*/  VIADD R3, R12, 0xfffffffe ;  /* 0xfffffffe0c037836 */ /* 0x000fce0000000000 */
.L_x_4576:
        /* <DEDUP_REMOVED lines=8> */
[----:B-1----:R-:W1:Y:S04]  /*5570*/  LDS R13, [R12+0x28800] ;  /* 0x028800000c0d7984 */ /* 0x002e680000000800 */
[----:B------:R-:W2:Y:S01]  /*5580*/  LDS R12, [R12+0x28820] ;  /* 0x028820000c0c7984 */ /* 0x000ea20000000800 */
[-C--:B-1----:R-:W-:Y:S01]  /*5590*/  FMUL.FTZ R24, R24, R13.reuse ;  /* 0x0000000d18187220 */ /* 0x082fe20000410000 */
[-C--:B------:R-:W-:Y:S01]  /*55a0*/  FMUL.FTZ R25, R25, R13.reuse ;  /* 0x0000000d19197220 */ /* 0x080fe20000410000 */
[-C--:B------:R-:W-:Y:S01]  /*55b0*/  FMUL.FTZ R28, R28, R13.reuse ;  /* 0x0000000d1c1c7220 */ /* 0x080fe20000410000 */
[-C--:B------:R-:W-:Y:S01]  /*55c0*/  FMUL.FTZ R29, R29, R13.reuse ;  /* 0x0000000d1d1d7220 */ /* 0x080fe20000410000 */
        /* <DEDUP_REMOVED lines=128> */
.L_x_4570:
[----:B------:R-:W-:Y:S01]  /*5dd0*/  IMAD R20, R18, 0x8, R2 ;  /* 0x0000000812147824 */ /* 0x000fe200078e0202 */
[----:B------:R-:W-:-:S04]  /*5de0*/  SHF.L.U32 R12, R19, 0x1f, RZ ;  /* 0x0000001f130c7819 */ /* 0x000fc800000006ff */
[----:B------:R1:W2:Y:S01]  /*5df0*/  SYNCS.PHASECHK.TRANS64.TRYWAIT P1, [R20+URZ+0x28c50], R12 ;  /* 0x028c500c140075a7 */ /* 0x0002a2000802017f */
[----:B------:R-:W-:Y:S05]  /*5e00*/  @!P0 BRA `(.L_x_4571) ;  /* 0x0000000000048947 */ /* 0x000fea0003800000 */
[----:B------:R-:W-:Y:S01]  /*5e10*/  BPT.TRAP 0x1 ;  /* 0x000000040000795c */ /* 0x000fe20000300000 */
.L_x_4571:
[----:B------:R-:W-:Y:S04]  /*5e20*/  BSSY B1, `(.L_x_4572) ;  /* 0x0000004000017945 */ /* 0x000fe80003800000 */
[----:B--2---:R-:W-:Y:S05]  /*5e30*/  @P1 BRA `(.L_x_4573) ;  /* 0x0000000000081947 */ /* 0x004fea0003800000 */
[----:B------:R-:W2:Y:S02]  /*5e40*/  SYNCS.PHASECHK.TRANS64.TRYWAIT P1, [R20+URZ+0x28c50], R12 ;  /* 0x028c500c140075a7 */ /* 0x000ea4000802017f */
[----:B--2---:R-:W-:Y:S05]  /*5e50*/  @!P1 BRA `(.L_x_4574) ;  /* 0x0000014c003c9947 */ /* 0x004fea0003800000 */
.L_x_4573:
[----:B------:R-:W-:Y:S05]  /*5e60*/  BSYNC B1 ;  /* 0x0000000000017941 */ /* 0x000fea0003800000 */
.L_x_4572:
[----:B------:R-:W-:Y:S01]  /*5e70*/  IMAD.MOV.U32 R13, RZ, RZ, 0x40000040 ;  /* 0x40000040ff0d7424 */ /* 0x000fe200078e00ff */
[----:B-12---:R-:W-:Y:S01]  /*5e80*/  LEA R12, R18, R0, 0xc ;  /* 0x00000000120c7211 */ /* 0x006fe200078e60ff */
[----:B------:R-:W-:Y:S01]  /*5e90*/  WARPGROUP.ARRIVE ;  /* 0x00000000000079c5 */ /* 0x000fe20000000000 */
[----:B------:R-:W-:Y:S01]  /*5ea0*/  R2UR UR4, R4 ;  /* 0x00000000040472ca */ /* 0x000fe200000e0000 */
[----:B------:R-:W-:Y:S01]  /*5eb0*/  IMAD.MOV.U32 R15, RZ, RZ, 0x40000040 ;  /* 0x40000040ff0f7424 */ /* 0x000fe200078e00ff */
[C---:B------:R-:W-:Y:S01]  /*5ec0*/  R2UR UR6, R12.reuse ;  /* 0x000000000c0672ca */ /* 0x040fe200000e0000 */
[----:B0-----:R-:W-:Y:S01]  /*5ed0*/  VIADD R14, R12, 0x80 ;  /* 0x000000800c0e7836 */ /* 0x001fe20000000000 */
[----:B------:R-:W-:Y:S01]  /*5ee0*/  R2UR UR7, R13 ;  /* 0x000000000d0772ca */ /* 0x000fe200000e0000 */
[----:B------:R-:W-:Y:S01]  /*5ef0*/  IMAD.MOV.U32 R13, RZ, RZ, 0x40000040 ;  /* 0x40000040ff0d7424 */ /* 0x000fe200078e00ff */
[----:B------:R-:W-:-:S13]  /*5f00*/  R2UR UR5, R5 ;  /* 0x00000000050572ca */ /* 0x000fda00000e0000 */
        /* <DEDUP_REMOVED lines=32> */
.L_x_4575:
[----:B------:R-:W-:-:S05]  /*6110*/  VIADD R20, R20, 0x28c60 ;  /* 0x00028c6014147836 */ /* 0x000fca0000000000 */
[----:B------:R-:W-:-:S04]  /*6120*/  PRMT R20, R191, 0x654, R20 ;  /* 0x00000654bf147816 */ /* 0x000fc80000000014 */
[----:B------:R1:W-:Y:S01]  /*6130*/  SYNCS.ARRIVE.TRANS64.RED.A1T0 RZ, [R20+URZ], RZ ;  /* 0x000000ff14ff79a7 */ /* 0x0003e2000810043f */
[----:B------:R-:W-:Y:S05]  /*6140*/  @P2 BRA `(.L_x_4576) ;  /* 0xfffffff000e82947 */ /* 0x000fea000383ffff */
.L_x_4569:
[----:B------:R-:W-:Y:S05]  /*6150*/  BSYNC B0 ;  /* 0x0000000000007941 */ /* 0x000fea0003800000 */
.L_x_4568:
[----:B------:R-:W-:Y:S01]  /*6160*/  BAR.SYNC.DEFER_BLOCKING 0xe, 0x100 ;  /* 0x0384000000007b1d */ /* 0x000fe20000010000 */
[C---:B------:R-:W-:Y:S01]  /*6170*/  IMAD R3, R18.reuse, 0x40, R197 ;  /* 0x0000004012037824 */ /* 0x040fe200078e02c5 */
[----:B------:R-:W-:Y:S01]  /*6180*/  PLOP3.LUT P0, PT, PT, PT, PT, 0x8, 0x0 ;  /* 0x000000000000781c */ /* 0x000fe20003f0e170 */
[----:B------:R-:W-:-:S03]  /*6190*/  VIADD R18, R18, 0x1 ;  /* 0x0000000112127836 */ /* 0x000fc60000000000 */
[----:B------:R-:W-:Y:S02]  /*61a0*/  LEA R3, R3, R2, 0x2 ;  /* 0x0000000203037211 */ /* 0x000fe400078e10ff */
[----:B------:R-:W-:-:S04]  /*61b0*/  ISETP.NE.AND P1, PT, R18, 0x2, PT ;  /* 0x000000021200780c */ /* 0x000fc80003f25270 */
[----:B------:R-:W-:Y:S01]  /*61c0*/  SEL R18, R18, RZ, P1 ;  /* 0x000000ff12127207 */ /* 0x000fe20000800000 */
[----:B------:R-:W2:Y:S04]  /*61d0*/  LDS R2, [R3+0x28800] ;  /* 0x0288000003027984 */ /* 0x000ea80000000800 */
[----:B------:R3:W4:Y:S02]  /*61e0*/  LDS R0, [R3+0x28820] ;  /* 0x0288200003007984 */ /* 0x0007240000000800 */
[----:B---3--:R-:W-:Y:S02]  /*61f0*/  IMAD.MOV.U32 R3, RZ, RZ, RZ ;  /* 0x000000ffff037224 */ /* 0x008fe400078e00ff */
[-C--:B--2---:R-:W-:Y:S01]  /*6200*/  FMUL.FTZ R154, R28, R2.reuse ;  /* 0x000000021c9a7220 */ /* 0x084fe20000410000 */
[-C--:B------:R-:W-:Y:S01]  /*6210*/  FMUL.FTZ R152, R29, R2.reuse ;  /* 0x000000021d987220 */ /* 0x080fe20000410000 */
[-C--:B0-----:R-:W-:Y:S01]  /*6220*/  FMUL.FTZ R14, R33, R2.reuse ;  /* 0x00000002210e7220 */ /* 0x081fe20000410000 */
[-C--:B------:R-:W-:Y:S01]  /*6230*/  FMUL.FTZ R28, R37, R2.reuse ;  /* 0x00000002251c7220 */ /* 0x080fe20000410000 */
[----:B------:R-:W-:Y:S01]  /*6240*/  FMUL.FTZ R155, R41, R2 ;  /* 0x00000002299b7220 */ /* 0x000fe20000410000 */
        /* <DEDUP_REMOVED lines=128> */
.L_x_4562:
        /* <DEDUP_REMOVED lines=33> */
[----:B------:R-:W-:Y:S02]  /*6c60*/  MOV R91, RZ ;  /* 0x000000ff005b7202 */ /* 0x000fe40000000f00 */
        /* <DEDUP_REMOVED lines=54> */
[----:B------:R-:W-:Y:S01]  /*6fd0*/  BSSY B6, `(.L_x_4577) ;  /* 0x0000020000067945 */ /* 0x000fe20003800000 */
[----:B0-----:R-:W-:-:S04]  /*6fe0*/  IADD3 R12, R12, -0x80, RZ ;  /* 0xffffff800c0c7810 */ /* 0x001fc80007ffe0ff */
        /* <DEDUP_REMOVED lines=30> */
.L_x_4578:
[----:B------:R-:W-:Y:S05]  /*71d0*/  BSYNC B6 ;  /* 0x0000000000067941 */ /* 0x000fea0003800000 */
.L_x_4577:
        /* <DEDUP_REMOVED lines=13> */
.L_x_4582:
[----:B-1----:R1:W2:Y:S02]  /*72b0*/  SYNCS.PHASECHK.TRANS64.TRYWAIT P0, [R2+URZ+0x28c00], R3 ;  /* 0x028c0003020075a7 */ /* 0x0022a4000800017f */
[----:B--2---:R-:W-:Y:S05]  /*72c0*/  @!P0 NANOSLEEP.SYNCS 0x989680 ;  /* 0x009896800000895d */ /* 0x004fea0003900000 */
[----:B------:R-:W2:Y:S02]  /*72d0*/  @!P0 SYNCS.PHASECHK.TRANS64 P0, [R2+URZ+0x28c00], R3 ;  /* 0x028c0003020085a7 */ /* 0x000ea4000800007f */
[----:B--2---:R-:W-:Y:S05]  /*72e0*/  @!P0 BRA `(.L_x_4582) ;  /* 0xfffffffc00f08947 */ /* 0x004fea000383ffff */
.L_x_4581:
[----:B------:R-:W-:Y:S05]  /*72f0*/  BSYNC B0 ;  /* 0x0000000000007941 */ /* 0x000fea0003800000 */
.L_x_4580:
[----:B------:R-:W-:Y:S05]  /*7300*/  BRA `(.L_x_4583) ;  /* 0x0000002c00407947 */ /* 0x000fea0003800000 */
.L_x_4579:
        /* <DEDUP_REMOVED lines=31> */
.L_x_4585:
[----:B------:R-:W-:Y:S05]  /*7500*/  BSYNC B6 ;  /* 0x0000000000067941 */ /* 0x000fea0003800000 */
.L_x_4584:
        /* <DEDUP_REMOVED lines=20> */
[----:B------:R-:W-:-:S05]  /*7650*/  IMAD.IADD R20, R28, 0x1, -R20 ;  /* 0x000000011c147824 */ /* 0x000fca00078e0a14 */
[----:B------:R-:W-:-:S05]  /*7660*/  LEA R3, R20, R37, 0x5 ;  /* 0x0000002514037211 */ /* 0x000fca00078e28ff */
        /* <DEDUP_REMOVED lines=23> */
.L_x_4815:
        /* <DEDUP_REMOVED lines=13> */
[----:B------:R-:W-:Y:S02]  /*78b0*/  ISETP.GE.AND P2, PT, R192, UR4, PT ;  /* 0x00000004c0007c0c */ /* 0x000fe4000bf46270 */
[----:B------:R-:W-:Y:S02]  /*78c0*/  CS2R R28, SRZ ;  /* 0x00000000001c7805 */ /* 0x000fe4000001ff00 */
[----:B---3--:R-:W-:-:S07]  /*78d0*/  MOV R15, R5 ;  /* 0x00000005000f7202 */ /* 0x008fce0000000f00 */
[C---:B------:R-:W-:Y:S01]  /*78e0*/  @!P3 IMAD.SHL.U32 R33, R199.reuse, 0x2, RZ ;  /* 0x00000002c721b824 */ /* 0x040fe200078e00ff */
        /* <DEDUP_REMOVED lines=14> */
.L_x_4590:
[----:B------:R-:W-:Y:S05]  /*79d0*/  BSYNC B1 ;  /* 0x0000000000017941 */ /* 0x000fea0003800000 */
.L_x_4589:
[----:B-1---5:R-:W-:Y:S01]  /*79e0*/  IMAD.MOV.U32 R3, RZ, RZ, R27 ;  /* 0x000000ffff037224 */ /* 0x022fe200078e001b */
[----:B------:R-:W-:Y:S01]  /*79f0*/  UMOV UR4, 0xffffffff ;  /* 0xffffffff00047882 */ /* 0x000fe20000000000 */
[----:B---3--:R-:W-:Y:S02]  /*7a00*/  IMAD.MOV.U32 R5, RZ, RZ, R24 ;  /* 0x000000ffff057224 */ /* 0x008fe400078e0018 */
[----:B--2---:R-:W-:Y:S02]  /*7a10*/  IMAD.MOV.U32 R0, RZ, RZ, R26 ;  /* 0x000000ffff007224 */ /* 0x004fe400078e001a */
[----:B------:R-:W-:Y:S01]  /*7a20*/  IMAD.MOV.U32 R8, RZ, RZ, R25 ;  /* 0x000000ffff087224 */ /* 0x000fe200078e0019 */
[----:B------:R-:W-:Y:S01]  /*7a30*/  PRMT R42, R3, 0x5410, R5 ;  /* 0x00005410032a7816 */ /* 0x000fe20000000005 */
[----:B------:R-:W-:Y:S01]  /*7a40*/  IMAD.MOV.U32 R5, RZ, RZ, R20 ;  /* 0x000000ffff057224 */ /* 0x000fe200078e0014 */
[----:B------:R-:W-:Y:S01]  /*7a50*/  PRMT R38, R0, 0x7610, R38 ;  /* 0x0000761000267816 */ /* 0x000fe20000000026 */
[----:B------:R-:W-:Y:S01]  /*7a60*/  IMAD.MOV.U32 R0, RZ, RZ, R28 ;  /* 0x000000ffff007224 */ /* 0x000fe200078e001c */
[----:B------:R-:W-:Y:S01]  /*7a70*/  PRMT R44, R8, 0x7610, R44 ;  /* 0x00007610082c7816 */ /* 0x000fe2000000002c */
[----:B------:R-:W-:Y:S01]  /*7a80*/  IMAD.MOV.U32 R3, RZ, RZ, R29 ;  /* 0x000000ffff037224 */ /* 0x000fe200078e001d */
[----:B------:R-:W-:-:S02]  /*7a90*/  MOV R8, R21 ;  /* 0x0000001500087202 */ /* 0x000fc40000000f00 */
[----:B------:R-:W-:Y:S02]  /*7aa0*/  PRMT R38, R38, 0x5410, R0 ;  /* 0x0000541026267816 */ /* 0x000fe40000000000 */
[----:B------:R-:W-:Y:S02]  /*7ab0*/  PRMT R45, R5, 0x5410, R8 ;  /* 0x00005410052d7816 */ /* 0x000fe40000000008 */
[----:B------:R-:W-:Y:S02]  /*7ac0*/  CS2R R8, SRZ ;  /* 0x0000000000087805 */ /* 0x000fe4000001ff00 */
[----:B------:R-:W-:Y:S01]  /*7ad0*/  PRMT R44, R44, 0x5410, R3 ;  /* 0x000054102c2c7816 */ /* 0x000fe20000000003 */
[----:B------:R-:W-:Y:S06]  /*7ae0*/  BRA.DIV UR4, `(.L_x_4591) ;  /* 0x00000132049c7947 */ /* 0x000fec000b800000 */
[----:B------:R1:W2:Y:S04]  /*7af0*/  SHFL.IDX PT, R3, R6, 0x1, 0x1c1f ;  /* 0x003c1f0006037f89 */ /* 0x0002a800000e0000 */
[----:B------:R1:W3:Y:S04]  /*7b00*/  SHFL.IDX PT, R0, R4, 0x1, 0x1c1f ;  /* 0x003c1f0004007f89 */ /* 0x0002e800000e0000 */
[----:B------:R1:W0:Y:S04]  /*7b10*/  SHFL.IDX PT, R5, R10, 0x1, 0x1c1f ;  /* 0x003c1f000a057f89 */ /* 0x00022800000e0000 */
[----:B----4-:R1:W4:Y:S02]  /*7b20*/  SHFL.IDX PT, R14, R7, 0x1, 0x1c1f ;  /* 0x003c1f00070e7f89 */ /* 0x01032400000e0000 */
.L_x_4821:
        /* <DEDUP_REMOVED lines=15> */
[----:B---3--:R-:W-:Y:S01]  /*7c20*/  IMAD.MOV.U32 R6, RZ, RZ, R0 ;  /* 0x000000ffff067224 */ /* 0x008fe200078e0000 */
[----:B------:R-:W-:Y:S01]  /*7c30*/  ISETP.GE.AND P2, PT, R192, UR4, PT ;  /* 0x00000004c0007c0c */ /* 0x000fe2000bf46270 */
[----:B--2---:R-:W-:Y:S01]  /*7c40*/  IMAD.MOV.U32 R7, RZ, RZ, R3 ;  /* 0x000000ffff077224 */ /* 0x004fe200078e0003 */
[----:B------:R-:W-:Y:S02]  /*7c50*/  ISETP.GE.AND P3, PT, R199, UR4, PT ;  /* 0x00000004c7007c0c */ /* 0x000fe4000bf66270 */
[----:B------:R-:W-:-:S09]  /*7c60*/  CS2R R30, SRZ ;  /* 0x00000000001e7805 */ /* 0x000fd2000001ff00 */
        /* <DEDUP_REMOVED lines=16> */
.L_x_4593:
[----:B------:R-:W-:Y:S05]  /*7d70*/  BSYNC B1 ;  /* 0x0000000000017941 */ /* 0x000fea0003800000 */
.L_x_4592:
[----:B------:R-:W1:Y:S01]  /*7d80*/  SYNCS.PHASECHK.TRANS64.TRYWAIT P0, [R2+URZ+0x28c00], R35 ;  /* 0x028c0023020075a7 */ /* 0x000e62000800017f */
[----:B--2---:R-:W-:Y:S01]  /*7d90*/  LOP3.LUT R3, R36, 0x1c0, RZ, 0xc0, !PT ;  /* 0x000001c024037812 */ /* 0x004fe200078ec0ff */
[----:B0----5:R-:W-:Y:S01]  /*7da0*/  IMAD.MOV.U32 R6, RZ, RZ, R30 ;  /* 0x000000ffff067224 */ /* 0x021fe200078e001e */
[----:B------:R-:W-:Y:S01]  /*7db0*/  MOV R4, R8 ;  /* 0x0000000800047202 */ /* 0x000fe20000000f00 */
[----:B------:R-:W-:Y:S01]  /*7dc0*/  IMAD.MOV.U32 R5, RZ, RZ, R11 ;  /* 0x000000ffff057224 */ /* 0x000fe200078e000b */
[----:B---3--:R-:W-:Y:S01]  /*7dd0*/  LOP3.LUT R0, R3, 0x18, R16, 0xf8, !PT ;  /* 0x0000001803007812 */ /* 0x008fe200078ef810 */
[----:B------:R-:W-:Y:S01]  /*7de0*/  BSSY B1, `(.L_x_4594) ;  /* 0x0000015000017945 */ /* 0x000fe20003800000 */
[----:B------:R-:W-:Y:S02]  /*7df0*/  SHF.R.U32.HI R3, RZ, 0x3, R3 ;  /* 0x00000003ff037819 */ /* 0x000fe40000011603 */
[----:B------:R-:W-:Y:S01]  /*7e00*/  PRMT R15, R15, 0x5410, R4 ;  /* 0x000054100f0f7816 */ /* 0x000fe20000000004 */
[----:B------:R-:W-:Y:S01]  /*7e10*/  IMAD.MOV.U32 R4, RZ, RZ, R10 ;  /* 0x000000ffff047224 */ /* 0x000fe200078e000a */
[----:B------:R-:W-:Y:S01]  /*7e20*/  LOP3.LUT R0, R0, R3, RZ, 0x3c, !PT ;  /* 0x0000000300007212 */ /* 0x000fe200078e3cff */
[----:B------:R-:W-:Y:S01]  /*7e30*/  IMAD.MOV.U32 R3, RZ, RZ, R9 ;  /* 0x000000ffff037224 */ /* 0x000fe200078e0009 */
[----:B------:R-:W-:-:S02]  /*7e40*/  VIADDMNMX R43, R34, -R201, 0x40, PT ;  /* 0x00000040222b7446 */ /* 0x000fc400038009c9 */
[----:B------:R-:W-:Y:S01]  /*7e50*/  PRMT R15, R4, 0x7610, R15 ;  /* 0x00007610040f7816 */ /* 0x000fe2000000000f */
[----:B------:R-:W-:Y:S01]  /*7e60*/  IMAD.MOV.U32 R4, RZ, RZ, R12 ;  /* 0x000000ffff047224 */ /* 0x000fe200078e000c */
[----:B------:R-:W-:Y:S01]  /*7e70*/  PRMT R46, R3, 0x5410, R6 ;  /* 0x00005410032e7816 */ /* 0x000fe20000000006 */
[----:B------:R-:W-:Y:S01]  /*7e80*/  IMAD R3, R227, 0x200, R0 ;  /* 0x00000200e3037824 */ /* 0x000fe200078e0200 */
[----:B----4-:R-:W-:Y:S01]  /*7e90*/  PRMT R14, R5, 0x7610, R14 ;  /* 0x00007610050e7816 */ /* 0x010fe2000000000e */
[----:B------:R-:W-:Y:S01]  /*7ea0*/  IMAD.MOV.U32 R0, RZ, RZ, R31 ;  /* 0x000000ffff007224 */ /* 0x000fe200078e001f */
[----:B------:R-:W-:Y:S01]  /*7eb0*/  LOP3.LUT P2, RZ, R195, 0x4, RZ, 0xc0, !PT ;  /* 0x00000004c3ff7812 */ /* 0x000fe2000784c0ff */
[----:B------:R-:W-:Y:S01]  /*7ec0*/  IMAD R3, R3, 0x2, R2 ;  /* 0x0000000203037824 */ /* 0x000fe200078e0202 */
[----:B------:R-:W-:Y:S01]  /*7ed0*/  ISETP.GE.AND P1, PT, R190, R43, PT ;  /* 0x0000002bbe00720c */ /* 0x000fe20003f26270 */
[----:B------:R-:W-:Y:S01]  /*7ee0*/  IMAD.MOV.U32 R5, RZ, RZ, R13 ;  /* 0x000000ffff057224 */ /* 0x000fe200078e000d */
[----:B------:R-:W-:Y:S01]  /*7ef0*/  PRMT R47, R0, 0x5410, R4 ;  /* 0x00005410002f7816 */ /* 0x000fe20000000004 */
[C---:B------:R-:W-:Y:S01]  /*7f00*/  VIADD R0, R3.reuse, 0x20440 ;  /* 0x0002044003007836 */ /* 0x040fe20000000000 */
[----:B------:R-:W-:Y:S01]  /*7f10*/  IADD3 R4, R3, 0x20400, RZ ;  /* 0x0002040003047810 */ /* 0x000fe20007ffe0ff */
[----:B-1----:R-:W-:Y:S08]  /*7f20*/  @!P0 BRA `(.L_x_4595) ;  /* 0x0000012c00fc8947 */ /* 0x002ff00003800000 */
.L_x_4822:
[----:B------:R-:W-:Y:S05]  /*7f30*/  BSYNC B1 ;  /* 0x0000000000017941 */ /* 0x000fea0003800000 */
.L_x_4594:
        /* <DEDUP_REMOVED lines=11> */
[--C-:B------:R-:W-:Y:S01]  /*7ff0*/  HADD2.F32 R34, -RZ, R38.reuse.H0_H0 ;  /* 0x20000026ff227230 */ /* 0x100fe20000004100 */
[----:B0-----:R-:W-:Y:S01]  /*8000*/  SHF.R.U32.HI R35, RZ, 0x10, R27 ;  /* 0x00000010ff237819 */ /* 0x001fe2000001161b */
[----:B------:R-:W-:Y:S01]  /*8010*/  HADD2.F32 R32, -RZ, R38.H1_H1 ;  /* 0x30000026ff207230 */ /* 0x000fe20000004100 */
[----:B------:R-:W-:Y:S01]  /*8020*/  SHF.R.U64 R41, R28, 0x10, R29 ;  /* 0x000000101c297819 */ /* 0x000fe2000000121d */
[----:B------:R-:W-:Y:S01]  /*8030*/  HADD2.F32 R33, -RZ, R33.H0_H0 ;  /* 0x20000021ff217230 */ /* 0x000fe20000004100 */
[----:B------:R-:W-:Y:S01]  /*8040*/  SHF.R.U64 R39, R26, 0x10, R27 ;  /* 0x000000101a277819 */ /* 0x000fe2000000121b */
[----:B------:R-:W-:Y:S02]  /*8050*/  HADD2.F32 R35, -RZ, R35.H0_H0 ;  /* 0x20000023ff237230 */ /* 0x000fe40000004100 */
[----:B-1----:R-:W-:-:S02]  /*8060*/  HADD2.F32 R28, -RZ, R7.H0_H0 ;  /* 0x20000007ff1c7230 */ /* 0x002fc40000004100 */
        /* <DEDUP_REMOVED lines=13> */
[----:B------:R-:W-:Y:S02]  /*8140*/  HADD2.F32 R32, -RZ, R42.H0_H0 ;  /* 0x2000002aff207230 */ /* 0x000fe40000004100 */
[----:B------:R-:W-:Y:S01]  /*8150*/  FFMA.FTZ R33, R7, R34, R38 ;  /* 0x0000002207217223 */ /* 0x000fe20000010026 */
[----:B------:R-:W-:Y:S02]  /*8160*/  HADD2.F32 R5, -RZ, R5.H1_H1 ;  /* 0x30000005ff057230 */ /* 0x000fe40000004100 */
[----:B------:R-:W-:-:S02]  /*8170*/  HADD2.F32 R28, -RZ, R44.H1_H1 ;  /* 0x3000002cff1c7230 */ /* 0x000fc40000004100 */
        /* <DEDUP_REMOVED lines=15> */
.L_x_4599:
[----:B------:R-:W-:Y:S05]  /*8270*/  BSYNC B2 ;  /* 0x0000000000027941 */ /* 0x000fea0003800000 */
.L_x_4598:
[----:B------:R-:W-:Y:S05]  /*8280*/  @P1 BRA `(.L_x_4597) ;  /* 0x0000000000a81947 */ /* 0x000fea0003800000 */
[----:B-1----:R-:W1:Y:S01]  /*8290*/  LDS.128 R4, [R0] ;  /* 0x0000000000047984 */ /* 0x002e620000000c00 */
[----:B------:R-:W-:Y:S01]  /*82a0*/  SHF.R.U32.HI R27, RZ, 0x10, R21 ;  /* 0x00000010ff1b7819 */ /* 0x000fe20000011615 */
[----:B------:R-:W-:Y:S01]  /*82b0*/  HADD2.F32 R28, -RZ, R42.H1_H1 ;  /* 0x3000002aff1c7230 */ /* 0x000fe20000004100 */
[--C-:B------:R-:W-:Y:S01]  /*82c0*/  SHF.R.U32.HI R29, RZ, 0x10, R25.reuse ;  /* 0x00000010ff1d7819 */ /* 0x100fe20000011619 */
[----:B------:R-:W-:Y:S01]  /*82d0*/  HADD2.F32 R26, -RZ, R45.H0_H0 ;  /* 0x2000002dff1a7230 */ /* 0x000fe20000004100 */
[----:B0-----:R-:W-:Y:S01]  /*82e0*/  SHF.R.U64 R35, R24, 0x10, R25 ;  /* 0x0000001018237819 */ /* 0x001fe20000001219 */
        /* <DEDUP_REMOVED lines=35> */
[----:B------:R2:W-:Y:S02]  /*8520*/  STS.128 [R0], R4 ;  /* 0x0000000400007388 */ /* 0x0005e40000000c00 */
.L_x_4597:
[----:B------:R-:W-:Y:S05]  /*8530*/  BSYNC B1 ;  /* 0x0000000000017941 */ /* 0x000fea0003800000 */
.L_x_4596:
        /* <DEDUP_REMOVED lines=10> */
[----:B------:R-:W-:Y:S01]  /*85e0*/  HADD2.F32 R26, -RZ, R15.H1_H1 ;  /* 0x3000000fff1a7230 */ /* 0x000fe20000004100 */
[----:B------:R-:W-:Y:S01]  /*85f0*/  SHF.R.U32.HI R27, RZ, 0x10, R9 ;  /* 0x00000010ff1b7819 */ /* 0x000fe20000011609 */
        /* <DEDUP_REMOVED lines=38> */
.L_x_4602:
[----:B------:R-:W-:Y:S05]  /*8860*/  BSYNC B1 ;  /* 0x0000000000017941 */ /* 0x000fea0003800000 */
.L_x_4601:
[----:B------:R-:W-:Y:S05]  /*8870*/  @P1 BRA `(.L_x_4600) ;  /* 0x0000001400c01947 */ /* 0x000fea0003800000 */
[----:B-1----:R-:W1:Y:S01]  /*8880*/  LDS.128 R4, [R0+0x1000] ;  /* 0x0010000000047984 */ /* 0x002e620000000c00 */
[--C-:B------:R-:W-:Y:S01]  /*8890*/  SHF.R.U64 R26, R12, 0x10, R13.reuse ;  /* 0x000000100c1a7819 */ /* 0x100fe2000000120d */
[----:B------:R-:W-:Y:S01]  /*88a0*/  HADD2.F32 R15, -RZ, R15.H0_H0 ;  /* 0x2000000fff0f7230 */ /* 0x000fe20000004100 */
[----:B------:R-:W-:Y:S02]  /*88b0*/  SHF.R.U32.HI R12, RZ, 0x10, R13 ;  /* 0x00000010ff0c7819 */ /* 0x000fe4000001160d */
[--C-:B------:R-:W-:Y:S02]  /*88c0*/  SHF.R.U32.HI R13, RZ, 0x10, R11.reuse ;  /* 0x00000010ff0d7819 */ /* 0x100fe4000001160b */
[----:B------:R-:W-:Y:S01]  /*88d0*/  SHF.R.U64 R25, R10, 0x10, R11 ;  /* 0x000000100a197819 */ /* 0x000fe2000000120b */
[----:B------:R-:W-:Y:S02]  /*88e0*/  HADD2.F32 R12, -RZ, R12.H0_H0 ;  /* 0x2000000cff0c7230 */ /* 0x000fe40000004100 */
[----:B------:R-:W-:-:S02]  /*88f0*/  HADD2.F32 R13, -RZ, R13.H0_H0 ;  /* 0x2000000dff0d7230 */ /* 0x000fc40000004100 */
[----:B------:R-:W-:Y:S02]  /*8900*/  HADD2.F32 R11, -RZ, R47.H1_H1 ;  /* 0x3000002fff0b7230 */ /* 0x000fe40000004100 */
        /* <DEDUP_REMOVED lines=34> */
.L_x_4587:
[----:B------:R-:W0:Y:S01]  /*8b30*/  S2R R0, SR_TID.X ;  /* 0x0000000000007919 */ /* 0x000e220000002100 */
[----:B------:R-:W1:Y:S01]  /*8b40*/  LDC R21, c[0x0][0x448] ;  /* 0x00011200ff157b82 */ /* 0x000e620000000800 */
[----:B------:R-:W-:Y:S01]  /*8b50*/  ULDC.64 UR4, c[0x0][0x3f8] ;  /* 0x0000fe0000047ab9 */ /* 0x000fe20000000a00 */
[----:B------:R-:W-:Y:S01]  /*8b60*/  ULDC.64 UR6, c[0x0][0x408] ;  /* 0x0001020000067ab9 */ /* 0x000fe20000000a00 */
[----:B------:R-:W-:Y:S01]  /*8b70*/  MOV R7, R31 ;  /* 0x0000001f00077202 */ /* 0x000fe20000000f00 */
        /* <DEDUP_REMOVED lines=42> */
[----:B--2---:R-:W-:-:S05]  /*8e20*/  @!P1 IMAD.X R7, R0, 0x1, R21, P2 ;  /* 0x0000000100079824 */ /* 0x004fca00010e0615 */
        /* <DEDUP_REMOVED lines=13> */
[----:B------:R-:W-:Y:S01]  /*8f00*/  @!P1 IMAD.MOV.U32 R32, RZ, RZ, R10 ;  /* 0x000000ffff209224 */ /* 0x000fe200078e000a */
[----:B------:R-:W-:Y:S01]  /*8f10*/  MOV R3, R31 ;  /* 0x0000001f00037202 */ /* 0x000fe20000000f00 */
[----:B------:R-:W-:Y:S02]  /*8f20*/  IMAD.MOV.U32 R0, RZ, RZ, R30 ;  /* 0x000000ffff007224 */ /* 0x000fe400078e001e */
[----:B------:R-:W-:Y:S01]  /*8f30*/  @!P1 IMAD.MOV.U32 R33, RZ, RZ, R11 ;  /* 0x000000ffff219224 */ /* 0x000fe200078e000b */
[----:B------:R-:W-:Y:S01]  /*8f40*/  PRMT R38, R38, 0x5410, R3 ;  /* 0x0000541026267816 */ /* 0x000fe20000000003 */
[----:B------:R-:W-:Y:S01]  /*8f50*/  IMAD.MOV.U32 R8, RZ, RZ, R32 ;  /* 0x000000ffff087224 */ /* 0x000fe200078e0020 */
[----:B------:R-:W-:Y:S01]  /*8f60*/  PRMT R51, R51, 0x5410, R0 ;  /* 0x0000541033337816 */ /* 0x000fe20000000000 */
[----:B------:R0:W2:Y:S01]  /*8f70*/  SHFL.IDX PT, R3, R25, 0x1, 0x1c1f ;  /* 0x003c1f0019037f89 */ /* 0x0000a200000e0000 */
[----:B------:R-:W-:-:S02]  /*8f80*/  IMAD.MOV.U32 R9, RZ, RZ, R33 ;  /* 0x000000ffff097224 */ /* 0x000fc400078e0021 */
[----:B---3--:R-:W-:Y:S01]  /*8f90*/  @!P1 IMAD.MOV.U32 R20, RZ, RZ, R4 ;  /* 0x000000ffff149224 */ /* 0x008fe200078e0004 */
[----:B------:R0:W3:Y:S01]  /*8fa0*/  SHFL.IDX PT, R0, R26, 0x1, 0x1c1f ;  /* 0x003c1f001a007f89 */ /* 0x0000e200000e0000 */
[----:B------:R-:W-:Y:S01]  /*8fb0*/  @!P1 IMAD.MOV.U32 R21, RZ, RZ, R5 ;  /* 0x000000ffff159224 */ /* 0x000fe200078e0005 */
[----:B------:R-:W-:Y:S01]  /*8fc0*/  PRMT R35, R8, 0x5410, R9 ;  /* 0x0000541008237816 */ /* 0x000fe20000000009 */
[----:B------:R-:W-:Y:S02]  /*8fd0*/  @!P1 IMAD.MOV.U32 R29, RZ, RZ, R7 ;  /* 0x000000ffff1d9224 */ /* 0x000fe400078e0007 */
[----:B------:R-:W-:Y:S01]  /*8fe0*/  @!P1 IMAD.MOV.U32 R28, RZ, RZ, R6 ;  /* 0x000000ffff1c9224 */ /* 0x000fe200078e0006 */
[----:B------:R-:W-:Y:S01]  /*8ff0*/  MOV R5, R21 ;  /* 0x0000001500057202 */ /* 0x000fe20000000f00 */
[----:B------:R-:W-:Y:S02]  /*9000*/  IMAD.MOV.U32 R4, RZ, RZ, R20 ;  /* 0x000000ffff047224 */ /* 0x000fe400078e0014 */
[----:B------:R-:W-:Y:S01]  /*9010*/  IMAD.MOV.U32 R7, RZ, RZ, R29 ;  /* 0x000000ffff077224 */ /* 0x000fe200078e001d */
[----:B------:R-:W-:Y:S01]  /*9020*/  PRMT R38, R5, 0x7610, R38 ;  /* 0x0000761005267816 */ /* 0x000fe20000000026 */
[----:B------:R-:W-:-:S03]  /*9030*/  IMAD.MOV.U32 R6, RZ, RZ, R28 ;  /* 0x000000ffff067224 */ /* 0x000fc600078e001c */
[----:B------:R-:W-:Y:S02]  /*9040*/  PRMT R44, R4, 0x5410, R7 ;  /* 0x00005410042c7816 */ /* 0x000fe40000000007 */
[----:B------:R-:W-:Y:S02]  /*9050*/  CS2R R4, SRZ ;  /* 0x0000000000047805 */ /* 0x000fe4000001ff00 */
[----:B01--4-:R-:W-:-:S07]  /*9060*/  PRMT R51, R6, 0x7610, R51 ;  /* 0x0000761006337816 */ /* 0x013fce0000000033 */
.L_x_4832:
[----:B------:R-:W4:Y:S01]  /*9070*/  LDL R7, [R1+0x44] ;  /* 0x0000440001077983 */ /* 0x000f220000100800 */
[----:B------:R-:W-:Y:S01]  /*9080*/  VIADD R37, R37, 0x20 ;  /* 0x0000002025257836 */ /* 0x000fe20000000000 */
[----:B------:R-:W-:Y:S01]  /*9090*/  BSSY B1, `(.L_x_4604) ;  /* 0x0000016000017945 */ /* 0x000fe20003800000 */
[----:B------:R-:W-:Y:S02]  /*90a0*/  CS2R R8, SRZ ;  /* 0x0000000000087805 */ /* 0x000fe4000001ff00 */
[----:B------:R-:W-:Y:S02]  /*90b0*/  CS2R R10, SRZ ;  /* 0x00000000000a7805 */ /* 0x000fe4000001ff00 */
[----:B------:R-:W-:Y:S02]  /*90c0*/  ISETP.GE.AND P1, PT, R37, R34, PT ;  /* 0x000000222500720c */ /* 0x000fe40003f26270 */
[----:B----4-:R-:W-:-:S04]  /*90d0*/  LEA.HI R6, R7, R7, RZ, 0x1 ;  /* 0x0000000707067211 */ /* 0x010fc800078f08ff */
        /* <DEDUP_REMOVED lines=11> */
[-C--:B--2---:R-:W-:Y:S02]  /*9190*/  IADD3 R8, P1, R3, R4.reuse, RZ ;  /* 0x0000000403087210 */ /* 0x084fe40007f3e0ff */
[----:B------:R-:W-:-:S03]  /*91a0*/  IADD3 R4, P2, R14, R4, RZ ;  /* 0x000000040e047210 */ /* 0x000fc60007f5e0ff */
[--C-:B---3--:R-:W-:Y:S02]  /*91b0*/  IMAD.X R9, R0, 0x1, R5.reuse, P1 ;  /* 0x0000000100097824 */ /* 0x108fe400008e0605 */
[----:B------:R-:W-:-:S04]  /*91c0*/  IMAD.X R5, R24, 0x1, R5, P2 ;  /* 0x0000000118057824 */ /* 0x000fc800010e0605 */
[----:B------:R-:W5:Y:S04]  /*91d0*/  LD.E.128 R8, desc[UR40][R8.64] ;  /* 0x0000002808087980 */ /* 0x000f68000c101d00 */
[----:B------:R-:W5:Y:S02]  /*91e0*/  LD.E.128 R4, desc[UR40][R4.64] ;  /* 0x0000002804047980 */ /* 0x000f64000c101d00 */
.L_x_4605:
[----:B------:R-:W-:Y:S05]  /*91f0*/  BSYNC B1 ;  /* 0x0000000000017941 */ /* 0x000fea0003800000 */
.L_x_4604:
[----:B------:R-:W0:Y:S01]  /*9200*/  SYNCS.PHASECHK.TRANS64.TRYWAIT P1, [R2+URZ+0x28c00], R13 ;  /* 0x028c000d020075a7 */ /* 0x000e22000802017f */
[----:B--2---:R-:W-:Y:S01]  /*9210*/  VIADDMNMX R3, R34, -R201, 0x40, PT ;  /* 0x0000004022037446 */ /* 0x004fe200038009c9 */
[C---:B------:R-:W-:Y:S01]  /*9220*/  VIADD R14, R190.reuse, 0x20 ;  /* 0x00000020be0e7836 */ /* 0x040fe20000000000 */
[----:B-----5:R-:W-:Y:S01]  /*9230*/  MOV R12, R5 ;  /* 0x00000005000c7202 */ /* 0x020fe20000000f00 */
[----:B---3--:R-:W-:Y:S01]  /*9240*/  IMAD.MOV.U32 R0, RZ, RZ, R4 ;  /* 0x000000ffff007224 */ /* 0x008fe200078e0004 */
[-C--:B------:R-:W-:Y:S01]  /*9250*/  ISETP.GE.OR P2, PT, R190, R3.reuse, P0 ;  /* 0x00000003be00720c */ /* 0x080fe20000746670 */
[----:B------:R-:W-:Y:S01]  /*9260*/  BSSY B1, `(.L_x_4606) ;  /* 0x000000b000017945 */ /* 0x000fe20003800000 */
[----:B------:R-:W-:Y:S01]  /*9270*/  ISETP.GE.OR P0, PT, R14, R3, P0 ;  /* 0x000000030e00720c */ /* 0x000fe20000706670 */
[----:B------:R-:W-:Y:S01]  /*9280*/  IMAD.MOV.U32 R3, RZ, RZ, R7 ;  /* 0x000000ffff037224 */ /* 0x000fe200078e0007 */
[----:B------:R-:W-:Y:S01]  /*9290*/  PRMT R52, R0, 0x5410, R12 ;  /* 0x0000541000347816 */ /* 0x000fe2000000000c */
[----:B------:R-:W-:-:S02]  /*92a0*/  IMAD.MOV.U32 R0, RZ, RZ, R6 ;  /* 0x000000ffff007224 */ /* 0x000fc400078e0006 */
[----:B------:R-:W-:Y:S02]  /*92b0*/  IMAD.MOV.U32 R12, RZ, RZ, R8 ;  /* 0x000000ffff0c7224 */ /* 0x000fe400078e0008 */
[----:B------:R-:W-:Y:S01]  /*92c0*/  IMAD.MOV.U32 R14, RZ, RZ, R9 ;  /* 0x000000ffff0e7224 */ /* 0x000fe200078e0009 */
[----:B------:R-:W-:Y:S01]  /*92d0*/  PRMT R0, R3, 0x5410, R0 ;  /* 0x0000541003007816 */ /* 0x000fe20000000000 */
[----:B------:R-:W-:-:S03]  /*92e0*/  IMAD.IADD R3, R16, 0x1, R39 ;  /* 0x0000000110037824 */ /* 0x000fc600078e0227 */
[----:B------:R-:W-:Y:S01]  /*92f0*/  PRMT R53, R12, 0x5410, R14 ;  /* 0x000054100c357816 */ /* 0x000fe2000000000e */
[----:B0-----:R-:W-:Y:S06]  /*9300*/  @!P1 BRA `(.L_x_4607) ;  /* 0x0000012000809947 */ /* 0x001fec0003800000 */
.L_x_4833:
[----:B------:R-:W-:Y:S05]  /*9310*/  BSYNC B1 ;  /* 0x0000000000017941 */ /* 0x000fea0003800000 */
.L_x_4606:
[----:B------:R-:W-:Y:S01]  /*9320*/  BSSY B1, `(.L_x_4608) ;  /* 0x0000063000017945 */ /* 0x000fe20003800000 */
[----:B------:R-:W-:Y:S01]  /*9330*/  IMAD.MOV.U32 R54, RZ, RZ, R10 ;  /* 0x000000ffff367224 */ /* 0x000fe200078e000a */
[----:B------:R-:W-:Y:S01]  /*9340*/  LOP3.LUT R3, R3, 0x38, RZ, 0xc0, !PT ;  /* 0x0000003803037812 */ /* 0x000fe200078ec0ff */
[----:B------:R-:W-:Y:S01]  /*9350*/  IMAD.MOV.U32 R55, RZ, RZ, R11 ;  /* 0x000000ffff377224 */ /* 0x000fe200078e000b */
[----:B------:R-:W-:Y:S06]  /*9360*/  @P2 BRA `(.L_x_4609) ;  /* 0x0000000400782947 */ /* 0x000fec0003800000 */
        /* <DEDUP_REMOVED lines=8> */
[----:B------:R-:W-:Y:S02]  /*93f0*/  SHF.R.U32.HI R15, RZ, 0x3, R24 ;  /* 0x00000003ff0f7819 */ /* 0x000fe40000011618 */
[----:B------:R-:W-:-:S02]  /*9400*/  LOP3.LUT R12, R24, 0x38, R16, 0xf8, !PT ;  /* 0x00000038180c7812 */ /* 0x000fc400078ef810 */
[----:B------:R-:W-:Y:S02]  /*9410*/  LOP3.LUT R24, R15, R3, R24, 0x1e, !PT ;  /* 0x000000030f187212 */ /* 0x000fe400078e1e18 */
[----:B------:R-:W-:Y:S02]  /*9420*/  LOP3.LUT R12, R12, R15, RZ, 0x3c, !PT ;  /* 0x0000000f0c0c7212 */ /* 0x000fe400078e3cff */
[----:B------:R-:W-:Y:S01]  /*9430*/  SHF.R.U32.HI R36, RZ, 0x10, R31 ;  /* 0x00000010ff247819 */ /* 0x000fe2000001161f */
[C---:B------:R-:W-:Y:S01]  /*9440*/  IMAD R25, R227.reuse, 0x200, R24 ;  /* 0x00000200e3197824 */ /* 0x040fe200078e0218 */
[----:B0-----:R-:W-:Y:S02]  /*9450*/  LEA R13, R227, R12, 0x9 ;  /* 0x0000000ce30d7211 */ /* 0x001fe400078e48ff */
[----:B------:R-:W-:Y:S01]  /*9460*/  SHF.R.U64 R49, R32, 0x10, R33 ;  /* 0x0000001020317819 */ /* 0x000fe20000001221 */
[--C-:B------:R-:W-:Y:S01]  /*9470*/  IMAD R46, R25, 0x2, R2.reuse ;  /* 0x00000002192e7824 */ /* 0x100fe200078e0202 */
[--C-:B------:R-:W-:Y:S01]  /*9480*/  SHF.R.U32.HI R40, RZ, 0x10, R29.reuse ;  /* 0x00000010ff287819 */ /* 0x100fe2000001161d */
[----:B------:R-:W-:Y:S01]  /*9490*/  IMAD R45, R13, 0x2, R2 ;  /* 0x000000020d2d7824 */ /* 0x000fe200078e0202 */
[----:B------:R-:W-:-:S02]  /*94a0*/  SHF.R.U64 R47, R28, 0x10, R29 ;  /* 0x000000101c2f7819 */ /* 0x000fc4000000121d */
[----:B------:R-:W0:Y:S01]  /*94b0*/  LDS.128 R24, [R46+0x20400] ;  /* 0x020400002e187984 */ /* 0x000e220000000c00 */
[----:B------:R-:W-:-:S03]  /*94c0*/  SHF.R.U32.HI R42, RZ, 0x10, R33 ;  /* 0x00000010ff2a7819 */ /* 0x000fc60000011621 */
[----:B------:R-:W1:Y:S01]  /*94d0*/  LDS.128 R12, [R45+0x20400] ;  /* 0x020400002d0c7984 */ /* 0x000e620000000c00 */
[--C-:B0-----:R-:W-:Y:S02]  /*94e0*/  HADD2.F32 R30, -RZ, R25.reuse.H0_H0 ;  /* 0x20000019ff1e7230 */ /* 0x101fe40000004100 */
[----:B------:R-:W-:Y:S02]  /*94f0*/  HADD2.F32 R31, -RZ, R25.H1_H1 ;  /* 0x30000019ff1f7230 */ /* 0x000fe40000004100 */
[--C-:B-1----:R-:W-:Y:S02]  /*9500*/  HADD2.F32 R20, -RZ, R13.reuse.H0_H0 ;  /* 0x2000000dff147230 */ /* 0x102fe40000004100 */
[C---:B------:R-:W-:Y:S01]  /*9510*/  FMUL.FTZ R41, R30.reuse, R39 ;  /* 0x000000271e297220 */ /* 0x040fe20000410000 */
[-C--:B------:R-:W-:Y:S01]  /*9520*/  FMUL.FTZ R43, R30, R37.reuse ;  /* 0x000000251e2b7220 */ /* 0x080fe20000410000 */
[----:B------:R-:W-:Y:S02]  /*9530*/  HADD2.F32 R30, -RZ, R36.H0_H0 ;  /* 0x20000024ff1e7230 */ /* 0x000fe40000004100 */
[----:B------:R-:W-:Y:S01]  /*9540*/  FMUL.FTZ R36, R31, R34 ;  /* 0x000000221f247220 */ /* 0x000fe20000410000 */
[----:B------:R-:W-:Y:S01]  /*9550*/  FFMA.FTZ R38, R20, R37, -R41 ;  /* 0x0000002514267223 */ /* 0x000fe20000010829 */
[----:B------:R-:W-:-:S02]  /*9560*/  HADD2.F32 R21, -RZ, R13.H1_H1 ;  /* 0x3000000dff157230 */ /* 0x000fc40000004100 */
[----:B------:R-:W-:Y:S01]  /*9570*/  FFMA.FTZ R43, R20, R39, R43 ;  /* 0x00000027142b7223 */ /* 0x000fe2000001002b */
[----:B------:R-:W-:Y:S02]  /*9580*/  HADD2.F32 R32, -RZ, R27.H0_H0 ;  /* 0x2000001bff207230 */ /* 0x000fe40000004100 */
[-C--:B------:R-:W-:Y:S01]  /*9590*/  FMUL.FTZ R20, R31, R30.reuse ;  /* 0x0000001e1f147220 */ /* 0x080fe20000410000 */
[----:B------:R-:W-:Y:S02]  /*95a0*/  HADD2.F32 R41, -RZ, R44.H1_H1 ;  /* 0x3000002cff297230 */ /* 0x000fe40000004100 */
[----:B------:R-:W-:Y:S01]  /*95b0*/  FFMA.FTZ R39, R21, R30, -R36 ;  /* 0x0000001e15277223 */ /* 0x000fe20000010824 */
[----:B------:R-:W-:Y:S02]  /*95c0*/  HADD2.F32 R37, -RZ, R35.H1_H1 ;  /* 0x30000023ff257230 */ /* 0x000fe40000004100 */
[----:B------:R-:W-:Y:S02]  /*95d0*/  HADD2.F32 R28, -RZ, R15.H0_H0 ;  /* 0x2000000fff1c7230 */ /* 0x000fe40000004100 */
[----:B------:R-:W-:Y:S01]  /*95e0*/  FMUL.FTZ R31, R32, R41 ;  /* 0x00000029201f7220 */ /* 0x000fe20000410000 */
[----:B------:R-:W-:-:S02]  /*95f0*/  HADD2.F32 R33, -RZ, R27.H1_H1 ;  /* 0x3000001bff217230 */ /* 0x000fc40000004100 */
[-C--:B------:R-:W-:Y:S01]  /*9600*/  FMUL.FTZ R32, R32, R37.reuse ;  /* 0x0000002520207220 */ /* 0x080fe20000410000 */
[----:B------:R-:W-:Y:S02]  /*9610*/  HADD2.F32 R36, -RZ, R40.H0_H0 ;  /* 0x20000028ff247230 */ /* 0x000fe40000004100 */
[C---:B------:R-:W-:Y:S01]  /*9620*/  FFMA.FTZ R37, R28.reuse, R37, -R31 ;  /* 0x000000251c257223 */ /* 0x040fe2000001081f */
[----:B------:R-:W-:Y:S02]  /*9630*/  HADD2.F32 R29, -RZ, R15.H1_H1 ;  /* 0x3000000fff1d7230 */ /* 0x000fe40000004100 */
[----:B------:R-:W-:Y:S01]  /*9640*/  FFMA.FTZ R41, R28, R41, R32 ;  /* 0x000000291c297223 */ /* 0x000fe20000010020 */
[----:B------:R-:W-:Y:S02]  /*9650*/  HADD2.F32 R30, -RZ, R42.H0_H0 ;  /* 0x2000002aff1e7230 */ /* 0x000fe40000004100 */
[----:B------:R-:W-:Y:S01]  /*9660*/  FFMA.FTZ R40, R21, R34, R20 ;  /* 0x0000002215287223 */ /* 0x000fe20000010014 */
[----:B------:R-:W-:-:S02]  /*9670*/  HADD2.F32 R25, -RZ, R24.H0_H0 ;  /* 0x20000018ff197230 */ /* 0x000fc40000004100 */
[C---:B------:R-:W-:Y:S01]  /*9680*/  FMUL.FTZ R28, R33.reuse, R36 ;  /* 0x00000024211c7220 */ /* 0x040fe20000410000 */
[----:B------:R-:W-:Y:S02]  /*9690*/  HADD2.F32 R32, -RZ, R44.H0_H0 ;  /* 0x2000002cff207230 */ /* 0x000fe40000004100 */
[-C--:B------:R-:W-:Y:S01]  /*96a0*/  FMUL.FTZ R44, R33, R30.reuse ;  /* 0x0000001e212c7220 */ /* 0x080fe20000410000 */
[----:B------:R-:W-:Y:S02]  /*96b0*/  HADD2.F32 R20, -RZ, R51.H1_H1 ;  /* 0x30000033ff147230 */ /* 0x000fe40000004100 */
[----:B------:R-:W-:Y:S01]  /*96c0*/  FFMA.FTZ R42, R29, R30, -R28 ;  /* 0x0000001e1d2a7223 */ /* 0x000fe2000001081c */
[----:B------:R-:W-:Y:S02]  /*96d0*/  HADD2.F32 R13, -RZ, R12.H0_H0 ;  /* 0x2000000cff0d7230 */ /* 0x000fe40000004100 */
[----:B------:R-:W-:Y:S01]  /*96e0*/  FMUL.FTZ R34, R25, R32 ;  /* 0x0000002019227220 */ /* 0x000fe20000410000 */
[----:B------:R-:W-:-:S02]  /*96f0*/  HADD2.F32 R27, -RZ, R26.H0_H0 ;  /* 0x2000001aff1b7230 */ /* 0x000fc40000004100 */
[----:B------:R-:W-:Y:S01]  /*9700*/  FMUL.FTZ R25, R25, R20 ;  /* 0x0000001419197220 */ /* 0x000fe20000410000 */
[----:B------:R-:W-:Y:S02]  /*9710*/  HADD2.F32 R30, -RZ, R51.H0_H0 ;  /* 0x20000033ff1e7230 */ /* 0x000fe40000004100 */
[----:B------:R-:W-:Y:S01]  /*9720*/  FFMA.FTZ R44, R29, R36, R44 ;  /* 0x000000241d2c7223 */ /* 0x000fe2000001002c */
[----:B------:R-:W-:Y:S02]  /*9730*/  HADD2.F32 R28, -RZ, R35.H0_H0 ;  /* 0x20000023ff1c7230 */ /* 0x000fe40000004100 */
[----:B------:R-:W-:Y:S01]  /*9740*/  FFMA.FTZ R34, R13, R20, -R34 ;  /* 0x000000140d227223 */ /* 0x000fe20000010822 */
[----:B------:R-:W-:Y:S02]  /*9750*/  HADD2.F32 R15, -RZ, R14.H0_H0 ;  /* 0x2000000eff0f7230 */ /* 0x000fe40000004100 */
[----:B------:R-:W-:Y:S01]  /*9760*/  FMUL.FTZ R36, R27, R30 ;  /* 0x0000001e1b247220 */ /* 0x000fe20000410000 */
[----:B------:R-:W-:Y:S01]  /*9770*/  FFMA.FTZ R32, R13, R32, R25 ;  /* 0x000000200d207223 */ /* 0x000fe20000010019 */
[----:B------:R-:W-:Y:S01]  /*9780*/  FMUL.FTZ R20, R27, R28 ;  /* 0x0000001c1b147220 */ /* 0x000fe20000410000 */
[----:B------:R-:W-:-:S02]  /*9790*/  HADD2.F32 R24, -RZ, R24.H1_H1 ;  /* 0x30000018ff187230 */ /* 0x000fc40000004100 */
[C---:B------:R-:W-:Y:S01]  /*97a0*/  FFMA.FTZ R36, R15.reuse, R28, -R36 ;  /* 0x0000001c0f247223 */ /* 0x040fe20000010824 */
[----:B------:R-:W-:Y:S02]  /*97b0*/  HADD2.F32 R26, -RZ, R26.H1_H1 ;  /* 0x3000001aff1a7230 */ /* 0x000fe40000004100 */
[----:B------:R-:W-:Y:S01]  /*97c0*/  FFMA.FTZ R20, R15, R30, R20 ;  /* 0x0000001e0f147223 */ /* 0x000fe20000010014 */
[----:B------:R-:W-:Y:S02]  /*97d0*/  HADD2.F32 R25, -RZ, R48.H0_H0 ;  /* 0x20000030ff197230 */ /* 0x000fe40000004100 */
[----:B------:R-:W-:Y:S02]  /*97e0*/  HADD2.F32 R27, -RZ, R47.H0_H0 ;  /* 0x2000002fff1b7230 */ /* 0x000fe40000004100 */
[----:B------:R-:W-:Y:S02]  /*97f0*/  HADD2.F32 R13, -RZ, R50.H0_H0 ;  /* 0x20000032ff0d7230 */ /* 0x000fe40000004100 */
[----:B------:R-:W-:Y:S01]  /*9800*/  FMUL.FTZ R15, R24, R25 ;  /* 0x00000019180f7220 */ /* 0x000fe20000410000 */
[----:B------:R-:W-:-:S02]  /*9810*/  HADD2.F32 R21, -RZ, R49.H0_H0 ;  /* 0x20000031ff157230 */ /* 0x000fc40000004100 */
[----:B------:R-:W-:Y:S01]  /*9820*/  FMUL.FTZ R33, R26, R27 ;  /* 0x0000001b1a217220 */ /* 0x000fe20000410000 */
[----:B------:R-:W-:Y:S02]  /*9830*/  HADD2.F32 R12, -RZ, R12.H1_H1 ;  /* 0x3000000cff0c7230 */ /* 0x000fe40000004100 */
[----:B------:R-:W-:Y:S01]  /*9840*/  FMUL.FTZ R24, R24, R13 ;  /* 0x0000000d18187220 */ /* 0x000fe20000410000 */
[----:B------:R-:W-:Y:S02]  /*9850*/  HADD2.F32 R14, -RZ, R14.H1_H1 ;  /* 0x3000000eff0e7230 */ /* 0x000fe40000004100 */
[----:B------:R-:W-:Y:S01]  /*9860*/  FMUL.FTZ R26, R26, R21 ;  /* 0x000000151a1a7220 */ /* 0x000fe20000410000 */
        /* <DEDUP_REMOVED lines=14> */
.L_x_4609:
[----:B------:R-:W-:Y:S05]  /*9950*/  BSYNC B1 ;  /* 0x0000000000017941 */ /* 0x000fea0003800000 */
.L_x_4608:
        /* <DEDUP_REMOVED lines=12> */
[----:B------:R-:W-:Y:S01]  /*9a20*/  HADD2.F32 R28, -RZ, R52.H1_H1 ;  /* 0x30000034ff1c7230 */ /* 0x000fe20000004100 */
        /* <DEDUP_REMOVED lines=23> */
[----:B------:R-:W-:-:S02]  /*9ba0*/  HADD2.F32 R9, -RZ, R52.H0_H0 ;  /* 0x20000034ff097230 */ /* 0x000fc40000004100 */
        /* <DEDUP_REMOVED lines=13> */
[--C-:B------:R-:W-:Y:S02]  /*9c80*/  HADD2.F32 R21, -RZ, R0.reuse.H1_H1 ;  /* 0x30000000ff157230 */ /* 0x100fe40000004100 */
        /* <DEDUP_REMOVED lines=47> */
.L_x_4600:
[----:B------:R-:W-:Y:S05]  /*9f80*/  BSYNC B0 ;  /* 0x0000000000007941 */ /* 0x000fea0003800000 */
.L_x_4586:
        /* <DEDUP_REMOVED lines=8> */
.L_x_4583:
[----:B------:R-:W-:-:S13]  /*a010*/  ISETP.NE.AND P0, PT, R189, 0x3, PT ;  /* 0x00000003bd00780c */ /* 0x000fda0003f05270 */
[----:B------:R-:W-:Y:S05]  /*a020*/  @!P0 BRA `(.L_x_4610) ;  /* 0x0000000000048947 */ /* 0x000fea0003800000 */
[----:B------:R-:W-:Y:S01]  /*a030*/  BPT.TRAP 0x1 ;  /* 0x000000040000795c */ /* 0x000fe20000300000 */
.L_x_4610:
[----:B------:R-:W-:Y:S01]  /*a040*/  IMAD R21, R18, 0x8, R2 ;  /* 0x0000000812157824 */ /* 0x000fe200078e0202 */
[----:B------:R-:W-:-:S04]  /*a050*/  SHF.L.U32 R58, R19, 0x1f, RZ ;  /* 0x0000001f133a7819 */ /* 0x000fc800000006ff */
[----:B------:R4:W0:Y:S01]  /*a060*/  SYNCS.PHASECHK.TRANS64.TRYWAIT P1, [R21+URZ+0x28c30], R58 ;  /* 0x028c303a150075a7 */ /* 0x000822000802017f */
[----:B------:R-:W-:Y:S05]  /*a070*/  @!P0 BRA `(.L_x_4611) ;  /* 0x0000000000048947 */ /* 0x000fea0003800000 */
[----:B------:R-:W-:Y:S01]  /*a080*/  BPT.TRAP 0x1 ;  /* 0x000000040000795c */ /* 0x000fe20000300000 */
.L_x_4611:
[C---:B--2---:R-:W-:Y:S02]  /*a090*/  VIADD R0, R2.reuse, 0x22400 ;  /* 0x0002240002007836 */ /* 0x044fe40000000000 */
        /* <DEDUP_REMOVED lines=9> */
.L_x_4612:
        /* <DEDUP_REMOVED lines=13> */
[----:B------:R-:W-:Y:S01]  /*a200*/  MOV R11, 0x40000040 ;  /* 0x40000040000b7802 */ /* 0x000fe20000000f00 */
[----:B------:R-:W-:Y:S01]  /*a210*/  VIADD R8, R4, 0x4 ;  /* 0x0000000404087836 */ /* 0x000fe20000000000 */
[----:B------:R-:W-:Y:S01]  /*a220*/  MOV R13, 0x40000040 ;  /* 0x40000040000d7802 */ /* 0x000fe20000000f00 */
[----:B------:R-:W-:-:S08]  /*a230*/  IMAD.MOV.U32 R9, RZ, RZ, 0x40000040 ;  /* 0x40000040ff097424 */ /* 0x000fd000078e00ff */
[----:B------:R-:W-:Y:S01]  /*a240*/  HGMMA.64x64x16.F32 R24, gdesc[UR4], RZ, !UPT, gsb0 ;  /* 0x00e00000041879f0 */ /* 0x000fe2000c0008ff */
[----:B------:R-:W-:Y:S02]  /*a250*/  R2UR UR4, R10 ;  /* 0x000000000a0472ca */ /* 0x000fe400000e0000 */
[----:B------:R-:W-:Y:S02]  /*a260*/  R2UR UR5, R11 ;  /* 0x000000000b0572ca */ /* 0x000fe400000e0000 */
[----:B------:R-:W-:Y:S01]  /*a270*/  R2UR UR6, R6 ;  /* 0x00000000060672ca */ /* 0x000fe200000e0000 */
[C---:B------:R-:W-:Y:S01]  /*a280*/  VIADD R6, R12.reuse, 0x4 ;  /* 0x000000040c067836 */ /* 0x040fe20000000000 */
[----:B------:R-:W-:Y:S01]  /*a290*/  R2UR UR7, R7 ;  /* 0x00000000070772ca */ /* 0x000fe200000e0000 */
[----:B------:R-:W-:Y:S02]  /*a2a0*/  IMAD.MOV.U32 R7, RZ, RZ, 0x40000040 ;  /* 0x40000040ff077424 */ /* 0x000fe400078e00ff */
[----:B------:R-:W-:Y:S01]  /*a2b0*/  VIADD R12, R12, 0x6 ;  /* 0x000000060c0c7836 */ /* 0x000fe20000000000 */
[----:B------:R-:W-:-:S02]  /*a2c0*/  WARPGROUP.DEPBAR.LE gsb0, 0x0 ;  /* 0x00008000000079c5 */ /* 0x000fc40000010000 */
[----:B------:R-:W-:-:S07]  /*a2d0*/  WARPGROUP.ARRIVE ;  /* 0x00000000000079c5 */ /* 0x000fce0000000000 */
        /* <DEDUP_REMOVED lines=20> */
.L_x_4614:
[----:B------:R-:W1:Y:S01]  /*a420*/  LDC R0, c[0x0][0x448] ;  /* 0x00011200ff007b82 */ /* 0x000e620000000800 */
[----:B------:R-:W-:Y:S01]  /*a430*/  LOP3.LUT R22, R22, 0xffffffef, RZ, 0xc0, !PT ;  /* 0xffffffef16167812 */ /* 0x000fe200078ec0ff */
[----:B------:R-:W-:Y:S01]  /*a440*/  ULDC UR4, c[0x0][0x988] ;  /* 0x0002620000047ab9 */ /* 0x000fe20000000800 */
[----:B-1----:R-:W-:Y:S01]  /*a450*/  ISETP.NE.AND P1, PT, R0, 0x1, PT ;  /* 0x000000010000780c */ /* 0x002fe20003f25270 */
[----:B------:R-:W-:-:S12]  /*a460*/  IMAD.IADD R0, R228, 0x1, R201 ;  /* 0x00000001e4007824 */ /* 0x000fd800078e02c9 */
[----:B------:R-:W1:Y:S01]  /*a470*/  @P1 LDC R3, c[0x0][0x44c] ;  /* 0x00011300ff031b82 */ /* 0x000e620000000800 */
[----:B------:R-:W-:-:S07]  /*a480*/  @P1 LOP3.LUT R22, R22, 0x10, RZ, 0xfc, !PT ;  /* 0x0000001016161812 */ /* 0x000fce00078efcff */
[----:B------:R-:W2:Y:S01]  /*a490*/  @P1 LDC R12, c[0x0][0x450] ;  /* 0x00011400ff0c1b82 */ /* 0x000ea20000000800 */
[----:B-1----:R-:W-:-:S05]  /*a4a0*/  @P1 IMAD.HI.U32 R3, R0, R3, RZ ;  /* 0x0000000300031227 */ /* 0x002fca00078e00ff */
[----:B--2---:R-:W-:Y:S01]  /*a4b0*/  @P1 SHF.R.U32.HI R0, RZ, R12, R3 ;  /* 0x0000000cff001219 */ /* 0x004fe20000011603 */
[----:B------:R-:W-:-:S04]  /*a4c0*/  IMAD.MOV.U32 R12, RZ, RZ, -0x40 ;  /* 0xffffffc0ff0c7424 */ /* 0x000fc800078e00ff */
[----:B------:R-:W1:Y:S01]  /*a4d0*/  SHFL.IDX PT, R13, R0, 0x1, 0x1c1f ;  /* 0x003c1f00000d7f89 */ /* 0x000e6200000e0000 */
[----:B------:R-:W-:-:S03]  /*a4e0*/  IMAD R12, R213, R12, 0x40 ;  /* 0x00000040d50c7424 */ /* 0x000fc600078e020c */
[----:B------:R-:W2:Y:S02]  /*a4f0*/  SHFL.IDX PT, R0, R0, RZ, 0x1c1f ;  /* 0x001c1fff00007589 */ /* 0x000ea400000e0000 */
[----:B------:R-:W-:Y:S02]  /*a500*/  IADD3 R3, R185, 0x1, R12 ;  /* 0x00000001b9037810 */ /* 0x000fe40007ffe00c */
[----:B------:R-:W-:Y:S02]  /*a510*/  IADD3 R12, -R196, R12, R185 ;  /* 0x0000000cc40c7210 */ /* 0x000fe40007ffe1b9 */
[----:B------:R-:W-:-:S04]  /*a520*/  IADD3 R3, -R184, R3, -R196 ;  /* 0x00000003b8037210 */ /* 0x000fc80007ffe9c4 */
[----:B-1----:R-:W-:-:S04]  /*a530*/  VIADDMNMX R13, R13, R3, R12, PT ;  /* 0x000000030d0d7246 */ /* 0x002fc8000380010c */
        /* <DEDUP_REMOVED lines=46> */
[----:B--2---:R-:W-:Y:S02]  /*a820*/  VIADDMNMX R3, R0, R3, R12, PT ;  /* 0x0000000300037246 */ /* 0x004fe4000380010c */
[----:B------:R-:W-:-:S02]  /*a830*/  FMNMX.FTZ R26, R55, R26, !PT ;  /* 0x0000001a371a7209 */ /* 0x000fc40007810000 */
[C---:B------:R-:W-:Y:S02]  /*a840*/  ISETP.GT.AND P1, PT, R3.reuse, RZ, PT ;  /* 0x000000ff0300720c */ /* 0x040fe40003f24270 */
[C---:B------:R-:W-:Y:S01]  /*a850*/  ISETP.GT.AND P2, PT, R3.reuse, 0x1, PT ;  /* 0x000000010300780c */ /* 0x040fe20003f44270 */
[----:B------:R-:W1:Y:S01]  /*a860*/  SHFL.BFLY PT, R13, R26, 0x2, 0x1f ;  /* 0x0c401f001a0d7f89 */ /* 0x000e6200000e0000 */
        /* <DEDUP_REMOVED lines=15> */
[----:B------:R-:W1:Y:S01]  /*a960*/  SHFL.BFLY PT, R12, R13, 0x1, 0x1f ;  /* 0x0c201f000d0c7f89 */ /* 0x000e6200000e0000 */
        /* <DEDUP_REMOVED lines=19> */
[----:B-1----:R-:W-:Y:S01]  /*aaa0*/  FMNMX.FTZ R13, R13, R12, !PT ;  /* 0x0000000c0d0d7209 */ /* 0x002fe20007810000 */
[----:B------:R-:W-:Y:S01]  /*aab0*/  IMAD.U32 R12, RZ, RZ, UR4 ;  /* 0x00000004ff0c7e24 */ /* 0x000fe2000f8e00ff */
[----:B------:R-:W-:Y:S02]  /*aac0*/  ISETP.GT.AND P2, PT, R3, 0x31, PT ;  /* 0x000000310300780c */ /* 0x000fe40003f44270 */
[----:B------:R-:W-:Y:S01]  /*aad0*/  FSEL R51, R48, -INF , P1 ;  /* 0xff80000030337808 */ /* 0x000fe20000800000 */
[----:B------:R-:W-:Y:S01]  /*aae0*/  FMUL.FTZ R24, R13, R12 ;  /* 0x0000000c0d187220 */ /* 0x000fe20000410000 */
[----:B------:R-:W-:Y:S02]  /*aaf0*/  FMNMX.FTZ R0, R45, R0, !PT ;  /* 0x000000002d007209 */ /* 0x000fe40007810000 */
[----:B------:R-:W-:Y:S02]  /*ab00*/  ISETP.GT.AND P1, PT, R3, 0x38, PT ;  /* 0x000000380300780c */ /* 0x000fe40003f24270 */
[----:B------:R-:W-:-:S02]  /*ab10*/  FSEL R49, R49, -INF , P2 ;  /* 0xff80000031317808 */ /* 0x000fc40001000000 */
[----:B------:R-:W-:Y:S02]  /*ab20*/  FMNMX.FTZ R0, R51, R0, !PT ;  /* 0x0000000033007209 */ /* 0x000fe40007810000 */
[----:B------:R-:W-:Y:S02]  /*ab30*/  FSETP.NEU.FTZ.AND P4, PT, R13, -INF , PT ;  /* 0xff8000000d00780b */ /* 0x000fe40003f9d000 */
[----:B------:R-:W-:Y:S02]  /*ab40*/  ISETP.GT.AND P2, PT, R3, 0x39, PT ;  /* 0x000000390300780c */ /* 0x000fe40003f44270 */
[----:B------:R-:W-:Y:S02]  /*ab50*/  FSEL R3, R52, -INF , P1 ;  /* 0xff80000034037808 */ /* 0x000fe40000800000 */
[----:B------:R-:W-:Y:S02]  /*ab60*/  FMNMX.FTZ R0, R49, R0, !PT ;  /* 0x0000000031007209 */ /* 0x000fe40007810000 */
[----:B------:R-:W-:-:S02]  /*ab70*/  FSEL R24, R24, RZ, P4 ;  /* 0x000000ff18187208 */ /* 0x000fc40002000000 */
[----:B------:R-:W-:Y:S02]  /*ab80*/  FSEL R53, R53, -INF , P2 ;  /* 0xff80000035357808 */ /* 0x000fe40001000000 */
        /* <DEDUP_REMOVED lines=9> */
[-CC-:B------:R-:W-:Y:S01]  /*ac20*/  FFMA.FTZ R65, R65, R12.reuse, -R24.reuse ;  /* 0x0000000c41417223 */ /* 0x180fe20000010818 */
[-CC-:B------:R-:W-:Y:S01]  /*ac30*/  FFMA.FTZ R67, R67, R12.reuse, -R24.reuse ;  /* 0x0000000c43437223 */ /* 0x180fe20000010818 */
[-CC-:B------:R-:W-:Y:S01]  /*ac40*/  FFMA.FTZ R69, R69, R12.reuse, -R24.reuse ;  /* 0x0000000c45457223 */ /* 0x180fe20000010818 */
[-CC-:B------:R-:W-:Y:S01]  /*ac50*/  FFMA.FTZ R71, R71, R12.reuse, -R24.reuse ;  /* 0x0000000c47477223 */ /* 0x180fe20000010818 */
[----:B------:R2:W-:Y:S01]  /*ac60*/  MUFU.EX2 R26, R14 ;  /* 0x0000000e001a7308 */ /* 0x0005e20000000800 */
[----:B-1----:R-:W2:Y:S01]  /*ac70*/  SHFL.BFLY PT, R15, R0, 0x2, 0x1f ;  /* 0x0c401f00000f7f89 */ /* 0x002ea200000e0000 */
[-CC-:B------:R-:W-:Y:S01]  /*ac80*/  FFMA.FTZ R73, R73, R12.reuse, -R24.reuse ;  /* 0x0000000c49497223 */ /* 0x180fe20000010818 */
[-CC-:B------:R-:W-:Y:S01]  /*ac90*/  FFMA.FTZ R75, R75, R12.reuse, -R24.reuse ;  /* 0x0000000c4b4b7223 */ /* 0x180fe20000010818 */
[-CC-:B------:R-:W-:Y:S01]  /*aca0*/  FFMA.FTZ R77, R77, R12.reuse, -R24.reuse ;  /* 0x0000000c4d4d7223 */ /* 0x180fe20000010818 */
[-CC-:B------:R-:W-:Y:S01]  /*acb0*/  FFMA.FTZ R79, R79, R12.reuse, -R24.reuse ;  /* 0x0000000c4f4f7223 */ /* 0x180fe20000010818 */
[-CC-:B------:R-:W-:Y:S01]  /*acc0*/  FFMA.FTZ R81, R81, R12.reuse, -R24.reuse ;  /* 0x0000000c51517223 */ /* 0x180fe20000010818 */
[----:B------:R-:W-:Y:S01]  /*acd0*/  FFMA.FTZ R24, R55, R12, -R24 ;  /* 0x0000000c37187223 */ /* 0x000fe20000010818 */
[----:B------:R-:W-:Y:S08]  /*ace0*/  MUFU.EX2 R57, R57 ;  /* 0x0000003900397308 */ /* 0x000ff00000000800 */
[----:B------:R-:W1:Y:S08]  /*acf0*/  MUFU.EX2 R28, R59 ;  /* 0x0000003b001c7308 */ /* 0x000e700000000800 */
[----:B------:R-:W-:Y:S01]  /*ad00*/  MUFU.EX2 R61, R61 ;  /* 0x0000003d003d7308 */ /* 0x000fe20000000800 */
[----:B--2---:R-:W-:-:S05]  /*ad10*/  FMNMX.FTZ R14, R0, R15, !PT ;  /* 0x0000000f000e7209 */ /* 0x004fca0007810000 */
[----:B------:R-:W2:Y:S02]  /*ad20*/  SHFL.BFLY PT, R15, R14, 0x1, 0x1f ;  /* 0x0c201f000e0f7f89 */ /* 0x000ea400000e0000 */
[----:B------:R-:W3:Y:S01]  /*ad30*/  MUFU.EX2 R30, R63 ;  /* 0x0000003f001e7308 */ /* 0x000ee20000000800 */
[----:B-1----:R-:W-:-:S07]  /*ad40*/  F2FP.F16.F32.PACK_AB R167, R28, R57 ;  /* 0x000000391ca7723e */ /* 0x002fce00000000ff */
[----:B------:R-:W-:Y:S08]  /*ad50*/  MUFU.EX2 R65, R65 ;  /* 0x0000004100417308 */ /* 0x000ff00000000800 */
[----:B------:R-:W1:Y:S01]  /*ad60*/  MUFU.EX2 R32, R67 ;  /* 0x0000004300207308 */ /* 0x000e620000000800 */
[----:B---3--:R-:W-:Y:S02]  /*ad70*/  F2FP.F16.F32.PACK_AB R161, R30, R61 ;  /* 0x0000003d1ea1723e */ /* 0x008fe400000000ff */
[----:B--2---:R-:W-:-:S05]  /*ad80*/  FMNMX.FTZ R15, R14, R15, !PT ;  /* 0x0000000f0e0f7209 */ /* 0x004fca0007810000 */
[----:B------:R-:W-:Y:S01]  /*ad90*/  MUFU.EX2 R69, R69 ;  /* 0x0000004500457308 */ /* 0x000fe20000000800 */
[C---:B------:R-:W-:Y:S01]  /*ada0*/  FSETP.NEU.FTZ.AND P1, PT, R15.reuse, -INF , PT ;  /* 0xff8000000f00780b */ /* 0x040fe20003f3d000 */
[----:B------:R-:W-:-:S05]  /*adb0*/  FMUL.FTZ R0, R15, R12 ;  /* 0x0000000c0f007220 */ /* 0x000fca0000410000 */
[----:B------:R-:W-:Y:S01]  /*adc0*/  FSEL R14, R0, RZ, P1 ;  /* 0x000000ff000e7208 */ /* 0x000fe20000800000 */
[----:B------:R-:W-:Y:S01]  /*add0*/  FADD.FTZ R0, R165, R26 ;  /* 0x0000001aa5007221 */ /* 0x000fe20000010000 */
[----:B------:R-:W2:Y:S01]  /*ade0*/  MUFU.EX2 R34, R71 ;  /* 0x0000004700227308 */ /* 0x000ea20000000800 */
[----:B------:R-:W-:Y:S02]  /*adf0*/  F2FP.F16.F32.PACK_AB R165, R26, R165 ;  /* 0x000000a51aa5723e */ /* 0x000fe400000000ff */
[-CC-:B------:R-:W-:Y:S01]  /*ae00*/  FFMA.FTZ R27, R27, R12.reuse, -R14.reuse ;  /* 0x0000000c1b1b7223 */ /* 0x180fe2000001080e */
[-CC-:B------:R-:W-:Y:S01]  /*ae10*/  FFMA.FTZ R25, R25, R12.reuse, -R14.reuse ;  /* 0x0000000c19197223 */ /* 0x180fe2000001080e */
[-CC-:B------:R-:W-:Y:S01]  /*ae20*/  FFMA.FTZ R31, R31, R12.reuse, -R14.reuse ;  /* 0x0000000c1f1f7223 */ /* 0x180fe2000001080e */
[-CC-:B------:R-:W-:Y:S01]  /*ae30*/  FFMA.FTZ R29, R29, R12.reuse, -R14.reuse ;  /* 0x0000000c1d1d7223 */ /* 0x180fe2000001080e */
[-CC-:B------:R-:W-:Y:S01]  /*ae40*/  FFMA.FTZ R35, R35, R12.reuse, -R14.reuse ;  /* 0x0000000c23237223 */ /* 0x180fe2000001080e */
[----:B------:R3:W-:Y:S01]  /*ae50*/  MUFU.EX2 R164, R25 ;  /* 0x0000001900a47308 */ /* 0x0007e20000000800 */
[-CC-:B------:R-:W-:Y:S01]  /*ae60*/  FFMA.FTZ R33, R33, R12.reuse, -R14.reuse ;  /* 0x0000000c21217223 */ /* 0x180fe2000001080e */
[-CC-:B------:R-:W-:Y:S01]  /*ae70*/  FFMA.FTZ R39, R39, R12.reuse, -R14.reuse ;  /* 0x0000000c27277223 */ /* 0x180fe2000001080e */
[-CC-:B------:R-:W-:Y:S01]  /*ae80*/  FFMA.FTZ R37, R37, R12.reuse, -R14.reuse ;  /* 0x0000000c25257223 */ /* 0x180fe2000001080e */
[-CC-:B------:R-:W-:Y:S01]  /*ae90*/  FFMA.FTZ R43, R43, R12.reuse, -R14.reuse ;  /* 0x0000000c2b2b7223 */ /* 0x180fe2000001080e */
[-CC-:B------:R-:W-:Y:S01]  /*aea0*/  FFMA.FTZ R41, R41, R12.reuse, -R14.reuse ;  /* 0x0000000c29297223 */ /* 0x180fe2000001080e */
[-CC-:B------:R-:W-:Y:S01]  /*aeb0*/  FFMA.FTZ R47, R47, R12.reuse, -R14.reuse ;  /* 0x0000000c2f2f7223 */ /* 0x180fe2000001080e */
[----:B------:R-:W-:Y:S01]  /*aec0*/  FFMA.FTZ R45, R45, R12, -R14 ;  /* 0x0000000c2d2d7223 */ /* 0x000fe2000001080e */
[----:B------:R-:W5:Y:S01]  /*aed0*/  MUFU.EX2 R27, R27 ;  /* 0x0000001b001b7308 */ /* 0x000f620000000800 */
[----:B---3--:R-:W-:Y:S01]  /*aee0*/  FADD.FTZ R25, R57, R0 ;  /* 0x0000000039197221 */ /* 0x008fe20000010000 */
[----:B------:R-:W-:-:S02]  /*aef0*/  VIADD R0, R21, 0x28c40 ;  /* 0x00028c4015007836 */ /* 0x000fc40000000000 */
[-CC-:B------:R-:W-:Y:S01]  /*af00*/  FFMA.FTZ R51, R51, R12.reuse, -R14.reuse ;  /* 0x0000000c33337223 */ /* 0x180fe2000001080e */
[-CC-:B------:R-:W-:Y:S01]  /*af10*/  FFMA.FTZ R49, R49, R12.reuse, -R14.reuse ;  /* 0x0000000c31317223 */ /* 0x180fe2000001080e */
[----:B------:R-:W-:Y:S01]  /*af20*/  FADD.FTZ R44, R28, R25 ;  /* 0x000000191c2c7221 */ /* 0x000fe20000010000 */
[-C--:B------:R-:W-:Y:S01]  /*af30*/  FFMA.FTZ R3, R3, R12.reuse, -R14 ;  /* 0x0000000c03037223 */ /* 0x080fe2000001080e */
[----:B------:R-:W-:Y:S01]  /*af40*/  PRMT R0, R191, 0x654, R0 ;  /* 0x00000654bf007816 */ /* 0x000fe20000000000 */
[----:B------:R-:W3:Y:S01]  /*af50*/  MUFU.EX2 R31, R31 ;  /* 0x0000001f001f7308 */ /* 0x000ee20000000800 */
[----:B------:R-:W-:Y:S01]  /*af60*/  FFMA.FTZ R14, R53, R12, -R14 ;  /* 0x0000000c350e7223 */ /* 0x000fe2000001080e */
[----:B-1----:R-:W-:Y:S01]  /*af70*/  F2FP.F16.F32.PACK_AB R163, R32, R65 ;  /* 0x0000004120a3723e */ /* 0x002fe200000000ff */
[----:B------:R1:W-:Y:S01]  /*af80*/  SYNCS.ARRIVE.TRANS64.RED.A1T0 RZ, [R0+URZ], RZ ;  /* 0x000000ff00ff79a7 */ /* 0x0003e2000810043f */
[----:B--2---:R-:W-:-:S04]  /*af90*/  F2FP.F16.F32.PACK_AB R157, R34, R69 ;  /* 0x00000045229d723e */ /* 0x004fc800000000ff */
[----:B------:R2:W0:Y:S01]  /*afa0*/  MUFU.EX2 R166, R29 ;  /* 0x0000001d00a67308 */ /* 0x0004220000000800 */
[----:B-----5:R-:W-:Y:S01]  /*afb0*/  FADD.FTZ R42, R27, R164 ;  /* 0x000000a41b2a7221 */ /* 0x020fe20000010000 */
[----:B------:R-:W-:-:S06]  /*afc0*/  F2FP.F16.F32.PACK_AB R164, R164, R27 ;  /* 0x0000001ba4a4723e */ /* 0x000fcc00000000ff */
[----:B------:R-:W5:Y:S01]  /*afd0*/  MUFU.EX2 R35, R35 ;  /* 0x0000002300237308 */ /* 0x000f620000000800 */
[----:B---3--:R-:W-:Y:S01]  /*afe0*/  FADD.FTZ R25, R31, R42 ;  /* 0x0000002a1f197221 */ /* 0x008fe20000010000 */
[----:B--2---:R-:W-:-:S04]  /*aff0*/  FADD.FTZ R29, R61, R44 ;  /* 0x0000002c3d1d7221 */ /* 0x004fc80000010000 */
[----:B------:R-:W-:Y:S02]  /*b000*/  FADD.FTZ R44, R30, R29 ;  /* 0x0000001d1e2c7221 */ /* 0x000fe40000010000 */
[----:B------:R-:W2:Y:S01]  /*b010*/  MUFU.EX2 R160, R33 ;  /* 0x0000002100a07308 */ /* 0x000ea20000000800 */
[C---:B0-----:R-:W-:Y:S01]  /*b020*/  FADD.FTZ R42, R166.reuse, R25 ;  /* 0x00000019a62a7221 */ /* 0x041fe20000010000 */
[----:B------:R-:W-:Y:S01]  /*b030*/  FADD.FTZ R29, R65, R44 ;  /* 0x0000002c411d7221 */ /* 0x000fe20000010000 */
[----:B------:R-:W-:Y:S01]  /*b040*/  F2FP.F16.F32.PACK_AB R166, R166, R31 ;  /* 0x0000001fa6a6723e */ /* 0x000fe200000000ff */
[----:B------:R-:W-:Y:S01]  /*b050*/  BAR.SYNC.DEFER_BLOCKING 0xf, 0x100 ;  /* 0x03c4000000007b1d */ /* 0x000fe20000010000 */
[----:B-----5:R-:W-:-:S05]  /*b060*/  FADD.FTZ R25, R35, R42 ;  /* 0x0000002a23197221 */ /* 0x020fca0000010000 */
[----:B------:R-:W0:Y:S01]  /*b070*/  MUFU.EX2 R39, R39 ;  /* 0x0000002700277308 */ /* 0x000e220000000800 */
[----:B------:R-:W-:-:S04]  /*b080*/  FADD.FTZ R42, R32, R29 ;  /* 0x0000001d202a7221 */ /* 0x000fc80000010000 */
[----:B------:R-:W-:Y:S01]  /*b090*/  FADD.FTZ R29, R69, R42 ;  /* 0x0000002a451d7221 */ /* 0x000fe20000010000 */
[----:B--2---:R-:W-:Y:S02]  /*b0a0*/  FADD.FTZ R26, R160, R25 ;  /* 0x00000019a01a7221 */ /* 0x004fe40000010000 */
[----:B------:R-:W2:Y:S01]  /*b0b0*/  MUFU.EX2 R162, R37 ;  /* 0x0000002500a27308 */ /* 0x000ea20000000800 */
[----:B------:R-:W-:Y:S01]  /*b0c0*/  FADD.FTZ R28, R34, R29 ;  /* 0x0000001d221c7221 */ /* 0x000fe20000010000 */
[----:B------:R-:W-:-:S06]  /*b0d0*/  F2FP.F16.F32.PACK_AB R160, R160, R35 ;  /* 0x00000023a0a0723e */ /* 0x000fcc00000000ff */
[----:B------:R-:W3:Y:S01]  /*b0e0*/  MUFU.EX2 R43, R43 ;  /* 0x0000002b002b7308 */ /* 0x000ee20000000800 */
[----:B0-----:R-:W-:Y:S01]  /*b0f0*/  FADD.FTZ R25, R39, R26 ;  /* 0x0000001a27197221 */ /* 0x001fe20000010000 */
[----:B------:R0:W-:Y:S06]  /*b100*/  STSM.16.M88.4 [R216+0x26800], R164 ;  /* 0x026800a4d8007844 */ /* 0x0001ec0000000200 */
[----:B------:R-:W5:Y:S01]  /*b110*/  MUFU.EX2 R156, R41 ;  /* 0x00000029009c7308 */ /* 0x000f620000000800 */
[C---:B--2---:R-:W-:Y:S01]  /*b120*/  FADD.FTZ R26, R162.reuse, R25 ;  /* 0x00000019a21a7221 */ /* 0x044fe20000010000 */
[----:B------:R-:W-:-:S05]  /*b130*/  F2FP.F16.F32.PACK_AB R162, R162, R39 ;  /* 0x00000027a2a2723e */ /* 0x000fca00000000ff */
[----:B------:R0:W-:Y:S01]  /*b140*/  STSM.16.M88.4 [R218], R160 ;  /* 0x000000a0da007844 */ /* 0x0001e20000000200 */
[----:B------:R-:W2:Y:S01]  /*b150*/  MUFU.EX2 R73, R73 ;  /* 0x0000004900497308 */ /* 0x000ea20000000800 */
[----:B---3--:R-:W-:-:S07]  /*b160*/  FADD.FTZ R25, R43, R26 ;  /* 0x0000001a2b197221 */ /* 0x008fce0000010000 */
[----:B------:R-:W3:Y:S01]  /*b170*/  MUFU.EX2 R47, R47 ;  /* 0x0000002f002f7308 */ /* 0x000ee20000000800 */
[C---:B-----5:R-:W-:Y:S01]  /*b180*/  FADD.FTZ R26, R156.reuse, R25 ;  /* 0x000000199c1a7221 */ /* 0x060fe20000010000 */
[----:B------:R-:W-:-:S06]  /*b190*/  F2FP.F16.F32.PACK_AB R156, R156, R43 ;  /* 0x0000002b9c9c723e */ /* 0x000fcc00000000ff */
[----:B------:R-:W-:Y:S01]  /*b1a0*/  MUFU.EX2 R40, R24 ;  /* 0x0000001800287308 */ /* 0x000fe20000000800 */
[----:B--2---:R-:W-:-:S07]  /*b1b0*/  FADD.FTZ R27, R73, R28 ;  /* 0x0000001c491b7221 */ /* 0x004fce0000010000 */
[----:B------:R-:W2:Y:S01]  /*b1c0*/  MUFU.EX2 R36, R75 ;  /* 0x0000004b00247308 */ /* 0x000ea20000000800 */
[----:B---3--:R-:W-:-:S07]  /*b1d0*/  FADD.FTZ R25, R47, R26 ;  /* 0x0000001a2f197221 */ /* 0x008fce0000010000 */
[----:B------:R-:W3:Y:S08]  /*b1e0*/  MUFU.EX2 R24, R45 ;  /* 0x0000002d00187308 */ /* 0x000ef00000000800 */
[----:B------:R-:W-:Y:S01]  /*b1f0*/  MUFU.EX2 R77, R77 ;  /* 0x0000004d004d7308 */ /* 0x000fe20000000800 */
[C---:B--2---:R-:W-:Y:S01]  /*b200*/  F2FP.F16.F32.PACK_AB R159, R36.reuse, R73 ;  /* 0x00000049249f723e */ /* 0x044fe200000000ff */
[----:B------:R-:W-:-:S06]  /*b210*/  FADD.FTZ R36, R36, R27 ;  /* 0x0000001b24247221 */ /* 0x000fcc0000010000 */
[----:B------:R-:W2:Y:S01]  /*b220*/  MUFU.EX2 R38, R79 ;  /* 0x0000004f00267308 */ /* 0x000ea20000000800 */
[C---:B---3--:R-:W-:Y:S01]  /*b230*/  F2FP.F16.F32.PACK_AB R158, R24.reuse, R47 ;  /* 0x0000002f189e723e */ /* 0x048fe200000000ff */
[----:B------:R-:W-:-:S04]  /*b240*/  FADD.FTZ R24, R24, R25 ;  /* 0x0000001918187221 */ /* 0x000fc80000010000 */
[----:B------:R0:W-:Y:S02]  /*b250*/  STSM.16.M88.4 [R222], R156 ;  /* 0x0000009cde007844 */ /* 0x0001e40000000200 */
[----:B------:R-:W-:Y:S08]  /*b260*/  MUFU.EX2 R51, R51 ;  /* 0x0000003300337308 */ /* 0x000ff00000000800 */
[----:B-1----:R-:W1:Y:S01]  /*b270*/  MUFU.EX2 R0, R49 ;  /* 0x0000003100007308 */ /* 0x002e620000000800 */
[----:B--2---:R-:W-:Y:S01]  /*b280*/  F2FP.F16.F32.PACK_AB R153, R38, R77 ;  /* 0x0000004d2699723e */ /* 0x004fe200000000ff */
[----:B------:R-:W-:-:S04]  /*b290*/  FADD.FTZ R77, R77, R36 ;  /* 0x000000244d4d7221 */ /* 0x000fc80000010000 */
[----:B------:R-:W-:Y:S02]  /*b2a0*/  FADD.FTZ R38, R38, R77 ;  /* 0x0000004d26267221 */ /* 0x000fe40000010000 */
[----:B------:R-:W2:Y:S08]  /*b2b0*/  MUFU.EX2 R81, R81 ;  /* 0x0000005100517308 */ /* 0x000eb00000000800 */
[----:B------:R-:W3:Y:S01]  /*b2c0*/  MUFU.EX2 R3, R3 ;  /* 0x0000000300037308 */ /* 0x000ee20000000800 */
[----:B-1----:R-:W-:Y:S01]  /*b2d0*/  F2FP.F16.F32.PACK_AB R152, R0, R51 ;  /* 0x000000330098723e */ /* 0x002fe200000000ff */
[----:B------:R-:W-:-:S04]  /*b2e0*/  FADD.FTZ R51, R51, R24 ;  /* 0x0000001833337221 */ /* 0x000fc80000010000 */
[----:B------:R-:W-:Y:S02]  /*b2f0*/  FADD.FTZ R0, R0, R51 ;  /* 0x0000003300007221 */ /* 0x000fe40000010000 */
[----:B------:R-:W1:Y:S01]  /*b300*/  MUFU.EX2 R14, R14 ;  /* 0x0000000e000e7308 */ /* 0x000e620000000800 */
[----:B--2---:R-:W-:Y:S01]  /*b310*/  F2FP.F16.F32.PACK_AB R155, R40, R81 ;  /* 0x00000051289b723e */ /* 0x004fe200000000ff */
[----:B------:R-:W-:Y:S01]  /*b320*/  FADD.FTZ R81, R81, R38 ;  /* 0x0000002651517221 */ /* 0x000fe20000010000 */
[----:B---3--:R-:W-:Y:S01]  /*b330*/  FADD.FTZ R25, R3, R0 ;  /* 0x0000000003197221 */ /* 0x008fe20000010000 */
[----:B-1----:R-:W-:Y:S02]  /*b340*/  F2FP.F16.F32.PACK_AB R154, R14, R3 ;  /* 0x000000030e9a723e */ /* 0x002fe400000000ff */
[----:B------:R-:W-:Y:S01]  /*b350*/  FADD.FTZ R3, R40, R81 ;  /* 0x0000005128037221 */ /* 0x000fe20000010000 */
[----:B------:R-:W-:Y:S02]  /*b360*/  FADD.FTZ R0, R14, R25 ;  /* 0x000000190e007221 */ /* 0x000fe40000010000 */
[----:B------:R0:W-:Y:S01]  /*b370*/  STSM.16.M88.4 [R221], R152 ;  /* 0x00000098dd007844 */ /* 0x0001e20000000200 */
[----:B------:R-:W-:Y:S05]  /*b380*/  @!P0 BRA `(.L_x_4615) ;  /* 0x0000000000048947 */ /* 0x000fea0003800000 */
[----:B------:R-:W-:Y:S01]  /*b390*/  BPT.TRAP 0x1 ;  /* 0x000000040000795c */ /* 0x000fe20000300000 */
.L_x_4615:
[----:B------:R1:W2:Y:S01]  /*b3a0*/  SYNCS.PHASECHK.TRANS64.TRYWAIT P1, [R21+URZ+0x28c50], R58 ;  /* 0x028c503a150075a7 */ /* 0x0002a2000802017f */
[----:B------:R-:W-:Y:S05]  /*b3b0*/  @!P0 BRA `(.L_x_4616) ;  /* 0x0000000000048947 */ /* 0x000fea0003800000 */
[----:B------:R-:W-:Y:S01]  /*b3c0*/  BPT.TRAP 0x1 ;  /* 0x000000040000795c */ /* 0x000fe20000300000 */
.L_x_4616:
[----:B------:R-:W-:Y:S01]  /*b3d0*/  LOP3.LUT R14, R56, 0x2000000, RZ, 0xfc, !PT ;  /* 0x02000000380e7812 */ /* 0x000fe200078efcff */
[----:B------:R-:W-:Y:S01]  /*b3e0*/  ULDC UR36, c[0x0][0x988] ;  /* 0x0002620000247ab9 */ /* 0x000fe20000000800 */
[----:B------:R-:W-:Y:S01]  /*b3f0*/  ULDC UR37, c[0x0][0x988] ;  /* 0x0002620000257ab9 */ /* 0x000fe20000000800 */
[----:B------:R-:W-:Y:S01]  /*b400*/  BSSY B0, `(.L_x_4617) ;  /* 0x0000006000007945 */ /* 0x000fe20003800000 */
[----:B------:R-:W-:Y:S02]  /*b410*/  IMAD.MOV.U32 R29, RZ, RZ, 0x40000040 ;  /* 0x40000040ff1d7424 */ /* 0x000fe400078e00ff */
[----:B------:R-:W-:Y:S01]  /*b420*/  IMAD R28, R18, 0x1000, R14 ;  /* 0x00001000121c7824 */ /* 0x000fe200078e020e */
[----:B--2---:R-:W-:Y:S06]  /*b430*/  @P1 BRA `(.L_x_4618) ;  /* 0x0000000000081947 */ /* 0x004fec0003800000 */
[----:B------:R-:W2:Y:S02]  /*b440*/  SYNCS.PHASECHK.TRANS64.TRYWAIT P1, [R21+URZ+0x28c50], R58 ;  /* 0x028c503a150075a7 */ /* 0x000ea4000802017f */
[----:B--2---:R-:W-:Y:S05]  /*b450*/  @!P1 BRA `(.L_x_4619) ;  /* 0x0000010000549947 */ /* 0x004fea0003800000 */
.L_x_4618:
[----:B------:R-:W-:Y:S05]  /*b460*/  BSYNC B0 ;  /* 0x0000000000007941 */ /* 0x000fea0003800000 */
.L_x_4617:
[C---:B------:R-:W-:Y:S01]  /*b470*/  R2UR UR6, R28.reuse ;  /* 0x000000001c0672ca */ /* 0x040fe200000e0000 */
[C---:B------:R-:W-:Y:S01]  /*b480*/  VIADD R26, R28.reuse, 0x80 ;  /* 0x000000801c1a7836 */ /* 0x040fe20000000000 */
[----:B------:R-:W-:Y:S01]  /*b490*/  R2UR UR7, R29 ;  /* 0x000000001d0772ca */ /* 0x000fe200000e0000 */
[C---:B------:R-:W-:Y:S01]  /*b4a0*/  VIADD R24, R28.reuse, 0x100 ;  /* 0x000001001c187836 */ /* 0x040fe20000000000 */
[----:B------:R-:W-:Y:S01]  /*b4b0*/  IADD3 R28, R28, 0x180, RZ ;  /* 0x000001801c1c7810 */ /* 0x000fe20007ffe0ff */
        /* <DEDUP_REMOVED lines=9> */
[----:B-12-4-:R-:W-:-:S06]  /*b550*/  WARPGROUP.ARRIVE ;  /* 0x00000000000079c5 */ /* 0x016fcc0000000000 */
        /* <DEDUP_REMOVED lines=22> */
[----:B------:R-:W-:Y:S05]  /*b6c0*/  @!P0 BRA `(.L_x_4620) ;  /* 0x0000000000048947 */ /* 0x000fea0003800000 */
[----:B------:R-:W-:Y:S01]  /*b6d0*/  BPT.TRAP 0x1 ;  /* 0x000000040000795c */ /* 0x000fe20000300000 */
.L_x_4620:
[----:B0-----:R-:W0:Y:S01]  /*b6e0*/  LDC R152, c[0x0][0x448] ;  /* 0x00011200ff987b82 */ /* 0x001e220000000800 */
[----:B------:R-:W-:Y:S01]  /*b6f0*/  VIADD R21, R21, 0x28c60 ;  /* 0x00028c6015157836 */ /* 0x000fe20000000000 */
[----:B------:R-:W-:Y:S01]  /*b700*/  BSSY B1, `(.L_x_4621) ;  /* 0x0000217000017945 */ /* 0x000fe20003800000 */
[----:B------:R-:W-:Y:S02]  /*b710*/  IMAD.MOV.U32 R153, RZ, RZ, R201 ;  /* 0x000000ffff997224 */ /* 0x000fe400078e00c9 */
[----:B------:R-:W-:Y:S01]  /*b720*/  VIADD R213, R213, 0xfffffffe ;  /* 0xfffffffed5d57836 */ /* 0x000fe20000000000 */
[----:B------:R-:W-:-:S04]  /*b730*/  PRMT R21, R191, 0x654, R21 ;  /* 0x00000654bf157816 */ /* 0x000fc80000000015 */
[----:B------:R1:W-:Y:S01]  /*b740*/  SYNCS.ARRIVE.TRANS64.RED.A1T0 RZ, [R21+URZ], RZ ;  /* 0x000000ff15ff79a7 */ /* 0x0003e2000810043f */
[----:B0-----:R-:W-:-:S13]  /*b750*/  ISETP.NE.AND P1, PT, R152, 0x1, PT ;  /* 0x000000019800780c */ /* 0x001fda0003f25270 */
[----:B------:R-:W0:Y:S08]  /*b760*/  @P1 LDC R152, c[0x0][0x44c] ;  /* 0x00011300ff981b82 */ /* 0x000e300000000800 */
[----:B-1----:R-:W1:Y:S01]  /*b770*/  @P1 LDC R21, c[0x0][0x450] ;  /* 0x00011400ff151b82 */ /* 0x002e620000000800 */
[----:B0-----:R-:W-:-:S05]  /*b780*/  @P1 IMAD.HI.U32 R152, R201, R152, RZ ;  /* 0x00000098c9981227 */ /* 0x001fca00078e00ff */
[----:B-1----:R-:W-:-:S04]  /*b790*/  @P1 SHF.R.U32.HI R153, RZ, R21, R152 ;  /* 0x00000015ff991219 */ /* 0x002fc80000011698 */
[----:B------:R-:W-:-:S04]  /*b7a0*/  IADD3 R21, R153, R185, -R184 ;  /* 0x000000b999157210 */ /* 0x000fc80007ffe8b8 */
[----:B------:R-:W-:-:S04]  /*b7b0*/  SHF.R.S32.HI R152, RZ, 0x1f, R21 ;  /* 0x0000001fff987819 */ /* 0x000fc80000011415 */
[----:B------:R-:W-:-:S04]  /*b7c0*/  LEA.HI R21, R152, R21, RZ, 0x6 ;  /* 0x0000001598157211 */ /* 0x000fc800078f30ff */
[----:B------:R-:W-:-:S04]  /*b7d0*/  SHF.R.S32.HI R21, RZ, 0x6, R21 ;  /* 0x00000006ff157819 */ /* 0x000fc80000011415 */
[----:B------:R-:W-:-:S04]  /*b7e0*/  VIMNMX R21, RZ, R21, !PT ;  /* 0x00000015ff157248 */ /* 0x000fc80007fe0100 */
[----:B------:R-:W-:-:S13]  /*b7f0*/  ISETP.GE.AND P1, PT, R213, R21, PT ;  /* 0x00000015d500720c */ /* 0x000fda0003f26270 */
[----:B------:R-:W-:Y:S05]  /*b800*/  @!P1 BRA `(.L_x_4622) ;  /* 0x0000002000189947 */ /* 0x000fea0003800000 */
[----:B------:R-:W-:Y:S01]  /*b810*/  BSSY B0, `(.L_x_4623) ;  /* 0x0000204000007945 */ /* 0x000fe20003800000 */
[----:B------:R-:W-:Y:S01]  /*b820*/  IMAD.MOV.U32 R220, RZ, RZ, R13 ;  /* 0x000000ffffdc7224 */ /* 0x000fe200078e000d */
[----:B------:R-:W-:Y:S01]  /*b830*/  MOV R186, R213 ;  /* 0x000000d500ba7202 */ /* 0x000fe20000000f00 */
[----:B------:R-:W-:Y:S02]  /*b840*/  IMAD.MOV.U32 R217, RZ, RZ, R15 ;  /* 0x000000ffffd97224 */ /* 0x000fe400078e000f */
[----:B------:R-:W-:-:S07]  /*b850*/  IMAD.MOV.U32 R219, RZ, RZ, R18 ;  /* 0x000000ffffdb7224 */ /* 0x000fce00078e0012 */
.L_x_4636:
[----:B------:R-:W-:-:S05]  /*b860*/  VIADD R18, R219, 0x1 ;  /* 0x00000001db127836 */ /* 0x000fca0000000000 */
[----:B------:R-:W-:-:S04]  /*b870*/  ISETP.NE.AND P1, PT, R18, 0x2, PT ;  /* 0x000000021200780c */ /* 0x000fc80003f25270 */
[----:B------:R-:W-:Y:S02]  /*b880*/  SEL R12, RZ, 0x1, P1 ;  /* 0x00000001ff0c7807 */ /* 0x000fe40000800000 */
[----:B------:R-:W-:Y:S02]  /*b890*/  SEL R18, R18, RZ, P1 ;  /* 0x000000ff12127207 */ /* 0x000fe40000800000 */
[----:B------:R-:W-:Y:S01]  /*b8a0*/  LOP3.LUT R19, R19, R12, RZ, 0x3c, !PT ;  /* 0x0000000c13137212 */ /* 0x000fe200078e3cff */
[----:B0-----:R-:W-:Y:S06]  /*b8b0*/  @!P0 BRA `(.L_x_4624) ;  /* 0x0000000000048947 */ /* 0x001fec0003800000 */
[----:B------:R-:W-:Y:S01]  /*b8c0*/  BPT.TRAP 0x1 ;  /* 0x000000040000795c */ /* 0x000fe20000300000 */
.L_x_4624:
[----:B------:R-:W-:Y:S01]  /*b8d0*/  IMAD R187, R18, 0x8, R2 ;  /* 0x0000000812bb7824 */ /* 0x000fe200078e0202 */
[----:B------:R-:W-:-:S04]  /*b8e0*/  SHF.L.U32 R213, R19, 0x1f, RZ ;  /* 0x0000001f13d57819 */ /* 0x000fc800000006ff */
[----:B------:R0:W1:Y:S01]  /*b8f0*/  SYNCS.PHASECHK.TRANS64.TRYWAIT P1, [R187+URZ+0x28c30], R213 ;  /* 0x028c30d5bb0075a7 */ /* 0x000062000802017f */
[----:B------:R-:W-:Y:S05]  /*b900*/  @!P0 BRA `(.L_x_4625) ;  /* 0x0000000000048947 */ /* 0x000fea0003800000 */
[----:B------:R-:W-:Y:S01]  /*b910*/  BPT.TRAP 0x1 ;  /* 0x000000040000795c */ /* 0x000fe20000300000 */
.L_x_4625:
[----:B------:R-:W-:Y:S01]  /*b920*/  BSSY B2, `(.L_x_4626) ;  /* 0x0000006000027945 */ /* 0x000fe20003800000 */
[----:B------:R-:W-:Y:S02]  /*b930*/  IMAD R154, R18, 0x200, R20 ;  /* 0x00000200129a7824 */ /* 0x000fe400078e0214 */
[----:B------:R-:W-:Y:S01]  /*b940*/  IMAD.MOV.U32 R155, RZ, RZ, 0x40000040 ;  /* 0x40000040ff9b7424 */ /* 0x000fe200078e00ff */
[----:B-1----:R-:W-:Y:S06]  /*b950*/  @P1 BRA `(.L_x_4627) ;  /* 0x0000000000081947 */ /* 0x002fec0003800000 */
[----:B------:R-:W1:Y:S02]  /*b960*/  SYNCS.PHASECHK.TRANS64.TRYWAIT P1, [R187+URZ+0x28c30], R213 ;  /* 0x028c30d5bb0075a7 */ /* 0x000e64000802017f */
[----:B-1----:R-:W-:Y:S05]  /*b970*/  @!P1 BRA `(.L_x_4628) ;  /* 0x000000fc00209947 */ /* 0x002fea0003800000 */
.L_x_4627:
[----:B------:R-:W-:Y:S05]  /*b980*/  BSYNC B2 ;  /* 0x0000000000027941 */ /* 0x000fea0003800000 */
.L_x_4626:
        /* <DEDUP_REMOVED lines=8> */
[----:B------:R-:W-:Y:S01]  /*ba10*/  MOV R153, 0x40000040 ;  /* 0x4000004000997802 */ /* 0x000fe20000000f00 */
        /* <DEDUP_REMOVED lines=27> */
.L_x_4629:
[----:B------:R-:W2:Y:S01]  /*bbd0*/  LDC R12, c[0x0][0x448] ;  /* 0x00011200ff0c7b82 */ /* 0x000ea20000000800 */
[----:B------:R-:W-:-:S04]  /*bbe0*/  LOP3.LUT R22, R22, 0xffffdfff, RZ, 0xc0, !PT ;  /* 0xffffdfff16167812 */ /* 0x000fc800078ec0ff */
[----:B------:R-:W-:-:S04]  /*bbf0*/  @P0 LOP3.LUT R22, R22, 0x2000, RZ, 0xfc, !PT ;  /* 0x0000200016160812 */ /* 0x000fc800078efcff */
[----:B------:R-:W-:Y:S02]  /*bc00*/  LOP3.LUT R22, R22, 0xffffbfff, RZ, 0xc0, !PT ;  /* 0xffffbfff16167812 */ /* 0x000fe400078ec0ff */
[----:B--2---:R-:W-:Y:S01]  /*bc10*/  ISETP.NE.AND P1, PT, R12, 0x1, PT ;  /* 0x000000010c00780c */ /* 0x004fe20003f25270 */
[----:B------:R-:W-:-:S12]  /*bc20*/  IMAD.IADD R12, R228, 0x1, R201 ;  /* 0x00000001e40c7824 */ /* 0x000fd800078e02c9 */
[----:B------:R-:W2:Y:S08]  /*bc30*/  @P1 LDC R15, c[0x0][0x44c] ;  /* 0x00011300ff0f1b82 */ /* 0x000eb00000000800 */
[----:B------:R-:W3:Y:S01]  /*bc40*/  @P1 LDC R13, c[0x0][0x450] ;  /* 0x00011400ff0d1b82 */ /* 0x000ee20000000800 */
[----:B--2---:R-:W-:-:S05]  /*bc50*/  @P1 IMAD.HI.U32 R15, R12, R15, RZ ;  /* 0x0000000f0c0f1227 */ /* 0x004fca00078e00ff */
[----:B---3--:R-:W-:Y:S01]  /*bc60*/  @P1 SHF.R.U32.HI R12, RZ, R13, R15 ;  /* 0x0000000dff0c1219 */ /* 0x008fe2000001160f */
[----:B------:R-:W-:-:S04]  /*bc70*/  IMAD.MOV.U32 R13, RZ, RZ, -0x40 ;  /* 0xffffffc0ff0d7424 */ /* 0x000fc800078e00ff */
[----:B------:R-:W2:Y:S01]  /*bc80*/  SHFL.IDX PT, R15, R12, RZ, 0x1c1f ;  /* 0x001c1fff0c0f7589 */ /* 0x000ea200000e0000 */
[----:B------:R-:W-:-:S03]  /*bc90*/  IMAD R13, R186, R13, 0x1 ;  /* 0x00000001ba0d7424 */ /* 0x000fc600078e020d */
[----:B------:R-:W3:Y:S02]  /*bca0*/  SHFL.IDX PT, R12, R12, 0x1, 0x1c1f ;  /* 0x003c1f000c0c7f89 */ /* 0x000ee400000e0000 */
[----:B------:R-:W-:-:S05]  /*bcb0*/  IADD3 R13, R185, R13, -R196 ;  /* 0x0000000db90d7210 */ /* 0x000fca0007ffe8c4 */
[----:B------:R-:W-:-:S04]  /*bcc0*/  IMAD.IADD R13, R13, 0x1, -R184 ;  /* 0x000000010d0d7824 */ /* 0x000fc800078e0ab8 */
[C---:B--2---:R-:W-:Y:S02]  /*bcd0*/  IMAD.IADD R15, R13.reuse, 0x1, R15 ;  /* 0x000000010d0f7824 */ /* 0x044fe400078e020f */
[----:B---3--:R-:W-:-:S03]  /*bce0*/  IMAD.IADD R12, R13, 0x1, R12 ;  /* 0x000000010d0c7824 */ /* 0x008fc600078e020c */
[C---:B------:R-:W-:Y:S02]  /*bcf0*/  ISETP.GT.AND P0, PT, R15.reuse, 0x21, PT ;  /* 0x000000210f00780c */ /* 0x040fe40003f04270 */
[----:B------:R-:W-:Y:S02]  /*bd00*/  ISETP.GT.AND P5, PT, R15, 0x8, PT ;  /* 0x000000080f00780c */ /* 0x000fe40003fa4270 */
[----:B------:R-:W-:Y:S02]  /*bd10*/  ISETP.GT.AND P6, PT, R12, RZ, PT ;  /* 0x000000ff0c00720c */ /* 0x000fe40003fc4270 */
[----:B------:R-:W-:Y:S02]  /*bd20*/  FSEL R156, R156, -INF , P5 ;  /* 0xff8000009c9c7808 */ /* 0x000fe40002800000 */
[----:B------:R-:W-:Y:S02]  /*bd30*/  FSEL R154, R154, -INF , P6 ;  /* 0xff8000009a9a7808 */ /* 0x000fe40003000000 */
[----:B------:R-:W-:-:S02]  /*bd40*/  ISETP.GT.AND P6, PT, R12, 0x1, PT ;  /* 0x000000010c00780c */ /* 0x000fc40003fc4270 */
[----:B------:R-:W-:Y:S02]  /*bd50*/  ISETP.GT.AND P5, PT, R15, 0x29, PT ;  /* 0x000000290f00780c */ /* 0x000fe40003fa4270 */
[----:B------:R-:W-:Y:S02]  /*bd60*/  FSEL R155, R155, -INF , P6 ;  /* 0xff8000009b9b7808 */ /* 0x000fe40003000000 */
[----:B------:R-:W-:Y:S02]  /*bd70*/  ISETP.GT.AND P6, PT, R12, 0x8, PT ;  /* 0x000000080c00780c */ /* 0x000fe40003fc4270 */
[----:B------:R-:W-:Y:S02]  /*bd80*/  ISETP.GT.AND P1, PT, R15, 0x1, PT ;  /* 0x000000010f00780c */ /* 0x000fe40003f24270 */
[----:B------:R-:W-:Y:S02]  /*bd90*/  FSEL R158, R158, -INF , P6 ;  /* 0xff8000009e9e7808 */ /* 0x000fe40003000000 */
[----:B------:R-:W-:-:S02]  /*bda0*/  ISETP.GT.AND P6, PT, R12, 0x9, PT ;  /* 0x000000090c00780c */ /* 0x000fc40003fc4270 */
[----:B------:R-:W-:Y:S02]  /*bdb0*/  ISETP.GT.AND P2, PT, R15, RZ, PT ;  /* 0x000000ff0f00720c */ /* 0x000fe40003f44270 */
[----:B------:R-:W-:Y:S02]  /*bdc0*/  FSEL R159, R159, -INF , P6 ;  /* 0xff8000009f9f7808 */ /* 0x000fe40003000000 */
[----:B------:R-:W-:Y:S02]  /*bdd0*/  ISETP.GT.AND P6, PT, R12, 0x10, PT ;  /* 0x000000100c00780c */ /* 0x000fe40003fc4270 */
[----:B------:R-:W-:Y:S02]  /*bde0*/  @P0 LOP3.LUT R22, R22, 0x4000, RZ, 0xfc, !PT ;  /* 0x0000400016160812 */ /* 0x000fe400078efcff */
[----:B------:R-:W-:Y:S02]  /*bdf0*/  FSEL R162, R162, -INF , P6 ;  /* 0xff800000a2a27808 */ /* 0x000fe40003000000 */
[----:B------:R-:W-:-:S02]  /*be00*/  ISETP.GT.AND P6, PT, R12, 0x11, PT ;  /* 0x000000110c00780c */ /* 0x000fc40003fc4270 */
[----:B------:R-:W-:Y:S02]  /*be10*/  FSEL R224, R153, -INF , P1 ;  /* 0xff80000099e07808 */ /* 0x000fe40000800000 */
[----:B------:R-:W-:Y:S02]  /*be20*/  FSEL R163, R163, -INF , P6 ;  /* 0xff800000a3a37808 */ /* 0x000fe40003000000 */
[----:B------:R-:W-:Y:S02]  /*be30*/  ISETP.GT.AND P6, PT, R12, 0x18, PT ;  /* 0x000000180c00780c */ /* 0x000fe40003fc4270 */
        /* <DEDUP_REMOVED lines=15> */
[----:B------:R-:W-:Y:S02]  /*bf30*/  LOP3.LUT R22, R22, 0xffff7fff, RZ, 0xc0, !PT ;  /* 0xffff7fff16167812 */ /* 0x000fe400078ec0ff */
[----:B------:R-:W-:Y:S02]  /*bf40*/  FSEL R175, R175, -INF , P6 ;  /* 0xff800000afaf7808 */ /* 0x000fe40003000000 */
[----:B------:R-:W-:Y:S02]  /*bf50*/  ISETP.GT.AND P6, PT, R12, 0x30, PT ;  /* 0x000000300c00780c */ /* 0x000fe40003fc4270 */
[----:B------:R-:W-:Y:S02]  /*bf60*/  FSEL R157, R157, -INF , P4 ;  /* 0xff8000009d9d7808 */ /* 0x000fe40002000000 */
        /* <DEDUP_REMOVED lines=8> */
[----:B------:R-:W-:Y:S02]  /*bff0*/  FMNMX.FTZ R12, R154, R220, !PT ;  /* 0x000000dc9a0c7209 */ /* 0x000fe40007810000 */
[----:B------:R-:W-:Y:S02]  /*c000*/  FSEL R183, R183, -INF , P6 ;  /* 0xff800000b7b77808 */ /* 0x000fe40003000000 */
[----:B------:R-:W-:Y:S02]  /*c010*/  FMNMX.FTZ R12, R155, R12, !PT ;  /* 0x0000000c9b0c7209 */ /* 0x000fe40007810000 */
[----:B------:R-:W-:Y:S02]  /*c020*/  FSEL R164, R164, -INF , P1 ;  /* 0xff800000a4a47808 */ /* 0x000fe40000800000 */
[----:B------:R-:W-:Y:S02]  /*c030*/  FMNMX.FTZ R12, R158, R12, !PT ;  /* 0x0000000c9e0c7209 */ /* 0x000fe40007810000 */
[----:B------:R-:W-:-:S02]  /*c040*/  @P5 LOP3.LUT R22, R22, 0x8000, RZ, 0xfc, !PT ;  /* 0x0000800016165812 */ /* 0x000fc400078efcff */
[----:B------:R-:W-:Y:S02]  /*c050*/  FMNMX.FTZ R12, R159, R12, !PT ;  /* 0x0000000c9f0c7209 */ /* 0x000fe40007810000 */
[C---:B------:R-:W-:Y:S02]  /*c060*/  ISETP.GT.AND P4, PT, R15.reuse, 0x30, PT ;  /* 0x000000300f00780c */ /* 0x040fe40003f84270 */
[----:B------:R-:W-:Y:S02]  /*c070*/  FMNMX.FTZ R12, R162, R12, !PT ;  /* 0x0000000ca20c7209 */ /* 0x000fe40007810000 */
[----:B------:R-:W-:Y:S02]  /*c080*/  ISETP.GT.AND P3, PT, R15, 0x31, PT ;  /* 0x000000310f00780c */ /* 0x000fe40003f64270 */
[----:B------:R-:W-:Y:S02]  /*c090*/  FMNMX.FTZ R12, R163, R12, !PT ;  /* 0x0000000ca30c7209 */ /* 0x000fe40007810000 */
[----:B------:R-:W-:-:S02]  /*c0a0*/  ISETP.GT.AND P2, PT, R15, 0x38, PT ;  /* 0x000000380f00780c */ /* 0x000fc40003f44270 */
[----:B------:R-:W-:Y:S02]  /*c0b0*/  FMNMX.FTZ R12, R166, R12, !PT ;  /* 0x0000000ca60c7209 */ /* 0x000fe40007810000 */
[----:B------:R-:W-:Y:S02]  /*c0c0*/  ISETP.GT.AND P1, PT, R15, 0x39, PT ;  /* 0x000000390f00780c */ /* 0x000fe40003f24270 */
[----:B------:R-:W-:Y:S02]  /*c0d0*/  FMNMX.FTZ R12, R167, R12, !PT ;  /* 0x0000000ca70c7209 */ /* 0x000fe40007810000 */
[C---:B------:R-:W-:Y:S02]  /*c0e0*/  ISETP.GT.AND P5, PT, R15.reuse, 0x19, PT ;  /* 0x000000190f00780c */ /* 0x040fe40003fa4270 */
[----:B------:R-:W-:Y:S02]  /*c0f0*/  FMNMX.FTZ R12, R170, R12, !PT ;  /* 0x0000000caa0c7209 */ /* 0x000fe40007810000 */
[----:B------:R-:W-:-:S02]  /*c100*/  ISETP.GT.AND P0, PT, R15, 0x20, PT ;  /* 0x000000200f00780c */ /* 0x000fc40003f04270 */
[----:B------:R-:W-:Y:S02]  /*c110*/  FMNMX.FTZ R12, R171, R12, !PT ;  /* 0x0000000cab0c7209 */ /* 0x000fe40007810000 */
[----:B------:R-:W-:Y:S02]  /*c120*/  FSEL R165, R165, -INF , P5 ;  /* 0xff800000a5a57808 */ /* 0x000fe40002800000 */
[----:B------:R-:W-:Y:S02]  /*c130*/  FMNMX.FTZ R12, R174, R12, !PT ;  /* 0x0000000cae0c7209 */ /* 0x000fe40007810000 */
[----:B------:R-:W-:Y:S02]  /*c140*/  FSEL R168, R168, -INF , P0 ;  /* 0xff800000a8a87808 */ /* 0x000fe40000000000 */
[----:B------:R-:W-:Y:S02]  /*c150*/  FMNMX.FTZ R12, R175, R12, !PT ;  /* 0x0000000caf0c7209 */ /* 0x000fe40007810000 */
[----:B------:R-:W-:-:S02]  /*c160*/  LOP3.LUT P0, RZ, R22, 0x4000, RZ, 0xc0, !PT ;  /* 0x0000400016ff7812 */ /* 0x000fc4000780c0ff */
[----:B------:R-:W-:Y:S02]  /*c170*/  FMNMX.FTZ R12, R178, R12, !PT ;  /* 0x0000000cb20c7209 */ /* 0x000fe40007810000 */
[----:B------:R-:W-:Y:S02]  /*c180*/  FSEL R169, R169, -INF , P0 ;  /* 0xff800000a9a97808 */ /* 0x000fe40000000000 */
[----:B------:R-:W-:Y:S02]  /*c190*/  FMNMX.FTZ R12, R179, R12, !PT ;  /* 0x0000000cb30c7209 */ /* 0x000fe40007810000 */
[----:B------:R-:W-:Y:S02]  /*c1a0*/  LOP3.LUT P5, RZ, R22, 0x8000, RZ, 0xc0, !PT ;  /* 0x0000800016ff7812 */ /* 0x000fe400078ac0ff */
[----:B------:R-:W-:Y:S02]  /*c1b0*/  FMNMX.FTZ R12, R182, R12, !PT ;  /* 0x0000000cb60c7209 */ /* 0x000fe40007810000 */
[----:B------:R-:W-:-:S02]  /*c1c0*/  FSEL R176, R176, -INF , P4 ;  /* 0xff800000b0b07808 */ /* 0x000fc40002000000 */
[----:B------:R-:W-:Y:S02]  /*c1d0*/  FMNMX.FTZ R12, R183, R12, !PT ;  /* 0x0000000cb70c7209 */ /* 0x000fe40007810000 */
[----:B------:R-:W-:Y:S02]  /*c1e0*/  FSEL R177, R177, -INF , P3 ;  /* 0xff800000b1b17808 */ /* 0x000fe40001800000 */
[----:B------:R-:W-:Y:S01]  /*c1f0*/  FSEL R180, R180, -INF , P2 ;  /* 0xff800000b4b47808 */ /* 0x000fe20001000000 */
[----:B------:R-:W2:Y:S01]  /*c200*/  SHFL.BFLY PT, R13, R12, 0x2, 0x1f ;  /* 0x0c401f000c0d7f89 */ /* 0x000ea200000e0000 */
[----:B------:R-:W-:Y:S02]  /*c210*/  FSEL R181, R181, -INF , P1 ;  /* 0xff800000b5b57808 */ /* 0x000fe40000800000 */
[----:B------:R-:W-:Y:S02]  /*c220*/  LOP3.LUT P0, RZ, R22, 0x2000, RZ, 0xc0, !PT ;  /* 0x0000200016ff7812 */ /* 0x000fe4000780c0ff */
[----:B--2---:R-:W-:-:S05]  /*c230*/  FMNMX.FTZ R13, R12, R13, !PT ;  /* 0x0000000d0c0d7209 */ /* 0x004fca0007810000 */
[----:B------:R-:W2:Y:S02]  /*c240*/  SHFL.BFLY PT, R12, R13, 0x1, 0x1f ;  /* 0x0c201f000d0c7f89 */ /* 0x000ea400000e0000 */
[----:B--2---:R-:W-:-:S04]  /*c250*/  FMNMX.FTZ R13, R13, R12, !PT ;  /* 0x0000000c0d0d7209 */ /* 0x004fc80007810000 */
[----:B------:R-:W-:-:S04]  /*c260*/  FSETP.NEU.FTZ.AND P6, PT, R13, -INF , PT ;  /* 0xff8000000d00780b */ /* 0x000fc80003fdd000 */
[----:B------:R-:W-:-:S05]  /*c270*/  FSEL R12, R13, RZ, P6 ;  /* 0x000000ff0d0c7208 */ /* 0x000fca0003000000 */
[----:B------:R-:W-:Y:S01]  /*c280*/  FADD.FTZ R220, -R12, R220 ;  /* 0x000000dc0cdc7221 */ /* 0x000fe20000010100 */
[----:B------:R-:W-:-:S04]  /*c290*/  IMAD.U32 R12, RZ, RZ, UR37 ;  /* 0x00000025ff0c7e24 */ /* 0x000fc8000f8e00ff */
[----:B------:R-:W-:-:S05]  /*c2a0*/  FMUL.FTZ R153, R13, R12 ;  /* 0x0000000c0d997220 */ /* 0x000fca0000410000 */
[----:B------:R-:W-:Y:S02]  /*c2b0*/  FSEL R153, R153, RZ, P6 ;  /* 0x000000ff99997208 */ /* 0x000fe40003000000 */
[----:B------:R-:W-:Y:S02]  /*c2c0*/  ISETP.GT.AND P6, PT, R15, 0x28, PT ;  /* 0x000000280f00780c */ /* 0x000fe40003fc4270 */
[----:B------:R-:W-:Y:S01]  /*c2d0*/  IADD3 R15, R187, 0x28c40, RZ ;  /* 0x00028c40bb0f7810 */ /* 0x000fe20007ffe0ff */
[-CC-:B------:R-:W-:Y:S01]  /*c2e0*/  FFMA.FTZ R154, R154, R12.reuse, -R153.reuse ;  /* 0x0000000c9a9a7223 */ /* 0x180fe20000010899 */
[-C--:B------:R-:W-:Y:S01]  /*c2f0*/  FFMA.FTZ R225, R170, R12.reuse, -R153 ;  /* 0x0000000caae17223 */ /* 0x080fe20000010899 */
[----:B------:R-:W-:Y:S01]  /*c300*/  FSEL R172, R172, -INF , P6 ;  /* 0xff800000acac7808 */ /* 0x000fe20003000000 */
[-C--:B------:R-:W-:Y:S01]  /*c310*/  FMUL.FTZ R170, R220, R12.reuse ;  /* 0x0000000cdcaa7220 */ /* 0x080fe20000410000 */
[----:B------:R-:W-:Y:S01]  /*c320*/  PRMT R15, R191, 0x654, R15 ;  /* 0x00000654bf0f7816 */ /* 0x000fe2000000000f */
[-CC-:B------:R-:W-:Y:S01]  /*c330*/  FFMA.FTZ R155, R155, R12.reuse, -R153.reuse ;  /* 0x0000000c9b9b7223 */ /* 0x180fe20000010899 */
[-CC-:B------:R-:W-:Y:S01]  /*c340*/  FFMA.FTZ R158, R158, R12.reuse, -R153.reuse ;  /* 0x0000000c9e9e7223 */ /* 0x180fe20000010899 */
[-CC-:B------:R-:W-:Y:S01]  /*c350*/  FFMA.FTZ R159, R159, R12.reuse, -R153.reuse ;  /* 0x0000000c9f9f7223 */ /* 0x180fe20000010899 */
[----:B------:R2:W-:Y:S01]  /*c360*/  SYNCS.ARRIVE.TRANS64.RED.A1T0 RZ, [R15+URZ], RZ ;  /* 0x000000ff0fff79a7 */ /* 0x0005e2000810043f */
[-CC-:B------:R-:W-:Y:S01]  /*c370*/  FFMA.FTZ R162, R162, R12.reuse, -R153.reuse ;  /* 0x0000000ca2a27223 */ /* 0x180fe20000010899 */
[-CC-:B------:R-:W-:Y:S01]  /*c380*/  FFMA.FTZ R163, R163, R12.reuse, -R153.reuse ;  /* 0x0000000ca3a37223 */ /* 0x180fe20000010899 */
[-CC-:B------:R-:W-:Y:S01]  /*c390*/  FFMA.FTZ R166, R166, R12.reuse, -R153.reuse ;  /* 0x0000000ca6a67223 */ /* 0x180fe20000010899 */
[-CC-:B------:R-:W-:Y:S01]  /*c3a0*/  FFMA.FTZ R167, R167, R12.reuse, -R153.reuse ;  /* 0x0000000ca7a77223 */ /* 0x180fe20000010899 */
[-CC-:B------:R-:W-:Y:S01]  /*c3b0*/  FFMA.FTZ R171, R171, R12.reuse, -R153.reuse ;  /* 0x0000000cabab7223 */ /* 0x180fe20000010899 */
[-CC-:B------:R-:W-:Y:S01]  /*c3c0*/  FFMA.FTZ R174, R174, R12.reuse, -R153.reuse ;  /* 0x0000000caeae7223 */ /* 0x180fe20000010899 */
[-CC-:B------:R-:W-:Y:S01]  /*c3d0*/  FFMA.FTZ R175, R175, R12.reuse, -R153.reuse ;  /* 0x0000000cafaf7223 */ /* 0x180fe20000010899 */
[----:B--2---:R-:W-:Y:S01]  /*c3e0*/  FMNMX.FTZ R15, R152, R217, !PT ;  /* 0x000000d9980f7209 */ /* 0x004fe20007810000 */
[-CC-:B------:R-:W-:Y:S01]  /*c3f0*/  FFMA.FTZ R178, R178, R12.reuse, -R153.reuse ;  /* 0x0000000cb2b27223 */ /* 0x180fe20000010899 */
[-CC-:B------:R-:W-:Y:S01]  /*c400*/  FFMA.FTZ R179, R179, R12.reuse, -R153.reuse ;  /* 0x0000000cb3b37223 */ /* 0x180fe20000010899 */
[-CC-:B------:R-:W-:Y:S01]  /*c410*/  FFMA.FTZ R182, R182, R12.reuse, -R153.reuse ;  /* 0x0000000cb6b67223 */ /* 0x180fe20000010899 */
[----:B------:R-:W-:Y:S01]  /*c420*/  FMNMX.FTZ R15, R224, R15, !PT ;  /* 0x0000000fe00f7209 */ /* 0x000fe20007810000 */
[----:B------:R-:W-:Y:S01]  /*c430*/  FFMA.FTZ R183, R183, R12, -R153 ;  /* 0x0000000cb7b77223 */ /* 0x000fe20000010899 */
[----:B------:R-:W2:Y:S02]  /*c440*/  MUFU.EX2 R170, R170 ;  /* 0x000000aa00aa7308 */ /* 0x000ea40000000800 */
[----:B------:R-:W-:-:S04]  /*c450*/  FMNMX.FTZ R15, R156, R15, !PT ;  /* 0x0000000f9c0f7209 */ /* 0x000fc80007810000 */
[----:B------:R-:W-:Y:S02]  /*c460*/  FMNMX.FTZ R15, R157, R15, !PT ;  /* 0x0000000f9d0f7209 */ /* 0x000fe40007810000 */
[----:B------:R3:W4:Y:S02]  /*c470*/  MUFU.EX2 R153, R154 ;  /* 0x0000009a00997308 */ /* 0x0007240000000800 */
[----:B------:R-:W-:-:S04]  /*c480*/  FMNMX.FTZ R15, R160, R15, !PT ;  /* 0x0000000fa00f7209 */ /* 0x000fc80007810000 */
[----:B------:R-:W-:Y:S02]  /*c490*/  FMNMX.FTZ R15, R161, R15, !PT ;  /* 0x0000000fa10f7209 */ /* 0x000fe40007810000 */
[----:B------:R-:W5:Y:S01]  /*c4a0*/  MUFU.EX2 R155, R155 ;  /* 0x0000009b009b7308 */ /* 0x000f620000000800 */
[----:B---3--:R-:W-:Y:S01]  /*c4b0*/  FSEL R154, R173, -INF , P5 ;  /* 0xff800000ad9a7808 */ /* 0x008fe20002800000 */
[-C--:B--2---:R-:W-:Y:S01]  /*c4c0*/  FMUL.FTZ R26, R26, R170.reuse ;  /* 0x000000aa1a1a7220 */ /* 0x084fe20000410000 */
[----:B------:R-:W-:Y:S01]  /*c4d0*/  FMNMX.FTZ R15, R164, R15, !PT ;  /* 0x0000000fa40f7209 */ /* 0x000fe20007810000 */
[-C--:B------:R-:W-:Y:S01]  /*c4e0*/  FMUL.FTZ R27, R27, R170.reuse ;  /* 0x000000aa1b1b7220 */ /* 0x080fe20000410000 */
[-C--:B------:R-:W-:Y:S01]  /*c4f0*/  FMUL.FTZ R30, R30, R170.reuse ;  /* 0x000000aa1e1e7220 */ /* 0x080fe20000410000 */
[-C--:B------:R-:W-:Y:S01]  /*c500*/  FMUL.FTZ R31, R31, R170.reuse ;  /* 0x000000aa1f1f7220 */ /* 0x080fe20000410000 */
[----:B------:R-:W-:Y:S01]  /*c510*/  FMNMX.FTZ R15, R165, R15, !PT ;  /* 0x0000000fa50f7209 */ /* 0x000fe20007810000 */
[----:B------:R-:W-:Y:S01]  /*c520*/  MUFU.EX2 R159, R159 ;  /* 0x0000009f009f7308 */ /* 0x000fe20000000800 */
[----:B----4-:R-:W-:Y:S01]  /*c530*/  FFMA.FTZ R3, R170, R3, R153 ;  /* 0x00000003aa037223 */ /* 0x010fe20000010099 */
[-C--:B------:R-:W-:Y:S01]  /*c540*/  FMUL.FTZ R34, R34, R170.reuse ;  /* 0x000000aa22227220 */ /* 0x080fe20000410000 */
[----:B------:R-:W-:Y:S01]  /*c550*/  FMNMX.FTZ R15, R168, R15, !PT ;  /* 0x0000000fa80f7209 */ /* 0x000fe20007810000 */
[-C--:B------:R-:W-:Y:S01]  /*c560*/  FMUL.FTZ R35, R35, R170.reuse ;  /* 0x000000aa23237220 */ /* 0x080fe20000410000 */
[-C--:B------:R-:W-:Y:S01]  /*c570*/  FMUL.FTZ R38, R38, R170.reuse ;  /* 0x000000aa26267220 */ /* 0x080fe20000410000 */
[-C--:B------:R-:W-:Y:S01]  /*c580*/  FMUL.FTZ R39, R39, R170.reuse ;  /* 0x000000aa27277220 */ /* 0x080fe20000410000 */
[----:B------:R-:W-:Y:S01]  /*c590*/  FMNMX.FTZ R15, R169, R15, !PT ;  /* 0x0000000fa90f7209 */ /* 0x000fe20007810000 */
[----:B------:R-:W-:Y:S01]  /*c5a0*/  MUFU.EX2 R162, R162 ;  /* 0x000000a200a27308 */ /* 0x000fe20000000800 */
[C---:B-----5:R-:W-:Y:S01]  /*c5b0*/  FADD.FTZ R3, R155.reuse, R3 ;  /* 0x000000039b037221 */ /* 0x060fe20000010000 */
[----:B------:R-:W-:Y:S01]  /*c5c0*/  F2FP.F16.F32.PACK_AB R153, R155, R153 ;  /* 0x000000999b99723e */ /* 0x000fe200000000ff */
[-C--:B------:R-:W-:Y:S01]  /*c5d0*/  FMUL.FTZ R42, R42, R170.reuse ;  /* 0x000000aa2a2a7220 */ /* 0x080fe20000410000 */
[----:B------:R-:W-:Y:S01]  /*c5e0*/  FMNMX.FTZ R15, R172, R15, !PT ;  /* 0x0000000fac0f7209 */ /* 0x000fe20007810000 */
[-C--:B------:R-:W-:Y:S01]  /*c5f0*/  FMUL.FTZ R43, R43, R170.reuse ;  /* 0x000000aa2b2b7220 */ /* 0x080fe20000410000 */
[-C--:B------:R-:W-:Y:S01]  /*c600*/  FMUL.FTZ R46, R46, R170.reuse ;  /* 0x000000aa2e2e7220 */ /* 0x080fe20000410000 */
[-C--:B------:R-:W-:Y:S01]  /*c610*/  FMUL.FTZ R47, R47, R170.reuse ;  /* 0x000000aa2f2f7220 */ /* 0x080fe20000410000 */
[----:B------:R-:W-:Y:S01]  /*c620*/  FMNMX.FTZ R15, R154, R15, !PT ;  /* 0x0000000f9a0f7209 */ /* 0x000fe20007810000 */
[----:B------:R-:W2:Y:S01]  /*c630*/  MUFU.EX2 R155, R158 ;  /* 0x0000009e009b7308 */ /* 0x000ea20000000800 */
        /* <DEDUP_REMOVED lines=16> */
[----:B--2---:R-:W-:Y:S01]  /*c740*/  FADD.FTZ R3, R155, R3 ;  /* 0x000000039b037221 */ /* 0x004fe20000010000 */
[C---:B------:R-:W-:Y:S01]  /*c750*/  F2FP.F16.F32.PACK_AB R155, R159.reuse, R155 ;  /* 0x0000009b9f9b723e */ /* 0x040fe200000000ff */
[-C--:B------:R-:W-:Y:S01]  /*c760*/  FMUL.FTZ R70, R70, R170.reuse ;  /* 0x000000aa46467220 */ /* 0x080fe20000410000 */
[----:B------:R-:W2:Y:S01]  /*c770*/  SHFL.BFLY PT, R158, R15, 0x2, 0x1f ;  /* 0x0c401f000f9e7f89 */ /* 0x000ea200000e0000 */
[----:B------:R-:W-:Y:S01]  /*c780*/  FADD.FTZ R3, R159, R3 ;  /* 0x000000039f037221 */ /* 0x000fe20000010000 */
[-C--:B------:R-:W-:Y:S01]  /*c790*/  FMUL.FTZ R71, R71, R170.reuse ;  /* 0x000000aa47477220 */ /* 0x080fe20000410000 */
[-C--:B------:R-:W-:Y:S01]  /*c7a0*/  FMUL.FTZ R74, R74, R170.reuse ;  /* 0x000000aa4a4a7220 */ /* 0x080fe20000410000 */
[----:B------:R-:W-:Y:S01]  /*c7b0*/  MUFU.EX2 R171, R171 ;  /* 0x000000ab00ab7308 */ /* 0x000fe20000000800 */
[----:B------:R-:W-:Y:S01]  /*c7c0*/  FADD.FTZ R3, R162, R3 ;  /* 0x00000003a2037221 */ /* 0x000fe20000010000 */
        /* <DEDUP_REMOVED lines=19> */
[-C--:B------:R-:W-:Y:S01]  /*c900*/  FMUL.FTZ R107, R107, R170.reuse ;  /* 0x000000aa6b6b7220 */ /* 0x080fe20000410000 */
[-C--:B------:R-:W-:Y:S01]  /*c910*/  FMUL.FTZ R110, R110, R170.reuse ;  /* 0x000000aa6e6e7220 */ /* 0x080fe20000410000 */
[-C--:B------:R-:W-:Y:S01]  /*c920*/  FMUL.FTZ R111, R111, R170.reuse ;  /* 0x000000aa6f6f7220 */ /* 0x080fe20000410000 */
[----:B------:R2:W3:Y:S01]  /*c930*/  MUFU.EX2 R158, R163 ;  /* 0x000000a3009e7308 */ /* 0x0004e20000000800 */
[----:B------:R-:W4:Y:S01]  /*c940*/  SHFL.BFLY PT, R159, R15, 0x1, 0x1f ;  /* 0x0c201f000f9f7f89 */ /* 0x000f2200000e0000 */
[-C--:B------:R-:W-:Y:S01]  /*c950*/  FMUL.FTZ R114, R114, R170.reuse ;  /* 0x000000aa72727220 */ /* 0x080fe20000410000 */
[-C--:B------:R-:W-:Y:S01]  /*c960*/  FMUL.FTZ R115, R115, R170.reuse ;  /* 0x000000aa73737220 */ /* 0x080fe20000410000 */
[-C--:B------:R-:W-:Y:S01]  /*c970*/  FMUL.FTZ R118, R118, R170.reuse ;  /* 0x000000aa76767220 */ /* 0x080fe20000410000 */
[-C--:B------:R-:W-:Y:S01]  /*c980*/  FMUL.FTZ R119, R119, R170.reuse ;  /* 0x000000aa77777220 */ /* 0x080fe20000410000 */
[-C--:B------:R-:W-:Y:S01]  /*c990*/  FMUL.FTZ R122, R122, R170.reuse ;  /* 0x000000aa7a7a7220 */ /* 0x080fe20000410000 */
[----:B------:R-:W-:Y:S01]  /*c9a0*/  FMUL.FTZ R123, R123, R170 ;  /* 0x000000aa7b7b7220 */ /* 0x000fe20000410000 */
[----:B------:R-:W-:Y:S01]  /*c9b0*/  MUFU.EX2 R179, R179 ;  /* 0x000000b300b37308 */ /* 0x000fe20000000800 */
[----:B--2---:R-:W-:-:S02]  /*c9c0*/  IMAD.MOV R163, RZ, RZ, -R215 ;  /* 0x000000ffffa37224 */ /* 0x004fc400078e0ad7 */
[-C--:B------:R-:W-:Y:S01]  /*c9d0*/  FMUL.FTZ R126, R126, R170.reuse ;  /* 0x000000aa7e7e7220 */ /* 0x080fe20000410000 */
[-C--:B------:R-:W-:Y:S01]  /*c9e0*/  FMUL.FTZ R127, R127, R170.reuse ;  /* 0x000000aa7f7f7220 */ /* 0x080fe20000410000 */
[-C--:B------:R-:W-:Y:S01]  /*c9f0*/  FMUL.FTZ R130, R130, R170.reuse ;  /* 0x000000aa82827220 */ /* 0x080fe20000410000 */
[-C--:B------:R-:W-:Y:S01]  /*ca00*/  FMUL.FTZ R131, R131, R170.reuse ;  /* 0x000000aa83837220 */ /* 0x080fe20000410000 */
[----:B------:R-:W-:Y:S01]  /*ca10*/  ISETP.NE.AND P1, PT, R196, R163, PT ;  /* 0x000000a3c400720c */ /* 0x000fe20003f25270 */
[-C--:B------:R-:W-:Y:S01]  /*ca20*/  FMUL.FTZ R134, R134, R170.reuse ;  /* 0x000000aa86867220 */ /* 0x080fe20000410000 */
[----:B------:R-:W-:Y:S01]  /*ca30*/  MUFU.EX2 R182, R182 ;  /* 0x000000b600b67308 */ /* 0x000fe20000000800 */
        /* <DEDUP_REMOVED lines=8> */
[----:B----4-:R-:W-:Y:S01]  /*cac0*/  FMNMX.FTZ R15, R15, R159, !PT ;  /* 0x0000009f0f0f7209 */ /* 0x010fe20007810000 */
[-C--:B------:R-:W-:Y:S01]  /*cad0*/  FMUL.FTZ R150, R150, R170.reuse ;  /* 0x000000aa96967220 */ /* 0x080fe20000410000 */
[----:B------:R2:W3:Y:S01]  /*cae0*/  MUFU.EX2 R159, R166 ;  /* 0x000000a6009f7308 */ /* 0x0004e20000000800 */
[----:B------:R-:W-:Y:S01]  /*caf0*/  FMUL.FTZ R151, R151, R170 ;  /* 0x000000aa97977220 */ /* 0x000fe20000410000 */
[----:B------:R-:W-:-:S04]  /*cb00*/  FSETP.NEU.FTZ.AND P2, PT, R15, -INF , PT ;  /* 0xff8000000f00780b */ /* 0x000fc80003f5d000 */
[----:B------:R-:W-:Y:S01]  /*cb10*/  FSEL R163, R15, RZ, P2 ;  /* 0x000000ff0fa37208 */ /* 0x000fe20001000000 */
[----:B--2---:R-:W-:-:S04]  /*cb20*/  @!P1 IMAD R166, R219, 0x40, R197 ;  /* 0x00000040dba69824 */ /* 0x004fc800078e02c5 */
[----:B------:R-:W-:Y:S01]  /*cb30*/  FADD.FTZ R163, -R163, R217 ;  /* 0x000000d9a3a37221 */ /* 0x000fe20000010100 */
[-C--:B------:R-:W-:Y:S01]  /*cb40*/  FMUL.FTZ R217, R15, R12.reuse ;  /* 0x0000000c0fd97220 */ /* 0x080fe20000410000 */
[----:B------:R-:W-:Y:S02]  /*cb50*/  @!P1 IMAD R166, R166, 0x4, R2 ;  /* 0x00000004a6a69824 */ /* 0x000fe400078e0202 */
[-C--:B------:R-:W-:Y:S02]  /*cb60*/  FMUL.FTZ R163, R163, R12.reuse ;  /* 0x0000000ca3a37220 */ /* 0x080fe40000410000 */
[----:B------:R-:W-:Y:S01]  /*cb70*/  FSEL R217, R217, RZ, P2 ;  /* 0x000000ffd9d97208 */ /* 0x000fe20001000000 */
[----:B------:R-:W-:Y:S01]  /*cb80*/  @!P1 STS [R166+0x28820], R170 ;  /* 0x028820aaa6009388 */ /* 0x000fe20000000800 */
[----:B------:R-:W2:Y:S01]  /*cb90*/  MUFU.EX2 R173, R163 ;  /* 0x000000a300ad7308 */ /* 0x000ea20000000800 */
[----:B---3--:R-:W-:Y:S01]  /*cba0*/  FADD.FTZ R3, R159, R3 ;  /* 0x000000039f037221 */ /* 0x008fe20000010000 */
[----:B------:R-:W-:Y:S01]  /*cbb0*/  F2FP.F16.F32.PACK_AB R159, R167, R159 ;  /* 0x0000009fa79f723e */ /* 0x000fe200000000ff */
        /* <DEDUP_REMOVED lines=10> */
[-CC-:B------:R-:W-:Y:S01]  /*cc60*/  FFMA.FTZ R169, R169, R12.reuse, -R217.reuse ;  /* 0x0000000ca9a97223 */ /* 0x180fe200000108d9 */
[-CC-:B------:R-:W-:Y:S01]  /*cc70*/  FFMA.FTZ R172, R172, R12.reuse, -R217.reuse ;  /* 0x0000000cacac7223 */ /* 0x180fe200000108d9 */
[-CC-:B------:R-:W-:Y:S01]  /*cc80*/  FFMA.FTZ R154, R154, R12.reuse, -R217.reuse ;  /* 0x0000000c9a9a7223 */ /* 0x180fe200000108d9 */
[-CC-:B------:R-:W-:Y:S01]  /*cc90*/  FFMA.FTZ R176, R176, R12.reuse, -R217.reuse ;  /* 0x0000000cb0b07223 */ /* 0x180fe200000108d9 */
[----:B------:R-:W4:Y:S01]  /*cca0*/  MUFU.EX2 R224, R224 ;  /* 0x000000e000e07308 */ /* 0x000f220000000800 */
[----:B--2---:R2:W-:Y:S01]  /*ccb0*/  @!P1 STS [R166+0x28800], R173 ;  /* 0x028800ada6009388 */ /* 0x0045e20000000800 */
[-CC-:B------:R-:W-:Y:S01]  /*ccc0*/  FFMA.FTZ R177, R177, R12.reuse, -R217.reuse ;  /* 0x0000000cb1b17223 */ /* 0x180fe200000108d9 */
[-CC-:B------:R-:W-:Y:S01]  /*ccd0*/  FFMA.FTZ R181, R181, R12.reuse, -R217.reuse ;  /* 0x0000000cb5b57223 */ /* 0x180fe200000108d9 */
[----:B------:R-:W-:Y:S01]  /*cce0*/  FFMA.FTZ R180, R180, R12, -R217 ;  /* 0x0000000cb4b47223 */ /* 0x000fe200000108d9 */
[-C--:B------:R-:W-:Y:S01]  /*ccf0*/  FMUL.FTZ R24, R24, R173.reuse ;  /* 0x000000ad18187220 */ /* 0x080fe20000410000 */
[-C--:B------:R-:W-:Y:S01]  /*cd00*/  FMUL.FTZ R25, R25, R173.reuse ;  /* 0x000000ad19197220 */ /* 0x080fe20000410000 */
[-C--:B------:R-:W-:Y:S01]  /*cd10*/  FMUL.FTZ R28, R28, R173.reuse ;  /* 0x000000ad1c1c7220 */ /* 0x080fe20000410000 */
[----:B------:R-:W5:Y:S01]  /*cd20*/  MUFU.EX2 R156, R156 ;  /* 0x0000009c009c7308 */ /* 0x000f620000000800 */
[-C--:B------:R-:W-:Y:S01]  /*cd30*/  FMUL.FTZ R29, R29, R173.reuse ;  /* 0x000000ad1d1d7220 */ /* 0x080fe20000410000 */
[-C--:B------:R-:W-:Y:S01]  /*cd40*/  FMUL.FTZ R32, R32, R173.reuse ;  /* 0x000000ad20207220 */ /* 0x080fe20000410000 */
[-C--:B------:R-:W-:Y:S01]  /*cd50*/  FMUL.FTZ R33, R33, R173.reuse ;  /* 0x000000ad21217220 */ /* 0x080fe20000410000 */
[-C--:B------:R-:W-:Y:S01]  /*cd60*/  FMUL.FTZ R36, R36, R173.reuse ;  /* 0x000000ad24247220 */ /* 0x080fe20000410000 */
[-C--:B------:R-:W-:Y:S01]  /*cd70*/  FMUL.FTZ R37, R37, R173.reuse ;  /* 0x000000ad25257220 */ /* 0x080fe20000410000 */
[-C--:B------:R-:W-:Y:S01]  /*cd80*/  FMUL.FTZ R40, R40, R173.reuse ;  /* 0x000000ad28287220 */ /* 0x080fe20000410000 */
[-C--:B------:R-:W-:Y:S01]  /*cd90*/  FMUL.FTZ R41, R41, R173.reuse ;  /* 0x000000ad29297220 */ /* 0x080fe20000410000 */
[----:B--2---:R2:W0:Y:S01]  /*cda0*/  MUFU.EX2 R166, R157 ;  /* 0x0000009d00a67308 */ /* 0x0044220000000800 */
        /* <DEDUP_REMOVED lines=9> */
[----:B---3--:R-:W-:Y:S01]  /*ce40*/  FFMA.FTZ R158, R173, R0, R152 ;  /* 0x00000000ad9e7223 */ /* 0x008fe20000010098 */
[----:B------:R-:W-:Y:S01]  /*ce50*/  FADD.FTZ R0, R167, R3 ;  /* 0x00000003a7007221 */ /* 0x000fe20000010000 */
[C---:B----4-:R-:W-:Y:S01]  /*ce60*/  F2FP.F16.F32.PACK_AB R152, R224.reuse, R152 ;  /* 0x00000098e098723e */ /* 0x050fe200000000ff */
[-C--:B------:R-:W-:Y:S01]  /*ce70*/  FMUL.FTZ R57, R57, R173.reuse ;  /* 0x000000ad39397220 */ /* 0x080fe20000410000 */
[----:B------:R-:W-:Y:S01]  /*ce80*/  FADD.FTZ R158, R224, R158 ;  /* 0x0000009ee09e7221 */ /* 0x000fe20000010000 */
[-C--:B------:R-:W-:Y:S01]  /*ce90*/  FMUL.FTZ R60, R60, R173.reuse ;  /* 0x000000ad3c3c7220 */ /* 0x080fe20000410000 */
[----:B------:R-:W2:Y:S01]  /*cea0*/  MUFU.EX2 R161, R161 ;  /* 0x000000a100a17308 */ /* 0x000ea20000000800 */
[-C--:B------:R-:W-:Y:S01]  /*ceb0*/  FMUL.FTZ R61, R61, R173.reuse ;  /* 0x000000ad3d3d7220 */ /* 0x080fe20000410000 */
[----:B-----5:R-:W-:Y:S01]  /*cec0*/  FADD.FTZ R158, R156, R158 ;  /* 0x0000009e9c9e7221 */ /* 0x020fe20000010000 */
[-C--:B------:R-:W-:Y:S01]  /*ced0*/  FMUL.FTZ R64, R64, R173.reuse ;  /* 0x000000ad40407220 */ /* 0x080fe20000410000 */
[-C--:B------:R-:W-:Y:S01]  /*cee0*/  FMUL.FTZ R65, R65, R173.reuse ;  /* 0x000000ad41417220 */ /* 0x080fe20000410000 */
[-C--:B------:R-:W-:Y:S01]  /*cef0*/  FMUL.FTZ R68, R68, R173.reuse ;  /* 0x000000ad44447220 */ /* 0x080fe20000410000 */
[----:B0-----:R-:W-:Y:S01]  /*cf00*/  FADD.FTZ R158, R166, R158 ;  /* 0x0000009ea69e7221 */ /* 0x001fe20000010000 */
[-C--:B------:R-:W-:Y:S01]  /*cf10*/  FMUL.FTZ R69, R69, R173.reuse ;  /* 0x000000ad45457220 */ /* 0x080fe20000410000 */
[----:B------:R-:W0:Y:S01]  /*cf20*/  MUFU.EX2 R164, R164 ;  /* 0x000000a400a47308 */ /* 0x000e220000000800 */
[-C--:B------:R-:W-:Y:S01]  /*cf30*/  FMUL.FTZ R72, R72, R173.reuse ;  /* 0x000000ad48487220 */ /* 0x080fe20000410000 */
[----:B-1----:R-:W-:Y:S01]  /*cf40*/  FADD.FTZ R158, R160, R158 ;  /* 0x0000009ea09e7221 */ /* 0x002fe20000010000 */
[-C--:B------:R-:W-:Y:S01]  /*cf50*/  FMUL.FTZ R73, R73, R173.reuse ;  /* 0x000000ad49497220 */ /* 0x080fe20000410000 */
[-C--:B------:R-:W-:Y:S01]  /*cf60*/  FMUL.FTZ R76, R76, R173.reuse ;  /* 0x000000ad4c4c7220 */ /* 0x080fe20000410000 */
[-C--:B------:R-:W-:Y:S01]  /*cf70*/  FMUL.FTZ R77, R77, R173.reuse ;  /* 0x000000ad4d4d7220 */ /* 0x080fe20000410000 */
        /* <DEDUP_REMOVED lines=35> */
[-C--:B------:R-:W-:Y:S01]  /*d1b0*/  FMUL.FTZ R136, R136, R173.reuse ;  /* 0x000000ad88887220 */ /* 0x080fe20000410000 */
[-C--:B------:R-:W-:Y:S01]  /*d1c0*/  FMUL.FTZ R137, R137, R173.reuse ;  /* 0x000000ad89897220 */ /* 0x080fe20000410000 */
[-C--:B------:R-:W-:Y:S01]  /*d1d0*/  FMUL.FTZ R140, R140, R173.reuse ;  /* 0x000000ad8c8c7220 */ /* 0x080fe20000410000 */
[-C--:B------:R-:W-:Y:S01]  /*d1e0*/  FMUL.FTZ R141, R141, R173.reuse ;  /* 0x000000ad8d8d7220 */ /* 0x080fe20000410000 */
[-C--:B------:R-:W-:Y:S01]  /*d1f0*/  FMUL.FTZ R144, R144, R173.reuse ;  /* 0x000000ad90907220 */ /* 0x080fe20000410000 */
[-C--:B------:R-:W-:Y:S01]  /*d200*/  FMUL.FTZ R145, R145, R173.reuse ;  /* 0x000000ad91917220 */ /* 0x080fe20000410000 */
[-C--:B------:R-:W-:Y:S01]  /*d210*/  FMUL.FTZ R148, R148, R173.reuse ;  /* 0x000000ad94947220 */ /* 0x080fe20000410000 */
[----:B------:R5:W4:Y:S01]  /*d220*/  MUFU.EX2 R3, R154 ;  /* 0x0000009a00037308 */ /* 0x000b220000000800 */
[----:B------:R-:W-:-:S07]  /*d230*/  FMUL.FTZ R149, R149, R173 ;  /* 0x000000ad95957220 */ /* 0x000fce0000410000 */
[----:B------:R-:W4:Y:S01]  /*d240*/  MUFU.EX2 R176, R176 ;  /* 0x000000b000b07308 */ /* 0x000f220000000800 */
[----:B-----5:R-:W-:Y:S01]  /*d250*/  F2FP.F16.F32.PACK_AB R154, R166, R156 ;  /* 0x0000009ca69a723e */ /* 0x020fe200000000ff */
[----:B------:R-:W-:Y:S01]  /*d260*/  BAR.SYNC.DEFER_BLOCKING 0xf, 0x100 ;  /* 0x03c4000000007b1d */ /* 0x000fe20000010000 */
[----:B------:R-:W-:Y:S01]  /*d270*/  F2FP.F16.F32.PACK_AB R156, R161, R160 ;  /* 0x000000a0a19c723e */ /* 0x000fe200000000ff */
[----:B-1----:R-:W-:Y:S01]  /*d280*/  FADD.FTZ R160, R165, R158 ;  /* 0x0000009ea5a07221 */ /* 0x002fe20000010000 */
[----:B------:R-:W-:Y:S01]  /*d290*/  FADD.FTZ R161, R225, R0 ;  /* 0x00000000e1a17221 */ /* 0x000fe20000010000 */
[----:B------:R-:W-:Y:S02]  /*d2a0*/  F2FP.F16.F32.PACK_AB R158, R165, R164 ;  /* 0x000000a4a59e723e */ /* 0x000fe400000000ff */
[----:B--2---:R-:W-:Y:S01]  /*d2b0*/  FADD.FTZ R160, R168, R160 ;  /* 0x000000a0a8a07221 */ /* 0x004fe20000010000 */
[C---:B------:R-:W-:Y:S01]  /*d2c0*/  FADD.FTZ R164, R171.reuse, R161 ;  /* 0x000000a1aba47221 */ /* 0x040fe20000010000 */
[----:B------:R-:W1:Y:S01]  /*d2d0*/  MUFU.EX2 R177, R177 ;  /* 0x000000b100b17308 */ /* 0x000e620000000800 */
[----:B------:R-:W-:Y:S01]  /*d2e0*/  F2FP.F16.F32.PACK_AB R161, R171, R225 ;  /* 0x000000e1aba1723e */ /* 0x000fe200000000ff */
[----:B0-----:R-:W-:Y:S01]  /*d2f0*/  FADD.FTZ R0, R169, R160 ;  /* 0x000000a0a9007221 */ /* 0x001fe20000010000 */
[----:B---3--:R-:W-:Y:S01]  /*d300*/  FADD.FTZ R164, R163, R164 ;  /* 0x000000a4a3a47221 */ /* 0x008fe20000010000 */
[----:B------:R-:W-:-:S02]  /*d310*/  F2FP.F16.F32.PACK_AB R160, R169, R168 ;  /* 0x000000a8a9a0723e */ /* 0x000fc400000000ff */
[----:B----4-:R-:W-:Y:S01]  /*d320*/  FADD.FTZ R0, R162, R0 ;  /* 0x00000000a2007221 */ /* 0x010fe20000010000 */
[----:B------:R-:W-:Y:S01]  /*d330*/  FADD.FTZ R164, R175, R164 ;  /* 0x000000a4afa47221 */ /* 0x000fe20000010000 */
[----:B------:R-:W0:Y:S01]  /*d340*/  MUFU.EX2 R166, R180 ;  /* 0x000000b400a67308 */ /* 0x000e220000000800 */
[C---:B------:R-:W-:Y:S01]  /*d350*/  F2FP.F16.F32.PACK_AB R162, R3.reuse, R162 ;  /* 0x000000a203a2723e */ /* 0x040fe200000000ff */
[----:B------:R-:W-:Y:S01]  /*d360*/  FADD.FTZ R0, R3, R0 ;  /* 0x0000000003007221 */ /* 0x000fe20000010000 */
[----:B------:R-:W-:Y:S01]  /*d370*/  FADD.FTZ R3, R178, R164 ;  /* 0x000000a4b2037221 */ /* 0x000fe20000010000 */
[----:B------:R-:W-:Y:S02]  /*d380*/  F2FP.F16.F32.PACK_AB R163, R175, R163 ;  /* 0x000000a3afa3723e */ /* 0x000fe400000000ff */
[----:B------:R-:W-:Y:S01]  /*d390*/  FADD.FTZ R0, R176, R0 ;  /* 0x00000000b0007221 */ /* 0x000fe20000010000 */
[----:B------:R-:W-:Y:S01]  /*d3a0*/  FADD.FTZ R3, R179, R3 ;  /* 0x00000003b3037221 */ /* 0x000fe20000010000 */
[----:B------:R-:W2:Y:S01]  /*d3b0*/  MUFU.EX2 R167, R183 ;  /* 0x000000b700a77308 */ /* 0x000ea20000000800 */
[C---:B-1----:R-:W-:Y:S01]  /*d3c0*/  F2FP.F16.F32.PACK_AB R164, R177.reuse, R176 ;  /* 0x000000b0b1a4723e */ /* 0x042fe200000000ff */
[----:B------:R-:W-:Y:S01]  /*d3d0*/  FADD.FTZ R0, R177, R0 ;  /* 0x00000000b1007221 */ /* 0x000fe20000010000 */
[----:B------:R-:W-:Y:S01]  /*d3e0*/  FADD.FTZ R3, R182, R3 ;  /* 0x00000003b6037221 */ /* 0x000fe20000010000 */
[----:B------:R-:W-:Y:S01]  /*d3f0*/  F2FP.F16.F32.PACK_AB R165, R179, R178 ;  /* 0x000000b2b3a5723e */ /* 0x000fe200000000ff */
[----:B------:R1:W-:Y:S03]  /*d400*/  STSM.16.M88.4 [R216+0x26800], R152 ;  /* 0x02680098d8007844 */ /* 0x0003e60000000200 */
[----:B------:R-:W3:Y:S01]  /*d410*/  MUFU.EX2 R181, R181 ;  /* 0x000000b500b57308 */ /* 0x000ee20000000800 */
[----:B0-----:R-:W-:Y:S01]  /*d420*/  FADD.FTZ R0, R166, R0 ;  /* 0x00000000a6007221 */ /* 0x001fe20000010000 */
[----:B------:R1:W-:Y:S04]  /*d430*/  STSM.16.M88.4 [R218], R156 ;  /* 0x0000009cda007844 */ /* 0x0003e80000000200 */
[----:B------:R1:W-:Y:S01]  /*d440*/  STSM.16.M88.4 [R222], R160 ;  /* 0x000000a0de007844 */ /* 0x0003e20000000200 */
[C---:B--2---:R-:W-:Y:S01]  /*d450*/  FADD.FTZ R3, R167.reuse, R3 ;  /* 0x00000003a7037221 */ /* 0x044fe20000010000 */
[----:B------:R-:W-:-:S02]  /*d460*/  F2FP.F16.F32.PACK_AB R167, R167, R182 ;  /* 0x000000b6a7a7723e */ /* 0x000fc400000000ff */
[C---:B---3--:R-:W-:Y:S01]  /*d470*/  F2FP.F16.F32.PACK_AB R166, R181.reuse, R166 ;  /* 0x000000a6b5a6723e */ /* 0x048fe200000000ff */
[----:B------:R-:W-:-:S04]  /*d480*/  FADD.FTZ R0, R181, R0 ;  /* 0x00000000b5007221 */ /* 0x000fc80000010000 */
[----:B------:R1:W-:Y:S01]  /*d490*/  STSM.16.M88.4 [R221], R164 ;  /* 0x000000a4dd007844 */ /* 0x0003e20000000200 */
[----:B------:R-:W-:Y:S05]  /*d4a0*/  @!P0 BRA `(.L_x_4630) ;  /* 0x0000000000048947 */ /* 0x000fea0003800000 */
[----:B------:R-:W-:Y:S01]  /*d4b0*/  BPT.TRAP 0x1 ;  /* 0x000000040000795c */ /* 0x000fe20000300000 */
.L_x_4630:
[----:B------:R0:W2:Y:S01]  /*d4c0*/  SYNCS.PHASECHK.TRANS64.TRYWAIT P1, [R187+URZ+0x28c50], R213 ;  /* 0x028c50d5bb0075a7 */ /* 0x0000a2000802017f */
[----:B------:R-:W-:Y:S05]  /*d4d0*/  @!P0 BRA `(.L_x_4631) ;  /* 0x0000000000048947 */ /* 0x000fea0003800000 */
[----:B------:R-:W-:Y:S01]  /*d4e0*/  BPT.TRAP 0x1 ;  /* 0x000000040000795c */ /* 0x000fe20000300000 */
.L_x_4631:
[----:B------:R-:W-:Y:S04]  /*d4f0*/  BSSY B2, `(.L_x_4632) ;  /* 0x0000004000027945 */ /* 0x000fe80003800000 */
[----:B--2---:R-:W-:Y:S05]  /*d500*/  @P1 BRA `(.L_x_4633) ;  /* 0x0000000000081947 */ /* 0x004fea0003800000 */
[----:B------:R-:W2:Y:S02]  /*d510*/  SYNCS.PHASECHK.TRANS64.TRYWAIT P1, [R187+URZ+0x28c50], R213 ;  /* 0x028c50d5bb0075a7 */ /* 0x000ea4000802017f */
[----:B--2---:R-:W-:Y:S05]  /*d520*/  @!P1 BRA `(.L_x_4634) ;  /* 0x000000e000489947 */ /* 0x004fea0003800000 */
.L_x_4633:
[----:B------:R-:W-:Y:S05]  /*d530*/  BSYNC B2 ;  /* 0x0000000000027941 */ /* 0x000fea0003800000 */
.L_x_4632:
        /* <DEDUP_REMOVED lines=14> */
[----:B------:R-:W-:Y:S01]  /*d620*/  VIADD R168, R168, 0x180 ;  /* 0x00000180a8a87836 */ /* 0x000fe20000000000 */
[----:B------:R-:W-:-:S14]  /*d630*/  MOV R153, 0x40000040 ;  /* 0x4000004000997802 */ /* 0x000fdc0000000f00 */
        /* <DEDUP_REMOVED lines=24> */
.L_x_4635:
[C---:B------:R-:W-:Y:S01]  /*d7c0*/  ISETP.GT.AND P1, PT, R186.reuse, R21, PT ;  /* 0x00000015ba00720c */ /* 0x040fe20003f24270 */
[----:B0-2---:R-:W-:Y:S02]  /*d7d0*/  VIADD R187, R187, 0x28c60 ;  /* 0x00028c60bbbb7836 */ /* 0x005fe40000000000 */
        /* <DEDUP_REMOVED lines=8> */
.L_x_4623:
[----:B------:R-:W-:-:S07]  /*d860*/  IMAD.MOV.U32 R213, RZ, RZ, R186 ;  /* 0x000000ffffd57224 */ /* 0x000fce00078e00ba */
.L_x_4622:
[----:B------:R-:W-:Y:S05]  /*d870*/  BSYNC B1 ;  /* 0x0000000000017941 */ /* 0x000fea0003800000 */
.L_x_4621:
[----:B------:R-:W-:Y:S01]  /*d880*/  ISETP.GE.AND P1, PT, R213, RZ, PT ;  /* 0x000000ffd500720c */ /* 0x000fe20003f26270 */
[----:B------:R-:W-:-:S12]  /*d890*/  BSSY B0, `(.L_x_4637) ;  /* 0x00001a7000007945 */ /* 0x000fd80003800000 */
[----:B------:R-:W-:Y:S05]  /*d8a0*/  @!P1 BRA `(.L_x_4638) ;  /* 0x0000001800949947 */ /* 0x000fea0003800000 */
[----:B------:R-:W-:Y:S01]  /*d8b0*/  MOV R185, R13 ;  /* 0x0000000d00b97202 */ /* 0x000fe20000000f00 */
[----:B------:R-:W-:Y:S02]  /*d8c0*/  IMAD.MOV.U32 R184, RZ, RZ, R15 ;  /* 0x000000ffffb87224 */ /* 0x000fe400078e000f */
[----:B0-----:R-:W-:-:S07]  /*d8d0*/  IMAD.MOV.U32 R187, RZ, RZ, R18 ;  /* 0x000000ffffbb7224 */ /* 0x001fce00078e0012 */
.L_x_4651:
[----:B------:R-:W-:-:S05]  /*d8e0*/  VIADD R18, R187, 0x1 ;  /* 0x00000001bb127836 */ /* 0x000fca0000000000 */
[----:B------:R-:W-:-:S04]  /*d8f0*/  ISETP.NE.AND P1, PT, R18, 0x2, PT ;  /* 0x000000021200780c */ /* 0x000fc80003f25270 */
[----:B------:R-:W-:Y:S02]  /*d900*/  SEL R12, RZ, 0x1, P1 ;  /* 0x00000001ff0c7807 */ /* 0x000fe40000800000 */
[----:B------:R-:W-:Y:S02]  /*d910*/  SEL R18, R18, RZ, P1 ;  /* 0x000000ff12127207 */ /* 0x000fe40000800000 */
[----:B------:R-:W-:Y:S01]  /*d920*/  LOP3.LUT R19, R19, R12, RZ, 0x3c, !PT ;  /* 0x0000000c13137212 */ /* 0x000fe200078e3cff */
[----:B-1----:R-:W-:Y:S06]  /*d930*/  @!P0 BRA `(.L_x_4639) ;  /* 0x0000000000048947 */ /* 0x002fec0003800000 */
[----:B------:R-:W-:Y:S01]  /*d940*/  BPT.TRAP 0x1 ;  /* 0x000000040000795c */ /* 0x000fe20000300000 */
.L_x_4639:
[----:B------:R-:W-:Y:S01]  /*d950*/  IMAD R21, R18, 0x8, R2 ;  /* 0x0000000812157824 */ /* 0x000fe200078e0202 */
[----:B------:R-:W-:-:S04]  /*d960*/  SHF.L.U32 R217, R19, 0x1f, RZ ;  /* 0x0000001f13d97819 */ /* 0x000fc800000006ff */
[----:B------:R0:W1:Y:S01]  /*d970*/  SYNCS.PHASECHK.TRANS64.TRYWAIT P1, [R21+URZ+0x28c30], R217 ;  /* 0x028c30d9150075a7 */ /* 0x000062000802017f */
[----:B------:R-:W-:Y:S05]  /*d980*/  @!P0 BRA `(.L_x_4640) ;  /* 0x0000000000048947 */ /* 0x000fea0003800000 */
[----:B------:R-:W-:Y:S01]  /*d990*/  BPT.TRAP 0x1 ;  /* 0x000000040000795c */ /* 0x000fe20000300000 */
.L_x_4640:
[----:B------:R-:W-:Y:S01]  /*d9a0*/  BSSY B1, `(.L_x_4641) ;  /* 0x0000006000017945 */ /* 0x000fe20003800000 */
[----:B------:R-:W-:Y:S02]  /*d9b0*/  IMAD R154, R18, 0x200, R20 ;  /* 0x00000200129a7824 */ /* 0x000fe400078e0214 */
[----:B------:R-:W-:Y:S01]  /*d9c0*/  IMAD.MOV.U32 R155, RZ, RZ, 0x40000040 ;  /* 0x40000040ff9b7424 */ /* 0x000fe200078e00ff */
[----:B-1----:R-:W-:Y:S06]  /*d9d0*/  @P1 BRA `(.L_x_4642) ;  /* 0x0000000000081947 */ /* 0x002fec0003800000 */
[----:B------:R-:W1:Y:S02]  /*d9e0*/  SYNCS.PHASECHK.TRANS64.TRYWAIT P1, [R21+URZ+0x28c30], R217 ;  /* 0x028c30d9150075a7 */ /* 0x000e64000802017f */
[----:B-1----:R-:W-:Y:S05]  /*d9f0*/  @!P1 BRA `(.L_x_4643) ;  /* 0x000000dc00289947 */ /* 0x002fea0003800000 */
.L_x_4642:
[----:B------:R-:W-:Y:S05]  /*da00*/  BSYNC B1 ;  /* 0x0000000000017941 */ /* 0x000fea0003800000 */
.L_x_4641:
        /* <DEDUP_REMOVED lines=8> */
[----:B------:R-:W-:Y:S01]  /*da90*/  IADD3 R154, R154, 0x6, RZ ;  /* 0x000000069a9a7810 */ /* 0x000fe20007ffe0ff */
        /* <DEDUP_REMOVED lines=27> */
.L_x_4644:
        /* <DEDUP_REMOVED lines=17> */
[----:B--2---:R-:W-:Y:S01]  /*dd60*/  FMNMX.FTZ R13, R12, R13, !PT ;  /* 0x0000000d0c0d7209 */ /* 0x004fe20007810000 */
[----:B------:R-:W-:-:S04]  /*dd70*/  IMAD.U32 R12, RZ, RZ, UR36 ;  /* 0x00000024ff0c7e24 */ /* 0x000fc8000f8e00ff */
[----:B------:R-:W2:Y:S02]  /*dd80*/  SHFL.BFLY PT, R15, R13, 0x1, 0x1f ;  /* 0x0c201f000d0f7f89 */ /* 0x000ea400000e0000 */
[----:B--2---:R-:W-:-:S05]  /*dd90*/  FMNMX.FTZ R15, R13, R15, !PT ;  /* 0x0000000f0d0f7209 */ /* 0x004fca0007810000 */
        /* <DEDUP_REMOVED lines=32> */
[-C--:B------:R-:W-:Y:S01]  /*dfa0*/  FMUL.FTZ R25, R25, R164.reuse ;  /* 0x000000a419197220 */ /* 0x080fe20000410000 */
[----:B------:R-:W-:Y:S01]  /*dfb0*/  FMNMX.FTZ R13, R158, R13, !PT ;  /* 0x0000000d9e0d7209 */ /* 0x000fe20007810000 */
[-C--:B------:R-:W-:Y:S01]  /*dfc0*/  FMUL.FTZ R28, R28, R164.reuse ;  /* 0x000000a41c1c7220 */ /* 0x080fe20000410000 */
[----:B------:R-:W-:Y:S01]  /*dfd0*/  FMUL.FTZ R29, R29, R164 ;  /* 0x000000a41d1d7220 */ /* 0x000fe20000410000 */
[----:B------:R-:W2:Y:S01]  /*dfe0*/  MUFU.EX2 R157, R157 ;  /* 0x0000009d009d7308 */ /* 0x000ea20000000800 */
[----:B------:R-:W-:Y:S01]  /*dff0*/  FMNMX.FTZ R13, R159, R13, !PT ;  /* 0x0000000d9f0d7209 */ /* 0x000fe20007810000 */
[C---:B----4-:R-:W-:Y:S01]  /*e000*/  FADD.FTZ R0, R153.reuse, R0 ;  /* 0x0000000099007221 */ /* 0x050fe20000010000 */
[----:B------:R-:W-:Y:S01]  /*e010*/  F2FP.F16.F32.PACK_AB R184, R153, R152 ;  /* 0x0000009899b8723e */ /* 0x000fe200000000ff */
[-C--:B------:R-:W-:Y:S01]  /*e020*/  FMUL.FTZ R32, R32, R164.reuse ;  /* 0x000000a420207220 */ /* 0x080fe20000410000 */
[----:B------:R-:W-:Y:S01]  /*e030*/  FMNMX.FTZ R13, R162, R13, !PT ;  /* 0x0000000da20d7209 */ /* 0x000fe20007810000 */
[-C--:B------:R-:W-:Y:S01]  /*e040*/  FMUL.FTZ R33, R33, R164.reuse ;  /* 0x000000a421217220 */ /* 0x080fe20000410000 */
[-C--:B------:R-:W-:Y:S01]  /*e050*/  FMUL.FTZ R36, R36, R164.reuse ;  /* 0x000000a424247220 */ /* 0x080fe20000410000 */
[----:B------:R-:W4:Y:S01]  /*e060*/  MUFU.EX2 R152, R160 ;  /* 0x000000a000987308 */ /* 0x000f220000000800 */
[----:B------:R-:W-:Y:S01]  /*e070*/  FMNMX.FTZ R13, R163, R13, !PT ;  /* 0x0000000da30d7209 */ /* 0x000fe20007810000 */
[----:B---3--:R-:W-:Y:S01]  /*e080*/  FADD.FTZ R0, R156, R0 ;  /* 0x000000009c007221 */ /* 0x008fe20000010000 */
[-C--:B------:R-:W-:Y:S01]  /*e090*/  FMUL.FTZ R37, R37, R164.reuse ;  /* 0x000000a425257220 */ /* 0x080fe20000410000 */
[-C--:B------:R-:W-:Y:S01]  /*e0a0*/  FMUL.FTZ R40, R40, R164.reuse ;  /* 0x000000a428287220 */ /* 0x080fe20000410000 */
[----:B------:R-:W-:Y:S01]  /*e0b0*/  FMNMX.FTZ R13, R166, R13, !PT ;  /* 0x0000000da60d7209 */ /* 0x000fe20007810000 */
[-C--:B------:R-:W-:Y:S01]  /*e0c0*/  FMUL.FTZ R41, R41, R164.reuse ;  /* 0x000000a429297220 */ /* 0x080fe20000410000 */
[----:B------:R-:W-:Y:S01]  /*e0d0*/  FMUL.FTZ R44, R44, R164 ;  /* 0x000000a42c2c7220 */ /* 0x000fe20000410000 */
[----:B------:R-:W3:Y:S01]  /*e0e0*/  MUFU.EX2 R219, R219 ;  /* 0x000000db00db7308 */ /* 0x000ee20000000800 */
[----:B------:R-:W-:Y:S01]  /*e0f0*/  FMNMX.FTZ R13, R167, R13, !PT ;  /* 0x0000000da70d7209 */ /* 0x000fe20007810000 */
[C---:B--2---:R-:W-:Y:S01]  /*e100*/  FADD.FTZ R0, R157.reuse, R0 ;  /* 0x000000009d007221 */ /* 0x044fe20000010000 */
[----:B------:R-:W-:Y:S01]  /*e110*/  F2FP.F16.F32.PACK_AB R186, R157, R156 ;  /* 0x0000009c9dba723e */ /* 0x000fe200000000ff */
[-C--:B------:R-:W-:Y:S01]  /*e120*/  FMUL.FTZ R45, R45, R164.reuse ;  /* 0x000000a42d2d7220 */ /* 0x080fe20000410000 */
[----:B------:R-:W-:Y:S01]  /*e130*/  FMNMX.FTZ R13, R170, R13, !PT ;  /* 0x0000000daa0d7209 */ /* 0x000fe20007810000 */
[-C--:B------:R-:W-:Y:S01]  /*e140*/  FMUL.FTZ R48, R48, R164.reuse ;  /* 0x000000a430307220 */ /* 0x080fe20000410000 */
[-C--:B------:R-:W-:Y:S01]  /*e150*/  FMUL.FTZ R49, R49, R164.reuse ;  /* 0x000000a431317220 */ /* 0x080fe20000410000 */
[----:B------:R-:W-:Y:S01]  /*e160*/  MUFU.EX2 R157, R165 ;  /* 0x000000a5009d7308 */ /* 0x000fe20000000800 */
[----:B------:R-:W-:Y:S01]  /*e170*/  FMNMX.FTZ R13, R171, R13, !PT ;  /* 0x0000000dab0d7209 */ /* 0x000fe20007810000 */
[----:B----4-:R-:W-:Y:S01]  /*e180*/  FADD.FTZ R0, R152, R0 ;  /* 0x0000000098007221 */ /* 0x010fe20000010000 */
[-C--:B------:R-:W-:Y:S01]  /*e190*/  FMUL.FTZ R52, R52, R164.reuse ;  /* 0x000000a434347220 */ /* 0x080fe20000410000 */
[-C--:B------:R-:W-:Y:S01]  /*e1a0*/  FMUL.FTZ R53, R53, R164.reuse ;  /* 0x000000a435357220 */ /* 0x080fe20000410000 */
[----:B------:R-:W-:Y:S01]  /*e1b0*/  FMNMX.FTZ R13, R174, R13, !PT ;  /* 0x0000000dae0d7209 */ /* 0x000fe20007810000 */
[-C--:B------:R-:W-:Y:S01]  /*e1c0*/  FMUL.FTZ R56, R56, R164.reuse ;  /* 0x000000a438387220 */ /* 0x080fe20000410000 */
[----:B------:R-:W-:Y:S01]  /*e1d0*/  FMUL.FTZ R57, R57, R164 ;  /* 0x000000a439397220 */ /* 0x000fe20000410000 */
[----:B------:R-:W2:Y:S01]  /*e1e0*/  MUFU.EX2 R161, R161 ;  /* 0x000000a100a17308 */ /* 0x000ea20000000800 */
[----:B------:R-:W-:Y:S01]  /*e1f0*/  FMNMX.FTZ R13, R175, R13, !PT ;  /* 0x0000000daf0d7209 */ /* 0x000fe20007810000 */
[C---:B---3--:R-:W-:Y:S01]  /*e200*/  FADD.FTZ R0, R219.reuse, R0 ;  /* 0x00000000db007221 */ /* 0x048fe20000010000 */
[----:B------:R-:W-:Y:S01]  /*e210*/  F2FP.F16.F32.PACK_AB R152, R219, R152 ;  /* 0x00000098db98723e */ /* 0x000fe200000000ff */
[-C--:B------:R-:W-:Y:S01]  /*e220*/  FMUL.FTZ R60, R60, R164.reuse ;  /* 0x000000a43c3c7220 */ /* 0x080fe20000410000 */
[----:B------:R-:W-:Y:S01]  /*e230*/  FMNMX.FTZ R13, R178, R13, !PT ;  /* 0x0000000db20d7209 */ /* 0x000fe20007810000 */
[-C--:B------:R-:W-:Y:S01]  /*e240*/  FMUL.FTZ R61, R61, R164.reuse ;  /* 0x000000a43d3d7220 */ /* 0x080fe20000410000 */
[-C--:B------:R-:W-:Y:S01]  /*e250*/  FMUL.FTZ R64, R64, R164.reuse ;  /* 0x000000a440407220 */ /* 0x080fe20000410000 */
[----:B------:R-:W3:Y:S01]  /*e260*/  MUFU.EX2 R156, R168 ;  /* 0x000000a8009c7308 */ /* 0x000ee20000000800 */
[----:B------:R-:W-:Y:S01]  /*e270*/  FMNMX.FTZ R13, R179, R13, !PT ;  /* 0x0000000db30d7209 */ /* 0x000fe20007810000 */
[-C--:B------:R-:W-:Y:S01]  /*e280*/  FMUL.FTZ R65, R65, R164.reuse ;  /* 0x000000a441417220 */ /* 0x080fe20000410000 */
[-C--:B------:R-:W-:Y:S01]  /*e290*/  FMUL.FTZ R68, R68, R164.reuse ;  /* 0x000000a444447220 */ /* 0x080fe20000410000 */
[-C--:B------:R-:W-:Y:S01]  /*e2a0*/  FMUL.FTZ R69, R69, R164.reuse ;  /* 0x000000a445457220 */ /* 0x080fe20000410000 */
[----:B------:R-:W-:Y:S01]  /*e2b0*/  FMNMX.FTZ R13, R182, R13, !PT ;  /* 0x0000000db60d7209 */ /* 0x000fe20007810000 */
[-C--:B------:R-:W-:Y:S01]  /*e2c0*/  FMUL.FTZ R72, R72, R164.reuse ;  /* 0x000000a448487220 */ /* 0x080fe20000410000 */
[-C--:B------:R-:W-:Y:S01]  /*e2d0*/  FMUL.FTZ R73, R73, R164.reuse ;  /* 0x000000a449497220 */ /* 0x080fe20000410000 */
        /* <DEDUP_REMOVED lines=30> */
[----:B--2---:R-:W-:Y:S01]  /*e4c0*/  FMNMX.FTZ R13, R13, R153, !PT ;  /* 0x000000990d0d7209 */ /* 0x004fe20007810000 */
[-C--:B------:R-:W-:Y:S01]  /*e4d0*/  FMUL.FTZ R112, R112, R164.reuse ;  /* 0x000000a470707220 */ /* 0x080fe20000410000 */
[----:B------:R-:W2:Y:S01]  /*e4e0*/  MUFU.EX2 R177, R177 ;  /* 0x000000b100b17308 */ /* 0x000ea20000000800 */
        /* <DEDUP_REMOVED lines=25> */
[-C--:B------:R-:W-:Y:S01]  /*e680*/  FMUL.FTZ R148, R148, R164.reuse ;  /* 0x000000a494947220 */ /* 0x080fe20000410000 */
[----:B---3--:R-:W-:Y:S01]  /*e690*/  FMNMX.FTZ R13, R13, R153, !PT ;  /* 0x000000990d0d7209 */ /* 0x008fe20007810000 */
[----:B------:R-:W-:-:S04]  /*e6a0*/  FMUL.FTZ R149, R149, R164 ;  /* 0x000000a495957220 */ /* 0x000fc80000410000 */
[----:B------:R-:W-:Y:S01]  /*e6b0*/  FADD.FTZ R153, -R13, R185 ;  /* 0x000000b90d997221 */ /* 0x000fe20000010100 */
[----:B----4-:R-:W-:-:S03]  /*e6c0*/  FADD.FTZ R0, R181, R0 ;  /* 0x00000000b5007221 */ /* 0x010fc60000010000 */
[----:B------:R-:W-:-:S04]  /*e6d0*/  FMUL.FTZ R153, R153, R12 ;  /* 0x0000000c99997220 */ /* 0x000fc80000410000 */
[----:B------:R2:W3:Y:S02]  /*e6e0*/  MUFU.EX2 R165, R153 ;  /* 0x0000009900a57308 */ /* 0x0004e40000000800 */
[----:B--2---:R-:W-:-:S04]  /*e6f0*/  @!P1 IMAD R153, R187, 0x40, R197 ;  /* 0x00000040bb999824 */ /* 0x004fc800078e02c5 */
[----:B------:R-:W-:Y:S02]  /*e700*/  @!P1 IMAD R153, R153, 0x4, R2 ;  /* 0x0000000499999824 */ /* 0x000fe400078e0202 */
[----:B---3--:R-:W-:-:S03]  /*e710*/  FMUL.FTZ R26, R26, R165 ;  /* 0x000000a51a1a7220 */ /* 0x008fc60000410000 */
        /* <DEDUP_REMOVED lines=14> */
[-C--:B--2---:R-:W-:Y:S01]  /*e800*/  FMUL.FTZ R153, R13, R12.reuse ;  /* 0x0000000c0d997220 */ /* 0x084fe20000410000 */
[-C--:B------:R-:W-:Y:S01]  /*e810*/  FMUL.FTZ R51, R51, R165.reuse ;  /* 0x000000a533337220 */ /* 0x080fe20000410000 */
[-C--:B------:R-:W-:Y:S01]  /*e820*/  FMUL.FTZ R54, R54, R165.reuse ;  /* 0x000000a536367220 */ /* 0x080fe20000410000 */
[-C--:B------:R-:W-:Y:S01]  /*e830*/  FMUL.FTZ R55, R55, R165.reuse ;  /* 0x000000a537377220 */ /* 0x080fe20000410000 */
        /* <DEDUP_REMOVED lines=91> */
[----:B------:R-:W-:-:S04]  /*edf0*/  FMUL.FTZ R151, R151, R165 ;  /* 0x000000a597977220 */ /* 0x000fc80000410000 */
        /* <DEDUP_REMOVED lines=22> */
.L_x_4645:
[----:B------:R3:W4:Y:S01]  /*ef60*/  SYNCS.PHASECHK.TRANS64.TRYWAIT P1, [R21+URZ+0x28c50], R217 ;  /* 0x028c50d9150075a7 */ /* 0x000722000802017f */
[----:B------:R-:W-:Y:S05]  /*ef70*/  @!P0 BRA `(.L_x_4646) ;  /* 0x0000000000048947 */ /* 0x000fea0003800000 */
[----:B------:R-:W-:Y:S01]  /*ef80*/  BPT.TRAP 0x1 ;  /* 0x000000040000795c */ /* 0x000fe20000300000 */
.L_x_4646:
[----:B------:R-:W-:Y:S04]  /*ef90*/  BSSY B1, `(.L_x_4647) ;  /* 0x0000004000017945 */ /* 0x000fe80003800000 */
[----:B----4-:R-:W-:Y:S05]  /*efa0*/  @P1 BRA `(.L_x_4648) ;  /* 0x0000000000081947 */ /* 0x010fea0003800000 */
[----:B------:R-:W4:Y:S02]  /*efb0*/  SYNCS.PHASECHK.TRANS64.TRYWAIT P1, [R21+URZ+0x28c50], R217 ;  /* 0x028c50d9150075a7 */ /* 0x000f24000802017f */
[----:B----4-:R-:W-:Y:S05]  /*efc0*/  @!P1 BRA `(.L_x_4649) ;  /* 0x000000c400c89947 */ /* 0x010fea0003800000 */
.L_x_4648:
[----:B------:R-:W-:Y:S05]  /*efd0*/  BSYNC B1 ;  /* 0x0000000000017941 */ /* 0x000fea0003800000 */
.L_x_4647:
[----:B------:R-:W-:Y:S01]  /*efe0*/  IMAD.MOV.U32 R165, RZ, RZ, 0x40000040 ;  /* 0x40000040ffa57424 */ /* 0x000fe200078e00ff */
[----:B------:R-:W-:Y:S01]  /*eff0*/  LEA R164, R18, R14, 0xc ;  /* 0x0000000e12a47211 */ /* 0x000fe200078e60ff */
[----:B------:R-:W-:Y:S01]  /*f000*/  WARPGROUP.ARRIVE ;  /* 0x00000000000079c5 */ /* 0x000fe20000000000 */
[----:B------:R-:W-:Y:S02]  /*f010*/  IMAD.MOV.U32 R167, RZ, RZ, 0x40000040 ;  /* 0x40000040ffa77424 */ /* 0x000fe400078e00ff */
[C---:B------:R-:W-:Y:S01]  /*f020*/  R2UR UR6, R164.reuse ;  /* 0x00000000a40672ca */ /* 0x040fe200000e0000 */
[----:B------:R-:W-:Y:S01]  /*f030*/  VIADD R166, R164, 0x80 ;  /* 0x00000080a4a67836 */ /* 0x000fe20000000000 */
        /* <DEDUP_REMOVED lines=35> */
.L_x_4650:
[----:B------:R-:W-:Y:S01]  /*f270*/  ISETP.GT.AND P1, PT, R213, RZ, PT ;  /* 0x000000ffd500720c */ /* 0x000fe20003f24270 */
[----:B01-34-:R-:W-:Y:S01]  /*f280*/  VIADD R21, R21, 0x28c60 ;  /* 0x00028c6015157836 */ /* 0x01bfe20000000000 */
[----:B------:R-:W-:Y:S01]  /*f290*/  IADD3 R213, R213, -0x1, RZ ;  /* 0xffffffffd5d57810 */ /* 0x000fe20007ffe0ff */
[----:B------:R-:W-:Y:S02]  /*f2a0*/  IMAD.MOV.U32 R185, RZ, RZ, R13 ;  /* 0x000000ffffb97224 */ /* 0x000fe400078e000d */
[----:B------:R-:W-:Y:S01]  /*f2b0*/  IMAD.MOV.U32 R184, RZ, RZ, R15 ;  /* 0x000000ffffb87224 */ /* 0x000fe200078e000f */
[----:B------:R-:W-:Y:S01]  /*f2c0*/  PRMT R21, R191, 0x654, R21 ;  /* 0x00000654bf157816 */ /* 0x000fe20000000015 */
[----:B------:R-:W-:-:S03]  /*f2d0*/  IMAD.MOV.U32 R187, RZ, RZ, R18 ;  /* 0x000000ffffbb7224 */ /* 0x000fc600078e0012 */
[----:B------:R1:W-:Y:S03]  /*f2e0*/  SYNCS.ARRIVE.TRANS64.RED.A1T0 RZ, [R21+URZ], RZ ;  /* 0x000000ff15ff79a7 */ /* 0x0003e6000810043f */
[----:B------:R-:W-:Y:S05]  /*f2f0*/  @P1 BRA `(.L_x_4651) ;  /* 0xffffffe400781947 */ /* 0x000fea000383ffff */
.L_x_4638:
[----:B------:R-:W-:Y:S05]  /*f300*/  BSYNC B0 ;  /* 0x0000000000007941 */ /* 0x000fea0003800000 */
.L_x_4637:
[----:B-1----:R-:W2:Y:S04]  /*f310*/  LDL.LU R21, [R1+0x44] ;  /* 0x0000440001157983 */ /* 0x002ea80000300800 */
[----:B------:R-:W1:Y:S04]  /*f320*/  SHFL.BFLY PT, R5, R0, 0x2, 0x1f ;  /* 0x0c401f0000057f89 */ /* 0x000e6800000e0000 */
[----:B------:R-:W3:Y:S01]  /*f330*/  SHFL.BFLY PT, R4, R3, 0x2, 0x1f ;  /* 0x0c401f0003047f89 */ /* 0x000ee200000e0000 */
[----:B-1----:R-:W-:Y:S01]  /*f340*/  FADD.FTZ R5, R5, R0 ;  /* 0x0000000005057221 */ /* 0x002fe20000010000 */
[----:B------:R-:W-:-:S02]  /*f350*/  IMAD.MOV.U32 R0, RZ, RZ, -0x800000 ;  /* 0xff800000ff007424 */ /* 0x000fc400078e00ff */
[----:B---3--:R-:W-:Y:S02]  /*f360*/  FADD.FTZ R4, R4, R3 ;  /* 0x0000000304047221 */ /* 0x008fe40000010000 */
        /* <DEDUP_REMOVED lines=8> */
[----:B------:R-:W1:Y:S02]  /*f3f0*/  @P0 MUFU.LG2 R8, R6 ;  /* 0x0000000600080308 */ /* 0x000e640000000c00 */
[----:B------:R-:W-:-:S06]  /*f400*/  @P1 FMUL.FTZ R5, R12, 0.69314718246459960938 ;  /* 0x3f3172180c051820 */ /* 0x000fcc0000410000 */
[----:B------:R-:W3:Y:S01]  /*f410*/  @P1 MUFU.LG2 R9, R7 ;  /* 0x0000000700091308 */ /* 0x000ee20000000c00 */
[----:B-1----:R-:W-:Y:S01]  /*f420*/  @P0 FMUL.FTZ R3, R8, 0.69314718246459960938 ;  /* 0x3f31721808030820 */ /* 0x002fe20000410000 */
[----:B------:R-:W-:-:S04]  /*f430*/  @P0 FMUL.FTZ R8, R12, 0.69314718246459960938 ;  /* 0x3f3172180c080820 */ /* 0x000fc80000410000 */
[----:B------:R-:W-:Y:S01]  /*f440*/  @P0 FFMA.FTZ R0, R8, R15, R3 ;  /* 0x0000000f08000223 */ /* 0x000fe20000010003 */
[----:B------:R-:W-:Y:S02]  /*f450*/  IMAD.MOV.U32 R3, RZ, RZ, -0x800000 ;  /* 0xff800000ff037424 */ /* 0x000fe400078e00ff */
[----:B---3--:R-:W-:-:S04]  /*f460*/  @P1 FMUL.FTZ R4, R9, 0.69314718246459960938 ;  /* 0x3f31721809041820 */ /* 0x008fc80000410000 */
[----:B------:R-:W-:Y:S01]  /*f470*/  @P1 FFMA.FTZ R3, R5, R13, R4 ;  /* 0x0000000d05031223 */ /* 0x000fe20000010004 */
[----:B------:R-:W-:-:S05]  /*f480*/  IMAD.MOV R5, RZ, RZ, -R215 ;  /* 0x000000ffff057224 */ /* 0x000fca00078e0ad7 */
[----:B------:R-:W-:Y:S02]  /*f490*/  ISETP.NE.AND P2, PT, R196, R5, PT ;  /* 0x00000005c400720c */ /* 0x000fe40003f45270 */
[----:B------:R-:W-:-:S06]  /*f4a0*/  CS2R R4, SRZ ;  /* 0x0000000000047805 */ /* 0x000fcc000001ff00 */
[----:B------:R-:W1:Y:S01]  /*f4b0*/  @P0 MUFU.RCP R5, R6 ;  /* 0x0000000600050308 */ /* 0x000e620000001000 */
[----:B------:R-:W-:-:S04]  /*f4c0*/  PLOP3.LUT P0, PT, PT, PT, PT, 0x8, 0x0 ;  /* 0x000000000000781c */ /* 0x000fc80003f0e170 */
[C---:B------:R-:W-:Y:S01]  /*f4d0*/  @!P2 IMAD R9, R18.reuse, 0x40, R197 ;  /* 0x000000401209a824 */ /* 0x040fe200078e02c5 */
[----:B------:R-:W-:Y:S02]  /*f4e0*/  IADD3 R18, R18, 0x1, RZ ;  /* 0x0000000112127810 */ /* 0x000fe40007ffe0ff */
[----:B------:R-:W3:Y:S01]  /*f4f0*/  @P1 MUFU.RCP R4, R7 ;  /* 0x0000000700041308 */ /* 0x000ee20000001000 */
[----:B------:R-:W-:Y:S01]  /*f500*/  @!P2 IMAD R9, R9, 0x4, R2 ;  /* 0x000000040909a824 */ /* 0x000fe200078e0202 */
[----:B------:R-:W-:-:S04]  /*f510*/  ISETP.NE.AND P1, PT, R18, 0x2, PT ;  /* 0x000000021200780c */ /* 0x000fc80003f25270 */
[----:B------:R-:W-:Y:S01]  /*f520*/  SEL R2, RZ, 0x1, P1 ;  /* 0x00000001ff027807 */ /* 0x000fe20000800000 */
        /* <DEDUP_REMOVED lines=8> */
[----:B---3--:R3:W-:Y:S01]  /*f5b0*/  @!P2 STS [R9+0x28820], R4 ;  /* 0x028820040900a388 */ /* 0x0087e20000000800 */
        /* <DEDUP_REMOVED lines=126> */
.L_x_4563:
[----:B------:R-:W-:Y:S05]  /*fda0*/  BSYNC B7 ;  /* 0x0000000000077941 */ /* 0x000fea0003800000 */
.L_x_4561:
        /* <DEDUP_REMOVED lines=10> */
[----:B------:R-:W0:Y:S01]  /*fe50*/  S2R R45, SR_SWINHI ;  /* 0x00000000002d7919 */ /* 0x000e220000002f00 */
[----:B------:R-:W-:Y:S01]  /*fe60*/  F2FP.F16.F32.PACK_AB R7, R31, R7 ;  /* 0x000000071f07723e */ /* 0x000fe200000000ff */
[----:B------:R-:W-:Y:S01]  /*fe70*/  ULDC.64 UR4, c[0x0][0xc00] ;  /* 0x0003000000047ab9 */ /* 0x000fe20000000a00 */
[----:B------:R-:W-:Y:S01]  /*fe80*/  F2FP.F16.F32.PACK_AB R4, R8, R10 ;  /* 0x0000000a0804723e */ /* 0x000fe200000000ff */
[----:B------:R-:W2:Y:S04]  /*fe90*/  LDL.LU R82, [R1+0x38] ;  /* 0x0000380001527983 */ /* 0x000ea80000300800 */
[----:B------:R-:W2:Y:S01]  /*fea0*/  LDL.LU R74, [R1+0x3c] ;  /* 0x00003c00014a7983 */ /* 0x000ea20000300800 */
[----:B-1----:R-:W-:-:S02]  /*feb0*/  MOV R20, R2 ;  /* 0x0000000200147202 */ /* 0x002fc40000000f00 */
[----:B0-----:R-:W-:Y:S02]  /*fec0*/  MOV R21, R45 ;  /* 0x0000002d00157202 */ /* 0x001fe40000000f00 */
        /* <DEDUP_REMOVED lines=13> */
[----:B------:R-:W-:Y:S01]  /*ffa0*/  IMAD.MOV.U32 R80, RZ, RZ, RZ ;  /* 0x000000ffff507224 */ /* 0x000fe200078e00ff */
[----:B------:R-:W-:Y:S01]  /*ffb0*/  BAR.SYNC.DEFER_BLOCKING 0x1, 0x100 ;  /* 0x0044000000007b1d */ /* 0x000fe20000010000 */
[----:B----4-:R-:W-:-:S03]  /*ffc0*/  IMAD.WIDE R44, R12, 0x2, R20 ;  /* 0x000000020c2c7825 */ /* 0x010fc600078e0214 */
[----:B------:R-:W-:Y:S01]  /*ffd0*/  LOP3.LUT R49, R44, 0x380, RZ, 0xc0, !PT ;  /* 0x000003802c317812 */ /* 0x000fe200078ec0ff */
[----:B------:R-:W-:-:S03]  /*ffe0*/  IMAD.MOV.U32 R31, RZ, RZ, R45 ;  /* 0x000000ffff1f7224 */ /* 0x000fc600078e002d */
[----:B------:R-:W-:-:S04]  /*fff0*/  SHF.R.U64 R49, R49, 0x3, RZ ;  /* 0x0000000331317819 */ /* 0x000fc800000012ff */
[----:B------:R-:W-:-:S04]  /*10000*/  LOP3.LUT R30, R49, R44, RZ, 0x3c, !PT ;  /* 0x0000002c311e7212 */ /* 0x000fc800078e3cff */
[----:B------:R-:W-:Y:S02]  /*10010*/  MOV R30, R30 ;  /* 0x0000001e001e7202 */ /* 0x000fe40000000f00 */
[----:B------:R-:W-:-:S04]  /*10020*/  IADD3 R31, P0, R44, 0x20, RZ ;  /* 0x000000202c1f7810 */ /* 0x000fc80007f1e0ff */
[----:B------:R-:W-:Y:S01]  /*10030*/  LOP3.LUT R10, R31, 0x380, RZ, 0xc0, !PT ;  /* 0x000003801f0a7812 */ /* 0x000fe200078ec0ff */
[----:B------:R0:W-:Y:S03]  /*10040*/  STSM.16.M88.4 [R30], R4 ;  /* 0x000000041e007844 */ /* 0x0001e60000000200 */
[----:B------:R-:W-:Y:S01]  /*10050*/  SHF.R.U64 R10, R10, 0x3, RZ ;  /* 0x000000030a0a7819 */ /* 0x000fe200000012ff */
[----:B0-----:R-:W-:-:S03]  /*10060*/  IMAD.X R5, RZ, RZ, R45, P0 ;  /* 0x000000ffff057224 */ /* 0x001fc600000e062d */
[----:B------:R-:W-:-:S04]  /*10070*/  LOP3.LUT R4, R10, R31, RZ, 0x3c, !PT ;  /* 0x0000001f0a047212 */ /* 0x000fc800078e3cff */
[----:B------:R-:W-:Y:S02]  /*10080*/  MOV R12, R4 ;  /* 0x00000004000c7202 */ /* 0x000fe40000000f00 */
[----:B------:R-:W-:-:S04]  /*10090*/  IADD3 R5, P0, R44, 0x40, RZ ;  /* 0x000000402c057810 */ /* 0x000fc80007f1e0ff */
[----:B------:R-:W-:Y:S02]  /*100a0*/  LOP3.LUT R4, R5, 0x380, RZ, 0xc0, !PT ;  /* 0x0000038005047812 */ /* 0x000fe400078ec0ff */
[----:B------:R-:W-:Y:S02]  /*100b0*/  IADD3 R6, P4, R44, 0x60, RZ ;  /* 0x000000602c067810 */ /* 0x000fe40007f9e0ff */
[----:B------:R-:W-:-:S04]  /*100c0*/  SHF.R.U64 R4, R4, 0x3, RZ ;  /* 0x0000000304047819 */ /* 0x000fc800000012ff */
[----:B------:R-:W-:Y:S02]  /*100d0*/  LOP3.LUT R4, R4, R5, RZ, 0x3c, !PT ;  /* 0x0000000504047212 */ /* 0x000fe400078e3cff */
[----:B------:R-:W-:Y:S02]  /*100e0*/  LOP3.LUT R5, R6, 0x380, RZ, 0xc0, !PT ;  /* 0x0000038006057812 */ /* 0x000fe400078ec0ff */
[----:B------:R-:W-:Y:S02]  /*100f0*/  F2FP.F16.F32.PACK_AB R10, R28, R36 ;  /* 0x000000241c0a723e */ /* 0x000fe400000000ff */
[----:B------:R-:W-:Y:S02]  /*10100*/  SHF.R.U64 R5, R5, 0x3, RZ ;  /* 0x0000000305057819 */ /* 0x000fe400000012ff */
[----:B------:R-:W-:Y:S01]  /*10110*/  IADD3 R14, P5, R44, 0x2000, RZ ;  /* 0x000020002c0e7810 */ /* 0x000fe20007fbe0ff */
[----:B------:R0:W-:Y:S03]  /*10120*/  STSM.16.M88.4 [R12], R8 ;  /* 0x000000080c007844 */ /* 0x0001e60000000200 */
[----:B------:R-:W-:-:S04]  /*10130*/  LOP3.LUT R7, R14, 0x380, RZ, 0xc0, !PT ;  /* 0x000003800e077812 */ /* 0x000fc800078ec0ff */
[----:B------:R-:W-:Y:S02]  /*10140*/  SHF.R.U64 R7, R7, 0x3, RZ ;  /* 0x0000000307077819 */ /* 0x000fe400000012ff */
[----:B0-----:R-:W-:Y:S01]  /*10150*/  LOP3.LUT R8, R5, R6, RZ, 0x3c, !PT ;  /* 0x0000000605087212 */ /* 0x001fe200078e3cff */
[----:B------:R-:W-:Y:S01]  /*10160*/  IMAD.X R5, RZ, RZ, R45, P0 ;  /* 0x000000ffff057224 */ /* 0x000fe200000e062d */
[----:B------:R-:W-:-:S04]  /*10170*/  IADD3 R57, P0, R44, 0x2040, RZ ;  /* 0x000020402c397810 */ /* 0x000fc80007f1e0ff */
[----:B------:R-:W-:Y:S02]  /*10180*/  LOP3.LUT R56, R57, 0x380, RZ, 0xc0, !PT ;  /* 0x0000038039387812 */ /* 0x000fe400078ec0ff */
[----:B------:R-:W-:Y:S02]  /*10190*/  LOP3.LUT R10, R7, R14, RZ, 0x3c, !PT ;  /* 0x0000000e070a7212 */ /* 0x000fe400078e3cff */
[----:B------:R-:W-:Y:S02]  /*101a0*/  MOV R9, R4 ;  /* 0x0000000400097202 */ /* 0x000fe40000000f00 */
[----:B------:R-:W-:Y:S02]  /*101b0*/  F2FP.F16.F32.PACK_AB R4, R155, R157 ;  /* 0x0000009d9b04723e */ /* 0x000fe400000000ff */
[----:B------:R-:W-:Y:S02]  /*101c0*/  IADD3 R31, P6, R44, 0x2020, RZ ;  /* 0x000020202c1f7810 */ /* 0x000fe40007fde0ff */
[----:B------:R-:W-:-:S02]  /*101d0*/  F2FP.F16.F32.PACK_AB R5, R43, R42 ;  /* 0x0000002a2b05723e */ /* 0x000fc400000000ff */
[----:B------:R-:W-:Y:S02]  /*101e0*/  F2FP.F16.F32.PACK_AB R6, R153, R156 ;  /* 0x0000009c9906723e */ /* 0x000fe400000000ff */
[----:B------:R-:W-:Y:S02]  /*101f0*/  F2FP.F16.F32.PACK_AB R7, R47, R46 ;  /* 0x0000002e2f07723e */ /* 0x000fe400000000ff */
[----:B------:R-:W-:Y:S02]  /*10200*/  SHF.R.U64 R56, R56, 0x3, RZ ;  /* 0x0000000338387819 */ /* 0x000fe400000012ff */
[C---:B------:R-:W-:Y:S02]  /*10210*/  IADD3 R53, P1, R44.reuse, 0x2060, RZ ;  /* 0x000020602c357810 */ /* 0x040fe40007f3e0ff */
[----:B------:R-:W-:Y:S01]  /*10220*/  IADD3 R49, P2, R44, 0x4000, RZ ;  /* 0x000040002c317810 */ /* 0x000fe20007f5e0ff */
[----:B------:R0:W-:Y:S01]  /*10230*/  STSM.16.M88.4 [R9], R4 ;  /* 0x0000000409007844 */ /* 0x0001e20000000200 */
[----:B------:R-:W-:-:S02]  /*10240*/  LOP3.LUT R30, R31, 0x380, RZ, 0xc0, !PT ;  /* 0x000003801f1e7812 */ /* 0x000fc400078ec0ff */
[----:B------:R-:W-:Y:S02]  /*10250*/  LOP3.LUT R56, R56, R57, RZ, 0x3c, !PT ;  /* 0x0000003938387212 */ /* 0x000fe400078e3cff */
[----:B------:R-:W-:Y:S02]  /*10260*/  LOP3.LUT R52, R53, 0x380, RZ, 0xc0, !PT ;  /* 0x0000038035347812 */ /* 0x000fe400078ec0ff */
[----:B------:R-:W-:Y:S02]  /*10270*/  LOP3.LUT R48, R49, 0x380, RZ, 0xc0, !PT ;  /* 0x0000038031307812 */ /* 0x000fe400078ec0ff */
[----:B------:R-:W-:Y:S02]  /*10280*/  IADD3.X R57, RZ, R45, RZ, P0, !PT ;  /* 0x0000002dff397210 */ /* 0x000fe400007fe4ff */
[----:B------:R-:W-:Y:S02]  /*10290*/  SHF.R.U64 R30, R30, 0x3, RZ ;  /* 0x000000031e1e7819 */ /* 0x000fe400000012ff */
[----:B------:R-:W-:-:S02]  /*102a0*/  SHF.R.U64 R52, R52, 0x3, RZ ;  /* 0x0000000334347819 */ /* 0x000fc400000012ff */
[----:B0-----:R-:W-:Y:S02]  /*102b0*/  IADD3 R7, P0, R44, 0x6020, RZ ;  /* 0x000060202c077810 */ /* 0x001fe40007f1e0ff */
[----:B------:R-:W-:Y:S02]  /*102c0*/  SHF.R.U64 R48, R48, 0x3, RZ ;  /* 0x0000000330307819 */ /* 0x000fe400000012ff */
[----:B------:R-:W-:Y:S01]  /*102d0*/  LOP3.LUT R6, R7, 0x380, RZ, 0xc0, !PT ;  /* 0x0000038007067812 */ /* 0x000fe200078ec0ff */
[--C-:B------:R-:W-:Y:S01]  /*102e0*/  IMAD.X R9, RZ, RZ, R45.reuse, P4 ;  /* 0x000000ffff097224 */ /* 0x100fe200020e062d */
[----:B------:R-:W-:Y:S01]  /*102f0*/  LOP3.LUT R30, R30, R31, RZ, 0x3c, !PT ;  /* 0x0000001f1e1e7212 */ /* 0x000fe200078e3cff */
[--C-:B------:R-:W-:Y:S01]  /*10300*/  IMAD.X R11, RZ, RZ, R45.reuse, P5 ;  /* 0x000000ffff0b7224 */ /* 0x100fe200028e062d */
[----:B------:R-:W-:Y:S01]  /*10310*/  LOP3.LUT R52, R52, R53, RZ, 0x3c, !PT ;  /* 0x0000003534347212 */ /* 0x000fe200078e3cff */
[--C-:B------:R-:W-:Y:S01]  /*10320*/  IMAD.X R31, RZ, RZ, R45.reuse, P6 ;  /* 0x000000ffff1f7224 */ /* 0x100fe200030e062d */
[----:B------:R-:W-:Y:S01]  /*10330*/  LOP3.LUT R48, R48, R49, RZ, 0x3c, !PT ;  /* 0x0000003130307212 */ /* 0x000fe200078e3cff */
[--C-:B------:R-:W-:Y:S01]  /*10340*/  IMAD.X R53, RZ, RZ, R45.reuse, P1 ;  /* 0x000000ffff357224 */ /* 0x100fe200008e062d */
[C---:B------:R-:W-:Y:S01]  /*10350*/  IADD3 R35, P3, R44.reuse, 0x4020, RZ ;  /* 0x000040202c237810 */ /* 0x040fe20007f7e0ff */
[----:B------:R-:W-:Y:S01]  /*10360*/  IMAD.X R49, RZ, RZ, R45, P2 ;  /* 0x000000ffff317224 */ /* 0x000fe200010e062d */
[----:B------:R-:W-:-:S02]  /*10370*/  IADD3 R47, P4, R44, 0x4040, RZ ;  /* 0x000040402c2f7810 */ /* 0x000fc40007f9e0ff */
[C---:B------:R-:W-:Y:S02]  /*10380*/  IADD3 R43, P5, R44.reuse, 0x4060, RZ ;  /* 0x000040602c2b7810 */ /* 0x040fe40007fbe0ff */
[----:B------:R-:W-:Y:S02]  /*10390*/  IADD3 R39, P6, R44, 0x6000, RZ ;  /* 0x000060002c277810 */ /* 0x000fe40007fde0ff */
[----:B------:R-:W-:Y:S02]  /*103a0*/  SHF.R.U64 R6, R6, 0x3, RZ ;  /* 0x0000000306067819 */ /* 0x000fe400000012ff */
[C---:B------:R-:W-:Y:S02]  /*103b0*/  IADD3 R4, P1, R44.reuse, 0x6040, RZ ;  /* 0x000060402c047810 */ /* 0x040fe40007f3e0ff */
[----:B------:R-:W-:Y:S02]  /*103c0*/  IADD3 R44, P2, R44, 0x6060, RZ ;  /* 0x000060602c2c7810 */ /* 0x000fe40007f5e0ff */
[----:B------:R-:W-:-:S02]  /*103d0*/  LOP3.LUT R46, R47, 0x380, RZ, 0xc0, !PT ;  /* 0x000003802f2e7812 */ /* 0x000fc400078ec0ff */
[----:B------:R-:W-:Y:S02]  /*103e0*/  LOP3.LUT R6, R6, R7, RZ, 0x3c, !PT ;  /* 0x0000000706067212 */ /* 0x000fe400078e3cff */
[----:B------:R-:W-:Y:S02]  /*103f0*/  LOP3.LUT R7, R4, 0x380, RZ, 0xc0, !PT ;  /* 0x0000038004077812 */ /* 0x000fe400078ec0ff */
[----:B------:R-:W-:Y:S02]  /*10400*/  LOP3.LUT R5, R44, 0x380, RZ, 0xc0, !PT ;  /* 0x000003802c057812 */ /* 0x000fe400078ec0ff */
[----:B------:R-:W-:Y:S02]  /*10410*/  SHF.R.U64 R46, R46, 0x3, RZ ;  /* 0x000000032e2e7819 */ /* 0x000fe400000012ff */
[----:B------:R-:W-:Y:S02]  /*10420*/  SHF.R.U64 R7, R7, 0x3, RZ ;  /* 0x0000000307077819 */ /* 0x000fe400000012ff */
[----:B------:R-:W-:-:S02]  /*10430*/  SHF.R.U64 R5, R5, 0x3, RZ ;  /* 0x0000000305057819 */ /* 0x000fc400000012ff */
[----:B------:R-:W-:Y:S02]  /*10440*/  LOP3.LUT R34, R35, 0x380, RZ, 0xc0, !PT ;  /* 0x0000038023227812 */ /* 0x000fe400078ec0ff */
[----:B------:R-:W-:Y:S02]  /*10450*/  LOP3.LUT R38, R39, 0x380, RZ, 0xc0, !PT ;  /* 0x0000038027267812 */ /* 0x000fe400078ec0ff */
[----:B------:R-:W-:Y:S02]  /*10460*/  LOP3.LUT R42, R43, 0x380, RZ, 0xc0, !PT ;  /* 0x000003802b2a7812 */ /* 0x000fe400078ec0ff */
        /* <DEDUP_REMOVED lines=8> */
[----:B------:R-:W-:Y:S02]  /*104f0*/  SHF.R.U64 R42, R42, 0x3, RZ ;  /* 0x000000032a2a7819 */ /* 0x000fe400000012ff */
[----:B------:R-:W-:Y:S01]  /*10500*/  LOP3.LUT R34, R34, R35, RZ, 0x3c, !PT ;  /* 0x0000002322227212 */ /* 0x000fe200078e3cff */
[--C-:B------:R-:W-:Y:S01]  /*10510*/  IMAD.X R35, RZ, RZ, R45.reuse, P3 ;  /* 0x000000ffff237224 */ /* 0x100fe200018e062d */
[----:B------:R-:W-:Y:S02]  /*10520*/  MOV R47, R46 ;  /* 0x0000002e002f7202 */ /* 0x000fe40000000f00 */
[----:B------:R-:W-:Y:S01]  /*10530*/  LOP3.LUT R38, R38, R39, RZ, 0x3c, !PT ;  /* 0x0000002726267212 */ /* 0x000fe200078e3cff */
[----:B------:R-:W-:Y:S01]  /*10540*/  IMAD.X R39, RZ, RZ, R45, P6 ;  /* 0x000000ffff277224 */ /* 0x000fe200030e062d */
[----:B---3--:R-:W-:-:S02]  /*10550*/  MOV R24, R6 ;  /* 0x0000000600187202 */ /* 0x008fc40000000f00 */
[----:B------:R-:W-:Y:S02]  /*10560*/  MOV R46, R4 ;  /* 0x00000004002e7202 */ /* 0x000fe40000000f00 */
[----:B------:R-:W-:Y:S01]  /*10570*/  LOP3.LUT R42, R42, R43, RZ, 0x3c, !PT ;  /* 0x0000002b2a2a7212 */ /* 0x000fe200078e3cff */
[----:B------:R-:W-:Y:S01]  /*10580*/  IMAD.X R43, RZ, RZ, R45, P5 ;  /* 0x000000ffff2b7224 */ /* 0x000fe200028e062d */
[----:B------:R-:W-:Y:S02]  /*10590*/  MOV R36, R8 ;  /* 0x0000000800247202 */ /* 0x000fe40000000f00 */
[----:B------:R-:W-:Y:S02]  /*105a0*/  F2FP.F16.F32.PACK_AB R4, R161, R163 ;  /* 0x000000a3a104723e */ /* 0x000fe400000000ff */
[----:B------:R-:W-:Y:S02]  /*105b0*/  F2FP.F16.F32.PACK_AB R5, R51, R50 ;  /* 0x000000323305723e */ /* 0x000fe400000000ff */
[----:B------:R-:W-:-:S02]  /*105c0*/  F2FP.F16.F32.PACK_AB R6, R159, R162 ;  /* 0x000000a29f06723e */ /* 0x000fc400000000ff */
[----:B------:R-:W-:Y:S02]  /*105d0*/  F2FP.F16.F32.PACK_AB R7, R55, R54 ;  /* 0x000000363707723e */ /* 0x000fe400000000ff */
[----:B------:R-:W-:Y:S02]  /*105e0*/  MOV R66, R10 ;  /* 0x0000000a00427202 */ /* 0x000fe40000000f00 */
[----:B------:R-:W-:Y:S02]  /*105f0*/  F2FP.F16.F32.PACK_AB R8, R158, R160 ;  /* 0x000000a09e08723e */ /* 0x000fe400000000ff */
[----:B------:R-:W-:Y:S02]  /*10600*/  F2FP.F16.F32.PACK_AB R9, R59, R58 ;  /* 0x0000003a3b09723e */ /* 0x000fe400000000ff */
[----:B------:R-:W-:Y:S02]  /*10610*/  F2FP.F16.F32.PACK_AB R10, R61, R60 ;  /* 0x0000003c3d0a723e */ /* 0x000fe400000000ff */
[----:B------:R-:W-:-:S02]  /*10620*/  F2FP.F16.F32.PACK_AB R11, R63, R62 ;  /* 0x0000003e3f0b723e */ /* 0x000fc400000000ff */
[----:B------:R-:W-:Y:S02]  /*10630*/  MOV R70, R30 ;  /* 0x0000001e00467202 */ /* 0x000fe40000000f00 */
[----:B------:R-:W-:Y:S02]  /*10640*/  MOV R56, R56 ;  /* 0x0000003800387202 */ /* 0x000fe40000000f00 */
[----:B------:R-:W-:Y:S02]  /*10650*/  MOV R48, R48 ;  /* 0x0000003000307202 */ /* 0x000fe40000000f00 */
[----:B------:R-:W-:Y:S02]  /*10660*/  F2FP.F16.F32.PACK_AB R12, R65, R64 ;  /* 0x00000040410c723e */ /* 0x000fe400000000ff */
[----:B------:R-:W-:Y:S01]  /*10670*/  F2FP.F16.F32.PACK_AB R14, R69, R68 ;  /* 0x00000044450e723e */ /* 0x000fe200000000ff */
[----:B------:R0:W-:Y:S01]  /*10680*/  STSM.16.M88.4 [R36], R4 ;  /* 0x0000000424007844 */ /* 0x0001e20000000200 */
[----:B------:R-:W-:-:S02]  /*10690*/  MOV R57, R52 ;  /* 0x0000003400397202 */ /* 0x000fc40000000f00 */
[----:B------:R-:W-:Y:S02]  /*106a0*/  MOV R49, R34 ;  /* 0x0000002200317202 */ /* 0x000fe40000000f00 */
[----:B------:R-:W-:Y:S02]  /*106b0*/  F2FP.F16.F32.PACK_AB R28, R73, R72 ;  /* 0x00000048491c723e */ /* 0x000fe400000000ff */
[----:B------:R-:W-:Y:S02]  /*106c0*/  F2FP.F16.F32.PACK_AB R30, R77, R76 ;  /* 0x0000004c4d1e723e */ /* 0x000fe400000000ff */
[----:B------:R-:W-:Y:S02]  /*106d0*/  F2FP.F16.F32.PACK_AB R31, R79, R78 ;  /* 0x0000004e4f1f723e */ /* 0x000fe400000000ff */
[----:B------:R-:W-:Y:S02]  /*106e0*/  MOV R53, R38 ;  /* 0x0000002600357202 */ /* 0x000fe40000000f00 */
[----:B------:R-:W-:-:S02]  /*106f0*/  F2FP.F16.F32.PACK_AB R34, R85, R84 ;  /* 0x000000545522723e */ /* 0x000fc400000000ff */
[----:B------:R-:W-:Y:S01]  /*10700*/  F2FP.F16.F32.PACK_AB R35, R87, R86 ;  /* 0x000000565723723e */ /* 0x000fe200000000ff */
[----:B------:R1:W-:Y:S01]  /*10710*/  STSM.16.M88.4 [R66], R8 ;  /* 0x0000000842007844 */ /* 0x0003e20000000200 */
[----:B------:R-:W-:Y:S02]  /*10720*/  MOV R52, R42 ;  /* 0x0000002a00347202 */ /* 0x000fe40000000f00 */
[----:B0-----:R-:W-:Y:S02]  /*10730*/  F2FP.F16.F32.PACK_AB R36, R89, R88 ;  /* 0x000000585924723e */ /* 0x001fe400000000ff */
[----:B------:R-:W-:Y:S02]  /*10740*/  F2FP.F16.F32.PACK_AB R38, R93, R92 ;  /* 0x0000005c5d26723e */ /* 0x000fe400000000ff */
[----:B------:R-:W-:Y:S01]  /*10750*/  F2FP.F16.F32.PACK_AB R39, R95, R94 ;  /* 0x0000005e5f27723e */ /* 0x000fe200000000ff */
[----:B------:R0:W-:Y:S01]  /*10760*/  STSM.16.M88.4 [R70], R12 ;  /* 0x0000000c46007844 */ /* 0x0001e20000000200 */
[----:B------:R-:W-:-:S02]  /*10770*/  F2FP.F16.F32.PACK_AB R42, R101, R100 ;  /* 0x00000064652a723e */ /* 0x000fc400000000ff */
[----:B------:R-:W-:Y:S01]  /*10780*/  F2FP.F16.F32.PACK_AB R43, R103, R102 ;  /* 0x00000066672b723e */ /* 0x000fe200000000ff */
[----:B------:R-:W-:Y:S01]  /*10790*/  STSM.16.M88.4 [R56], R28 ;  /* 0x0000001c38007844 */ /* 0x000fe20000000200 */
[----:B------:R-:W-:Y:S02]  /*107a0*/  F2FP.F16.F32.PACK_AB R4, R105, R104 ;  /* 0x000000686904723e */ /* 0x000fe400000000ff */
[----:B------:R-:W-:Y:S02]  /*107b0*/  F2FP.F16.F32.PACK_AB R5, R107, R106 ;  /* 0x0000006a6b05723e */ /* 0x000fe400000000ff */
[----:B------:R-:W-:Y:S02]  /*107c0*/  F2FP.F16.F32.PACK_AB R6, R109, R108 ;  /* 0x0000006c6d06723e */ /* 0x000fe400000000ff */
[----:B------:R-:W-:Y:S01]  /*107d0*/  F2FP.F16.F32.PACK_AB R7, R111, R110 ;  /* 0x0000006e6f07723e */ /* 0x000fe200000000ff */
[----:B------:R3:W-:Y:S01]  /*107e0*/  STSM.16.M88.4 [R57], R32 ;  /* 0x0000002039007844 */ /* 0x0007e20000000200 */
[----:B-1----:R-:W-:-:S02]  /*107f0*/  F2FP.F16.F32.PACK_AB R8, R113, R112 ;  /* 0x000000707108723e */ /* 0x002fc400000000ff */
[----:B------:R-:W-:Y:S02]  /*10800*/  F2FP.F16.F32.PACK_AB R9, R115, R114 ;  /* 0x000000727309723e */ /* 0x000fe400000000ff */
[----:B------:R-:W-:Y:S02]  /*10810*/  F2FP.F16.F32.PACK_AB R10, R117, R116 ;  /* 0x00000074750a723e */ /* 0x000fe400000000ff */
[----:B------:R-:W-:Y:S01]  /*10820*/  F2FP.F16.F32.PACK_AB R11, R119, R118 ;  /* 0x00000076770b723e */ /* 0x000fe200000000ff */
[----:B------:R-:W-:Y:S01]  /*10830*/  STSM.16.M88.4 [R48], R36 ;  /* 0x0000002430007844 */ /* 0x000fe20000000200 */
[----:B------:R-:W-:-:S03]  /*10840*/  IADD3.X R45, RZ, R45, RZ, P2, !PT ;  /* 0x0000002dff2d7210 */ /* 0x000fc600017fe4ff */
[----:B------:R-:W-:Y:S01]  /*10850*/  STSM.16.M88.4 [R49], R40 ;  /* 0x0000002831007844 */ /* 0x000fe20000000200 */
[----:B0-----:R-:W-:-:S03]  /*10860*/  F2FP.F16.F32.PACK_AB R12, R121, R120 ;  /* 0x00000078790c723e */ /* 0x001fc600000000ff */
[----:B------:R-:W-:Y:S01]  /*10870*/  STSM.16.M88.4 [R47], R4 ;  /* 0x000000042f007844 */ /* 0x000fe20000000200 */
[----:B------:R-:W-:Y:S02]  /*10880*/  F2FP.F16.F32.PACK_AB R13, R123, R122 ;  /* 0x0000007a7b0d723e */ /* 0x000fe400000000ff */
[----:B------:R-:W-:Y:S01]  /*10890*/  F2FP.F16.F32.PACK_AB R14, R125, R124 ;  /* 0x0000007c7d0e723e */ /* 0x000fe200000000ff */
[----:B------:R2:W-:Y:S01]  /*108a0*/  STSM.16.M88.4 [R52], R8 ;  /* 0x0000000834007844 */ /* 0x0005e20000000200 */
[----:B------:R-:W-:Y:S02]  /*108b0*/  F2FP.F16.F32.PACK_AB R15, R127, R126 ;  /* 0x0000007e7f0f723e */ /* 0x000fe400000000ff */
[----:B------:R-:W-:Y:S02]  /*108c0*/  ISETP.NE.U32.AND P0, PT, RZ, UR4, PT ;  /* 0x00000004ff007c0c */ /* 0x000fe4000bf05070 */
[----:B---3--:R-:W-:Y:S02]  /*108d0*/  F2FP.F16.F32.PACK_AB R32, R129, R128 ;  /* 0x000000808120723e */ /* 0x008fe400000000ff */
        /* <DEDUP_REMOVED lines=22> */
[----:B------:R-:W-:Y:S09]  /*10a40*/  BAR.SYNC.DEFER_BLOCKING 0x1, 0x100 ;  /* 0x0044000000007b1d */ /* 0x000ff20000010000 */
[----:B0-----:R-:W-:Y:S01]  /*10a50*/  @P6 IADD3 R4, P4, R82, UR4, RZ ;  /* 0x0000000452046c10 */ /* 0x001fe2000ff9e0ff */
[----:B------:R-:W-:-:S02]  /*10a60*/  ULDC UR4, c[0x0][0xa88] ;  /* 0x0002a20000047ab9 */ /* 0x000fc40000000800 */
[----:B------:R-:W-:Y:S01]  /*10a70*/  IMAD.U32 R24, RZ, RZ, UR4 ;  /* 0x00000004ff187e24 */ /* 0x000fe2000f8e00ff */
[----:B------:R-:W-:Y:S01]  /*10a80*/  @P6 IADD3.X R5, R74, UR5, RZ, P4, !PT ;  /* 0x000000054a056c10 */ /* 0x000fe2000a7fe4ff */
[----:B------:R0:W5:Y:S04]  /*10a90*/  @P0 LDG.E R80, desc[UR40][R8.64] ;  /* 0x0000002808500981 */ /* 0x000168000c1e1900 */
[----:B------:R0:W5:Y:S01]  /*10aa0*/  @P6 LDG.E R24, desc[UR40][R4.64] ;  /* 0x0000002804186981 */ /* 0x000162000c1e1900 */
[----:B------:R-:W1:Y:S02]  /*10ab0*/  S2R R90, SR_TID.X ;  /* 0x00000000005a7919 */ /* 0x000e640000002100 */
[----:B-1----:R-:W-:-:S05]  /*10ac0*/  VIADD R90, R90, 0xffffff80 ;  /* 0xffffff805a5a7836 */ /* 0x002fca0000000000 */
        /* <DEDUP_REMOVED lines=54> */
[----:B--2---:R-:W-:-:S07]  /*10e30*/  IADD3 R24, -R5, R24, RZ ;  /* 0x0000001805187210 */ /* 0x004fce0007ffe1ff */
.L_x_4654:
[----:B------:R-:W2:Y:S01]  /*10e40*/  LDL.LU R9, [R1+0x40] ;  /* 0x0000400001097983 */ /* 0x000ea20000300800 */
[----:B------:R-:W-:-:S03]  /*10e50*/  ISETP.NE.AND P6, PT, R6, RZ, PT ;  /* 0x000000ff0600720c */ /* 0x000fc60003fc5270 */
[----:B------:R-:W3:Y:S01]  /*10e60*/  LDL.LU R8, [R1+0x48] ;  /* 0x0000480001087983 */ /* 0x000ee20000300800 */
[----:B------:R-:W0:Y:S01]  /*10e70*/  S2R R5, SR_TID.X ;  /* 0x0000000000057919 */ /* 0x000e220000002100 */
[--C-:B------:R-:W-:Y:S02]  /*10e80*/  IMAD.X R57, RZ, RZ, R21.reuse, P5 ;  /* 0x000000ffff397224 */ /* 0x100fe400028e0615 */
[----:B------:R-:W-:Y:S01]  /*10e90*/  IMAD.X R37, RZ, RZ, R21, P6 ;  /* 0x000000ffff257224 */ /* 0x000fe200030e0615 */
[----:B------:R-:W4:Y:S01]  /*10ea0*/  LDL R84, [R1+0x34] ;  /* 0x0000340001547983 */ /* 0x000f220000100800 */
        /* <DEDUP_REMOVED lines=30> */
[----:B------:R-:W-:Y:S02]  /*11090*/  LOP3.LUT R64, R64, R65, RZ, 0x3c, !PT ;  /* 0x0000004140407212 */ /* 0x000fe400078e3cff */
[----:B------:R-:W-:Y:S01]  /*110a0*/  LOP3.LUT R68, R68, R69, RZ, 0x3c, !PT ;  /* 0x0000004544447212 */ /* 0x000fe200078e3cff */
[--C-:B------:R-:W-:Y:S01]  /*110b0*/  IMAD.X R69, RZ, RZ, R21.reuse, P2 ;  /* 0x000000ffff457224 */ /* 0x100fe200010e0615 */
[----:B------:R-:W-:Y:S01]  /*110c0*/  LOP3.LUT R72, R72, R73, RZ, 0x3c, !PT ;  /* 0x0000004948487212 */ /* 0x000fe200078e3cff */
[--C-:B------:R-:W-:Y:S01]  /*110d0*/  IMAD.X R73, RZ, RZ, R21.reuse, P3 ;  /* 0x000000ffff497224 */ /* 0x100fe200018e0615 */
[----:B------:R-:W-:Y:S01]  /*110e0*/  LOP3.LUT R4, R5, R20, RZ, 0x3c, !PT ;  /* 0x0000001405047212 */ /* 0x000fe200078e3cff */
[----:B------:R-:W-:Y:S01]  /*110f0*/  IMAD.MOV.U32 R5, RZ, RZ, R21 ;  /* 0x000000ffff057224 */ /* 0x000fe200078e0015 */
[----:B------:R-:W-:-:S02]  /*11100*/  IADD3.X R65, RZ, R21, RZ, P1, !PT ;  /* 0x00000015ff417210 */ /* 0x000fc40000ffe4ff */
[----:B------:R-:W-:Y:S02]  /*11110*/  LOP3.LUT R76, R6, R7, RZ, 0x3c, !PT ;  /* 0x00000007064c7212 */ /* 0x000fe400078e3cff */
[----:B-----5:R-:W-:Y:S02]  /*11120*/  SHF.R.S32.HI R21, RZ, 0x1f, R80 ;  /* 0x0000001fff157819 */ /* 0x020fe40000011450 */
[----:B--2---:R-:W-:Y:S02]  /*11130*/  SEL R81, R9, RZ, !P0 ;  /* 0x000000ff09517207 */ /* 0x004fe40004000000 */
[----:B---3--:R-:W-:Y:S02]  /*11140*/  SEL R82, R8, RZ, !P0 ;  /* 0x000000ff08527207 */ /* 0x008fe40004000000 */
[----:B----4-:R-:W-:Y:S01]  /*11150*/  SHF.R.S32.HI R83, RZ, 0x1f, R84 ;  /* 0x0000001fff537819 */ /* 0x010fe20000011454 */
[----:B------:R-:W-:Y:S06]  /*11160*/  @P5 BRA `(.L_x_4655) ;  /* 0x0000000000b85947 */ /* 0x000fec0003800000 */
[----:B------:R-:W0:Y:S01]  /*11170*/  LDC R35, c[0x0][0xbe8] ;  /* 0x0002fa00ff237b82 */ /* 0x000e220000000800 */
[----:B------:R-:W-:Y:S01]  /*11180*/  ULDC.64 UR4, c[0x0][0xb90] ;  /* 0x0002e40000047ab9 */ /* 0x000fe20000000a00 */
[----:B------:R-:W-:Y:S02]  /*11190*/  IMAD.IADD R20, R228, 0x1, R201 ;  /* 0x00000001e4147824 */ /* 0x000fe400078e02c9 */
[----:B------:R-:W-:Y:S02]  /*111a0*/  IMAD R8, R83, UR4, RZ ;  /* 0x0000000453087c24 */ /* 0x000fe4000f8e02ff */
[----:B------:R-:W-:Y:S02]  /*111b0*/  IMAD.MOV.U32 R6, RZ, RZ, R80 ;  /* 0x000000ffff067224 */ /* 0x000fe400078e0050 */
[----:B------:R-:W-:Y:S02]  /*111c0*/  IMAD.MOV.U32 R7, RZ, RZ, R21 ;  /* 0x000000ffff077224 */ /* 0x000fe400078e0015 */
[----:B------:R-:W-:-:S02]  /*111d0*/  IMAD R15, R84, UR5, R8 ;  /* 0x00000005540f7c24 */ /* 0x000fc4000f8e0208 */
[----:B------:R-:W-:Y:S01]  /*111e0*/  IMAD.WIDE.U32 R6, R84, UR4, R6 ;  /* 0x0000000454067c25 */ /* 0x000fe2000f8e0006 */
[----:B------:R-:W-:-:S03]  /*111f0*/  ULDC.64 UR4, c[0x0][0xb98] ;  /* 0x0002e60000047ab9 */ /* 0x000fc60000000a00 */
[----:B------:R-:W-:Y:S01]  /*11200*/  IMAD.IADD R30, R197, 0x1, R201 ;  /* 0x00000001c51e7824 */ /* 0x000fe200078e02c9 */
[----:B------:R-:W-:-:S03]  /*11210*/  IADD3 R7, R7, R15, RZ ;  /* 0x0000000f07077210 */ /* 0x000fc60007ffe0ff */
        /* <DEDUP_REMOVED lines=35> */
.L_x_4655:
[----:B------:R-:W1:Y:S01]  /*11450*/  LDC R87, c[0x0][0xbe8] ;  /* 0x0002fa00ff577b82 */ /* 0x000e620000000800 */
[----:B------:R-:W-:Y:S01]  /*11460*/  ULDC.64 UR4, c[0x0][0xaa0] ;  /* 0x0002a80000047ab9 */ /* 0x000fe20000000a00 */
[----:B0-----:R-:W5:Y:S01]  /*11470*/  LD.E.128 R4, desc[UR40][R4.64] ;  /* 0x0000002804047980 */ /* 0x001f62000c101d00 */
[----:B------:R-:W-:Y:S01]  /*11480*/  IMAD R21, R21, UR4, RZ ;  /* 0x0000000415157c24 */ /* 0x000fe2000f8e02ff */
[----:B------:R-:W-:Y:S02]  /*11490*/  SHF.R.S32.HI R0, RZ, 0x1f, R90 ;  /* 0x0000001fff007819 */ /* 0x000fe4000001145a */
[----:B------:R-:W5:Y:S01]  /*114a0*/  LD.E.128 R8, desc[UR40][R10.64] ;  /* 0x000000280a087980 */ /* 0x000f62000c101d00 */
[C---:B------:R-:W-:Y:S02]  /*114b0*/  IMAD R3, R80.reuse, UR5, R21 ;  /* 0x0000000550037c24 */ /* 0x040fe4000f8e0215 */
[----:B------:R-:W-:Y:S01]  /*114c0*/  IMAD.WIDE.U32 R20, R80, UR4, RZ ;  /* 0x0000000450147c25 */ /* 0x000fe2000f8e00ff */
[----:B------:R-:W-:Y:S01]  /*114d0*/  LEA.HI R0, R0, R90, RZ, 0x3 ;  /* 0x0000005a00007211 */ /* 0x000fe200078f18ff */
        /* <DEDUP_REMOVED lines=8> */
[----:B------:R-:W-:Y:S01]  /*11560*/  LOP3.LUT R0, R0, 0xfffffff8, RZ, 0xc0, !PT ;  /* 0xfffffff800007812 */ /* 0x000fe200078ec0ff */
[----:B------:R-:W-:Y:S01]  /*11570*/  IMAD R83, R83, UR4, RZ ;  /* 0x0000000453537c24 */ /* 0x000fe2000f8e02ff */
[----:B------:R-:W5:Y:S04]  /*11580*/  LD.E.128 R40, desc[UR40][R40.64] ;  /* 0x0000002828287980 */ /* 0x000f68000c101d00 */
[----:B------:R-:W5:Y:S02]  /*11590*/  LD.E.128 R44, desc[UR40][R44.64] ;  /* 0x000000282c2c7980 */ /* 0x000f64000c101d00 */
[----:B------:R-:W1:Y:S01]  /*115a0*/  @P1 LDC R85, c[0x0][0xbec] ;  /* 0x0002fb00ff551b82 */ /* 0x000e620000000800 */
[----:B------:R-:W-:Y:S01]  /*115b0*/  IMAD.IADD R0, R90, 0x1, -R0 ;  /* 0x000000015a007824 */ /* 0x000fe200078e0a00 */
[----:B------:R-:W5:Y:S04]  /*115c0*/  LD.E.128 R48, desc[UR40][R48.64] ;  /* 0x0000002830307980 */ /* 0x000f68000c101d00 */
[----:B------:R-:W5:Y:S02]  /*115d0*/  LD.E.128 R52, desc[UR40][R52.64] ;  /* 0x0000002834347980 */ /* 0x000f64000c101d00 */
[----:B------:R-:W2:Y:S01]  /*115e0*/  @P1 LDC R89, c[0x0][0xbf0] ;  /* 0x0002fc00ff591b82 */ /* 0x000ea20000000800 */
[C---:B------:R-:W-:Y:S01]  /*115f0*/  IMAD R83, R84.reuse, UR5, R83 ;  /* 0x0000000554537c24 */ /* 0x040fe2000f8e0253 */
[----:B------:R-:W5:Y:S01]  /*11600*/  LD.E.128 R56, desc[UR40][R56.64] ;  /* 0x0000002838387980 */ /* 0x000f62000c101d00 */
[----:B------:R-:W-:Y:S01]  /*11610*/  IMAD.WIDE.U32 R20, R84, UR4, R20 ;  /* 0x0000000454147c25 */ /* 0x000fe2000f8e0014 */
[----:B------:R-:W-:Y:S01]  /*11620*/  ULDC.64 UR4, c[0x0][0xaf0] ;  /* 0x0002bc0000047ab9 */ /* 0x000fe20000000a00 */
[----:B------:R-:W-:Y:S01]  /*11630*/  LEA R0, R0, R98, 0x5 ;  /* 0x0000006200007211 */ /* 0x000fe200078e28ff */
[----:B------:R-:W5:Y:S01]  /*11640*/  LD.E.128 R60, desc[UR40][R60.64] ;  /* 0x000000283c3c7980 */ /* 0x000f62000c101d00 */
[----:B------:R-:W-:-:S02]  /*11650*/  IMAD R82, R82, UR4, RZ ;  /* 0x0000000452527c24 */ /* 0x000fc4000f8e02ff */
[----:B------:R-:W-:Y:S01]  /*11660*/  IMAD.IADD R21, R21, 0x1, R83 ;  /* 0x0000000115157824 */ /* 0x000fe200078e0253 */
[----:B------:R-:W5:Y:S01]  /*11670*/  LD.E.128 R64, desc[UR40][R64.64] ;  /* 0x0000002840407980 */ /* 0x000f62000c101d00 */
[----:B------:R-:W-:Y:S02]  /*11680*/  IMAD R83, R81, UR5, R82 ;  /* 0x0000000551537c24 */ /* 0x000fe4000f8e0252 */
[C---:B------:R-:W-:Y:S01]  /*11690*/  VIADD R99, R200.reuse, 0x40 ;  /* 0x00000040c8637836 */ /* 0x040fe20000000000 */
[----:B------:R-:W5:Y:S01]  /*116a0*/  LD.E.128 R68, desc[UR40][R68.64] ;  /* 0x0000002844447980 */ /* 0x000f62000c101d00 */
[----:B------:R-:W-:Y:S02]  /*116b0*/  IMAD.IADD R82, R201, 0x1, R0 ;  /* 0x00000001c9527824 */ /* 0x000fe400078e0200 */
[----:B------:R-:W-:Y:S01]  /*116c0*/  VIADD R97, R200, 0x80 ;  /* 0x00000080c8617836 */ /* 0x000fe20000000000 */
[----:B0-----:R-:W-:Y:S01]  /*116d0*/  ISETP.GE.AND P0, PT, R99, R3, PT ;  /* 0x000000036300720c */ /* 0x001fe20003f06270 */
[----:B-1----:R-:W-:Y:S01]  /*116e0*/  @P1 IMAD.HI.U32 R0, R82, R85, RZ ;  /* 0x0000005552001227 */ /* 0x002fe200078e00ff */
[----:B------:R-:W5:Y:S02]  /*116f0*/  LD.E.128 R72, desc[UR40][R72.64] ;  /* 0x0000002848487980 */ /* 0x000f64000c101d00 */
[----:B------:R-:W-:Y:S01]  /*11700*/  SEL R80, RZ, 0xffffffff, P0 ;  /* 0xffffffffff507807 */ /* 0x000fe20000000000 */
[----:B------:R-:W-:Y:S01]  /*11710*/  IMAD.WIDE.U32 R20, R81, UR4, R20 ;  /* 0x0000000451147c25 */ /* 0x000fe2000f8e0014 */
[----:B------:R-:W-:Y:S01]  /*11720*/  ISETP.GE.AND P0, PT, R97, R3, PT ;  /* 0x000000036100720c */ /* 0x000fe20003f06270 */
[----:B------:R-:W-:Y:S01]  /*11730*/  ULDC.64 UR4, c[0x0][0xae0] ;  /* 0x0002b80000047ab9 */ /* 0x000fe20000000a00 */
[----:B------:R-:W5:Y:S01]  /*11740*/  LD.E.128 R76, desc[UR40][R76.64] ;  /* 0x000000284c4c7980 */ /* 0x000f62000c101d00 */
[----:B------:R-:W-:Y:S01]  /*11750*/  IMAD.MOV.U32 R81, RZ, RZ, R82 ;  /* 0x000000ffff517224 */ /* 0x000fe200078e0052 */
[----:B--2---:R-:W-:Y:S01]  /*11760*/  @P1 SHF.R.U32.HI R81, RZ, R89, R0 ;  /* 0x00000059ff511219 */ /* 0x004fe20000011600 */
[C---:B------:R-:W-:Y:S01]  /*11770*/  VIADD R95, R200.reuse, 0xc0 ;  /* 0x000000c0c85f7836 */ /* 0x040fe20000000000 */
[-C--:B------:R-:W-:Y:S01]  /*11780*/  ISETP.GE.AND P1, PT, R200, R3.reuse, PT ;  /* 0x00000003c800720c */ /* 0x080fe20003f26270 */
[----:B------:R-:W-:Y:S01]  /*11790*/  IMAD.SHL.U32 R85, R80, 0x2, RZ ;  /* 0x0000000250557824 */ /* 0x000fe200078e00ff */
[----:B------:R-:W-:Y:S01]  /*117a0*/  SEL R80, RZ, 0xffffffff, P0 ;  /* 0xffffffffff507807 */ /* 0x000fe20000000000 */
[----:B------:R-:W-:Y:S01]  /*117b0*/  IMAD.IADD R21, R21, 0x1, R83 ;  /* 0x0000000115157824 */ /* 0x000fe200078e0253 */
[----:B------:R-:W-:Y:S01]  /*117c0*/  SEL R0, RZ, 0x1, P1 ;  /* 0x00000001ff007807 */ /* 0x000fe20000800000 */
[--C-:B------:R-:W-:Y:S01]  /*117d0*/  IMAD.MOV R83, RZ, RZ, -R81.reuse ;  /* 0x000000ffff537224 */ /* 0x100fe200078e0a51 */
[----:B------:R-:W-:Y:S01]  /*117e0*/  ISETP.GE.AND P0, PT, R95, R3, PT ;  /* 0x000000035f00720c */ /* 0x000fe20003f06270 */
[C---:B------:R-:W-:Y:S01]  /*117f0*/  VIADD R91, R200.reuse, 0x140 ;  /* 0x00000140c85b7836 */ /* 0x040fe20000000000 */
[----:B------:R-:W-:Y:S01]  /*11800*/  IADD3 R93, R200, 0x100, RZ ;  /* 0x00000100c85d7810 */ /* 0x000fe20007ffe0ff */
[----:B------:R-:W-:Y:S01]  /*11810*/  IMAD R83, R87, R83, R82 ;  /* 0x0000005357537224 */ /* 0x000fe200078e0252 */
[----:B------:R-:W-:Y:S01]  /*11820*/  LOP3.LUT R0, R85, 0x2, R0, 0xe2, !PT ;  /* 0x0000000255007812 */ /* 0x000fe200078ee200 */
[----:B------:R-:W-:Y:S01]  /*11830*/  IMAD.SHL.U32 R85, R80, 0x4, RZ ;  /* 0x0000000450557824 */ /* 0x000fe200078e00ff */
[----:B------:R-:W-:Y:S01]  /*11840*/  SEL R80, RZ, 0xffffffff, P0 ;  /* 0xffffffffff507807 */ /* 0x000fe20000000000 */
[----:B------:R-:W-:Y:S01]  /*11850*/  @!PT LDS RZ, [RZ] ;  /* 0x00000000fffff984 */ /* 0x000fe20000000800 */
[----:B------:R-:W-:Y:S01]  /*11860*/  @!PT LDS RZ, [RZ] ;  /* 0x00000000fffff984 */ /* 0x000fe20000000800 */
[----:B------:R-:W-:Y:S01]  /*11870*/  @!PT LDS RZ, [RZ] ;  /* 0x00000000fffff984 */ /* 0x000fe20000000800 */
[----:B------:R-:W-:Y:S01]  /*11880*/  @!PT LDS RZ, [RZ] ;  /* 0x00000000fffff984 */ /* 0x000fe20000000800 */
[----:B------:R0:W-:Y:S06]  /*11890*/  MEMBAR.ALL.CTA ;  /* 0x0000000000007992 */ /* 0x0001ec0000008000 */
[----:B0-----:R-:W0:Y:S01]  /*118a0*/  FENCE.VIEW.ASYNC.S ;  /* 0x00000000000073c6 */ /* 0x001e220000000000 */
[-C--:B------:R-:W-:Y:S01]  /*118b0*/  ISETP.GE.AND P0, PT, R93, R3.reuse, PT ;  /* 0x000000035d00720c */ /* 0x080fe20003f06270 */
[----:B------:R-:W-:Y:S01]  /*118c0*/  VIADD R90, R200, 0x180 ;  /* 0x00000180c85a7836 */ /* 0x000fe20000000000 */
[----:B------:R-:W-:Y:S01]  /*118d0*/  LOP3.LUT R0, R85, 0x4, R0, 0xe2, !PT ;  /* 0x0000000455007812 */ /* 0x000fe200078ee200 */
[----:B------:R-:W-:Y:S01]  /*118e0*/  IMAD.SHL.U32 R85, R80, 0x8, RZ ;  /* 0x0000000850557824 */ /* 0x000fe200078e00ff */
[----:B------:R-:W-:Y:S01]  /*118f0*/  SHF.R.S32.HI R82, RZ, 0x1f, R81 ;  /* 0x0000001fff527819 */ /* 0x000fe20000011451 */
[----:B------:R-:W-:Y:S01]  /*11900*/  IMAD.WIDE.U32 R20, R81, UR4, R20 ;  /* 0x0000000451147c25 */ /* 0x000fe2000f8e0014 */
[----:B------:R-:W-:Y:S01]  /*11910*/  SEL R80, RZ, 0xffffffff, P0 ;  /* 0xffffffffff507807 */ /* 0x000fe20000000000 */
[----:B------:R-:W-:Y:S01]  /*11920*/  BSSY B1, `(.L_x_4656) ;  /* 0x0000051000017945 */ /* 0x000fe20003800000 */
[-C--:B------:R-:W-:Y:S01]  /*11930*/  ISETP.GE.AND P0, PT, R91, R3.reuse, PT ;  /* 0x000000035b00720c */ /* 0x080fe20003f06270 */
[----:B------:R-:W-:Y:S01]  /*11940*/  IMAD R82, R82, UR4, RZ ;  /* 0x0000000452527c24 */ /* 0x000fe2000f8e02ff */
        /* <DEDUP_REMOVED lines=9> */
[----:B------:R-:W-:Y:S01]  /*119e0*/  IMAD R87, R24, R87, RZ ;  /* 0x0000005718577224 */ /* 0x000fe200078e02ff */
[----:B------:R-:W-:Y:S01]  /*119f0*/  IADD3 R201, R98, R201, RZ ;  /* 0x000000c962c97210 */ /* 0x000fe20007ffe0ff */
[----:B------:R-:W-:Y:S01]  /*11a00*/  IMAD.IADD R21, R21, 0x1, R85 ;  /* 0x0000000115157824 */ /* 0x000fe200078e0255 */
[----:B------:R-:W-:Y:S01]  /*11a10*/  LOP3.LUT R0, R89, 0x20, R0, 0xe2, !PT ;  /* 0x0000002059007812 */ /* 0x000fe200078ee200 */
[----:B------:R-:W-:Y:S01]  /*11a20*/  IMAD R24, R81, UR4, RZ ;  /* 0x0000000451187c24 */ /* 0x000fe2000f8e02ff */
[----:B------:R-:W-:Y:S01]  /*11a30*/  SEL R81, RZ, 0x40, P0 ;  /* 0x00000040ff517807 */ /* 0x000fe20000000000 */
[----:B------:R-:W-:Y:S01]  /*11a40*/  VIADD R86, R200, 0x1c0 ;  /* 0x000001c0c8567836 */ /* 0x000fe20000000000 */
[----:B------:R-:W-:Y:S01]  /*11a50*/  ISETP.GE.AND P1, PT, R201, R87, PT ;  /* 0x00000057c900720c */ /* 0x000fe20003f26270 */
[C---:B------:R-:W-:Y:S01]  /*11a60*/  IMAD R85, R83.reuse, UR5, R24 ;  /* 0x0000000553557c24 */ /* 0x040fe2000f8e0218 */
[----:B------:R-:W-:Y:S01]  /*11a70*/  LOP3.LUT R24, R0, R81, RZ, 0xfc, !PT ;  /* 0x0000005100187212 */ /* 0x000fe200078efcff */
[----:B------:R-:W-:Y:S01]  /*11a80*/  IMAD.WIDE.U32 R20, R83, UR4, R20 ;  /* 0x0000000453147c25 */ /* 0x000fe2000f8e0014 */
[----:B------:R-:W-:Y:S01]  /*11a90*/  ULDC.64 UR4, c[0x0][0xa80] ;  /* 0x0002a00000047ab9 */ /* 0x000fe20000000a00 */
[----:B------:R-:W-:-:S02]  /*11aa0*/  ISETP.GE.AND P0, PT, R86, R3, PT ;  /* 0x000000035600720c */ /* 0x000fc40003f06270 */
[----:B------:R-:W-:Y:S01]  /*11ab0*/  VIADD R0, R2, 0x28c20 ;  /* 0x00028c2002007836 */ /* 0x000fe20000000000 */
[----:B------:R-:W-:Y:S01]  /*11ac0*/  LEA R84, P2, R20, UR4, 0x1 ;  /* 0x0000000414547c11 */ /* 0x000fe2000f8408ff */
[----:B------:R-:W-:Y:S01]  /*11ad0*/  IMAD.IADD R81, R21, 0x1, R85 ;  /* 0x0000000115517824 */ /* 0x000fe200078e0255 */
[----:B------:R-:W-:Y:S01]  /*11ae0*/  SEL R21, RZ, 0x80, P0 ;  /* 0x00000080ff157807 */ /* 0x000fe20000000000 */
[C---:B------:R-:W-:Y:S01]  /*11af0*/  VIADD R88, R200.reuse, 0x1c0 ;  /* 0x000001c0c8587836 */ /* 0x040fe20000000000 */
[----:B------:R-:W-:Y:S01]  /*11b00*/  PRMT R0, RZ, 0x654, R0 ;  /* 0x00000654ff007816 */ /* 0x000fe20000000000 */
[----:B------:R-:W-:Y:S01]  /*11b10*/  VIADD R89, R200, 0x180 ;  /* 0x00000180c8597836 */ /* 0x000fe20000000000 */
[----:B------:R-:W-:Y:S01]  /*11b20*/  LEA.HI.X R85, R20, UR5, R81, 0x1, P2 ;  /* 0x0000000514557c11 */ /* 0x000fe200090f0c51 */
[C---:B------:R-:W-:Y:S01]  /*11b30*/  VIADD R92, R200.reuse, 0x140 ;  /* 0x00000140c85c7836 */ /* 0x040fe20000000000 */
[----:B0-----:R0:W-:Y:S01]  /*11b40*/  SYNCS.ARRIVE.TRANS64.RED.A1T0 RZ, [R0+URZ], RZ ;  /* 0x000000ff00ff79a7 */ /* 0x0011e2000810043f */
[C---:B------:R-:W-:Y:S01]  /*11b50*/  VIADD R94, R200.reuse, 0x100 ;  /* 0x00000100c85e7836 */ /* 0x040fe20000000000 */
[C---:B------:R-:W-:Y:S01]  /*11b60*/  IADD3 R100, R200.reuse, 0x40, RZ ;  /* 0x00000040c8647810 */ /* 0x040fe20007ffe0ff */
[C---:B------:R-:W-:Y:S01]  /*11b70*/  VIADD R96, R200.reuse, 0xc0 ;  /* 0x000000c0c8607836 */ /* 0x040fe20000000000 */
[----:B------:R1:W2:Y:S01]  /*11b80*/  SHFL.IDX PT, R20, R84, RZ, 0x181f ;  /* 0x00181fff54147589 */ /* 0x0002a200000e0000 */
[----:B------:R-:W-:Y:S01]  /*11b90*/  VIADD R98, R200, 0x80 ;  /* 0x00000080c8627836 */ /* 0x000fe20000000000 */
[----:B------:R-:W-:-:S02]  /*11ba0*/  SHF.R.S32.HI R88, RZ, 0x1f, R88 ;  /* 0x0000001fff587819 */ /* 0x000fc40000011458 */
[----:B0-----:R-:W-:Y:S02]  /*11bb0*/  LOP3.LUT R0, R24, R21, RZ, 0xfc, !PT ;  /* 0x0000001518007212 */ /* 0x001fe400078efcff */
[----:B------:R1:W0:Y:S01]  /*11bc0*/  SHFL.IDX PT, R21, R85, RZ, 0x181f ;  /* 0x00181fff55157589 */ /* 0x00022200000e0000 */
[----:B------:R-:W-:Y:S02]  /*11bd0*/  SHF.R.S32.HI R89, RZ, 0x1f, R89 ;  /* 0x0000001fff597819 */ /* 0x000fe40000011459 */
[----:B------:R-:W-:Y:S02]  /*11be0*/  SHF.R.S32.HI R92, RZ, 0x1f, R92 ;  /* 0x0000001fff5c7819 */ /* 0x000fe4000001145c */
[----:B------:R-:W-:Y:S02]  /*11bf0*/  SHF.R.S32.HI R94, RZ, 0x1f, R94 ;  /* 0x0000001fff5e7819 */ /* 0x000fe4000001145e */
[----:B------:R-:W-:Y:S02]  /*11c00*/  SHF.R.S32.HI R96, RZ, 0x1f, R96 ;  /* 0x0000001fff607819 */ /* 0x000fe40000011460 */
[----:B------:R-:W-:-:S02]  /*11c10*/  SHF.R.S32.HI R98, RZ, 0x1f, R98 ;  /* 0x0000001fff627819 */ /* 0x000fc40000011462 */
[----:B------:R-:W-:Y:S01]  /*11c20*/  SHF.R.S32.HI R100, RZ, 0x1f, R100 ;  /* 0x0000001fff647819 */ /* 0x000fe20000011464 */
[----:B-1----:R-:W-:Y:S06]  /*11c30*/  @P1 BRA `(.L_x_4657) ;  /* 0x00000000007c1947 */ /* 0x002fec0003800000 */
[-C--:B------:R-:W-:Y:S02]  /*11c40*/  ISETP.GE.AND P1, PT, R99, R3.reuse, PT ;  /* 0x000000036300720c */ /* 0x080fe40003f26270 */
[-C--:B------:R-:W-:Y:S02]  /*11c50*/  ISETP.GE.AND P0, PT, R200, R3.reuse, PT ;  /* 0x00000003c800720c */ /* 0x080fe40003f06270 */
[-C--:B------:R-:W-:Y:S02]  /*11c60*/  ISETP.GE.AND P5, PT, R97, R3.reuse, PT ;  /* 0x000000036100720c */ /* 0x080fe40003fa6270 */
[----:B------:R-:W-:-:S07]  /*11c70*/  ISETP.GE.AND P3, PT, R95, R3, PT ;  /* 0x000000035f00720c */ /* 0x000fce0003f66270 */
[C---:B--2---:R-:W-:Y:S02]  /*11c80*/  @!P1 LEA R80, P2, R99.reuse, R20, 0x1 ;  /* 0x0000001463509211 */ /* 0x044fe400078408ff */
[----:B0-----:R-:W-:Y:S02]  /*11c90*/  @!P0 IMAD.WIDE R82, R200, 0x2, R20 ;  /* 0x00000002c8528825 */ /* 0x001fe400078e0214 */
        /* <DEDUP_REMOVED lines=13> */
[-C--:B-1----:R-:W-:Y:S01]  /*11d70*/  @!P1 LEA R12, P6, R91, R20.reuse, 0x1 ;  /* 0x000000145b0c9211 */ /* 0x082fe200078c08ff */
        /* <DEDUP_REMOVED lines=11> */
.L_x_4657:
[----:B------:R-:W-:Y:S05]  /*11e30*/  BSYNC B1 ;  /* 0x0000000000017941 */ /* 0x000fea0003800000 */
.L_x_4656:
[----:B---3-5:R-:W-:Y:S01]  /*11e40*/  VIADD R6, R201, 0x20 ;  /* 0x00000020c9067836 */ /* 0x028fe20000000000 */
[----:B------:R1:W3:Y:S04]  /*11e50*/  SHFL.IDX PT, R5, R85, 0x1, 0x181f ;  /* 0x00381f0055057f89 */ /* 0x0002e800000e0000 */
        /* <DEDUP_REMOVED lines=21> */
[-C--:B0-----:R-:W-:Y:S02]  /*11fb0*/  @!P2 LEA.HI.X R21, R95, R5.reuse, R96, 0x1, P5 ;  /* 0x000000055f15a211 */ /* 0x081fe400028f0c60 */
        /* <DEDUP_REMOVED lines=14> */
.L_x_4653:
[----:B------:R-:W4:Y:S01]  /*120a0*/  LDL.LU R6, [R1+0x38] ;  /* 0x0000380001067983 */ /* 0x000f220000300800 */
[----:B------:R-:W-:Y:S01]  /*120b0*/  ULDC.64 UR4, c[0x0][0xc00] ;  /* 0x0003000000047ab9 */ /* 0x000fe20000000a00 */
[----:B------:R-:W-:Y:S01]  /*120c0*/  IMAD.MOV.U32 R3, RZ, RZ, RZ ;  /* 0x000000ffff037224 */ /* 0x000fe200078e00ff */
[----:B-1----:R-:W1:Y:S01]  /*120d0*/  LDC R21, c[0x0][0xbe8] ;  /* 0x0002fa00ff157b82 */ /* 0x002e620000000800 */
[----:B------:R-:W2:Y:S01]  /*120e0*/  LDL.LU R0, [R1+0x3c] ;  /* 0x00003c0001007983 */ /* 0x000ea20000300800 */
[----:B------:R-:W-:-:S04]  /*120f0*/  ISETP.NE.U32.AND P0, PT, RZ, UR4, PT ;  /* 0x00000004ff007c0c */ /* 0x000fc8000bf05070 */
[----:B------:R-:W-:Y:S02]  /*12100*/  ISETP.NE.AND.EX P0, PT, RZ, UR5, PT, P0 ;  /* 0x00000005ff007c0c */ /* 0x000fe4000bf05300 */
[----:B----4-:R-:W-:-:S04]  /*12110*/  IADD3 R4, P1, R6, UR4, RZ ;  /* 0x0000000406047c10 */ /* 0x010fc8000ff3e0ff */
[----:B--2---:R-:W-:Y:S01]  /*12120*/  IADD3.X R5, R0, UR5, RZ, P1, !PT ;  /* 0x0000000500057c10 */ /* 0x004fe20008ffe4ff */
[----:B------:R-:W-:Y:S02]  /*12130*/  ULDC.64 UR4, c[0x0][0xc08] ;  /* 0x0003020000047ab9 */ /* 0x000fe40000000a00 */
[----:B------:R-:W-:-:S04]  /*12140*/  ISETP.NE.U32.AND P1, PT, RZ, UR4, PT ;  /* 0x00000004ff007c0c */ /* 0x000fc8000bf25070 */
[----:B------:R2:W5:Y:S01]  /*12150*/  @P0 LDG.E R3, desc[UR40][R4.64] ;  /* 0x0000002804030981 */ /* 0x000562000c1e1900 */
[----:B------:R-:W-:Y:S01]  /*12160*/  ISETP.NE.AND.EX P1, PT, RZ, UR5, PT, P1 ;  /* 0x00000005ff007c0c */ /* 0x000fe2000bf25310 */
[----:B---3--:R-:W3:-:S12]  /*12170*/  S2R R24, SR_TID.X ;  /* 0x0000000000187919 */ /* 0x008ed80000002100 */
[----:B------:R-:W-:Y:S01]  /*12180*/  @P1 IADD3 R6, P2, R6, UR4, RZ ;  /* 0x0000000406061c10 */ /* 0x000fe2000ff5e0ff */
[----:B------:R-:W-:-:S03]  /*12190*/  ULDC UR4, c[0x0][0xa88] ;  /* 0x0002a20000047ab9 */ /* 0x000fc60000000800 */
[----:B------:R-:W-:Y:S01]  /*121a0*/  @P1 IADD3.X R7, R0, UR5, RZ, P2, !PT ;  /* 0x0000000500071c10 */ /* 0x000fe200097fe4ff */
[----:B------:R-:W-:-:S06]  /*121b0*/  IMAD.U32 R0, RZ, RZ, UR4 ;  /* 0x00000004ff007e24 */ /* 0x000fcc000f8e00ff */
[----:B------:R2:W5:Y:S01]  /*121c0*/  @P1 LDG.E R0, desc[UR40][R6.64] ;  /* 0x0000002806001981 */ /* 0x000562000c1e1900 */
[----:B---3--:R-:W-:-:S05]  /*121d0*/  VIADD R24, R24, 0xffffff80 ;  /* 0xffffff8018187836 */ /* 0x008fca0000000000 */
[----:B------:R-:W-:Y:S01]  /*121e0*/  ISETP.GE.AND P2, PT, R24, 0x40, PT ;  /* 0x000000401800780c */ /* 0x000fe20003f46270 */
[----:B-12---:R-:W-:-:S12]  /*121f0*/  @P1 BRA `(.L_x_4659) ;  /* 0x0000000000101947 */ /* 0x006fd80003800000 */
[----:B------:R-:W-:Y:S05]  /*12200*/  @!P0 BRA `(.L_x_4659) ;  /* 0x00000000000c8947 */ /* 0x000fea0003800000 */
[----:B------:R-:W2:Y:S04]  /*12210*/  LDG.E R7, desc[UR40][R4.64] ;  /* 0x0000002804077981 */ /* 0x000ea8000c1e1900 */
[----:B-----5:R-:W2:Y:S02]  /*12220*/  LDG.E R0, desc[UR40][R4.64+0x4] ;  /* 0x0000042804007981 */ /* 0x020ea4000c1e1900 */
[----:B--2---:R-:W-:-:S07]  /*12230*/  IMAD.IADD R0, R0, 0x1, -R7 ;  /* 0x0000000100007824 */ /* 0x004fce00078e0a07 */
.L_x_4659:
[----:B------:R-:W2:Y:S04]  /*12240*/  LDL.LU R5, [R1+0x40] ;  /* 0x0000400001057983 */ /* 0x000ea80000300800 */
[----:B------:R-:W3:Y:S04]  /*12250*/  LDL.LU R4, [R1+0x48] ;  /* 0x0000480001047983 */ /* 0x000ee80000300800 */
[----:B------:R-:W4:Y:S01]  /*12260*/  LDL R28, [R1+0x34] ;  /* 0x00003400011c7983 */ /* 0x000f220000100800 */
[----:B------:R-:W-:Y:S01]  /*12270*/  BSSY B1, `(.L_x_4660) ;  /* 0x000002d000017945 */ /* 0x000fe20003800000 */
[----:B-----5:R-:W-:-:S02]  /*12280*/  SHF.R.S32.HI R10, RZ, 0x1f, R3 ;  /* 0x0000001fff0a7819 */ /* 0x020fc40000011403 */
[----:B--2---:R-:W-:Y:S02]  /*12290*/  SEL R13, R5, RZ, !P0 ;  /* 0x000000ff050d7207 */ /* 0x004fe40004000000 */
[----:B---3--:R-:W-:Y:S02]  /*122a0*/  SEL R14, R4, RZ, !P0 ;  /* 0x000000ff040e7207 */ /* 0x008fe40004000000 */
[----:B----4-:R-:W-:Y:S01]  /*122b0*/  SHF.R.S32.HI R12, RZ, 0x1f, R28 ;  /* 0x0000001fff0c7819 */ /* 0x010fe2000001141c */
[----:B------:R-:W-:Y:S06]  /*122c0*/  @P2 BRA `(.L_x_4661) ;  /* 0x00000000009c2947 */ /* 0x000fec0003800000 */
[----:B------:R-:W1:Y:S01]  /*122d0*/  S2R R6, SR_TID.X ;  /* 0x0000000000067919 */ /* 0x000e620000002100 */
        /* <DEDUP_REMOVED lines=14> */
[----:B------:R-:W-:-:S04]  /*123c0*/  ULDC.64 UR4, c[0x0][0xb98] ;  /* 0x0002e60000047ab9 */ /* 0x000fc80000000a00 */
[----:B------:R-:W-:Y:S02]  /*123d0*/  IADD3 R5, R5, R9, RZ ;  /* 0x0000000905057210 */ /* 0x000fe40007ffe0ff */
[----:B------:R-:W2:Y:S01]  /*123e0*/  @P0 LDC R15, c[0x0][0xbf0] ;  /* 0x0002fc00ff0f0b82 */ /* 0x000ea20000000800 */
[----:B------:R-:W-:-:S04]  /*123f0*/  IMAD.WIDE.U32 R4, R13, UR4, R4 ;  /* 0x000000040d047c25 */ /* 0x000fc8000f8e0004 */
[----:B-1----:R-:W-:-:S05]  /*12400*/  @P0 IMAD.HI.U32 R6, R11, R6, RZ ;  /* 0x000000060b060227 */ /* 0x002fca00078e00ff */
[----:B--2---:R-:W-:Y:S01]  /*12410*/  @P0 SHF.R.U32.HI R7, RZ, R15, R6 ;  /* 0x0000000fff070219 */ /* 0x004fe20000011606 */
        /* <DEDUP_REMOVED lines=18> */
.L_x_4661:
[----:B------:R-:W-:Y:S05]  /*12540*/  BSYNC B1 ;  /* 0x0000000000017941 */ /* 0x000fea0003800000 */
.L_x_4660:
[----:B------:R-:W-:Y:S01]  /*12550*/  ISETP.NE.AND P0, PT, R21, 0x1, PT ;  /* 0x000000011500780c */ /* 0x000fe20003f05270 */
[----:B------:R-:W2:Y:S01]  /*12560*/  LDC R29, c[0x0][0xac8] ;  /* 0x0002b200ff1d7b82 */ /* 0x000ea20000000800 */
[----:B------:R-:W-:Y:S01]  /*12570*/  ULDC.64 UR4, c[0x0][0xaa0] ;  /* 0x0002a80000047ab9 */ /* 0x000fe20000000a00 */
[--C-:B------:R-:W-:Y:S01]  /*12580*/  SHF.R.S32.HI R8, RZ, 0x1f, R24.reuse ;  /* 0x0000001fff087819 */ /* 0x100fe20000011418 */
[----:B-1----:R-:W-:Y:S01]  /*12590*/  IMAD R6, R10, UR4, RZ ;  /* 0x000000040a067c24 */ /* 0x002fe2000f8e02ff */
[----:B------:R-:W-:Y:S01]  /*125a0*/  SHF.R.S32.HI R15, RZ, 0x1f, R24 ;  /* 0x0000001fff0f7819 */ /* 0x000fe20000011418 */
[----:B------:R-:W-:Y:S01]  /*125b0*/  IMAD.WIDE.U32 R4, R3, UR4, RZ ;  /* 0x0000000403047c25 */ /* 0x000fe2000f8e00ff */
[-C--:B------:R-:W-:Y:S01]  /*125c0*/  LEA.HI R8, R8, R24.reuse, RZ, 0x3 ;  /* 0x0000001808087211 */ /* 0x080fe200078f18ff */
[----:B------:R-:W-:Y:S01]  /*125d0*/  BSSY B1, `(.L_x_4662) ;  /* 0x000007f000017945 */ /* 0x000fe20003800000 */
[----:B------:R-:W-:Y:S01]  /*125e0*/  LEA.HI R15, R15, R24, RZ, 0x3 ;  /* 0x000000180f0f7211 */ /* 0x000fe200078f18ff */
[----:B------:R-:W-:Y:S01]  /*125f0*/  IMAD R3, R3, UR5, R6 ;  /* 0x0000000503037c24 */ /* 0x000fe2000f8e0206 */
[----:B------:R-:W-:Y:S01]  /*12600*/  ULDC.64 UR4, c[0x0][0xae8] ;  /* 0x0002ba0000047ab9 */ /* 0x000fe20000000a00 */
[----:B------:R-:W-:Y:S01]  /*12610*/  LOP3.LUT R8, R8, 0xfffffff8, RZ, 0xc0, !PT ;  /* 0xfffffff808087812 */ /* 0x000fe200078ec0ff */
[----:B------:R-:W1:Y:S01]  /*12620*/  @P0 LDC R7, c[0x0][0xbec] ;  /* 0x0002fb00ff070b82 */ /* 0x000e620000000800 */
[----:B------:R-:W-:Y:S01]  /*12630*/  IMAD.IADD R5, R5, 0x1, R3 ;  /* 0x0000000105057824 */ /* 0x000fe200078e0203 */
[----:B------:R-:W-:Y:S01]  /*12640*/  SHF.R.S32.HI R15, RZ, 0x3, R15 ;  /* 0x00000003ff0f7819 */ /* 0x000fe2000001140f */
[----:B------:R-:W-:Y:S01]  /*12650*/  IMAD R3, R12, UR4, RZ ;  /* 0x000000040c037c24 */ /* 0x000fe2000f8e02ff */
[C---:B------:R-:W-:Y:S01]  /*12660*/  IADD3 R32, R200.reuse, 0x1c0, RZ ;  /* 0x000001c0c8207810 */ /* 0x040fe20007ffe0ff */
[----:B------:R-:W-:-:S02]  /*12670*/  VIADD R43, R200, 0x40 ;  /* 0x00000040c82b7836 */ /* 0x000fc40000000000 */
[----:B------:R-:W-:Y:S01]  /*12680*/  IMAD.IADD R8, R24, 0x1, -R8 ;  /* 0x0000000118087824 */ /* 0x000fe200078e0a08 */
[----:B------:R-:W3:Y:S01]  /*12690*/  @P0 LDC R9, c[0x0][0xbf0] ;  /* 0x0002fc00ff090b82 */ /* 0x000ee20000000800 */
[C---:B------:R-:W-:Y:S01]  /*126a0*/  IMAD R3, R28.reuse, UR5, R3 ;  /* 0x000000051c037c24 */ /* 0x040fe2000f8e0203 */
[----:B------:R-:W-:Y:S01]  /*126b0*/  SHF.R.S32.HI R32, RZ, 0x1f, R32 ;  /* 0x0000001fff207819 */ /* 0x000fe20000011420 */
[----:B------:R-:W-:Y:S01]  /*126c0*/  IMAD.WIDE.U32 R4, R28, UR4, R4 ;  /* 0x000000041c047c25 */ /* 0x000fe2000f8e0004 */
[----:B------:R-:W-:Y:S01]  /*126d0*/  ULDC.64 UR4, c[0x0][0xaf0] ;  /* 0x0002bc0000047ab9 */ /* 0x000fe20000000a00 */
[-C--:B--2---:R-:W-:Y:S02]  /*126e0*/  ISETP.GE.AND P1, PT, R43, R29.reuse, PT ;  /* 0x0000001d2b00720c */ /* 0x084fe40003f26270 */
        /* <DEDUP_REMOVED lines=9> */
[----:B------:R-:W-:Y:S01]  /*12780*/  VIADD R41, R200, 0x80 ;  /* 0x00000080c8297836 */ /* 0x000fe20000000000 */
[----:B------:R-:W-:Y:S01]  /*12790*/  IADD3 R5, R5, R3, RZ ;  /* 0x0000000305057210 */ /* 0x000fe20007ffe0ff */
[----:B-1----:R-:W-:Y:S01]  /*127a0*/  @P0 IMAD.HI.U32 R6, R8, R7, RZ ;  /* 0x0000000708060227 */ /* 0x002fe200078e00ff */
[----:B------:R-:W-:Y:S02]  /*127b0*/  SEL R7, RZ, 0x1, P2 ;  /* 0x00000001ff077807 */ /* 0x000fe40001000000 */
[----:B------:R-:W-:Y:S01]  /*127c0*/  ISETP.GE.AND P2, PT, R41, R29, PT ;  /* 0x0000001d2900720c */ /* 0x000fe20003f46270 */
[----:B------:R-:W-:Y:S02]  /*127d0*/  IMAD.SHL.U32 R10, R10, 0x2, RZ ;  /* 0x000000020a0a7824 */ /* 0x000fe400078e00ff */
[----:B------:R-:W-:Y:S01]  /*127e0*/  IMAD.MOV.U32 R3, RZ, RZ, R8 ;  /* 0x000000ffff037224 */ /* 0x000fe200078e0008 */
[----:B---3--:R-:W-:Y:S01]  /*127f0*/  @P0 SHF.R.U32.HI R3, RZ, R9, R6 ;  /* 0x00000009ff030219 */ /* 0x008fe20000011606 */
[----:B------:R-:W-:Y:S01]  /*12800*/  VIADD R39, R200, 0xc0 ;  /* 0x000000c0c8277836 */ /* 0x000fe20000000000 */
[----:B------:R-:W-:Y:S01]  /*12810*/  LOP3.LUT R9, R10, 0x2, R7, 0xe2, !PT ;  /* 0x000000020a097812 */ /* 0x000fe200078ee207 */
[----:B------:R-:W-:Y:S01]  /*12820*/  VIADD R37, R200, 0x100 ;  /* 0x00000100c8257836 */ /* 0x000fe20000000000 */
[----:B------:R-:W-:Y:S01]  /*12830*/  SEL R10, RZ, 0xffffffff, P2 ;  /* 0xffffffffff0a7807 */ /* 0x000fe20001000000 */
[--C-:B------:R-:W-:Y:S01]  /*12840*/  IMAD.MOV R7, RZ, RZ, -R3.reuse ;  /* 0x000000ffff077224 */ /* 0x100fe200078e0a03 */
[----:B------:R-:W-:Y:S01]  /*12850*/  ISETP.GE.AND P1, PT, R39, R29, PT ;  /* 0x0000001d2700720c */ /* 0x000fe20003f26270 */
[----:B------:R-:W-:Y:S01]  /*12860*/  IMAD R31, R0, R21, RZ ;  /* 0x00000015001f7224 */ /* 0x000fe200078e02ff */
[----:B------:R-:W-:Y:S01]  /*12870*/  SHF.R.S32.HI R6, RZ, 0x1f, R3 ;  /* 0x0000001fff067819 */ /* 0x000fe20000011403 */
[----:B------:R-:W-:Y:S01]  /*12880*/  IMAD.SHL.U32 R10, R10, 0x4, RZ ;  /* 0x000000040a0a7824 */ /* 0x000fe200078e00ff */
[----:B------:R-:W-:Y:S01]  /*12890*/  SEL R11, RZ, 0xffffffff, P1 ;  /* 0xffffffffff0b7807 */ /* 0x000fe20000800000 */
[----:B------:R-:W-:Y:S01]  /*128a0*/  IMAD R7, R21, R7, R8 ;  /* 0x0000000715077224 */ /* 0x000fe200078e0208 */
[-C--:B------:R-:W-:Y:S01]  /*128b0*/  ISETP.GE.AND P0, PT, R37, R29.reuse, PT ;  /* 0x0000001d2500720c */ /* 0x080fe20003f06270 */
[----:B------:R-:W-:Y:S01]  /*128c0*/  IMAD R6, R6, UR4, RZ ;  /* 0x0000000406067c24 */ /* 0x000fe2000f8e02ff */
[----:B------:R-:W-:Y:S01]  /*128d0*/  LOP3.LUT R0, R10, 0x4, R9, 0xe2, !PT ;  /* 0x000000040a007812 */ /* 0x000fe200078ee209 */
[C---:B------:R-:W-:Y:S01]  /*128e0*/  VIADD R35, R200.reuse, 0x140 ;  /* 0x00000140c8237836 */ /* 0x040fe20000000000 */
[----:B------:R-:W-:Y:S01]  /*128f0*/  SHF.L.U32 R11, R11, 0x3, RZ ;  /* 0x000000030b0b7819 */ /* 0x000fe200000006ff */
        /* <DEDUP_REMOVED lines=76> */
.L_x_4663:
[----:B------:R-:W-:Y:S05]  /*12dc0*/  BSYNC B1 ;  /* 0x0000000000017941 */ /* 0x000fea0003800000 */
.L_x_4662:
        /* <DEDUP_REMOVED lines=36> */
.L_x_4658:
[----:B------:R-:W-:Y:S05]  /*13010*/  BSYNC B0 ;  /* 0x0000000000007941 */ /* 0x000fea0003800000 */
.L_x_4652:
[----:B------:R-:W-:Y:S02]  /*13020*/  ULDC UR4, c[0x0][0xc3c] ;  /* 0x00030f0000047ab9 */ /* 0x000fe40000000800 */
[----:B------:R-:W-:-:S13]  /*13030*/  ISETP.GE.AND P0, PT, R27, UR4, PT ;  /* 0x000000041b007c0c */ /* 0x000fda000bf06270 */
[----:B------:R-:W-:Y:S05]  /*13040*/  @!P0 BRA `(.L_x_4664) ;  /* 0xfffffee4003c8947 */ /* 0x000fea000383ffff */
[----:B------:R-:W-:Y:S05]  /*13050*/  BRA `(.L_x_4517) ;  /* 0x0000007400787947 */ /* 0x000fea0003800000 */
.L_x_4515:
        /* <DEDUP_REMOVED lines=16> */
.L_x_4665:
        /* <DEDUP_REMOVED lines=41> */
.L_x_4671:
[----:B------:R-:W-:Y:S01]  /*133f0*/  UIADD3 UR4, UR4, 0x1f, URZ ;  /* 0x0000001f04047890 */ /* 0x000fe2000fffe03f */
[----:B------:R-:W-:-:S05]  /*13400*/  IMAD.U32 R19, RZ, RZ, UR7 ;  /* 0x00000007ff137e24 */ /* 0x000fca000f8e00ff */
[----:B0-----:R-:W-:-:S13]  /*13410*/  ISETP.LE.AND P6, PT, R10, UR4, PT ;  /* 0x000000040a007c0c */ /* 0x001fda000bfc3270 */
[----:B------:R-:W-:Y:S05]  /*13420*/  @P6 BRA `(.L_x_4668) ;  /* 0x0000000400b06947 */ /* 0x000fea0003800000 */
[----:B------:R-:W-:Y:S01]  /*13430*/  IADD3 R7, R5, UR4, RZ ;  /* 0x0000000405077c10 */ /* 0x000fe2000fffe0ff */
[----:B------:R-:W-:Y:S01]  /*13440*/  BSSY B0, `(.L_x_4669) ;  /* 0x0000007000007945 */ /* 0x000fe20003800000 */
[----:B------:R-:W-:Y:S02]  /*13450*/  IMAD.MOV.U32 R4, RZ, RZ, RZ ;  /* 0x000000ffff047224 */ /* 0x000fe400078e00ff */
[----:B------:R-:W-:-:S13]  /*13460*/  ISETP.GE.OR P6, PT, R7, R10, !P0 ;  /* 0x0000000a0700720c */ /* 0x000fda00047c6670 */
[----:B------:R-:W-:Y:S05]  /*13470*/  @P6 BRA `(.L_x_4670) ;  /* 0x00000000000c6947 */ /* 0x000fea0003800000 */
[----:B------:R-:W0:Y:S02]  /*13480*/  LDC.64 R2, c[0x0][0xc80] ;  /* 0x00032000ff027b82 */ /* 0x000e240000000a00 */
[----:B0-----:R-:W-:-:S05]  /*13490*/  IMAD.WIDE R2, R7, 0x4, R2 ;  /* 0x0000000407027825 */ /* 0x001fca00078e0202 */
[----:B------:R0:W5:Y:S02]  /*134a0*/  LDG.E R4, desc[UR40][R2.64] ;  /* 0x0000002802047981 */ /* 0x000164000c1e1900 */
.L_x_4670:
[----:B------:R-:W-:Y:S05]  /*134b0*/  BSYNC B0 ;  /* 0x0000000000007941 */ /* 0x000fea0003800000 */
.L_x_4669:
        /* <DEDUP_REMOVED lines=20> */
.L_x_4667:
[----:B------:R-:W-:-:S04]  /*13600*/  IMAD.IADD R13, R6, 0x1, -R3 ;  /* 0x00000001060d7824 */ /* 0x000fc800078e0a03 */
[----:B------:R-:W-:-:S05]  /*13610*/  IMAD R2, R8, UR5, R13 ;  /* 0x0000000508027c24 */ /* 0x000fca000f8e020d */
[----:B------:R-:W-:Y:S02]  /*13620*/  ISETP.GT.AND P0, PT, R2, UR6, PT ;  /* 0x0000000602007c0c */ /* 0x000fe4000bf04270 */
[----:B------:R-:W0:Y:S11]  /*13630*/  LDC.64 R2, c[0x0][0xc90] ;  /* 0x00032400ff027b82 */ /* 0x000e360000000a00 */
[----:B------:R-:W-:-:S04]  /*13640*/  VOTE.ANY R9, PT, !P0 ;  /* 0x0000000000097806 */ /* 0x000fc800040e0100 */
[----:B------:R-:W1:Y:S02]  /*13650*/  POPC R15, R9 ;  /* 0x00000009000f7309 */ /* 0x000e640000000000 */
[----:B-1----:R-:W-:-:S05]  /*13660*/  IADD3 R19, R15, UR4, RZ ;  /* 0x000000040f137c10 */ /* 0x002fca000fffe0ff */
        /* <DEDUP_REMOVED lines=13> */
.L_x_4672:
        /* <DEDUP_REMOVED lines=14> */
[----:B------:R-:W-:Y:S01]  /*13820*/  @!P1 IMAD.IADD R3, R3, 0x1, -R12 ;  /* 0x0000000103039824 */ /* 0x000fe200078e0a0c */
[----:B------:R-:W-:Y:S02]  /*13830*/  @!P1 IADD3 R2, R2, 0x1, RZ ;  /* 0x0000000102029810 */ /* 0x000fe40007ffe0ff */
        /* <DEDUP_REMOVED lines=12> */
[----:B------:R-:W-:-:S04]  /*13900*/  VIADDMNMX R18, R10, UR5, R7, PT ;  /* 0x000000050a127c46 */ /* 0x000fc8000b800107 */
[-C--:B------:R-:W-:Y:S02]  /*13910*/  IABS R10, R18.reuse ;  /* 0x00000012000a7213 */ /* 0x080fe40000000000 */
[----:B------:R-:W-:Y:S02]  /*13920*/  IABS R6, R18 ;  /* 0x0000001200067213 */ /* 0x000fe40000000000 */
        /* <DEDUP_REMOVED lines=22> */
[----:B------:R-:W-:Y:S01]  /*13a90*/  @!P1 LOP3.LUT R2, RZ, R18, RZ, 0x33, !PT ;  /* 0x00000012ff029212 */ /* 0x000fe200078e33ff */
[----:B------:R-:W-:-:S03]  /*13aa0*/  IMAD.MOV R18, RZ, RZ, -R18 ;  /* 0x000000ffff127224 */ /* 0x000fc600078e0a12 */
[----:B------:R-:W-:Y:S01]  /*13ab0*/  LOP3.LUT R17, RZ, R2, RZ, 0x33, !PT ;  /* 0x00000002ff117212 */ /* 0x000fe200078e33ff */
[----:B------:R-:W-:-:S04]  /*13ac0*/  IMAD R18, R2, R18, R3 ;  /* 0x0000001202127224 */ /* 0x000fc800078e0203 */
[----:B------:R-:W-:Y:S01]  /*13ad0*/  IMAD.IADD R17, R4, 0x1, R17 ;  /* 0x0000000104117824 */ /* 0x000fe200078e0211 */
[----:B------:R-:W-:Y:S06]  /*13ae0*/  BRA `(.L_x_4673) ;  /* 0x00000000000c7947 */ /* 0x000fec0003800000 */
.L_x_4668:
[----:B------:R-:W-:Y:S01]  /*13af0*/  IMAD.MOV.U32 R17, RZ, RZ, RZ ;  /* 0x000000ffff117224 */ /* 0x000fe200078e00ff */
[----:B------:R-:W-:Y:S01]  /*13b00*/  MOV R16, UR6 ;  /* 0x0000000600107c02 */ /* 0x000fe20008000f00 */
[----:B------:R-:W-:-:S07]  /*13b10*/  IMAD.MOV.U32 R18, RZ, RZ, RZ ;  /* 0x000000ffff127224 */ /* 0x000fce00078e00ff */
.L_x_4673:
[----:B------:R-:W-:-:S13]  /*13b20*/  ISETP.NE.AND P0, PT, R5, RZ, PT ;  /* 0x000000ff0500720c */ /* 0x000fda0003f05270 */
[----:B------:R-:W0:Y:S01]  /*13b30*/  @!P0 S2R R3, SR_CgaCtaId ;  /* 0x0000000000038919 */ /* 0x000e220000008800 */
[----:B------:R-:W-:-:S04]  /*13b40*/  @!P0 MOV R2, 0x400 ;  /* 0x0000040000028802 */ /* 0x000fc80000000f00 */
[----:B0-----:R-:W-:-:S05]  /*13b50*/  @!P0 LEA R2, R3, R2, 0x18 ;  /* 0x0000000203028211 */ /* 0x001fca00078ec0ff */
[----:B------:R0:W-:Y:S01]  /*13b60*/  @!P0 STS.128 [R2+0x28cd0], R16 ;  /* 0x028cd01002008388 */ /* 0x0001e20000000c00 */
[----:B------:R-:W-:Y:S06]  /*13b70*/  BAR.ARV 0x5, 0x180 ;  /* 0x0146000000007b1d */ /* 0x000fec0000002000 */
.L_x_4666:
        /* <DEDUP_REMOVED lines=12> */
[C---:B------:R-:W-:Y:S01]  /*13c40*/  LOP3.LUT R3, R2.reuse, 0x1f8, RZ, 0xc0, !PT ;  /* 0x000001f802037812 */ /* 0x040fe200078ec0ff */
[----:B------:R-:W-:Y:S01]  /*13c50*/  IMAD.SHL.U32 R35, R5, 0x8, RZ ;  /* 0x0000000805237824 */ /* 0x000fe200078e00ff */
[----:B------:R-:W-:Y:S01]  /*13c60*/  LOP3.LUT R2, R2, 0x38, RZ, 0xc0, !PT ;  /* 0x0000003802027812 */ /* 0x000fe200078ec0ff */
[----:B------:R-:W-:Y:S01]  /*13c70*/  IMAD.MOV.U32 R26, RZ, RZ, 0x1 ;  /* 0x00000001ff1a7424 */ /* 0x000fe200078e00ff */
[----:B------:R-:W-:Y:S01]  /*13c80*/  LOP3.LUT R4, R3, 0x38, R0, 0x78, !PT ;  /* 0x0000003803047812 */ /* 0x000fe200078e7800 */
[----:B------:R-:W-:Y:S01]  /*13c90*/  IMAD.SHL.U32 R0, R0, 0x10, RZ ;  /* 0x0000001000007824 */ /* 0x000fe200078e00ff */
[----:B------:R-:W-:-:S02]  /*13ca0*/  SHF.R.U32.HI R3, RZ, 0x3, R5 ;  /* 0x00000003ff037819 */ /* 0x000fc40000011605 */
[----:B------:R-:W-:Y:S02]  /*13cb0*/  CS2R R24, SRZ ;  /* 0x0000000000187805 */ /* 0x000fe4000001ff00 */
[----:B------:R-:W-:Y:S01]  /*13cc0*/  LOP3.LUT R35, R4, 0x200, R35, 0xf8, !PT ;  /* 0x0000020004237812 */ /* 0x000fe200078ef823 */
[----:B------:R-:W-:Y:S01]  /*13cd0*/  IMAD.MOV.U32 R28, RZ, RZ, 0x1 ;  /* 0x00000001ff1c7424 */ /* 0x000fe200078e00ff */
[----:B------:R-:W-:Y:S01]  /*13ce0*/  LOP3.LUT R0, R3, 0x70, R0, 0xf8, !PT ;  /* 0x0000007003007812 */ /* 0x000fe200078ef800 */
[----:B------:R-:W-:Y:S01]  /*13cf0*/  ULDC.64 UR38, c[0x0][0x198] ;  /* 0x0000660000267ab9 */ /* 0x000fe20000000a00 */
[C---:B------:R-:W-:Y:S01]  /*13d00*/  LOP3.LUT R0, R2.reuse, 0xc0, RZ, 0xfc, !PT ;  /* 0x000000c002007812 */ /* 0x040fe200078efcff */
[----:B------:R-:W-:Y:S01]  /*13d10*/  ULDC UR36, c[0x0][0xc] ;  /* 0x0000030000247ab9 */ /* 0x000fe20000000800 */
[C---:B------:R-:W-:Y:S02]  /*13d20*/  LOP3.LUT R0, R2.reuse, 0x140, RZ, 0xfc, !PT ;  /* 0x0000014002007812 */ /* 0x040fe400078efcff */
[----:B------:R-:W-:Y:S01]  /*13d30*/  LOP3.LUT R3, R2, 0x40, RZ, 0xfc, !PT ;  /* 0x0000004002037812 */ /* 0x000fe200078efcff */
[----:B-1----:R-:W-:Y:S01]  /*13d40*/  ULEA UR4, UR5, UR4, 0x18 ;  /* 0x0000000405047291 */ /* 0x002fe2000f8ec03f */
[----:B------:R-:W-:-:S02]  /*13d50*/  LOP3.LUT R4, R37, 0x2, RZ, 0xfc, !PT ;  /* 0x0000000225047812 */ /* 0x000fc400078efcff */
[C---:B------:R-:W-:Y:S02]  /*13d60*/  LOP3.LUT R3, R2.reuse, 0x100, RZ, 0xfc, !PT ;  /* 0x0000010002037812 */ /* 0x040fe400078efcff */
[C---:B------:R-:W-:Y:S02]  /*13d70*/  LOP3.LUT R4, R2.reuse, 0x80, RZ, 0xfc, !PT ;  /* 0x0000008002047812 */ /* 0x040fe400078efcff */
[----:B------:R-:W-:Y:S02]  /*13d80*/  MOV R23, UR4 ;  /* 0x0000000400177c02 */ /* 0x000fe40008000f00 */
[C---:B------:R-:W-:Y:S02]  /*13d90*/  LOP3.LUT R3, R2.reuse, 0x180, RZ, 0xfc, !PT ;  /* 0x0000018002037812 */ /* 0x040fe400078efcff */
[----:B------:R-:W-:Y:S01]  /*13da0*/  LOP3.LUT R2, R2, 0x1c0, RZ, 0xfc, !PT ;  /* 0x000001c002027812 */ /* 0x000fe200078efcff */
[----:B------:R-:W-:-:S05]  /*13db0*/  IMAD R0, R35, 0x2, R23 ;  /* 0x0000000223007824 */ /* 0x000fca00078e0217 */
[----:B------:R0:W-:Y:S02]  /*13dc0*/  STL [R1+0x38], R0 ;  /* 0x0000380001007387 */ /* 0x0001e40000100800 */
.L_x_4781:
[----:B-1----:R-:W1:Y:S02]  /*13dd0*/  LDC.64 R32, c[0x0][0xc88] ;  /* 0x00032200ff207b82 */ /* 0x002e640000000a00 */
[----:B-1----:R-:W-:-:S06]  /*13de0*/  IMAD.WIDE R32, R19, 0x4, R32 ;  /* 0x0000000413207825 */ /* 0x002fcc00078e0220 */
[----:B------:R1:W0:Y:S01]  /*13df0*/  LDG.E R32, desc[UR40][R32.64] ;  /* 0x0000002820207981 */ /* 0x000222000c1e1900 */
[----:B------:R-:W-:Y:S05]  /*13e00*/  YIELD ;  /* 0x0000000000007946 */ /* 0x000fea0003800000 */
[----:B------:R-:W-:Y:S01]  /*13e10*/  ULDC.64 UR4, c[0x0][0xa28] ;  /* 0x00028a0000047ab9 */ /* 0x000fe20000000a00 */
[----:B--23--:R-:W-:Y:S01]  /*13e20*/  IMAD.MOV.U32 R6, RZ, RZ, RZ ;  /* 0x000000ffff067224 */ /* 0x00cfe200078e00ff */
[----:B------:R-:W-:Y:S01]  /*13e30*/  ISETP.NE.U32.AND P0, PT, RZ, UR4, PT ;  /* 0x00000004ff007c0c */ /* 0x000fe2000bf05070 */
[----:B------:R-:W-:Y:S01]  /*13e40*/  ULDC.64 UR8, c[0x0][0xa18] ;  /* 0x0002860000087ab9 */ /* 0x000fe20000000a00 */
[----:B-1----:R-:W-:Y:S01]  /*13e50*/  IMAD.MOV.U32 R33, RZ, RZ, RZ ;  /* 0x000000ffff217224 */ /* 0x002fe200078e00ff */
[----:B------:R-:W-:Y:S01]  /*13e60*/  ULDC.64 UR6, c[0x0][0xa10] ;  /* 0x0002840000067ab9 */ /* 0x000fe20000000a00 */
[----:B------:R-:W-:-:S02]  /*13e70*/  ISETP.NE.AND.EX P0, PT, RZ, UR5, PT, P0 ;  /* 0x00000005ff007c0c */ /* 0x000fc4000bf05300 */
[----:B0-----:R-:W-:-:S11]  /*13e80*/  SHF.R.S32.HI R0, RZ, 0x1f, R32 ;  /* 0x0000001fff007819 */ /* 0x001fd60000011420 */
        /* <DEDUP_REMOVED lines=34> */
[----:B0-----:R-:W-:Y:S01]  /*140b0*/  IMAD.U32 R6, RZ, RZ, UR5 ;  /* 0x00000005ff067e24 */ /* 0x001fe2000f8e00ff */
[----:B------:R-:W-:Y:S01]  /*140c0*/  MOV R7, UR4 ;  /* 0x0000000400077c02 */ /* 0x000fe20008000f00 */
[----:B--2---:R0:W-:Y:S01]  /*140d0*/  STL [R1+0x10], R8 ;  /* 0x0000100801007387 */ /* 0x0041e20000100800 */
[----:B------:R-:W-:Y:S01]  /*140e0*/  IMAD.MOV.U32 R9, RZ, RZ, R8 ;  /* 0x000000ffff097224 */ /* 0x000fe200078e0008 */
[----:B----4-:R-:W-:Y:S06]  /*140f0*/  @P2 BRA `(.L_x_4675) ;  /* 0x0000000000142947 */ /* 0x010fec0003800000 */
[----:B------:R-:W-:Y:S05]  /*14100*/  @!P0 BRA `(.L_x_4675) ;  /* 0x0000000000108947 */ /* 0x000fea0003800000 */
[----:B0-----:R-:W2:Y:S04]  /*14110*/  LDG.E R8, desc[UR40][R2.64] ;  /* 0x0000002802087981 */ /* 0x001ea8000c1e1900 */
[----:B------:R-:W2:Y:S02]  /*14120*/  LDG.E R2, desc[UR40][R2.64+0x4] ;  /* 0x0000042802027981 */ /* 0x000ea4000c1e1900 */
[----:B--2---:R-:W-:-:S05]  /*14130*/  IMAD.IADD R9, R2, 0x1, -R8 ;  /* 0x0000000102097824 */ /* 0x004fca00078e0a08 */
[----:B------:R1:W-:Y:S02]  /*14140*/  STL [R1+0x10], R9 ;  /* 0x0000100901007387 */ /* 0x0003e40000100800 */
.L_x_4675:
        /* <DEDUP_REMOVED lines=9> */
.L_x_4676:
        /* <DEDUP_REMOVED lines=9> */
.L_x_4677:
[----:B--2---:R-:W2:Y:S01]  /*14270*/  @P1 LDG.E R2, desc[UR40][R4.64] ;  /* 0x0000002804021981 */ /* 0x004ea2000c1e1900 */
[----:B------:R-:W3:Y:S03]  /*14280*/  LDC R3, c[0x0][0x448] ;  /* 0x00011200ff037b82 */ /* 0x000ee60000000800 */
[----:B------:R4:W2:Y:S01]  /*14290*/  @P1 LDG.E R5, desc[UR40][R4.64+0x4] ;  /* 0x0000042804051981 */ /* 0x0008a2000c1e1900 */
[----:B-----5:R-:W-:Y:S01]  /*142a0*/  IMAD.IADD R7, R7, 0x1, -R33 ;  /* 0x0000000107077824 */ /* 0x020fe200078e0a21 */
[----:B------:R-:W-:Y:S01]  /*142b0*/  BSSY B0, `(.L_x_4678) ;  /* 0x00001ba000007945 */ /* 0x000fe20003800000 */
[----:B---3--:R-:W-:-:S13]  /*142c0*/  ISETP.NE.AND P0, PT, R3, 0x1, PT ;  /* 0x000000010300780c */ /* 0x008fda0003f05270 */
[----:B----4-:R-:W3:Y:S08]  /*142d0*/  @P0 LDC R4, c[0x0][0x44c] ;  /* 0x00011300ff040b82 */ /* 0x010ef00000000800 */
[----:B------:R-:W4:Y:S01]  /*142e0*/  @P0 LDC R3, c[0x0][0x450] ;  /* 0x00011400ff030b82 */ /* 0x000f220000000800 */
[----:B--2---:R-:W-:Y:S02]  /*142f0*/  @P1 IMAD.IADD R6, R5, 0x1, -R2 ;  /* 0x0000000105061824 */ /* 0x004fe400078e0a02 */
[----:B------:R-:W-:-:S02]  /*14300*/  IMAD.SHL.U32 R2, R17, 0x40, RZ ;  /* 0x0000004011027824 */ /* 0x000fc400078e00ff */
[----:B------:R-:W-:Y:S02]  /*14310*/  IMAD.IADD R31, R7, 0x1, R6 ;  /* 0x00000001071f7824 */ /* 0x000fe400078e0206 */
[----:B------:R-:W-:-:S03]  /*14320*/  VIADD R2, R2, 0x3f ;  /* 0x0000003f02027836 */ /* 0x000fc60000000000 */
[----:B------:R-:W-:Y:S01]  /*14330*/  IADD3 R5, R31, 0x3f, RZ ;  /* 0x0000003f1f057810 */ /* 0x000fe20007ffe0ff */
[----:B---3--:R-:W-:-:S05]  /*14340*/  @P0 IMAD.HI.U32 R4, R2, R4, RZ ;  /* 0x0000000402040227 */ /* 0x008fca00078e00ff */
[----:B----4-:R-:W-:Y:S02]  /*14350*/  @P0 SHF.R.U32.HI R2, RZ, R3, R4 ;  /* 0x00000003ff020219 */ /* 0x010fe40000011604 */
[----:B------:R-:W-:Y:S02]  /*14360*/  IADD3 R4, R31, 0x40, -R9 ;  /* 0x000000401f047810 */ /* 0x000fe40007ffe809 */
[----:B------:R-:W-:-:S03]  /*14370*/  SHF.R.S32.HI R3, RZ, 0x1f, R5 ;  /* 0x0000001fff037819 */ /* 0x000fc60000011405 */
[----:B------:R-:W-:Y:S01]  /*14380*/  IMAD.IADD R2, R4, 0x1, R2 ;  /* 0x0000000104027824 */ /* 0x000fe200078e0202 */
[----:B------:R-:W-:-:S04]  /*14390*/  LEA.HI R5, R3, R5, RZ, 0x6 ;  /* 0x0000000503057211 */ /* 0x000fc800078f30ff */
[----:B------:R-:W-:Y:S02]  /*143a0*/  SHF.R.S32.HI R3, RZ, 0x1f, R2 ;  /* 0x0000001fff037819 */ /* 0x000fe40000011402 */
[----:B------:R-:W-:Y:S02]  /*143b0*/  SHF.R.S32.HI R5, RZ, 0x6, R5 ;  /* 0x00000006ff057819 */ /* 0x000fe40000011405 */
[----:B------:R-:W-:-:S04]  /*143c0*/  LEA.HI R3, R3, R2, RZ, 0x6 ;  /* 0x0000000203037211 */ /* 0x000fc800078f30ff */
[----:B------:R-:W-:-:S04]  /*143d0*/  SHF.R.S32.HI R3, RZ, 0x6, R3 ;  /* 0x00000006ff037819 */ /* 0x000fc80000011403 */
[----:B------:R-:W-:-:S05]  /*143e0*/  VIMNMX R2, R5, R3, PT ;  /* 0x0000000305027248 */ /* 0x000fca0003fe0100 */
[--C-:B------:R-:W-:Y:S02]  /*143f0*/  IMAD R2, R2, 0x40, -R7.reuse ;  /* 0x0000004002027824 */ /* 0x100fe400078e0a07 */
[----:B------:R-:W-:-:S03]  /*14400*/  IMAD.MOV R7, RZ, RZ, -R7 ;  /* 0x000000ffff077224 */ /* 0x000fc600078e0a07 */
[----:B------:R-:W-:Y:S02]  /*14410*/  VIMNMX R2, R2, R6, PT ;  /* 0x0000000602027248 */ /* 0x000fe40003fe0100 */
[----:B------:R-:W-:-:S04]  /*14420*/  VIMNMX R7, RZ, R7, !PT ;  /* 0x00000007ff077248 */ /* 0x000fc80007fe0100 */
        /* <DEDUP_REMOVED lines=13> */
[----:B------:R-:W2:Y:S02]  /*14500*/  S2R R3, SR_TID.X ;  /* 0x0000000000037919 */ /* 0x000ea40000002100 */
[----:B--2---:R-:W-:-:S04]  /*14510*/  SHF.R.U32.HI R3, RZ, 0x5, R3 ;  /* 0x00000005ff037819 */ /* 0x004fc80000011603 */
[----:B------:R-:W-:-:S05]  /*14520*/  LOP3.LUT R3, R3, 0x3, RZ, 0xc0, !PT ;  /* 0x0000000303037812 */ /* 0x000fca00078ec0ff */
[----:B------:R2:W3:Y:S02]  /*14530*/  SHFL.IDX PT, R14, R3, RZ, 0x1f ;  /* 0x00001fff030e7589 */ /* 0x0004e400000e0000 */
.L_x_4836:
[----:B---3--:R-:W-:Y:S02]  /*14540*/  ISETP.NE.AND P0, PT, R14, RZ, PT ;  /* 0x000000ff0e00720c */ /* 0x008fe40003f05270 */
[----:B------:R-:W-:-:S11]  /*14550*/  PLOP3.LUT P6, PT, PT, PT, PT, 0x8, 0x0 ;  /* 0x000000000000781c */ /* 0x000fd60003fce170 */
[----:B------:R-:W-:Y:S05]  /*14560*/  @P0 BRA `(.L_x_4681) ;  /* 0x00000000000c0947 */ /* 0x000fea0003800000 */
[----:B------:R-:W-:-:S03]  /*14570*/  UMOV UR4, 0xffffffff ;  /* 0xffffffff00047882 */ /* 0x000fc60000000000 */
[----:B------:R-:W-:Y:S05]  /*14580*/  BRA.DIV UR4, `(.L_x_4682) ;  /* 0x0000007204a07947 */ /* 0x000fea000b800000 */
[----:B------:R-:W-:-:S13]  /*14590*/  ELECT P6, URZ, PT ;  /* 0x00000000003f782f */ /* 0x000fda00038c0000 */
.L_x_4681:
[----:B--2---:R-:W2:Y:S01]  /*145a0*/  LDL R3, [R1+0x20] ;  /* 0x0000200001037983 */ /* 0x004ea20000100800 */
[----:B------:R-:W-:Y:S01]  /*145b0*/  BSSY B1, `(.L_x_4683) ;  /* 0x0000008000017945 */ /* 0x000fe20003800000 */
[----:B--2---:R-:W-:-:S05]  /*145c0*/  VIADD R3, R3, 0x1 ;  /* 0x0000000103037836 */ /* 0x004fca0000000000 */
[----:B0-----:R-:W-:-:S04]  /*145d0*/  LEA.HI R8, R3, R3, RZ, 0x1 ;  /* 0x0000000303087211 */ /* 0x001fc800078f08ff */
[----:B------:R-:W-:-:S05]  /*145e0*/  LOP3.LUT R8, R8, 0xfffffffe, RZ, 0xc0, !PT ;  /* 0xfffffffe08087812 */ /* 0x000fca00078ec0ff */
[----:B------:R-:W-:-:S05]  /*145f0*/  IMAD.IADD R3, R3, 0x1, -R8 ;  /* 0x0000000103037824 */ /* 0x000fca00078e0a08 */
[----:B------:R-:W-:-:S04]  /*14600*/  SHF.L.U32 R3, R3, 0x1f, RZ ;  /* 0x0000001f03037819 */ /* 0x000fc800000006ff */
[----:B------:R-:W0:Y:S02]  /*14610*/  SYNCS.PHASECHK.TRANS64.TRYWAIT P0, [R23+URZ+0x28c20], R3 ;  /* 0x028c2003170075a7 */ /* 0x000e24000800017f */
[----:B0-----:R-:W-:Y:S05]  /*14620*/  @!P0 BRA `(.L_x_4684) ;  /* 0x0000007000988947 */ /* 0x001fea0003800000 */
.L_x_4839:
[----:B------:R-:W-:Y:S05]  /*14630*/  BSYNC B1 ;  /* 0x0000000000017941 */ /* 0x000fea0003800000 */
.L_x_4683:
[----:B------:R-:W-:Y:S04]  /*14640*/  BSSY B1, `(.L_x_4685) ;  /* 0x00000b7000017945 */ /* 0x000fe80003800000 */
[----:B------:R-:W-:Y:S05]  /*14650*/  @!P6 BRA `(.L_x_4686) ;  /* 0x0000000800d4e947 */ /* 0x000fea0003800000 */
[----:B0-----:R-:W-:Y:S01]  /*14660*/  IMAD R3, R24, 0x8, R23 ;  /* 0x0000000818037824 */ /* 0x001fe200078e0217 */
[----:B------:R-:W-:Y:S01]  /*14670*/  SHF.L.U32 R8, R28, 0x1f, RZ ;  /* 0x0000001f1c087819 */ /* 0x000fe200000006ff */
[----:B-1----:R-:W0:Y:S01]  /*14680*/  S2R R9, SR_TID.X ;  /* 0x0000000000097919 */ /* 0x002e220000002100 */
[----:B------:R-:W-:Y:S02]  /*14690*/  BSSY B2, `(.L_x_4687) ;  /* 0x0000005000027945 */ /* 0x000fe40003800000 */
[----:B------:R-:W1:Y:S01]  /*146a0*/  SYNCS.PHASECHK.TRANS64.TRYWAIT P0, [R3+URZ+0x28ca0], R8 ;  /* 0x028ca008030075a7 */ /* 0x000e62000800017f */
[----:B0-----:R-:W-:-:S04]  /*146b0*/  LOP3.LUT R9, R9, 0x7f, RZ, 0xc0, !PT ;  /* 0x0000007f09097812 */ /* 0x001fc800078ec0ff */
[----:B------:R-:W-:Y:S01]  /*146c0*/  ISETP.NE.AND P1, PT, R9, RZ, PT ;  /* 0x000000ff0900720c */ /* 0x000fe20003f25270 */
[----:B-1----:R-:W-:-:S12]  /*146d0*/  @!P0 BRA `(.L_x_4688) ;  /* 0x0000007000808947 */ /* 0x002fd80003800000 */
.L_x_4840:
[----:B------:R-:W-:Y:S05]  /*146e0*/  BSYNC B2 ;  /* 0x0000000000027941 */ /* 0x000fea0003800000 */
.L_x_4687:
[----:B------:R-:W-:Y:S04]  /*146f0*/  BSSY B2, `(.L_x_4689) ;  /* 0x0000009000027945 */ /* 0x000fe80003800000 */
[----:B------:R-:W-:Y:S05]  /*14700*/  @P1 BRA `(.L_x_4690) ;  /* 0x00000000001c1947 */ /* 0x000fea0003800000 */
[----:B------:R-:W1:Y:S01]  /*14710*/  S2R R10, SR_TID.X ;  /* 0x00000000000a7919 */ /* 0x000e620000002100 */
[----:B------:R-:W-:-:S04]  /*14720*/  MOV R9, 0x2000 ;  /* 0x0000200000097802 */ /* 0x000fc80000000f00 */
[----:B------:R2:W-:Y:S01]  /*14730*/  SYNCS.ARRIVE.TRANS64 RZ, [R3+URZ+0x28c90], R9 ;  /* 0x028c900903ff79a7 */ /* 0x0005e2000800003f */
[----:B-1----:R-:W-:-:S04]  /*14740*/  LOP3.LUT R10, R10, 0x1f, RZ, 0xc0, !PT ;  /* 0x0000001f0a0a7812 */ /* 0x002fc800078ec0ff */
[----:B------:R-:W-:-:S13]  /*14750*/  ISETP.NE.AND P0, PT, R10, RZ, PT ;  /* 0x000000ff0a00720c */ /* 0x000fda0003f05270 */
[----:B--2---:R-:W-:Y:S05]  /*14760*/  @!P0 BRA `(.L_x_4690) ;  /* 0x0000000000048947 */ /* 0x004fea0003800000 */
[----:B------:R-:W-:Y:S01]  /*14770*/  BPT.TRAP 0x1 ;  /* 0x000000040000795c */ /* 0x000fe20000300000 */
.L_x_4690:
[----:B------:R-:W-:Y:S05]  /*14780*/  BSYNC B2 ;  /* 0x0000000000027941 */ /* 0x000fea0003800000 */
.L_x_4689:
        /* <DEDUP_REMOVED lines=12> */
.L_x_4691:
        /* <DEDUP_REMOVED lines=13> */
.L_x_4841:
[----:B------:R-:W-:Y:S05]  /*14920*/  BSYNC B2 ;  /* 0x0000000000027941 */ /* 0x000fea0003800000 */
.L_x_4692:
[----:B------:R-:W-:Y:S01]  /*14930*/  BSSY B2, `(.L_x_4694) ;  /* 0x000000b000027945 */ /* 0x000fe20003800000 */
[----:B------:R-:W-:Y:S02]  /*14940*/  IMAD.MOV.U32 R12, RZ, RZ, 0x0 ;  /* 0x00000000ff0c7424 */ /* 0x000fe400078e00ff */
[----:B------:R-:W-:Y:S01]  /*14950*/  IMAD.MOV.U32 R13, RZ, RZ, 0x12f00000 ;  /* 0x12f00000ff0d7424 */ /* 0x000fe200078e00ff */
[----:B------:R-:W-:Y:S06]  /*14960*/  @P1 BRA `(.L_x_4695) ;  /* 0x00000000001c1947 */ /* 0x000fec0003800000 */
[----:B------:R-:W2:Y:S01]  /*14970*/  S2R R10, SR_TID.X ;  /* 0x00000000000a7919 */ /* 0x000ea20000002100 */
[----:B01----:R-:W-:-:S04]  /*14980*/  MOV R8, 0x10000 ;  /* 0x0001000000087802 */ /* 0x003fc80000000f00 */
[----:B------:R3:W-:Y:S01]  /*14990*/  SYNCS.ARRIVE.TRANS64 RZ, [R3+URZ+0x28cb0], R8 ;  /* 0x028cb00803ff79a7 */ /* 0x0007e2000800003f */
[----:B--2---:R-:W-:-:S04]  /*149a0*/  LOP3.LUT R10, R10, 0x1f, RZ, 0xc0, !PT ;  /* 0x0000001f0a0a7812 */ /* 0x004fc800078ec0ff */
[----:B------:R-:W-:-:S13]  /*149b0*/  ISETP.NE.AND P0, PT, R10, RZ, PT ;  /* 0x000000ff0a00720c */ /* 0x000fda0003f05270 */
[----:B---3--:R-:W-:Y:S05]  /*149c0*/  @!P0 BRA `(.L_x_4695) ;  /* 0x0000000000048947 */ /* 0x008fea0003800000 */
[----:B------:R-:W-:Y:S01]  /*149d0*/  BPT.TRAP 0x1 ;  /* 0x000000040000795c */ /* 0x000fe20000300000 */
.L_x_4695:
[----:B------:R-:W-:Y:S05]  /*149e0*/  BSYNC B2 ;  /* 0x0000000000027941 */ /* 0x000fea0003800000 */
.L_x_4694:
        /* <DEDUP_REMOVED lines=9> */
.L_x_4696:
        /* <DEDUP_REMOVED lines=15> */
.L_x_4697:
        /* <DEDUP_REMOVED lines=15> */
.L_x_4698:
        /* <DEDUP_REMOVED lines=15> */
.L_x_4699:
        /* <DEDUP_REMOVED lines=15> */
.L_x_4700:
        /* <DEDUP_REMOVED lines=15> */
.L_x_4701:
        /* <DEDUP_REMOVED lines=15> */
.L_x_4702:
        /* <DEDUP_REMOVED lines=15> */
.L_x_4703:
        /* <DEDUP_REMOVED lines=10> */
.L_x_4686:
[----:B------:R-:W-:Y:S05]  /*151b0*/  BSYNC B1 ;  /* 0x0000000000017941 */ /* 0x000fea0003800000 */
.L_x_4685:
        /* <DEDUP_REMOVED lines=9> */
.L_x_4723:
[----:B------:R-:W-:Y:S05]  /*15250*/  YIELD ;  /* 0x0000000000007946 */ /* 0x000fea0003800000 */
[----:B------:R-:W-:Y:S04]  /*15260*/  BSSY B1, `(.L_x_4704) ;  /* 0x00000b6000017945 */ /* 0x000fe80003800000 */
[----:B------:R-:W-:Y:S05]  /*15270*/  @!P6 BRA `(.L_x_4705) ;  /* 0x0000000800d0e947 */ /* 0x000fea0003800000 */
[----:B------:R-:W-:Y:S01]  /*15280*/  IMAD R8, R24, 0x8, R23 ;  /* 0x0000000818087824 */ /* 0x000fe200078e0217 */
[----:B------:R-:W-:Y:S01]  /*15290*/  SHF.L.U32 R2, R28, 0x1f, RZ ;  /* 0x0000001f1c027819 */ /* 0x000fe200000006ff */
[----:B0-----:R-:W0:Y:S01]  /*152a0*/  S2R R3, SR_TID.X ;  /* 0x0000000000037919 */ /* 0x001e220000002100 */
[----:B------:R-:W-:Y:S02]  /*152b0*/  BSSY B2, `(.L_x_4706) ;  /* 0x0000005000027945 */ /* 0x000fe40003800000 */
[----:B------:R-:W2:Y:S01]  /*152c0*/  SYNCS.PHASECHK.TRANS64.TRYWAIT P1, [R8+URZ+0x28ca0], R2 ;  /* 0x028ca002080075a7 */ /* 0x000ea2000802017f */
[----:B0-----:R-:W-:-:S04]  /*152d0*/  LOP3.LUT R3, R3, 0x7f, RZ, 0xc0, !PT ;  /* 0x0000007f03037812 */ /* 0x001fc800078ec0ff */
[----:B------:R-:W-:Y:S01]  /*152e0*/  ISETP.NE.AND P2, PT, R3, RZ, PT ;  /* 0x000000ff0300720c */ /* 0x000fe20003f45270 */
[----:B--2---:R-:W-:-:S12]  /*152f0*/  @!P1 BRA `(.L_x_4707) ;  /* 0x0000006400a09947 */ /* 0x004fd80003800000 */
.L_x_4842:
[----:B------:R-:W-:Y:S05]  /*15300*/  BSYNC B2 ;  /* 0x0000000000027941 */ /* 0x000fea0003800000 */
.L_x_4706:
[----:B------:R-:W-:Y:S04]  /*15310*/  BSSY B2, `(.L_x_4708) ;  /* 0x0000009000027945 */ /* 0x000fe80003800000 */
[----:B------:R-:W-:Y:S05]  /*15320*/  @P2 BRA `(.L_x_4709) ;  /* 0x00000000001c2947 */ /* 0x000fea0003800000 */
[----:B-1----:R-:W1:Y:S01]  /*15330*/  S2R R9, SR_TID.X ;  /* 0x0000000000097919 */ /* 0x002e620000002100 */
[----:B------:R-:W-:-:S04]  /*15340*/  IMAD.MOV.U32 R3, RZ, RZ, 0x2000 ;  /* 0x00002000ff037424 */ /* 0x000fc800078e00ff */
[----:B------:R2:W-:Y:S01]  /*15350*/  SYNCS.ARRIVE.TRANS64 RZ, [R8+URZ+0x28c90], R3 ;  /* 0x028c900308ff79a7 */ /* 0x0005e2000800003f */
[----:B-1----:R-:W-:-:S04]  /*15360*/  LOP3.LUT R9, R9, 0x1f, RZ, 0xc0, !PT ;  /* 0x0000001f09097812 */ /* 0x002fc800078ec0ff */
[----:B------:R-:W-:-:S13]  /*15370*/  ISETP.NE.AND P1, PT, R9, RZ, PT ;  /* 0x000000ff0900720c */ /* 0x000fda0003f25270 */
[----:B--2---:R-:W-:Y:S05]  /*15380*/  @!P1 BRA `(.L_x_4709) ;  /* 0x0000000000049947 */ /* 0x004fea0003800000 */
[----:B------:R-:W-:Y:S01]  /*15390*/  BPT.TRAP 0x1 ;  /* 0x000000040000795c */ /* 0x000fe20000300000 */
.L_x_4709:
[----:B------:R-:W-:Y:S05]  /*153a0*/  BSYNC B2 ;  /* 0x0000000000027941 */ /* 0x000fea0003800000 */
.L_x_4708:
[----:B------:R-:W-:Y:S01]  /*153b0*/  IMAD.MOV.U32 R12, RZ, RZ, RZ ;  /* 0x000000ffff0c7224 */ /* 0x000fe200078e00ff */
[----:B------:R-:W-:Y:S01]  /*153c0*/  UIADD3 UR4, UP0, UR38, 0x570, URZ ;  /* 0x0000057026047890 */ /* 0x000fe2000ff1e03f */
[----:B------:R-:W-:Y:S01]  /*153d0*/  IMAD R3, R24, 0x2000, R23 ;  /* 0x0000200018037824 */ /* 0x000fe200078e0217 */
[----:B------:R-:W-:Y:S01]  /*153e0*/  PLOP3.LUT P1, PT, PT, PT, PT, 0x80, 0x0 ;  /* 0x000000000000781c */ /* 0x000fe20003f2f070 */
[----:B-1----:R-:W-:Y:S01]  /*153f0*/  VIADD R9, R8, 0x28c90 ;  /* 0x00028c9008097836 */ /* 0x002fe20000000000 */
[----:B------:R-:W-:Y:S01]  /*15400*/  R2UR UR10, R12 ;  /* 0x000000000c0a72ca */ /* 0x000fe200000e0000 */
[----:B------:R-:W-:Y:S01]  /*15410*/  VIADD R3, R3, 0x22400 ;  /* 0x0002240003037836 */ /* 0x000fe20000000000 */
[----:B------:R-:W-:Y:S01]  /*15420*/  LEA R10, R11, R0, 0x6 ;  /* 0x000000000b0a7211 */ /* 0x000fe200078e30ff */
[----:B------:R-:W-:Y:S01]  /*15430*/  UIADD3.X UR5, URZ, UR39, URZ, UP0, !UPT ;  /* 0x000000273f057290 */ /* 0x000fe200087fe43f */
[----:B------:R-:W-:Y:S01]  /*15440*/  UMOV UR6, 0x0 ;  /* 0x0000000000067882 */ /* 0x000fe20000000000 */
[----:B------:R-:W-:-:S10]  /*15450*/  UMOV UR7, 0x12f00000 ;  /* 0x12f0000000077882 */ /* 0x000fd40000000000 */
.L_x_4710:
        /* <DEDUP_REMOVED lines=13> */
.L_x_4843:
[----:B------:R-:W-:Y:S05]  /*15530*/  BSYNC B2 ;  /* 0x0000000000027941 */ /* 0x000fea0003800000 */
.L_x_4711:
        /* <DEDUP_REMOVED lines=11> */
.L_x_4714:
[----:B------:R-:W-:Y:S05]  /*155f0*/  BSYNC B2 ;  /* 0x0000000000027941 */ /* 0x000fea0003800000 */
.L_x_4713:
        /* <DEDUP_REMOVED lines=9> */
.L_x_4715:
        /* <DEDUP_REMOVED lines=15> */
.L_x_4716:
        /* <DEDUP_REMOVED lines=15> */
.L_x_4717:
        /* <DEDUP_REMOVED lines=15> */
.L_x_4718:
        /* <DEDUP_REMOVED lines=15> */
.L_x_4719:
        /* <DEDUP_REMOVED lines=15> */
.L_x_4720:
        /* <DEDUP_REMOVED lines=15> */
.L_x_4721:
        /* <DEDUP_REMOVED lines=15> */
.L_x_4722:
        /* <DEDUP_REMOVED lines=10> */
.L_x_4705:
[----:B------:R-:W-:Y:S05]  /*15dc0*/  BSYNC B1 ;  /* 0x0000000000017941 */ /* 0x000fea0003800000 */
.L_x_4704:
        /* <DEDUP_REMOVED lines=8> */
.L_x_4679:
[----:B------:R-:W-:Y:S05]  /*15e50*/  BSYNC B0 ;  /* 0x0000000000007941 */ /* 0x000fea0003800000 */
.L_x_4678:
[----:B------:R-:W2:Y:S01]  /*15e60*/  LDC R0, c[0x0][0x448] ;  /* 0x00011200ff007b82 */ /* 0x000ea20000000800 */
[----:B------:R-:W-:Y:S01]  /*15e70*/  LEA R2, R17, 0x3f, 0x6 ;  /* 0x0000003f11027811 */ /* 0x000fe200078e30ff */
[----:B------:R-:W-:Y:S05]  /*15e80*/  @!P0 WARPSYNC.ALL ;  /* 0x0000000000008948 */ /* 0x000fea0003800000 */
[----:B------:R-:W-:Y:S01]  /*15e90*/  BSSY B7, `(.L_x_4724) ;  /* 0x0000382000077945 */ /* 0x000fe20003800000 */
[----:B------:R-:W-:Y:S01]  /*15ea0*/  @!P0 BAR.SYNC.DEFER_BLOCKING 0xc, 0x180 ;  /* 0x0306000000008b1d */ /* 0x000fe20000010000 */
[----:B--2---:R-:W-:-:S13]  /*15eb0*/  ISETP.NE.AND P1, PT, R0, 0x1, PT ;  /* 0x000000010000780c */ /* 0x004fda0003f25270 */
[----:B0-----:R-:W0:Y:S08]  /*15ec0*/  @P1 LDC R3, c[0x0][0x44c] ;  /* 0x00011300ff031b82 */ /* 0x001e300000000800 */
[----:B------:R-:W2:Y:S01]  /*15ed0*/  @P1 LDC R0, c[0x0][0x450] ;  /* 0x00011400ff001b82 */ /* 0x000ea20000000800 */
[----:B0-----:R-:W-:-:S05]  /*15ee0*/  @P1 IMAD.HI.U32 R3, R2, R3, RZ ;  /* 0x0000000302031227 */ /* 0x001fca00078e00ff */
[----:B--2---:R-:W-:-:S05]  /*15ef0*/  @P1 SHF.R.U32.HI R2, RZ, R0, R3 ;  /* 0x00000000ff021219 */ /* 0x004fca0000011603 */
[----:B------:R-:W-:-:S05]  /*15f00*/  IMAD.IADD R2, R4, 0x1, R2 ;  /* 0x0000000104027824 */ /* 0x000fca00078e0202 */
        /* <DEDUP_REMOVED lines=13> */
[----:B------:R-:W2:Y:S01]  /*15fe0*/  LDC.64 R2, c[0x0][0xc60] ;  /* 0x00031800ff027b82 */ /* 0x000ea20000000a00 */
[----:B------:R-:W0:Y:S02]  /*15ff0*/  FLO.U32 R0, UR4 ;  /* 0x0000000400007d00 */ /* 0x000e2400080e0000 */
[----:B0-----:R-:W-:-:S06]  /*16000*/  ISETP.EQ.U32.AND P0, PT, R0, R5, PT ;  /* 0x000000050000720c */ /* 0x001fcc0003f02070 */
        /* <DEDUP_REMOVED lines=8> */
.L_x_4725:
        /* <DEDUP_REMOVED lines=20> */
.L_x_4728:
[----:B------:R-:W-:Y:S05]  /*161d0*/  BSYNC B6 ;  /* 0x0000000000067941 */ /* 0x000fea0003800000 */
.L_x_4727:
        /* <DEDUP_REMOVED lines=19> */
[----:B-12---:R-:W-:Y:S05]  /*16310*/  CALL.ABS.NOINC R2 ;  /* 0x0000000002007343 */ /* 0x006fea0003c00000 */
.L_x_4731:
        /* <DEDUP_REMOVED lines=15> */
.L_x_4730:
[----:B------:R-:W-:Y:S05]  /*16410*/  BSYNC B6 ;  /* 0x0000000000067941 */ /* 0x000fea0003800000 */
.L_x_4729:
[----:B------:R-:W2:Y:S01]  /*16420*/  LDL R21, [R1+0x14] ;  /* 0x0000140001157983 */ /* 0x000ea20000100800 */
[----:B------:R-:W-:Y:S01]  /*16430*/  ULDC.64 UR4, c[0x0][0x9f8] ;  /* 0x00027e0000047ab9 */ /* 0x000fe20000000a00 */
[----:B------:R-:W0:Y:S01]  /*16440*/  LDC R10, c[0x0][0x430] ;  /* 0x00010c00ff0a7b82 */ /* 0x000e220000000800 */
[----:B------:R-:W-:Y:S01]  /*16450*/  ISETP.NE.U32.AND P0, PT, RZ, UR4, PT ;  /* 0x00000004ff007c0c */ /* 0x000fe2000bf05070 */
[----:B------:R-:W3:Y:S03]  /*16460*/  S2R R20, SR_TID.X ;  /* 0x0000000000147919 */ /* 0x000ee60000002100 */
[----:B------:R-:W-:-:S13]  /*16470*/  ISETP.NE.AND.EX P0, PT, RZ, UR5, PT, P0 ;  /* 0x00000005ff007c0c */ /* 0x000fda000bf05300 */
[----:B------:R-:W-:Y:S01]  /*16480*/  @P0 IADD3 R2, P1, R27, UR4, RZ ;  /* 0x000000041b020c10 */ /* 0x000fe2000ff3e0ff */
[----:B------:R-:W4:Y:S01]  /*16490*/  S2R R11, SR_TID.X ;  /* 0x00000000000b7919 */ /* 0x000f220000002100 */
[----:B------:R-:W-:Y:S02]  /*164a0*/  ULDC UR4, c[0x0][0x320] ;  /* 0x0000c80000047ab9 */ /* 0x000fe40000000800 */
[----:B------:R-:W-:-:S05]  /*164b0*/  @P0 IADD3.X R3, R29, UR5, RZ, P1, !PT ;  /* 0x000000051d030c10 */ /* 0x000fca0008ffe4ff */
[----:B------:R1:W2:Y:S01]  /*164c0*/  @P0 LDG.E R30, desc[UR40][R2.64] ;  /* 0x00000028021e0981 */ /* 0x0002a2000c1e1900 */
[----:B---3--:R-:W-:-:S04]  /*164d0*/  LOP3.LUT R20, R20, 0x7f, RZ, 0xc0, !PT ;  /* 0x0000007f14147812 */ /* 0x008fc800078ec0ff */
[----:B------:R-:W-:Y:S02]  /*164e0*/  SHF.R.U32.HI R34, RZ, 0x3, R20 ;  /* 0x00000003ff227819 */ /* 0x000fe40000011614 */
[----:B------:R-:W3:Y:S01]  /*164f0*/  S2R R20, SR_TID.X ;  /* 0x0000000000147919 */ /* 0x000ee20000002100 */
[----:B0-----:R-:W-:-:S13]  /*16500*/  ISETP.NE.AND P1, PT, R10, 0x1, PT ;  /* 0x000000010a00780c */ /* 0x001fda0003f25270 */
[----:B-1----:R-:W0:Y:S08]  /*16510*/  @P1 LDC R3, c[0x0][0x434] ;  /* 0x00010d00ff031b82 */ /* 0x002e300000000800 */
[----:B------:R-:W1:Y:S01]  /*16520*/  @P1 LDC R2, c[0x0][0x438] ;  /* 0x00010e00ff021b82 */ /* 0x000e620000000800 */
[----:B---3--:R-:W-:-:S05]  /*16530*/  IMAD.SHL.U32 R20, R20, 0x10, RZ ;  /* 0x0000001014147824 */ /* 0x008fca00078e00ff */
[----:B------:R-:W-:Y:S01]  /*16540*/  LOP3.LUT R20, R34, 0x70, R20, 0xf8, !PT ;  /* 0x0000007022147812 */ /* 0x000fe200078ef814 */
[----:B----4-:R-:W-:-:S05]  /*16550*/  IMAD.SHL.U32 R11, R11, 0x8, RZ ;  /* 0x000000080b0b7824 */ /* 0x010fca00078e00ff */
[----:B------:R-:W-:Y:S02]  /*16560*/  LOP3.LUT R11, R11, 0x38, RZ, 0xc0, !PT ;  /* 0x000000380b0b7812 */ /* 0x000fe400078ec0ff */
[----:B------:R-:W-:Y:S01]  /*16570*/  LOP3.LUT R22, R22, 0xffffffbf, RZ, 0xc0, !PT ;  /* 0xffffffbf16167812 */ /* 0x000fe200078ec0ff */
[----:B------:R-:W-:Y:S01]  /*16580*/  IMAD.MOV.U32 R36, RZ, RZ, RZ ;  /* 0x000000ffff247224 */ /* 0x000fe200078e00ff */
[----:B------:R-:W-:Y:S02]  /*16590*/  LOP3.LUT R13, R11, 0x1c0, RZ, 0xfc, !PT ;  /* 0x000001c00b0d7812 */ /* 0x000fe400078efcff */
[----:B--2---:R-:W-:Y:S02]  /*165a0*/  LEA R27, R21, 0xffffffc0, 0x6 ;  /* 0xffffffc0151b7811 */ /* 0x004fe400078e30ff */
[----:B------:R-:W2:Y:S02]  /*165b0*/  S2R R21, SR_TID.X ;  /* 0x0000000000157919 */ /* 0x000ea40000002100 */
[----:B--2---:R-:W-:-:S05]  /*165c0*/  IMAD.SHL.U32 R21, R21, 0x8, RZ ;  /* 0x0000000815157824 */ /* 0x004fca00078e00ff */
[----:B------:R-:W-:-:S04]  /*165d0*/  LOP3.LUT R21, R21, 0x38, RZ, 0xc0, !PT ;  /* 0x0000003815157812 */ /* 0x000fc800078ec0ff */
[----:B------:R-:W-:-:S04]  /*165e0*/  LOP3.LUT R21, R21, 0x40, RZ, 0xfc, !PT ;  /* 0x0000004015157812 */ /* 0x000fc800078efcff */
[----:B------:R-:W-:Y:S02]  /*165f0*/  ISETP.GE.AND P2, PT, R21, UR4, PT ;  /* 0x0000000415007c0c */ /* 0x000fe4000bf46270 */
[----:B------:R-:W2:Y:S01]  /*16600*/  S2R R21, SR_TID.X ;  /* 0x0000000000157919 */ /* 0x000ea20000002100 */
[----:B------:R-:W-:-:S04]  /*16610*/  IMAD.IADD R4, R20, 0x1, R27 ;  /* 0x0000000114047824 */ /* 0x000fc800078e021b */
[----:B------:R-:W-:-:S04]  /*16620*/  IMAD.IADD R0, R4, 0x1, R33 ;  /* 0x0000000104007824 */ /* 0x000fc800078e0221 */
[----:B0-----:R-:W-:Y:S01]  /*16630*/  @P1 IMAD.HI.U32 R3, R0, R3, RZ ;  /* 0x0000000300031227 */ /* 0x001fe200078e00ff */
[----:B------:R-:W-:-:S03]  /*16640*/  ISETP.GE.AND P0, PT, R4, R31, PT ;  /* 0x0000001f0400720c */ /* 0x000fc60003f06270 */
[----:B------:R-:W-:Y:S01]  /*16650*/  IMAD.MOV.U32 R8, RZ, RZ, R0 ;  /* 0x000000ffff087224 */ /* 0x000fe200078e0000 */
[----:B-1----:R-:W-:Y:S02]  /*16660*/  @P1 SHF.R.U32.HI R8, RZ, R2, R3 ;  /* 0x00000002ff081219 */ /* 0x002fe40000011603 */
[----:B------:R-:W-:Y:S02]  /*16670*/  ISETP.GE.AND P1, PT, R11, UR4, PT ;  /* 0x000000040b007c0c */ /* 0x000fe4000bf26270 */
[----:B------:R-:W-:Y:S02]  /*16680*/  ISETP.GT.U32.OR P0, PT, R20, 0x3f, P0 ;  /* 0x0000003f1400780c */ /* 0x000fe40000704470 */
[----:B------:R-:W-:Y:S02]  /*16690*/  @P2 LOP3.LUT R22, R22, 0x40, RZ, 0xfc, !PT ;  /* 0x0000004016162812 */ /* 0x000fe400078efcff */
[----:B--2---:R-:W-:-:S09]  /*166a0*/  SHF.L.U32 R21, R21, 0x3, RZ ;  /* 0x0000000315157819 */ /* 0x004fd200000006ff */
[----:B------:R-:W0:Y:S01]  /*166b0*/  @!P0 LDC.64 R2, c[0x0][0x428] ;  /* 0x00010a00ff028b82 */ /* 0x000e220000000a00 */
[----:B------:R-:W-:Y:S02]  /*166c0*/  LOP3.LUT R21, R21, 0x38, RZ, 0xc0, !PT ;  /* 0x0000003815157812 */ /* 0x000fe400078ec0ff */
[----:B------:R-:W-:Y:S02]  /*166d0*/  LOP3.LUT R22, R22, 0xffffff7f, RZ, 0xc0, !PT ;  /* 0xffffff7f16167812 */ /* 0x000fe400078ec0ff */
[C---:B------:R-:W-:Y:S02]  /*166e0*/  LOP3.LUT R34, R21.reuse, 0x80, RZ, 0xfc, !PT ;  /* 0x0000008015227812 */ /* 0x040fe400078efcff */
[----:B------:R-:W-:Y:S02]  /*166f0*/  LOP3.LUT R21, R21, 0xc0, RZ, 0xfc, !PT ;  /* 0x000000c015157812 */ /* 0x000fe400078efcff */
[----:B------:R-:W-:Y:S02]  /*16700*/  @P1 LOP3.LUT R22, R22, 0x80, RZ, 0xfc, !PT ;  /* 0x0000008016161812 */ /* 0x000fe400078efcff */
[----:B------:R-:W-:-:S02]  /*16710*/  SEL R4, RZ, 0x1, P1 ;  /* 0x00000001ff047807 */ /* 0x000fc40000800000 */
[----:B------:R-:W-:Y:S02]  /*16720*/  ISETP.GE.AND P1, PT, R21, UR4, PT ;  /* 0x0000000415007c0c */ /* 0x000fe4000bf26270 */
[----:B------:R-:W-:Y:S01]  /*16730*/  SEL R9, RZ, 0xffffffff, P2 ;  /* 0xffffffffff097807 */ /* 0x000fe20001000000 */
[----:B------:R-:W1:Y:S04]  /*16740*/  S2R R21, SR_TID.X ;  /* 0x0000000000157919 */ /* 0x000e680000002100 */
[----:B------:R-:W-:Y:S01]  /*16750*/  IMAD.SHL.U32 R9, R9, 0x2, RZ ;  /* 0x0000000209097824 */ /* 0x000fe200078e00ff */
[----:B------:R-:W-:-:S04]  /*16760*/  ISETP.GE.AND P2, PT, R34, UR4, PT ;  /* 0x0000000422007c0c */ /* 0x000fc8000bf46270 */
[----:B------:R-:W-:Y:S02]  /*16770*/  LOP3.LUT R9, R9, 0x2, R4, 0xe2, !PT ;  /* 0x0000000209097812 */ /* 0x000fe400078ee204 */
[----:B------:R-:W2:Y:S01]  /*16780*/  @!P0 LDC.64 R4, c[0x0][0x418] ;  /* 0x00010600ff048b82 */ /* 0x000ea20000000a00 */
[----:B------:R-:W-:Y:S02]  /*16790*/  SEL R6, RZ, 0x4, P2 ;  /* 0x00000004ff067807 */ /* 0x000fe40001000000 */
[----:B------:R-:W-:Y:S02]  /*167a0*/  SEL R7, RZ, 0x8, P1 ;  /* 0x00000008ff077807 */ /* 0x000fe40000800000 */
[----:B------:R-:W-:Y:S02]  /*167b0*/  SHF.R.S32.HI R34, RZ, 0x1f, R30 ;  /* 0x0000001fff227819 */ /* 0x000fe4000001141e */
[----:B------:R-:W-:Y:S01]  /*167c0*/  LOP3.LUT R9, R7, R9, R6, 0xfe, !PT ;  /* 0x0000000907097212 */ /* 0x000fe200078efe06 */
[--C-:B------:R-:W-:Y:S01]  /*167d0*/  @!P0 IMAD.MOV.U32 R6, RZ, RZ, R8.reuse ;  /* 0x000000ffff068224 */ /* 0x100fe200078e0008 */
[----:B------:R-:W-:-:S02]  /*167e0*/  @!P0 SHF.R.S32.HI R7, RZ, 0x1f, R8 ;  /* 0x0000001fff078819 */ /* 0x000fc40000011408 */
[----:B------:R-:W-:Y:S01]  /*167f0*/  LOP3.LUT R22, R22, 0xffffffdf, RZ, 0xc0, !PT ;  /* 0xffffffdf16167812 */ /* 0x000fe200078ec0ff */
[----:B0-----:R-:W-:-:S03]  /*16800*/  @!P0 IMAD.WIDE.U32 R6, R30, R2, R6 ;  /* 0x000000021e068225 */ /* 0x001fc600078e0006 */
[----:B------:R-:W-:Y:S01]  /*16810*/  @P2 LOP3.LUT R22, R22, 0x20, RZ, 0xfc, !PT ;  /* 0x0000002016162812 */ /* 0x000fe200078efcff */
[----:B------:R-:W-:-:S03]  /*16820*/  @!P0 IMAD R2, R34, R2, RZ ;  /* 0x0000000222028224 */ /* 0x000fc600078e02ff */
[----:B------:R-:W-:Y:S01]  /*16830*/  LOP3.LUT R22, R22, 0xffffffef, RZ, 0xc0, !PT ;  /* 0xffffffef16167812 */ /* 0x000fe200078ec0ff */
[----:B------:R-:W-:Y:S02]  /*16840*/  @!P0 IMAD R3, R30, R3, R2 ;  /* 0x000000031e038224 */ /* 0x000fe400078e0202 */
[----:B-1----:R-:W-:Y:S01]  /*16850*/  IMAD.SHL.U32 R21, R21, 0x8, RZ ;  /* 0x0000000815157824 */ /* 0x002fe200078e00ff */
[----:B------:R-:W-:Y:S01]  /*16860*/  @P1 LOP3.LUT R22, R22, 0x10, RZ, 0xfc, !PT ;  /* 0x0000001016161812 */ /* 0x000fe200078efcff */
[----:B------:R-:W-:Y:S01]  /*16870*/  @!P0 IMAD.IADD R3, R7, 0x1, R3 ;  /* 0x0000000107038824 */ /* 0x000fe200078e0203 */
[C---:B--2---:R-:W-:Y:S02]  /*16880*/  @!P0 LEA R4, P1, R6.reuse, R4, 0x2 ;  /* 0x0000000406048211 */ /* 0x044fe400078210ff */
        /* <DEDUP_REMOVED lines=12> */
[----:B------:R-:W-:-:S04]  /*16950*/  LOP3.LUT R4, R5, R9, R4, 0xfe, !PT ;  /* 0x0000000905047212 */ /* 0x000fc800078efe04 */
[----:B------:R-:W-:Y:S01]  /*16960*/  LOP3.LUT R6, R4, R3, RZ, 0xfc, !PT ;  /* 0x0000000304067212 */ /* 0x000fe200078efcff */
[----:B------:R-:W-:-:S04]  /*16970*/  IMAD.MOV R3, RZ, RZ, -R8 ;  /* 0x000000ffff037224 */ /* 0x000fc800078e0a08 */
[----:B------:R-:W-:Y:S01]  /*16980*/  IMAD R0, R10, R3, R0 ;  /* 0x000000030a007224 */ /* 0x000fe200078e0200 */
        /* <DEDUP_REMOVED lines=10> */
.L_x_4846:
        /* <DEDUP_REMOVED lines=12> */
.L_x_4733:
[----:B------:R-:W0:Y:S01]  /*16af0*/  S2R R0, SR_TID.X ;  /* 0x0000000000007919 */ /* 0x000e220000002100 */
[----:B------:R-:W-:Y:S01]  /*16b00*/  BSSY B0, `(.L_x_4734) ;  /* 0x0000008000007945 */ /* 0x000fe20003800000 */
[----:B0-----:R-:W-:-:S04]  /*16b10*/  LOP3.LUT R0, R0, 0x7f, RZ, 0xc0, !PT ;  /* 0x0000007f00007812 */ /* 0x001fc800078ec0ff */
[----:B------:R-:W-:-:S04]  /*16b20*/  SHF.R.U32.HI R0, RZ, 0x3, R0 ;  /* 0x00000003ff007819 */ /* 0x000fc80000011600 */
[----:B------:R-:W-:Y:S01]  /*16b30*/  IADD3 R27, -R0, R31, -R27 ;  /* 0x0000001f001b7210 */ /* 0x000fe20007ffe91b */
[----:B------:R-:W-:Y:S01]  /*16b40*/  IMAD R31, R25, 0x8, R23 ;  /* 0x00000008191f7824 */ /* 0x000fe200078e0217 */
[----:B------:R-:W-:-:S04]  /*16b50*/  SHF.L.U32 R0, R26, 0x1f, RZ ;  /* 0x0000001f1a007819 */ /* 0x000fc800000006ff */
[----:B------:R-:W0:Y:S02]  /*16b60*/  SYNCS.PHASECHK.TRANS64.TRYWAIT P0, [R31+URZ+0x28c40], R0 ;  /* 0x028c40001f0075a7 */ /* 0x000e24000800017f */
[----:B0-----:R-:W-:Y:S05]  /*16b70*/  @!P0 BRA `(.L_x_4735) ;  /* 0x0000004c00dc8947 */ /* 0x001fea0003800000 */
.L_x_4847:
[----:B------:R-:W-:Y:S05]  /*16b80*/  BSYNC B0 ;  /* 0x0000000000007941 */ /* 0x000fea0003800000 */
.L_x_4734:
        /* <DEDUP_REMOVED lines=24> */
[----:B------:R-:W-:-:S04]  /*16d10*/  ULDC.64 UR4, c[0x0][0x2e8] ;  /* 0x0000ba0000047ab9 */ /* 0x000fc80000000a00 */
[----:B-1----:R-:W-:Y:S02]  /*16d20*/  IADD3 R4, R3, R0, RZ ;  /* 0x0000000003047210 */ /* 0x002fe40007ffe0ff */
        /* <DEDUP_REMOVED lines=40> */
.L_x_4857:
[----:B------:R-:W-:-:S13]  /*16fb0*/  ISETP.GE.AND P0, PT, R27, 0x31, PT ;  /* 0x000000311b00780c */ /* 0x000fda0003f06270 */
[----:B01----:R-:W-:Y:S01]  /*16fc0*/  @P0 LEA R2, P1, R7, R0, 0x1 ;  /* 0x0000000007020211 */ /* 0x003fe200078208ff */
        /* <DEDUP_REMOVED lines=8> */
.L_x_4737:
        /* <DEDUP_REMOVED lines=11> */
.L_x_4738:
        /* <DEDUP_REMOVED lines=21> */
[----:B------:R-:W-:Y:S01]  /*17250*/  IMAD.IADD R0, R5, 0x1, R0 ;  /* 0x0000000105007824 */ /* 0x000fe200078e0200 */
[----:B------:R0:W-:Y:S01]  /*17260*/  STL.64 [R1+0x18], R4 ;  /* 0x0000180401007387 */ /* 0x0001e20000100a00 */
[----:B--2---:R-:W-:-:S03]  /*17270*/  VIADD R2, R23, 0x20400 ;  /* 0x0002040017027836 */ /* 0x004fc60000000000 */
[----:B------:R0:W-:Y:S02]  /*17280*/  STL [R1+0x8], R0 ;  /* 0x0000080001007387 */ /* 0x0001e40000100800 */
[----:B------:R-:W-:-:S13]  /*17290*/  LOP3.LUT P0, RZ, R2, 0x3ff, RZ, 0xc0, !PT ;  /* 0x000003ff02ff7812 */ /* 0x000fda000780c0ff */
[----:B0-----:R-:W-:Y:S05]  /*172a0*/  @!P0 BRA `(.L_x_4740) ;  /* 0x0000000000408947 */ /* 0x001fea0003800000 */
        /* <DEDUP_REMOVED lines=16> */
.L_x_4740:
[----:B------:R-:W-:Y:S05]  /*173b0*/  BSYNC B6 ;  /* 0x0000000000067941 */ /* 0x000fea0003800000 */
.L_x_4739:
        /* <DEDUP_REMOVED lines=30> */
[----:B0-----:R-:W-:Y:S01]  /*175a0*/  @P0 IMAD.HI.U32 R5, R0, R5, RZ ;  /* 0x0000000500050227 */ /* 0x001fe200078e00ff */
[----:B------:R-:W-:-:S04]  /*175b0*/  MOV R4, R0 ;  /* 0x0000000000047202 */ /* 0x000fc80000000f00 */
        /* <DEDUP_REMOVED lines=17> */
[----:B------:R-:W-:Y:S01]  /*176d0*/  IMAD.IADD R3, R3, 0x1, R4 ;  /* 0x0000000103037824 */ /* 0x000fe200078e0204 */
[----:B------:R-:W-:Y:S02]  /*176e0*/  ULDC UR4, c[0x0][0x2b8] ;  /* 0x0000ae0000047ab9 */ /* 0x000fe40000000800 */
        /* <DEDUP_REMOVED lines=29> */
[----:B0-----:R-:W-:Y:S02]  /*178c0*/  IADD3 R4, R17, 0x20, RZ ;  /* 0x0000002011047810 */ /* 0x001fe40007ffe0ff */
[----:B------:R-:W0:Y:S02]  /*178d0*/  SHFL.IDX PT, R5, R0, 0x2, 0x181f ;  /* 0x00581f0000057f89 */ /* 0x000e2400000e0000 */
[----:B------:R-:W-:Y:S02]  /*178e0*/  ISETP.GE.AND P0, PT, R4, R3, PT ;  /* 0x000000030400720c */ /* 0x000fe40003f06270 */
[----:B------:R-:W-:Y:S04]  /*178f0*/  SHFL.IDX PT, R0, R0, 0x3, 0x181f ;  /* 0x00781f0000007f89 */ /* 0x000fe800000e0000 */
[----:B------:R-:W1:Y:S07]  /*17900*/  SHFL.IDX PT, R4, R2, 0x2, 0x181f ;  /* 0x00581f0002047f89 */ /* 0x000e6e00000e0000 */
[----:B0-----:R-:W-:-:S05]  /*17910*/  @!P0 LEA R5, P2, R9, R5, 0x1 ;  /* 0x0000000509058211 */ /* 0x001fca00078408ff */
[----:B-1----:R-:W-:-:S05]  /*17920*/  @!P0 IMAD.X R4, RZ, RZ, R4, P2 ;  /* 0x000000ffff048224 */ /* 0x002fca00010e0604 */
[----:B------:R-:W-:-:S04]  /*17930*/  @!P0 LOP3.LUT R5, R5, R4, RZ, 0x3c, !PT ;  /* 0x0000000405058212 */ /* 0x000fc800078e3cff */
[----:B------:R-:W-:-:S04]  /*17940*/  @!P0 LOP3.LUT R4, R5, R4, RZ, 0x3c, !PT ;  /* 0x0000000405048212 */ /* 0x000fc800078e3cff */
[----:B------:R-:W-:-:S05]  /*17950*/  @!P0 LOP3.LUT R5, R5, R4, RZ, 0x3c, !PT ;  /* 0x0000000405058212 */ /* 0x000fca00078e3cff */
[----:B------:R0:W-:Y:S04]  /*17960*/  @!P0 LDGSTS.E.BYPASS.LTC128B.128 [R8+0x21400], desc[UR40][R4.64], !P1 ;  /* 0x2140000004088fae */ /* 0x0001e8000c901d68 */
[----:B0-----:R0:W1:Y:S02]  /*17970*/  SHFL.IDX PT, R4, R2, 0x3, 0x181f ;  /* 0x00781f0002047f89 */ /* 0x00106400000e0000 */
.L_x_4866:
        /* <DEDUP_REMOVED lines=10> */
.L_x_4742:
        /* <DEDUP_REMOVED lines=18> */
.L_x_4867:
[----:B------:R-:W-:Y:S05]  /*17b40*/  BSYNC B0 ;  /* 0x0000000000007941 */ /* 0x000fea0003800000 */
.L_x_4743:
[----:B------:R-:W-:-:S04]  /*17b50*/  LOP3.LUT R2, R37, 0x2, RZ, 0xfc, !PT ;  /* 0x0000000225027812 */ /* 0x000fc800078efcff */
[----:B------:R-:W-:-:S13]  /*17b60*/  ISETP.NE.AND P0, PT, R2, 0x3, PT ;  /* 0x000000030200780c */ /* 0x000fda0003f05270 */
[----:B------:R-:W-:Y:S05]  /*17b70*/  @!P0 BRA `(.L_x_4745) ;  /* 0x0000000000048947 */ /* 0x000fea0003800000 */
[----:B------:R-:W-:Y:S01]  /*17b80*/  BPT.TRAP 0x1 ;  /* 0x000000040000795c */ /* 0x000fe20000300000 */
.L_x_4745:
[----:B0-----:R-:W-:Y:S01]  /*17b90*/  SHF.L.U32 R0, R26, 0x1f, RZ ;  /* 0x0000001f1a007819 */ /* 0x001fe200000006ff */
[----:B------:R-:W-:Y:S03]  /*17ba0*/  BSSY B0, `(.L_x_4746) ;  /* 0x0000003000007945 */ /* 0x000fe60003800000 */
[----:B------:R-:W0:Y:S02]  /*17bb0*/  SYNCS.PHASECHK.TRANS64.TRYWAIT P0, [R31+URZ+0x28c60], R0 ;  /* 0x028c60001f0075a7 */ /* 0x000e24000800017f */
[----:B0-----:R-:W-:Y:S05]  /*17bc0*/  @!P0 BRA `(.L_x_4747) ;  /* 0x0000004800848947 */ /* 0x001fea0003800000 */
.L_x_4868:
[----:B------:R-:W-:Y:S05]  /*17bd0*/  BSYNC B0 ;  /* 0x0000000000007941 */ /* 0x000fea0003800000 */
.L_x_4746:
        /* <DEDUP_REMOVED lines=9> */
[----:B---3--:R-:W-:Y:S01]  /*17c70*/  IMAD R0, R4, UR4, RZ ;  /* 0x0000000404007c24 */ /* 0x008fe2000f8e02ff */
[----:B------:R-:W-:Y:S01]  /*17c80*/  LEA R4, R25, R35, 0xf ;  /* 0x0000002319047211 */ /* 0x000fe200078e78ff */
        /* <DEDUP_REMOVED lines=101> */
.L_x_4878:
        /* <DEDUP_REMOVED lines=34> */
.L_x_4749:
        /* <DEDUP_REMOVED lines=11> */
.L_x_4750:
[----:B------:R-:W2:Y:S01]  /*185b0*/  LDL R2, [R1+0x14] ;  /* 0x0000140001027983 */ /* 0x000ea20000100800 */
[----:B------:R1:W-:Y:S01]  /*185c0*/  SYNCS.ARRIVE.TRANS64.A1T0 RZ, [R31+URZ+0x28c50], RZ ;  /* 0x028c50ff1fff79a7 */ /* 0x0003e2000810003f */
[----:B------:R-:W-:Y:S01]  /*185d0*/  BSSY B0, `(.L_x_4751) ;  /* 0x00000f6000007945 */ /* 0x000fe20003800000 */
[----:B--2---:R-:W-:-:S13]  /*185e0*/  ISETP.GE.AND P0, PT, R2, 0x2, PT ;  /* 0x000000020200780c */ /* 0x004fda0003f06270 */
[----:B-1----:R-:W-:Y:S05]  /*185f0*/  @!P0 BRA `(.L_x_4752) ;  /* 0x0000000c00cc8947 */ /* 0x002fea0003800000 */
[----:B------:R-:W2:Y:S04]  /*18600*/  LDL.LU R4, [R1+0x34] ;  /* 0x0000340001047983 */ /* 0x000ea80000300800 */
[----:B------:R-:W3:Y:S01]  /*18610*/  LDL.LU R3, [R1+0xc] ;  /* 0x00000c0001037983 */ /* 0x000ee20000300800 */
[----:B------:R-:W-:Y:S02]  /*18620*/  IADD3 R7, R2, -0x2, RZ ;  /* 0xfffffffe02077810 */ /* 0x000fe40007ffe0ff */
[----:B--2---:R-:W-:Y:S02]  /*18630*/  LOP3.LUT R32, R4, 0x40, RZ, 0xc0, !PT ;  /* 0x0000004004207812 */ /* 0x004fe400078ec0ff */
[----:B---3--:R-:W-:Y:S02]  /*18640*/  LOP3.LUT R31, R3, 0x80, RZ, 0xc0, !PT ;  /* 0x00000080031f7812 */ /* 0x008fe400078ec0ff */
[----:B------:R-:W-:-:S02]  /*18650*/  SHF.R.U32.HI R32, RZ, 0x2, R32 ;  /* 0x00000002ff207819 */ /* 0x000fc40000011620 */
[----:B------:R-:W-:-:S07]  /*18660*/  SHF.R.U32.HI R31, RZ, 0x3, R31 ;  /* 0x00000003ff1f7819 */ /* 0x000fce000001161f */
.L_x_4765:
        /* <DEDUP_REMOVED lines=35> */
[----:B------:R-:W-:Y:S02]  /*188a0*/  LOP3.LUT R26, R26, R2, RZ, 0x3c, !PT ;  /* 0x000000021a1a7212 */ /* 0x000fe400078e3cff */
[----:B------:R-:W-:Y:S01]  /*188b0*/  MOV R2, R7 ;  /* 0x0000000700027202 */ /* 0x000fe20000000f00 */
[----:B------:R-:W-:Y:S01]  /*188c0*/  VIADD R7, R7, 0xffffffff ;  /* 0xffffffff07077836 */ /* 0x000fe20000000000 */
[----:B------:R-:W-:-:S02]  /*188d0*/  SEL R25, R25, RZ, P0 ;  /* 0x000000ff19197207 */ /* 0x000fc40000000000 */
[----:B------:R-:W-:Y:S01]  /*188e0*/  ISETP.GT.AND P3, PT, R2, RZ, PT ;  /* 0x000000ff0200720c */ /* 0x000fe20003f64270 */
[----:B0-----:R-:W-:-:S12]  /*188f0*/  @!P1 BRA `(.L_x_4753) ;  /* 0x0000000000049947 */ /* 0x001fd80003800000 */
[----:B------:R-:W-:Y:S01]  /*18900*/  BPT.TRAP 0x1 ;  /* 0x000000040000795c */ /* 0x000fe20000300000 */
.L_x_4753:
[----:B------:R-:W-:Y:S01]  /*18910*/  IMAD R6, R25, 0x8, R23 ;  /* 0x0000000819067824 */ /* 0x000fe200078e0217 */
[----:B------:R-:W-:Y:S01]  /*18920*/  SHF.L.U32 R17, R26, 0x1f, RZ ;  /* 0x0000001f1a117819 */ /* 0x000fe200000006ff */
[----:B------:R-:W-:Y:S01]  /*18930*/  BSSY B1, `(.L_x_4754) ;  /* 0x0000004000017945 */ /* 0x000fe20003800000 */
[----:B------:R-:W-:Y:S02]  /*18940*/  SHF.R.S32.HI R9, RZ, 0x1f, R5 ;  /* 0x0000001fff097819 */ /* 0x000fe40000011405 */
[----:B------:R-:W0:Y:S02]  /*18950*/  SYNCS.PHASECHK.TRANS64.TRYWAIT P0, [R6+URZ+0x28c40], R17 ;  /* 0x028c4011060075a7 */ /* 0x000e24000800017f */
[----:B0-----:R-:W-:Y:S05]  /*18960*/  @!P0 BRA `(.L_x_4755) ;  /* 0x00000044005c8947 */ /* 0x001fea0003800000 */
.L_x_4879:
[----:B------:R-:W-:Y:S05]  /*18970*/  BSYNC B1 ;  /* 0x0000000000017941 */ /* 0x000fea0003800000 */
.L_x_4754:
        /* <DEDUP_REMOVED lines=32> */
[----:B-1----:R-:W-:-:S04]  /*18b80*/  IADD3 R2, P0, R2, R0, RZ ;  /* 0x0000000002027210 */ /* 0x002fc80007f1e0ff */
[----:B--2---:R-:W-:-:S05]  /*18b90*/  IADD3.X R3, RZ, R3, RZ, P0, !PT ;  /* 0x00000003ff037210 */ /* 0x004fca00007fe4ff */
        /* <DEDUP_REMOVED lines=8> */
.L_x_4889:
        /* <DEDUP_REMOVED lines=8> */
.L_x_4757:
        /* <DEDUP_REMOVED lines=11> */
.L_x_4758:
[----:B------:R2:W-:Y:S01]  /*18d50*/  SYNCS.ARRIVE.TRANS64.A1T0 RZ, [R6+URZ+0x28c30], RZ ;  /* 0x028c30ff06ff79a7 */ /* 0x0005e2000810003f */
[----:B------:R-:W-:Y:S05]  /*18d60*/  @!P2 BRA `(.L_x_4759) ;  /* 0x000000000004a947 */ /* 0x000fea0003800000 */
[----:B------:R-:W-:Y:S01]  /*18d70*/  BPT.TRAP 0x1 ;  /* 0x000000040000795c */ /* 0x000fe20000300000 */
.L_x_4759:
[----:B------:R-:W3:Y:S01]  /*18d80*/  SYNCS.PHASECHK.TRANS64.TRYWAIT P0, [R6+URZ+0x28c60], R17 ;  /* 0x028c6011060075a7 */ /* 0x000ee2000800017f */
[----:B------:R-:W-:Y:S04]  /*18d90*/  BSSY B1, `(.L_x_4760) ;  /* 0x0000002000017945 */ /* 0x000fe80003800000 */
[----:B---3--:R-:W-:Y:S05]  /*18da0*/  @!P0 BRA `(.L_x_4761) ;  /* 0x00000044007c8947 */ /* 0x008fea0003800000 */
.L_x_4890:
[----:B------:R-:W-:Y:S05]  /*18db0*/  BSYNC B1 ;  /* 0x0000000000017941 */ /* 0x000fea0003800000 */
.L_x_4760:
        /* <DEDUP_REMOVED lines=52> */
[----:B------:R-:W-:Y:S04]  /*19100*/  LDGSTS.E.BYPASS.LTC128B.128 [R17+0xc400], desc[UR40][R2.64+0x300], P0 ;  /* 0x0c40030002117fae */ /* 0x000fe80008101d68 */
[----:B------:R-:W0:Y:S04]  /*19110*/  SHFL.IDX PT, R14, R9, 0x2, 0x181f ;  /* 0x00581f00090e7f89 */ /* 0x000e2800000e0000 */
[----:B------:R0:W-:Y:S04]  /*19120*/  LDGSTS.E.BYPASS.LTC128B.128 [R17+0xe400], desc[UR40][R2.64+0x380], P1 ;  /* 0x0e40038002117fae */ /* 0x0001e80008901d68 */
[----:B------:R3:W-:Y:S01]  /*19130*/  LDGSTS.E.BYPASS.LTC128B.128 [R17+0xc00], desc[UR40][R4.64], !P3 ;  /* 0x00c0000004117fae */ /* 0x0007e2000d901d68 */
[----:B------:R-:W-:-:S02]  /*19140*/  LOP3.LUT P3, RZ, R22, 0x8000, RZ, 0xc0, !PT ;  /* 0x0000800016ff7812 */ /* 0x000fc4000786c0ff */
[----:B------:R-:W-:Y:S01]  /*19150*/  LOP3.LUT R22, R22, 0xffffbfff, RZ, 0xc0, !PT ;  /* 0xffffbfff16167812 */ /* 0x000fe200078ec0ff */
[----:B------:R3:W-:Y:S10]  /*19160*/  LDGSTS.E.BYPASS.LTC128B.128 [R17+0x2c00], desc[UR40][R4.64+0x80], !P2 ;  /* 0x02c0008004117fae */ /* 0x0007f4000d101d68 */
[----:B------:R-:W-:Y:S01]  /*19170*/  @P3 LOP3.LUT R22, R22, 0x4000, RZ, 0xfc, !PT ;  /* 0x0000400016163812 */ /* 0x000fe200078efcff */
[----:B------:R3:W-:Y:S01]  /*19180*/  LDGSTS.E.BYPASS.LTC128B.128 [R17+0x4c00], desc[UR40][R4.64+0x100], !P3 ;  /* 0x04c0010004117fae */ /* 0x0007e2000d901d68 */
[----:B0-----:R-:W-:-:S02]  /*19190*/  IADD3 R2, P2, R14, R0, RZ ;  /* 0x000000000e027210 */ /* 0x001fc40007f5e0ff */
[C---:B------:R-:W-:Y:S01]  /*191a0*/  LOP3.LUT P3, RZ, R22.reuse, 0x80, RZ, 0xc0, !PT ;  /* 0x0000008016ff7812 */ /* 0x040fe2000786c0ff */
[----:B------:R3:W-:Y:S01]  /*191b0*/  LDGSTS.E.BYPASS.LTC128B.128 [R17+0x6c00], desc[UR40][R4.64+0x180], !P6 ;  /* 0x06c0018004117fae */ /* 0x0007e2000f101d68 */
[----:B------:R-:W-:Y:S02]  /*191c0*/  IADD3.X R3, RZ, R8, RZ, P2, !PT ;  /* 0x00000008ff037210 */ /* 0x000fe400017fe4ff */
[C---:B------:R-:W-:Y:S01]  /*191d0*/  LOP3.LUT P2, RZ, R22.reuse, 0x40, RZ, 0xc0, !PT ;  /* 0x0000004016ff7812 */ /* 0x040fe2000784c0ff */
        /* <DEDUP_REMOVED lines=15> */
.L_x_4900:
        /* <DEDUP_REMOVED lines=25> */
.L_x_4763:
        /* <DEDUP_REMOVED lines=11> */
.L_x_4764:
[----:B------:R3:W-:Y:S01]  /*19510*/  SYNCS.ARRIVE.TRANS64.A1T0 RZ, [R6+URZ+0x28c50], RZ ;  /* 0x028c50ff06ff79a7 */ /* 0x0007e2000810003f */
[----:B------:R-:W-:Y:S05]  /*19520*/  @P3 BRA `(.L_x_4765) ;  /* 0xfffffff000503947 */ /* 0x000fea000383ffff */
.L_x_4752:
[----:B------:R-:W-:Y:S05]  /*19530*/  BSYNC B0 ;  /* 0x0000000000007941 */ /* 0x000fea0003800000 */
.L_x_4751:
        /* <DEDUP_REMOVED lines=21> */
.L_x_4767:
[----:B------:R-:W-:Y:S05]  /*19690*/  BSYNC B0 ;  /* 0x0000000000007941 */ /* 0x000fea0003800000 */
.L_x_4766:
[----:B------:R-:W-:-:S07]  /*196a0*/  SEL R25, R25, RZ, P0 ;  /* 0x000000ff19197207 */ /* 0x000fce0000000000 */
.L_x_4726:
[----:B------:R-:W-:Y:S05]  /*196b0*/  BSYNC B7 ;  /* 0x0000000000077941 */ /* 0x000fea0003800000 */
.L_x_4724:
        /* <DEDUP_REMOVED lines=11> */
.L_x_4768:
        /* <DEDUP_REMOVED lines=23> */
[----:B------:R-:W0:Y:S02]  /*198e0*/  SHFL.UP PT, R14, R4, 0x2, RZ ;  /* 0x04400000040e7989 */ /* 0x000e2400000e00ff */
[----:B0-----:R-:W-:-:S05]  /*198f0*/  SEL R5, R14, RZ, P2 ;  /* 0x000000ff0e057207 */ /* 0x001fca0001000000 */
[----:B------:R-:W-:-:S05]  /*19900*/  IMAD.IADD R5, R4, 0x1, R5 ;  /* 0x0000000104057824 */ /* 0x000fca00078e0205 */
[----:B------:R-:W2:Y:S02]  /*19910*/  SHFL.UP PT, R14, R5, 0x4, RZ ;  /* 0x04800000050e7989 */ /* 0x000ea400000e00ff */
[----:B--23--:R-:W-:-:S04]  /*19920*/  SEL R6, R14, RZ, P3 ;  /* 0x000000ff0e067207 */ /* 0x00cfc80001800000 */
        /* <DEDUP_REMOVED lines=8> */
.L_x_4910:
[----:B------:R-:W-:Y:S02]  /*199b0*/  ULDC UR4, c[0x0][0xc38] ;  /* 0x00030e0000047ab9 */ /* 0x000fe40000000800 */
[----:B------:R-:W-:-:S04]  /*199c0*/  IMAD.U32 R4, RZ, RZ, UR4 ;  /* 0x00000004ff047e24 */ /* 0x000fc8000f8e00ff */
[----:B--2---:R-:W-:-:S04]  /*199d0*/  IMAD R5, R14, R4, RZ ;  /* 0x000000040e057224 */ /* 0x004fc800078e02ff */
[----:B------:R-:W-:-:S05]  /*199e0*/  IMAD.IADD R16, R16, 0x1, R5 ;  /* 0x0000000110107824 */ /* 0x000fca00078e0205 */
[----:B------:R-:W-:-:S13]  /*199f0*/  ISETP.GT.AND P6, PT, R16, R0, PT ;  /* 0x000000001000720c */ /* 0x000fda0003fc4270 */
[----:B------:R-:W-:Y:S05]  /*19a00*/  @P6 BRA `(.L_x_4771) ;  /* 0x00000000009c6947 */ /* 0x000fea0003800000 */
.L_x_4776:
[----:B------:R-:W2:Y:S01]  /*19a10*/  LDC R4, c[0x0][0xc3c] ;  /* 0x00030f00ff047b82 */ /* 0x000ea20000000800 */
[----:B------:R-:W-:-:S05]  /*19a20*/  VIADD R19, R19, 0x1f ;  /* 0x0000001f13137836 */ /* 0x000fca0000000000 */
[----:B--2---:R-:W-:-:S13]  /*19a30*/  ISETP.GE.AND P6, PT, R19, R4, PT ;  /* 0x000000041300720c */ /* 0x004fda0003fc6270 */
[----:B------:R-:W-:Y:S05]  /*19a40*/  @P6 BRA `(.L_x_4772) ;  /* 0x0000000400d06947 */ /* 0x000fea0003800000 */
[----:B------:R-:W2:Y:S01]  /*19a50*/  S2R R2, SR_TID.X ;  /* 0x0000000000027919 */ /* 0x000ea20000002100 */
[----:B------:R-:W-:Y:S01]  /*19a60*/  BSSY B0, `(.L_x_4773) ;  /* 0x0000009000007945 */ /* 0x000fe20003800000 */
[----:B--2---:R-:W-:-:S05]  /*19a70*/  LOP3.LUT R2, R2, 0x1f, RZ, 0xc0, !PT ;  /* 0x0000001f02027812 */ /* 0x004fca00078ec0ff */
[----:B------:R-:W-:Y:S02]  /*19a80*/  IMAD.IADD R5, R19, 0x1, R2 ;  /* 0x0000000113057824 */ /* 0x000fe400078e0202 */
[----:B------:R-:W-:-:S03]  /*19a90*/  IMAD.MOV.U32 R2, RZ, RZ, RZ ;  /* 0x000000ffff027224 */ /* 0x000fc600078e00ff */
[----:B------:R-:W-:-:S13]  /*19aa0*/  ISETP.GE.OR P6, PT, R5, R4, !P0 ;  /* 0x000000040500720c */ /* 0x000fda00047c6670 */
[----:B------:R-:W-:Y:S05]  /*19ab0*/  @P6 BRA `(.L_x_4774) ;  /* 0x00000000000c6947 */ /* 0x000fea0003800000 */
[----:B0-----:R-:W0:Y:S02]  /*19ac0*/  LDC.64 R2, c[0x0][0xc80] ;  /* 0x00032000ff027b82 */ /* 0x001e240000000a00 */
[----:B0-----:R-:W-:-:S06]  /*19ad0*/  IMAD.WIDE R2, R5, 0x4, R2 ;  /* 0x0000000405027825 */ /* 0x001fcc00078e0202 */
[----:B------:R2:W5:Y:S02]  /*19ae0*/  LDG.E R2, desc[UR40][R2.64] ;  /* 0x0000002802027981 */ /* 0x000564000c1e1900 */
.L_x_4774:
[----:B------:R-:W-:Y:S05]  /*19af0*/  BSYNC B0 ;  /* 0x0000000000007941 */ /* 0x000fea0003800000 */
.L_x_4773:
[----:B------:R-:W-:-:S03]  /*19b00*/  UMOV UR4, 0xffffffff ;  /* 0xffffffff00047882 */ /* 0x000fc60000000000 */
[----:B------:R-:W-:Y:S05]  /*19b10*/  BRA.DIV UR4, `(.L_x_4775) ;  /* 0x0000004604347947 */ /* 0x000fea000b800000 */
[----:B-----5:R-:W3:Y:S02]  /*19b20*/  SHFL.UP PT, R14, R2, 0x1, RZ ;  /* 0x04200000020e7989 */ /* 0x020ee400000e00ff */
[----:B---3--:R-:W-:-:S05]  /*19b30*/  SEL R13, R14, RZ, P1 ;  /* 0x000000ff0e0d7207 */ /* 0x008fca0000800000 */
[----:B------:R-:W-:-:S05]  /*19b40*/  IMAD.IADD R13, R2, 0x1, R13 ;  /* 0x00000001020d7824 */ /* 0x000fca00078e020d */
[----:B------:R-:W3:Y:S02]  /*19b50*/  SHFL.UP PT, R14, R13, 0x2, RZ ;  /* 0x044000000d0e7989 */ /* 0x000ee400000e00ff */
[----:B---3--:R-:W-:-:S04]  /*19b60*/  SEL R14, R14, RZ, P2 ;  /* 0x000000ff0e0e7207 */ /* 0x008fc80001000000 */
[----:B0-2---:R-:W-:-:S05]  /*19b70*/  IADD3 R3, R13, R14, RZ ;  /* 0x0000000e0d037210 */ /* 0x005fca0007ffe0ff */
        /* <DEDUP_REMOVED lines=10> */
.L_x_4918:
[----:B------:R-:W-:Y:S02]  /*19c20*/  ULDC UR4, c[0x0][0xc38] ;  /* 0x00030e0000047ab9 */ /* 0x000fe40000000800 */
[----:B------:R-:W-:-:S04]  /*19c30*/  IMAD.U32 R4, RZ, RZ, UR4 ;  /* 0x00000004ff047e24 */ /* 0x000fc8000f8e00ff */
[----:B--2---:R-:W-:-:S04]  /*19c40*/  IMAD R5, R14, R4, RZ ;  /* 0x000000040e057224 */ /* 0x004fc800078e02ff */
[----:B------:R-:W-:-:S05]  /*19c50*/  IMAD.IADD R16, R5, 0x1, R16 ;  /* 0x0000000105107824 */ /* 0x000fca00078e0210 */
[----:B------:R-:W-:-:S13]  /*19c60*/  ISETP.GT.AND P6, PT, R16, R0, PT ;  /* 0x000000001000720c */ /* 0x000fda0003fc4270 */
[----:B------:R-:W-:Y:S05]  /*19c70*/  @!P6 BRA `(.L_x_4776) ;  /* 0xfffffffc0064e947 */ /* 0x000fea000383ffff */
.L_x_4771:
        /* <DEDUP_REMOVED lines=8> */
.L_x_4922:
[----:B------:R-:W-:Y:S01]  /*19d00*/  ISETP.NE.AND P0, PT, R6, RZ, PT ;  /* 0x000000ff0600720c */ /* 0x000fe20003f05270 */
[----:B------:R-:W-:-:S12]  /*19d10*/  IMAD.MOV.U32 R6, RZ, RZ, RZ ;  /* 0x000000ffff067224 */ /* 0x000fd800078e00ff */
[----:B------:R-:W-:Y:S05]  /*19d20*/  @!P0 BRA `(.L_x_4778) ;  /* 0x0000000000108947 */ /* 0x000fea0003800000 */
[----:B------:R-:W-:Y:S01]  /*19d30*/  UMOV UR4, 0xffffffff ;  /* 0xffffffff00047882 */ /* 0x000fe20000000000 */
[----:B------:R-:W-:Y:S02]  /*19d40*/  VIADD R12, R5, 0xffffffff ;  /* 0xffffffff050c7836 */ /* 0x000fe40000000000 */
[----:B------:R-:W-:Y:S05]  /*19d50*/  BRA.DIV UR4, `(.L_x_4779) ;  /* 0x0000004604a87947 */ /* 0x000fea000b800000 */
[----:B------:R4:W0:Y:S02]  /*19d60*/  SHFL.IDX PT, R6, R3, R12, 0x1f ;  /* 0x00001f0c03067589 */ /* 0x00082400000e0000 */
.L_x_4778:
[----:B0-2-4-:R-:W0:Y:S01]  /*19d70*/  LDC.64 R2, c[0x0][0xc90] ;  /* 0x00032400ff027b82 */ /* 0x015e220000000a00 */
[----:B------:R-:W-:-:S05]  /*19d80*/  IADD3 R19, R5, R19, RZ ;  /* 0x0000001305137210 */ /* 0x000fca0007ffe0ff */
[----:B0-----:R-:W-:-:S05]  /*19d90*/  IMAD.WIDE R2, R19, 0x4, R2 ;  /* 0x0000000413027825 */ /* 0x001fca00078e0202 */
[----:B------:R0:W3:Y:S01]  /*19da0*/  LDG.E R7, desc[UR40][R2.64] ;  /* 0x0000002802077981 */ /* 0x0000e2000c1e1900 */
[----:B------:R-:W-:-:S04]  /*19db0*/  IMAD R16, R6, R4, R16 ;  /* 0x0000000406107224 */ /* 0x000fc800078e0210 */
[----:B------:R-:W-:Y:S02]  /*19dc0*/  IMAD.IADD R0, R0, 0x1, -R16 ;  /* 0x0000000100007824 */ /* 0x000fe400078e0a10 */
[----:B0-----:R-:W-:Y:S02]  /*19dd0*/  IMAD.MOV.U32 R2, RZ, RZ, RZ ;  /* 0x000000ffff027224 */ /* 0x001fe400078e00ff */
[----:B---3--:R-:W-:-:S05]  /*19de0*/  IMAD R5, R17, R7, RZ ;  /* 0x0000000711057224 */ /* 0x008fca00078e02ff */
[-C--:B------:R-:W-:Y:S02]  /*19df0*/  IABS R8, R5.reuse ;  /* 0x0000000500087213 */ /* 0x080fe40000000000 */
[----:B------:R-:W-:Y:S02]  /*19e00*/  IABS R6, R5 ;  /* 0x0000000500067213 */ /* 0x000fe40000000000 */
[----:B-1----:R-:W0:Y:S03]  /*19e10*/  I2F.RP R9, R8 ;  /* 0x0000000800097306 */ /* 0x002e260000209400 */
[----:B------:R-:W-:-:S05]  /*19e20*/  IMAD.MOV R6, RZ, RZ, -R6 ;  /* 0x000000ffff067224 */ /* 0x000fca00078e0a06 */
[----:B0-----:R-:W0:Y:S02]  /*19e30*/  MUFU.RCP R9, R9 ;  /* 0x0000000900097308 */ /* 0x001e240000001000 */
[----:B0-----:R-:W-:-:S06]  /*19e40*/  VIADD R10, R9, 0xffffffe ;  /* 0x0ffffffe090a7836 */ /* 0x001fcc0000000000 */
[----:B------:R-:W0:Y:S02]  /*19e50*/  F2I.FTZ.U32.TRUNC.NTZ R3, R10 ;  /* 0x0000000a00037305 */ /* 0x000e24000021f000 */
        /* <DEDUP_REMOVED lines=14> */
[----:B------:R-:W-:Y:S02]  /*19f40*/  @!P2 IADD3 R2, -R2, RZ, RZ ;  /* 0x000000ff0202a210 */ /* 0x000fe40007ffe1ff */
[----:B------:R-:W-:-:S05]  /*19f50*/  @!P1 LOP3.LUT R2, RZ, R5, RZ, 0x33, !PT ;  /* 0x00000005ff029212 */ /* 0x000fca00078e33ff */
[----:B------:R-:W-:Y:S02]  /*19f60*/  IMAD R6, R7, R2, RZ ;  /* 0x0000000207067224 */ /* 0x000fe400078e02ff */
[----:B------:R-:W-:Y:S02]  /*19f70*/  IMAD.MOV R2, RZ, RZ, -R2 ;  /* 0x000000ffff027224 */ /* 0x000fe400078e0a02 */
[----:B------:R-:W-:Y:S02]  /*19f80*/  IMAD.MOV R3, RZ, RZ, -R6 ;  /* 0x000000ffff037224 */ /* 0x000fe400078e0a06 */
[----:B------:R-:W-:Y:S02]  /*19f90*/  IMAD R5, R5, R2, R0 ;  /* 0x0000000205057224 */ /* 0x000fe400078e0200 */
[----:B------:R-:W-:Y:S01]  /*19fa0*/  IMAD.MOV.U32 R2, RZ, RZ, RZ ;  /* 0x000000ffff027224 */ /* 0x000fe200078e00ff */
[----:B------:R-:W-:-:S04]  /*19fb0*/  VIADDMNMX R4, R3, R4, R7, PT ;  /* 0x0000000403047246 */ /* 0x000fc80003800107 */
[----:B------:R-:W-:-:S04]  /*19fc0*/  IABS R7, R4 ;  /* 0x0000000400077213 */ /* 0x000fc80000000000 */
[----:B------:R-:W0:Y:S08]  /*19fd0*/  I2F.RP R8, R7 ;  /* 0x0000000700087306 */ /* 0x000e300000209400 */
[----:B0-----:R-:W0:Y:S02]  /*19fe0*/  MUFU.RCP R8, R8 ;  /* 0x0000000800087308 */ /* 0x001e240000001000 */
[----:B0-----:R-:W-:-:S06]  /*19ff0*/  VIADD R3, R8, 0xffffffe ;  /* 0x0ffffffe08037836 */ /* 0x001fcc0000000000 */
[----:B------:R-:W0:Y:S02]  /*1a000*/  F2I.FTZ.U32.TRUNC.NTZ R3, R3 ;  /* 0x0000000300037305 */ /* 0x000e24000021f000 */
[----:B0-----:R-:W-:-:S04]  /*1a010*/  IMAD.MOV R0, RZ, RZ, -R3 ;  /* 0x000000ffff007224 */ /* 0x001fc800078e0a03 */
[----:B------:R-:W-:Y:S01]  /*1a020*/  IMAD R9, R0, R7, RZ ;  /* 0x0000000700097224 */ /* 0x000fe200078e02ff */
[----:B------:R-:W-:-:S03]  /*1a030*/  IABS R0, R4 ;  /* 0x0000000400007213 */ /* 0x000fc60000000000 */
[----:B------:R-:W-:Y:S01]  /*1a040*/  IMAD.HI.U32 R2, R3, R9, R2 ;  /* 0x0000000903027227 */ /* 0x000fe200078e0002 */
[----:B------:R-:W-:-:S03]  /*1a050*/  IABS R9, R5 ;  /* 0x0000000500097213 */ /* 0x000fc60000000000 */
        /* <DEDUP_REMOVED lines=8> */
[C---:B------:R-:W-:Y:S01]  /*1a0e0*/  LOP3.LUT R0, R5.reuse, R4, RZ, 0x3c, !PT ;  /* 0x0000000405007212 */ /* 0x040fe200078e3cff */
[----:B------:R-:W-:-:S03]  /*1a0f0*/  IMAD.IADD R5, R5, 0x1, R6 ;  /* 0x0000000105057824 */ /* 0x000fc600078e0206 */
[----:B------:R-:W-:-:S07]  /*1a100*/  ISETP.GE.AND P2, PT, R0, RZ, PT ;  /* 0x000000ff0000720c */ /* 0x000fce0003f46270 */
[----:B------:R-:W-:-:S06]  /*1a110*/  @P0 IADD3 R2, R2, 0x1, RZ ;  /* 0x0000000102020810 */ /* 0x000fcc0007ffe0ff */
[----:B------:R-:W-:Y:S01]  /*1a120*/  @!P2 IMAD.MOV R2, RZ, RZ, -R2 ;  /* 0x000000ffff02a224 */ /* 0x000fe200078e0a02 */
[----:B------:R-:W-:Y:S01]  /*1a130*/  @!P1 LOP3.LUT R2, RZ, R4, RZ, 0x33, !PT ;  /* 0x00000004ff029212 */ /* 0x000fe200078e33ff */
[----:B------:R-:W-:-:S04]  /*1a140*/  IMAD.MOV R4, RZ, RZ, -R4 ;  /* 0x000000ffff047224 */ /* 0x000fc800078e0a04 */
[----:B------:R-:W-:Y:S01]  /*1a150*/  IMAD R18, R2, R4, R5 ;  /* 0x0000000402127224 */ /* 0x000fe200078e0205 */
[----:B------:R-:W-:-:S05]  /*1a160*/  LOP3.LUT R2, RZ, R2, RZ, 0x33, !PT ;  /* 0x00000002ff027212 */ /* 0x000fca00078e33ff */
[----:B------:R-:W-:Y:S01]  /*1a170*/  IMAD.IADD R17, R17, 0x1, R2 ;  /* 0x0000000111117824 */ /* 0x000fe200078e0202 */
[----:B------:R-:W-:Y:S06]  /*1a180*/  BRA `(.L_x_4780) ;  /* 0x00000000001c7947 */ /* 0x000fec0003800000 */
.L_x_4772:
[----:B------:R-:W-:Y:S01]  /*1a190*/  UMOV UR4, URZ ;  /* 0x0000003f00047c82 */ /* 0x000fe20008000000 */
[----:B------:R-:W-:Y:S01]  /*1a1a0*/  UMOV UR5, URZ ;  /* 0x0000003f00057c82 */ /* 0x000fe20008000000 */
[----:B------:R-:W-:Y:S01]  /*1a1b0*/  ULDC UR6, c[0x0][0xc3c] ;  /* 0x00030f0000067ab9 */ /* 0x000fe20000000800 */
[----:B------:R-:W-:Y:S02]  /*1a1c0*/  IMAD.MOV.U32 R16, RZ, RZ, R0 ;  /* 0x000000ffff107224 */ /* 0x000fe400078e0000 */
[----:B------:R-:W-:Y:S02]  /*1a1d0*/  IMAD.U32 R17, RZ, RZ, UR4 ;  /* 0x00000004ff117e24 */ /* 0x000fe4000f8e00ff */
[----:B------:R-:W-:Y:S02]  /*1a1e0*/  IMAD.U32 R18, RZ, RZ, UR5 ;  /* 0x00000005ff127e24 */ /* 0x000fe4000f8e00ff */
[----:B------:R-:W-:-:S07]  /*1a1f0*/  IMAD.U32 R19, RZ, RZ, UR6 ;  /* 0x00000006ff137e24 */ /* 0x000fce000f8e00ff */
.L_x_4780:
        /* <DEDUP_REMOVED lines=10> */
.L_x_4769:
[----:B------:R-:W-:Y:S02]  /*1a2a0*/  ULDC UR4, c[0x0][0xc3c] ;  /* 0x00030f0000047ab9 */ /* 0x000fe40000000800 */
[----:B0-----:R-:W-:-:S13]  /*1a2b0*/  ISETP.GE.AND P0, PT, R19, UR4, PT ;  /* 0x0000000413007c0c */ /* 0x001fda000bf06270 */
[----:B------:R-:W-:Y:S05]  /*1a2c0*/  @!P0 BRA `(.L_x_4781) ;  /* 0xffffff9800c08947 */ /* 0x000fea000383ffff */
[----:B------:R-:W-:Y:S05]  /*1a2d0*/  BSYNC B8 ;  /* 0x0000000000087941 */ /* 0x000fea0003800000 */
.L_x_4674:
[----:B------:R-:W5:Y:S01]  /*1a2e0*/  LDL.LU R0, [R1+0x20] ;  /* 0x0000200001007983 */ /* 0x000f620000300800 */
[----:B------:R-:W-:Y:S01]  /*1a2f0*/  BSSY B0, `(.L_x_4782) ;  /* 0x000000b000007945 */ /* 0x000fe20003800000 */
[----:B------:R-:W1:Y:S01]  /*1a300*/  S2R R5, SR_CgaCtaId ;  /* 0x0000000000057919 */ /* 0x000e620000008800 */
[----:B-----5:R-:W-:-:S04]  /*1a310*/  IADD3 R0, R0, 0x1, RZ ;  /* 0x0000000100007810 */ /* 0x020fc80007ffe0ff */
        /* <DEDUP_REMOVED lines=8> */
.L_x_4925:
[----:B------:R-:W-:Y:S05]  /*1a3a0*/  BSYNC B0 ;  /* 0x0000000000007941 */ /* 0x000fea0003800000 */
.L_x_4782:
[----:B------:R-:W-:-:S03]  /*1a3b0*/  UMOV UR4, 0xffffffff ;  /* 0xffffffff00047882 */ /* 0x000fc60000000000 */
[----:B------:R-:W-:Y:S05]  /*1a3c0*/  BRA.DIV UR4, `(.L_x_4784) ;  /* 0x0000004204487947 */ /* 0x000fea000b800000 */
[----:B0-----:R-:W0:Y:S02]  /*1a3d0*/  S2R R0, SR_TID.X ;  /* 0x0000000000007919 */ /* 0x001e240000002100 */
[----:B0-----:R-:W-:-:S04]  /*1a3e0*/  SHF.R.U32.HI R0, RZ, 0x5, R0 ;  /* 0x00000005ff007819 */ /* 0x001fc80000011600 */
[----:B------:R-:W-:-:S05]  /*1a3f0*/  LOP3.LUT R0, R0, 0x3, RZ, 0xc0, !PT ;  /* 0x0000000300007812 */ /* 0x000fca00078ec0ff */
[----:B------:R0:W1:Y:S02]  /*1a400*/  SHFL.IDX PT, R14, R0, RZ, 0x1f ;  /* 0x00001fff000e7589 */ /* 0x00006400000e0000 */
.L_x_4928:
[----:B-1----:R-:W-:-:S13]  /*1a410*/  ISETP.NE.AND P0, PT, R14, RZ, PT ;  /* 0x000000ff0e00720c */ /* 0x002fda0003f05270 */
[----:B------:R-:W-:Y:S05]  /*1a420*/  @P0 BRA `(.L_x_4517) ;  /* 0x0000000000840947 */ /* 0x000fea0003800000 */
[----:B------:R-:W-:-:S03]  /*1a430*/  UMOV UR4, 0xffffffff ;  /* 0xffffffff00047882 */ /* 0x000fc60000000000 */
[----:B------:R-:W-:Y:S05]  /*1a440*/  BRA.DIV UR4, `(.L_x_4785) ;  /* 0x00000042045c7947 */ /* 0x000fea000b800000 */
[----:B------:R-:W-:-:S13]  /*1a450*/  ELECT P6, URZ, PT ;  /* 0x00000000003f782f */ /* 0x000fda00038c0000 */
.L_x_4931:
[----:B------:R-:W-:Y:S05]  /*1a460*/  @!P6 BRA `(.L_x_4517) ;  /* 0x000000000074e947 */ /* 0x000fea0003800000 */
[----:B------:R-:W-:-:S04]  /*1a470*/  LOP3.LUT R37, R37, 0x2, RZ, 0xfc, !PT ;  /* 0x0000000225257812 */ /* 0x000fc800078efcff */
[----:B------:R-:W-:-:S13]  /*1a480*/  ISETP.NE.AND P0, PT, R37, 0x3, PT ;  /* 0x000000032500780c */ /* 0x000fda0003f05270 */
[----:B------:R-:W-:Y:S05]  /*1a490*/  @!P0 BRA `(.L_x_4786) ;  /* 0x0000000000048947 */ /* 0x000fea0003800000 */
[----:B------:R-:W-:Y:S01]  /*1a4a0*/  BPT.TRAP 0x1 ;  /* 0x000000040000795c */ /* 0x000fe20000300000 */
.L_x_4786:
[C---:B------:R-:W-:Y:S01]  /*1a4b0*/  IMAD R5, R25.reuse, 0x8, R4 ;  /* 0x0000000819057824 */ /* 0x040fe200078e0204 */
[----:B0-----:R-:W-:Y:S01]  /*1a4c0*/  SHF.L.U32 R0, R26, 0x1f, RZ ;  /* 0x0000001f1a007819 */ /* 0x001fe200000006ff */
[----:B------:R-:W-:-:S03]  /*1a4d0*/  VIADD R25, R25, 0x1 ;  /* 0x0000000119197836 */ /* 0x000fc60000000000 */
[----:B------:R-:W0:Y:S02]  /*1a4e0*/  SYNCS.PHASECHK.TRANS64.TRYWAIT P1, [R5+URZ+0x28c40], R0 ;  /* 0x028c4000050075a7 */ /* 0x000e24000802017f */
[----:B------:R-:W-:-:S04]  /*1a4f0*/  ISETP.NE.AND P2, PT, R25, 0x2, PT ;  /* 0x000000021900780c */ /* 0x000fc80003f45270 */
[----:B------:R-:W-:Y:S01]  /*1a500*/  SEL R3, RZ, 0x1, P2 ;  /* 0x00000001ff037807 */ /* 0x000fe20001000000 */
[----:B0-----:R-:W-:Y:S08]  /*1a510*/  @!P1 BRA `(.L_x_4787) ;  /* 0x0000004000489947 */ /* 0x001ff00003800000 */
.L_x_4932:
[----:B------:R-:W-:Y:S02]  /*1a520*/  SEL R25, R25, RZ, P2 ;  /* 0x000000ff19197207 */ /* 0x000fe40001000000 */
[----:B------:R-:W-:Y:S01]  /*1a530*/  LOP3.LUT R2, R26, R3, RZ, 0x3c, !PT ;  /* 0x000000031a027212 */ /* 0x000fe200078e3cff */
[----:B------:R-:W-:Y:S06]  /*1a540*/  @!P0 BRA `(.L_x_4788) ;  /* 0x0000000000048947 */ /* 0x000fec0003800000 */
[----:B------:R-:W-:Y:S01]  /*1a550*/  BPT.TRAP 0x1 ;  /* 0x000000040000795c */ /* 0x000fe20000300000 */
.L_x_4788:
[----:B------:R-:W-:Y:S01]  /*1a560*/  IMAD R25, R25, 0x8, R4 ;  /* 0x0000000819197824 */ /* 0x000fe200078e0204 */
[----:B------:R-:W-:-:S04]  /*1a570*/  SHF.L.U32 R2, R2, 0x1f, RZ ;  /* 0x0000001f02027819 */ /* 0x000fc800000006ff */
[----:B------:R-:W1:Y:S02]  /*1a580*/  SYNCS.PHASECHK.TRANS64.TRYWAIT P1, [R25+URZ+0x28c40], R2 ;  /* 0x028c4002190075a7 */ /* 0x000e64000802017f */
[----:B-1----:R-:W-:Y:S05]  /*1a590*/  @!P1 BRA `(.L_x_4789) ;  /* 0x00000040003c9947 */ /* 0x002fea0003800000 */
.L_x_4933:
[----:B------:R-:W-:Y:S05]  /*1a5a0*/  @!P0 BRA `(.L_x_4790) ;  /* 0x0000000000048947 */ /* 0x000fea0003800000 */
[----:B------:R-:W-:Y:S01]  /*1a5b0*/  BPT.TRAP 0x1 ;  /* 0x000000040000795c */ /* 0x000fe20000300000 */
.L_x_4790:
[----:B------:R-:W5:Y:S02]  /*1a5c0*/  SYNCS.PHASECHK.TRANS64.TRYWAIT P1, [R5+URZ+0x28c60], R0 ;  /* 0x028c6000050075a7 */ /* 0x000f64000802017f */
[----:B-----5:R-:W-:Y:S05]  /*1a5d0*/  @!P1 BRA `(.L_x_4791) ;  /* 0x0000004000409947 */ /* 0x020fea0003800000 */
.L_x_4934:
[----:B------:R-:W-:Y:S05]  /*1a5e0*/  @!P0 BRA `(.L_x_4792) ;  /* 0x0000000000048947 */ /* 0x000fea0003800000 */
[----:B------:R-:W-:Y:S01]  /*1a5f0*/  BPT.TRAP 0x1 ;  /* 0x000000040000795c */ /* 0x000fe20000300000 */
.L_x_4792:
[----:B------:R0:W0:Y:S02]  /*1a600*/  SYNCS.PHASECHK.TRANS64.TRYWAIT P0, [R25+URZ+0x28c60], R2 ;  /* 0x028c6002190075a7 */ /* 0x000024000800017f */
[----:B0-----:R-:W-:Y:S05]  /*1a610*/  @!P0 NANOSLEEP.SYNCS 0x989680 ;  /* 0x009896800000895d */ /* 0x001fea0003900000 */
[----:B------:R-:W0:Y:S02]  /*1a620*/  @!P0 SYNCS.PHASECHK.TRANS64 P0, [R25+URZ+0x28c60], R2 ;  /* 0x028c6002190085a7 */ /* 0x000e24000800007f */
[----:B0-----:R-:W-:Y:S05]  /*1a630*/  @!P0 BRA `(.L_x_4792) ;  /* 0xfffffffc00f08947 */ /* 0x001fea000383ffff */
.L_x_4517:
[----:B------:R-:W-:Y:S05]  /*1a640*/  BSYNC B9 ;  /* 0x0000000000097941 */ /* 0x000fea0003800000 */
.L_x_4514:
[----:B------:R-:W-:Y:S05]  /*1a650*/  EXIT ;  /* 0x000000000000794d */ /* 0x000fea0003800000 */
.L_x_4533:
[----:B0-----:R0:W1:Y:S02]  /*1a660*/  SYNCS.PHASECHK.TRANS64.TRYWAIT P6, [R62+URZ+0x28c90], R73 ;  /* 0x028c90493e0075a7 */ /* 0x00106400080c017f */
[----:B-1----:R-:W-:Y:S05]  /*1a670*/  @!P6 NANOSLEEP.SYNCS 0x989680 ;  /* 0x009896800000e95d */ /* 0x002fea0003900000 */
[----:B------:R-:W1:Y:S02]  /*1a680*/  @!P6 SYNCS.PHASECHK.TRANS64 P6, [R62+URZ+0x28c90], R73 ;  /* 0x028c90493e00e5a7 */ /* 0x000e6400080c007f */
[----:B-1----:R-:W-:Y:S05]  /*1a690*/  @!P6 BRA `(.L_x_4533) ;  /* 0xfffffffc00f0e947 */ /* 0x002fea000383ffff */
[----:B------:R-:W-:Y:S05]  /*1a6a0*/  BRA `(.L_x_4793) ;  /* 0xfffffe8400007947 */ /* 0x000fea000383ffff */
.L_x_4534:
        /* <DEDUP_REMOVED lines=8> */
.L_x_4795:
[----:B------:R-:W-:Y:S05]  /*1a730*/  BSYNC B1 ;  /* 0x0000000000017941 */ /* 0x000fea0003800000 */
.L_x_4794:
        /* <DEDUP_REMOVED lines=8> */
.L_x_4796:
[----:B------:R-:W-:Y:S05]  /*1a7c0*/  BRA `(.L_x_4797) ;  /* 0xfffffe8000cc7947 */ /* 0x000fea000383ffff */
.L_x_4544:
[----:B0-----:R0:W1:Y:S02]  /*1a7d0*/  SYNCS.PHASECHK.TRANS64.TRYWAIT P6, [R62+URZ+0x28c90], R73 ;  /* 0x028c90493e0075a7 */ /* 0x00106400080c017f */
[----:B-1----:R-:W-:Y:S05]  /*1a7e0*/  @!P6 NANOSLEEP.SYNCS 0x989680 ;  /* 0x009896800000e95d */ /* 0x002fea0003900000 */
[----:B------:R-:W1:Y:S02]  /*1a7f0*/  @!P6 SYNCS.PHASECHK.TRANS64 P6, [R62+URZ+0x28c90], R73 ;  /* 0x028c90493e00e5a7 */ /* 0x000e6400080c007f */
[----:B-1----:R-:W-:Y:S05]  /*1a800*/  @!P6 BRA `(.L_x_4544) ;  /* 0xfffffffc00f0e947 */ /* 0x002fea000383ffff */
[----:B------:R-:W-:Y:S05]  /*1a810*/  BRA `(.L_x_4798) ;  /* 0xfffffe8c00247947 */ /* 0x000fea000383ffff */
.L_x_4545:
        /* <DEDUP_REMOVED lines=8> */
.L_x_4800:
[----:B------:R-:W-:Y:S05]  /*1a8a0*/  BSYNC B1 ;  /* 0x0000000000017941 */ /* 0x000fea0003800000 */
.L_x_4799:
        /* <DEDUP_REMOVED lines=8> */
.L_x_4801:
[----:B------:R-:W-:Y:S01]  /*1a930*/  IMAD.MOV.U32 R69, RZ, RZ, R14 ;  /* 0x000000ffff457224 */ /* 0x000fe200078e000e */
[----:B------:R-:W-:Y:S06]  /*1a940*/  BRA `(.L_x_4802) ;  /* 0xfffffe8800ec7947 */ /* 0x000fec000383ffff */
.L_x_4550:
[----:B0-----:R0:W1:Y:S02]  /*1a950*/  SYNCS.PHASECHK.TRANS64.TRYWAIT P0, [R62+URZ+0x28c90], R73 ;  /* 0x028c90493e0075a7 */ /* 0x001064000800017f */
[----:B-1----:R-:W-:Y:S05]  /*1a960*/  @!P0 NANOSLEEP.SYNCS 0x989680 ;  /* 0x009896800000895d */ /* 0x002fea0003900000 */
[----:B------:R-:W1:Y:S02]  /*1a970*/  @!P0 SYNCS.PHASECHK.TRANS64 P0, [R62+URZ+0x28c90], R73 ;  /* 0x028c90493e0085a7 */ /* 0x000e64000800007f */
[----:B-1----:R-:W-:Y:S05]  /*1a980*/  @!P0 BRA `(.L_x_4550) ;  /* 0xfffffffc00f08947 */ /* 0x002fea000383ffff */
[----:B------:R-:W-:Y:S05]  /*1a990*/  BRA `(.L_x_4803) ;  /* 0xfffffe9000c47947 */ /* 0x000fea000383ffff */
.L_x_4551:
[----:B------:R-:W-:Y:S01]  /*1a9a0*/  BSSY B1, `(.L_x_4804) ;  /* 0x0000007000017945 */ /* 0x000fe20003800000 */
[----:B------:R-:W-:Y:S02]  /*1a9b0*/  IMAD.MOV.U32 R12, RZ, RZ, RZ ;  /* 0x000000ffff0c7224 */ /* 0x000fe400078e00ff */
[----:B------:R-:W-:Y:S02]  /*1a9c0*/  IMAD.MOV.U32 R11, RZ, RZ, 0x1c1f ;  /* 0x00001c1fff0b7424 */ /* 0x000fe400078e00ff */
[----:B------:R-:W-:-:S07]  /*1a9d0*/  IMAD.MOV.U32 R15, RZ, RZ, -0x1 ;  /* 0xffffffffff0f7424 */ /* 0x000fce00078e00ff */
[----:B0-----:R-:W-:Y:S05]  /*1a9e0*/  WARPSYNC.COLLECTIVE R15, `(.L_x_4805) ;  /* 0x000000000f087348 */ /* 0x001fea0003c00000 */
[----:B------:R1:W2:Y:S02]  /*1a9f0*/  SHFL.IDX P6, R14, R13, R12, R11 ;  /* 0x0000000c0d0e7389 */ /* 0x0002a400000c000b */
[----:B012---:R-:W-:Y:S01]  /*1aa00*/  ENDCOLLECTIVE ;  /* 0x000000000000791b */ /* 0x007fe20003800000 */
.L_x_4805:
[----:B------:R-:W-:Y:S05]  /*1aa10*/  BSYNC B1 ;  /* 0x0000000000017941 */ /* 0x000fea0003800000 */
.L_x_4804:
        /* <DEDUP_REMOVED lines=8> */
.L_x_4806:
[----:B------:R-:W-:Y:S05]  /*1aaa0*/  BRA `(.L_x_4807) ;  /* 0xfffffe9000ec7947 */ /* 0x000fea000383ffff */
.L_x_4555:
[----:B--2---:R2:W4:Y:S02]  /*1aab0*/  SYNCS.PHASECHK.TRANS64.TRYWAIT P5, [R62+URZ+0x28cb0], R73 ;  /* 0x028cb0493e0075a7 */ /* 0x00452400080a017f */
[----:B----4-:R-:W-:Y:S05]  /*1aac0*/  @!P5 NANOSLEEP.SYNCS 0x989680 ;  /* 0x009896800000d95d */ /* 0x010fea0003900000 */
[----:B------:R-:W4:Y:S02]  /*1aad0*/  @!P5 SYNCS.PHASECHK.TRANS64 P5, [R62+URZ+0x28cb0], R73 ;  /* 0x028cb0493e00d5a7 */ /* 0x000f2400080a007f */
[----:B----4-:R-:W-:Y:S05]  /*1aae0*/  @!P5 BRA `(.L_x_4555) ;  /* 0xfffffffc00f0d947 */ /* 0x010fea000383ffff */
[----:B------:R-:W-:Y:S05]  /*1aaf0*/  BRA `(.L_x_4808) ;  /* 0xfffffe9400787947 */ /* 0x000fea000383ffff */
.L_x_4566:
[----:B0-----:R0:W1:Y:S02]  /*1ab00*/  SYNCS.PHASECHK.TRANS64.TRYWAIT P1, [R3+URZ+0x28c50], R8 ;  /* 0x028c5008030075a7 */ /* 0x001064000802017f */
[----:B-1----:R-:W-:Y:S05]  /*1ab10*/  @!P1 NANOSLEEP.SYNCS 0x989680 ;  /* 0x009896800000995d */ /* 0x002fea0003900000 */
[----:B------:R-:W1:Y:S02]  /*1ab20*/  @!P1 SYNCS.PHASECHK.TRANS64 P1, [R3+URZ+0x28c50], R8 ;  /* 0x028c5008030095a7 */ /* 0x000e64000802007f */
[----:B-1----:R-:W-:Y:S05]  /*1ab30*/  @!P1 BRA `(.L_x_4566) ;  /* 0xfffffffc00f09947 */ /* 0x002fea000383ffff */
[----:B------:R-:W-:Y:S05]  /*1ab40*/  BRA `(.L_x_4809) ;  /* 0xfffffea4008c7947 */ /* 0x000fea000383ffff */
.L_x_4574:
[----:B--2---:R2:W3:Y:S02]  /*1ab50*/  SYNCS.PHASECHK.TRANS64.TRYWAIT P1, [R20+URZ+0x28c50], R12 ;  /* 0x028c500c140075a7 */ /* 0x0044e4000802017f */
[----:B---3--:R-:W-:Y:S05]  /*1ab60*/  @!P1 NANOSLEEP.SYNCS 0x989680 ;  /* 0x009896800000995d */ /* 0x008fea0003900000 */
[----:B------:R-:W3:Y:S02]  /*1ab70*/  @!P1 SYNCS.PHASECHK.TRANS64 P1, [R20+URZ+0x28c50], R12 ;  /* 0x028c500c140095a7 */ /* 0x000ee4000802007f */
[----:B---3--:R-:W-:Y:S05]  /*1ab80*/  @!P1 BRA `(.L_x_4574) ;  /* 0xfffffffc00f09947 */ /* 0x008fea000383ffff */
[----:B------:R-:W-:Y:S05]  /*1ab90*/  BRA `(.L_x_4573) ;  /* 0xfffffeb000b07947 */ /* 0x000fea000383ffff */
.L_x_4588:
        /* <DEDUP_REMOVED lines=8> */
.L_x_4811:
[----:B------:R-:W-:Y:S05]  /*1ac20*/  BSYNC B1 ;  /* 0x0000000000017941 */ /* 0x000fea0003800000 */
.L_x_4810:
        /* <DEDUP_REMOVED lines=8> */
.L_x_4812:
[----:B------:R-:W-:Y:S02]  /*1acb0*/  IMAD.MOV.U32 R13, RZ, RZ, R10 ;  /* 0x000000ffff0d7224 */ /* 0x000fe400078e000a */
[----:B------:R-:W-:-:S07]  /*1acc0*/  IMAD.MOV.U32 R0, RZ, RZ, R14 ;  /* 0x000000ffff007224 */ /* 0x000fce00078e000e */
[----:B------:R-:W-:Y:S05]  /*1acd0*/  WARPSYNC.COLLECTIVE R15, `(.L_x_4813) ;  /* 0x000000000f087348 */ /* 0x000fea0003c00000 */
[----:B------:R0:W1:Y:S02]  /*1ace0*/  SHFL.IDX P6, R14, R13, R12, R11 ;  /* 0x0000000c0d0e7389 */ /* 0x00006400000c000b */
[----:B01----:R-:W-:Y:S01]  /*1acf0*/  ENDCOLLECTIVE ;  /* 0x000000000000791b */ /* 0x003fe20003800000 */
.L_x_4813:
[----:B------:R-:W-:Y:S02]  /*1ad00*/  IMAD.MOV.U32 R13, RZ, RZ, R7 ;  /* 0x000000ffff0d7224 */ /* 0x000fe400078e0007 */
[----:B------:R-:W-:-:S07]  /*1ad10*/  IMAD.MOV.U32 R5, RZ, RZ, R14 ;  /* 0x000000ffff057224 */ /* 0x000fce00078e000e */
[----:B------:R-:W-:Y:S05]  /*1ad20*/  WARPSYNC.COLLECTIVE R15, `(.L_x_4814) ;  /* 0x000000000f087348 */ /* 0x000fea0003c00000 */
[----:B------:R0:W1:Y:S02]  /*1ad30*/  SHFL.IDX P6, R14, R13, R12, R11 ;  /* 0x0000000c0d0e7389 */ /* 0x00006400000c000b */
[----:B01----:R-:W-:Y:S01]  /*1ad40*/  ENDCOLLECTIVE ;  /* 0x000000000000791b */ /* 0x003fe20003800000 */
.L_x_4814:
[----:B------:R-:W-:Y:S05]  /*1ad50*/  BRA `(.L_x_4815) ;  /* 0xfffffec800a07947 */ /* 0x000fea000383ffff */
.L_x_4591:
[----:B------:R-:W-:Y:S01]  /*1ad60*/  BSSY B1, `(.L_x_4816) ;  /* 0x0000008000017945 */ /* 0x000fe20003800000 */
[----:B------:R-:W-:Y:S01]  /*1ad70*/  MOV R13, R6 ;  /* 0x00000006000d7202 */ /* 0x000fe20000000f00 */
[----:B------:R-:W-:Y:S02]  /*1ad80*/  IMAD.MOV.U32 R12, RZ, RZ, 0x1 ;  /* 0x00000001ff0c7424 */ /* 0x000fe400078e00ff */
[----:B------:R-:W-:Y:S02]  /*1ad90*/  IMAD.MOV.U32 R11, RZ, RZ, 0x1c1f ;  /* 0x00001c1fff0b7424 */ /* 0x000fe400078e00ff */
[----:B------:R-:W-:-:S07]  /*1ada0*/  IMAD.MOV.U32 R15, RZ, RZ, -0x1 ;  /* 0xffffffffff0f7424 */ /* 0x000fce00078e00ff */
[----:B0---4-:R-:W-:Y:S05]  /*1adb0*/  WARPSYNC.COLLECTIVE R15, `(.L_x_4817) ;  /* 0x000000000f087348 */ /* 0x011fea0003c00000 */
[----:B----4-:R1:W2:Y:S02]  /*1adc0*/  SHFL.IDX P6, R14, R13, R12, R11 ;  /* 0x0000000c0d0e7389 */ /* 0x0102a400000c000b */
[----:B012---:R-:W-:Y:S01]  /*1add0*/  ENDCOLLECTIVE ;  /* 0x000000000000791b */ /* 0x007fe20003800000 */
.L_x_4817:
[----:B------:R-:W-:Y:S05]  /*1ade0*/  BSYNC B1 ;  /* 0x0000000000017941 */ /* 0x000fea0003800000 */
.L_x_4816:
        /* <DEDUP_REMOVED lines=8> */
.L_x_4818:
[----:B------:R-:W-:Y:S01]  /*1ae70*/  IMAD.MOV.U32 R13, RZ, RZ, R10 ;  /* 0x000000ffff0d7224 */ /* 0x000fe200078e000a */
[----:B------:R-:W-:-:S07]  /*1ae80*/  MOV R0, R14 ;  /* 0x0000000e00007202 */ /* 0x000fce0000000f00 */
[----:B------:R-:W-:Y:S05]  /*1ae90*/  WARPSYNC.COLLECTIVE R15, `(.L_x_4819) ;  /* 0x000000000f087348 */ /* 0x000fea0003c00000 */
[----:B------:R0:W1:Y:S02]  /*1aea0*/  SHFL.IDX P6, R14, R13, R12, R11 ;  /* 0x0000000c0d0e7389 */ /* 0x00006400000c000b */
[----:B01----:R-:W-:Y:S01]  /*1aeb0*/  ENDCOLLECTIVE ;  /* 0x000000000000791b */ /* 0x003fe20003800000 */
.L_x_4819:
[----:B------:R-:W-:Y:S02]  /*1aec0*/  IMAD.MOV.U32 R13, RZ, RZ, R7 ;  /* 0x000000ffff0d7224 */ /* 0x000fe400078e0007 */
[----:B------:R-:W-:-:S07]  /*1aed0*/  IMAD.MOV.U32 R5, RZ, RZ, R14 ;  /* 0x000000ffff057224 */ /* 0x000fce00078e000e */
[----:B------:R-:W-:Y:S05]  /*1aee0*/  WARPSYNC.COLLECTIVE R15, `(.L_x_4820) ;  /* 0x000000000f087348 */ /* 0x000fea0003c00000 */
[----:B------:R0:W1:Y:S02]  /*1aef0*/  SHFL.IDX P6, R14, R13, R12, R11 ;  /* 0x0000000c0d0e7389 */ /* 0x00006400000c000b */
[----:B01----:R-:W-:Y:S01]  /*1af00*/  ENDCOLLECTIVE ;  /* 0x000000000000791b */ /* 0x003fe20003800000 */
.L_x_4820:
[----:B------:R-:W-:Y:S05]  /*1af10*/  BRA `(.L_x_4821) ;  /* 0xfffffecc00047947 */ /* 0x000fea000383ffff */
.L_x_4595:
[----:B0-----:R0:W1:Y:S02]  /*1af20*/  SYNCS.PHASECHK.TRANS64.TRYWAIT P0, [R2+URZ+0x28c00], R35 ;  /* 0x028c0023020075a7 */ /* 0x001064000800017f */
[----:B-1----:R-:W-:Y:S05]  /*1af30*/  @!P0 NANOSLEEP.SYNCS 0x989680 ;  /* 0x009896800000895d */ /* 0x002fea0003900000 */
[----:B------:R-:W1:Y:S02]  /*1af40*/  @!P0 SYNCS.PHASECHK.TRANS64 P0, [R2+URZ+0x28c00], R35 ;  /* 0x028c0023020085a7 */ /* 0x000e64000800007f */
[----:B-1----:R-:W-:Y:S05]  /*1af50*/  @!P0 BRA `(.L_x_4595) ;  /* 0xfffffffc00f08947 */ /* 0x002fea000383ffff */
[----:B------:R-:W-:Y:S05]  /*1af60*/  BRA `(.L_x_4822) ;  /* 0xfffffecc00f07947 */ /* 0x000fea000383ffff */
.L_x_4603:
        /* <DEDUP_REMOVED lines=9> */
.L_x_4824:
[----:B------:R-:W-:Y:S05]  /*1b000*/  BSYNC B1 ;  /* 0x0000000000017941 */ /* 0x000fea0003800000 */
.L_x_4823:
[----:B------:R-:W-:Y:S01]  /*1b010*/  MOV R13, R25 ;  /* 0x00000019000d7202 */ /* 0x000fe20000000f00 */
[----:B------:R-:W-:Y:S01]  /*1b020*/  IMAD.MOV.U32 R12, RZ, RZ, RZ ;  /* 0x000000ffff0c7224 */ /* 0x000fe200078e00ff */
[----:B------:R-:W-:Y:S01]  /*1b030*/  ISETP.GE.AND P0, PT, R16, R39, PT ;  /* 0x000000271000720c */ /* 0x000fe20003f06270 */
[----:B------:R-:W-:Y:S02]  /*1b040*/  IMAD.MOV.U32 R11, RZ, RZ, 0x1c1f ;  /* 0x00001c1fff0b7424 */ /* 0x000fe400078e00ff */
[----:B------:R-:W-:Y:S02]  /*1b050*/  IMAD.MOV.U32 R15, RZ, RZ, -0x1 ;  /* 0xffffffffff0f7424 */ /* 0x000fe400078e00ff */
[----:B------:R-:W-:Y:S02]  /*1b060*/  IMAD.MOV.U32 R0, RZ, RZ, R14 ;  /* 0x000000ffff007224 */ /* 0x000fe400078e000e */
[----:B------:R-:W-:-:S07]  /*1b070*/  IMAD R34, R184, R21, RZ ;  /* 0x00000015b8227224 */ /* 0x000fce00078e02ff */
[----:B------:R-:W-:Y:S05]  /*1b080*/  WARPSYNC.COLLECTIVE R15, `(.L_x_4825) ;  /* 0x000000000f087348 */ /* 0x000fea0003c00000 */
[----:B------:R0:W1:Y:S02]  /*1b090*/  SHFL.IDX P6, R14, R13, R12, R11 ;  /* 0x0000000c0d0e7389 */ /* 0x00006400000c000b */
[----:B01----:R-:W-:Y:S01]  /*1b0a0*/  ENDCOLLECTIVE ;  /* 0x000000000000791b */ /* 0x003fe20003800000 */
.L_x_4825:
        /* <DEDUP_REMOVED lines=8> */
.L_x_4826:
[----:B------:R-:W-:-:S04]  /*1b130*/  @!P1 IADD3 R6, P2, R3, R5, RZ ;  /* 0x0000000503069210 */ /* 0x000fc80007f5e0ff */
[----:B------:R-:W-:Y:S01]  /*1b140*/  @!P1 IADD3.X R7, R0, R21, RZ, P2, !PT ;  /* 0x0000001500079210 */ /* 0x000fe200017fe4ff */
[----:B------:R-:W-:Y:S02]  /*1b150*/  IMAD.MOV.U32 R13, RZ, RZ, R27 ;  /* 0x000000ffff0d7224 */ /* 0x000fe400078e001b */
[----:B------:R-:W-:-:S07]  /*1b160*/  IMAD.MOV.U32 R4, RZ, RZ, R14 ;  /* 0x000000ffff047224 */ /* 0x000fce00078e000e */
[----:B------:R-:W-:Y:S05]  /*1b170*/  WARPSYNC.COLLECTIVE R15, `(.L_x_4827) ;  /* 0x000000000f087348 */ /* 0x000fea0003c00000 */
[----:B------:R0:W1:Y:S02]  /*1b180*/  SHFL.IDX P6, R14, R13, R12, R11 ;  /* 0x0000000c0d0e7389 */ /* 0x00006400000c000b */
[----:B01----:R-:W-:Y:S01]  /*1b190*/  ENDCOLLECTIVE ;  /* 0x000000000000791b */ /* 0x003fe20003800000 */
.L_x_4827:
[----:B------:R-:W2:Y:S01]  /*1b1a0*/  @!P1 LD.E.128 R8, desc[UR40][R6.64] ;  /* 0x0000002806089980 */ /* 0x000ea2000c101d00 */
[----:B------:R-:W-:-:S05]  /*1b1b0*/  @!P1 IADD3 R14, P2, R14, R5, RZ ;  /* 0x000000050e0e9210 */ /* 0x000fca0007f5e0ff */
[----:B------:R-:W-:-:S04]  /*1b1c0*/  @!P1 IMAD.X R3, R4, 0x1, R21, P2 ;  /* 0x0000000104039824 */ /* 0x000fc800010e0615 */
[----:B------:R-:W-:-:S05]  /*1b1d0*/  @!P1 IMAD.MOV.U32 R15, RZ, RZ, R3 ;  /* 0x000000ffff0f9224 */ /* 0x000fca00078e0003 */
[----:B------:R0:W5:Y:S01]  /*1b1e0*/  @!P1 LD.E.128 R4, desc[UR40][R14.64] ;  /* 0x000000280e049980 */ /* 0x000162000c101d00 */
[----:B------:R-:W-:Y:S02]  /*1b1f0*/  CS2R R32, SRZ ;  /* 0x0000000000207805 */ /* 0x000fe4000001ff00 */
[----:B------:R-:W-:Y:S01]  /*1b200*/  MOV R13, R26 ;  /* 0x0000001a000d7202 */ /* 0x000fe20000000f00 */
[----:B------:R-:W-:Y:S01]  /*1b210*/  IMAD.MOV.U32 R12, RZ, RZ, 0x1 ;  /* 0x00000001ff0c7424 */ /* 0x000fe200078e00ff */
[----:B------:R-:W-:Y:S02]  /*1b220*/  CS2R R30, SRZ ;  /* 0x00000000001e7805 */ /* 0x000fe4000001ff00 */
[----:B------:R-:W-:Y:S02]  /*1b230*/  CS2R R20, SRZ ;  /* 0x0000000000147805 */ /* 0x000fe4000001ff00 */
[----:B------:R-:W-:Y:S01]  /*1b240*/  CS2R R28, SRZ ;  /* 0x00000000001c7805 */ /* 0x000fe2000001ff00 */
[----:B0-----:R-:W-:-:S02]  /*1b250*/  IMAD.MOV.U32 R15, RZ, RZ, -0x1 ;  /* 0xffffffffff0f7424 */ /* 0x001fc400078e00ff */
[----:B--2---:R-:W-:Y:S02]  /*1b260*/  @!P1 IMAD.MOV.U32 R33, RZ, RZ, R11 ;  /* 0x000000ffff219224 */ /* 0x004fe400078e000b */
[----:B------:R-:W-:Y:S02]  /*1b270*/  IMAD.MOV.U32 R11, RZ, RZ, 0x1c1f ;  /* 0x00001c1fff0b7424 */ /* 0x000fe400078e00ff */
[----:B------:R-:W-:Y:S02]  /*1b280*/  @!P1 IMAD.MOV.U32 R30, RZ, RZ, R8 ;  /* 0x000000ffff1e9224 */ /* 0x000fe400078e0008 */
[----:B------:R-:W-:-:S07]  /*1b290*/  @!P1 IMAD.MOV.U32 R31, RZ, RZ, R9 ;  /* 0x000000ffff1f9224 */ /* 0x000fce00078e0009 */
[----:B-----5:R-:W-:Y:S05]  /*1b2a0*/  WARPSYNC.COLLECTIVE R15, `(.L_x_4828) ;  /* 0x000000000f087348 */ /* 0x020fea0003c00000 */
[----:B------:R0:W1:Y:S02]  /*1b2b0*/  SHFL.IDX P6, R14, R13, R12, R11 ;  /* 0x0000000c0d0e7389 */ /* 0x00006400000c000b */
[----:B01---5:R-:W-:Y:S01]  /*1b2c0*/  ENDCOLLECTIVE ;  /* 0x000000000000791b */ /* 0x023fe20003800000 */
.L_x_4828:
        /* <DEDUP_REMOVED lines=17> */
.L_x_4829:
[----:B------:R-:W-:Y:S01]  /*1b3e0*/  IMAD.MOV.U32 R4, RZ, RZ, R20 ;  /* 0x000000ffff047224 */ /* 0x000fe200078e0014 */
[----:B------:R-:W-:Y:S01]  /*1b3f0*/  MOV R6, R28 ;  /* 0x0000001c00067202 */ /* 0x000fe20000000f00 */
[----:B------:R-:W-:Y:S02]  /*1b400*/  IMAD.MOV.U32 R5, RZ, RZ, R21 ;  /* 0x000000ffff057224 */ /* 0x000fe400078e0015 */
[----:B------:R-:W-:Y:S01]  /*1b410*/  IMAD.MOV.U32 R7, RZ, RZ, R29 ;  /* 0x000000ffff077224 */ /* 0x000fe200078e001d */
[----:B------:R-:W-:Y:S02]  /*1b420*/  PRMT R51, R6, 0x7610, R51 ;  /* 0x0000761006337816 */ /* 0x000fe40000000033 */
[----:B------:R-:W-:Y:S02]  /*1b430*/  PRMT R38, R5, 0x7610, R38 ;  /* 0x0000761005267816 */ /* 0x000fe40000000026 */
[----:B------:R-:W-:Y:S02]  /*1b440*/  PRMT R44, R4, 0x5410, R7 ;  /* 0x00005410042c7816 */ /* 0x000fe40000000007 */
[----:B------:R-:W-:Y:S01]  /*1b450*/  CS2R R4, SRZ ;  /* 0x0000000000047805 */ /* 0x000fe2000001ff00 */
[----:B------:R-:W-:-:S02]  /*1b460*/  IMAD.MOV.U32 R13, RZ, RZ, R24 ;  /* 0x000000ffff0d7224 */ /* 0x000fc400078e0018 */
[----:B------:R-:W-:-:S07]  /*1b470*/  IMAD.MOV.U32 R3, RZ, RZ, R14 ;  /* 0x000000ffff037224 */ /* 0x000fce00078e000e */
[----:B------:R-:W-:Y:S05]  /*1b480*/  WARPSYNC.COLLECTIVE R15, `(.L_x_4830) ;  /* 0x000000000f087348 */ /* 0x000fea0003c00000 */
[----:B------:R0:W1:Y:S02]  /*1b490*/  SHFL.IDX P6, R14, R13, R12, R11 ;  /* 0x0000000c0d0e7389 */ /* 0x00006400000c000b */
[----:B01----:R-:W-:Y:S01]  /*1b4a0*/  ENDCOLLECTIVE ;  /* 0x000000000000791b */ /* 0x003fe20003800000 */
.L_x_4830:
[----:B------:R-:W-:Y:S01]  /*1b4b0*/  MOV R13, R27 ;  /* 0x0000001b000d7202 */ /* 0x000fe20000000f00 */
[----:B------:R-:W-:-:S07]  /*1b4c0*/  IMAD.MOV.U32 R24, RZ, RZ, R14 ;  /* 0x000000ffff187224 */ /* 0x000fce00078e000e */
[----:B------:R-:W-:Y:S05]  /*1b4d0*/  WARPSYNC.COLLECTIVE R15, `(.L_x_4831) ;  /* 0x000000000f087348 */ /* 0x000fea0003c00000 */
[----:B------:R0:W1:Y:S02]  /*1b4e0*/  SHFL.IDX P6, R14, R13, R12, R11 ;  /* 0x0000000c0d0e7389 */ /* 0x00006400000c000b */
[----:B01----:R-:W-:Y:S01]  /*1b4f0*/  ENDCOLLECTIVE ;  /* 0x000000000000791b */ /* 0x003fe20003800000 */
.L_x_4831:
[----:B------:R-:W-:Y:S05]  /*1b500*/  BRA `(.L_x_4832) ;  /* 0xfffffed800d87947 */ /* 0x000fea000383ffff */
.L_x_4607:
[----:B0-----:R0:W1:Y:S02]  /*1b510*/  SYNCS.PHASECHK.TRANS64.TRYWAIT P1, [R2+URZ+0x28c00], R13 ;  /* 0x028c000d020075a7 */ /* 0x001064000802017f */
[----:B-1----:R-:W-:Y:S05]  /*1b520*/  @!P1 NANOSLEEP.SYNCS 0x989680 ;  /* 0x009896800000995d */ /* 0x002fea0003900000 */
[----:B------:R-:W1:Y:S02]  /*1b530*/  @!P1 SYNCS.PHASECHK.TRANS64 P1, [R2+URZ+0x28c00], R13 ;  /* 0x028c000d020095a7 */ /* 0x000e64000802007f */
[----:B-1----:R-:W-:Y:S05]  /*1b540*/  @!P1 BRA `(.L_x_4607) ;  /* 0xfffffffc00f09947 */ /* 0x002fea000383ffff */
[----:B------:R-:W-:Y:S05]  /*1b550*/  BRA `(.L_x_4833) ;  /* 0xfffffedc006c7947 */ /* 0x000fea000383ffff */
.L_x_4613:
[----:B0-----:R0:W1:Y:S02]  /*1b560*/  SYNCS.PHASECHK.TRANS64.TRYWAIT P1, [R21+URZ+0x28c30], R58 ;  /* 0x028c303a150075a7 */ /* 0x001064000802017f */
[----:B-1----:R-:W-:Y:S05]  /*1b570*/  @!P1 NANOSLEEP.SYNCS 0x989680 ;  /* 0x009896800000995d */ /* 0x002fea0003900000 */
[----:B------:R-:W1:Y:S02]  /*1b580*/  @!P1 SYNCS.PHASECHK.TRANS64 P1, [R21+URZ+0x28c30], R58 ;  /* 0x028c303a150095a7 */ /* 0x000e64000802007f */
[----:B-1----:R-:W-:Y:S05]  /*1b590*/  @!P1 BRA `(.L_x_4613) ;  /* 0xfffffffc00f09947 */ /* 0x002fea000383ffff */
[----:B------:R-:W-:Y:S05]  /*1b5a0*/  BRA `(.L_x_4612) ;  /* 0xfffffee800e07947 */ /* 0x000fea000383ffff */
.L_x_4619:
[----:B--2---:R2:W3:Y:S02]  /*1b5b0*/  SYNCS.PHASECHK.TRANS64.TRYWAIT P1, [R21+URZ+0x28c50], R58 ;  /* 0x028c503a150075a7 */ /* 0x0044e4000802017f */
[----:B---3--:R-:W-:Y:S05]  /*1b5c0*/  @!P1 NANOSLEEP.SYNCS 0x989680 ;  /* 0x009896800000995d */ /* 0x008fea0003900000 */
[----:B------:R-:W3:Y:S02]  /*1b5d0*/  @!P1 SYNCS.PHASECHK.TRANS64 P1, [R21+URZ+0x28c50], R58 ;  /* 0x028c503a150095a7 */ /* 0x000ee4000802007f */
[----:B---3--:R-:W-:Y:S05]  /*1b5e0*/  @!P1 BRA `(.L_x_4619) ;  /* 0xfffffffc00f09947 */ /* 0x008fea000383ffff */
[----:B------:R-:W-:Y:S05]  /*1b5f0*/  BRA `(.L_x_4618) ;  /* 0xfffffefc00987947 */ /* 0x000fea000383ffff */
.L_x_4628:
[----:B-1----:R1:W2:Y:S02]  /*1b600*/  SYNCS.PHASECHK.TRANS64.TRYWAIT P1, [R187+URZ+0x28c30], R213 ;  /* 0x028c30d5bb0075a7 */ /* 0x0022a4000802017f */
[----:B--2---:R-:W-:Y:S05]  /*1b610*/  @!P1 NANOSLEEP.SYNCS 0x989680 ;  /* 0x009896800000995d */ /* 0x004fea0003900000 */
[----:B------:R-:W2:Y:S02]  /*1b620*/  @!P1 SYNCS.PHASECHK.TRANS64 P1, [R187+URZ+0x28c30], R213 ;  /* 0x028c30d5bb0095a7 */ /* 0x000ea4000802007f */
[----:B--2---:R-:W-:Y:S05]  /*1b630*/  @!P1 BRA `(.L_x_4628) ;  /* 0xfffffffc00f09947 */ /* 0x004fea000383ffff */
[----:B------:R-:W-:Y:S05]  /*1b640*/  BRA `(.L_x_4627) ;  /* 0xffffff0000cc7947 */ /* 0x000fea000383ffff */
.L_x_4634:
[----:B--2---:R2:W3:Y:S02]  /*1b650*/  SYNCS.PHASECHK.TRANS64.TRYWAIT P1, [R187+URZ+0x28c50], R213 ;  /* 0x028c50d5bb0075a7 */ /* 0x0044e4000802017f */
[----:B---3--:R-:W-:Y:S05]  /*1b660*/  @!P1 NANOSLEEP.SYNCS 0x989680 ;  /* 0x009896800000995d */ /* 0x008fea0003900000 */
[----:B------:R-:W3:Y:S02]  /*1b670*/  @!P1 SYNCS.PHASECHK.TRANS64 P1, [R187+URZ+0x28c50], R213 ;  /* 0x028c50d5bb0095a7 */ /* 0x000ee4000802007f */
[----:B---3--:R-:W-:Y:S05]  /*1b680*/  @!P1 BRA `(.L_x_4634) ;  /* 0xfffffffc00f09947 */ /* 0x008fea000383ffff */
[----:B------:R-:W-:Y:S05]  /*1b690*/  BRA `(.L_x_4633) ;  /* 0xffffff1c00a47947 */ /* 0x000fea000383ffff */
.L_x_4643:
[----:B-1----:R1:W2:Y:S02]  /*1b6a0*/  SYNCS.PHASECHK.TRANS64.TRYWAIT P1, [R21+URZ+0x28c30], R217 ;  /* 0x028c30d9150075a7 */ /* 0x0022a4000802017f */
[----:B--2---:R-:W-:Y:S05]  /*1b6b0*/  @!P1 NANOSLEEP.SYNCS 0x989680 ;  /* 0x009896800000995d */ /* 0x004fea0003900000 */
[----:B------:R-:W2:Y:S02]  /*1b6c0*/  @!P1 SYNCS.PHASECHK.TRANS64 P1, [R21+URZ+0x28c30], R217 ;  /* 0x028c30d9150095a7 */ /* 0x000ea4000802007f */
[----:B--2---:R-:W-:Y:S05]  /*1b6d0*/  @!P1 BRA `(.L_x_4643) ;  /* 0xfffffffc00f09947 */ /* 0x004fea000383ffff */
[----:B------:R-:W-:Y:S05]  /*1b6e0*/  BRA `(.L_x_4642) ;  /* 0xffffff2000c47947 */ /* 0x000fea000383ffff */
.L_x_4649:
[----:B----4-:R4:W0:Y:S02]  /*1b6f0*/  SYNCS.PHASECHK.TRANS64.TRYWAIT P1, [R21+URZ+0x28c50], R217 ;  /* 0x028c50d9150075a7 */ /* 0x010824000802017f */
[----:B0-----:R-:W-:Y:S05]  /*1b700*/  @!P1 NANOSLEEP.SYNCS 0x989680 ;  /* 0x009896800000995d */ /* 0x001fea0003900000 */
[----:B------:R-:W0:Y:S02]  /*1b710*/  @!P1 SYNCS.PHASECHK.TRANS64 P1, [R21+URZ+0x28c50], R217 ;  /* 0x028c50d9150095a7 */ /* 0x000e24000802007f */
[----:B0-----:R-:W-:Y:S05]  /*1b720*/  @!P1 BRA `(.L_x_4649) ;  /* 0xfffffffc00f09947 */ /* 0x001fea000383ffff */
[----:B------:R-:W-:Y:S05]  /*1b730*/  BRA `(.L_x_4648) ;  /* 0xffffff3800247947 */ /* 0x000fea000383ffff */
.L_x_4680:
        /* <DEDUP_REMOVED lines=8> */
[----:B-1----:R-:W-:Y:S05]  /*1b7c0*/  WARPSYNC.COLLECTIVE R15, `(.L_x_4835) ;  /* 0x000000000f087348 */ /* 0x002fea0003c00000 */
[----:B------:R0:W2:Y:S02]  /*1b7d0*/  SHFL.IDX P6, R14, R13, R12, R11 ;  /* 0x0000000c0d0e7389 */ /* 0x0000a400000c000b */
[----:B012---:R-:W-:Y:S01]  /*1b7e0*/  ENDCOLLECTIVE ;  /* 0x000000000000791b */ /* 0x007fe20003800000 */
.L_x_4835:
[----:B------:R-:W-:Y:S05]  /*1b7f0*/  BSYNC B1 ;  /* 0x0000000000017941 */ /* 0x000fea0003800000 */
.L_x_4834:
[----:B------:R-:W-:Y:S05]  /*1b800*/  BRA `(.L_x_4836) ;  /* 0xffffff8c004c7947 */ /* 0x000fea000383ffff */
.L_x_4682:
[----:B------:R-:W-:Y:S01]  /*1b810*/  BSSY B1, `(.L_x_4837) ;  /* 0x0000006000017945 */ /* 0x000fe20003800000 */
[----:B------:R-:W-:-:S07]  /*1b820*/  IMAD.MOV.U32 R15, RZ, RZ, -0x1 ;  /* 0xffffffffff0f7424 */ /* 0x000fce00078e00ff */
[----:B012---:R-:W-:Y:S05]  /*1b830*/  WARPSYNC.COLLECTIVE R15, `(.L_x_4838) ;  /* 0x000000000f0c7348 */ /* 0x007fea0003c00000 */
[----:B------:R-:W-:Y:S02]  /*1b840*/  ELECT P6, UR62, PT ;  /* 0x00000000003e782f */ /* 0x000fe400038c0000 */
[----:B------:R-:W-:Y:S01]  /*1b850*/  MOV R14, UR62 ;  /* 0x0000003e000e7c02 */ /* 0x000fe20008000f00 */
[----:B012---:R-:W-:Y:S10]  /*1b860*/  ENDCOLLECTIVE ;  /* 0x000000000000791b */ /* 0x007ff40003800000 */
.L_x_4838:
[----:B------:R-:W-:Y:S05]  /*1b870*/  BSYNC B1 ;  /* 0x0000000000017941 */ /* 0x000fea0003800000 */
.L_x_4837:
[----:B------:R-:W-:Y:S05]  /*1b880*/  BRA `(.L_x_4681) ;  /* 0xffffff8c00447947 */ /* 0x000fea000383ffff */
.L_x_4684:
[----:B0-----:R0:W2:Y:S02]  /*1b890*/  SYNCS.PHASECHK.TRANS64.TRYWAIT P0, [R23+URZ+0x28c20], R3 ;  /* 0x028c2003170075a7 */ /* 0x0010a4000800017f */
[----:B--2---:R-:W-:Y:S05]  /*1b8a0*/  @!P0 NANOSLEEP.SYNCS 0x989680 ;  /* 0x009896800000895d */ /* 0x004fea0003900000 */
[----:B------:R-:W2:Y:S02]  /*1b8b0*/  @!P0 SYNCS.PHASECHK.TRANS64 P0, [R23+URZ+0x28c20], R3 ;  /* 0x028c2003170085a7 */ /* 0x000ea4000800007f */
[----:B--2---:R-:W-:Y:S05]  /*1b8c0*/  @!P0 BRA `(.L_x_4684) ;  /* 0xfffffffc00f08947 */ /* 0x004fea000383ffff */
[----:B------:R-:W-:Y:S05]  /*1b8d0*/  BRA `(.L_x_4839) ;  /* 0xffffff8c00547947 */ /* 0x000fea000383ffff */
.L_x_4688:
[----:B0-----:R0:W1:Y:S02]  /*1b8e0*/  SYNCS.PHASECHK.TRANS64.TRYWAIT P0, [R3+URZ+0x28ca0], R8 ;  /* 0x028ca008030075a7 */ /* 0x001064000800017f */
[----:B-1----:R-:W-:Y:S05]  /*1b8f0*/  @!P0 NANOSLEEP.SYNCS 0x989680 ;  /* 0x009896800000895d */ /* 0x002fea0003900000 */
[----:B------:R-:W1:Y:S02]  /*1b900*/  @!P0 SYNCS.PHASECHK.TRANS64 P0, [R3+URZ+0x28ca0], R8 ;  /* 0x028ca008030085a7 */ /* 0x000e64000800007f */
[----:B-1----:R-:W-:Y:S05]  /*1b910*/  @!P0 BRA `(.L_x_4688) ;  /* 0xfffffffc00f08947 */ /* 0x002fea000383ffff */
[----:B------:R-:W-:Y:S05]  /*1b920*/  BRA `(.L_x_4840) ;  /* 0xffffff8c006c7947 */ /* 0x000fea000383ffff */
.L_x_4693:
[----:B-1----:R1:W2:Y:S02]  /*1b930*/  SYNCS.PHASECHK.TRANS64.TRYWAIT P0, [R3+URZ+0x28cc0], R8 ;  /* 0x028cc008030075a7 */ /* 0x0022a4000800017f */
[----:B--2---:R-:W-:Y:S05]  /*1b940*/  @!P0 NANOSLEEP.SYNCS 0x989680 ;  /* 0x009896800000895d */ /* 0x004fea0003900000 */
[----:B------:R-:W2:Y:S02]  /*1b950*/  @!P0 SYNCS.PHASECHK.TRANS64 P0, [R3+URZ+0x28cc0], R8 ;  /* 0x028cc008030085a7 */ /* 0x000ea4000800007f */
[----:B--2---:R-:W-:Y:S05]  /*1b960*/  @!P0 BRA `(.L_x_4693) ;  /* 0xfffffffc00f08947 */ /* 0x004fea000383ffff */
[----:B------:R-:W-:Y:S05]  /*1b970*/  BRA `(.L_x_4841) ;  /* 0xffffff8c00e87947 */ /* 0x000fea000383ffff */
.L_x_4707:
[----:B0-----:R0:W2:Y:S02]  /*1b980*/  SYNCS.PHASECHK.TRANS64.TRYWAIT P1, [R8+URZ+0x28ca0], R2 ;  /* 0x028ca002080075a7 */ /* 0x0010a4000802017f */
[----:B--2---:R-:W-:Y:S05]  /*1b990*/  @!P1 NANOSLEEP.SYNCS 0x989680 ;  /* 0x009896800000995d */ /* 0x004fea0003900000 */
[----:B------:R-:W2:Y:S02]  /*1b9a0*/  @!P1 SYNCS.PHASECHK.TRANS64 P1, [R8+URZ+0x28ca0], R2 ;  /* 0x028ca002080095a7 */ /* 0x000ea4000802007f */
[----:B--2---:R-:W-:Y:S05]  /*1b9b0*/  @!P1 BRA `(.L_x_4707) ;  /* 0xfffffffc00f09947 */ /* 0x004fea000383ffff */
[----:B------:R-:W-:Y:S05]  /*1b9c0*/  BRA `(.L_x_4842) ;  /* 0xffffff98004c7947 */ /* 0x000fea000383ffff */
.L_x_4712:
[----:B-1----:R1:W2:Y:S02]  /*1b9d0*/  SYNCS.PHASECHK.TRANS64.TRYWAIT P1, [R8+URZ+0x28cc0], R2 ;  /* 0x028cc002080075a7 */ /* 0x0022a4000802017f */
[----:B--2---:R-:W-:Y:S05]  /*1b9e0*/  @!P1 NANOSLEEP.SYNCS 0x989680 ;  /* 0x009896800000995d */ /* 0x004fea0003900000 */
[----:B------:R-:W2:Y:S02]  /*1b9f0*/  @!P1 SYNCS.PHASECHK.TRANS64 P1, [R8+URZ+0x28cc0], R2 ;  /* 0x028cc002080095a7 */ /* 0x000ea4000802007f */
[----:B--2---:R-:W-:Y:S05]  /*1ba00*/  @!P1 BRA `(.L_x_4712) ;  /* 0xfffffffc00f09947 */ /* 0x004fea000383ffff */
[----:B------:R-:W-:Y:S05]  /*1ba10*/  BRA `(.L_x_4843) ;  /* 0xffffff9800c47947 */ /* 0x000fea000383ffff */
.L_x_4732:
[----:B------:R-:W0:Y:S01]  /*1ba20*/  S2R R11, SR_TID.X ;  /* 0x00000000000b7919 */ /* 0x000e220000002100 */
[----:B------:R-:W-:Y:S01]  /*1ba30*/  BSSY B0, `(.L_x_4844) ;  /* 0x000000a000007945 */ /* 0x000fe20003800000 */
[----:B------:R-:W-:Y:S02]  /*1ba40*/  IMAD.MOV.U32 R12, RZ, RZ, RZ ;  /* 0x000000ffff0c7224 */ /* 0x000fe400078e00ff */
[----:B------:R-:W-:Y:S01]  /*1ba50*/  IMAD.MOV.U32 R15, RZ, RZ, -0x1 ;  /* 0xffffffffff0f7424 */ /* 0x000fe200078e00ff */
[----:B0-----:R-:W-:-:S04]  /*1ba60*/  SHF.R.U32.HI R11, RZ, 0x5, R11 ;  /* 0x00000005ff0b7819 */ /* 0x001fc8000001160b */
[----:B------:R-:W-:-:S05]  /*1ba70*/  LOP3.LUT R11, R11, 0x3, RZ, 0xc0, !PT ;  /* 0x000000030b0b7812 */ /* 0x000fca00078ec0ff */
[----:B------:R-:W-:Y:S01]  /*1ba80*/  IMAD.MOV.U32 R13, RZ, RZ, R11 ;  /* 0x000000ffff0d7224 */ /* 0x000fe200078e000b */
[----:B------:R-:W-:-:S07]  /*1ba90*/  MOV R11, 0x1f ;  /* 0x0000001f000b7802 */ /* 0x000fce0000000f00 */
[----:B-----5:R-:W-:Y:S05]  /*1baa0*/  WARPSYNC.COLLECTIVE R15, `(.L_x_4845) ;  /* 0x000000000f087348 */ /* 0x020fea0003c00000 */
[----:B------:R0:W1:Y:S02]  /*1bab0*/  SHFL.IDX P6, R14, R13, R12, R11 ;  /* 0x0000000c0d0e7389 */ /* 0x00006400000c000b */
[----:B01---5:R-:W-:Y:S01]  /*1bac0*/  ENDCOLLECTIVE ;  /* 0x000000000000791b */ /* 0x023fe20003800000 */
.L_x_4845:
[----:B------:R-:W-:Y:S05]  /*1bad0*/  BSYNC B0 ;  /* 0x0000000000007941 */ /* 0x000fea0003800000 */
.L_x_4844:
[----:B------:R-:W-:Y:S05]  /*1bae0*/  BRA `(.L_x_4846) ;  /* 0xffffffac00d07947 */ /* 0x000fea000383ffff */
.L_x_4735:
[----:B0-----:R0:W1:Y:S02]  /*1baf0*/  SYNCS.PHASECHK.TRANS64.TRYWAIT P0, [R31+URZ+0x28c40], R0 ;  /* 0x028c40001f0075a7 */ /* 0x001064000800017f */
[----:B-1----:R-:W-:Y:S05]  /*1bb00*/  @!P0 NANOSLEEP.SYNCS 0x989680 ;  /* 0x009896800000895d */ /* 0x002fea0003900000 */
[----:B------:R-:W1:Y:S02]  /*1bb10*/  @!P0 SYNCS.PHASECHK.TRANS64 P0, [R31+URZ+0x28c40], R0 ;  /* 0x028c40001f0085a7 */ /* 0x000e64000800007f */
[----:B-1----:R-:W-:Y:S05]  /*1bb20*/  @!P0 BRA `(.L_x_4735) ;  /* 0xfffffffc00f08947 */ /* 0x002fea000383ffff */
[----:B------:R-:W-:Y:S05]  /*1bb30*/  BRA `(.L_x_4847) ;  /* 0xffffffb000107947 */ /* 0x000fea000383ffff */
.L_x_4736:
        /* <DEDUP_REMOVED lines=8> */
.L_x_4849:
[----:B------:R-:W-:Y:S05]  /*1bbc0*/  BSYNC B0 ;  /* 0x0000000000007941 */ /* 0x000fea0003800000 */
.L_x_4848:
[----:B------:R-:W-:Y:S01]  /*1bbd0*/  IMAD.MOV.U32 R13, RZ, RZ, R0 ;  /* 0x000000ffff0d7224 */ /* 0x000fe200078e0000 */
[----:B------:R-:W-:Y:S01]  /*1bbe0*/  MOV R11, 0x181f ;  /* 0x0000181f000b7802 */ /* 0x000fe20000000f00 */
[----:B------:R-:W-:Y:S02]  /*1bbf0*/  IMAD.MOV.U32 R12, RZ, RZ, RZ ;  /* 0x000000ffff0c7224 */ /* 0x000fe400078e00ff */
[----:B------:R-:W-:Y:S02]  /*1bc00*/  IMAD.MOV.U32 R15, RZ, RZ, -0x1 ;  /* 0xffffffffff0f7424 */ /* 0x000fe400078e00ff */
[----:B------:R-:W-:Y:S02]  /*1bc10*/  IMAD.MOV.U32 R2, RZ, RZ, R14 ;  /* 0x000000ffff027224 */ /* 0x000fe400078e000e */
[----:B------:R-:W-:-:S07]  /*1bc20*/  @P0 IMAD R6, R5, 0x2, R23 ;  /* 0x0000000205060824 */ /* 0x000fce00078e0217 */
[----:B------:R-:W-:Y:S05]  /*1bc30*/  WARPSYNC.COLLECTIVE R15, `(.L_x_4850) ;  /* 0x000000000f087348 */ /* 0x000fea0003c00000 */
[----:B------:R0:W1:Y:S02]  /*1bc40*/  SHFL.IDX P6, R14, R13, R12, R11 ;  /* 0x0000000c0d0e7389 */ /* 0x00006400000c000b */
[----:B01----:R-:W-:Y:S01]  /*1bc50*/  ENDCOLLECTIVE ;  /* 0x000000000000791b */ /* 0x003fe20003800000 */
.L_x_4850:
[----:B------:R-:W-:Y:S02]  /*1bc60*/  IMAD.MOV.U32 R13, RZ, RZ, R4 ;  /* 0x000000ffff0d7224 */ /* 0x000fe400078e0004 */
[----:B------:R-:W-:Y:S02]  /*1bc70*/  IMAD.MOV.U32 R12, RZ, RZ, 0x1 ;  /* 0x00000001ff0c7424 */ /* 0x000fe400078e00ff */
[----:B------:R-:W-:-:S07]  /*1bc80*/  IMAD.MOV.U32 R3, RZ, RZ, R14 ;  /* 0x000000ffff037224 */ /* 0x000fce00078e000e */
[----:B------:R-:W-:Y:S05]  /*1bc90*/  WARPSYNC.COLLECTIVE R15, `(.L_x_4851) ;  /* 0x000000000f087348 */ /* 0x000fea0003c00000 */
[----:B------:R0:W1:Y:S02]  /*1bca0*/  SHFL.IDX P6, R14, R13, R12, R11 ;  /* 0x0000000c0d0e7389 */ /* 0x00006400000c000b */
[----:B01----:R-:W-:Y:S01]  /*1bcb0*/  ENDCOLLECTIVE ;  /* 0x000000000000791b */ /* 0x003fe20003800000 */
.L_x_4851:
        /* <DEDUP_REMOVED lines=15> */
.L_x_4852:
[----:B------:R-:W-:Y:S02]  /*1bdb0*/  @P0 IMAD R6, R5, 0x2, R23 ;  /* 0x0000000205060824 */ /* 0x000fe400078e0217 */
[----:B------:R-:W-:Y:S02]  /*1bdc0*/  IMAD.MOV.U32 R13, RZ, RZ, R4 ;  /* 0x000000ffff0d7224 */ /* 0x000fe400078e0004 */
[----:B------:R-:W-:Y:S01]  /*1bdd0*/  IMAD.MOV.U32 R12, RZ, RZ, 0x2 ;  /* 0x00000002ff0c7424 */ /* 0x000fe200078e00ff */
[----:B------:R-:W-:-:S07]  /*1bde0*/  MOV R3, R14 ;  /* 0x0000000e00037202 */ /* 0x000fce0000000f00 */
[----:B------:R-:W-:Y:S05]  /*1bdf0*/  WARPSYNC.COLLECTIVE R15, `(.L_x_4853) ;  /* 0x000000000f087348 */ /* 0x000fea0003c00000 */
[----:B------:R0:W1:Y:S02]  /*1be00*/  SHFL.IDX P6, R14, R13, R12, R11 ;  /* 0x0000000c0d0e7389 */ /* 0x00006400000c000b */
[----:B01----:R-:W-:Y:S01]  /*1be10*/  ENDCOLLECTIVE ;  /* 0x000000000000791b */ /* 0x003fe20003800000 */
.L_x_4853:
        /* <DEDUP_REMOVED lines=15> */
.L_x_4854:
[----:B------:R-:W-:Y:S01]  /*1bf10*/  @P0 LEA R6, R5, R23, 0x1 ;  /* 0x0000001705060211 */ /* 0x000fe200078e08ff */
[----:B------:R-:W-:Y:S02]  /*1bf20*/  IMAD.MOV.U32 R13, RZ, RZ, R4 ;  /* 0x000000ffff0d7224 */ /* 0x000fe400078e0004 */
[----:B------:R-:W-:Y:S02]  /*1bf30*/  IMAD.MOV.U32 R12, RZ, RZ, 0x3 ;  /* 0x00000003ff0c7424 */ /* 0x000fe400078e00ff */
[----:B------:R-:W-:-:S07]  /*1bf40*/  IMAD.MOV.U32 R3, RZ, RZ, R14 ;  /* 0x000000ffff037224 */ /* 0x000fce00078e000e */
[----:B------:R-:W-:Y:S05]  /*1bf50*/  WARPSYNC.COLLECTIVE R15, `(.L_x_4855) ;  /* 0x000000000f087348 */ /* 0x000fea0003c00000 */
[----:B------:R0:W1:Y:S02]  /*1bf60*/  SHFL.IDX P6, R14, R13, R12, R11 ;  /* 0x0000000c0d0e7389 */ /* 0x00006400000c000b */
[----:B01----:R-:W-:Y:S01]  /*1bf70*/  ENDCOLLECTIVE ;  /* 0x000000000000791b */ /* 0x003fe20003800000 */
.L_x_4855:
        /* <DEDUP_REMOVED lines=10> */
.L_x_4856:
[----:B------:R-:W-:Y:S01]  /*1c020*/  @!PT LDS RZ, [RZ] ;  /* 0x00000000fffff984 */ /* 0x000fe20000000800 */
[----:B------:R-:W-:Y:S01]  /*1c030*/  @!PT LDS RZ, [RZ] ;  /* 0x00000000fffff984 */ /* 0x000fe20000000800 */
[----:B------:R-:W-:Y:S01]  /*1c040*/  @!PT LDS RZ, [RZ] ;  /* 0x00000000fffff984 */ /* 0x000fe20000000800 */
[----:B------:R0:W-:Y:S01]  /*1c050*/  @P0 LDGSTS.E.BYPASS.LTC128B.128 [R6+0x23400], desc[UR40][R2.64], !P2 ;  /* 0x2340000002060fae */ /* 0x0001e2000d101d68 */
[----:B------:R-:W-:Y:S01]  /*1c060*/  IMAD.MOV.U32 R0, RZ, RZ, R14 ;  /* 0x000000ffff007224 */ /* 0x000fe200078e000e */
[----:B------:R-:W-:Y:S06]  /*1c070*/  BRA `(.L_x_4857) ;  /* 0xffffffac00cc7947 */ /* 0x000fec000383ffff */
.L_x_4741:
        /* <DEDUP_REMOVED lines=9> */
.L_x_4858:
[C---:B------:R-:W-:Y:S01]  /*1c110*/  VIADD R6, R17.reuse, 0x10 ;  /* 0x0000001011067836 */ /* 0x040fe20000000000 */
[----:B------:R-:W-:Y:S01]  /*1c120*/  ISETP.GE.AND P0, PT, R17, R3, PT ;  /* 0x000000031100720c */ /* 0x000fe20003f06270 */
[----:B------:R-:W-:Y:S02]  /*1c130*/  IMAD.MOV.U32 R13, RZ, RZ, R0 ;  /* 0x000000ffff0d7224 */ /* 0x000fe400078e0000 */
[----:B------:R-:W-:-:S10]  /*1c140*/  IMAD.MOV.U32 R4, RZ, RZ, R14 ;  /* 0x000000ffff047224 */ /* 0x000fd400078e000e */
[----:B------:R-:W-:Y:S05]  /*1c150*/  WARPSYNC.COLLECTIVE R15, `(.L_x_4859) ;  /* 0x000000000f087348 */ /* 0x000fea0003c00000 */
[----:B------:R0:W1:Y:S02]  /*1c160*/  SHFL.IDX P6, R14, R13, R12, R11 ;  /* 0x0000000c0d0e7389 */ /* 0x00006400000c000b */
[----:B01----:R-:W-:Y:S01]  /*1c170*/  ENDCOLLECTIVE ;  /* 0x000000000000791b */ /* 0x003fe20003800000 */
.L_x_4859:
[----:B------:R-:W-:Y:S02]  /*1c180*/  IMAD.MOV.U32 R13, RZ, RZ, R2 ;  /* 0x000000ffff0d7224 */ /* 0x000fe400078e0002 */
[----:B------:R-:W-:Y:S02]  /*1c190*/  IMAD.MOV.U32 R12, RZ, RZ, 0x1 ;  /* 0x00000001ff0c7424 */ /* 0x000fe400078e00ff */
[----:B------:R-:W-:-:S07]  /*1c1a0*/  IMAD.MOV.U32 R5, RZ, RZ, R14 ;  /* 0x000000ffff057224 */ /* 0x000fce00078e000e */
[----:B------:R-:W-:Y:S05]  /*1c1b0*/  WARPSYNC.COLLECTIVE R15, `(.L_x_4860) ;  /* 0x000000000f087348 */ /* 0x000fea0003c00000 */
[----:B------:R0:W1:Y:S02]  /*1c1c0*/  SHFL.IDX P6, R14, R13, R12, R11 ;  /* 0x0000000c0d0e7389 */ /* 0x00006400000c000b */
[----:B01----:R-:W-:Y:S01]  /*1c1d0*/  ENDCOLLECTIVE ;  /* 0x000000000000791b */ /* 0x003fe20003800000 */
.L_x_4860:
        /* <DEDUP_REMOVED lines=15> */
.L_x_4861:
[----:B------:R-:W-:Y:S02]  /*1c2d0*/  IMAD.MOV.U32 R13, RZ, RZ, R2 ;  /* 0x000000ffff0d7224 */ /* 0x000fe400078e0002 */
[----:B------:R-:W-:Y:S02]  /*1c2e0*/  IMAD.MOV.U32 R12, RZ, RZ, 0x2 ;  /* 0x00000002ff0c7424 */ /* 0x000fe400078e00ff */
[----:B------:R-:W-:-:S07]  /*1c2f0*/  IMAD.MOV.U32 R5, RZ, RZ, R14 ;  /* 0x000000ffff057224 */ /* 0x000fce00078e000e */
[----:B------:R-:W-:Y:S05]  /*1c300*/  WARPSYNC.COLLECTIVE R15, `(.L_x_4862) ;  /* 0x000000000f087348 */ /* 0x000fea0003c00000 */
[----:B------:R0:W1:Y:S02]  /*1c310*/  SHFL.IDX P6, R14, R13, R12, R11 ;  /* 0x0000000c0d0e7389 */ /* 0x00006400000c000b */
[----:B01----:R-:W-:Y:S01]  /*1c320*/  ENDCOLLECTIVE ;  /* 0x000000000000791b */ /* 0x003fe20003800000 */
.L_x_4862:
        /* <DEDUP_REMOVED lines=16> */
.L_x_4863:
[----:B------:R-:W-:Y:S02]  /*1c430*/  IMAD.MOV.U32 R13, RZ, RZ, R2 ;  /* 0x000000ffff0d7224 */ /* 0x000fe400078e0002 */
[----:B------:R-:W-:Y:S01]  /*1c440*/  IMAD.MOV.U32 R12, RZ, RZ, 0x3 ;  /* 0x00000003ff0c7424 */ /* 0x000fe200078e00ff */
[----:B------:R-:W-:-:S07]  /*1c450*/  MOV R5, R14 ;  /* 0x0000000e00057202 */ /* 0x000fce0000000f00 */
[----:B------:R-:W-:Y:S05]  /*1c460*/  WARPSYNC.COLLECTIVE R15, `(.L_x_4864) ;  /* 0x000000000f087348 */ /* 0x000fea0003c00000 */
[----:B------:R0:W1:Y:S02]  /*1c470*/  SHFL.IDX P6, R14, R13, R12, R11 ;  /* 0x0000000c0d0e7389 */ /* 0x00006400000c000b */
[----:B01----:R-:W-:Y:S01]  /*1c480*/  ENDCOLLECTIVE ;  /* 0x000000000000791b */ /* 0x003fe20003800000 */
.L_x_4864:
        /* <DEDUP_REMOVED lines=14> */
.L_x_4865:
[----:B------:R-:W-:Y:S01]  /*1c570*/  IMAD.MOV.U32 R0, RZ, RZ, R14 ;  /* 0x000000ffff007224 */ /* 0x000fe200078e000e */
[----:B------:R-:W-:Y:S06]  /*1c580*/  BRA `(.L_x_4866) ;  /* 0xffffffb000fc7947 */ /* 0x000fec000383ffff */
.L_x_4744:
[----:B0-----:R0:W1:Y:S02]  /*1c590*/  SYNCS.PHASECHK.TRANS64.TRYWAIT P0, [R23+URZ+0x28c20], R0 ;  /* 0x028c2000170075a7 */ /* 0x001064000800017f */
[----:B-1----:R-:W-:Y:S05]  /*1c5a0*/  @!P0 NANOSLEEP.SYNCS 0x989680 ;  /* 0x009896800000895d */ /* 0x002fea0003900000 */
[----:B------:R-:W1:Y:S02]  /*1c5b0*/  @!P0 SYNCS.PHASECHK.TRANS64 P0, [R23+URZ+0x28c20], R0 ;  /* 0x028c2000170085a7 */ /* 0x000e64000800007f */
[----:B-1----:R-:W-:Y:S05]  /*1c5c0*/  @!P0 BRA `(.L_x_4744) ;  /* 0xfffffffc00f08947 */ /* 0x002fea000383ffff */
[----:B------:R-:W-:Y:S05]  /*1c5d0*/  BRA `(.L_x_4867) ;  /* 0xffffffb400587947 */ /* 0x000fea000383ffff */
.L_x_4747:
[----:B0-----:R0:W1:Y:S02]  /*1c5e0*/  SYNCS.PHASECHK.TRANS64.TRYWAIT P0, [R31+URZ+0x28c60], R0 ;  /* 0x028c60001f0075a7 */ /* 0x001064000800017f */
[----:B-1----:R-:W-:Y:S05]  /*1c5f0*/  @!P0 NANOSLEEP.SYNCS 0x989680 ;  /* 0x009896800000895d */ /* 0x002fea0003900000 */
[----:B------:R-:W1:Y:S02]  /*1c600*/  @!P0 SYNCS.PHASECHK.TRANS64 P0, [R31+URZ+0x28c60], R0 ;  /* 0x028c60001f0085a7 */ /* 0x000e64000800007f */
[----:B-1----:R-:W-:Y:S05]  /*1c610*/  @!P0 BRA `(.L_x_4747) ;  /* 0xfffffffc00f08947 */ /* 0x002fea000383ffff */
[----:B------:R-:W-:Y:S05]  /*1c620*/  BRA `(.L_x_4868) ;  /* 0xffffffb400687947 */ /* 0x000fea000383ffff */
.L_x_4748:
        /* <DEDUP_REMOVED lines=8> */
.L_x_4870:
[----:B------:R-:W-:Y:S05]  /*1c6b0*/  BSYNC B0 ;  /* 0x0000000000007941 */ /* 0x000fea0003800000 */
.L_x_4869:
        /* <DEDUP_REMOVED lines=15> */
.L_x_4871:
[----:B------:R-:W-:Y:S01]  /*1c7b0*/  LOP3.LUT P2, RZ, R32, 0x10, RZ, 0xc0, !PT ;  /* 0x0000001020ff7812 */ /* 0x000fe2000784c0ff */
[----:B------:R-:W-:Y:S02]  /*1c7c0*/  IMAD.MOV.U32 R13, RZ, RZ, R6 ;  /* 0x000000ffff0d7224 */ /* 0x000fe400078e0006 */
[----:B------:R-:W-:Y:S02]  /*1c7d0*/  IMAD.MOV.U32 R12, RZ, RZ, 0x1 ;  /* 0x00000001ff0c7424 */ /* 0x000fe400078e00ff */
[----:B------:R-:W-:Y:S02]  /*1c7e0*/  IMAD.SHL.U32 R7, R7, 0x8, RZ ;  /* 0x0000000807077824 */ /* 0x000fe400078e00ff */
[----:B------:R-:W-:-:S03]  /*1c7f0*/  IMAD.MOV.U32 R2, RZ, RZ, R14 ;  /* 0x000000ffff027224 */ /* 0x000fc600078e000e */
[----:B------:R-:W-:-:S04]  /*1c800*/  LOP3.LUT R7, R7, 0x38, RZ, 0xc0, !PT ;  /* 0x0000003807077812 */ /* 0x000fc800078ec0ff */
[----:B------:R-:W-:Y:S02]  /*1c810*/  SHF.L.U32 R0, R7, 0x1, RZ ;  /* 0x0000000107007819 */ /* 0x000fe400000006ff */
[----:B------:R-:W-:Y:S02]  /*1c820*/  LOP3.LUT R7, R32, 0x1, RZ, 0xc0, !PT ;  /* 0x0000000120077812 */ /* 0x000fe400078ec0ff */
        /* <DEDUP_REMOVED lines=32> */
.L_x_4872:
[----:B------:R-:W-:Y:S02]  /*1ca30*/  IMAD.MOV.U32 R13, RZ, RZ, R5 ;  /* 0x000000ffff0d7224 */ /* 0x000fe400078e0005 */
[----:B------:R-:W-:-:S07]  /*1ca40*/  IMAD.MOV.U32 R3, RZ, RZ, R14 ;  /* 0x000000ffff037224 */ /* 0x000fce00078e000e */
[----:B------:R-:W-:Y:S05]  /*1ca50*/  WARPSYNC.COLLECTIVE R15, `(.L_x_4873) ;  /* 0x000000000f087348 */ /* 0x000fea0003c00000 */
[----:B------:R0:W1:Y:S02]  /*1ca60*/  SHFL.IDX P6, R14, R13, R12, R11 ;  /* 0x0000000c0d0e7389 */ /* 0x00006400000c000b */
[----:B01----:R-:W-:Y:S01]  /*1ca70*/  ENDCOLLECTIVE ;  /* 0x000000000000791b */ /* 0x003fe20003800000 */
.L_x_4873:
        /* <DEDUP_REMOVED lines=29> */
.L_x_4874:
[----:B------:R-:W-:Y:S02]  /*1cc50*/  IMAD.MOV.U32 R13, RZ, RZ, R5 ;  /* 0x000000ffff0d7224 */ /* 0x000fe400078e0005 */
[----:B------:R-:W-:-:S07]  /*1cc60*/  IMAD.MOV.U32 R7, RZ, RZ, R14 ;  /* 0x000000ffff077224 */ /* 0x000fce00078e000e */
[----:B------:R-:W-:Y:S05]  /*1cc70*/  WARPSYNC.COLLECTIVE R15, `(.L_x_4875) ;  /* 0x000000000f087348 */ /* 0x000fea0003c00000 */
[----:B------:R0:W1:Y:S02]  /*1cc80*/  SHFL.IDX P6, R14, R13, R12, R11 ;  /* 0x0000000c0d0e7389 */ /* 0x00006400000c000b */
[----:B01----:R-:W-:Y:S01]  /*1cc90*/  ENDCOLLECTIVE ;  /* 0x000000000000791b */ /* 0x003fe20003800000 */
.L_x_4875:
        /* <DEDUP_REMOVED lines=29> */
.L_x_4876:
[----:B------:R-:W-:Y:S01]  /*1ce70*/  MOV R13, R5 ;  /* 0x00000005000d7202 */ /* 0x000fe20000000f00 */
[----:B------:R-:W-:-:S07]  /*1ce80*/  IMAD.MOV.U32 R6, RZ, RZ, R14 ;  /* 0x000000ffff067224 */ /* 0x000fce00078e000e */
[----:B------:R-:W-:Y:S05]  /*1ce90*/  WARPSYNC.COLLECTIVE R15, `(.L_x_4877) ;  /* 0x000000000f087348 */ /* 0x000fea0003c00000 */
[----:B------:R0:W1:Y:S02]  /*1cea0*/  SHFL.IDX P6, R14, R13, R12, R11 ;  /* 0x0000000c0d0e7389 */ /* 0x00006400000c000b */
[----:B01----:R-:W-:Y:S01]  /*1ceb0*/  ENDCOLLECTIVE ;  /* 0x000000000000791b */ /* 0x003fe20003800000 */
.L_x_4877:
[----:B------:R-:W-:Y:S01]  /*1cec0*/  IMAD.MOV.U32 R2, RZ, RZ, R14 ;  /* 0x000000ffff027224 */ /* 0x000fe200078e000e */
[----:B------:R-:W-:Y:S06]  /*1ced0*/  BRA `(.L_x_4878) ;  /* 0xffffffb400007947 */ /* 0x000fec000383ffff */
.L_x_4755:
[----:B0-----:R0:W1:Y:S02]  /*1cee0*/  SYNCS.PHASECHK.TRANS64.TRYWAIT P0, [R6+URZ+0x28c40], R17 ;  /* 0x028c4011060075a7 */ /* 0x001064000800017f */
[----:B-1----:R-:W-:Y:S05]  /*1cef0*/  @!P0 NANOSLEEP.SYNCS 0x989680 ;  /* 0x009896800000895d */ /* 0x002fea0003900000 */
[----:B------:R-:W1:Y:S02]  /*1cf00*/  @!P0 SYNCS.PHASECHK.TRANS64 P0, [R6+URZ+0x28c40], R17 ;  /* 0x028c4011060085a7 */ /* 0x000e64000800007f */
[----:B-1----:R-:W-:Y:S05]  /*1cf10*/  @!P0 BRA `(.L_x_4755) ;  /* 0xfffffffc00f08947 */ /* 0x002fea000383ffff */
[----:B------:R-:W-:Y:S05]  /*1cf20*/  BRA `(.L_x_4879) ;  /* 0xffffffb800907947 */ /* 0x000fea000383ffff */
.L_x_4756:
        /* <DEDUP_REMOVED lines=8> */
.L_x_4881:
[----:B------:R-:W-:Y:S05]  /*1cfb0*/  BSYNC B1 ;  /* 0x0000000000017941 */ /* 0x000fea0003800000 */
.L_x_4880:
[----:B------:R-:W-:Y:S01]  /*1cfc0*/  IMAD.MOV.U32 R13, RZ, RZ, R20 ;  /* 0x000000ffff0d7224 */ /* 0x000fe200078e0014 */
[----:B------:R-:W-:Y:S01]  /*1cfd0*/  MOV R11, 0x181f ;  /* 0x0000181f000b7802 */ /* 0x000fe20000000f00 */
[----:B------:R-:W-:Y:S02]  /*1cfe0*/  IMAD.MOV.U32 R12, RZ, RZ, RZ ;  /* 0x000000ffff0c7224 */ /* 0x000fe400078e00ff */
[----:B------:R-:W-:Y:S02]  /*1cff0*/  IMAD.MOV.U32 R15, RZ, RZ, -0x1 ;  /* 0xffffffffff0f7424 */ /* 0x000fe400078e00ff */
[----:B------:R-:W-:Y:S02]  /*1d000*/  IMAD.MOV.U32 R3, RZ, RZ, R14 ;  /* 0x000000ffff037224 */ /* 0x000fe400078e000e */
[----:B------:R-:W-:-:S07]  /*1d010*/  IMAD R21, R8, 0x2, R23 ;  /* 0x0000000208157824 */ /* 0x000fce00078e0217 */
[----:B------:R-:W-:Y:S05]  /*1d020*/  WARPSYNC.COLLECTIVE R15, `(.L_x_4882) ;  /* 0x000000000f087348 */ /* 0x000fea0003c00000 */
[----:B------:R0:W1:Y:S02]  /*1d030*/  SHFL.IDX P6, R14, R13, R12, R11 ;  /* 0x0000000c0d0e7389 */ /* 0x00006400000c000b */
[----:B01----:R-:W-:Y:S01]  /*1d040*/  ENDCOLLECTIVE ;  /* 0x000000000000791b */ /* 0x003fe20003800000 */
.L_x_4882:
[----:B------:R-:W-:Y:S02]  /*1d050*/  IMAD.MOV.U32 R13, RZ, RZ, R27 ;  /* 0x000000ffff0d7224 */ /* 0x000fe400078e001b */
[----:B------:R-:W-:Y:S02]  /*1d060*/  IMAD.MOV.U32 R12, RZ, RZ, 0x1 ;  /* 0x00000001ff0c7424 */ /* 0x000fe400078e00ff */
[----:B------:R-:W-:-:S07]  /*1d070*/  IMAD.MOV.U32 R2, RZ, RZ, R14 ;  /* 0x000000ffff027224 */ /* 0x000fce00078e000e */
[----:B------:R-:W-:Y:S05]  /*1d080*/  WARPSYNC.COLLECTIVE R15, `(.L_x_4883) ;  /* 0x000000000f087348 */ /* 0x000fea0003c00000 */
[----:B------:R0:W1:Y:S02]  /*1d090*/  SHFL.IDX P6, R14, R13, R12, R11 ;  /* 0x0000000c0d0e7389 */ /* 0x00006400000c000b */
[----:B01----:R-:W-:Y:S01]  /*1d0a0*/  ENDCOLLECTIVE ;  /* 0x000000000000791b */ /* 0x003fe20003800000 */
.L_x_4883:
        /* <DEDUP_REMOVED lines=11> */
.L_x_4884:
[----:B------:R-:W-:Y:S02]  /*1d160*/  IMAD.MOV.U32 R13, RZ, RZ, R27 ;  /* 0x000000ffff0d7224 */ /* 0x000fe400078e001b */
[----:B------:R-:W-:Y:S01]  /*1d170*/  IMAD.MOV.U32 R12, RZ, RZ, 0x2 ;  /* 0x00000002ff0c7424 */ /* 0x000fe200078e00ff */
[----:B------:R-:W-:-:S07]  /*1d180*/  MOV R2, R14 ;  /* 0x0000000e00027202 */ /* 0x000fce0000000f00 */
[----:B------:R-:W-:Y:S05]  /*1d190*/  WARPSYNC.COLLECTIVE R15, `(.L_x_4885) ;  /* 0x000000000f087348 */ /* 0x000fea0003c00000 */
[----:B------:R0:W1:Y:S02]  /*1d1a0*/  SHFL.IDX P6, R14, R13, R12, R11 ;  /* 0x0000000c0d0e7389 */ /* 0x00006400000c000b */
[----:B01----:R-:W-:Y:S01]  /*1d1b0*/  ENDCOLLECTIVE ;  /* 0x000000000000791b */ /* 0x003fe20003800000 */
.L_x_4885:
        /* <DEDUP_REMOVED lines=11> */
.L_x_4886:
[----:B------:R-:W-:Y:S01]  /*1d270*/  IMAD.MOV.U32 R13, RZ, RZ, R27 ;  /* 0x000000ffff0d7224 */ /* 0x000fe200078e001b */
[----:B------:R-:W-:Y:S01]  /*1d280*/  MOV R12, 0x3 ;  /* 0x00000003000c7802 */ /* 0x000fe20000000f00 */
[----:B------:R-:W-:-:S07]  /*1d290*/  IMAD.MOV.U32 R2, RZ, RZ, R14 ;  /* 0x000000ffff027224 */ /* 0x000fce00078e000e */
[----:B------:R-:W-:Y:S05]  /*1d2a0*/  WARPSYNC.COLLECTIVE R15, `(.L_x_4887) ;  /* 0x000000000f087348 */ /* 0x000fea0003c00000 */
[----:B------:R0:W1:Y:S02]  /*1d2b0*/  SHFL.IDX P6, R14, R13, R12, R11 ;  /* 0x0000000c0d0e7389 */ /* 0x00006400000c000b */
[----:B01----:R-:W-:Y:S01]  /*1d2c0*/  ENDCOLLECTIVE ;  /* 0x000000000000791b */ /* 0x003fe20003800000 */
.L_x_4887:
        /* <DEDUP_REMOVED lines=11> */
.L_x_4888:
[----:B------:R-:W-:Y:S01]  /*1d380*/  IMAD.MOV.U32 R2, RZ, RZ, R14 ;  /* 0x000000ffff027224 */ /* 0x000fe200078e000e */
[----:B------:R-:W-:Y:S06]  /*1d390*/  BRA `(.L_x_4889) ;  /* 0xffffffb800207947 */ /* 0x000fec000383ffff */
.L_x_4761:
[----:B---3--:R3:W4:Y:S02]  /*1d3a0*/  SYNCS.PHASECHK.TRANS64.TRYWAIT P0, [R6+URZ+0x28c60], R17 ;  /* 0x028c6011060075a7 */ /* 0x008724000800017f */
[----:B----4-:R-:W-:Y:S05]  /*1d3b0*/  @!P0 NANOSLEEP.SYNCS 0x989680 ;  /* 0x009896800000895d */ /* 0x010fea0003900000 */
[----:B------:R-:W4:Y:S02]  /*1d3c0*/  @!P0 SYNCS.PHASECHK.TRANS64 P0, [R6+URZ+0x28c60], R17 ;  /* 0x028c6011060085a7 */ /* 0x000f24000800007f */
[----:B----4-:R-:W-:Y:S05]  /*1d3d0*/  @!P0 BRA `(.L_x_4761) ;  /* 0xfffffffc00f08947 */ /* 0x010fea000383ffff */
[----:B------:R-:W-:Y:S05]  /*1d3e0*/  BRA `(.L_x_4890) ;  /* 0xffffffb800707947 */ /* 0x000fea000383ffff */
.L_x_4762:
        /* <DEDUP_REMOVED lines=8> */
.L_x_4892:
[----:B------:R-:W-:Y:S05]  /*1d470*/  BSYNC B1 ;  /* 0x0000000000017941 */ /* 0x000fea0003800000 */
.L_x_4891:
[----:B------:R-:W-:Y:S01]  /*1d480*/  MOV R13, R9 ;  /* 0x00000009000d7202 */ /* 0x000fe20000000f00 */
[----:B------:R-:W-:Y:S01]  /*1d490*/  IMAD.MOV.U32 R12, RZ, RZ, RZ ;  /* 0x000000ffff0c7224 */ /* 0x000fe200078e00ff */
[C---:B------:R-:W-:Y:S01]  /*1d4a0*/  LOP3.LUT P2, RZ, R22.reuse, 0x40, RZ, 0xc0, !PT ;  /* 0x0000004016ff7812 */ /* 0x040fe2000784c0ff */
[----:B------:R-:W-:Y:S01]  /*1d4b0*/  IMAD.MOV.U32 R11, RZ, RZ, 0x181f ;  /* 0x0000181fff0b7424 */ /* 0x000fe200078e00ff */
[C---:B------:R-:W-:Y:S01]  /*1d4c0*/  LOP3.LUT P1, RZ, R22.reuse, 0x20, RZ, 0xc0, !PT ;  /* 0x0000002016ff7812 */ /* 0x040fe2000782c0ff */
[----:B------:R-:W-:Y:S01]  /*1d4d0*/  IMAD.MOV.U32 R15, RZ, RZ, -0x1 ;  /* 0xffffffffff0f7424 */ /* 0x000fe200078e00ff */
[----:B------:R-:W-:Y:S01]  /*1d4e0*/  LOP3.LUT R22, R22, 0xffffdfff, RZ, 0xc0, !PT ;  /* 0xffffdfff16167812 */ /* 0x000fe200078ec0ff */
[----:B------:R-:W-:Y:S02]  /*1d4f0*/  IMAD.MOV.U32 R3, RZ, RZ, R14 ;  /* 0x000000ffff037224 */ /* 0x000fe400078e000e */
[----:B------:R-:W-:-:S08]  /*1d500*/  IMAD R17, R17, 0x2, R23 ;  /* 0x0000000211117824 */ /* 0x000fd000078e0217 */
[----:B------:R-:W-:Y:S05]  /*1d510*/  WARPSYNC.COLLECTIVE R15, `(.L_x_4893) ;  /* 0x000000000f087348 */ /* 0x000fea0003c00000 */
[----:B------:R0:W1:Y:S02]  /*1d520*/  SHFL.IDX P6, R14, R13, R12, R11 ;  /* 0x0000000c0d0e7389 */ /* 0x00006400000c000b */
[----:B01----:R-:W-:Y:S01]  /*1d530*/  ENDCOLLECTIVE ;  /* 0x000000000000791b */ /* 0x003fe20003800000 */
.L_x_4893:
        /* <DEDUP_REMOVED lines=18> */
.L_x_4894:
        /* <DEDUP_REMOVED lines=16> */
.L_x_4895:
        /* <DEDUP_REMOVED lines=19> */
.L_x_4896:
        /* <DEDUP_REMOVED lines=14> */
.L_x_4897:
        /* <DEDUP_REMOVED lines=16> */
.L_x_4898:
        /* <DEDUP_REMOVED lines=14> */
.L_x_4899:
[----:B------:R-:W-:Y:S05]  /*1db50*/  BRA `(.L_x_4900) ;  /* 0xffffffb400dc7947 */ /* 0x000fea000383ffff */
.L_x_4770:
        /* <DEDUP_REMOVED lines=8> */
.L_x_4902:
[----:B------:R-:W-:Y:S05]  /*1dbe0*/  BSYNC B0 ;  /* 0x0000000000007941 */ /* 0x000fea0003800000 */
.L_x_4901:
        /* <DEDUP_REMOVED lines=9> */
.L_x_4903:
        /* <DEDUP_REMOVED lines=18> */
.L_x_4904:
[----:B------:R-:W-:Y:S01]  /*1dda0*/  IMAD.MOV.U32 R12, RZ, RZ, 0x2 ;  /* 0x00000002ff0c7424 */ /* 0x000fe200078e00ff */
[----:B------:R-:W-:-:S04]  /*1ddb0*/  SEL R5, R14, RZ, P1 ;  /* 0x000000ff0e057207 */ /* 0x000fc80000800000 */
[----:B------:R-:W-:-:S05]  /*1ddc0*/  IADD3 R4, R2, R5, RZ ;  /* 0x0000000502047210 */ /* 0x000fca0007ffe0ff */
[----:B------:R-:W-:-:S07]  /*1ddd0*/  IMAD.MOV.U32 R13, RZ, RZ, R4 ;  /* 0x000000ffff0d7224 */ /* 0x000fce00078e0004 */
[----:B------:R-:W-:Y:S05]  /*1dde0*/  WARPSYNC.COLLECTIVE R15, `(.L_x_4905) ;  /* 0x000000000f087348 */ /* 0x000fea0003c00000 */
[----:B------:R0:W1:Y:S02]  /*1ddf0*/  SHFL.UP P6, R14, R13, R12, R11 ;  /* 0x0400000c0d0e7389 */ /* 0x00006400000c000b */
[----:B01----:R-:W-:Y:S01]  /*1de00*/  ENDCOLLECTIVE ;  /* 0x000000000000791b */ /* 0x003fe20003800000 */
.L_x_4905:
[----:B------:R-:W-:Y:S01]  /*1de10*/  IMAD.MOV.U32 R12, RZ, RZ, 0x4 ;  /* 0x00000004ff0c7424 */ /* 0x000fe200078e00ff */
[----:B------:R-:W-:-:S05]  /*1de20*/  SEL R5, R14, RZ, P2 ;  /* 0x000000ff0e057207 */ /* 0x000fca0001000000 */
[----:B------:R-:W-:-:S04]  /*1de30*/  IMAD.IADD R5, R4, 0x1, R5 ;  /* 0x0000000104057824 */ /* 0x000fc800078e0205 */
[----:B------:R-:W-:-:S07]  /*1de40*/  IMAD.MOV.U32 R13, RZ, RZ, R5 ;  /* 0x000000ffff0d7224 */ /* 0x000fce00078e0005 */
[----:B------:R-:W-:Y:S05]  /*1de50*/  WARPSYNC.COLLECTIVE R15, `(.L_x_4906) ;  /* 0x000000000f087348 */ /* 0x000fea0003c00000 */
[----:B------:R0:W1:Y:S02]  /*1de60*/  SHFL.UP P6, R14, R13, R12, R11 ;  /* 0x0400000c0d0e7389 */ /* 0x00006400000c000b */
[----:B01----:R-:W-:Y:S01]  /*1de70*/  ENDCOLLECTIVE ;  /* 0x000000000000791b */ /* 0x003fe20003800000 */
.L_x_4906:
[----:B------:R-:W-:Y:S01]  /*1de80*/  IMAD.MOV.U32 R12, RZ, RZ, 0x8 ;  /* 0x00000008ff0c7424 */ /* 0x000fe200078e00ff */
[----:B------:R-:W-:-:S05]  /*1de90*/  SEL R6, R14, RZ, P3 ;  /* 0x000000ff0e067207 */ /* 0x000fca0001800000 */
[----:B------:R-:W-:-:S04]  /*1dea0*/  IMAD.IADD R6, R5, 0x1, R6 ;  /* 0x0000000105067824 */ /* 0x000fc800078e0206 */
[----:B------:R-:W-:-:S07]  /*1deb0*/  IMAD.MOV.U32 R13, RZ, RZ, R6 ;  /* 0x000000ffff0d7224 */ /* 0x000fce00078e0006 */
[----:B------:R-:W-:Y:S05]  /*1dec0*/  WARPSYNC.COLLECTIVE R15, `(.L_x_4907) ;  /* 0x000000000f087348 */ /* 0x000fea0003c00000 */
[----:B------:R0:W1:Y:S02]  /*1ded0*/  SHFL.UP P6, R14, R13, R12, R11 ;  /* 0x0400000c0d0e7389 */ /* 0x00006400000c000b */
[----:B01----:R-:W-:Y:S01]  /*1dee0*/  ENDCOLLECTIVE ;  /* 0x000000000000791b */ /* 0x003fe20003800000 */
.L_x_4907:
[----:B------:R-:W-:Y:S01]  /*1def0*/  IMAD.MOV.U32 R12, RZ, RZ, 0x10 ;  /* 0x00000010ff0c7424 */ /* 0x000fe200078e00ff */
[----:B------:R-:W-:-:S04]  /*1df00*/  SEL R3, R14, RZ, P4 ;  /* 0x000000ff0e037207 */ /* 0x000fc80002000000 */
[----:B------:R-:W-:-:S05]  /*1df10*/  IADD3 R4, R6, R3, RZ ;  /* 0x0000000306047210 */ /* 0x000fca0007ffe0ff */
[----:B------:R-:W-:-:S07]  /*1df20*/  IMAD.MOV.U32 R13, RZ, RZ, R4 ;  /* 0x000000ffff0d7224 */ /* 0x000fce00078e0004 */
[----:B------:R-:W-:Y:S05]  /*1df30*/  WARPSYNC.COLLECTIVE R15, `(.L_x_4908) ;  /* 0x000000000f087348 */ /* 0x000fea0003c00000 */
[----:B------:R0:W1:Y:S02]  /*1df40*/  SHFL.UP P6, R14, R13, R12, R11 ;  /* 0x0400000c0d0e7389 */ /* 0x00006400000c000b */
[----:B01----:R-:W-:Y:S01]  /*1df50*/  ENDCOLLECTIVE ;  /* 0x000000000000791b */ /* 0x003fe20003800000 */
.L_x_4908:
        /* <DEDUP_REMOVED lines=8> */
.L_x_4909:
[----:B------:R-:W-:Y:S05]  /*1dfe0*/  BRA `(.L_x_4910) ;  /* 0xffffffb800707947 */ /* 0x000fea000383ffff */
.L_x_4775:
[----:B------:R-:W-:Y:S01]  /*1dff0*/  BSSY B0, `(.L_x_4911) ;  /* 0x0000008000007945 */ /* 0x000fe20003800000 */
[----:B-----5:R-:W-:Y:S01]  /*1e000*/  IMAD.MOV.U32 R13, RZ, RZ, R2 ;  /* 0x000000ffff0d7224 */ /* 0x020fe200078e0002 */
[----:B------:R-:W-:Y:S01]  /*1e010*/  MOV R11, RZ ;  /* 0x000000ff000b7202 */ /* 0x000fe20000000f00 */
[----:B------:R-:W-:Y:S02]  /*1e020*/  IMAD.MOV.U32 R12, RZ, RZ, 0x1 ;  /* 0x00000001ff0c7424 */ /* 0x000fe400078e00ff */
[----:B------:R-:W-:-:S07]  /*1e030*/  IMAD.MOV.U32 R15, RZ, RZ, -0x1 ;  /* 0xffffffffff0f7424 */ /* 0x000fce00078e00ff */
[----:B012---:R-:W-:Y:S05]  /*1e040*/  WARPSYNC.COLLECTIVE R15, `(.L_x_4912) ;  /* 0x000000000f087348 */ /* 0x007fea0003c00000 */
[----:B------:R3:W4:Y:S02]  /*1e050*/  SHFL.UP P6, R14, R13, R12, R11 ;  /* 0x0400000c0d0e7389 */ /* 0x00072400000c000b */
[----:B01234-:R-:W-:Y:S01]  /*1e060*/  ENDCOLLECTIVE ;  /* 0x000000000000791b */ /* 0x01ffe20003800000 */
.L_x_4912:
[----:B------:R-:W-:Y:S05]  /*1e070*/  BSYNC B0 ;  /* 0x0000000000007941 */ /* 0x000fea0003800000 */
.L_x_4911:
        /* <DEDUP_REMOVED lines=8> */
.L_x_4913:
[----:B------:R-:W-:Y:S01]  /*1e100*/  IMAD.MOV.U32 R12, RZ, RZ, 0x4 ;  /* 0x00000004ff0c7424 */ /* 0x000fe200078e00ff */
[----:B------:R-:W-:-:S05]  /*1e110*/  SEL R14, R14, RZ, P2 ;  /* 0x000000ff0e0e7207 */ /* 0x000fca0001000000 */
[----:B------:R-:W-:-:S04]  /*1e120*/  IMAD.IADD R3, R13, 0x1, R14 ;  /* 0x000000010d037824 */ /* 0x000fc800078e020e */
[----:B------:R-:W-:-:S07]  /*1e130*/  IMAD.MOV.U32 R13, RZ, RZ, R3 ;  /* 0x000000ffff0d7224 */ /* 0x000fce00078e0003 */
[----:B------:R-:W-:Y:S05]  /*1e140*/  WARPSYNC.COLLECTIVE R15, `(.L_x_4914) ;  /* 0x000000000f087348 */ /* 0x000fea0003c00000 */
[----:B------:R0:W1:Y:S02]  /*1e150*/  SHFL.UP P6, R14, R13, R12, R11 ;  /* 0x0400000c0d0e7389 */ /* 0x00006400000c000b */
[----:B01----:R-:W-:Y:S01]  /*1e160*/  ENDCOLLECTIVE ;  /* 0x000000000000791b */ /* 0x003fe20003800000 */
.L_x_4914:
[----:B------:R-:W-:Y:S01]  /*1e170*/  IMAD.MOV.U32 R12, RZ, RZ, 0x8 ;  /* 0x00000008ff0c7424 */ /* 0x000fe200078e00ff */
[----:B------:R-:W-:-:S04]  /*1e180*/  SEL R4, R14, RZ, P3 ;  /* 0x000000ff0e047207 */ /* 0x000fc80001800000 */
[----:B------:R-:W-:-:S05]  /*1e190*/  IADD3 R4, R3, R4, RZ ;  /* 0x0000000403047210 */ /* 0x000fca0007ffe0ff */
[----:B------:R-:W-:-:S07]  /*1e1a0*/  IMAD.MOV.U32 R13, RZ, RZ, R4 ;  /* 0x000000ffff0d7224 */ /* 0x000fce00078e0004 */
[----:B------:R-:W-:Y:S05]  /*1e1b0*/  WARPSYNC.COLLECTIVE R15, `(.L_x_4915) ;  /* 0x000000000f087348 */ /* 0x000fea0003c00000 */
[----:B------:R0:W1:Y:S02]  /*1e1c0*/  SHFL.UP P6, R14, R13, R12, R11 ;  /* 0x0400000c0d0e7389 */ /* 0x00006400000c000b */
[----:B01----:R-:W-:Y:S01]  /*1e1d0*/  ENDCOLLECTIVE ;  /* 0x000000000000791b */ /* 0x003fe20003800000 */
.L_x_4915:
[----:B------:R-:W-:Y:S01]  /*1e1e0*/  IMAD.MOV.U32 R12, RZ, RZ, 0x10 ;  /* 0x00000010ff0c7424 */ /* 0x000fe200078e00ff */
[----:B------:R-:W-:-:S05]  /*1e1f0*/  SEL R5, R14, RZ, P4 ;  /* 0x000000ff0e057207 */ /* 0x000fca0002000000 */
[----:B------:R-:W-:-:S04]  /*1e200*/  IMAD.IADD R5, R4, 0x1, R5 ;  /* 0x0000000104057824 */ /* 0x000fc800078e0205 */
[----:B------:R-:W-:-:S07]  /*1e210*/  IMAD.MOV.U32 R13, RZ, RZ, R5 ;  /* 0x000000ffff0d7224 */ /* 0x000fce00078e0005 */
[----:B------:R-:W-:Y:S05]  /*1e220*/  WARPSYNC.COLLECTIVE R15, `(.L_x_4916) ;  /* 0x000000000f087348 */ /* 0x000fea0003c00000 */
[----:B------:R0:W1:Y:S02]  /*1e230*/  SHFL.UP P6, R14, R13, R12, R11 ;  /* 0x0400000c0d0e7389 */ /* 0x00006400000c000b */
[----:B01----:R-:W-:Y:S01]  /*1e240*/  ENDCOLLECTIVE ;  /* 0x000000000000791b */ /* 0x003fe20003800000 */
.L_x_4916:
[----:B------:R-:W-:Y:S01]  /*1e250*/  IMAD.MOV.U32 R12, RZ, RZ, 0x1f ;  /* 0x0000001fff0c7424 */ /* 0x000fe200078e00ff */
[----:B------:R-:W-:Y:S02]  /*1e260*/  MOV R11, 0x1f ;  /* 0x0000001f000b7802 */ /* 0x000fe40000000f00 */
[----:B------:R-:W-:-:S05]  /*1e270*/  SEL R14, R14, RZ, P5 ;  /* 0x000000ff0e0e7207 */ /* 0x000fca0002800000 */
[----:B------:R-:W-:-:S04]  /*1e280*/  IMAD.IADD R3, R5, 0x1, R14 ;  /* 0x0000000105037824 */ /* 0x000fc800078e020e */
[----:B------:R-:W-:-:S07]  /*1e290*/  IMAD.MOV.U32 R13, RZ, RZ, R3 ;  /* 0x000000ffff0d7224 */ /* 0x000fce00078e0003 */
[----:B------:R-:W-:Y:S05]  /*1e2a0*/  WARPSYNC.COLLECTIVE R15, `(.L_x_4917) ;  /* 0x000000000f087348 */ /* 0x000fea0003c00000 */
[----:B------:R0:W1:Y:S02]  /*1e2b0*/  SHFL.IDX P6, R14, R13, R12, R11 ;  /* 0x0000000c0d0e7389 */ /* 0x00006400000c000b */
[----:B01----:R-:W-:Y:S01]  /*1e2c0*/  ENDCOLLECTIVE ;  /* 0x000000000000791b */ /* 0x003fe20003800000 */
.L_x_4917:
[----:B------:R-:W-:Y:S05]  /*1e2d0*/  BRA `(.L_x_4918) ;  /* 0xffffffb800507947 */ /* 0x000fea000383ffff */
.L_x_4777:
[----:B------:R-:W-:Y:S01]  /*1e2e0*/  BSSY B0, `(.L_x_4919) ;  /* 0x0000006000007945 */ /* 0x000fe20003800000 */
[----:B------:R-:W-:Y:S01]  /*1e2f0*/  PLOP3.LUT P6, PT, P6, PT, PT, 0x8, 0x0 ;  /* 0x000000000000781c */ /* 0x000fe200037ce170 */
[----:B------:R-:W-:-:S12]  /*1e300*/  IMAD.MOV.U32 R15, RZ, RZ, -0x1 ;  /* 0xffffffffff0f7424 */ /* 0x000fd800078e00ff */
[----:B01----:R-:W-:Y:S05]  /*1e310*/  WARPSYNC.COLLECTIVE R15, `(.L_x_4920) ;  /* 0x000000000f087348 */ /* 0x003fea0003c00000 */
[----:B------:R-:W-:Y:S01]  /*1e320*/  VOTE.ANY R14, PT, P6 ;  /* 0x00000000000e7806 */ /* 0x000fe200030e0100 */
[----:B01----:R-:W-:Y:S06]  /*1e330*/  ENDCOLLECTIVE ;  /* 0x000000000000791b */ /* 0x003fec0003800000 */
.L_x_4920:
[----:B------:R-:W-:Y:S05]  /*1e340*/  BSYNC B0 ;  /* 0x0000000000007941 */ /* 0x000fea0003800000 */
.L_x_4919:
        /* <DEDUP_REMOVED lines=9> */
.L_x_4921:
[----:B------:R-:W-:Y:S01]  /*1e3e0*/  IMAD.MOV.U32 R17, RZ, RZ, R14 ;  /* 0x000000ffff117224 */ /* 0x000fe200078e000e */
[----:B------:R-:W-:Y:S06]  /*1e3f0*/  BRA `(.L_x_4922) ;  /* 0xffffffb800407947 */ /* 0x000fec000383ffff */
.L_x_4779:
[----:B------:R-:W-:Y:S01]  /*1e400*/  BSSY B0, `(.L_x_4923) ;  /* 0x0000007000007945 */ /* 0x000fe20003800000 */
[----:B------:R-:W-:Y:S01]  /*1e410*/  IMAD.MOV.U32 R13, RZ, RZ, R3 ;  /* 0x000000ffff0d7224 */ /* 0x000fe200078e0003 */
[----:B------:R-:W-:Y:S01]  /*1e420*/  MOV R11, 0x1f ;  /* 0x0000001f000b7802 */ /* 0x000fe20000000f00 */
[----:B------:R-:W-:-:S07]  /*1e430*/  IMAD.MOV.U32 R15, RZ, RZ, -0x1 ;  /* 0xffffffffff0f7424 */ /* 0x000fce00078e00ff */
[----:B0123--:R-:W-:Y:S05]  /*1e440*/  WARPSYNC.COLLECTIVE R15, `(.L_x_4924) ;  /* 0x000000000f087348 */ /* 0x00ffea0003c00000 */
[----:B------:R4:W0:Y:S02]  /*1e450*/  SHFL.IDX P6, R14, R13, R12, R11 ;  /* 0x0000000c0d0e7389 */ /* 0x00082400000c000b */
[----:B01234-:R-:W-:Y:S01]  /*1e460*/  ENDCOLLECTIVE ;  /* 0x000000000000791b */ /* 0x01ffe20003800000 */
.L_x_4924:
[----:B------:R-:W-:Y:S05]  /*1e470*/  BSYNC B0 ;  /* 0x0000000000007941 */ /* 0x000fea0003800000 */
.L_x_4923:
[----:B------:R-:W-:Y:S01]  /*1e480*/  IMAD.MOV.U32 R6, RZ, RZ, R14 ;  /* 0x000000ffff067224 */ /* 0x000fe200078e000e */
[----:B------:R-:W-:Y:S06]  /*1e490*/  BRA `(.L_x_4778) ;  /* 0xffffffb800347947 */ /* 0x000fec000383ffff */
.L_x_4783:
[----:B0-----:R0:W1:Y:S02]  /*1e4a0*/  SYNCS.PHASECHK.TRANS64.TRYWAIT P0, [R4+URZ+0x28c20], R0 ;  /* 0x028c2000040075a7 */ /* 0x001064000800017f */
[----:B-1----:R-:W-:Y:S05]  /*1e4b0*/  @!P0 NANOSLEEP.SYNCS 0x989680 ;  /* 0x009896800000895d */ /* 0x002fea0003900000 */
[----:B------:R-:W1:Y:S02]  /*1e4c0*/  @!P0 SYNCS.PHASECHK.TRANS64 P0, [R4+URZ+0x28c20], R0 ;  /* 0x028c2000040085a7 */ /* 0x000e64000800007f */
[----:B-1----:R-:W-:Y:S05]  /*1e4d0*/  @!P0 BRA `(.L_x_4783) ;  /* 0xfffffffc00f08947 */ /* 0x002fea000383ffff */
[----:B------:R-:W-:Y:S05]  /*1e4e0*/  BRA `(.L_x_4925) ;  /* 0xffffffbc00ac7947 */ /* 0x000fea000383ffff */
.L_x_4784:
        /* <DEDUP_REMOVED lines=11> */
.L_x_4927:
[----:B------:R-:W-:Y:S05]  /*1e5a0*/  BSYNC B0 ;  /* 0x0000000000007941 */ /* 0x000fea0003800000 */
.L_x_4926:
[----:B------:R-:W-:Y:S05]  /*1e5b0*/  BRA `(.L_x_4928) ;  /* 0xffffffbc00947947 */ /* 0x000fea000383ffff */
.L_x_4785:
[----:B------:R-:W-:Y:S01]  /*1e5c0*/  BSSY B0, `(.L_x_4929) ;  /* 0x0000006000007945 */ /* 0x000fe20003800000 */
[----:B------:R-:W-:-:S07]  /*1e5d0*/  IMAD.MOV.U32 R15, RZ, RZ, -0x1 ;  /* 0xffffffffff0f7424 */ /* 0x000fce00078e00ff */
[----:B0-234-:R-:W-:Y:S05]  /*1e5e0*/  WARPSYNC.COLLECTIVE R15, `(.L_x_4930) ;  /* 0x000000000f0c7348 */ /* 0x01dfea0003c00000 */
[----:B------:R-:W-:Y:S02]  /*1e5f0*/  ELECT P6, UR62, PT ;  /* 0x00000000003e782f */ /* 0x000fe400038c0000 */
[----:B------:R-:W-:Y:S01]  /*1e600*/  MOV R14, UR62 ;  /* 0x0000003e000e7c02 */ /* 0x000fe20008000f00 */
[----:B0-234-:R-:W-:Y:S10]  /*1e610*/  ENDCOLLECTIVE ;  /* 0x000000000000791b */ /* 0x01dff40003800000 */
.L_x_4930:
[----:B------:R-:W-:Y:S05]  /*1e620*/  BSYNC B0 ;  /* 0x0000000000007941 */ /* 0x000fea0003800000 */
.L_x_4929:
[----:B------:R-:W-:Y:S05]  /*1e630*/  BRA `(.L_x_4931) ;  /* 0xffffffbc00887947 */ /* 0x000fea000383ffff */
.L_x_4787:
[----:B0-----:R0:W1:Y:S02]  /*1e640*/  SYNCS.PHASECHK.TRANS64.TRYWAIT P1, [R5+URZ+0x28c40], R0 ;  /* 0x028c4000050075a7 */ /* 0x001064000802017f */
[----:B-1----:R-:W-:Y:S05]  /*1e650*/  @!P1 NANOSLEEP.SYNCS 0x989680 ;  /* 0x009896800000995d */ /* 0x002fea0003900000 */
[----:B------:R-:W1:Y:S02]  /*1e660*/  @!P1 SYNCS.PHASECHK.TRANS64 P1, [R5+URZ+0x28c40], R0 ;  /* 0x028c4000050095a7 */ /* 0x000e64000802007f */
[----:B-1----:R-:W-:Y:S05]  /*1e670*/  @!P1 BRA `(.L_x_4787) ;  /* 0xfffffffc00f09947 */ /* 0x002fea000383ffff */
[----:B------:R-:W-:Y:S05]  /*1e680*/  BRA `(.L_x_4932) ;  /* 0xffffffbc00a47947 */ /* 0x000fea000383ffff */
.L_x_4789:
[----:B-1----:R1:W0:Y:S02]  /*1e690*/  SYNCS.PHASECHK.TRANS64.TRYWAIT P1, [R25+URZ+0x28c40], R2 ;  /* 0x028c4002190075a7 */ /* 0x002224000802017f */
[----:B0-----:R-:W-:Y:S05]  /*1e6a0*/  @!P1 NANOSLEEP.SYNCS 0x989680 ;  /* 0x009896800000995d */ /* 0x001fea0003900000 */
[----:B------:R-:W0:Y:S02]  /*1e6b0*/  @!P1 SYNCS.PHASECHK.TRANS64 P1, [R25+URZ+0x28c40], R2 ;  /* 0x028c4002190095a7 */ /* 0x000e24000802007f */
[----:B0-----:R-:W-:Y:S05]  /*1e6c0*/  @!P1 BRA `(.L_x_4789) ;  /* 0xfffffffc00f09947 */ /* 0x001fea000383ffff */
[----:B------:R-:W-:Y:S05]  /*1e6d0*/  BRA `(.L_x_4933) ;  /* 0xffffffbc00b07947 */ /* 0x000fea000383ffff */
.L_x_4791:
[----:B------:R0:W0:Y:S02]  /*1e6e0*/  SYNCS.PHASECHK.TRANS64.TRYWAIT P1, [R5+URZ+0x28c60], R0 ;  /* 0x028c6000050075a7 */ /* 0x000024000802017f */
[----:B0-----:R-:W-:Y:S05]  /*1e6f0*/  @!P1 NANOSLEEP.SYNCS 0x989680 ;  /* 0x009896800000995d */ /* 0x001fea0003900000 */
[----:B------:R-:W0:Y:S02]  /*1e700*/  @!P1 SYNCS.PHASECHK.TRANS64 P1, [R5+URZ+0x28c60], R0 ;  /* 0x028c6000050095a7 */ /* 0x000e24000802007f */
[----:B0-----:R-:W-:Y:S05]  /*1e710*/  @!P1 BRA `(.L_x_4791) ;  /* 0xfffffffc00f09947 */ /* 0x001fea000383ffff */
[----:B------:R-:W-:Y:S05]  /*1e720*/  BRA `(.L_x_4934) ;  /* 0xffffffbc00ac7947 */ /* 0x000fea000383ffff */
.L_x_4935:
        /* <DEDUP_REMOVED lines=13> */
.L_x_5648:


//--------------------- .text._ZN7cutlass13device_kernelIN5flash11enable_sm90INS1_16FlashAttnFwdSm90INS1_25CollectiveMainloopFwdSm90ILi2EN4cute5tupleIJNS5_1CILi1EEES8_S8_EEENS6_IJNS7_ILi64EEESA_SA_EEELi512ENS_6half_tEfNS_4arch4Sm90ELb1ELb0ELb0ELb1ELb1ELb0ELb1ELb0ELb0ELb1ELb0ELb0EEENS1_21CollectiveEpilogueFwdINS6_IJSA_NS7_ILi512EEESA_EEES9_SC_SE_Li256ELb1ELb1ELb0ELb0EEENS1_36VarlenDynamicPersistentTileSchedulerILi64ELi64ELi256ELi128ELb0ELb1ELb1ELb1ELb1ELb1EEEEEEEEEvNT_6ParamsE --------------------------
	.section	.text._ZN7cutlass13device_kernelIN5flash11enable_sm90INS1_16FlashAttnFwdSm90INS1_25CollectiveMainloopFwdSm90ILi2EN4cute5tupleIJNS5_1CILi1EEES8_S8_EEENS6_IJNS7_ILi64EEESA_SA_EEELi512ENS_6half_tEfNS_4arch4Sm90ELb1ELb0ELb0ELb1ELb1ELb0ELb1ELb0ELb0ELb1ELb0ELb0EEENS1_21CollectiveEpilogueFwdINS6_IJSA_NS7_ILi512EEESA_EEES9_SC_SE_Li256ELb1ELb1ELb0ELb0EEENS1_36VarlenDynamicPersistentTileSchedulerILi64ELi64ELi256ELi128ELb0ELb1ELb1ELb1ELb1ELb1EEEEEEEEEvNT_6ParamsE,"ax",@progbits
	.align	128
.text._ZN7cutlass13device_kernelIN5flash11enable_sm90INS1_16FlashAttnFwdSm90INS1_25CollectiveMainloopFwdSm90ILi2EN4cute5tupleIJNS5_1CILi1EEES8_S8_EEENS6_IJNS7_ILi64EEESA_SA_EEELi512ENS_6half_tEfNS_4arch4Sm90ELb1ELb0ELb0ELb1ELb1ELb0ELb1ELb0ELb0ELb1ELb0ELb0EEENS1_21CollectiveEpilogueFwdINS6_IJSA_NS7_ILi512EEESA_EEES9_SC_SE_Li256ELb1ELb1ELb0ELb0EEENS1_36VarlenDynamicPersistentTileSchedulerILi64ELi64ELi256ELi128ELb0ELb1ELb1ELb1ELb1ELb1EEEEEEEEEvNT_6ParamsE:
        .type           _ZN7cutlass13device_kernelIN5flash11enable_sm90INS1_16FlashAttnFwdSm90INS1_25CollectiveMainloopFwdSm90ILi2EN4cute5tupleIJNS5_1CILi1EEES8_S8_EEENS6_IJNS7_ILi64EEESA_SA_EEELi512ENS_6half_tEfNS_4arch4Sm90ELb1ELb0ELb0ELb1ELb1ELb0ELb1ELb0ELb0ELb1ELb0ELb0EEENS1_21CollectiveEpilogueFwdINS6_IJSA_NS7_ILi512EEESA_EEES9_SC_SE_Li256ELb1ELb1ELb0ELb0EEENS1_36VarlenDynamicPersistentTileSchedulerILi64ELi64ELi256ELi128ELb0ELb1ELb1ELb1ELb1ELb1EEEEEEEEEvNT_6ParamsE,@function
        .size           _ZN7cutlass13device_kernelIN5flash11enable_sm90INS1_16FlashAttnFwdSm90INS1_25CollectiveMainloopFwdSm90ILi2EN4cute5tupleIJNS5_1CILi1EEES8_S8_EEENS6_IJNS7_ILi64EEESA_SA_EEELi512ENS_6half_tEfNS_4arch4Sm90ELb1ELb0ELb0ELb1ELb1ELb0ELb1ELb0ELb0ELb1ELb0ELb0EEENS1_21CollectiveEpilogueFwdINS6_IJSA_NS7_ILi512EEESA_EEES9_SC_SE_Li256ELb1ELb1ELb0ELb0EEENS1_36VarlenDynamicPersistentTileSchedulerILi64ELi64ELi256ELi128ELb0ELb1ELb1ELb1ELb1ELb1EEEEEEEEEvNT_6ParamsE,(.L_x_5649 - _ZN7cutlass13device_kernelIN5flash11enable_sm90INS1_16FlashAttnFwdSm90INS1_25CollectiveMainloopFwdSm90ILi2EN4cute5tupleIJNS5_1CILi1EEES8_S8_EEENS6_IJNS7_ILi64EEESA_SA_EEELi512ENS_6half_tEfNS_4arch4Sm90ELb1ELb0ELb0ELb1ELb1ELb0ELb1ELb0ELb0ELb1ELb0ELb0EEENS1_21CollectiveEpilogueFwdINS6_IJSA_NS7_ILi512EEESA_EEES9_SC_SE_Li256ELb1ELb1ELb0ELb0EEENS1_36VarlenDynamicPersistentTileSchedulerILi64ELi64ELi256ELi128ELb0ELb1ELb1ELb1ELb1ELb1EEEEEEEEEvNT_6ParamsE)
        .other          _ZN7cutlass13device_kernelIN5flash11enable_sm90INS1_16FlashAttnFwdSm90INS1_25CollectiveMainloopFwdSm90ILi2EN4cute5tupleIJNS5_1CILi1EEES8_S8_EEENS6_IJNS7_ILi64EEESA_SA_EEELi512ENS_6half_tEfNS_4arch4Sm90ELb1ELb0ELb0ELb1ELb1ELb0ELb1ELb0ELb0ELb1ELb0ELb0EEENS1_21CollectiveEpilogueFwdINS6_IJSA_NS7_ILi512EEESA_EEES9_SC_SE_Li256ELb1ELb1ELb0ELb0EEENS1_36VarlenDynamicPersistentTileSchedulerILi64ELi64ELi256ELi128ELb0ELb1ELb1ELb1ELb1ELb1EEEEEEEEEvNT_6ParamsE,@"STO_CUDA_ENTRY STV_DEFAULT"
_ZN7cutlass13device_kernelIN5flash11enable_sm90INS1_16FlashAttnFwdSm90INS1_25CollectiveMainloopFwdSm90ILi2EN4cute5tupleIJNS5_1CILi1EEES8_S8_EEENS6_IJNS7_ILi64EEESA_SA_EEELi512ENS_6half_tEfNS_4arch4Sm90ELb1ELb0ELb0ELb1ELb1ELb0ELb1ELb0ELb0ELb1ELb0ELb0EEENS1_21CollectiveEpilogueFwdINS6_IJSA_NS7_ILi512EEESA_EEES9_SC_SE_Li256ELb1ELb1ELb0ELb0EEENS1_36VarlenDynamicPersistentTileSchedulerILi64ELi64ELi256ELi128ELb0ELb1ELb1ELb1ELb1ELb1EEEEEEEEEvNT_6ParamsE:
        /* <DEDUP_REMOVED lines=43> */
.L_x_4936:
        /* <DEDUP_REMOVED lines=22> */
.L_x_4937:
        /* <DEDUP_REMOVED lines=18> */
.L_x_4938:
        /* <DEDUP_REMOVED lines=22> */
.L_x_4939:
        /* <DEDUP_REMOVED lines=23> */
.L_x_4940:
        /* <DEDUP_REMOVED lines=8> */
.L_x_4942:
[----:B------:R-:W-:-:S08]  /*0880*/  NOP ;  /* 0x0000000000007918 */ /* 0x000fd00000000000 */
[----:B------:R-:W0:Y:S02]  /*0890*/  USETMAXREG.TRY_ALLOC.CTAPOOL UP0, 0xe8 ;  /* 0x000000e8000079c8 */ /* 0x000e240008000600 */
[----:B0-----:R-:W-:-:S13]  /*08a0*/  PLOP3.LUT P0, PT, PT, PT, UP0, 0x80, 0x0 ;  /* 0x000000000000781c */ /* 0x001fda0003f0f008 */
[----:B------:R-:W-:Y:S05]  /*08b0*/  @!P0 BRA `(.L_x_4942) ;  /* 0xfffffffc00f08947 */ /* 0x000fea000383ffff */
[----:B------:R-:W0:Y:S01]  /*08c0*/  S2R R2, SR_TID.X ;  /* 0x0000000000027919 */ /* 0x000e220000002100 */
[----:B------:R-:W-:Y:S01]  /*08d0*/  MOV R17, 0x400 ;  /* 0x0000040000117802 */ /* 0x000fe20000000f00 */
[----:B------:R-:W-:Y:S01]  /*08e0*/  ULDC UR4, c[0x0][0xd3c] ;  /* 0x00034f0000047ab9 */ /* 0x000fe20000000800 */
[----:B------:R-:W1:Y:S01]  /*08f0*/  S2R R202, SR_CgaCtaId ;  /* 0x0000000000ca7919 */ /* 0x000e620000008800 */
[----:B0-----:R-:W-:-:S04]  /*0900*/  LOP3.LUT R0, R2, 0xffffff80, RZ, 0xc0, !PT ;  /* 0xffffff8002007812 */ /* 0x001fc800078ec0ff */
[----:B------:R-:W-:Y:S02]  /*0910*/  ISETP.NE.AND P0, PT, R0, 0x80, PT ;  /* 0x000000800000780c */ /* 0x000fe40003f05270 */
[----:B-1----:R-:W-:-:S11]  /*0920*/  LEA R17, R202, R17, 0x18 ;  /* 0x00000011ca117211 */ /* 0x002fd600078ec0ff */
[----:B------:R-:W-:Y:S06]  /*0930*/  @!P0 BAR.ARV 0x8, 0x100 ;  /* 0x0204000000008b1d */ /* 0x000fec0000002000 */
[----:B------:R-:W-:-:S13]  /*0940*/  ISETP.GE.U32.AND P0, PT, R2, 0x100, PT ;  /* 0x000001000200780c */ /* 0x000fda0003f06070 */
[----:B------:R-:W-:Y:S08]  /*0950*/  @P0 BAR.ARV 0xf, 0x100 ;  /* 0x03c4000000000b1d */ /* 0x000ff00000002000 */
[----:B------:R-:W-:Y:S06]  /*0960*/  BAR.SYNC.DEFER_BLOCKING 0x5, 0x180 ;  /* 0x0146000000007b1d */ /* 0x000fec0000010000 */
[----:B------:R-:W0:Y:S02]  /*0970*/  LDS.128 R12, [R17+0x388d0] ;  /* 0x0388d000110c7984 */ /* 0x000e240000000c00 */
        /* <DEDUP_REMOVED lines=15> */
[----:B------:R-:W-:-:S03]  /*0a70*/  LEA.HI R4, R3, R2, RZ, 0x1 ;  /* 0x0000000203047211 */ /* 0x000fc600078f08ff */
[----:B------:R-:W-:Y:S01]  /*0a80*/  IMAD.IADD R6, R205, 0x1, -R6 ;  /* 0x00000001cd067824 */ /* 0x000fe200078e0a06 */
[----:B------:R-:W-:Y:S02]  /*0a90*/  LOP3.LUT R5, R4, 0x1ffffffe, RZ, 0xc0, !PT ;  /* 0x1ffffffe04057812 */ /* 0x000fe400078ec0ff */
[----:B------:R-:W-:-:S03]  /*0aa0*/  LEA.HI R4, R0, R205, RZ, 0x5 ;  /* 0x000000cd00047211 */ /* 0x000fc600078f28ff */
[----:B------:R-:W-:Y:S01]  /*0ab0*/  IMAD.IADD R8, R2, 0x1, -R5 ;  /* 0x0000000102087824 */ /* 0x000fe200078e0a05 */
[-C--:B------:R-:W-:Y:S02]  /*0ac0*/  LEA.HI R2, R0, R205.reuse, RZ, 0x7 ;  /* 0x000000cd00027211 */ /* 0x080fe400078f38ff */
[--C-:B------:R-:W-:Y:S01]  /*0ad0*/  SHF.R.S32.HI R10, RZ, 0x5, R4.reuse ;  /* 0x00000005ff0a7819 */ /* 0x100fe20000011404 */
[----:B------:R-:W-:Y:S01]  /*0ae0*/  IMAD.SHL.U32 R8, R8, 0x8, RZ ;  /* 0x0000000808087824 */ /* 0x000fe200078e00ff */
[----:B------:R-:W-:Y:S02]  /*0af0*/  SHF.R.S32.HI R3, RZ, 0x1f, R4 ;  /* 0x0000001fff037819 */ /* 0x000fe40000011404 */
        /* <DEDUP_REMOVED lines=13> */
[-C--:B------:R-:W-:Y:S01]  /*0bd0*/  LEA.HI R5, R3, R4.reuse, RZ, 0x2 ;  /* 0x0000000403057211 */ /* 0x080fe200078f10ff */
[----:B------:R-:W-:Y:S01]  /*0be0*/  IMAD R203, R11, 0x10, R14 ;  /* 0x000000100bcb7824 */ /* 0x000fe200078e020e */
[C---:B------:R-:W-:Y:S01]  /*0bf0*/  LOP3.LUT R9, R7.reuse, 0xfffffff8, RZ, 0xc0, !PT ;  /* 0xfffffff807097812 */ /* 0x040fe200078ec0ff */
[----:B------:R-:W-:Y:S01]  /*0c00*/  IMAD.SHL.U32 R7, R7, 0x40, RZ ;  /* 0x0000004007077824 */ /* 0x000fe200078e00ff */
[----:B------:R-:W-:Y:S01]  /*0c10*/  LOP3.LUT R11, R5, 0x7ffffffc, RZ, 0xc0, !PT ;  /* 0x7ffffffc050b7812 */ /* 0x000fe200078ec0ff */
[----:B------:R-:W-:Y:S01]  /*0c20*/  IMAD.U32 R203, R203, 0x40, R8 ;  /* 0x00000040cbcb7824 */ /* 0x000fe200078e0008 */
[----:B------:R-:W-:Y:S01]  /*0c30*/  LOP3.LUT R0, R198, 0xfffffff8, RZ, 0xc0, !PT ;  /* 0xfffffff8c6007812 */ /* 0x000fe200078ec0ff */
[----:B------:R-:W-:Y:S01]  /*0c40*/  IMAD.IADD R9, R6, 0x1, -R9 ;  /* 0x0000000106097824 */ /* 0x000fe200078e0a09 */
[----:B------:R-:W-:Y:S01]  /*0c50*/  LEA.HI R6, R3, R4, RZ, 0x5 ;  /* 0x0000000403067211 */ /* 0x000fe200078f28ff */
[----:B------:R-:W-:Y:S01]  /*0c60*/  IMAD.IADD R11, R4, 0x1, -R11 ;  /* 0x00000001040b7824 */ /* 0x000fe200078e0a0b */
[--C-:B------:R-:W-:Y:S01]  /*0c70*/  SHF.R.S32.HI R3, RZ, 0x2, R5.reuse ;  /* 0x00000002ff037819 */ /* 0x100fe20000011405 */
[----:B------:R-:W-:Y:S01]  /*0c80*/  IMAD.IADD R197, R205, 0x1, -R0 ;  /* 0x00000001cdc57824 */ /* 0x000fe200078e0a00 */
[----:B------:R-:W-:Y:S01]  /*0c90*/  SHF.R.S32.HI R4, RZ, 0x1f, R5 ;  /* 0x0000001fff047819 */ /* 0x000fe20000011405 */
[----:B------:R-:W-:Y:S01]  /*0ca0*/  IMAD.SHL.U32 R5, R9, 0x40, RZ ;  /* 0x0000004009057824 */ /* 0x000fe200078e00ff */
[----:B------:R-:W-:Y:S01]  /*0cb0*/  LOP3.LUT R7, R7, 0x7ffffe00, RZ, 0xc0, !PT ;  /* 0x7ffffe0007077812 */ /* 0x000fe200078ec0ff */
[----:B------:R-:W-:Y:S01]  /*0cc0*/  IMAD.SHL.U32 R23, R197, 0x8, RZ ;  /* 0x00000008c5177824 */ /* 0x000fe200078e00ff */
[----:B------:R-:W-:Y:S01]  /*0cd0*/  LEA.HI R4, R4, R3, RZ, 0x3 ;  /* 0x0000000304047211 */ /* 0x000fe200078f18ff */
[----:B------:R-:W-:Y:S01]  /*0ce0*/  IMAD.SHL.U32 R18, R11, 0x2, RZ ;  /* 0x000000020b127824 */ /* 0x000fe200078e00ff */
[----:B------:R-:W-:Y:S01]  /*0cf0*/  LOP3.LUT R5, R5, 0x1c0, RZ, 0xc0, !PT ;  /* 0x000001c005057812 */ /* 0x000fe200078ec0ff */
[----:B------:R-:W-:Y:S01]  /*0d00*/  IMAD R7, R10, 0x400, R7 ;  /* 0x000004000a077824 */ /* 0x000fe200078e0207 */
[----:B------:R-:W-:Y:S01]  /*0d10*/  R2P PR, R9, 0x6 ;  /* 0x0000000609007804 */ /* 0x000fe20000000000 */
[----:B------:R-:W-:Y:S01]  /*0d20*/  VIADD R196, R23, 0x40 ;  /* 0x0000004017c47836 */ /* 0x000fe20000000000 */
[----:B------:R-:W-:Y:S01]  /*0d30*/  LOP3.LUT R8, R5, 0x8, R8, 0xf8, !PT ;  /* 0x0000000805087812 */ /* 0x000fe200078ef808 */
[C---:B------:R-:W-:Y:S01]  /*0d40*/  VIADD R195, R23.reuse, 0x80 ;  /* 0x0000008017c37836 */ /* 0x040fe20000000000 */
[----:B------:R-:W-:Y:S01]  /*0d50*/  SHF.R.U32.HI R5, RZ, 0x3, R5 ;  /* 0x00000003ff057819 */ /* 0x000fe20000011605 */
[C---:B------:R-:W-:Y:S01]  /*0d60*/  VIADD R194, R23.reuse, 0xc0 ;  /* 0x000000c017c27836 */ /* 0x040fe20000000000 */
        /* <DEDUP_REMOVED lines=8> */
[----:B------:R-:W-:Y:S01]  /*0df0*/  LOP3.LUT R13, R13, 0x1ffffffe, RZ, 0xc0, !PT ;  /* 0x1ffffffe0d0d7812 */ /* 0x000fe200078ec0ff */
[----:B------:R-:W-:Y:S01]  /*0e00*/  IMAD.IADD R3, R3, 0x1, -R4 ;  /* 0x0000000103037824 */ /* 0x000fe200078e0a04 */
[----:B------:R-:W-:Y:S01]  /*0e10*/  SHF.R.S32.HI R6, RZ, 0x5, R6 ;  /* 0x00000005ff067819 */ /* 0x000fe20000011406 */
[----:B------:R-:W-:Y:S01]  /*0e20*/  IMAD R187, R8, 0x2, R17 ;  /* 0x0000000208bb7824 */ /* 0x000fe200078e0211 */
[----:B------:R-:W-:Y:S01]  /*0e30*/  LOP3.LUT R0, R2, 0xfffffe, RZ, 0xc0, !PT ;  /* 0x00fffffe02007812 */ /* 0x000fe200078ec0ff */
[----:B------:R-:W-:Y:S01]  /*0e40*/  VIADD R200, R23, 0x1c0 ;  /* 0x000001c017c87836 */ /* 0x000fe20000000000 */
[----:B------:R-:W-:Y:S01]  /*0e50*/  SEL R189, R189, 0xffffffc0, !P2 ;  /* 0xffffffc0bdbd7807 */ /* 0x000fe20005000000 */
[C---:B------:R-:W-:Y:S01]  /*0e60*/  VIADD R190, R187.reuse, 0x36400 ;  /* 0x00036400bbbe7836 */ /* 0x040fe20000000000 */
[----:B------:R-:W-:Y:S01]  /*0e70*/  SHF.R.S32.HI R198, RZ, 0x3, R198 ;  /* 0x00000003ffc67819 */ /* 0x000fe200000114c6 */
[----:B------:R-:W-:Y:S01]  /*0e80*/  VIADD R188, R187, 0x36420 ;  /* 0x00036420bbbc7836 */ /* 0x000fe20000000000 */
[----:B------:R-:W-:Y:S01]  /*0e90*/  SHF.R.S32.HI R212, RZ, 0x1f, R196 ;  /* 0x0000001fffd47819 */ /* 0x000fe200000114c4 */
[----:B------:R-:W-:Y:S01]  /*0ea0*/  IMAD.IADD R13, R12, 0x1, -R13 ;  /* 0x000000010c0d7824 */ /* 0x000fe200078e0a0d */
        /* <DEDUP_REMOVED lines=9> */
[----:B------:R-:W-:Y:S01]  /*0f40*/  IMAD.MOV.U32 R7, RZ, RZ, R15 ;  /* 0x000000ffff077224 */ /* 0x000fe200078e000f */
[----:B------:R-:W-:Y:S01]  /*0f50*/  SHF.R.S32.HI R206, RZ, 0x1f, R200 ;  /* 0x0000001fffce7819 */ /* 0x000fe200000114c8 */
[----:B------:R-:W-:-:S02]  /*0f60*/  IMAD.MOV.U32 R2, RZ, RZ, RZ ;  /* 0x000000ffff027224 */ /* 0x000fc400078e00ff */
[----:B------:R-:W-:Y:S02]  /*0f70*/  IMAD.SHL.U32 R184, R0, 0x100, RZ ;  /* 0x0000010000b87824 */ /* 0x000fe400078e00ff */
[----:B------:R-:W-:Y:S02]  /*0f80*/  IMAD R191, R13, 0x8, R22 ;  /* 0x000000080dbf7824 */ /* 0x000fe400078e0216 */
[----:B------:R-:W-:-:S07]  /*0f90*/  IMAD.IADD R189, R189, 0x1, R188 ;  /* 0x00000001bdbd7824 */ /* 0x000fce00078e02bc */
.L_x_5001:
[----:B0-2-4-:R-:W0:Y:S01]  /*0fa0*/  LDC.64 R4, c[0x0][0xd88] ;  /* 0x00036200ff047b82 */ /* 0x015e220000000a00 */
[----:B------:R-:W-:Y:S01]  /*0fb0*/  ULDC.64 UR8, c[0x0][0xb20] ;  /* 0x0002c80000087ab9 */ /* 0x000fe20000000a00 */
[----:B------:R-:W-:-:S06]  /*0fc0*/  ULDC.64 UR10, c[0x0][0xb10] ;  /* 0x0002c400000a7ab9 */ /* 0x000fcc0000000a00 */
[----:B-1-3--:R-:W1:Y:S08]  /*0fd0*/  LDC.64 R8, c[0x0][0x418] ;  /* 0x00010600ff087b82 */ /* 0x00ae700000000a00 */
[----:B------:R-:W2:Y:S01]  /*0fe0*/  LDC R0, c[0x0][0x424] ;  /* 0x00010900ff007b82 */ /* 0x000ea20000000800 */
[----:B0-----:R-:W-:-:S07]  /*0ff0*/  IMAD.WIDE R4, R7, 0x4, R4 ;  /* 0x0000000407047825 */ /* 0x001fce00078e0204 */
[----:B------:R-:W0:Y:S01]  /*1000*/  LDC R11, c[0x0][0x2f0] ;  /* 0x0000bc00ff0b7b82 */ /* 0x000e220000000800 */
[----:B------:R-:W3:Y:S01]  /*1010*/  LDG.E R4, desc[UR44][R4.64] ;  /* 0x0000002c04047981 */ /* 0x000ee2000c1e1900 */
[----:B------:R-:W-:Y:S01]  /*1020*/  UISETP.NE.U32.AND UP0, UPT, UR8, URZ, UPT ;  /* 0x0000003f0800728c */ /* 0x000fe2000bf05070 */
[----:B------:R-:W-:Y:S01]  /*1030*/  IMAD.MOV.U32 R3, RZ, RZ, RZ ;  /* 0x000000ffff037224 */ /* 0x000fe200078e00ff */
[----:B------:R-:W-:Y:S02]  /*1040*/  UISETP.NE.U32.AND UP1, UPT, UR10, URZ, UPT ;  /* 0x0000003f0a00728c */ /* 0x000fe4000bf25070 */
[----:B------:R-:W-:Y:S02]  /*1050*/  UISETP.NE.AND.EX UP0, UPT, UR9, URZ, UPT, UP0 ;  /* 0x0000003f0900728c */ /* 0x000fe4000bf05300 */
[----:B------:R-:W-:-:S04]  /*1060*/  UISETP.NE.AND.EX UP1, UPT, UR11, URZ, UPT, UP1 ;  /* 0x0000003f0b00728c */ /* 0x000fc8000bf25310 */
[----:B------:R-:W-:Y:S02]  /*1070*/  PLOP3.LUT P0, PT, PT, PT, UP0, 0x80, 0x0 ;  /* 0x000000000000781c */ /* 0x000fe40003f0f008 */
[----:B------:R-:W-:Y:S02]  /*1080*/  PLOP3.LUT P2, PT, PT, PT, UP1, 0x80, 0x0 ;  /* 0x000000000000781c */ /* 0x000fe40003f4f018 */
[----:B---3--:R-:W-:-:S13]  /*1090*/  R2UR UR40, R4 ;  /* 0x00000000042872ca */ /* 0x008fda00000e0000 */
[----:B------:R-:W-:Y:S02]  /*10a0*/  USHF.R.S32.HI UR39, URZ, 0x1f, UR40 ;  /* 0x0000001f3f277899 */ /* 0x000fe40008011428 */
[----:B------:R-:W-:-:S04]  /*10b0*/  @UP0 ULEA UR8, UP2, UR40, UR8, 0x2 ;  /* 0x0000000828080291 */ /* 0x000fc8000f84103f */
[----:B------:R-:W-:Y:S02]  /*10c0*/  @UP0 ULEA.HI.X UR9, UR40, UR9, UR39, 0x2, UP2 ;  /* 0x0000000928090291 */ /* 0x000fe400090f1427 */
[----:B------:R-:W-:Y:S01]  /*10d0*/  @UP1 ULEA UR10, UP0, UR40, UR10, 0x2 ;  /* 0x0000000a280a1291 */ /* 0x000fe2000f80103f */
[----:B------:R-:W-:-:S03]  /*10e0*/  IMAD.U32 R4, RZ, RZ, UR8 ;  /* 0x00000008ff047e24 */ /* 0x000fc6000f8e00ff */
[----:B------:R-:W-:Y:S01]  /*10f0*/  @UP1 ULEA.HI.X UR11, UR40, UR11, UR39, 0x2, UP0 ;  /* 0x0000000b280b1291 */ /* 0x000fe200080f1427 */
[----:B------:R-:W-:Y:S01]  /*1100*/  IMAD.U32 R5, RZ, RZ, UR9 ;  /* 0x00000009ff057e24 */ /* 0x000fe2000f8e00ff */
[----:B------:R-:W-:Y:S01]  /*1110*/  ULDC.64 UR8, c[0x0][0xb18] ;  /* 0x0002c60000087ab9 */ /* 0x000fe20000000a00 */
[----:B------:R-:W-:-:S03]  /*1120*/  IMAD.U32 R6, RZ, RZ, UR10 ;  /* 0x0000000aff067e24 */ /* 0x000fc6000f8e00ff */
[----:B------:R-:W-:Y:S01]  /*1130*/  IMAD.U32 R7, RZ, RZ, UR11 ;  /* 0x0000000bff077e24 */ /* 0x000fe2000f8e00ff */
[----:B------:R3:W5:Y:S04]  /*1140*/  @P0 LDG.E R3, desc[UR44][R4.64] ;  /* 0x0000002c04030981 */ /* 0x000768000c1e1900 */
[----:B------:R3:W5:Y:S01]  /*1150*/  @P2 LDG.E R185, desc[UR44][R6.64] ;  /* 0x0000002c06b92981 */ /* 0x000762000c1e1900 */
[----:B-1----:R-:W-:Y:S01]  /*1160*/  ISETP.NE.U32.AND P0, PT, R8, RZ, PT ;  /* 0x000000ff0800720c */ /* 0x002fe20003f05070 */
[----:B------:R-:W-:Y:S01]  /*1170*/  UMOV UR38, UR6 ;  /* 0x0000000600267c82 */ /* 0x000fe20008000000 */
[----:B------:R-:W-:Y:S02]  /*1180*/  ISETP.NE.U32.AND P1, PT, RZ, UR8, PT ;  /* 0x00000008ff007c0c */ /* 0x000fe4000bf25070 */
[----:B------:R-:W-:-:S02]  /*1190*/  ISETP.NE.AND.EX P0, PT, R9, RZ, PT, P0 ;  /* 0x000000ff0900720c */ /* 0x000fc40003f05300 */
[----:B------:R-:W-:Y:S02]  /*11a0*/  ISETP.NE.AND.EX P1, PT, RZ, UR9, PT, P1 ;  /* 0x00000009ff007c0c */ /* 0x000fe4000bf25310 */
[----:B--2---:R-:W-:Y:S01]  /*11b0*/  SEL R0, R0, 0x1, P0 ;  /* 0x0000000100007807 */ /* 0x004fe20000000000 */
[----:B0--3--:R-:W-:Y:S10]  /*11c0*/  @P2 BRA `(.L_x_4943) ;  /* 0x0000000000302947 */ /* 0x009ff40003800000 */
[----:B------:R-:W-:Y:S01]  /*11d0*/  ULDC.64 UR6, c[0x0][0xaf8] ;  /* 0x0002be0000067ab9 */ /* 0x000fe20000000a00 */
[----:B-----5:R-:W0:Y:S01]  /*11e0*/  LDC R185, c[0x0][0x288] ;  /* 0x0000a200ffb97b82 */ /* 0x020e220000000800 */
[----:B------:R-:W-:-:S04]  /*11f0*/  ISETP.NE.U32.AND P0, PT, RZ, UR6, PT ;  /* 0x00000006ff007c0c */ /* 0x000fc8000bf05070 */
[----:B------:R-:W-:-:S13]  /*1200*/  ISETP.NE.AND.EX P0, PT, RZ, UR7, PT, P0 ;  /* 0x00000007ff007c0c */ /* 0x000fda000bf05300 */
[----:B------:R-:W-:Y:S05]  /*1210*/  @!P0 BRA `(.L_x_4943) ;  /* 0x00000000001c8947 */ /* 0x000fea0003800000 */
[----:B------:R-:W-:Y:S02]  /*1220*/  ULDC.64 UR6, c[0x0][0xaf8] ;  /* 0x0002be0000067ab9 */ /* 0x000fe40000000a00 */
[----:B------:R-:W-:-:S06]  /*1230*/  UIMAD.WIDE UR6, UR40, 0x4, UR6 ;  /* 0x00000004280678a5 */ /* 0x000fcc000f8e0206 */
[----:B------:R-:W-:Y:S02]  /*1240*/  IMAD.U32 R4, RZ, RZ, UR6 ;  /* 0x00000006ff047e24 */ /* 0x000fe4000f8e00ff */
[----:B------:R-:W-:-:S05]  /*1250*/  IMAD.U32 R5, RZ, RZ, UR7 ;  /* 0x00000007ff057e24 */ /* 0x000fca000f8e00ff */
[----:B0-----:R-:W2:Y:S04]  /*1260*/  LDG.E R185, desc[UR44][R4.64] ;  /* 0x0000002c04b97981 */ /* 0x001ea8000c1e1900 */
[----:B------:R-:W2:Y:S02]  /*1270*/  LDG.E R6, desc[UR44][R4.64+0x4] ;  /* 0x0000042c04067981 */ /* 0x000ea4000c1e1900 */
[----:B--2---:R-:W-:-:S07]  /*1280*/  IMAD.IADD R185, R6, 0x1, -R185 ;  /* 0x0000000106b97824 */ /* 0x004fce00078e0ab9 */
.L_x_4943:
[----:B------:R-:W-:Y:S01]  /*1290*/  IMAD R186, R0, R11, RZ ;  /* 0x0000000b00ba7224 */ /* 0x000fe200078e02ff */
[----:B------:R-:W-:Y:S06]  /*12a0*/  @!P1 BRA `(.L_x_4944) ;  /* 0x0000000000189947 */ /* 0x000fec0003800000 */
[----:B------:R-:W-:-:S04]  /*12b0*/  ULEA UR4, UP0, UR40, UR8, 0x2 ;  /* 0x0000000828047291 */ /* 0x000fc8000f80103f */
[----:B------:R-:W-:Y:S02]  /*12c0*/  ULEA.HI.X UR6, UR40, UR9, UR39, 0x2, UP0 ;  /* 0x0000000928067291 */ /* 0x000fe400080f1427 */
[----:B------:R-:W-:-:S04]  /*12d0*/  IMAD.U32 R4, RZ, RZ, UR4 ;  /* 0x00000004ff047e24 */ /* 0x000fc8000f8e00ff */
[----:B------:R-:W-:-:S05]  /*12e0*/  IMAD.U32 R5, RZ, RZ, UR6 ;  /* 0x00000006ff057e24 */ /* 0x000fca000f8e00ff */
[----:B------:R1:W5:Y:S01]  /*12f0*/  LDG.E R186, desc[UR44][R4.64] ;  /* 0x0000002c04ba7981 */ /* 0x000362000c1e1900 */
[----:B------:R-:W-:Y:S05]  /*1300*/  BRA `(.L_x_4945) ;  /* 0x00000000002c7947 */ /* 0x000fea0003800000 */
.L_x_4944:
        /* <DEDUP_REMOVED lines=9> */
[----:B------:R-:W2:Y:S02]  /*13a0*/  LDG.E R7, desc[UR44][R4.64+0x4] ;  /* 0x0000042c04077981 */ /* 0x000ea4000c1e1900 */
[----:B--2---:R-:W-:-:S07]  /*13b0*/  IMAD.IADD R186, R7, 0x1, -R186 ;  /* 0x0000000107ba7824 */ /* 0x004fce00078e0aba */
.L_x_4945:
[----:B------:R-:W-:Y:S01]  /*13c0*/  UISETP.NE.AND UP0, UPT, UR43, 0x1, UPT ;  /* 0x000000012b00788c */ /* 0x000fe2000bf05270 */
[----:B-----5:R-:W-:Y:S01]  /*13d0*/  IMAD.IADD R186, R186, 0x1, -R3 ;  /* 0x00000001baba7824 */ /* 0x020fe200078e0a03 */
[----:B------:R-:W-:-:S03]  /*13e0*/  USHF.L.U32 UR37, UR5, 0x6, URZ ;  /* 0x0000000605257899 */ /* 0x000fc6000800063f */
[----:B------:R-:W-:Y:S01]  /*13f0*/  VIADD R0, R186, 0x3f ;  /* 0x0000003fba007836 */ /* 0x000fe20000000000 */
[----:B------:R-:W-:-:S04]  /*1400*/  PLOP3.LUT P0, PT, PT, PT, UP0, 0x80, 0x0 ;  /* 0x000000000000781c */ /* 0x000fc80003f0f008 */
[----:B------:R-:W-:-:S04]  /*1410*/  SHF.R.S32.HI R3, RZ, 0x1f, R0 ;  /* 0x0000001fff037819 */ /* 0x000fc80000011400 */
[----:B------:R-:W-:-:S04]  /*1420*/  LEA.HI R3, R3, R0, RZ, 0x6 ;  /* 0x0000000003037211 */ /* 0x000fc800078f30ff */
[----:B------:R-:W-:Y:S01]  /*1430*/  SHF.R.S32.HI R168, RZ, 0x6, R3 ;  /* 0x00000006ffa87819 */ /* 0x000fe20000011403 */
[----:B------:R-:W-:Y:S06]  /*1440*/  @!P0 BRA `(.L_x_4946) ;  /* 0x0000001c00508947 */ /* 0x000fec0003800000 */
[----:B------:R-:W2:Y:S01]  /*1450*/  LDC R0, c[0x0][0x448] ;  /* 0x00011200ff007b82 */ /* 0x000ea20000000800 */
[----:B------:R-:W-:Y:S01]  /*1460*/  UIADD3 UR4, UR37, 0x3f, URZ ;  /* 0x0000003f25047890 */ /* 0x000fe2000fffe03f */
[----:B0-----:R-:W-:Y:S02]  /*1470*/  IADD3 R185, R186, 0x40, -R185 ;  /* 0x00000040bab97810 */ /* 0x001fe40007ffe8b9 */
        /* <DEDUP_REMOVED lines=21> */
[----:B--2---:R-:W-:Y:S01]  /*15d0*/  ISETP.NE.AND P0, PT, R0, 0x1, PT ;  /* 0x000000010000780c */ /* 0x004fe20003f05270 */
        /* <DEDUP_REMOVED lines=15> */
[----:B------:R-:W-:Y:S01]  /*16d0*/  CS2R R92, SRZ ;  /* 0x00000000005c7805 */ /* 0x000fe2000001ff00 */
[----:B------:R-:W-:Y:S01]  /*16e0*/  IMAD.MOV.U32 R19, RZ, RZ, RZ ;  /* 0x000000ffff137224 */ /* 0x000fe200078e00ff */
[----:B------:R-:W-:Y:S02]  /*16f0*/  CS2R R88, SRZ ;  /* 0x0000000000587805 */ /* 0x000fe4000001ff00 */
[----:B------:R-:W-:Y:S02]  /*1700*/  CS2R R86, SRZ ;  /* 0x0000000000567805 */ /* 0x000fe4000001ff00 */
[----:B------:R-:W-:Y:S01]  /*1710*/  CS2R R84, SRZ ;  /* 0x0000000000547805 */ /* 0x000fe2000001ff00 */
[----:B-1----:R-:W1:Y:S01]  /*1720*/  @P0 LDC R4, c[0x0][0x450] ;  /* 0x00011400ff040b82 */ /* 0x002e620000000800 */
        /* <DEDUP_REMOVED lines=15> */
[----:B0-----:R-:W-:Y:S01]  /*1820*/  @P0 IMAD.HI.U32 R3, R3, UR4, RZ ;  /* 0x0000000403030c27 */ /* 0x001fe2000f8e00ff */
[----:B------:R-:W-:Y:S02]  /*1830*/  CS2R R14, SRZ ;  /* 0x00000000000e7805 */ /* 0x000fe4000001ff00 */
[----:B------:R-:W-:Y:S02]  /*1840*/  CS2R R12, SRZ ;  /* 0x00000000000c7805 */ /* 0x000fe4000001ff00 */
[----:B------:R-:W-:Y:S02]  /*1850*/  CS2R R170, SRZ ;  /* 0x0000000000aa7805 */ /* 0x000fe4000001ff00 */
[----:B------:R-:W-:Y:S01]  /*1860*/  CS2R R38, SRZ ;  /* 0x0000000000267805 */ /* 0x000fe2000001ff00 */
[----:B------:R-:W-:Y:S01]  /*1870*/  IMAD.MOV.U32 R169, RZ, RZ, RZ ;  /* 0x000000ffffa97224 */ /* 0x000fe200078e00ff */
[----:B------:R-:W-:-:S02]  /*1880*/  CS2R R172, SRZ ;  /* 0x0000000000ac7805 */ /* 0x000fc4000001ff00 */
[----:B------:R-:W-:Y:S02]  /*1890*/  CS2R R34, SRZ ;  /* 0x0000000000227805 */ /* 0x000fe4000001ff00 */
[----:B-1----:R-:W-:Y:S01]  /*18a0*/  @P0 SHF.R.U32.HI R0, RZ, R4, R3 ;  /* 0x00000004ff000219 */ /* 0x002fe20000011603 */
[----:B------:R-:W-:Y:S01]  /*18b0*/  IMAD.MOV.U32 R31, RZ, RZ, RZ ;  /* 0x000000ffff1f7224 */ /* 0x000fe200078e00ff */
[----:B------:R-:W-:Y:S02]  /*18c0*/  PLOP3.LUT P0, PT, PT, PT, PT, 0x80, 0x0 ;  /* 0x000000000000781c */ /* 0x000fe40003f0f070 */
[----:B------:R-:W-:Y:S02]  /*18d0*/  CS2R R10, SRZ ;  /* 0x00000000000a7805 */ /* 0x000fe4000001ff00 */
[----:B------:R-:W-:Y:S01]  /*18e0*/  CS2R R174, SRZ ;  /* 0x0000000000ae7805 */ /* 0x000fe2000001ff00 */
[----:B------:R-:W-:Y:S02]  /*18f0*/  IMAD.IADD R0, R185, 0x1, R0 ;  /* 0x00000001b9007824 */ /* 0x000fe400078e0200 */
[----:B------:R-:W-:-:S02]  /*1900*/  IMAD.MOV.U32 R27, RZ, RZ, RZ ;  /* 0x000000ffff1b7224 */ /* 0x000fc400078e00ff */
[----:B------:R-:W-:Y:S01]  /*1910*/  IMAD.MOV.U32 R9, RZ, RZ, RZ ;  /* 0x000000ffff097224 */ /* 0x000fe200078e00ff */
[----:B------:R-:W-:Y:S01]  /*1920*/  SHF.R.S32.HI R3, RZ, 0x1f, R0 ;  /* 0x0000001fff037819 */ /* 0x000fe20000011400 */
[----:B------:R-:W-:-:S03]  /*1930*/  IMAD.MOV.U32 R20, RZ, RZ, RZ ;  /* 0x000000ffff147224 */ /* 0x000fc600078e00ff */
        /* <DEDUP_REMOVED lines=64> */
.L_x_4948:
[----:B------:R-:W-:Y:S01]  /*1d40*/  IMAD R0, R2, 0x8, R17 ;  /* 0x0000000802007824 */ /* 0x000fe200078e0211 */
[----:B------:R-:W-:-:S03]  /*1d50*/  ISETP.GE.AND P0, PT, R4, 0x2, PT ;  /* 0x000000020400780c */ /* 0x000fc60003f06270 */
[----:B------:R-:W-:-:S05]  /*1d60*/  VIADD R3, R0, 0x38860 ;  /* 0x0003886000037836 */ /* 0x000fca0000000000 */
[----:B------:R-:W-:-:S04]  /*1d70*/  PRMT R3, R202, 0x654, R3 ;  /* 0x00000654ca037816 */ /* 0x000fc80000000003 */
[----:B------:R0:W-:Y:S01]  /*1d80*/  SYNCS.ARRIVE.TRANS64.RED.A1T0 RZ, [R3+URZ], RZ ;  /* 0x000000ff03ff79a7 */ /* 0x0001e2000810043f */
[----:B------:R-:W-:Y:S05]  /*1d90*/  @!P0 BRA `(.L_x_4949) ;  /* 0x0000000800c08947 */ /* 0x000fea0003800000 */
[----:B------:R-:W-:-:S07]  /*1da0*/  VIADD R4, R4, 0xfffffffe ;  /* 0xfffffffe04047836 */ /* 0x000fce0000000000 */
.L_x_4951:
[----:B------:R-:W-:Y:S01]  /*1db0*/  BAR.SYNC.DEFER_BLOCKING 0xe, 0x100 ;  /* 0x0384000000007b1d */ /* 0x000fe20000010000 */
[----:B------:R-:W-:Y:S01]  /*1dc0*/  IMAD R0, R2, 0x40, R22 ;  /* 0x0000004002007824 */ /* 0x000fe200078e0216 */
        /* <DEDUP_REMOVED lines=10> */
[----:B01----:R-:W0:Y:S04]  /*1e70*/  LDS R3, [R0+0x38400] ;  /* 0x0384000000037984 */ /* 0x003e280000000800 */
        /* <DEDUP_REMOVED lines=157> */
.L_x_4950:
[----:B------:R-:W-:-:S04]  /*2850*/  IMAD R0, R2, 0x8, R17 ;  /* 0x0000000802007824 */ /* 0x000fc800078e0211 */
[----:B------:R-:W-:-:S05]  /*2860*/  VIADD R3, R0, 0x38860 ;  /* 0x0003886000037836 */ /* 0x000fca0000000000 */
[----:B------:R-:W-:-:S04]  /*2870*/  PRMT R3, R202, 0x654, R3 ;  /* 0x00000654ca037816 */ /* 0x000fc80000000003 */
[----:B------:R1:W-:Y:S01]  /*2880*/  SYNCS.ARRIVE.TRANS64.RED.A1T0 RZ, [R3+URZ], RZ ;  /* 0x000000ff03ff79a7 */ /* 0x0003e2000810043f */
[----:B------:R-:W-:Y:S05]  /*2890*/  @P1 BRA `(.L_x_4951) ;  /* 0xfffffff400441947 */ /* 0x000fea000383ffff */
.L_x_4949:
        /* <DEDUP_REMOVED lines=9> */
[----:B01----:R-:W0:Y:S04]  /*2930*/  LDS R3, [R17+0x38400] ;  /* 0x0384000011037984 */ /* 0x003e280000000800 */
        /* <DEDUP_REMOVED lines=133> */
.L_x_4946:
[----:B------:R-:W2:Y:S01]  /*3190*/  LDC R204, c[0x0][0x448] ;  /* 0x00011200ffcc7b82 */ /* 0x000ea20000000800 */
[----:B------:R-:W-:Y:S01]  /*31a0*/  UIADD3 UR4, UR37, 0x3f, URZ ;  /* 0x0000003f25047890 */ /* 0x000fe2000fffe03f */
[----:B01----:R-:W-:Y:S02]  /*31b0*/  IADD3 R5, R186, 0x40, -R185 ;  /* 0x00000040ba057810 */ /* 0x003fe40007ffe8b9 */
        /* <DEDUP_REMOVED lines=34> */
[----:B------:R-:W0:Y:S01]  /*33e0*/  @P0 LDC R0, c[0x0][0x44c] ;  /* 0x00011300ff000b82 */ /* 0x000e220000000800 */
[----:B------:R-:W-:-:S02]  /*33f0*/  CS2R R90, SRZ ;  /* 0x00000000005a7805 */ /* 0x000fc4000001ff00 */
[----:B------:R-:W-:Y:S01]  /*3400*/  CS2R R92, SRZ ;  /* 0x00000000005c7805 */ /* 0x000fe2000001ff00 */
[----:B------:R-:W-:Y:S01]  /*3410*/  IMAD.MOV.U32 R19, RZ, RZ, RZ ;  /* 0x000000ffff137224 */ /* 0x000fe200078e00ff */
        /* <DEDUP_REMOVED lines=23> */
[----:B------:R-:W-:Y:S01]  /*3590*/  CS2R R38, SRZ ;  /* 0x0000000000267805 */ /* 0x000fe2000001ff00 */
[----:B------:R-:W-:Y:S01]  /*35a0*/  IMAD.U32 R0, RZ, RZ, UR4 ;  /* 0x00000004ff007e24 */ /* 0x000fe2000f8e00ff */
[----:B------:R-:W-:Y:S01]  /*35b0*/  CS2R R172, SRZ ;  /* 0x0000000000ac7805 */ /* 0x000fe2000001ff00 */
[----:B------:R-:W-:Y:S01]  /*35c0*/  IMAD.MOV.U32 R169, RZ, RZ, RZ ;  /* 0x000000ffffa97224 */ /* 0x000fe200078e00ff */
[----:B------:R-:W-:-:S02]  /*35d0*/  CS2R R34, SRZ ;  /* 0x0000000000227805 */ /* 0x000fc4000001ff00 */
[----:B-1----:R-:W-:Y:S01]  /*35e0*/  @P0 SHF.R.U32.HI R0, RZ, R4, R3 ;  /* 0x00000004ff000219 */ /* 0x002fe20000011603 */
[----:B------:R-:W-:Y:S01]  /*35f0*/  IMAD.MOV.U32 R31, RZ, RZ, RZ ;  /* 0x000000ffff1f7224 */ /* 0x000fe200078e00ff */
[----:B------:R-:W-:Y:S02]  /*3600*/  PLOP3.LUT P0, PT, PT, PT, PT, 0x80, 0x0 ;  /* 0x000000000000781c */ /* 0x000fe40003f0f070 */
[----:B------:R-:W-:Y:S02]  /*3610*/  CS2R R10, SRZ ;  /* 0x00000000000a7805 */ /* 0x000fe4000001ff00 */
[----:B------:R-:W-:Y:S01]  /*3620*/  CS2R R174, SRZ ;  /* 0x0000000000ae7805 */ /* 0x000fe2000001ff00 */
[----:B------:R-:W-:Y:S02]  /*3630*/  IMAD.IADD R0, R5, 0x1, R0 ;  /* 0x0000000105007824 */ /* 0x000fe400078e0200 */
[----:B------:R-:W-:Y:S02]  /*3640*/  IMAD.MOV.U32 R27, RZ, RZ, RZ ;  /* 0x000000ffff1b7224 */ /* 0x000fe400078e00ff */
        /* <DEDUP_REMOVED lines=38> */
.L_x_4952:
        /* <DEDUP_REMOVED lines=9> */
.L_x_5092:
[----:B------:R-:W-:Y:S05]  /*3940*/  @!P0 BRA `(.L_x_4954) ;  /* 0x0000000000048947 */ /* 0x000fea0003800000 */
[----:B------:R-:W-:Y:S01]  /*3950*/  BPT.TRAP 0x1 ;  /* 0x000000040000795c */ /* 0x000fe20000300000 */
.L_x_4954:
[----:B------:R-:W-:Y:S01]  /*3960*/  IMAD R9, R2, 0x8, R17 ;  /* 0x0000000802097824 */ /* 0x000fe200078e0211 */
[----:B------:R-:W-:-:S04]  /*3970*/  SHF.L.U32 R6, R16, 0x1f, RZ ;  /* 0x0000001f10067819 */ /* 0x000fc800000006ff */
[----:B------:R1:W2:Y:S01]  /*3980*/  SYNCS.PHASECHK.TRANS64.TRYWAIT P1, [R9+URZ+0x38830], R6 ;  /* 0x03883006090075a7 */ /* 0x0002a2000802017f */
[----:B------:R-:W-:Y:S05]  /*3990*/  @!P0 BRA `(.L_x_4955) ;  /* 0x0000000000048947 */ /* 0x000fea0003800000 */
[----:B------:R-:W-:Y:S01]  /*39a0*/  BPT.TRAP 0x1 ;  /* 0x000000040000795c */ /* 0x000fe20000300000 */
.L_x_4955:
[----:B------:R-:W-:-:S05]  /*39b0*/  VIADD R0, R17, 0x22400 ;  /* 0x0002240011007836 */ /* 0x000fca0000000000 */
[----:B------:R-:W-:-:S04]  /*39c0*/  SHF.R.U32.HI R0, RZ, 0x4, R0 ;  /* 0x00000004ff007819 */ /* 0x000fc80000011600 */
[----:B------:R-:W-:Y:S01]  /*39d0*/  LOP3.LUT R0, R0, 0x3fff, RZ, 0xc0, !PT ;  /* 0x00003fff00007812 */ /* 0x000fe200078ec0ff */
[----:B--2---:R-:W-:Y:S06]  /*39e0*/  @P1 BRA `(.L_x_4956) ;  /* 0x0000000000081947 */ /* 0x004fec0003800000 */
[----:B------:R-:W2:Y:S02]  /*39f0*/  SYNCS.PHASECHK.TRANS64.TRYWAIT P1, [R9+URZ+0x38830], R6 ;  /* 0x03883006090075a7 */ /* 0x000ea4000802017f */
[----:B--2---:R-:W-:Y:S05]  /*3a00*/  @!P1 BRA `(.L_x_4957) ;  /* 0x0000012c00209947 */ /* 0x004fea0003800000 */
.L_x_4956:
        /* <DEDUP_REMOVED lines=40> */
.L_x_5093:
[----:B------:R-:W-:Y:S05]  /*3c90*/  @!P0 BRA `(.L_x_4959) ;  /* 0x0000000000048947 */ /* 0x000fea0003800000 */
[----:B------:R-:W-:Y:S01]  /*3ca0*/  BPT.TRAP 0x1 ;  /* 0x000000040000795c */ /* 0x000fe20000300000 */
.L_x_4959:
[----:B------:R4:W0:Y:S01]  /*3cb0*/  SYNCS.PHASECHK.TRANS64.TRYWAIT P1, [R9+URZ+0x38850], R6 ;  /* 0x03885006090075a7 */ /* 0x000822000802017f */
[----:B------:R-:W-:Y:S05]  /*3cc0*/  @!P0 BRA `(.L_x_4960) ;  /* 0x0000000000048947 */ /* 0x000fea0003800000 */
[----:B------:R-:W-:Y:S01]  /*3cd0*/  BPT.TRAP 0x1 ;  /* 0x000000040000795c */ /* 0x000fe20000300000 */
.L_x_4960:
        /* <DEDUP_REMOVED lines=12> */
.L_x_4961:
        /* <DEDUP_REMOVED lines=292> */
[----:B------:R-:W-:-:S02]  /*4fe0*/  IMAD.IADD R10, R10, 0x1, R11 ;  /* 0x000000010a0a7824 */ /* 0x000fc400078e020b */
[----:B------:R-:W-:Y:S01]  /*4ff0*/  IMAD.MOV.U32 R11, RZ, RZ, 0x40 ;  /* 0x00000040ff0b7424 */ /* 0x000fe200078e00ff */
[----:B------:R-:W-:Y:S02]  /*5000*/  WARPGROUP.DEPBAR.LE gsb0, 0x0 ;  /* 0x00008000000079c5 */ /* 0x000fe40000010000 */
        /* <DEDUP_REMOVED lines=33> */
.L_x_4963:
[----:B------:R-:W-:Y:S01]  /*5220*/  ISETP.NE.AND P5, PT, R204, 0x1, PT ;  /* 0x00000001cc00780c */ /* 0x000fe20003fa5270 */
[----:B------:R-:W-:Y:S01]  /*5230*/  VIADD R5, R191, UR37 ;  /* 0x00000025bf057c36 */ /* 0x000fe20008000000 */
[----:B------:R-:W-:Y:S01]  /*5240*/  ULDC UR28, c[0x0][0xa80] ;  /* 0x0002a000001c7ab9 */ /* 0x000fe20000000800 */
[----:B------:R-:W-:Y:S01]  /*5250*/  IMAD R217, R2, 0x1000, R19 ;  /* 0x0000100002d97824 */ /* 0x000fe200078e0213 */
[----:B------:R-:W-:-:S03]  /*5260*/  UMOV UR7, 0x40000040 ;  /* 0x4000004000077882 */ /* 0x000fc60000000000 */
[C---:B------:R-:W-:Y:S01]  /*5270*/  VIADD R221, R217.reuse, 0x80 ;  /* 0x00000080d9dd7836 */ /* 0x040fe20000000000 */
[----:B------:R-:W-:-:S05]  /*5280*/  R2UR UR6, R217 ;  /* 0x00000000d90672ca */ /* 0x000fca00000e0000 */
[----:B------:R-:W0:Y:S08]  /*5290*/  @P5 LDC R6, c[0x0][0x44c] ;  /* 0x00011300ff065b82 */ /* 0x000e300000000800 */
[----:B------:R-:W1:Y:S01]  /*52a0*/  @P5 LDC R7, c[0x0][0x450] ;  /* 0x00011400ff075b82 */ /* 0x000e620000000800 */
[----:B0-----:R-:W-:-:S05]  /*52b0*/  @P5 IMAD.HI.U32 R6, R5, R6, RZ ;  /* 0x0000000605065227 */ /* 0x001fca00078e00ff */
[----:B-1----:R-:W-:Y:S01]  /*52c0*/  @P5 SHF.R.U32.HI R5, RZ, R7, R6 ;  /* 0x00000007ff055219 */ /* 0x002fe20000011606 */
[----:B------:R-:W-:-:S04]  /*52d0*/  IMAD R7, R168, -0x40, R11 ;  /* 0xffffffc0a8077824 */ /* 0x000fc800078e020b */
[----:B------:R-:W0:Y:S01]  /*52e0*/  SHFL.IDX PT, R8, R5, RZ, 0x1c1f ;  /* 0x001c1fff05087589 */ /* 0x000e2200000e0000 */
[----:B------:R-:W-:Y:S02]  /*52f0*/  IADD3 R6, R186, 0x1, R7 ;  /* 0x00000001ba067810 */ /* 0x000fe40007ffe007 */
[----:B------:R-:W-:Y:S01]  /*5300*/  IADD3 R7, -R18, R7, R186 ;  /* 0x0000000712077210 */ /* 0x000fe20007ffe1ba */
[----:B------:R-:W1:Y:S01]  /*5310*/  SHFL.IDX PT, R5, R5, 0x1, 0x1c1f ;  /* 0x003c1f0005057f89 */ /* 0x000e6200000e0000 */
[----:B------:R-:W-:-:S04]  /*5320*/  IADD3 R6, -R185, R6, -R18 ;  /* 0x00000006b9067210 */ /* 0x000fc80007ffe912 */
        /* <DEDUP_REMOVED lines=92> */
[----:B------:R-:W-:Y:S02]  /*58f0*/  ISETP.GT.AND P1, PT, R6, 0x38, PT ;  /* 0x000000380600780c */ /* 0x000fe40003f24270 */
        /* <DEDUP_REMOVED lines=10> */
[----:B------:R-:W0:Y:S02]  /*59a0*/  SHFL.BFLY PT, R21, R8, 0x2, 0x1f ;  /* 0x0c401f0008157f89 */ /* 0x000e2400000e0000 */
        /* <DEDUP_REMOVED lines=16> */
[----:B0-----:R-:W-:Y:S01]  /*5ab0*/  FMNMX.FTZ R24, R8, R21, !PT ;  /* 0x0000001508187209 */ /* 0x001fe20007810000 */
[----:B------:R-:W-:-:S06]  /*5ac0*/  FFMA.FTZ R21, R41, UR28, -R56 ;  /* 0x0000001c29157c23 */ /* 0x000fcc0008010838 */
[----:B------:R-:W0:Y:S01]  /*5ad0*/  MUFU.EX2 R6, R6 ;  /* 0x0000000600067308 */ /* 0x000e220000000800 */
[----:B------:R-:W1:Y:S07]  /*5ae0*/  SHFL.BFLY PT, R25, R24, 0x1, 0x1f ;  /* 0x0c201f0018197f89 */ /* 0x000e6e00000e0000 */
[----:B------:R-:W-:Y:S08]  /*5af0*/  MUFU.EX2 R10, R10 ;  /* 0x0000000a000a7308 */ /* 0x000ff00000000800 */
[----:B------:R-:W2:Y:S01]  /*5b00*/  MUFU.EX2 R11, R11 ;  /* 0x0000000b000b7308 */ /* 0x000ea20000000800 */
[----:B0-----:R-:W-:Y:S01]  /*5b10*/  F2FP.F16.F32.PACK_AB R152, R6, R5 ;  /* 0x000000050698723e */ /* 0x001fe200000000ff */
[----:B------:R-:W-:-:S06]  /*5b20*/  FADD.FTZ R5, R5, R6 ;  /* 0x0000000605057221 */ /* 0x000fcc0000010000 */
[----:B------:R-:W-:Y:S01]  /*5b30*/  MUFU.EX2 R12, R12 ;  /* 0x0000000c000c7308 */ /* 0x000fe20000000800 */
[----:B-1----:R-:W-:Y:S01]  /*5b40*/  FMNMX.FTZ R8, R24, R25, !PT ;  /* 0x0000001918087209 */ /* 0x002fe20007810000 */
[----:B------:R-:W-:-:S03]  /*5b50*/  VIADD R25, R9, 0x38840 ;  /* 0x0003884009197836 */ /* 0x000fc60000000000 */
[C---:B------:R-:W-:Y:S01]  /*5b60*/  FSETP.NEU.FTZ.AND P1, PT, R8.reuse, -INF , PT ;  /* 0xff8000000800780b */ /* 0x040fe20003f3d000 */
[----:B------:R-:W-:Y:S01]  /*5b70*/  FMUL.FTZ R24, R8, UR28 ;  /* 0x0000001c08187c20 */ /* 0x000fe20008410000 */
[----:B------:R-:W-:Y:S01]  /*5b80*/  PRMT R25, R202, 0x654, R25 ;  /* 0x00000654ca197816 */ /* 0x000fe20000000019 */
[----:B------:R-:W0:Y:S01]  /*5b90*/  MUFU.EX2 R13, R13 ;  /* 0x0000000d000d7308 */ /* 0x000e220000000800 */
[C---:B--2---:R-:W-:Y:S01]  /*5ba0*/  F2FP.F16.F32.PACK_AB R154, R11.reuse, R10 ;  /* 0x0000000a0b9a723e */ /* 0x044fe200000000ff */
[----:B------:R-:W-:Y:S01]  /*5bb0*/  FADD.FTZ R10, R10, R5 ;  /* 0x000000050a0a7221 */ /* 0x000fe20000010000 */
[----:B------:R-:W-:Y:S01]  /*5bc0*/  FSEL R24, R24, RZ, P1 ;  /* 0x000000ff18187208 */ /* 0x000fe20000800000 */
[----:B------:R1:W-:Y:S02]  /*5bd0*/  SYNCS.ARRIVE.TRANS64.RED.A1T0 RZ, [R25+URZ], RZ ;  /* 0x000000ff19ff79a7 */ /* 0x0003e4000810043f */
[----:B------:R-:W-:Y:S02]  /*5be0*/  FADD.FTZ R11, R11, R10 ;  /* 0x0000000a0b0b7221 */ /* 0x000fe40000010000 */
        /* <DEDUP_REMOVED lines=46> */
[----:B------:R0:W-:Y:S01]  /*5ed0*/  STSM.16.M88.4 [R188], R156 ;  /* 0x0000009cbc007844 */ /* 0x0001e20000000200 */
[----:B------:R-:W-:Y:S01]  /*5ee0*/  FADD.FTZ R182, R182, R181 ;  /* 0x000000b5b6b67221 */ /* 0x000fe20000010000 */
        /* <DEDUP_REMOVED lines=21> */
[----:B------:R-:W3:Y:S08]  /*6040*/  MUFU.EX2 R173, R173 ;  /* 0x000000ad00ad7308 */ /* 0x000ef00000000800 */
[----:B------:R-:W4:Y:S01]  /*6050*/  MUFU.EX2 R174, R174 ;  /* 0x000000ae00ae7308 */ /* 0x000f220000000800 */
[----:B--2---:R-:W-:Y:S01]  /*6060*/  F2FP.F16.F32.PACK_AB R164, R172, R171 ;  /* 0x000000abaca4723e */ /* 0x004fe200000000ff */
[----:B------:R-:W-:-:S04]  /*6070*/  FADD.FTZ R171, R171, R170 ;  /* 0x000000aaabab7221 */ /* 0x000fc80000010000 */
[----:B------:R-:W-:Y:S02]  /*6080*/  FADD.FTZ R172, R172, R171 ;  /* 0x000000abacac7221 */ /* 0x000fe40000010000 */
[----:B------:R-:W-:Y:S02]  /*6090*/  MUFU.EX2 R215, R215 ;  /* 0x000000d700d77308 */ /* 0x000fe40000000800 */
[----:B---3--:R-:W-:-:S06]  /*60a0*/  FADD.FTZ R5, R173, R172 ;  /* 0x000000acad057221 */ /* 0x008fcc0000010000 */
[----:B------:R-:W2:Y:S01]  /*60b0*/  MUFU.EX2 R218, R218 ;  /* 0x000000da00da7308 */ /* 0x000ea20000000800 */
[C---:B----4-:R-:W-:Y:S01]  /*60c0*/  F2FP.F16.F32.PACK_AB R166, R174.reuse, R173 ;  /* 0x000000adaea6723e */ /* 0x050fe200000000ff */
[----:B------:R-:W-:-:S06]  /*60d0*/  FADD.FTZ R5, R174, R5 ;  /* 0x00000005ae057221 */ /* 0x000fcc0000010000 */
[----:B------:R-:W-:Y:S08]  /*60e0*/  MUFU.EX2 R219, R219 ;  /* 0x000000db00db7308 */ /* 0x000ff00000000800 */
[----:B------:R-:W3:Y:S01]  /*60f0*/  MUFU.EX2 R220, R220 ;  /* 0x000000dc00dc7308 */ /* 0x000ee20000000800 */
[----:B--2---:R-:W-:Y:S01]  /*6100*/  F2FP.F16.F32.PACK_AB R165, R218, R215 ;  /* 0x000000d7daa5723e */ /* 0x004fe200000000ff */
[----:B------:R-:W-:-:S04]  /*6110*/  FADD.FTZ R215, R215, R216 ;  /* 0x000000d8d7d77221 */ /* 0x000fc80000010000 */
[----:B------:R-:W-:Y:S01]  /*6120*/  FADD.FTZ R218, R218, R215 ;  /* 0x000000d7dada7221 */ /* 0x000fe20000010000 */
[----:B---3--:R-:W-:-:S03]  /*6130*/  F2FP.F16.F32.PACK_AB R167, R220, R219 ;  /* 0x000000dbdca7723e */ /* 0x008fc600000000ff */
[----:B------:R-:W-:Y:S02]  /*6140*/  FADD.FTZ R219, R219, R218 ;  /* 0x000000dadbdb7221 */ /* 0x000fe40000010000 */
[----:B------:R0:W-:Y:S01]  /*6150*/  STSM.16.M88.4 [R189], R164 ;  /* 0x000000a4bd007844 */ /* 0x0001e20000000200 */
[----:B-1----:R-:W-:Y:S01]  /*6160*/  WARPGROUP.ARRIVE ;  /* 0x00000000000079c5 */ /* 0x002fe20000000000 */
[----:B------:R-:W-:-:S05]  /*6170*/  FADD.FTZ R6, R220, R219 ;  /* 0x000000dbdc067221 */ /* 0x000fca0000010000 */
        /* <DEDUP_REMOVED lines=32> */
.L_x_4964:
[----:B------:R-:W0:Y:S01]  /*6380*/  @P5 LDC R11, c[0x0][0x44c] ;  /* 0x00011300ff0b5b82 */ /* 0x000e220000000800 */
[----:B------:R-:W-:Y:S02]  /*6390*/  IMAD.U32 R10, RZ, RZ, UR37 ;  /* 0x00000025ff0a7e24 */ /* 0x000fe4000f8e00ff */
[----:B------:R-:W-:Y:S02]  /*63a0*/  VIADD R168, R168, 0xfffffffe ;  /* 0xfffffffea8a87836 */ /* 0x000fe40000000000 */
[----:B------:R-:W-:-:S03]  /*63b0*/  VIADD R9, R9, 0x38860 ;  /* 0x0003886009097836 */ /* 0x000fc60000000000 */
[----:B------:R-:W1:Y:S01]  /*63c0*/  @P5 LDC R12, c[0x0][0x450] ;  /* 0x00011400ff0c5b82 */ /* 0x000e620000000800 */
[----:B------:R-:W-:Y:S02]  /*63d0*/  R2UR UR30, R168 ;  /* 0x00000000a81e72ca */ /* 0x000fe400000e0000 */
[----:B------:R-:W-:-:S04]  /*63e0*/  PRMT R9, R202, 0x654, R9 ;  /* 0x00000654ca097816 */ /* 0x000fc80000000009 */
[----:B------:R2:W-:Y:S01]  /*63f0*/  SYNCS.ARRIVE.TRANS64.RED.A1T0 RZ, [R9+URZ], RZ ;  /* 0x000000ff09ff79a7 */ /* 0x0005e2000810043f */
[----:B0-----:R-:W-:-:S05]  /*6400*/  @P5 IMAD.HI.U32 R11, R11, UR37, RZ ;  /* 0x000000250b0b5c27 */ /* 0x001fca000f8e00ff */
[----:B-1----:R-:W-:-:S04]  /*6410*/  @P5 SHF.R.U32.HI R10, RZ, R12, R11 ;  /* 0x0000000cff0a5219 */ /* 0x002fc8000001160b */
[----:B------:R-:W-:-:S04]  /*6420*/  IADD3 R10, R10, R186, -R185 ;  /* 0x000000ba0a0a7210 */ /* 0x000fc80007ffe8b9 */
[----:B------:R-:W-:-:S04]  /*6430*/  SHF.R.S32.HI R11, RZ, 0x1f, R10 ;  /* 0x0000001fff0b7819 */ /* 0x000fc8000001140a */
[----:B------:R-:W-:-:S04]  /*6440*/  LEA.HI R11, R11, R10, RZ, 0x6 ;  /* 0x0000000a0b0b7211 */ /* 0x000fc800078f30ff */
[----:B------:R-:W-:-:S04]  /*6450*/  SHF.R.S32.HI R11, RZ, 0x6, R11 ;  /* 0x00000006ff0b7819 */ /* 0x000fc8000001140b */
[----:B------:R-:W-:-:S13]  /*6460*/  R2UR UR29, R11 ;  /* 0x000000000b1d72ca */ /* 0x000fda00000e0000 */
[----:B------:R-:W-:-:S04]  /*6470*/  UISETP.LT.AND UP0, UPT, URZ, UR29, UPT ;  /* 0x0000001d3f00728c */ /* 0x000fc8000bf01270 */
[----:B------:R-:W-:-:S04]  /*6480*/  USEL UR29, URZ, UR29, !UP0 ;  /* 0x0000001d3f1d7287 */ /* 0x000fc8000c000000 */
[----:B------:R-:W-:-:S06]  /*6490*/  UISETP.GE.AND UP0, UPT, UR30, UR29, UPT ;  /* 0x0000001d1e00728c */ /* 0x000fcc000bf06270 */
[----:B------:R-:W-:-:S13]  /*64a0*/  PLOP3.LUT P1, PT, PT, PT, UP0, 0x80, 0x0 ;  /* 0x000000000000781c */ /* 0x000fda0003f2f008 */
[----:B--2---:R-:W-:Y:S05]  /*64b0*/  @!P1 BRA `(.L_x_4965) ;  /* 0x00000030009c9947 */ /* 0x004fea0003800000 */
[----:B------:R-:W-:Y:S01]  /*64c0*/  IMAD.MOV.U32 R11, RZ, RZ, R8 ;  /* 0x000000ffff0b7224 */ /* 0x000fe200078e0008 */
[----:B------:R-:W-:Y:S01]  /*64d0*/  ULDC UR28, c[0x0][0xa80] ;  /* 0x0002a000001c7ab9 */ /* 0x000fe20000000800 */
[----:B------:R-:W-:Y:S02]  /*64e0*/  IMAD.MOV.U32 R10, RZ, RZ, R7 ;  /* 0x000000ffff0a7224 */ /* 0x000fe400078e0007 */
[----:B------:R-:W-:-:S07]  /*64f0*/  IMAD.MOV.U32 R13, RZ, RZ, R2 ;  /* 0x000000ffff0d7224 */ /* 0x000fce00078e0002 */
.L_x_4976:
[----:B------:R-:W-:-:S05]  /*6500*/  VIADD R2, R13, 0x1 ;  /* 0x000000010d027836 */ /* 0x000fca0000000000 */
[----:B------:R-:W-:-:S04]  /*6510*/  ISETP.NE.AND P1, PT, R2, 0x2, PT ;  /* 0x000000020200780c */ /* 0x000fc80003f25270 */
[----:B------:R-:W-:Y:S02]  /*6520*/  SEL R7, RZ, 0x1, P1 ;  /* 0x00000001ff077807 */ /* 0x000fe40000800000 */
[----:B------:R-:W-:Y:S02]  /*6530*/  SEL R2, R2, RZ, P1 ;  /* 0x000000ff02027207 */ /* 0x000fe40000800000 */
[----:B------:R-:W-:Y:S01]  /*6540*/  LOP3.LUT R16, R16, R7, RZ, 0x3c, !PT ;  /* 0x0000000710107212 */ /* 0x000fe200078e3cff */
[----:B0-----:R-:W-:Y:S06]  /*6550*/  @!P0 BRA `(.L_x_4966) ;  /* 0x0000000000048947 */ /* 0x001fec0003800000 */
[----:B------:R-:W-:Y:S01]  /*6560*/  BPT.TRAP 0x1 ;  /* 0x000000040000795c */ /* 0x000fe20000300000 */
.L_x_4966:
[----:B------:R-:W-:Y:S01]  /*6570*/  IMAD R9, R2, 0x8, R17 ;  /* 0x0000000802097824 */ /* 0x000fe200078e0211 */
[----:B------:R-:W-:-:S04]  /*6580*/  SHF.L.U32 R8, R16, 0x1f, RZ ;  /* 0x0000001f10087819 */ /* 0x000fc800000006ff */
[----:B------:R0:W1:Y:S01]  /*6590*/  SYNCS.PHASECHK.TRANS64.TRYWAIT P1, [R9+URZ+0x38830], R8 ;  /* 0x03883008090075a7 */ /* 0x000062000802017f */
[----:B------:R-:W-:Y:S05]  /*65a0*/  @!P0 BRA `(.L_x_4967) ;  /* 0x0000000000048947 */ /* 0x000fea0003800000 */
[----:B------:R-:W-:Y:S01]  /*65b0*/  BPT.TRAP 0x1 ;  /* 0x000000040000795c */ /* 0x000fe20000300000 */
.L_x_4967:
[----:B------:R-:W-:Y:S01]  /*65c0*/  IMAD R7, R2, 0x200, R0 ;  /* 0x0000020002077824 */ /* 0x000fe200078e0200 */
[----:B-1----:R-:W-:Y:S06]  /*65d0*/  @P1 BRA `(.L_x_4968) ;  /* 0x0000000000081947 */ /* 0x002fec0003800000 */
[----:B------:R-:W1:Y:S02]  /*65e0*/  SYNCS.PHASECHK.TRANS64.TRYWAIT P1, [R9+URZ+0x38830], R8 ;  /* 0x03883008090075a7 */ /* 0x000e64000802017f */
[----:B-1----:R-:W-:Y:S05]  /*65f0*/  @!P1 BRA `(.L_x_4969) ;  /* 0x0000010000609947 */ /* 0x002fea0003800000 */
.L_x_4968:
        /* <DEDUP_REMOVED lines=22> */
.L_x_4970:
[----:B------:R2:W3:Y:S01]  /*6760*/  SYNCS.PHASECHK.TRANS64.TRYWAIT P1, [R9+URZ+0x38850], R8 ;  /* 0x03885008090075a7 */ /* 0x0004e2000802017f */
[----:B------:R-:W-:Y:S05]  /*6770*/  @!P0 BRA `(.L_x_4971) ;  /* 0x0000000000048947 */ /* 0x000fea0003800000 */
[----:B------:R-:W-:Y:S01]  /*6780*/  BPT.TRAP 0x1 ;  /* 0x000000040000795c */ /* 0x000fe20000300000 */
.L_x_4971:
[----:B------:R-:W-:Y:S01]  /*6790*/  IMAD R7, R2, 0x1000, R4 ;  /* 0x0000100002077824 */ /* 0x000fe200078e0204 */
[----:B---3--:R-:W-:Y:S06]  /*67a0*/  @P1 BRA `(.L_x_4972) ;  /* 0x0000000000081947 */ /* 0x008fec0003800000 */
[----:B------:R-:W3:Y:S02]  /*67b0*/  SYNCS.PHASECHK.TRANS64.TRYWAIT P1, [R9+URZ+0x38850], R8 ;  /* 0x03885008090075a7 */ /* 0x000ee4000802017f */
[----:B---3--:R-:W-:Y:S05]  /*67c0*/  @!P1 BRA `(.L_x_4973) ;  /* 0x0000010000009947 */ /* 0x008fea0003800000 */
.L_x_4972:
        /* <DEDUP_REMOVED lines=189> */
[----:B------:R-:W-:Y:S01]  /*73a0*/  IMAD.IADD R15, R21, 0x1, R8 ;  /* 0x00000001150f7824 */ /* 0x000fe200078e0208 */
[----:B------:R-:W-:Y:S02]  /*73b0*/  WARPGROUP.DEPBAR.LE gsb0, 0x0 ;  /* 0x00008000000079c5 */ /* 0x000fe40000010000 */
[----:B------:R-:W-:-:S08]  /*73c0*/  WARPGROUP.ARRIVE ;  /* 0x00000000000079c5 */ /* 0x000fd00000000000 */
[----:B------:R-:W-:Y:S01]  /*73d0*/  HGMMA.64x64x16.F32 R152, gdesc[UR24], R152, gsb0 ;  /* 0x00e00000189879f0 */ /* 0x000fe20008000898 */
[----:B------:R-:W-:Y:S01]  /*73e0*/  R2UR UR24, R15 ;  /* 0x000000000f1872ca */ /* 0x000fe200000e0000 */
[----:B------:R-:W-:Y:S01]  /*73f0*/  VIADD R15, R7, 0xa00 ;  /* 0x00000a00070f7836 */ /* 0x000fe20000000000 */
[----:B------:R-:W-:Y:S01]  /*7400*/  UMOV UR25, 0x40000040 ;  /* 0x4000004000197882 */ /* 0x000fe20000000000 */
[----:B------:R-:W-:Y:S02]  /*7410*/  UMOV UR27, 0x40000040 ;  /* 0x40000040001b7882 */ /* 0x000fe40000000000 */
[----:B------:R-:W-:-:S05]  /*7420*/  IMAD.IADD R20, R8, 0x1, R15 ;  /* 0x0000000108147824 */ /* 0x000fca00078e020f */
        /* <DEDUP_REMOVED lines=128> */
.L_x_4974:
        /* <DEDUP_REMOVED lines=9> */
[----:B------:R-:W-:-:S03]  /*7cc0*/  IADD3 R8, R186, UR6, -R18 ;  /* 0x00000006ba087c10 */ /* 0x000fc6000fffe812 */
[----:B------:R-:W0:Y:S02]  /*7cd0*/  SHFL.IDX PT, R15, R7, 0x1, 0x1c1f ;  /* 0x003c1f00070f7f89 */ /* 0x000e2400000e0000 */
[----:B------:R-:W-:Y:S02]  /*7ce0*/  IMAD.IADD R8, R8, 0x1, -R185 ;  /* 0x0000000108087824 */ /* 0x000fe400078e0ab9 */
[----:B------:R-:W1:Y:S02]  /*7cf0*/  SHFL.IDX PT, R7, R7, RZ, 0x1c1f ;  /* 0x001c1fff07077589 */ /* 0x000e6400000e0000 */
[----:B0-----:R-:W-:-:S05]  /*7d00*/  IMAD.IADD R12, R8, 0x1, R15 ;  /* 0x00000001080c7824 */ /* 0x001fca00078e020f */
        /* <DEDUP_REMOVED lines=47> */
[----:B------:R-:W-:Y:S01]  /*8000*/  FMNMX.FTZ R14, R183, R12, !PT ;  /* 0x0000000cb70e7209 */ /* 0x000fe20007810000 */
[----:B-1----:R-:W-:-:S04]  /*8010*/  IMAD.IADD R12, R8, 0x1, R7 ;  /* 0x00000001080c7824 */ /* 0x002fc800078e0207 */
        /* <DEDUP_REMOVED lines=70> */
[----:B------:R-:W-:Y:S01]  /*8480*/  FFMA.FTZ R181, R183, UR28, -R214 ;  /* 0x0000001cb7b57c23 */ /* 0x000fe200080108d6 */
[----:B------:R-:W0:Y:S01]  /*8490*/  SHFL.BFLY PT, R158, R7, 0x2, 0x1f ;  /* 0x0c401f00079e7f89 */ /* 0x000e2200000e0000 */
[----:B------:R-:W-:Y:S08]  /*84a0*/  MUFU.EX2 R15, R15 ;  /* 0x0000000f000f7308 */ /* 0x000ff00000000800 */
[----:B------:R-:W-:Y:S08]  /*84b0*/  MUFU.EX2 R12, R12 ;  /* 0x0000000c000c7308 */ /* 0x000ff00000000800 */
[----:B------:R-:W-:Y:S01]  /*84c0*/  MUFU.EX2 R14, R177 ;  /* 0x000000b1000e7308 */ /* 0x000fe20000000800 */
[----:B0-----:R-:W-:-:S07]  /*84d0*/  FMNMX.FTZ R158, R7, R158, !PT ;  /* 0x0000009e079e7209 */ /* 0x001fce0007810000 */
[----:B------:R-:W0:Y:S01]  /*84e0*/  MUFU.EX2 R169, R169 ;  /* 0x000000a900a97308 */ /* 0x000e220000000800 */
[----:B------:R-:W1:Y:S07]  /*84f0*/  SHFL.BFLY PT, R7, R158, 0x1, 0x1f ;  /* 0x0c201f009e077f89 */ /* 0x000e6e00000e0000 */
[----:B------:R-:W-:Y:S08]  /*8500*/  MUFU.EX2 R20, R20 ;  /* 0x0000001400147308 */ /* 0x000ff00000000800 */
[----:B------:R-:W2:Y:S08]  /*8510*/  MUFU.EX2 R173, R173 ;  /* 0x000000ad00ad7308 */ /* 0x000eb00000000800 */
        /* <DEDUP_REMOVED lines=9> */
[----:B------:R-:W-:Y:S01]  /*85b0*/  FSEL R153, R7, RZ, P2 ;  /* 0x000000ff07997208 */ /* 0x000fe20001000000 */
[--C-:B------:R-:W-:Y:S01]  /*85c0*/  FFMA.FTZ R221, R152, UR28, -R158.reuse ;  /* 0x0000001c98dd7c23 */ /* 0x100fe2000801089e */
[----:B------:R-:W-:Y:S01]  /*85d0*/  FSEL R152, R8, RZ, P1 ;  /* 0x000000ff08987208 */ /* 0x000fe20000800000 */
[----:B------:R-:W-:Y:S01]  /*85e0*/  FFMA.FTZ R214, R157, UR28, -R158 ;  /* 0x0000001c9dd67c23 */ /* 0x000fe2000801089e */
[----:B------:R-:W-:Y:S02]  /*85f0*/  IMAD.MOV R157, RZ, RZ, -R184 ;  /* 0x000000ffff9d7224 */ /* 0x000fe400078e0ab8 */
[----:B------:R-:W-:Y:S01]  /*8600*/  FADD.FTZ R153, -R153, R10 ;  /* 0x0000000a99997221 */ /* 0x000fe20000010100 */
[--C-:B------:R-:W-:Y:S01]  /*8610*/  FFMA.FTZ R222, R213, UR28, -R158.reuse ;  /* 0x0000001cd5de7c23 */ /* 0x100fe2000801089e */
[----:B------:R-:W-:Y:S01]  /*8620*/  FADD.FTZ R152, -R152, R11 ;  /* 0x0000000b98987221 */ /* 0x000fe20000010100 */
[--C-:B------:R-:W-:Y:S01]  /*8630*/  FFMA.FTZ R213, R215, UR28, -R158.reuse ;  /* 0x0000001cd7d57c23 */ /* 0x100fe2000801089e */
[----:B------:R-:W-:Y:S01]  /*8640*/  FMUL.FTZ R215, R153, UR28 ;  /* 0x0000001c99d77c20 */ /* 0x000fe20008410000 */
[----:B------:R-:W-:Y:S01]  /*8650*/  ISETP.NE.AND P1, PT, R18, R157, PT ;  /* 0x0000009d1200720c */ /* 0x000fe20003f25270 */
[----:B------:R-:W-:Y:S01]  /*8660*/  FMUL.FTZ R152, R152, UR28 ;  /* 0x0000001c98987c20 */ /* 0x000fe20008410000 */
[--C-:B------:R-:W-:Y:S01]  /*8670*/  FFMA.FTZ R183, R156, UR28, -R158.reuse ;  /* 0x0000001c9cb77c23 */ /* 0x100fe2000801089e */
[--C-:B------:R-:W-:Y:S01]  /*8680*/  FFMA.FTZ R156, R176, UR28, -R158.reuse ;  /* 0x0000001cb09c7c23 */ /* 0x100fe2000801089e */
[----:B------:R-:W-:Y:S01]  /*8690*/  FFMA.FTZ R224, R154, UR28, -R158 ;  /* 0x0000001c9ae07c23 */ /* 0x000fe2000801089e */
[----:B------:R-:W1:Y:S01]  /*86a0*/  MUFU.EX2 R10, R152 ;  /* 0x00000098000a7308 */ /* 0x000e620000000800 */
[----:B------:R-:W-:-:S02]  /*86b0*/  VIADD R153, R9, 0x38840 ;  /* 0x0003884009997836 */ /* 0x000fc40000000000 */
[--C-:B------:R-:W-:Y:S01]  /*86c0*/  FFMA.FTZ R217, R160, UR28, -R158.reuse ;  /* 0x0000001ca0d97c23 */ /* 0x100fe2000801089e */
[--C-:B------:R-:W-:Y:S01]  /*86d0*/  FFMA.FTZ R218, R161, UR28, -R158.reuse ;  /* 0x0000001ca1da7c23 */ /* 0x100fe2000801089e */
[--C-:B------:R-:W-:Y:S01]  /*86e0*/  FFMA.FTZ R219, R164, UR28, -R158.reuse ;  /* 0x0000001ca4db7c23 */ /* 0x100fe2000801089e */
[--C-:B------:R-:W-:Y:S01]  /*86f0*/  FFMA.FTZ R220, R165, UR28, -R158.reuse ;  /* 0x0000001ca5dc7c23 */ /* 0x100fe2000801089e */
[----:B------:R-:W-:Y:S01]  /*8700*/  PRMT R153, R202, 0x654, R153 ;  /* 0x00000654ca997816 */ /* 0x000fe20000000099 */
[----:B------:R-:W-:Y:S01]  /*8710*/  FFMA.FTZ R172, R172, UR28, -R158 ;  /* 0x0000001cacac7c23 */ /* 0x000fe2000801089e */
[----:B------:R-:W3:Y:S01]  /*8720*/  MUFU.EX2 R215, R215 ;  /* 0x000000d700d77308 */ /* 0x000ee20000000800 */
[----:B------:R-:W-:Y:S02]  /*8730*/  @!P1 IMAD R154, R13, 0x40, R22 ;  /* 0x000000400d9a9824 */ /* 0x000fe400078e0216 */
[--C-:B------:R-:W-:Y:S01]  /*8740*/  FFMA.FTZ R13, R216, UR28, -R158.reuse ;  /* 0x0000001cd80d7c23 */ /* 0x100fe2000801089e */
[----:B------:R4:W-:Y:S01]  /*8750*/  SYNCS.ARRIVE.TRANS64.RED.A1T0 RZ, [R153+URZ], RZ ;  /* 0x000000ff99ff79a7 */ /* 0x0009e2000810043f */
[----:B------:R-:W-:Y:S01]  /*8760*/  FFMA.FTZ R216, R155, UR28, -R158 ;  /* 0x0000001c9bd87c23 */ /* 0x000fe2000801089e */
[----:B------:R-:W-:Y:S01]  /*8770*/  IMAD R176, R2, 0x1000, R19 ;  /* 0x0000100002b07824 */ /* 0x000fe200078e0213 */
[----:B0-----:R-:W-:Y:S01]  /*8780*/  F2FP.F16.F32.PACK_AB R155, R169, R14 ;  /* 0x0000000ea99b723e */ /* 0x001fe200000000ff */
[----:B------:R0:W-:Y:S01]  /*8790*/  MUFU.EX2 R11, R156 ;  /* 0x0000009c000b7308 */ /* 0x0001e20000000800 */
[----:B--2---:R-:W-:Y:S01]  /*87a0*/  F2FP.F16.F32.PACK_AB R157, R173, R20 ;  /* 0x00000014ad9d723e */ /* 0x004fe200000000ff */
[-C--:B-1----:R-:W-:Y:S01]  /*87b0*/  FMUL.FTZ R26, R26, R10.reuse ;  /* 0x0000000a1a1a7220 */ /* 0x082fe20000410000 */
[----:B----4-:R-:W-:Y:S01]  /*87c0*/  F2FP.F16.F32.PACK_AB R153, R12, R15 ;  /* 0x0000000f0c99723e */ /* 0x010fe200000000ff */
[----:B------:R-:W-:Y:S01]  /*87d0*/  FMUL.FTZ R27, R27, R10 ;  /* 0x0000000a1b1b7220 */ /* 0x000fe20000410000 */
[----:B------:R-:W-:Y:S01]  /*87e0*/  F2FP.F16.F32.PACK_AB R159, R177, R168 ;  /* 0x000000a8b19f723e */ /* 0x000fe200000000ff */
[----:B------:R-:W-:Y:S01]  /*87f0*/  FMUL.FTZ R30, R30, R10 ;  /* 0x0000000a1e1e7220 */ /* 0x000fe20000410000 */
[----:B------:R-:W-:Y:S01]  /*8800*/  R2UR UR6, R176 ;  /* 0x00000000b00672ca */ /* 0x000fe200000e0000 */
[----:B------:R-:W-:Y:S01]  /*8810*/  MUFU.EX2 R182, R182 ;  /* 0x000000b600b67308 */ /* 0x000fe20000000800 */
[----:B0-----:R-:W-:-:S02]  /*8820*/  @!P1 IMAD R156, R154, 0x4, R17 ;  /* 0x000000049a9c9824 */ /* 0x001fc400078e0211 */
[-C--:B---3--:R-:W-:Y:S01]  /*8830*/  FMUL.FTZ R24, R24, R215.reuse ;  /* 0x000000d718187220 */ /* 0x088fe20000410000 */
[-C--:B------:R-:W-:Y:S01]  /*8840*/  FMUL.FTZ R25, R25, R215.reuse ;  /* 0x000000d719197220 */ /* 0x080fe20000410000 */
[-C--:B------:R-:W-:Y:S01]  /*8850*/  FMUL.FTZ R28, R28, R215.reuse ;  /* 0x000000d71c1c7220 */ /* 0x080fe20000410000 */
[-C--:B------:R-:W-:Y:S01]  /*8860*/  FMUL.FTZ R29, R29, R215.reuse ;  /* 0x000000d71d1d7220 */ /* 0x080fe20000410000 */
[----:B------:R-:W-:Y:S01]  /*8870*/  @!P1 STS [R156+0x38400], R215 ;  /* 0x038400d79c009388 */ /* 0x000fe20000000800 */
[-C--:B------:R-:W-:Y:S01]  /*8880*/  FMUL.FTZ R31, R31, R10.reuse ;  /* 0x0000000a1f1f7220 */ /* 0x080fe20000410000 */
[----:B------:R-:W0:Y:S01]  /*8890*/  MUFU.EX2 R21, R21 ;  /* 0x0000001500157308 */ /* 0x000e220000000800 */
[-C--:B------:R-:W-:Y:S01]  /*88a0*/  FMUL.FTZ R32, R32, R215.reuse ;  /* 0x000000d720207220 */ /* 0x080fe20000410000 */
[----:B------:R1:W-:Y:S01]  /*88b0*/  @!P1 STS [R156+0x38420], R10 ;  /* 0x0384200a9c009388 */ /* 0x0003e20000000800 */
        /* <DEDUP_REMOVED lines=59> */
[----:B------:R-:W-:Y:S01]  /*8c70*/  FMUL.FTZ R81, R81, R215 ;  /* 0x000000d751517220 */ /* 0x000fe20000410000 */
[-C--:B------:R-:W-:Y:S01]  /*8c80*/  FMUL.FTZ R82, R82, R10.reuse ;  /* 0x0000000a52527220 */ /* 0x080fe20000410000 */
[----:B------:R-:W-:Y:S01]  /*8c90*/  MUFU.EX2 R174, R174 ;  /* 0x000000ae00ae7308 */ /* 0x000fe20000000800 */
[----:B0-----:R-:W-:Y:S01]  /*8ca0*/  F2FP.F16.F32.PACK_AB R158, R220, R219 ;  /* 0x000000dbdc9e723e */ /* 0x001fe200000000ff */
        /* <DEDUP_REMOVED lines=81> */
[-C--:B------:R-:W-:Y:S01]  /*91c0*/  FMUL.FTZ R150, R150, R10.reuse ;  /* 0x0000000a96967220 */ /* 0x080fe20000410000 */
[----:B------:R-:W-:Y:S01]  /*91d0*/  FMUL.FTZ R151, R151, R10 ;  /* 0x0000000a97977220 */ /* 0x000fe20000410000 */
[----:B-1----:R-:W-:Y:S01]  /*91e0*/  F2FP.F16.F32.PACK_AB R165, R179, R178 ;  /* 0x000000b2b3a5723e */ /* 0x002fe200000000ff */
[----:B------:R1:W-:Y:S01]  /*91f0*/  STSM.16.M88.4 [R187+0x36400], R152 ;  /* 0x03640098bb007844 */ /* 0x0003e20000000200 */
[----:B------:R-:W-:Y:S01]  /*9200*/  VIADD R223, R176, 0x80 ;  /* 0x00000080b0df7836 */ /* 0x000fe20000000000 */
[----:B------:R-:W-:Y:S01]  /*9210*/  MUFU.EX2 R13, R13 ;  /* 0x0000000d000d7308 */ /* 0x000fe20000000800 */
[----:B0-----:R-:W-:Y:S01]  /*9220*/  F2FP.F16.F32.PACK_AB R167, R181, R180 ;  /* 0x000000b4b5a7723e */ /* 0x001fe200000000ff */
[----:B------:R1:W-:Y:S01]  /*9230*/  STSM.16.M88.4 [R188], R156 ;  /* 0x0000009cbc007844 */ /* 0x0003e20000000200 */
[----:B------:R-:W-:Y:S01]  /*9240*/  FFMA.FTZ R15, R10, R6, R15 ;  /* 0x000000060a0f7223 */ /* 0x000fe2000001000f */
[----:B------:R-:W-:-:S02]  /*9250*/  FFMA.FTZ R182, R215, R5, R182 ;  /* 0x00000005d7b67223 */ /* 0x000fc400000100b6 */
[----:B------:R1:W-:Y:S01]  /*9260*/  STSM.16.M88.4 [R190], R160 ;  /* 0x000000a0be007844 */ /* 0x0003e20000000200 */
[----:B------:R-:W-:Y:S01]  /*9270*/  FADD.FTZ R15, R12, R15 ;  /* 0x0000000f0c0f7221 */ /* 0x000fe20000010000 */
[----:B------:R-:W0:Y:S01]  /*9280*/  MUFU.EX2 R216, R216 ;  /* 0x000000d800d87308 */ /* 0x000e220000000800 */
        /* <DEDUP_REMOVED lines=64> */
.L_x_4975:
[----:B------:R-:W-:Y:S01]  /*9690*/  UISETP.GT.AND UP0, UPT, UR30, UR29, UPT ;  /* 0x0000001d1e00728c */ /* 0x000fe2000bf04270 */
[----:B------:R-:W-:Y:S01]  /*96a0*/  VIADD R9, R9, 0x38860 ;  /* 0x0003886009097836 */ /* 0x000fe20000000000 */
[----:B------:R-:W-:Y:S01]  /*96b0*/  UIADD3 UR30, UR30, -0x1, URZ ;  /* 0xffffffff1e1e7890 */ /* 0x000fe2000fffe03f */
[----:B------:R-:W-:Y:S02]  /*96c0*/  IMAD.MOV.U32 R11, RZ, RZ, R8 ;  /* 0x000000ffff0b7224 */ /* 0x000fe400078e0008 */
[----:B------:R-:W-:Y:S01]  /*96d0*/  IMAD.MOV.U32 R10, RZ, RZ, R7 ;  /* 0x000000ffff0a7224 */ /* 0x000fe200078e0007 */
[----:B------:R-:W-:Y:S01]  /*96e0*/  PLOP3.LUT P1, PT, PT, PT, UP0, 0x80, 0x0 ;  /* 0x000000000000781c */ /* 0x000fe20003f2f008 */
[----:B------:R-:W-:Y:S01]  /*96f0*/  IMAD.MOV.U32 R13, RZ, RZ, R2 ;  /* 0x000000ffff0d7224 */ /* 0x000fe200078e0002 */
[----:B------:R-:W-:-:S04]  /*9700*/  PRMT R9, R202, 0x654, R9 ;  /* 0x00000654ca097816 */ /* 0x000fc80000000009 */
[----:B------:R0:W-:Y:S07]  /*9710*/  SYNCS.ARRIVE.TRANS64.RED.A1T0 RZ, [R9+URZ], RZ ;  /* 0x000000ff09ff79a7 */ /* 0x0001ee000810043f */
[----:B------:R-:W-:Y:S05]  /*9720*/  @P1 BRA `(.L_x_4976) ;  /* 0xffffffcc00741947 */ /* 0x000fea000383ffff */
.L_x_4965:
[----:B------:R-:W-:-:S13]  /*9730*/  ISETP.LE.AND P1, PT, RZ, UR30, PT ;  /* 0x0000001eff007c0c */ /* 0x000fda000bf23270 */
[----:B------:R-:W-:Y:S05]  /*9740*/  @!P1 BRA `(.L_x_4977) ;  /* 0x0000002c004c9947 */ /* 0x000fea0003800000 */
[----:B------:R-:W-:Y:S01]  /*9750*/  IMAD.MOV.U32 R185, RZ, RZ, R8 ;  /* 0x000000ffffb97224 */ /* 0x000fe200078e0008 */
[----:B------:R-:W-:Y:S01]  /*9760*/  ULDC UR28, c[0x0][0xa80] ;  /* 0x0002a000001c7ab9 */ /* 0x000fe20000000800 */
[----:B------:R-:W-:Y:S02]  /*9770*/  IMAD.MOV.U32 R10, RZ, RZ, R7 ;  /* 0x000000ffff0a7224 */ /* 0x000fe400078e0007 */
[----:B------:R-:W-:-:S07]  /*9780*/  IMAD.MOV.U32 R213, RZ, RZ, R2 ;  /* 0x000000ffffd57224 */ /* 0x000fce00078e0002 */
.L_x_4988:
[----:B------:R-:W-:-:S05]  /*9790*/  VIADD R2, R213, 0x1 ;  /* 0x00000001d5027836 */ /* 0x000fca0000000000 */
[----:B------:R-:W-:-:S04]  /*97a0*/  ISETP.NE.AND P1, PT, R2, 0x2, PT ;  /* 0x000000020200780c */ /* 0x000fc80003f25270 */
[----:B------:R-:W-:Y:S02]  /*97b0*/  SEL R7, RZ, 0x1, P1 ;  /* 0x00000001ff077807 */ /* 0x000fe40000800000 */
[----:B------:R-:W-:Y:S02]  /*97c0*/  SEL R2, R2, RZ, P1 ;  /* 0x000000ff02027207 */ /* 0x000fe40000800000 */
[----:B------:R-:W-:Y:S01]  /*97d0*/  LOP3.LUT R16, R16, R7, RZ, 0x3c, !PT ;  /* 0x0000000710107212 */ /* 0x000fe200078e3cff */
[----:B-1----:R-:W-:Y:S06]  /*97e0*/  @!P0 BRA `(.L_x_4978) ;  /* 0x0000000000048947 */ /* 0x002fec0003800000 */
[----:B------:R-:W-:Y:S01]  /*97f0*/  BPT.TRAP 0x1 ;  /* 0x000000040000795c */ /* 0x000fe20000300000 */
.L_x_4978:
[----:B0-----:R-:W-:Y:S01]  /*9800*/  IMAD R9, R2, 0x8, R17 ;  /* 0x0000000802097824 */ /* 0x001fe200078e0211 */
[----:B------:R-:W-:-:S04]  /*9810*/  SHF.L.U32 R8, R16, 0x1f, RZ ;  /* 0x0000001f10087819 */ /* 0x000fc800000006ff */
[----:B------:R0:W1:Y:S01]  /*9820*/  SYNCS.PHASECHK.TRANS64.TRYWAIT P1, [R9+URZ+0x38830], R8 ;  /* 0x03883008090075a7 */ /* 0x000062000802017f */
[----:B------:R-:W-:Y:S05]  /*9830*/  @!P0 BRA `(.L_x_4979) ;  /* 0x0000000000048947 */ /* 0x000fea0003800000 */
[----:B------:R-:W-:Y:S01]  /*9840*/  BPT.TRAP 0x1 ;  /* 0x000000040000795c */ /* 0x000fe20000300000 */
.L_x_4979:
[----:B------:R-:W-:Y:S01]  /*9850*/  IMAD R7, R2, 0x200, R0 ;  /* 0x0000020002077824 */ /* 0x000fe200078e0200 */
[----:B-1----:R-:W-:Y:S06]  /*9860*/  @P1 BRA `(.L_x_4980) ;  /* 0x0000000000081947 */ /* 0x002fec0003800000 */
[----:B------:R-:W1:Y:S02]  /*9870*/  SYNCS.PHASECHK.TRANS64.TRYWAIT P1, [R9+URZ+0x38830], R8 ;  /* 0x03883008090075a7 */ /* 0x000e64000802017f */
[----:B-1----:R-:W-:Y:S05]  /*9880*/  @!P1 BRA `(.L_x_4981) ;  /* 0x000000cc00e49947 */ /* 0x002fea0003800000 */
.L_x_4980:
        /* <DEDUP_REMOVED lines=22> */
.L_x_4982:
[----:B------:R2:W3:Y:S01]  /*99f0*/  SYNCS.PHASECHK.TRANS64.TRYWAIT P1, [R9+URZ+0x38850], R8 ;  /* 0x03885008090075a7 */ /* 0x0004e2000802017f */
[----:B------:R-:W-:Y:S05]  /*9a00*/  @!P0 BRA `(.L_x_4983) ;  /* 0x0000000000048947 */ /* 0x000fea0003800000 */
[----:B------:R-:W-:Y:S01]  /*9a10*/  BPT.TRAP 0x1 ;  /* 0x000000040000795c */ /* 0x000fe20000300000 */
.L_x_4983:
[----:B------:R-:W-:Y:S01]  /*9a20*/  IMAD R7, R2, 0x1000, R4 ;  /* 0x0000100002077824 */ /* 0x000fe200078e0204 */
[----:B---3--:R-:W-:Y:S06]  /*9a30*/  @P1 BRA `(.L_x_4984) ;  /* 0x0000000000081947 */ /* 0x008fec0003800000 */
[----:B------:R-:W3:Y:S02]  /*9a40*/  SYNCS.PHASECHK.TRANS64.TRYWAIT P1, [R9+URZ+0x38850], R8 ;  /* 0x03885008090075a7 */ /* 0x000ee4000802017f */
[----:B---3--:R-:W-:Y:S05]  /*9a50*/  @!P1 BRA `(.L_x_4985) ;  /* 0x000000cc00849947 */ /* 0x008fea0003800000 */
.L_x_4984:
        /* <DEDUP_REMOVED lines=326> */
.L_x_4986:
[----:B------:R-:W-:Y:S01]  /*aec0*/  FMNMX.FTZ R8, R152, R10, !PT ;  /* 0x0000000a98087209 */ /* 0x000fe20007810000 */
[----:B------:R-:W-:Y:S01]  /*aed0*/  IMAD R220, R2, 0x1000, R19 ;  /* 0x0000100002dc7824 */ /* 0x000fe200078e0213 */
[----:B------:R-:W-:Y:S02]  /*aee0*/  UMOV UR7, 0x40000040 ;  /* 0x4000004000077882 */ /* 0x000fe40000000000 */
[----:B------:R-:W-:Y:S02]  /*aef0*/  FMNMX.FTZ R7, R153, R8, !PT ;  /* 0x0000000899077209 */ /* 0x000fe40007810000 */
        /* <DEDUP_REMOVED lines=109> */
[----:B------:R-:W-:Y:S01]  /*b5d0*/  FFMA.FTZ R153, R181, UR28, -R204 ;  /* 0x0000001cb5997c23 */ /* 0x000fe200080108cc */
[----:B------:R-:W-:Y:S01]  /*b5e0*/  MUFU.EX2 R186, R186 ;  /* 0x000000ba00ba7308 */ /* 0x000fe20000000800 */
[----:B-1----:R-:W-:Y:S01]  /*b5f0*/  F2FP.F16.F32.PACK_AB R156, R20, R15 ;  /* 0x0000000f149c723e */ /* 0x002fe200000000ff */
        /* <DEDUP_REMOVED lines=11> */
[--C-:B------:R-:W-:Y:S01]  /*b6b0*/  FFMA.FTZ R204, R154, UR28, -R152.reuse ;  /* 0x0000001c9acc7c23 */ /* 0x100fe20008010898 */
[--C-:B------:R-:W-:Y:S01]  /*b6c0*/  FFMA.FTZ R215, R155, UR28, -R152.reuse ;  /* 0x0000001c9bd77c23 */ /* 0x100fe20008010898 */
[----:B------:R-:W-:Y:S01]  /*b6d0*/  FFMA.FTZ R214, R158, UR28, -R152 ;  /* 0x0000001c9ed67c23 */ /* 0x000fe20008010898 */
[----:B------:R-:W1:Y:S01]  /*b6e0*/  MUFU.EX2 R181, R181 ;  /* 0x000000b500b57308 */ /* 0x000e620000000800 */
[----:B0-----:R-:W-:-:S02]  /*b6f0*/  IMAD.MOV R153, RZ, RZ, -R184 ;  /* 0x000000ffff997224 */ /* 0x001fc400078e0ab8 */
[--C-:B------:R-:W-:Y:S01]  /*b700*/  FFMA.FTZ R217, R159, UR28, -R152.reuse ;  /* 0x0000001c9fd97c23 */ /* 0x100fe20008010898 */
[--C-:B------:R-:W-:Y:S01]  /*b710*/  FFMA.FTZ R216, R162, UR28, -R152.reuse ;  /* 0x0000001ca2d87c23 */ /* 0x100fe20008010898 */
[--C-:B------:R-:W-:Y:S01]  /*b720*/  FFMA.FTZ R219, R163, UR28, -R152.reuse ;  /* 0x0000001ca3db7c23 */ /* 0x100fe20008010898 */
[--C-:B------:R-:W-:Y:S01]  /*b730*/  FFMA.FTZ R218, R166, UR28, -R152.reuse ;  /* 0x0000001ca6da7c23 */ /* 0x100fe20008010898 */
[----:B------:R-:W-:Y:S01]  /*b740*/  ISETP.NE.AND P1, PT, R18, R153, PT ;  /* 0x000000991200720c */ /* 0x000fe20003f25270 */
[----:B------:R-:W-:Y:S02]  /*b750*/  VIADD R153, R9, 0x38840 ;  /* 0x0003884009997836 */ /* 0x000fe40000000000 */
[--C-:B------:R-:W-:Y:S01]  /*b760*/  FFMA.FTZ R221, R167, UR28, -R152.reuse ;  /* 0x0000001ca7dd7c23 */ /* 0x100fe20008010898 */
[--C-:B------:R-:W-:Y:S01]  /*b770*/  FFMA.FTZ R170, R170, UR28, -R152.reuse ;  /* 0x0000001caaaa7c23 */ /* 0x100fe20008010898 */
[--C-:B------:R-:W-:Y:S01]  /*b780*/  FFMA.FTZ R171, R171, UR28, -R152.reuse ;  /* 0x0000001cabab7c23 */ /* 0x100fe20008010898 */
[--C-:B------:R-:W-:Y:S01]  /*b790*/  FFMA.FTZ R174, R174, UR28, -R152.reuse ;  /* 0x0000001caeae7c23 */ /* 0x100fe20008010898 */
[----:B------:R-:W-:Y:S01]  /*b7a0*/  PRMT R153, R202, 0x654, R153 ;  /* 0x00000654ca997816 */ /* 0x000fe20000000099 */
[--C-:B------:R-:W-:Y:S01]  /*b7b0*/  FFMA.FTZ R175, R175, UR28, -R152.reuse ;  /* 0x0000001cafaf7c23 */ /* 0x100fe20008010898 */
[--C-:B------:R-:W-:Y:S01]  /*b7c0*/  FFMA.FTZ R178, R178, UR28, -R152.reuse ;  /* 0x0000001cb2b27c23 */ /* 0x100fe20008010898 */
[--C-:B------:R-:W-:Y:S01]  /*b7d0*/  FFMA.FTZ R179, R179, UR28, -R152.reuse ;  /* 0x0000001cb3b37c23 */ /* 0x100fe20008010898 */
[----:B------:R0:W-:Y:S01]  /*b7e0*/  SYNCS.ARRIVE.TRANS64.RED.A1T0 RZ, [R153+URZ], RZ ;  /* 0x000000ff99ff79a7 */ /* 0x0001e2000810043f */
[--C-:B------:R-:W-:Y:S01]  /*b7f0*/  FFMA.FTZ R182, R182, UR28, -R152.reuse ;  /* 0x0000001cb6b67c23 */ /* 0x100fe20008010898 */
[----:B------:R-:W-:Y:S01]  /*b800*/  FFMA.FTZ R183, R183, UR28, -R152 ;  /* 0x0000001cb7b77c23 */ /* 0x000fe20008010898 */
[----:B------:R-:W-:Y:S01]  /*b810*/  @!P1 IMAD R154, R213, 0x40, R22 ;  /* 0x00000040d59a9824 */ /* 0x000fe200078e0216 */
[----:B------:R-:W-:Y:S01]  /*b820*/  MUFU.EX2 R204, R204 ;  /* 0x000000cc00cc7308 */ /* 0x000fe20000000800 */
[----:B------:R-:W-:Y:S01]  /*b830*/  F2FP.F16.F32.PACK_AB R152, R12, R11 ;  /* 0x0000000b0c98723e */ /* 0x000fe200000000ff */
[----:B-1----:R-:W-:Y:S01]  /*b840*/  FMUL.FTZ R26, R26, R181 ;  /* 0x000000b51a1a7220 */ /* 0x002fe20000410000 */
[----:B------:R-:W-:Y:S01]  /*b850*/  @!P1 IMAD R154, R154, 0x4, R17 ;  /* 0x000000049a9a9824 */ /* 0x000fe200078e0211 */
[----:B------:R-:W-:Y:S01]  /*b860*/  F2FP.F16.F32.PACK_AB R158, R186, R21 ;  /* 0x00000015ba9e723e */ /* 0x000fe200000000ff */
[-C--:B------:R-:W-:Y:S01]  /*b870*/  FMUL.FTZ R27, R27, R181.reuse ;  /* 0x000000b51b1b7220 */ /* 0x080fe20000410000 */
[-C--:B------:R-:W-:Y:S01]  /*b880*/  FMUL.FTZ R30, R30, R181.reuse ;  /* 0x000000b51e1e7220 */ /* 0x080fe20000410000 */
        /* <DEDUP_REMOVED lines=182> */
.L_x_4987:
[----:B------:R-:W-:Y:S01]  /*c3f0*/  ISETP.LT.AND P1, PT, RZ, UR30, PT ;  /* 0x0000001eff007c0c */ /* 0x000fe2000bf21270 */
[----:B------:R-:W-:Y:S01]  /*c400*/  VIADD R9, R9, 0x38860 ;  /* 0x0003886009097836 */ /* 0x000fe20000000000 */
[----:B------:R-:W-:Y:S01]  /*c410*/  UIADD3 UR30, UR30, -0x1, URZ ;  /* 0xffffffff1e1e7890 */ /* 0x000fe2000fffe03f */
[----:B------:R-:W-:Y:S02]  /*c420*/  IMAD.MOV.U32 R185, RZ, RZ, R8 ;  /* 0x000000ffffb97224 */ /* 0x000fe400078e0008 */
[----:B------:R-:W-:Y:S01]  /*c430*/  IMAD.MOV.U32 R10, RZ, RZ, R7 ;  /* 0x000000ffff0a7224 */ /* 0x000fe200078e0007 */
[----:B------:R-:W-:Y:S01]  /*c440*/  PRMT R9, R202, 0x654, R9 ;  /* 0x00000654ca097816 */ /* 0x000fe20000000009 */
[----:B------:R-:W-:-:S03]  /*c450*/  IMAD.MOV.U32 R213, RZ, RZ, R2 ;  /* 0x000000ffffd57224 */ /* 0x000fc600078e0002 */
[----:B------:R1:W-:Y:S03]  /*c460*/  SYNCS.ARRIVE.TRANS64.RED.A1T0 RZ, [R9+URZ], RZ ;  /* 0x000000ff09ff79a7 */ /* 0x0003e6000810043f */
[----:B------:R-:W-:Y:S05]  /*c470*/  @P1 BRA `(.L_x_4988) ;  /* 0xffffffd000c41947 */ /* 0x000fea000383ffff */
.L_x_4977:
[----:B------:R-:W2:Y:S01]  /*c480*/  SHFL.BFLY PT, R0, R5, 0x2, 0x1f ;  /* 0x0c401f0005007f89 */ /* 0x000ea200000e0000 */
[----:B------:R-:W-:-:S03]  /*c490*/  UIADD3 UR36, UR36, 0x1, URZ ;  /* 0x0000000124247890 */ /* 0x000fc6000fffe03f */
[----:B01----:R-:W0:Y:S01]  /*c4a0*/  SHFL.BFLY PT, R9, R6, 0x2, 0x1f ;  /* 0x0c401f0006097f89 */ /* 0x003e2200000e0000 */
[----:B------:R-:W-:Y:S08]  /*c4b0*/  BAR.ARV 0x8, 0x100 ;  /* 0x0204000000007b1d */ /* 0x000ff00000002000 */
[----:B------:R-:W-:Y:S01]  /*c4c0*/  BAR.SYNC.DEFER_BLOCKING 0xf, 0x100 ;  /* 0x03c4000000007b1d */ /* 0x000fe20000010000 */
[----:B--2---:R-:W-:Y:S01]  /*c4d0*/  FADD.FTZ R4, R0, R5 ;  /* 0x0000000500047221 */ /* 0x004fe20000010000 */
[----:B------:R-:W-:-:S02]  /*c4e0*/  VIADD R5, R2, 0x1 ;  /* 0x0000000102057836 */ /* 0x000fc40000000000 */
[----:B0-----:R-:W-:Y:S02]  /*c4f0*/  FADD.FTZ R9, R9, R6 ;  /* 0x0000000609097221 */ /* 0x001fe40000010000 */
[----:B------:R-:W0:Y:S01]  /*c500*/  SHFL.BFLY PT, R3, R4, 0x1, 0x1f ;  /* 0x0c201f0004037f89 */ /* 0x000e2200000e0000 */
[----:B------:R-:W-:-:S03]  /*c510*/  ISETP.NE.AND P1, PT, R5, 0x2, PT ;  /* 0x000000020500780c */ /* 0x000fc60003f25270 */
[----:B------:R-:W1:Y:S01]  /*c520*/  SHFL.BFLY PT, R10, R9, 0x1, 0x1f ;  /* 0x0c201f00090a7f89 */ /* 0x000e6200000e0000 */
[----:B0-----:R-:W-:Y:S01]  /*c530*/  FADD.FTZ R0, R4, R3 ;  /* 0x0000000304007221 */ /* 0x001fe20000010000 */
[----:B------:R-:W-:Y:S02]  /*c540*/  IMAD.MOV R3, RZ, RZ, -R184 ;  /* 0x000000ffff037224 */ /* 0x000fe400078e0ab8 */
[----:B------:R-:W-:Y:S02]  /*c550*/  IMAD.MOV.U32 R4, RZ, RZ, RZ ;  /* 0x000000ffff047224 */ /* 0x000fe400078e00ff */
[----:B-1----:R-:W-:Y:S01]  /*c560*/  FADD.FTZ R6, R9, R10 ;  /* 0x0000000a09067221 */ /* 0x002fe20000010000 */
[----:B------:R-:W-:Y:S02]  /*c570*/  FSETP.NE.FTZ.AND P2, PT, R0, RZ, PT ;  /* 0x000000ff0000720b */ /* 0x000fe40003f55000 */
[----:B------:R-:W-:Y:S01]  /*c580*/  ISETP.NE.AND P0, PT, R18, R3, PT ;  /* 0x000000031200720c */ /* 0x000fe20003f05270 */
[----:B------:R-:W-:Y:S01]  /*c590*/  IMAD.MOV.U32 R3, RZ, RZ, RZ ;  /* 0x000000ffff037224 */ /* 0x000fe200078e00ff */
[----:B------:R-:W-:-:S02]  /*c5a0*/  FSETP.NE.FTZ.AND P3, PT, R6, RZ, PT ;  /* 0x000000ff0600720b */ /* 0x000fc40003f75000 */
[----:B------:R-:W-:-:S04]  /*c5b0*/  SEL R9, RZ, 0x1, P1 ;  /* 0x00000001ff097807 */ /* 0x000fc80000800000 */
[----:B------:R-:W-:Y:S01]  /*c5c0*/  LOP3.LUT R16, R16, R9, RZ, 0x3c, !PT ;  /* 0x0000000910107212 */ /* 0x000fe200078e3cff */
[----:B------:R-:W-:Y:S02]  /*c5d0*/  IMAD.U32 R9, RZ, RZ, UR28 ;  /* 0x0000001cff097e24 */ /* 0x000fe4000f8e00ff */
        /* <DEDUP_REMOVED lines=78> */
[-C--:B------:R-:W-:Y:S01]  /*cac0*/  FMUL.FTZ R19, R91, R4.reuse ;  /* 0x000000045b137220 */ /* 0x080fe20000410000 */
[----:B------:R-:W-:Y:S02]  /*cad0*/  IMAD.MOV.U32 R0, RZ, RZ, -0x800000 ;  /* 0xff800000ff007424 */ /* 0x000fe400078e00ff */
[-C--:B------:R-:W-:Y:S01]  /*cae0*/  FMUL.FTZ R13, R42, R4.reuse ;  /* 0x000000042a0d7220 */ /* 0x080fe20000410000 */
[-C--:B------:R-:W-:Y:S01]  /*caf0*/  FMUL.FTZ R15, R46, R4.reuse ;  /* 0x000000042e0f7220 */ /* 0x080fe20000410000 */
[-C--:B------:R-:W-:Y:S01]  /*cb00*/  FMUL.FTZ R25, R50, R4.reuse ;  /* 0x0000000432197220 */ /* 0x080fe20000410000 */
[-C--:B------:R-:W-:Y:S01]  /*cb10*/  FMUL.FTZ R33, R58, R4.reuse ;  /* 0x000000043a217220 */ /* 0x080fe20000410000 */
[-C--:B------:R-:W-:Y:S01]  /*cb20*/  FMUL.FTZ R29, R66, R4.reuse ;  /* 0x00000004421d7220 */ /* 0x080fe20000410000 */
[-C--:B------:R-:W-:Y:S01]  /*cb30*/  FMUL.FTZ R91, R94, R4.reuse ;  /* 0x000000045e5b7220 */ /* 0x080fe20000410000 */
[----:B------:R-:W-:Y:S01]  /*cb40*/  @P2 FFMA.FTZ R3, R2, R7, R17 ;  /* 0x0000000702032223 */ /* 0x000fe20000010011 */
        /* <DEDUP_REMOVED lines=61> */
.L_x_4947:
[----:B------:R-:W0:Y:S01]  /*cf20*/  S2R R202, SR_CgaCtaId ;  /* 0x0000000000ca7919 */ /* 0x000e220000008800 */
[----:B------:R-:W-:Y:S01]  /*cf30*/  MOV R17, 0x400 ;  /* 0x0000040000117802 */ /* 0x000fe20000000f00 */
[----:B------:R-:W-:Y:S01]  /*cf40*/  BSSY B0, `(.L_x_4989) ;  /* 0x00002f1000007945 */ /* 0x000fe20003800000 */
[----:B------:R-:W-:Y:S02]  /*cf50*/  BAR.SYNC.DEFER_BLOCKING 0x5, 0x180 ;  /* 0x0146000000007b1d */ /* 0x000fe40000010000 */
[----:B0-----:R-:W-:-:S05]  /*cf60*/  LEA R17, R202, R17, 0x18 ;  /* 0x00000011ca117211 */ /* 0x001fca00078ec0ff */
[----:B------:R-:W0:Y:S02]  /*cf70*/  LDS.128 R4, [R17+0x388d0] ;  /* 0x0388d00011047984 */ /* 0x000e240000000c00 */
[----:B0-----:R-:W-:Y:S02]  /*cf80*/  R2UR UR5, R5 ;  /* 0x00000000050572ca */ /* 0x001fe400000e0000 */
[----:B------:R-:W-:Y:S01]  /*cf90*/  R2UR UR6, R6 ;  /* 0x00000000060672ca */ /* 0x000fe200000e0000 */
[----:B------:R-:W-:Y:S06]  /*cfa0*/  BAR.ARV 0x4, 0x180 ;  /* 0x0106000000007b1d */ /* 0x000fec0000002000 */
[----:B------:R-:W-:Y:S08]  /*cfb0*/  @P0 BRA `(.L_x_4990) ;  /* 0x0000002000240947 */ /* 0x000ff00003800000 */
[----:B------:R-:W0:Y:S01]  /*cfc0*/  S2R R6, SR_SWINHI ;  /* 0x0000000000067919 */ /* 0x000e220000002f00 */
[----:B------:R-:W-:Y:S01]  /*cfd0*/  F2FP.F16.F32.PACK_AB R9, R27, R9 ;  /* 0x000000091b09723e */ /* 0x000fe200000000ff */
[----:B------:R-:W-:Y:S01]  /*cfe0*/  USHF.L.U32 UR10, UR40, 0x2, URZ ;  /* 0x00000002280a7899 */ /* 0x000fe2000800063f */
[----:B------:R-:W-:Y:S01]  /*cff0*/  F2FP.F16.F32.PACK_AB R10, R10, R174 ;  /* 0x000000ae0a0a723e */ /* 0x000fe200000000ff */
[----:B------:R-:W-:Y:S01]  /*d000*/  BAR.SYNC.DEFER_BLOCKING 0x1, 0x100 ;  /* 0x0044000000007b1d */ /* 0x000fe20000010000 */
[----:B------:R-:W-:Y:S01]  /*d010*/  F2FP.F16.F32.PACK_AB R11, R31, R11 ;  /* 0x0000000b1f0b723e */ /* 0x000fe200000000ff */
[----:B------:R-:W-:Y:S01]  /*d020*/  USHF.L.U64.HI UR11, UR40, 0x2, UR39 ;  /* 0x00000002280b7899 */ /* 0x000fe20008010227 */
[----:B------:R-:W-:Y:S02]  /*d030*/  F2FP.F16.F32.PACK_AB R12, R12, R170 ;  /* 0x000000aa0c0c723e */ /* 0x000fe400000000ff */
[----:B------:R-:W-:Y:S01]  /*d040*/  F2FP.F16.F32.PACK_AB R13, R43, R13 ;  /* 0x0000000d2b0d723e */ /* 0x000fe200000000ff */
[----:B------:R-:W-:Y:S01]  /*d050*/  ULDC.64 UR8, c[0x0][0xd00] ;  /* 0x0003400000087ab9 */ /* 0x000fe20000000a00 */
[----:B------:R-:W-:Y:S01]  /*d060*/  F2FP.F16.F32.PACK_AB R14, R14, R167 ;  /* 0x000000a70e0e723e */ /* 0x000fe200000000ff */
[----:B------:R-:W-:Y:S01]  /*d070*/  UISETP.NE.U32.AND UP0, UPT, UR8, URZ, UPT ;  /* 0x0000003f0800728c */ /* 0x000fe2000bf05070 */
[----:B------:R-:W-:Y:S01]  /*d080*/  F2FP.F16.F32.PACK_AB R15, R47, R15 ;  /* 0x0000000f2f0f723e */ /* 0x000fe200000000ff */
[----:B------:R-:W-:Y:S01]  /*d090*/  UIADD3 UR4, UP1, UR10, UR8, URZ ;  /* 0x000000080a047290 */ /* 0x000fe2000ff3e03f */
[----:B------:R-:W-:Y:S01]  /*d0a0*/  F2FP.F16.F32.PACK_AB R24, R24, R166 ;  /* 0x000000a61818723e */ /* 0x000fe200000000ff */
[----:B------:R-:W-:Y:S01]  /*d0b0*/  UISETP.NE.AND.EX UP0, UPT, UR9, URZ, UPT, UP0 ;  /* 0x0000003f0900728c */ /* 0x000fe2000bf05300 */
[----:B------:R-:W-:Y:S01]  /*d0c0*/  F2FP.F16.F32.PACK_AB R25, R51, R25 ;  /* 0x000000193319723e */ /* 0x000fe200000000ff */
[----:B------:R-:W-:Y:S01]  /*d0d0*/  UIADD3.X UR7, UR11, UR9, URZ, UP1, !UPT ;  /* 0x000000090b077290 */ /* 0x000fe20008ffe43f */
[----:B------:R-:W-:-:S02]  /*d0e0*/  F2FP.F16.F32.PACK_AB R32, R32, R164 ;  /* 0x000000a42020723e */ /* 0x000fc400000000ff */
[----:B------:R-:W-:Y:S01]  /*d0f0*/  F2FP.F16.F32.PACK_AB R33, R59, R33 ;  /* 0x000000213b21723e */ /* 0x000fe200000000ff */
[----:B------:R-:W-:Y:S01]  /*d100*/  ULDC.64 UR8, c[0x0][0xd08] ;  /* 0x0003420000087ab9 */ /* 0x000fe20000000a00 */
[----:B------:R-:W-:Y:S02]  /*d110*/  F2FP.F16.F32.PACK_AB R28, R28, R161 ;  /* 0x000000a11c1c723e */ /* 0x000fe400000000ff */
[----:B------:R-:W-:Y:S02]  /*d120*/  F2FP.F16.F32.PACK_AB R29, R67, R29 ;  /* 0x0000001d431d723e */ /* 0x000fe400000000ff */
[----:B------:R-:W-:Y:S02]  /*d130*/  F2FP.F16.F32.PACK_AB R31, R71, R70 ;  /* 0x00000046471f723e */ /* 0x000fe400000000ff */
[----:B------:R-:W-:Y:S02]  /*d140*/  F2FP.F16.F32.PACK_AB R80, R81, R80 ;  /* 0x000000505150723e */ /* 0x000fe400000000ff */
[----:B------:R-:W-:-:S02]  /*d150*/  F2FP.F16.F32.PACK_AB R81, R83, R82 ;  /* 0x000000525351723e */ /* 0x000fc400000000ff */
[----:B------:R-:W-:Y:S02]  /*d160*/  MOV R4, R17 ;  /* 0x0000001100047202 */ /* 0x000fe40000000f00 */
[----:B0-----:R-:W-:Y:S02]  /*d170*/  MOV R5, R6 ;  /* 0x0000000600057202 */ /* 0x001fe40000000f00 */
[----:B------:R-:W-:Y:S02]  /*d180*/  F2FP.F16.F32.PACK_AB R88, R89, R88 ;  /* 0x000000585958723e */ /* 0x000fe400000000ff */
[----:B------:R-:W-:Y:S01]  /*d190*/  F2FP.F16.F32.PACK_AB R82, R85, R84 ;  /* 0x000000545552723e */ /* 0x000fe200000000ff */
[----:B------:R-:W-:Y:S01]  /*d1a0*/  IMAD.WIDE R122, R203, 0x2, R4 ;  /* 0x00000002cb7a7825 */ /* 0x000fe200078e0204 */
[----:B------:R-:W-:Y:S02]  /*d1b0*/  F2FP.F16.F32.PACK_AB R83, R87, R86 ;  /* 0x000000565753723e */ /* 0x000fe400000000ff */
[----:B------:R-:W-:-:S02]  /*d1c0*/  F2FP.F16.F32.PACK_AB R89, R19, R90 ;  /* 0x0000005a1359723e */ /* 0x000fc400000000ff */
[C---:B------:R-:W-:Y:S02]  /*d1d0*/  IADD3 R177, P1, R122.reuse, 0x20, RZ ;  /* 0x000000207ab17810 */ /* 0x040fe40007f3e0ff */
[C---:B------:R-:W-:Y:S02]  /*d1e0*/  IADD3 R52, P6, R122.reuse, 0x2020, RZ ;  /* 0x000020207a347810 */ /* 0x040fe40007fde0ff */
[----:B------:R-:W-:Y:S01]  /*d1f0*/  LOP3.LUT R36, R177, 0x380, RZ, 0xc0, !PT ;  /* 0x00000380b1247812 */ /* 0x000fe200078ec0ff */
[--C-:B------:R-:W-:Y:S01]  /*d200*/  IMAD.X R37, RZ, RZ, R123.reuse, P1 ;  /* 0x000000ffff257224 */ /* 0x100fe200008e067b */
[----:B------:R-:W-:Y:S01]  /*d210*/  IADD3 R179, P0, R122, 0x40, RZ ;  /* 0x000000407ab37810 */ /* 0x000fe20007f1e0ff */
[--C-:B------:R-:W-:Y:S01]  /*d220*/  IMAD.X R53, RZ, RZ, R123.reuse, P6 ;  /* 0x000000ffff357224 */ /* 0x100fe200030e067b */
[----:B------:R-:W-:Y:S02]  /*d230*/  SHF.R.U64 R36, R36, 0x3, RZ ;  /* 0x0000000324247819 */ /* 0x000fe400000012ff */
[----:B------:R-:W-:Y:S01]  /*d240*/  IADD3 R181, P4, R122, 0x60, RZ ;  /* 0x000000607ab57810 */ /* 0x000fe20007f9e0ff */
[----:B------:R-:W-:Y:S01]  /*d250*/  IMAD.X R41, RZ, RZ, R123, P0 ;  /* 0x000000ffff297224 */ /* 0x000fe200000e067b */
[----:B------:R-:W-:-:S02]  /*d260*/  LOP3.LUT R36, R36, R177, RZ, 0x3c, !PT ;  /* 0x000000b124247212 */ /* 0x000fc400078e3cff */
[----:B------:R-:W-:Y:S01]  /*d270*/  LOP3.LUT R177, R52, 0x380, RZ, 0xc0, !PT ;  /* 0x0000038034b17812 */ /* 0x000fe200078ec0ff */
[--C-:B------:R-:W-:Y:S01]  /*d280*/  IMAD.X R45, RZ, RZ, R123.reuse, P4 ;  /* 0x000000ffff2d7224 */ /* 0x100fe200020e067b */
[C---:B------:R-:W-:Y:S02]  /*d290*/  IADD3 R183, P3, R122.reuse, 0x2000, RZ ;  /* 0x000020007ab77810 */ /* 0x040fe40007f7e0ff */
[----:B------:R-:W-:Y:S02]  /*d2a0*/  LOP3.LUT R44, R181, 0x380, RZ, 0xc0, !PT ;  /* 0x00000380b52c7812 */ /* 0x000fe400078ec0ff */
[----:B------:R-:W-:Y:S01]  /*d2b0*/  SHF.R.U64 R177, R177, 0x3, RZ ;  /* 0x00000003b1b17819 */ /* 0x000fe200000012ff */
[----:B------:R-:W-:Y:S01]  /*d2c0*/  IMAD.X R49, RZ, RZ, R123, P3 ;  /* 0x000000ffff317224 */ /* 0x000fe200018e067b */
[----:B------:R-:W-:Y:S02]  /*d2d0*/  IADD3 R8, P0, R122, 0x4020, RZ ;  /* 0x000040207a087810 */ /* 0x000fe40007f1e0ff */
[----:B------:R-:W-:-:S02]  /*d2e0*/  LOP3.LUT R40, R179, 0x380, RZ, 0xc0, !PT ;  /* 0x00000380b3287812 */ /* 0x000fc400078ec0ff */
[C---:B------:R-:W-:Y:S01]  /*d2f0*/  LOP3.LUT R21, R122.reuse, 0x380, RZ, 0xc0, !PT ;  /* 0x000003807a157812 */ /* 0x040fe200078ec0ff */
[--C-:B------:R-:W-:Y:S01]  /*d300*/  IMAD.X R69, RZ, RZ, R123.reuse, P0 ;  /* 0x000000ffff457224 */ /* 0x100fe200000e067b */
[----:B------:R-:W-:Y:S02]  /*d310*/  LOP3.LUT R48, R183, 0x380, RZ, 0xc0, !PT ;  /* 0x00000380b7307812 */ /* 0x000fe400078ec0ff */
[C---:B------:R-:W-:Y:S02]  /*d320*/  IADD3 R56, P5, R122.reuse, 0x2040, RZ ;  /* 0x000020407a387810 */ /* 0x040fe40007fbe0ff */
[C---:B------:R-:W-:Y:S02]  /*d330*/  IADD3 R60, P2, R122.reuse, 0x2060, RZ ;  /* 0x000020607a3c7810 */ /* 0x040fe40007f5e0ff */
[----:B------:R-:W-:Y:S01]  /*d340*/  IADD3 R64, P1, R122, 0x4000, RZ ;  /* 0x000040007a407810 */ /* 0x000fe20007f3e0ff */
[--C-:B------:R-:W-:Y:S01]  /*d350*/  IMAD.X R57, RZ, RZ, R123.reuse, P5 ;  /* 0x000000ffff397224 */ /* 0x100fe200028e067b */
[----:B------:R-:W-:Y:S01]  /*d360*/  SHF.R.U64 R44, R44, 0x3, RZ ;  /* 0x000000032c2c7819 */ /* 0x000fe200000012ff */
[--C-:B------:R-:W-:Y:S01]  /*d370*/  IMAD.X R61, RZ, RZ, R123.reuse, P2 ;  /* 0x000000ffff3d7224 */ /* 0x100fe200010e067b */
[----:B------:R-:W-:Y:S01]  /*d380*/  LOP3.LUT R52, R177, R52, RZ, 0x3c, !PT ;  /* 0x00000034b1347212 */ /* 0x000fe200078e3cff */
[----:B------:R-:W-:Y:S01]  /*d390*/  IMAD.X R65, RZ, RZ, R123, P1 ;  /* 0x000000ffff417224 */ /* 0x000fe200008e067b */
[----:B------:R-:W-:-:S02]  /*d3a0*/  SHF.R.U64 R40, R40, 0x3, RZ ;  /* 0x0000000328287819 */ /* 0x000fc400000012ff */
[----:B------:R-:W-:Y:S02]  /*d3b0*/  LOP3.LUT R177, R8, 0x380, RZ, 0xc0, !PT ;  /* 0x0000038008b17812 */ /* 0x000fe400078ec0ff */
[----:B------:R-:W-:Y:S02]  /*d3c0*/  SHF.R.U64 R21, R21, 0x3, RZ ;  /* 0x0000000315157819 */ /* 0x000fe400000012ff */
[----:B------:R-:W-:Y:S02]  /*d3d0*/  SHF.R.U64 R48, R48, 0x3, RZ ;  /* 0x0000000330307819 */ /* 0x000fe400000012ff */
[----:B------:R-:W-:Y:S02]  /*d3e0*/  LOP3.LUT R44, R44, R181, RZ, 0x3c, !PT ;  /* 0x000000b52c2c7212 */ /* 0x000fe400078e3cff */
[----:B------:R-:W-:Y:S02]  /*d3f0*/  LOP3.LUT R40, R40, R179, RZ, 0x3c, !PT ;  /* 0x000000b328287212 */ /* 0x000fe400078e3cff */
[----:B------:R-:W-:-:S02]  /*d400*/  LOP3.LUT R181, R60, 0x380, RZ, 0xc0, !PT ;  /* 0x000003803cb57812 */ /* 0x000fc400078ec0ff */
[----:B------:R-:W-:Y:S02]  /*d410*/  SHF.R.U64 R177, R177, 0x3, RZ ;  /* 0x00000003b1b17819 */ /* 0x000fe400000012ff */
        /* <DEDUP_REMOVED lines=17> */
[----:B------:R-:W-:Y:S02]  /*d530*/  LOP3.LUT R68, R177, R8, RZ, 0x3c, !PT ;  /* 0x00000008b1447212 */ /* 0x000fe400078e3cff */
[----:B------:R-:W-:Y:S02]  /*d540*/  SHF.R.U64 R179, R179, 0x3, RZ ;  /* 0x00000003b3b37819 */ /* 0x000fe400000012ff */
[----:B------:R-:W-:Y:S02]  /*d550*/  F2FP.F16.F32.PACK_AB R8, R20, R175 ;  /* 0x000000af1408723e */ /* 0x000fe400000000ff */
[----:B------:R-:W-:-:S02]  /*d560*/  MOV R122, R122 ;  /* 0x0000007a007a7202 */ /* 0x000fc40000000f00 */
[----:B------:R-:W-:Y:S02]  /*d570*/  LOP3.LUT R27, R6, 0x380, RZ, 0xc0, !PT ;  /* 0x00000380061b7812 */ /* 0x000fe400078ec0ff */
[----:B------:R-:W-:Y:S01]  /*d580*/  LOP3.LUT R175, R26, 0x380, RZ, 0xc0, !PT ;  /* 0x000003801aaf7812 */ /* 0x000fe200078ec0ff */
[----:B------:R0:W-:Y:S01]  /*d590*/  STSM.16.M88.4 [R122], R8 ;  /* 0x000000087a007844 */ /* 0x0001e20000000200 */
[----:B------:R-:W-:Y:S02]  /*d5a0*/  SHF.R.U64 R183, R183, 0x3, RZ ;  /* 0x00000003b7b77819 */ /* 0x000fe400000012ff */
[----:B------:R-:W-:Y:S02]  /*d5b0*/  LOP3.LUT R60, R181, R60, RZ, 0x3c, !PT ;  /* 0x0000003cb53c7212 */ /* 0x000fe400078e3cff */
[----:B------:R-:W-:Y:S02]  /*d5c0*/  LOP3.LUT R123, R30, 0x380, RZ, 0xc0, !PT ;  /* 0x000003801e7b7812 */ /* 0x000fe400078ec0ff */
[----:B------:R-:W-:-:S02]  /*d5d0*/  LOP3.LUT R56, R179, R56, RZ, 0x3c, !PT ;  /* 0x00000038b3387212 */ /* 0x000fc400078e3cff */
[----:B------:R-:W-:Y:S02]  /*d5e0*/  LOP3.LUT R181, R106, 0x380, RZ, 0xc0, !PT ;  /* 0x000003806ab57812 */ /* 0x000fe400078ec0ff */
[----:B------:R-:W-:Y:S02]  /*d5f0*/  LOP3.LUT R179, R102, 0x380, RZ, 0xc0, !PT ;  /* 0x0000038066b37812 */ /* 0x000fe400078ec0ff */
[----:B------:R-:W-:Y:S02]  /*d600*/  SHF.R.U64 R27, R27, 0x3, RZ ;  /* 0x000000031b1b7819 */ /* 0x000fe400000012ff */
[----:B------:R-:W-:Y:S02]  /*d610*/  SHF.R.U64 R175, R175, 0x3, RZ ;  /* 0x00000003afaf7819 */ /* 0x000fe400000012ff */
[----:B------:R-:W-:Y:S02]  /*d620*/  LOP3.LUT R64, R183, R64, RZ, 0x3c, !PT ;  /* 0x00000040b7407212 */ /* 0x000fe400078e3cff */
[----:B------:R-:W-:-:S02]  /*d630*/  LOP3.LUT R183, R110, 0x380, RZ, 0xc0, !PT ;  /* 0x000003806eb77812 */ /* 0x000fc400078ec0ff */
[----:B------:R-:W-:Y:S02]  /*d640*/  SHF.R.U64 R123, R123, 0x3, RZ ;  /* 0x000000037b7b7819 */ /* 0x000fe400000012ff */
[----:B------:R-:W-:Y:S02]  /*d650*/  MOV R36, R36 ;  /* 0x0000002400247202 */ /* 0x000fe40000000f00 */
        /* <DEDUP_REMOVED lines=8> */
[----:B------:R-:W-:Y:S02]  /*d6e0*/  LOP3.LUT R20, R175, R26, RZ, 0x3c, !PT ;  /* 0x0000001aaf147212 */ /* 0x000fe400078e3cff */
[----:B------:R-:W-:Y:S02]  /*d6f0*/  MOV R40, R40 ;  /* 0x0000002800287202 */ /* 0x000fe40000000f00 */
[----:B------:R-:W-:-:S02]  /*d700*/  MOV R44, R44 ;  /* 0x0000002c002c7202 */ /* 0x000fc40000000f00 */
[----:B------:R-:W-:Y:S01]  /*d710*/  F2FP.F16.F32.PACK_AB R26, R163, R165 ;  /* 0x000000a5a31a723e */ /* 0x000fe200000000ff */
[----:B------:R-:W-:Y:S01]  /*d720*/  STSM.16.M88.4 [R40], R12 ;  /* 0x0000000c28007844 */ /* 0x000fe20000000200 */
[----:B------:R-:W-:Y:S02]  /*d730*/  F2FP.F16.F32.PACK_AB R27, R55, R54 ;  /* 0x00000036371b723e */ /* 0x000fe400000000ff */
[----:B------:R-:W-:Y:S02]  /*d740*/  SHF.R.U64 R183, R183, 0x3, RZ ;  /* 0x00000003b7b77819 */ /* 0x000fe400000012ff */
[----:B------:R-:W-:Y:S01]  /*d750*/  LOP3.LUT R118, R123, R30, RZ, 0x3c, !PT ;  /* 0x0000001e7b767212 */ /* 0x000fe200078e3cff */
[----:B------:R-:W-:Y:S01]  /*d760*/  STSM.16.M88.4 [R44], R24 ;  /* 0x000000182c007844 */ /* 0x000fe20000000200 */
[----:B------:R-:W-:Y:S02]  /*d770*/  MOV R48, R48 ;  /* 0x0000003000307202 */ /* 0x000fe40000000f00 */
[----:B------:R-:W-:-:S02]  /*d780*/  F2FP.F16.F32.PACK_AB R34, R160, R162 ;  /* 0x000000a2a022723e */ /* 0x000fc400000000ff */
[----:B------:R-:W-:Y:S02]  /*d790*/  F2FP.F16.F32.PACK_AB R35, R63, R62 ;  /* 0x0000003e3f23723e */ /* 0x000fe400000000ff */
[----:B------:R-:W-:Y:S02]  /*d7a0*/  LOP3.LUT R106, R181, R106, RZ, 0x3c, !PT ;  /* 0x0000006ab56a7212 */ /* 0x000fe400078e3cff */
[----:B------:R-:W-:Y:S01]  /*d7b0*/  MOV R52, R52 ;  /* 0x0000003400347202 */ /* 0x000fe20000000f00 */
[----:B------:R-:W-:Y:S01]  /*d7c0*/  STSM.16.M88.4 [R48], R32 ;  /* 0x0000002030007844 */ /* 0x000fe20000000200 */
[----:B------:R-:W-:Y:S02]  /*d7d0*/  F2FP.F16.F32.PACK_AB R30, R152, R159 ;  /* 0x0000009f981e723e */ /* 0x000fe400000000ff */
[----:B------:R-:W-:Y:S02]  /*d7e0*/  LOP3.LUT R102, R179, R102, RZ, 0x3c, !PT ;  /* 0x00000066b3667212 */ /* 0x000fe400078e3cff */
[----:B------:R-:W-:Y:S01]  /*d7f0*/  MOV R56, R56 ;  /* 0x0000003800387202 */ /* 0x000fe20000000f00 */
[----:B------:R-:W-:Y:S01]  /*d800*/  STSM.16.M88.4 [R52], R28 ;  /* 0x0000001c34007844 */ /* 0x000fe20000000200 */
[----:B0-----:R-:W-:-:S02]  /*d810*/  F2FP.F16.F32.PACK_AB R8, R73, R154 ;  /* 0x0000009a4908723e */ /* 0x001fc400000000ff */
[----:B------:R-:W-:Y:S02]  /*d820*/  F2FP.F16.F32.PACK_AB R9, R75, R74 ;  /* 0x0000004a4b09723e */ /* 0x000fe400000000ff */
[----:B------:R-:W-:Y:S02]  /*d830*/  F2FP.F16.F32.PACK_AB R10, R77, R76 ;  /* 0x0000004c4d0a723e */ /* 0x000fe400000000ff */
[----:B------:R-:W-:Y:S02]  /*d840*/  F2FP.F16.F32.PACK_AB R11, R79, R78 ;  /* 0x0000004e4f0b723e */ /* 0x000fe400000000ff */
[----:B------:R-:W-:Y:S02]  /*d850*/  MOV R60, R60 ;  /* 0x0000003c003c7202 */ /* 0x000fe40000000f00 */
[----:B------:R-:W-:Y:S01]  /*d860*/  F2FP.F16.F32.PACK_AB R96, R97, R96 ;  /* 0x000000606160723e */ /* 0x000fe200000000ff */
[----:B------:R0:W-:Y:S01]  /*d870*/  STSM.16.M88.4 [R56], R8 ;  /* 0x0000000838007844 */ /* 0x0001e20000000200 */
[----:B------:R-:W-:-:S02]  /*d880*/  LOP3.LUT R110, R183, R110, RZ, 0x3c, !PT ;  /* 0x0000006eb76e7212 */ /* 0x000fc400078e3cff */
[----:B------:R-:W-:Y:S01]  /*d890*/  MOV R64, R64 ;  /* 0x0000004000407202 */ /* 0x000fe20000000f00 */
[----:B------:R-:W-:Y:S01]  /*d8a0*/  STSM.16.M88.4 [R60], R80 ;  /* 0x000000503c007844 */ /* 0x000fe20000000200 */
        /* <DEDUP_REMOVED lines=14> */
[----:B------:R-:W-:Y:S01]  /*d990*/  UISETP.NE.U32.AND UP1, UPT, UR8, URZ, UPT ;  /* 0x0000003f0800728c */ /* 0x000fe2000bf25070 */
[----:B------:R-:W-:Y:S01]  /*d9a0*/  F2FP.F16.F32.PACK_AB R99, R46, R42 ;  /* 0x0000002a2e63723e */ /* 0x000fe200000000ff */
[----:B0-----:R-:W-:Y:S01]  /*d9b0*/  IMAD.U32 R10, RZ, RZ, UR4 ;  /* 0x00000004ff0a7e24 */ /* 0x001fe2000f8e00ff */
[----:B------:R-:W-:Y:S01]  /*d9c0*/  MOV R102, R102 ;  /* 0x0000006600667202 */ /* 0x000fe20000000f00 */
[----:B------:R-:W-:Y:S01]  /*d9d0*/  IMAD.U32 R11, RZ, RZ, UR7 ;  /* 0x00000007ff0b7e24 */ /* 0x000fe2000f8e00ff */
[----:B------:R-:W-:Y:S01]  /*d9e0*/  F2FP.F16.F32.PACK_AB R105, R58, R50 ;  /* 0x000000323a69723e */ /* 0x000fe200000000ff */
[----:B------:R-:W-:Y:S01]  /*d9f0*/  STSM.16.M88.4 [R68], R96 ;  /* 0x0000006044007844 */ /* 0x000fe20000000200 */
[----:B------:R-:W-:-:S02]  /*da00*/  F2FP.F16.F32.PACK_AB R106, R109, R108 ;  /* 0x0000006c6d6a723e */ /* 0x000fc400000000ff */
[----:B------:R-:W-:Y:S02]  /*da10*/  F2FP.F16.F32.PACK_AB R107, R72, R66 ;  /* 0x00000042486b723e */ /* 0x000fe400000000ff */
[----:B------:R-:W-:Y:S02]  /*da20*/  F2FP.F16.F32.PACK_AB R152, R113, R112 ;  /* 0x000000707198723e */ /* 0x000fe400000000ff */
[----:B------:R-:W-:Y:S01]  /*da30*/  F2FP.F16.F32.PACK_AB R154, R117, R116 ;  /* 0x00000074759a723e */ /* 0x000fe200000000ff */
[----:B------:R-:W-:Y:S01]  /*da40*/  STSM.16.M88.4 [R102], R104 ;  /* 0x0000006866007844 */ /* 0x000fe20000000200 */
[----:B------:R-:W-:Y:S02]  /*da50*/  MOV R110, R110 ;  /* 0x0000006e006e7202 */ /* 0x000fe40000000f00 */
[----:B------:R-:W-:Y:S01]  /*da60*/  F2FP.F16.F32.PACK_AB R121, R158, R157 ;  /* 0x0000009d9e79723e */ /* 0x000fe200000000ff */
[----:B------:R0:W-:Y:S01]  /*da70*/  STSM.16.M88.4 [R6], R152 ;  /* 0x0000009806007844 */ /* 0x0001e20000000200 */
        /* <DEDUP_REMOVED lines=8> */
[----:B------:R-:W-:Y:S01]  /*db00*/  MOV R118, R118 ;  /* 0x0000007600767202 */ /* 0x000fe20000000f00 */
[----:B------:R-:W-:Y:S01]  /*db10*/  STSM.16.M88.4 [R114], R128 ;  /* 0x0000008072007844 */ /* 0x000fe20000000200 */
[----:B------:R-:W-:Y:S02]  /*db20*/  F2FP.F16.F32.PACK_AB R138, R141, R140 ;  /* 0x0000008c8d8a723e */ /* 0x000fe400000000ff */
[----:B------:R-:W-:Y:S02]  /*db30*/  F2FP.F16.F32.PACK_AB R139, R143, R142 ;  /* 0x0000008e8f8b723e */ /* 0x000fe400000000ff */
[----:B------:R-:W-:Y:S02]  /*db40*/  F2FP.F16.F32.PACK_AB R145, R147, R146 ;  /* 0x000000929391723e */ /* 0x000fe400000000ff */
[----:B------:R-:W-:Y:S01]  /*db50*/  MOV R20, R20 ;  /* 0x0000001400147202 */ /* 0x000fe20000000f00 */
[----:B------:R-:W-:Y:S01]  /*db60*/  STSM.16.M88.4 [R118], R136 ;  /* 0x0000008876007844 */ /* 0x000fe20000000200 */
[----:B------:R-:W-:-:S02]  /*db70*/  F2FP.F16.F32.PACK_AB R146, R149, R148 ;  /* 0x000000949592723e */ /* 0x000fc400000000ff */
[----:B------:R-:W-:Y:S02]  /*db80*/  F2FP.F16.F32.PACK_AB R147, R151, R150 ;  /* 0x000000969793723e */ /* 0x000fe400000000ff */
[----:B------:R-:W-:-:S03]  /*db90*/  PLOP3.LUT P0, PT, PT, PT, UP0, 0x80, 0x0 ;  /* 0x000000000000781c */ /* 0x000fc60003f0f008 */
[----:B------:R1:W-:Y:S01]  /*dba0*/  STSM.16.M88.4 [R20], R144 ;  /* 0x0000009014007844 */ /* 0x0003e20000000200 */
[----:B------:R-:W-:Y:S01]  /*dbb0*/  BAR.SYNC.DEFER_BLOCKING 0x1, 0x100 ;  /* 0x0044000000007b1d */ /* 0x000fe20000010000 */
[----:B------:R-:W-:Y:S01]  /*dbc0*/  UISETP.NE.AND.EX UP1, UPT, UR9, URZ, UPT, UP1 ;  /* 0x0000003f0900728c */ /* 0x000fe2000bf25310 */
[----:B------:R-:W-:-:S05]  /*dbd0*/  IMAD R9, R198, 0x40, R23 ;  /* 0x00000040c6097824 */ /* 0x000fca00078e0217 */
[----:B------:R-:W-:-:S05]  /*dbe0*/  PLOP3.LUT P6, PT, PT, PT, UP1, 0x80, 0x0 ;  /* 0x000000000000781c */ /* 0x000fca0003fcf018 */
[----:B------:R-:W-:-:S04]  /*dbf0*/  @UP1 UIADD3 UR8, UP2, UR10, UR8, URZ ;  /* 0x000000080a081290 */ /* 0x000fc8000ff5e03f */
[----:B------:R-:W-:Y:S01]  /*dc00*/  @UP1 UIADD3.X UR9, UR11, UR9, URZ, UP2, !UPT ;  /* 0x000000090b091290 */ /* 0x000fe200097fe43f */
[----:B------:R-:W-:Y:S01]  /*dc10*/  IMAD.WIDE R8, R9, 0x2, R4 ;  /* 0x0000000209087825 */ /* 0x000fe200078e0204 */
[----:B------:R-:W-:-:S03]  /*dc20*/  ULDC UR4, c[0x0][0xb88] ;  /* 0x0002e20000047ab9 */ /* 0x000fc60000000800 */
[----:B------:R-:W-:Y:S01]  /*dc30*/  IMAD.U32 R4, RZ, RZ, UR4 ;  /* 0x00000004ff047e24 */ /* 0x000fe2000f8e00ff */
[----:B0-----:R-:W2:Y:S01]  /*dc40*/  @P0 LDG.E R6, desc[UR44][R10.64] ;  /* 0x0000002c0a060981 */ /* 0x001ea2000c1e1900 */
[----:B-1----:R-:W-:Y:S01]  /*dc50*/  IMAD.U32 R20, RZ, RZ, UR8 ;  /* 0x00000008ff147e24 */ /* 0x002fe2000f8e00ff */
[C---:B------:R-:W-:Y:S01]  /*dc60*/  IADD3 R13, P2, R8.reuse, 0x1000, RZ ;  /* 0x00001000080d7810 */ /* 0x040fe20007f5e0ff */
[----:B------:R-:W-:Y:S01]  /*dc70*/  IMAD.U32 R21, RZ, RZ, UR9 ;  /* 0x00000009ff157e24 */ /* 0x000fe2000f8e00ff */
[C---:B------:R-:W-:Y:S02]  /*dc80*/  IADD3 R25, P1, R8.reuse, 0x2000, RZ ;  /* 0x0000200008197810 */ /* 0x040fe40007f3e0ff */
[----:B------:R-:W-:Y:S02]  /*dc90*/  P2R R14, PR, RZ, 0x4 ;  /* 0x00000004ff0e7803 */ /* 0x000fe40000000000 */
[----:B------:R0:W5:Y:S01]  /*dca0*/  @P6 LDG.E R4, desc[UR44][R20.64] ;  /* 0x0000002c14046981 */ /* 0x000162000c1e1900 */
[----:B------:R-:W-:-:S02]  /*dcb0*/  IADD3 R29, P2, R8, 0x3000, RZ ;  /* 0x00003000081d7810 */ /* 0x000fc40007f5e0ff */
[C---:B------:R-:W-:Y:S02]  /*dcc0*/  IADD3 R33, P3, R8.reuse, 0x4000, RZ ;  /* 0x0000400008217810 */ /* 0x040fe40007f7e0ff */
[C---:B------:R-:W-:Y:S02]  /*dcd0*/  IADD3 R37, P4, R8.reuse, 0x5000, RZ ;  /* 0x0000500008257810 */ /* 0x040fe40007f9e0ff */
[----:B------:R-:W-:Y:S02]  /*dce0*/  IADD3 R41, P5, R8, 0x6000, RZ ;  /* 0x0000600008297810 */ /* 0x000fe40007fbe0ff */
[----:B------:R-:W-:Y:S02]  /*dcf0*/  LOP3.LUT R12, R13, 0x380, RZ, 0xc0, !PT ;  /* 0x000003800d0c7812 */ /* 0x000fe400078ec0ff */
[----:B------:R-:W-:Y:S02]  /*dd00*/  LOP3.LUT R24, R25, 0x380, RZ, 0xc0, !PT ;  /* 0x0000038019187812 */ /* 0x000fe400078ec0ff */
[----:B------:R-:W-:-:S02]  /*dd10*/  LOP3.LUT R28, R29, 0x380, RZ, 0xc0, !PT ;  /* 0x000003801d1c7812 */ /* 0x000fc400078ec0ff */
[----:B------:R-:W-:Y:S02]  /*dd20*/  LOP3.LUT R32, R33, 0x380, RZ, 0xc0, !PT ;  /* 0x0000038021207812 */ /* 0x000fe400078ec0ff */
[----:B------:R-:W-:Y:S02]  /*dd30*/  LOP3.LUT R36, R37, 0x380, RZ, 0xc0, !PT ;  /* 0x0000038025247812 */ /* 0x000fe400078ec0ff */
[----:B------:R-:W-:Y:S01]  /*dd40*/  LOP3.LUT R40, R41, 0x380, RZ, 0xc0, !PT ;  /* 0x0000038029287812 */ /* 0x000fe200078ec0ff */
[----:B------:R-:W-:Y:S01]  /*dd50*/  UMOV UR4, URZ ;  /* 0x0000003f00047c82 */ /* 0x000fe20008000000 */
[----:B------:R-:W-:Y:S02]  /*dd60*/  SHF.R.U64 R12, R12, 0x3, RZ ;  /* 0x000000030c0c7819 */ /* 0x000fe400000012ff */
[----:B------:R-:W-:Y:S02]  /*dd70*/  SHF.R.U64 R24, R24, 0x3, RZ ;  /* 0x0000000318187819 */ /* 0x000fe400000012ff */
[----:B------:R-:W-:-:S02]  /*dd80*/  SHF.R.U64 R28, R28, 0x3, RZ ;  /* 0x000000031c1c7819 */ /* 0x000fc400000012ff */
[----:B------:R-:W-:Y:S02]  /*dd90*/  SHF.R.U64 R32, R32, 0x3, RZ ;  /* 0x0000000320207819 */ /* 0x000fe400000012ff */
[----:B------:R-:W-:Y:S02]  /*dda0*/  SHF.R.U64 R36, R36, 0x3, RZ ;  /* 0x0000000324247819 */ /* 0x000fe400000012ff */
[----:B------:R-:W-:Y:S02]  /*ddb0*/  SHF.R.U64 R40, R40, 0x3, RZ ;  /* 0x0000000328287819 */ /* 0x000fe400000012ff */
[----:B------:R-:W-:Y:S02]  /*ddc0*/  LOP3.LUT R12, R12, R13, RZ, 0x3c, !PT ;  /* 0x0000000d0c0c7212 */ /* 0x000fe400078e3cff */
[----:B------:R-:W-:Y:S02]  /*ddd0*/  LOP3.LUT R24, R24, R25, RZ, 0x3c, !PT ;  /* 0x0000001918187212 */ /* 0x000fe400078e3cff */
[----:B------:R-:W-:-:S02]  /*dde0*/  LOP3.LUT R28, R28, R29, RZ, 0x3c, !PT ;  /* 0x0000001d1c1c7212 */ /* 0x000fc400078e3cff */
[----:B------:R-:W-:Y:S02]  /*ddf0*/  LOP3.LUT R32, R32, R33, RZ, 0x3c, !PT ;  /* 0x0000002120207212 */ /* 0x000fe400078e3cff */
[----:B------:R-:W-:Y:S02]  /*de00*/  LOP3.LUT R36, R36, R37, RZ, 0x3c, !PT ;  /* 0x0000002524247212 */ /* 0x000fe400078e3cff */
[----:B------:R-:W-:Y:S02]  /*de10*/  LOP3.LUT R40, R40, R41, RZ, 0x3c, !PT ;  /* 0x0000002928287212 */ /* 0x000fe400078e3cff */
[----:B--2---:R-:W-:Y:S01]  /*de20*/  @P0 R2UR UR4, R6 ;  /* 0x00000000060402ca */ /* 0x004fe200000e0000 */
[----:B0-----:R-:W-:-:S14]  /*de30*/  @P6 BRA `(.L_x_4991) ;  /* 0x0000000000106947 */ /* 0x001fdc0003800000 */
[----:B------:R-:W-:Y:S05]  /*de40*/  @!P0 BRA `(.L_x_4991) ;  /* 0x00000000000c8947 */ /* 0x000fea0003800000 */
[----:B------:R-:W2:Y:S04]  /*de50*/  LDG.E R5, desc[UR44][R10.64] ;  /* 0x0000002c0a057981 */ /* 0x000ea8000c1e1900 */
[----:B-----5:R-:W2:Y:S02]  /*de60*/  LDG.E R4, desc[UR44][R10.64+0x4] ;  /* 0x0000042c0a047981 */ /* 0x020ea4000c1e1900 */
[----:B--2---:R-:W-:-:S07]  /*de70*/  IMAD.IADD R4, R4, 0x1, -R5 ;  /* 0x0000000104047824 */ /* 0x004fce00078e0a05 */
.L_x_4991:
        /* <DEDUP_REMOVED lines=70> */
[----:B------:R-:W-:Y:S01]  /*e2e0*/  ULDC.64 UR12, c[0x0][0xc98] ;  /* 0x00032600000c7ab9 */ /* 0x000fe20000000a00 */
[----:B------:R-:W-:Y:S01]  /*e2f0*/  UIMAD.WIDE.U32 UR8, UR38, UR10, UR8 ;  /* 0x0000000a260872a5 */ /* 0x000fe2000f8e0008 */
[----:B------:R-:W-:Y:S01]  /*e300*/  VIADD R21, R22, UR37 ;  /* 0x0000002516157c36 */ /* 0x000fe20008000000 */
[----:B------:R-:W-:-:S02]  /*e310*/  UIMAD UR7, UR38, UR11, UR7 ;  /* 0x0000000b260772a4 */ /* 0x000fc4000f8e0207 */
[----:B------:R-:W-:Y:S02]  /*e320*/  UIMAD UR10, UR39, UR12, URZ ;  /* 0x0000000c270a72a4 */ /* 0x000fe4000f8e023f */
[----:B------:R-:W-:Y:S02]  /*e330*/  UIADD3 UR9, UR9, UR7, URZ ;  /* 0x0000000709097290 */ /* 0x000fe4000fffe03f */
[----:B------:R-:W-:Y:S02]  /*e340*/  UIMAD UR10, UR40, UR13, UR10 ;  /* 0x0000000d280a72a4 */ /* 0x000fe4000f8e020a */
[----:B------:R-:W-:Y:S01]  /*e350*/  UIMAD.WIDE.U32 UR8, UR40, UR12, UR8 ;  /* 0x0000000c280872a5 */ /* 0x000fe2000f8e0008 */
        /* <DEDUP_REMOVED lines=10> */
[----:B------:R-:W-:-:S03]  /*e400*/  IMAD.U32 R14, RZ, RZ, UR10 ;  /* 0x0000000aff0e7e24 */ /* 0x000fc6000f8e00ff */
        /* <DEDUP_REMOVED lines=11> */
[----:B------:R-:W-:Y:S02]  /*e4c0*/  IMAD.MOV R5, RZ, RZ, -R184 ;  /* 0x000000ffff057224 */ /* 0x000fe400078e0ab8 */
[----:B------:R-:W-:Y:S03]  /*e4d0*/  SHFL.IDX PT, R8, R6, RZ, 0x1c1f ;  /* 0x001c1fff06087589 */ /* 0x000fe600000e0000 */
[----:B------:R-:W-:Y:S01]  /*e4e0*/  ISETP.NE.AND P0, PT, R18, R5, PT ;  /* 0x000000051200720c */ /* 0x000fe20003f05270 */
[----:B------:R-:W0:Y:S01]  /*e4f0*/  SHFL.IDX PT, R9, R20, RZ, 0x1c1f ;  /* 0x001c1fff14097589 */ /* 0x000e2200000e0000 */
[C---:B------:R-:W-:Y:S02]  /*e500*/  VIADD R5, R21.reuse, 0x8 ;  /* 0x0000000815057836 */ /* 0x040fe40000000000 */
[-C--:B------:R-:W-:Y:S01]  /*e510*/  ISETP.GE.OR P1, PT, R21, R26.reuse, P0 ;  /* 0x0000001a1500720c */ /* 0x080fe20000726670 */
[----:B------:R-:W1:Y:S02]  /*e520*/  SHFL.IDX PT, R15, R20, 0x1, 0x1c1f ;  /* 0x003c1f00140f7f89 */ /* 0x000e6400000e0000 */
[----:B------:R-:W-:-:S10]  /*e530*/  ISETP.GE.OR P0, PT, R5, R26, P0 ;  /* 0x0000001a0500720c */ /* 0x000fd40000706670 */
[----:B0-----:R0:W-:Y:S04]  /*e540*/  @!P1 ST.E desc[UR44][R8.64], R3 ;  /* 0x0000000308009985 */ /* 0x0011e8000c10192c */
[----:B-1----:R0:W-:Y:S02]  /*e550*/  @!P0 ST.E desc[UR44][R14.64], R0 ;  /* 0x000000000e008985 */ /* 0x0021e4000c10192c */
.L_x_4992:
[----:B------:R-:W1:Y:S01]  /*e560*/  LDC R81, c[0x0][0xce8] ;  /* 0x00033a00ff517b82 */ /* 0x000e620000000800 */
[----:B------:R-:W-:Y:S01]  /*e570*/  ULDC UR12, c[0x0][0xbc8] ;  /* 0x0002f200000c7ab9 */ /* 0x000fe20000000800 */
[----:B------:R-:W-:Y:S01]  /*e580*/  ULDC.64 UR10, c[0x0][0xba0] ;  /* 0x0002e800000a7ab9 */ /* 0x000fe20000000a00 */
[----:B------:R-:W-:Y:S01]  /*e590*/  ISETP.GE.AND P0, PT, R196, UR12, PT ;  /* 0x0000000cc4007c0c */ /* 0x000fe2000bf06270 */
[----:B0-----:R-:W5:Y:S01]  /*e5a0*/  LD.E.128 R8, desc[UR44][R10.64] ;  /* 0x0000002c0a087980 */ /* 0x001f62000c101d00 */
[----:B------:R-:W-:Y:S02]  /*e5b0*/  ISETP.GE.AND P1, PT, R23, UR12, PT ;  /* 0x0000000c17007c0c */ /* 0x000fe4000bf26270 */
[----:B------:R-:W-:Y:S01]  /*e5c0*/  SEL R3, RZ, 0xffffffff, P0 ;  /* 0xffffffffff037807 */ /* 0x000fe20000000000 */
[----:B------:R-:W5:Y:S01]  /*e5d0*/  LD.E.128 R12, desc[UR44][R12.64] ;  /* 0x0000002c0c0c7980 */ /* 0x000f62000c101d00 */
[----:B------:R-:W-:-:S03]  /*e5e0*/  SEL R0, RZ, 0x1, P1 ;  /* 0x00000001ff007807 */ /* 0x000fc60000800000 */
[----:B------:R-:W-:Y:S01]  /*e5f0*/  IMAD.SHL.U32 R3, R3, 0x2, RZ ;  /* 0x0000000203037824 */ /* 0x000fe200078e00ff */
[----:B------:R-:W-:Y:S01]  /*e600*/  ISETP.GE.AND P0, PT, R195, UR12, PT ;  /* 0x0000000cc3007c0c */ /* 0x000fe2000bf06270 */
[----:B------:R-:W5:Y:S04]  /*e610*/  LD.E.128 R24, desc[UR44][R24.64] ;  /* 0x0000002c18187980 */ /* 0x000f68000c101d00 */
[----:B------:R-:W5:Y:S04]  /*e620*/  LD.E.128 R28, desc[UR44][R28.64] ;  /* 0x0000002c1c1c7980 */ /* 0x000f68000c101d00 */
[----:B------:R-:W5:Y:S01]  /*e630*/  LD.E.128 R32, desc[UR44][R32.64] ;  /* 0x0000002c20207980 */ /* 0x000f62000c101d00 */
[----:B-1----:R-:W-:-:S02]  /*e640*/  ISETP.NE.AND P2, PT, R81, 0x1, PT ;  /* 0x000000015100780c */ /* 0x002fc40003f45270 */
[----:B------:R-:W-:Y:S01]  /*e650*/  LOP3.LUT R0, R3, 0x2, R0, 0xe2, !PT ;  /* 0x0000000203007812 */ /* 0x000fe200078ee200 */
[----:B------:R-:W5:Y:S01]  /*e660*/  LD.E.128 R36, desc[UR44][R36.64] ;  /* 0x0000002c24247980 */ /* 0x000f62000c101d00 */
[----:B------:R-:W-:-:S03]  /*e670*/  SEL R3, RZ, 0xffffffff, P0 ;  /* 0xffffffffff037807 */ /* 0x000fc60000000000 */
[----:B------:R-:W5:Y:S04]  /*e680*/  LD.E.128 R40, desc[UR44][R40.64] ;  /* 0x0000002c28287980 */ /* 0x000f68000c101d00 */
[----:B------:R-:W5:Y:S02]  /*e690*/  LD.E.128 R44, desc[UR44][R44.64] ;  /* 0x0000002c2c2c7980 */ /* 0x000f64000c101d00 */
[----:B------:R-:W0:Y:S01]  /*e6a0*/  @P2 LDC R19, c[0x0][0xcec] ;  /* 0x00033b00ff132b82 */ /* 0x000e220000000800 */
[----:B------:R-:W-:Y:S01]  /*e6b0*/  IMAD.SHL.U32 R3, R3, 0x4, RZ ;  /* 0x0000000403037824 */ /* 0x000fe200078e00ff */
[----:B------:R-:W-:Y:S01]  /*e6c0*/  ISETP.GE.AND P0, PT, R194, UR12, PT ;  /* 0x0000000cc2007c0c */ /* 0x000fe2000bf06270 */
[----:B------:R-:W-:Y:S01]  /*e6d0*/  UIMAD UR7, UR14, UR10, URZ ;  /* 0x0000000a0e0772a4 */ /* 0x000fe2000f8e023f */
[----:B------:R-:W5:Y:S04]  /*e6e0*/  LD.E.128 R48, desc[UR44][R48.64] ;  /* 0x0000002c30307980 */ /* 0x000f68000c101d00 */
[----:B------:R-:W1:Y:S01]  /*e6f0*/  @P2 LDC R21, c[0x0][0xcf0] ;  /* 0x00033c00ff152b82 */ /* 0x000e620000000800 */
[----:B------:R-:W-:Y:S01]  /*e700*/  LOP3.LUT R3, R3, 0x4, R0, 0xe2, !PT ;  /* 0x0000000403037812 */ /* 0x000fe200078ee200 */
[----:B------:R-:W-:Y:S01]  /*e710*/  UIMAD.WIDE.U32 UR8, UR4, UR10, URZ ;  /* 0x0000000a040872a5 */ /* 0x000fe2000f8e003f */
[----:B------:R-:W-:Y:S01]  /*e720*/  SEL R5, RZ, 0xffffffff, P0 ;  /* 0xffffffffff057807 */ /* 0x000fe20000000000 */
[----:B------:R-:W-:Y:S01]  /*e730*/  UIMAD UR7, UR4, UR11, UR7 ;  /* 0x0000000b040772a4 */ /* 0x000fe2000f8e0207 */
[----:B------:R-:W-:Y:S01]  /*e740*/  IMAD R0, R197, 0x20, R198 ;  /* 0x00000020c5007824 */ /* 0x000fe200078e02c6 */
[----:B------:R-:W-:Y:S01]  /*e750*/  ISETP.GE.AND P0, PT, R193, UR12, PT ;  /* 0x0000000cc1007c0c */ /* 0x000fe2000bf06270 */
[----:B------:R-:W-:Y:S01]  /*e760*/  ULDC.64 UR10, c[0x0][0xbe8] ;  /* 0x0002fa00000a7ab9 */ /* 0x000fe20000000a00 */
[----:B------:R-:W-:Y:S01]  /*e770*/  UIADD3 UR9, UR9, UR7, URZ ;  /* 0x0000000709097290 */ /* 0x000fe2000fffe03f */
[----:B------:R-:W-:Y:S01]  /*e780*/  IMAD.SHL.U32 R6, R5, 0x8, RZ ;  /* 0x0000000805067824 */ /* 0x000fe200078e00ff */
[----:B------:R-:W-:Y:S01]  /*e790*/  UIMAD UR4, UR15, UR10, URZ ;  /* 0x0000000a0f0472a4 */ /* 0x000fe2000f8e023f */
[----:B------:R-:W-:Y:S01]  /*e7a0*/  VIADD R82, R0, UR37 ;  /* 0x0000002500527c36 */ /* 0x000fe20008000000 */
[----:B------:R-:W-:Y:S01]  /*e7b0*/  SEL R0, RZ, 0xffffffff, P0 ;  /* 0xffffffffff007807 */ /* 0x000fe20000000000 */
[----:B------:R-:W-:Y:S01]  /*e7c0*/  UIMAD.WIDE.U32 UR8, UR38, UR10, UR8 ;  /* 0x0000000a260872a5 */ /* 0x000fe2000f8e0008 */
[----:B------:R-:W-:Y:S01]  /*e7d0*/  LOP3.LUT R5, R6, 0x8, R3, 0xe2, !PT ;  /* 0x0000000806057812 */ /* 0x000fe200078ee203 */
[----:B------:R-:W-:Y:S01]  /*e7e0*/  UIMAD UR4, UR38, UR11, UR4 ;  /* 0x0000000b260472a4 */ /* 0x000fe2000f8e0204 */
[----:B------:R-:W5:Y:S01]  /*e7f0*/  LD.E.128 R52, desc[UR44][R52.64] ;  /* 0x0000002c34347980 */ /* 0x000f62000c101d00 */
[----:B------:R-:W-:Y:S01]  /*e800*/  IMAD.SHL.U32 R6, R0, 0x10, RZ ;  /* 0x0000001000067824 */ /* 0x000fe200078e00ff */
[----:B------:R-:W-:Y:S01]  /*e810*/  ULDC.64 UR10, c[0x0][0xbf0] ;  /* 0x0002fc00000a7ab9 */ /* 0x000fe20000000a00 */
[----:B0-----:R-:W-:Y:S01]  /*e820*/  @P2 IMAD.HI.U32 R0, R82, R19, RZ ;  /* 0x0000001352002227 */ /* 0x001fe200078e00ff */
[----:B------:R-:W-:Y:S01]  /*e830*/  UIADD3 UR9, UR9, UR4, URZ ;  /* 0x0000000409097290 */ /* 0x000fe2000fffe03f */
[----:B------:R-:W5:Y:S01]  /*e840*/  LD.E.128 R56, desc[UR44][R56.64] ;  /* 0x0000002c38387980 */ /* 0x000f62000c101d00 */
[----:B------:R-:W-:Y:S01]  /*e850*/  UIMAD UR4, UR39, UR10, URZ ;  /* 0x0000000a270472a4 */ /* 0x000fe2000f8e023f */
[----:B------:R-:W-:Y:S01]  /*e860*/  IMAD.MOV.U32 R3, RZ, RZ, R82 ;  /* 0x000000ffff037224 */ /* 0x000fe200078e0052 */
[----:B------:R-:W-:Y:S01]  /*e870*/  UIMAD.WIDE.U32 UR8, UR40, UR10, UR8 ;  /* 0x0000000a280872a5 */ /* 0x000fe2000f8e0008 */
[----:B-1----:R-:W-:Y:S01]  /*e880*/  @P2 SHF.R.U32.HI R3, RZ, R21, R0 ;  /* 0x00000015ff032219 */ /* 0x002fe20000011600 */
        /* <DEDUP_REMOVED lines=18> */
[----:B------:R-:W-:Y:S02]  /*e9b0*/  SHF.R.S32.HI R0, RZ, 0x1f, R5 ;  /* 0x0000001fff007819 */ /* 0x000fe40000011405 */
[----:B------:R-:W5:Y:S01]  /*e9c0*/  LD.E.128 R76, desc[UR44][R76.64] ;  /* 0x0000002c4c4c7980 */ /* 0x000f62000c101d00 */
[----:B------:R-:W-:Y:S01]  /*e9d0*/  IMAD R19, R3, UR9, R80 ;  /* 0x0000000903137c24 */ /* 0x000fe2000f8e0250 */
[----:B------:R-:W-:Y:S01]  /*e9e0*/  ISETP.GE.AND P0, PT, R201, UR12, PT ;  /* 0x0000000cc9007c0c */ /* 0x000fe2000bf06270 */
[----:B------:R-:W-:Y:S01]  /*e9f0*/  IMAD.WIDE.U32 R20, R3, UR8, R20 ;  /* 0x0000000803147c25 */ /* 0x000fe2000f8e0014 */
[----:B------:R-:W-:Y:S01]  /*ea00*/  @!PT LDS RZ, [RZ] ;  /* 0x00000000fffff984 */ /* 0x000fe20000000800 */
[----:B------:R-:W-:Y:S01]  /*ea10*/  @!PT LDS RZ, [RZ] ;  /* 0x00000000fffff984 */ /* 0x000fe20000000800 */
[----:B------:R-:W-:Y:S01]  /*ea20*/  @!PT LDS RZ, [RZ] ;  /* 0x00000000fffff984 */ /* 0x000fe20000000800 */
[----:B------:R-:W-:Y:S01]  /*ea30*/  @!PT LDS RZ, [RZ] ;  /* 0x00000000fffff984 */ /* 0x000fe20000000800 */
[----:B------:R0:W-:Y:S06]  /*ea40*/  MEMBAR.ALL.CTA ;  /* 0x0000000000007992 */ /* 0x0001ec0000008000 */
[----:B0-----:R-:W0:Y:S01]  /*ea50*/  FENCE.VIEW.ASYNC.S ;  /* 0x00000000000073c6 */ /* 0x001e220000000000 */
[----:B------:R-:W-:Y:S01]  /*ea60*/  ULDC.64 UR8, c[0x0][0xbd8] ;  /* 0x0002f60000087ab9 */ /* 0x000fe20000000a00 */
[----:B------:R-:W-:Y:S01]  /*ea70*/  LOP3.LUT R6, R83, 0x20, R6, 0xe2, !PT ;  /* 0x0000002053067812 */ /* 0x000fe200078ee206 */
[----:B------:R-:W-:Y:S01]  /*ea80*/  IMAD R0, R0, UR8, RZ ;  /* 0x0000000800007c24 */ /* 0x000fe2000f8e02ff */
[----:B------:R-:W-:Y:S01]  /*ea90*/  SEL R3, RZ, 0x40, P0 ;  /* 0x00000040ff037807 */ /* 0x000fe20000000000 */
[----:B------:R-:W-:Y:S01]  /*eaa0*/  IMAD.IADD R21, R21, 0x1, R19 ;  /* 0x0000000115157824 */ /* 0x000fe200078e0213 */
[----:B------:R-:W-:Y:S01]  /*eab0*/  ISETP.GE.AND P0, PT, R200, UR12, PT ;  /* 0x0000000cc8007c0c */ /* 0x000fe2000bf06270 */
[----:B-----5:R-:W-:Y:S01]  /*eac0*/  IMAD R88, R4, R81, RZ ;  /* 0x0000005104587224 */ /* 0x020fe200078e02ff */
[----:B------:R-:W-:Y:S01]  /*ead0*/  LOP3.LUT R3, R6, R3, RZ, 0xfc, !PT ;  /* 0x0000000306037212 */ /* 0x000fe200078efcff */
[----:B------:R-:W-:Y:S01]  /*eae0*/  VIADD R87, R198, UR37 ;  /* 0x00000025c6577c36 */ /* 0x000fe20008000000 */
[----:B------:R-:W-:Y:S01]  /*eaf0*/  SEL R6, RZ, 0x80, P0 ;  /* 0x00000080ff067807 */ /* 0x000fe20000000000 */
[C---:B------:R-:W-:Y:S01]  /*eb00*/  IMAD R19, R5.reuse, UR9, R0 ;  /* 0x0000000905137c24 */ /* 0x040fe2000f8e0200 */
[----:B------:R-:W-:Y:S01]  /*eb10*/  BSSY B1, `(.L_x_4993) ;  /* 0x000002d000017945 */ /* 0x000fe20003800000 */
[----:B------:R-:W-:Y:S01]  /*eb20*/  IMAD.WIDE.U32 R4, R5, UR8, R20 ;  /* 0x0000000805047c25 */ /* 0x000fe2000f8e0014 */
[----:B------:R-:W-:Y:S01]  /*eb30*/  ISETP.GE.AND P1, PT, R87, R88, PT ;  /* 0x000000585700720c */ /* 0x000fe20003f26270 */
[----:B------:R-:W-:Y:S01]  /*eb40*/  ULDC.64 UR8, c[0x0][0xb80] ;  /* 0x0002e00000087ab9 */ /* 0x000fe20000000a00 */
[----:B------:R-:W-:Y:S01]  /*eb50*/  LOP3.LUT R6, R3, R6, RZ, 0xfc, !PT ;  /* 0x0000000603067212 */ /* 0x000fe200078efcff */
[----:B------:R-:W-:Y:S01]  /*eb60*/  IMAD.IADD R5, R5, 0x1, R19 ;  /* 0x0000000105057824 */ /* 0x000fe200078e0213 */
[----:B------:R-:W-:Y:S01]  /*eb70*/  LEA R19, P2, R4, UR8, 0x1 ;  /* 0x0000000804137c11 */ /* 0x000fe2000f8408ff */
[----:B------:R-:W-:-:S03]  /*eb80*/  VIADD R0, R17, 0x38820 ;  /* 0x0003882011007836 */ /* 0x000fc60000000000 */
[----:B------:R-:W-:Y:S01]  /*eb90*/  LEA.HI.X R86, R4, UR9, R5, 0x1, P2 ;  /* 0x0000000904567c11 */ /* 0x000fe200090f0c05 */
[----:B0-----:R0:W1:Y:S01]  /*eba0*/  SHFL.IDX PT, R20, R19, RZ, 0x181f ;  /* 0x00181fff13147589 */ /* 0x00106200000e0000 */
[----:B------:R-:W-:-:S03]  /*ebb0*/  PRMT R0, RZ, 0x654, R0 ;  /* 0x00000654ff007816 */ /* 0x000fc60000000000 */
[----:B------:R0:W2:Y:S01]  /*ebc0*/  SHFL.IDX PT, R21, R86, RZ, 0x181f ;  /* 0x00181fff56157589 */ /* 0x0000a200000e0000 */
[----:B------:R0:W-:Y:S01]  /*ebd0*/  SYNCS.ARRIVE.TRANS64.RED.A1T0 RZ, [R0+URZ], RZ ;  /* 0x000000ff00ff79a7 */ /* 0x0001e2000810043f */
        /* <DEDUP_REMOVED lines=32> */
.L_x_4994:
[----:B------:R-:W-:Y:S05]  /*ede0*/  BSYNC B1 ;  /* 0x0000000000017941 */ /* 0x000fea0003800000 */
.L_x_4993:
[----:B0-----:R-:W-:Y:S01]  /*edf0*/  VIADD R0, R87, 0x20 ;  /* 0x0000002057007836 */ /* 0x001fe20000000000 */
[----:B---3--:R4:W0:Y:S04]  /*ee00*/  SHFL.IDX PT, R9, R86, 0x1, 0x181f ;  /* 0x00381f0056097f89 */ /* 0x00882800000e0000 */
[----:B------:R-:W-:Y:S01]  /*ee10*/  ISETP.GE.AND P0, PT, R0, R88, PT ;  /* 0x000000580000720c */ /* 0x000fe20003f06270 */
[----:B------:R4:W3:-:S12]  /*ee20*/  SHFL.IDX PT, R8, R19, 0x1, 0x181f ;  /* 0x00381f0013087f89 */ /* 0x0008d800000e0000 */
        /* <DEDUP_REMOVED lines=34> */
.L_x_4990:
        /* <DEDUP_REMOVED lines=31> */
.L_x_4996:
        /* <DEDUP_REMOVED lines=45> */
.L_x_4998:
[----:B------:R-:W-:Y:S05]  /*f510*/  BSYNC B1 ;  /* 0x0000000000017941 */ /* 0x000fea0003800000 */
.L_x_4997:
        /* <DEDUP_REMOVED lines=28> */
[----:B------:R-:W-:Y:S01]  /*f6e0*/  UIADD3 UR9, UR9, UR4, URZ ;  /* 0x0000000409097290 */ /* 0x000fe2000fffe03f */
[----:B------:R-:W-:Y:S01]  /*f6f0*/  IMAD.MOV.U32 R3, RZ, RZ, R8 ;  /* 0x000000ffff037224 */ /* 0x000fe200078e0008 */
[----:B------:R-:W-:Y:S01]  /*f700*/  UIMAD UR4, UR39, UR10, URZ ;  /* 0x0000000a270472a4 */ /* 0x000fe2000f8e023f */
[----:B------:R-:W-:Y:S01]  /*f710*/  LOP3.LUT R10, R15, 0x4, R4, 0xe2, !PT ;  /* 0x000000040f0a7812 */ /* 0x000fe200078ee204 */
[----:B------:R-:W-:Y:S01]  /*f720*/  UIMAD.WIDE.U32 UR8, UR40, UR10, UR8 ;  /* 0x0000000a280872a5 */ /* 0x000fe2000f8e0008 */
[----:B------:R-:W-:Y:S01]  /*f730*/  IMAD.SHL.U32 R11, R11, 0x8, RZ ;  /* 0x000000080b0b7824 */ /* 0x000fe200078e00ff */
[----:B------:R-:W-:Y:S01]  /*f740*/  UIMAD UR4, UR40, UR11, UR4 ;  /* 0x0000000b280472a4 */ /* 0x000fe2000f8e0204 */
[----:B------:R-:W-:Y:S01]  /*f750*/  VIADD R26, R198, UR37 ;  /* 0x00000025c61a7c36 */ /* 0x000fe20008000000 */
[----:B------:R-:W-:Y:S01]  /*f760*/  ISETP.GE.AND P2, PT, R200, UR14, PT ;  /* 0x0000000ec8007c0c */ /* 0x000fe2000bf46270 */
[----:B0-----:R-:W-:Y:S01]  /*f770*/  @P0 IMAD.HI.U32 R6, R8, R5, RZ ;  /* 0x0000000508060227 */ /* 0x001fe200078e00ff */
[----:B------:R-:W-:Y:S01]  /*f780*/  UIADD3 UR4, UR9, UR4, URZ ;  /* 0x0000000409047290 */ /* 0x000fe2000fffe03f */
[----:B------:R-:W-:Y:S01]  /*f790*/  LOP3.LUT R10, R11, 0x8, R10, 0xe2, !PT ;  /* 0x000000080b0a7812 */ /* 0x000fe200078ee20a */
[----:B------:R-:W-:Y:S01]  /*f7a0*/  BSSY B1, `(.L_x_4999) ;  /* 0x0000046000017945 */ /* 0x000fe20003800000 */
[----:B------:R-:W-:Y:S01]  /*f7b0*/  IMAD.U32 R4, RZ, RZ, UR8 ;  /* 0x00000008ff047e24 */ /* 0x000fe2000f8e00ff */
[----:B------:R-:W-:Y:S01]  /*f7c0*/  SEL R0, RZ, 0x80, P2 ;  /* 0x00000080ff007807 */ /* 0x000fe20001000000 */
[----:B------:R-:W-:Y:S01]  /*f7d0*/  IMAD.U32 R5, RZ, RZ, UR9 ;  /* 0x00000009ff057e24 */ /* 0x000fe2000f8e00ff */
[----:B------:R-:W-:Y:S01]  /*f7e0*/  ULDC.64 UR8, c[0x0][0xbe0] ;  /* 0x0002f80000087ab9 */ /* 0x000fe20000000a00 */
[----:B-1----:R-:W-:Y:S01]  /*f7f0*/  @P0 SHF.R.U32.HI R3, RZ, R9, R6 ;  /* 0x00000009ff030219 */ /* 0x002fe20000011606 */
[----:B------:R-:W-:Y:S01]  /*f800*/  IMAD.U32 R5, RZ, RZ, UR4 ;  /* 0x00000004ff057e24 */ /* 0x000fe2000f8e00ff */
[----:B------:R-:W-:-:S02]  /*f810*/  ISETP.GE.AND P0, PT, R193, UR14, PT ;  /* 0x0000000ec1007c0c */ /* 0x000fc4000bf06270 */
        /* <DEDUP_REMOVED lines=62> */
.L_x_5000:
[----:B------:R-:W-:Y:S05]  /*fc00*/  BSYNC B1 ;  /* 0x0000000000017941 */ /* 0x000fea0003800000 */
.L_x_4999:
        /* <DEDUP_REMOVED lines=36> */
.L_x_4995:
[----:B------:R-:W-:Y:S05]  /*fe50*/  BSYNC B0 ;  /* 0x0000000000007941 */ /* 0x000fea0003800000 */
.L_x_4989:
[----:B------:R-:W-:Y:S02]  /*fe60*/  ULDC UR4, c[0x0][0xd3c] ;  /* 0x00034f0000047ab9 */ /* 0x000fe40000000800 */
[----:B------:R-:W-:-:S13]  /*fe70*/  ISETP.GE.AND P0, PT, R7, UR4, PT ;  /* 0x0000000407007c0c */ /* 0x000fda000bf06270 */
[----:B------:R-:W-:Y:S05]  /*fe80*/  @!P0 BRA `(.L_x_5001) ;  /* 0xffffff1000448947 */ /* 0x000fea000383ffff */
[----:B------:R-:W-:Y:S05]  /*fe90*/  EXIT ;  /* 0x000000000000794d */ /* 0x000fea0003800000 */
.L_x_4941:
        /* <DEDUP_REMOVED lines=16> */
.L_x_5002:
        /* <DEDUP_REMOVED lines=40> */
.L_x_5008:
        /* <DEDUP_REMOVED lines=12> */
.L_x_5007:
[----:B------:R-:W-:Y:S05]  /*102e0*/  BSYNC B0 ;  /* 0x0000000000007941 */ /* 0x000fea0003800000 */
.L_x_5006:
        /* <DEDUP_REMOVED lines=20> */
.L_x_5004:
        /* <DEDUP_REMOVED lines=20> */
.L_x_5009:
[----:B---3--:R-:W-:Y:S01]  /*10570*/  IMAD R16, R16, UR5, R11 ;  /* 0x0000000510107c24 */ /* 0x008fe2000f8e020b */
[----:B------:R-:W-:Y:S01]  /*10580*/  IABS R2, R4 ;  /* 0x0000000400027213 */ /* 0x000fe20000000000 */
[----:B-12---:R-:W-:-:S03]  /*10590*/  IMAD.MOV R9, RZ, RZ, -R3 ;  /* 0x000000ffff097224 */ /* 0x006fc600078e0a03 */
        /* <DEDUP_REMOVED lines=20> */
[----:B------:R-:W-:-:S04]  /*106e0*/  IMAD R13, R7, R2, RZ ;  /* 0x00000002070d7224 */ /* 0x000fc800078e02ff */
[----:B------:R-:W-:-:S05]  /*106f0*/  IMAD.MOV R6, RZ, RZ, -R13 ;  /* 0x000000ffff067224 */ /* 0x000fca00078e0a0d */
[----:B------:R-:W-:Y:S01]  /*10700*/  VIADDMNMX R15, R6, UR5, R7, PT ;  /* 0x00000005060f7c46 */ /* 0x000fe2000b800107 */
[----:B------:R-:W-:-:S03]  /*10710*/  IMAD.MOV R7, RZ, RZ, -R2 ;  /* 0x000000ffff077224 */ /* 0x000fc600078e0a02 */
[----:B------:R-:W-:Y:S01]  /*10720*/  IABS R8, R15 ;  /* 0x0000000f00087213 */ /* 0x000fe20000000000 */
[----:B------:R-:W-:Y:S01]  /*10730*/  IMAD R4, R4, R7, R11 ;  /* 0x0000000704047224 */ /* 0x000fe200078e020b */
[----:B0-----:R-:W-:Y:S01]  /*10740*/  IABS R10, R15 ;  /* 0x0000000f000a7213 */ /* 0x001fe20000000000 */
[----:B------:R-:W-:Y:S01]  /*10750*/  IMAD.MOV R18, RZ, RZ, -R15 ;  /* 0x000000ffff127224 */ /* 0x000fe200078e0a0f */
[----:B------:R-:W0:Y:S02]  /*10760*/  I2F.RP R6, R8 ;  /* 0x0000000800067306 */ /* 0x000e240000209400 */
[----:B------:R-:W-:-:S06]  /*10770*/  IABS R9, R4 ;  /* 0x0000000400097213 */ /* 0x000fcc0000000000 */
        /* <DEDUP_REMOVED lines=26> */
.L_x_5005:
[----:B------:R-:W-:Y:S01]  /*10920*/  ULDC UR4, c[0x0][0xd3c] ;  /* 0x00034f0000047ab9 */ /* 0x000fe20000000800 */
[----:B------:R-:W-:Y:S02]  /*10930*/  IMAD.MOV.U32 R17, RZ, RZ, RZ ;  /* 0x000000ffff117224 */ /* 0x000fe400078e00ff */
[----:B------:R-:W-:Y:S02]  /*10940*/  IMAD.U32 R16, RZ, RZ, UR6 ;  /* 0x00000006ff107e24 */ /* 0x000fe4000f8e00ff */
[----:B------:R-:W-:Y:S02]  /*10950*/  IMAD.MOV.U32 R18, RZ, RZ, RZ ;  /* 0x000000ffff127224 */ /* 0x000fe400078e00ff */
[----:B------:R-:W-:-:S07]  /*10960*/  IMAD.U32 R19, RZ, RZ, UR4 ;  /* 0x00000004ff137e24 */ /* 0x000fce000f8e00ff */
.L_x_5010:
[----:B------:R-:W-:-:S13]  /*10970*/  ISETP.NE.AND P0, PT, R5, RZ, PT ;  /* 0x000000ff0500720c */ /* 0x000fda0003f05270 */
[----:B------:R-:W0:Y:S01]  /*10980*/  @!P0 S2R R3, SR_CgaCtaId ;  /* 0x0000000000038919 */ /* 0x000e220000008800 */
[----:B------:R-:W-:-:S04]  /*10990*/  @!P0 MOV R0, 0x400 ;  /* 0x0000040000008802 */ /* 0x000fc80000000f00 */
[----:B0-----:R-:W-:-:S05]  /*109a0*/  @!P0 LEA R0, R3, R0, 0x18 ;  /* 0x0000000003008211 */ /* 0x001fca00078ec0ff */
[----:B------:R0:W-:Y:S01]  /*109b0*/  @!P0 STS.128 [R0+0x388d0], R16 ;  /* 0x0388d01000008388 */ /* 0x0001e20000000c00 */
[----:B------:R-:W-:Y:S06]  /*109c0*/  BAR.ARV 0x5, 0x180 ;  /* 0x0146000000007b1d */ /* 0x000fec0000002000 */
.L_x_5003:
[----:B------:R2:W-:Y:S01]  /*109d0*/  STL [R1+0x20], RZ ;  /* 0x000020ff01007387 */ /* 0x0005e20000100800 */
[----:B------:R-:W-:Y:S01]  /*109e0*/  ULDC UR4, c[0x0][0xd3c] ;  /* 0x00034f0000047ab9 */ /* 0x000fe20000000800 */
[----:B------:R-:W-:Y:S01]  /*109f0*/  IMAD.MOV.U32 R26, RZ, RZ, 0x1 ;  /* 0x00000001ff1a7424 */ /* 0x000fe200078e00ff */
[----:B-1----:R-:W-:Y:S01]  /*10a00*/  ISETP.GE.AND P0, PT, R19, UR4, PT ;  /* 0x0000000413007c0c */ /* 0x002fe2000bf06270 */
[----:B------:R-:W-:-:S12]  /*10a10*/  IMAD.MOV.U32 R24, RZ, RZ, RZ ;  /* 0x000000ffff187224 */ /* 0x000fd800078e00ff */
[----:B--2---:R-:W-:Y:S05]  /*10a20*/  @P0 BRA `(.L_x_5011) ;  /* 0x00000058001c0947 */ /* 0x004fea0003800000 */
[----:B------:R-:W1:Y:S01]  /*10a30*/  S2R R5, SR_TID.X ;  /* 0x0000000000057919 */ /* 0x000e620000002100 */
        /* <DEDUP_REMOVED lines=10> */
[C---:B-1----:R-:W-:Y:S01]  /*10ae0*/  LOP3.LUT R4, R5.reuse, 0x7f, RZ, 0xc0, !PT ;  /* 0x0000007f05047812 */ /* 0x042fe200078ec0ff */
[----:B0-----:R-:W-:-:S05]  /*10af0*/  IMAD.SHL.U32 R0, R5, 0x8, RZ ;  /* 0x0000000805007824 */ /* 0x001fca00078e00ff */
        /* <DEDUP_REMOVED lines=15> */
.L_x_5078:
        /* <DEDUP_REMOVED lines=48> */
.L_x_5012:
        /* <DEDUP_REMOVED lines=9> */
.L_x_5013:
        /* <DEDUP_REMOVED lines=9> */
.L_x_5014:
[----:B------:R-:W3:Y:S01]  /*11010*/  LDL R4, [R1+0x8] ;  /* 0x0000080001047983 */ /* 0x000ee20000100800 */
[----:B012---:R-:W0:Y:S01]  /*11020*/  LDC R0, c[0x0][0x448] ;  /* 0x00011200ff007b82 */ /* 0x007e220000000800 */
[----:B-----5:R-:W-:Y:S01]  /*11030*/  IMAD.IADD R30, R7, 0x1, -R32 ;  /* 0x00000001071e7824 */ /* 0x020fe200078e0a20 */
[----:B------:R-:W-:Y:S01]  /*11040*/  LOP3.LUT R22, R22, 0xfffff7ff, RZ, 0xc0, !PT ;  /* 0xfffff7ff16167812 */ /* 0x000fe200078ec0ff */
[----:B------:R-:W-:Y:S01]  /*11050*/  BSSY B7, `(.L_x_5015) ;  /* 0x0000462000077945 */ /* 0x000fe20003800000 */
[----:B0-----:R-:W-:Y:S01]  /*11060*/  ISETP.NE.AND P0, PT, R0, 0x1, PT ;  /* 0x000000010000780c */ /* 0x001fe20003f05270 */
[----:B------:R-:W-:-:S04]  /*11070*/  IMAD.SHL.U32 R0, R17, 0x40, RZ ;  /* 0x0000004011007824 */ /* 0x000fc800078e00ff */
[----:B------:R-:W-:-:S08]  /*11080*/  VIADD R0, R0, 0x3f ;  /* 0x0000003f00007836 */ /* 0x000fd00000000000 */
[----:B------:R-:W0:Y:S01]  /*11090*/  @P0 LDC R3, c[0x0][0x44c] ;  /* 0x00011300ff030b82 */ /* 0x000e220000000800 */
[----:B------:R-:W-:-:S07]  /*110a0*/  @P0 LOP3.LUT R22, R22, 0x800, RZ, 0xfc, !PT ;  /* 0x0000080016160812 */ /* 0x000fce00078efcff */
[----:B------:R-:W1:Y:S01]  /*110b0*/  @P0 LDC R2, c[0x0][0x450] ;  /* 0x00011400ff020b82 */ /* 0x000e620000000800 */
[----:B0-----:R-:W-:-:S05]  /*110c0*/  @P0 IMAD.HI.U32 R3, R0, R3, RZ ;  /* 0x0000000300030227 */ /* 0x001fca00078e00ff */
[----:B-1----:R-:W-:Y:S01]  /*110d0*/  @P0 SHF.R.U32.HI R0, RZ, R2, R3 ;  /* 0x00000002ff000219 */ /* 0x002fe20000011603 */
[C---:B------:R-:W-:Y:S01]  /*110e0*/  VIADD R2, R30.reuse, 0x3f ;  /* 0x0000003f1e027836 */ /* 0x040fe20000000000 */
[----:B---3--:R-:W-:-:S05]  /*110f0*/  IADD3 R3, R30, 0x40, -R4 ;  /* 0x000000401e037810 */ /* 0x008fca0007ffe804 */
[----:B------:R-:W-:-:S05]  /*11100*/  IMAD.IADD R0, R3, 0x1, R0 ;  /* 0x0000000103007824 */ /* 0x000fca00078e0200 */
[----:B------:R-:W-:-:S04]  /*11110*/  SHF.R.S32.HI R3, RZ, 0x1f, R0 ;  /* 0x0000001fff037819 */ /* 0x000fc80000011400 */
[----:B------:R-:W-:Y:S02]  /*11120*/  LEA.HI R0, R3, R0, RZ, 0x6 ;  /* 0x0000000003007211 */ /* 0x000fe400078f30ff */
[----:B------:R-:W-:Y:S02]  /*11130*/  SHF.R.S32.HI R3, RZ, 0x1f, R2 ;  /* 0x0000001fff037819 */ /* 0x000fe40000011402 */
[----:B------:R-:W-:Y:S02]  /*11140*/  SHF.R.S32.HI R0, RZ, 0x6, R0 ;  /* 0x00000006ff007819 */ /* 0x000fe40000011400 */
        /* <DEDUP_REMOVED lines=23> */
.L_x_5016:
        /* <DEDUP_REMOVED lines=20> */
.L_x_5019:
[----:B------:R-:W-:Y:S05]  /*11400*/  BSYNC B6 ;  /* 0x0000000000067941 */ /* 0x000fea0003800000 */
.L_x_5018:
        /* <DEDUP_REMOVED lines=20> */
.L_x_5022:
        /* <DEDUP_REMOVED lines=15> */
.L_x_5021:
[----:B------:R-:W-:Y:S05]  /*11640*/  BSYNC B6 ;  /* 0x0000000000067941 */ /* 0x000fea0003800000 */
.L_x_5020:
        /* <DEDUP_REMOVED lines=17> */
[C---:B------:R-:W-:Y:S02]  /*11760*/  LOP3.LUT R21, R20.reuse, 0x40, RZ, 0xfc, !PT ;  /* 0x0000004014157812 */ /* 0x040fe400078efcff */
[----:B------:R-:W-:Y:S02]  /*11770*/  LOP3.LUT R20, R20, 0x1c0, RZ, 0xfc, !PT ;  /* 0x000001c014147812 */ /* 0x000fe400078efcff */
[----:B------:R-:W-:Y:S02]  /*11780*/  ISETP.GE.AND P3, PT, R21, UR4, PT ;  /* 0x0000000415007c0c */ /* 0x000fe4000bf66270 */
[----:B------:R-:W-:Y:S01]  /*11790*/  ISETP.GE.AND P0, PT, R20, UR4, PT ;  /* 0x0000000414007c0c */ /* 0x000fe2000bf06270 */
[----:B------:R-:W1:Y:S01]  /*117a0*/  S2R R21, SR_TID.X ;  /* 0x0000000000157919 */ /* 0x000e620000002100 */
[----:B------:R-:W-:-:S02]  /*117b0*/  LOP3.LUT R33, R33, 0x38, RZ, 0xc0, !PT ;  /* 0x0000003821217812 */ /* 0x000fc400078ec0ff */
[----:B------:R-:W-:Y:S01]  /*117c0*/  ISETP.GE.AND P1, PT, R4, UR4, PT ;  /* 0x0000000404007c0c */ /* 0x000fe2000bf26270 */
[----:B------:R-:W3:Y:S01]  /*117d0*/  S2R R20, SR_TID.X ;  /* 0x0000000000147919 */ /* 0x000ee20000002100 */
[----:B------:R-:W-:Y:S02]  /*117e0*/  ISETP.GE.AND P2, PT, R33, UR4, PT ;  /* 0x0000000421007c0c */ /* 0x000fe4000bf46270 */
[----:B------:R-:W-:-:S03]  /*117f0*/  SEL R6, RZ, 0x40, P1 ;  /* 0x00000040ff067807 */ /* 0x000fc60000800000 */
[----:B------:R-:W-:-:S04]  /*11800*/  @P3 LOP3.LUT R22, R22, 0x200, RZ, 0xfc, !PT ;  /* 0x0000020016163812 */ /* 0x000fc800078efcff */
[----:B------:R-:W-:-:S04]  /*11810*/  LOP3.LUT R22, R22, 0xfffffbff, RZ, 0xc0, !PT ;  /* 0xfffffbff16167812 */ /* 0x000fc800078ec0ff */
[----:B------:R-:W-:-:S04]  /*11820*/  @P2 LOP3.LUT R22, R22, 0x400, RZ, 0xfc, !PT ;  /* 0x0000040016162812 */ /* 0x000fc800078efcff */
[----:B------:R-:W-:Y:S01]  /*11830*/  LOP3.LUT R22, R22, 0xffffffdf, RZ, 0xc0, !PT ;  /* 0xffffffdf16167812 */ /* 0x000fe200078ec0ff */
[----:B---3--:R-:W-:-:S05]  /*11840*/  IMAD.SHL.U32 R20, R20, 0x8, RZ ;  /* 0x0000000814147824 */ /* 0x008fca00078e00ff */
[----:B------:R-:W-:-:S04]  /*11850*/  LOP3.LUT R20, R20, 0x38, RZ, 0xc0, !PT ;  /* 0x0000003814147812 */ /* 0x000fc800078ec0ff */
[----:B------:R-:W-:Y:S01]  /*11860*/  LOP3.LUT R4, R20, 0x80, RZ, 0xfc, !PT ;  /* 0x0000008014047812 */ /* 0x000fe200078efcff */
[C---:B------:R-:W-:Y:S01]  /*11870*/  IMAD.SHL.U32 R20, R31.reuse, 0x8, RZ ;  /* 0x000000081f147824 */ /* 0x040fe200078e00ff */
[----:B------:R-:W-:Y:S02]  /*11880*/  LOP3.LUT R31, R31, 0x7f, RZ, 0xc0, !PT ;  /* 0x0000007f1f1f7812 */ /* 0x000fe400078ec0ff */
[----:B------:R-:W-:Y:S02]  /*11890*/  ISETP.GE.AND P5, PT, R4, UR4, PT ;  /* 0x0000000404007c0c */ /* 0x000fe4000bfa6270 */
[----:B------:R-:W-:Y:S02]  /*118a0*/  LOP3.LUT R20, R20, 0x38, RZ, 0xc0, !PT ;  /* 0x0000003814147812 */ /* 0x000fe400078ec0ff */
[----:B------:R-:W-:Y:S02]  /*118b0*/  SHF.R.U32.HI R5, RZ, 0x3, R31 ;  /* 0x00000003ff057819 */ /* 0x000fe4000001161f */
[----:B------:R-:W-:Y:S01]  /*118c0*/  LOP3.LUT R4, R20, 0xc0, RZ, 0xfc, !PT ;  /* 0x000000c014047812 */ /* 0x000fe200078efcff */
[----:B-1----:R-:W-:Y:S01]  /*118d0*/  IMAD.SHL.U32 R20, R21, 0x10, RZ ;  /* 0x0000001015147824 */ /* 0x002fe200078e00ff */
[----:B------:R-:W-:-:S02]  /*118e0*/  SEL R31, RZ, 0x80, P0 ;  /* 0x00000080ff1f7807 */ /* 0x000fc40000000000 */
[----:B------:R-:W-:Y:S02]  /*118f0*/  ISETP.GE.AND P4, PT, R4, UR4, PT ;  /* 0x0000000404007c0c */ /* 0x000fe4000bf86270 */
[C---:B------:R-:W-:Y:S02]  /*11900*/  LOP3.LUT R4, R33.reuse, 0x100, RZ, 0xfc, !PT ;  /* 0x0000010021047812 */ /* 0x040fe400078efcff */
[----:B------:R-:W-:Y:S02]  /*11910*/  LOP3.LUT R33, R33, 0x140, RZ, 0xfc, !PT ;  /* 0x0000014021217812 */ /* 0x000fe400078efcff */
[----:B------:R-:W-:Y:S02]  /*11920*/  @P5 LOP3.LUT R22, R22, 0x20, RZ, 0xfc, !PT ;  /* 0x0000002016165812 */ /* 0x000fe400078efcff */
[----:B------:R-:W-:Y:S02]  /*11930*/  ISETP.GE.AND P2, PT, R33, UR4, PT ;  /* 0x0000000421007c0c */ /* 0x000fe4000bf46270 */
[----:B------:R-:W-:-:S02]  /*11940*/  LOP3.LUT R22, R22, 0xffffffef, RZ, 0xc0, !PT ;  /* 0xffffffef16167812 */ /* 0x000fc400078ec0ff */
[----:B------:R-:W-:Y:S02]  /*11950*/  ISETP.GE.AND P3, PT, R4, UR4, PT ;  /* 0x0000000404007c0c */ /* 0x000fe4000bf66270 */
[----:B------:R-:W-:Y:S02]  /*11960*/  @P4 LOP3.LUT R22, R22, 0x10, RZ, 0xfc, !PT ;  /* 0x0000001016164812 */ /* 0x000fe400078efcff */
[----:B------:R-:W-:Y:S02]  /*11970*/  LOP3.LUT R20, R5, 0x70, R20, 0xf8, !PT ;  /* 0x0000007005147812 */ /* 0x000fe400078ef814 */
[----:B------:R-:W-:-:S04]  /*11980*/  LOP3.LUT R22, R22, 0xfffffffb, RZ, 0xc0, !PT ;  /* 0xfffffffb16167812 */ /* 0x000fc800078ec0ff */
[----:B------:R-:W-:-:S04]  /*11990*/  @P2 LOP3.LUT R22, R22, 0x4, RZ, 0xfc, !PT ;  /* 0x0000000416162812 */ /* 0x000fc800078efcff */
[----:B------:R-:W-:-:S04]  /*119a0*/  LOP3.LUT R22, R22, 0xfffffff7, RZ, 0xc0, !PT ;  /* 0xfffffff716167812 */ /* 0x000fc800078ec0ff */
[----:B------:R-:W-:Y:S02]  /*119b0*/  @P3 LOP3.LUT R22, R22, 0x8, RZ, 0xfc, !PT ;  /* 0x0000000816163812 */ /* 0x000fe400078efcff */
[----:B--2---:R-:W-:-:S05]  /*119c0*/  LEA R0, R0, 0xffffffc0, 0x6 ;  /* 0xffffffc000007811 */ /* 0x004fca00078e30ff */
[----:B------:R-:W-:Y:S01]  /*119d0*/  IMAD.IADD R7, R20, 0x1, R0 ;  /* 0x0000000114077824 */ /* 0x000fe200078e0200 */
[----:B0---4-:R-:W-:Y:S06]  /*119e0*/  BRA.DIV UR5, `(.L_x_5023) ;  /* 0x0000004e05b47947 */ /* 0x011fec000b800000 */
.L_x_5096:
        /* <DEDUP_REMOVED lines=44> */
[----:B------:R-:W-:Y:S01]  /*11cb0*/  IMAD R2, R10, R2, R7 ;  /* 0x000000020a027224 */ /* 0x000fe200078e0207 */
[----:B------:R0:W-:Y:S04]  /*11cc0*/  STL [R1+0x24], R6 ;  /* 0x0000240601007387 */ /* 0x0001e80000100800 */
[----:B------:R0:W-:Y:S05]  /*11cd0*/  STL [R1], R2 ;  /* 0x0000000201007387 */ /* 0x0001ea0000100800 */
[----:B------:R-:W-:-:S04]  /*11ce0*/  @P0 LOP3.LUT R22, R22, 0x1000, RZ, 0xfc, !PT ;  /* 0x0000100016160812 */ /* 0x000fc800078efcff */
[----:B------:R-:W-:-:S04]  /*11cf0*/  LOP3.LUT R22, R22, 0xfffffffe, RZ, 0xc0, !PT ;  /* 0xfffffffe16167812 */ /* 0x000fc800078ec0ff */
[----:B------:R-:W-:Y:S01]  /*11d00*/  @P1 LOP3.LUT R22, R22, 0x1, RZ, 0xfc, !PT ;  /* 0x0000000116161812 */ /* 0x000fe200078efcff */
[----:B0-----:R-:W-:Y:S06]  /*11d10*/  @!P0 BRA `(.L_x_5024) ;  /* 0x0000000000048947 */ /* 0x001fec0003800000 */
[----:B------:R-:W-:Y:S01]  /*11d20*/  BPT.TRAP 0x1 ;  /* 0x000000040000795c */ /* 0x000fe20000300000 */
.L_x_5024:
        /* <DEDUP_REMOVED lines=9> */
.L_x_5097:
[----:B------:R-:W-:Y:S05]  /*11dc0*/  BSYNC B0 ;  /* 0x0000000000007941 */ /* 0x000fea0003800000 */
.L_x_5025:
[----:B------:R-:W0:Y:S01]  /*11dd0*/  LDL R2, [R1] ;  /* 0x0000000001027983 */ /* 0x000e220000100800 */
[----:B------:R-:W-:Y:S01]  /*11de0*/  ULDC.64 UR4, c[0x0][0x300] ;  /* 0x0000c00000047ab9 */ /* 0x000fe20000000a00 */
[----:B-----5:R-:W-:Y:S01]  /*11df0*/  SHF.R.S32.HI R4, RZ, 0x1f, R37 ;  /* 0x0000001fff047819 */ /* 0x020fe20000011425 */
[----:B------:R-:W1:Y:S01]  /*11e00*/  S2R R5, SR_TID.X ;  /* 0x0000000000057919 */ /* 0x000e620000002100 */
[----:B------:R-:W-:Y:S01]  /*11e10*/  LOP3.LUT R22, R22, 0xfffffffd, RZ, 0xc0, !PT ;  /* 0xfffffffd16167812 */ /* 0x000fe200078ec0ff */
[----:B-1----:R-:W-:Y:S02]  /*11e20*/  IMAD.SHL.U32 R7, R5, 0x8, RZ ;  /* 0x0000000805077824 */ /* 0x002fe400078e00ff */
[----:B------:R-:W-:-:S03]  /*11e30*/  IMAD R5, R24, 0x1000, R34 ;  /* 0x0000100018057824 */ /* 0x000fc600078e0222 */
        /* <DEDUP_REMOVED lines=59> */
.L_x_5107:
        /* <DEDUP_REMOVED lines=10> */
.L_x_5028:
        /* <DEDUP_REMOVED lines=11> */
.L_x_5029:
        /* <DEDUP_REMOVED lines=31> */
.L_x_5031:
[----:B------:R-:W-:Y:S05]  /*12530*/  BSYNC B6 ;  /* 0x0000000000067941 */ /* 0x000fea0003800000 */
.L_x_5030:
[----:B------:R-:W2:Y:S01]  /*12540*/  LDL R4, [R1+0x10] ;  /* 0x0000100001047983 */ /* 0x000ea20000100800 */
[----:B0-----:R-:W0:Y:S01]  /*12550*/  S2R R2, SR_TID.X ;  /* 0x0000000000027919 */ /* 0x001e220000002100 */
[----:B------:R-:W-:Y:S01]  /*12560*/  IMAD.MOV.U32 R21, RZ, RZ, R35 ;  /* 0x000000ffff157224 */ /* 0x000fe200078e0023 */
[----:B------:R-:W-:Y:S01]  /*12570*/  ULDC.64 UR4, c[0x0][0x298] ;  /* 0x0000a60000047ab9 */ /* 0x000fe20000000a00 */
[----:B------:R-:W3:Y:S01]  /*12580*/  LDC R5, c[0x0][0x448] ;  /* 0x00011200ff057b82 */ /* 0x000ee20000000800 */
[----:B------:R-:W4:Y:S04]  /*12590*/  LDL R20, [R1+0x4] ;  /* 0x0000040001147983 */ /* 0x000f280000100800 */
[----:B------:R0:W5:Y:S02]  /*125a0*/  LDL R9, [R1+0x8] ;  /* 0x0000080001097983 */ /* 0x0001640000100800 */
[----:B0-----:R-:W-:-:S04]  /*125b0*/  LOP3.LUT R2, R2, 0x7f, RZ, 0xc0, !PT ;  /* 0x0000007f02027812 */ /* 0x001fc800078ec0ff */
[----:B------:R-:W-:Y:S02]  /*125c0*/  SHF.R.U32.HI R0, RZ, 0x3, R2 ;  /* 0x00000003ff007819 */ /* 0x000fe40000011602 */
[----:B------:R-:W0:Y:S01]  /*125d0*/  LDC R2, c[0x0][0x448] ;  /* 0x00011200ff027b82 */ /* 0x000e220000000800 */
[----:B------:R-:W1:Y:S01]  /*125e0*/  S2R R35, SR_TID.X ;  /* 0x0000000000237919 */ /* 0x000e620000002100 */
[----:B0-----:R-:W-:-:S13]  /*125f0*/  ISETP.NE.AND P6, PT, R2, 0x1, PT ;  /* 0x000000010200780c */ /* 0x001fda0003fc5270 */
[----:B------:R-:W0:Y:S01]  /*12600*/  @P6 LDC R3, c[0x0][0x44c] ;  /* 0x00011300ff036b82 */ /* 0x000e220000000800 */
[----:B-1----:R-:W-:-:S07]  /*12610*/  IMAD.SHL.U32 R35, R35, 0x10, RZ ;  /* 0x0000001023237824 */ /* 0x002fce00078e00ff */
[----:B------:R-:W1:Y:S01]  /*12620*/  @P6 LDC R2, c[0x0][0x450] ;  /* 0x00011400ff026b82 */ /* 0x000e620000000800 */
[----:B------:R-:W-:-:S05]  /*12630*/  LOP3.LUT R35, R0, 0x70, R35, 0xf8, !PT ;  /* 0x0000007000237812 */ /* 0x000fca00078ef823 */
[----:B------:R-:W-:-:S04]  /*12640*/  IMAD R35, R17, 0x40, R35 ;  /* 0x0000004011237824 */ /* 0x000fc800078e0223 */
[----:B------:R-:W-:Y:S02]  /*12650*/  IMAD.MOV.U32 R0, RZ, RZ, R35 ;  /* 0x000000ffff007224 */ /* 0x000fe400078e0023 */
[----:B0-----:R-:W-:-:S05]  /*12660*/  @P6 IMAD.HI.U32 R3, R35, R3, RZ ;  /* 0x0000000323036227 */ /* 0x001fca00078e00ff */
[----:B-1----:R-:W-:Y:S01]  /*12670*/  @P6 SHF.R.U32.HI R0, RZ, R2, R3 ;  /* 0x00000002ff006219 */ /* 0x002fe20000011603 */
[----:B------:R-:W-:Y:S01]  /*12680*/  IMAD.WIDE.U32 R2, R36, UR4, RZ ;  /* 0x0000000424027c25 */ /* 0x000fe2000f8e00ff */
[----:B------:R-:W0:Y:S03]  /*12690*/  S2R R6, SR_TID.X ;  /* 0x0000000000067919 */ /* 0x000e260000002100 */
        /* <DEDUP_REMOVED lines=22> */
[----:B---3--:R-:W-:Y:S02]  /*12800*/  IMAD R0, R5, R0, R35 ;  /* 0x0000000005007224 */ /* 0x008fe400078e0223 */
        /* <DEDUP_REMOVED lines=15> */
[----:B-----5:R-:W-:Y:S01]  /*12900*/  IMAD R3, R9, R5, RZ ;  /* 0x0000000509037224 */ /* 0x020fe200078e02ff */
[----:B------:R-:W-:Y:S01]  /*12910*/  SHFL.IDX PT, R4, R2, RZ, 0x181f ;  /* 0x00181fff02047589 */ /* 0x000fe200000e0000 */
[----:B------:R-:W-:Y:S01]  /*12920*/  IMAD R17, R17, 0x40, R8 ;  /* 0x0000004011117824 */ /* 0x000fe200078e0208 */
[----:B------:R-:W-:Y:S02]  /*12930*/  LOP3.LUT R22, R22, 0xfffffeff, RZ, 0xc0, !PT ;  /* 0xfffffeff16167812 */ /* 0x000fe400078ec0ff */
[----:B------:R-:W0:Y:S02]  /*12940*/  SHFL.IDX PT, R5, R0, RZ, 0x181f ;  /* 0x00181fff00057589 */ /* 0x000e2400000e0000 */
[----:B------:R-:W-:-:S13]  /*12950*/  ISETP.GE.AND P2, PT, R17, R3, PT ;  /* 0x000000031100720c */ /* 0x000fda0003f46270 */
[----:B------:R-:W-:-:S04]  /*12960*/  @P2 LOP3.LUT R22, R22, 0x100, RZ, 0xfc, !PT ;  /* 0x0000010016162812 */ /* 0x000fc800078efcff */
[----:B------:R-:W-:Y:S02]  /*12970*/  LOP3.LUT R22, R22, 0xffffff7f, RZ, 0xc0, !PT ;  /* 0xffffff7f16167812 */ /* 0x000fe400078ec0ff */
[----:B0-----:R-:W-:-:S05]  /*12980*/  @!P2 LEA R5, P1, R7, R5, 0x1 ;  /* 0x000000050705a211 */ /* 0x001fca00078208ff */
[----:B------:R-:W-:-:S05]  /*12990*/  @!P2 IMAD.X R4, RZ, RZ, R4, P1 ;  /* 0x000000ffff04a224 */ /* 0x000fca00008e0604 */
        /* <DEDUP_REMOVED lines=30> */
.L_x_5116:
        /* <DEDUP_REMOVED lines=12> */
.L_x_5033:
        /* <DEDUP_REMOVED lines=28> */
.L_x_5035:
[----:B------:R-:W-:Y:S05]  /*12e00*/  BSYNC B6 ;  /* 0x0000000000067941 */ /* 0x000fea0003800000 */
.L_x_5034:
        /* <DEDUP_REMOVED lines=164> */
.L_x_5126:
        /* <DEDUP_REMOVED lines=23> */
.L_x_5038:
[----:B------:R-:W-:Y:S05]  /*139c0*/  BSYNC B0 ;  /* 0x0000000000007941 */ /* 0x000fea0003800000 */
.L_x_5037:
[----:B------:R-:W-:Y:S01]  /*139d0*/  NOP ;  /* 0x0000000000007918 */ /* 0x000fe20000000000 */
[----:B------:R-:W-:-:S13]  /*139e0*/  PLOP3.LUT P0, PT, PT, PT, PT, 0x80, 0x0 ;  /* 0x000000000000781c */ /* 0x000fda0003f0f070 */
.L_x_5039:
        /* <DEDUP_REMOVED lines=18> */
.L_x_5127:
[----:B------:R-:W-:Y:S05]  /*13b10*/  BSYNC B0 ;  /* 0x0000000000007941 */ /* 0x000fea0003800000 */
.L_x_5040:
[----:B------:R-:W-:-:S05]  /*13b20*/  IMAD.U32 R2, RZ, RZ, UR36 ;  /* 0x00000024ff027e24 */ /* 0x000fca000f8e00ff */
[----:B------:R-:W-:-:S13]  /*13b30*/  ISETP.NE.AND P0, PT, R2, 0x3, PT ;  /* 0x000000030200780c */ /* 0x000fda0003f05270 */
[----:B------:R-:W-:Y:S05]  /*13b40*/  @!P0 BRA `(.L_x_5042) ;  /* 0x0000000000048947 */ /* 0x000fea0003800000 */
[----:B------:R-:W-:Y:S01]  /*13b50*/  BPT.TRAP 0x1 ;  /* 0x000000040000795c */ /* 0x000fe20000300000 */
.L_x_5042:
[----:B0-----:R-:W-:Y:S01]  /*13b60*/  SHF.L.U32 R0, R26, 0x1f, RZ ;  /* 0x0000001f1a007819 */ /* 0x001fe200000006ff */
[----:B------:R-:W-:Y:S03]  /*13b70*/  BSSY B0, `(.L_x_5043) ;  /* 0x0000003000007945 */ /* 0x000fe60003800000 */
[----:B------:R-:W0:Y:S02]  /*13b80*/  SYNCS.PHASECHK.TRANS64.TRYWAIT P0, [R27+URZ+0x38860], R0 ;  /* 0x038860001b0075a7 */ /* 0x000e24000800017f */
[----:B0-----:R-:W-:Y:S05]  /*13b90*/  @!P0 BRA `(.L_x_5044) ;  /* 0x0000004400088947 */ /* 0x001fea0003800000 */
.L_x_5128:
[----:B------:R-:W-:Y:S05]  /*13ba0*/  BSYNC B0 ;  /* 0x0000000000007941 */ /* 0x000fea0003800000 */
.L_x_5043:
        /* <DEDUP_REMOVED lines=110> */
.L_x_5138:
[C---:B------:R-:W-:Y:S02]  /*14290*/  LOP3.LUT P6, RZ, R22.reuse, 0x40, RZ, 0xc0, !PT ;  /* 0x0000004016ff7812 */ /* 0x040fe400078cc0ff */
[----:B------:R-:W-:Y:S02]  /*142a0*/  LOP3.LUT R22, R22, 0xfffffeff, RZ, 0xc0, !PT ;  /* 0xfffffeff16167812 */ /* 0x000fe400078ec0ff */
[C---:B------:R-:W-:Y:S02]  /*142b0*/  ISETP.LT.OR P6, PT, R30.reuse, 0x31, P6 ;  /* 0x000000311e00780c */ /* 0x040fe400037c1670 */
[----:B------:R-:W-:-:S11]  /*142c0*/  ISETP.LT.OR P5, PT, R30, 0x31, !P5 ;  /* 0x000000311e00780c */ /* 0x000fd60006fa1670 */
[----:B------:R-:W-:Y:S02]  /*142d0*/  @P6 LOP3.LUT R22, R22, 0x100, RZ, 0xfc, !PT ;  /* 0x0000010016166812 */ /* 0x000fe400078efcff */
[----:B------:R-:W-:Y:S02]  /*142e0*/  ISETP.LT.OR P6, PT, R30, 0x31, !P4 ;  /* 0x000000311e00780c */ /* 0x000fe400067c1670 */
[----:B------:R-:W-:Y:S02]  /*142f0*/  LOP3.LUT R22, R22, 0xffbfffff, RZ, 0xc0, !PT ;  /* 0xffbfffff16167812 */ /* 0x000fe400078ec0ff */
[----:B------:R-:W-:Y:S02]  /*14300*/  ISETP.LT.OR P4, PT, R30, 0x31, !P2 ;  /* 0x000000311e00780c */ /* 0x000fe40005781670 */
        /* <DEDUP_REMOVED lines=26> */
.L_x_5046:
        /* <DEDUP_REMOVED lines=11> */
.L_x_5047:
[----:B------:R-:W2:Y:S01]  /*14560*/  LDL R3, [R1+0xc] ;  /* 0x00000c0001037983 */ /* 0x000ea20000100800 */
[----:B------:R1:W-:Y:S01]  /*14570*/  SYNCS.ARRIVE.TRANS64.A1T0 RZ, [R27+URZ+0x38850], RZ ;  /* 0x038850ff1bff79a7 */ /* 0x0003e2000810003f */
[----:B------:R-:W-:Y:S01]  /*14580*/  BSSY B0, `(.L_x_5048) ;  /* 0x00000f7000007945 */ /* 0x000fe20003800000 */
[----:B--2---:R-:W-:-:S13]  /*14590*/  ISETP.GE.AND P0, PT, R3, 0x2, PT ;  /* 0x000000020300780c */ /* 0x004fda0003f06270 */
[----:B-1----:R-:W-:Y:S05]  /*145a0*/  @!P0 BRA `(.L_x_5049) ;  /* 0x0000000c00d08947 */ /* 0x002fea0003800000 */
[----:B------:R-:W2:Y:S01]  /*145b0*/  LDL.LU R2, [R1+0x24] ;  /* 0x0000240001027983 */ /* 0x000ea20000300800 */
[----:B------:R-:W-:Y:S01]  /*145c0*/  LOP3.LUT R30, R31, 0x80, RZ, 0xc0, !PT ;  /* 0x000000801f1e7812 */ /* 0x000fe200078ec0ff */
[----:B------:R-:W-:-:S03]  /*145d0*/  VIADD R7, R3, 0xfffffffe ;  /* 0xfffffffe03077836 */ /* 0x000fc60000000000 */
[----:B------:R-:W-:Y:S02]  /*145e0*/  SHF.R.U32.HI R30, RZ, 0x3, R30 ;  /* 0x00000003ff1e7819 */ /* 0x000fe4000001161e */
[----:B--2---:R-:W-:-:S04]  /*145f0*/  LOP3.LUT R2, R2, 0x40, RZ, 0xc0, !PT ;  /* 0x0000004002027812 */ /* 0x004fc800078ec0ff */
[----:B------:R-:W-:-:S07]  /*14600*/  SHF.R.U32.HI R31, RZ, 0x2, R2 ;  /* 0x00000002ff1f7819 */ /* 0x000fce0000011602 */
.L_x_5062:
        /* <DEDUP_REMOVED lines=44> */
.L_x_5050:
[----:B------:R-:W-:Y:S01]  /*148d0*/  IMAD R6, R24, 0x8, R23 ;  /* 0x0000000818067824 */ /* 0x000fe200078e0217 */
[----:B------:R-:W-:Y:S01]  /*148e0*/  SHF.L.U32 R17, R26, 0x1f, RZ ;  /* 0x0000001f1a117819 */ /* 0x000fe200000006ff */
[----:B------:R-:W-:Y:S01]  /*148f0*/  BSSY B1, `(.L_x_5051) ;  /* 0x0000004000017945 */ /* 0x000fe20003800000 */
[----:B------:R-:W-:Y:S02]  /*14900*/  SHF.R.S32.HI R9, RZ, 0x1f, R5 ;  /* 0x0000001fff097819 */ /* 0x000fe40000011405 */
[----:B------:R-:W0:Y:S02]  /*14910*/  SYNCS.PHASECHK.TRANS64.TRYWAIT P0, [R6+URZ+0x38840], R17 ;  /* 0x03884011060075a7 */ /* 0x000e24000800017f */
[----:B0-----:R-:W-:Y:S05]  /*14920*/  @!P0 BRA `(.L_x_5052) ;  /* 0x0000003c00e08947 */ /* 0x001fea0003800000 */
.L_x_5139:
[----:B------:R-:W-:Y:S05]  /*14930*/  BSYNC B1 ;  /* 0x0000000000017941 */ /* 0x000fea0003800000 */
.L_x_5051:
        /* <DEDUP_REMOVED lines=42> */
.L_x_5149:
        /* <DEDUP_REMOVED lines=8> */
.L_x_5054:
        /* <DEDUP_REMOVED lines=11> */
.L_x_5055:
[----:B------:R2:W-:Y:S01]  /*14d10*/  SYNCS.ARRIVE.TRANS64.A1T0 RZ, [R6+URZ+0x38830], RZ ;  /* 0x038830ff06ff79a7 */ /* 0x0005e2000810003f */
[----:B------:R-:W-:Y:S05]  /*14d20*/  @!P2 BRA `(.L_x_5056) ;  /* 0x000000000004a947 */ /* 0x000fea0003800000 */
[----:B------:R-:W-:Y:S01]  /*14d30*/  BPT.TRAP 0x1 ;  /* 0x000000040000795c */ /* 0x000fe20000300000 */
.L_x_5056:
[----:B------:R-:W3:Y:S01]  /*14d40*/  SYNCS.PHASECHK.TRANS64.TRYWAIT P0, [R6+URZ+0x38860], R17 ;  /* 0x03886011060075a7 */ /* 0x000ee2000800017f */
[----:B------:R-:W-:Y:S04]  /*14d50*/  BSSY B1, `(.L_x_5057) ;  /* 0x0000002000017945 */ /* 0x000fe80003800000 */
[----:B---3--:R-:W-:Y:S05]  /*14d60*/  @!P0 BRA `(.L_x_5058) ;  /* 0x0000004000008947 */ /* 0x008fea0003800000 */
.L_x_5150:
[----:B------:R-:W-:Y:S05]  /*14d70*/  BSYNC B1 ;  /* 0x0000000000017941 */ /* 0x000fea0003800000 */
.L_x_5057:
        /* <DEDUP_REMOVED lines=81> */
.L_x_5160:
        /* <DEDUP_REMOVED lines=25> */
.L_x_5060:
        /* <DEDUP_REMOVED lines=11> */
.L_x_5061:
[----:B------:R3:W-:Y:S01]  /*154d0*/  SYNCS.ARRIVE.TRANS64.A1T0 RZ, [R6+URZ+0x38850], RZ ;  /* 0x038850ff06ff79a7 */ /* 0x0007e2000810003f */
[----:B------:R-:W-:Y:S05]  /*154e0*/  @P3 BRA `(.L_x_5062) ;  /* 0xfffffff000483947 */ /* 0x000fea000383ffff */
.L_x_5049:
[----:B------:R-:W-:Y:S05]  /*154f0*/  BSYNC B0 ;  /* 0x0000000000007941 */ /* 0x000fea0003800000 */
.L_x_5048:
        /* <DEDUP_REMOVED lines=21> */
.L_x_5064:
[----:B------:R-:W-:Y:S05]  /*15650*/  BSYNC B0 ;  /* 0x0000000000007941 */ /* 0x000fea0003800000 */
.L_x_5063:
[----:B------:R-:W-:-:S07]  /*15660*/  SEL R24, R24, RZ, P0 ;  /* 0x000000ff18187207 */ /* 0x000fce0000000000 */
.L_x_5017:
[----:B------:R-:W-:Y:S05]  /*15670*/  BSYNC B7 ;  /* 0x0000000000077941 */ /* 0x000fea0003800000 */
.L_x_5015:
        /* <DEDUP_REMOVED lines=11> */
.L_x_5065:
        /* <DEDUP_REMOVED lines=36> */
.L_x_5170:
[----:B------:R-:W-:Y:S02]  /*15970*/  ULDC UR4, c[0x0][0xd38] ;  /* 0x00034e0000047ab9 */ /* 0x000fe40000000800 */
[----:B------:R-:W-:-:S04]  /*15980*/  IMAD.U32 R4, RZ, RZ, UR4 ;  /* 0x00000004ff047e24 */ /* 0x000fc8000f8e00ff */
[----:B--2---:R-:W-:-:S04]  /*15990*/  IMAD R14, R14, R4, RZ ;  /* 0x000000040e0e7224 */ /* 0x004fc800078e02ff */
[----:B------:R-:W-:-:S05]  /*159a0*/  IMAD.IADD R5, R5, 0x1, R14 ;  /* 0x0000000105057824 */ /* 0x000fca00078e020e */
[----:B------:R-:W-:-:S13]  /*159b0*/  ISETP.GT.AND P6, PT, R5, R0, PT ;  /* 0x000000000500720c */ /* 0x000fda0003fc4270 */
[----:B------:R-:W-:Y:S05]  /*159c0*/  @P6 BRA `(.L_x_5068) ;  /* 0x00000000009c6947 */ /* 0x000fea0003800000 */
.L_x_5073:
        /* <DEDUP_REMOVED lines=14> */
.L_x_5071:
[----:B------:R-:W-:Y:S05]  /*15ab0*/  BSYNC B0 ;  /* 0x0000000000007941 */ /* 0x000fea0003800000 */
.L_x_5070:
        /* <DEDUP_REMOVED lines=18> */
.L_x_5178:
[----:B------:R-:W-:Y:S02]  /*15be0*/  ULDC UR4, c[0x0][0xd38] ;  /* 0x00034e0000047ab9 */ /* 0x000fe40000000800 */
[----:B------:R-:W-:-:S04]  /*15bf0*/  IMAD.U32 R4, RZ, RZ, UR4 ;  /* 0x00000004ff047e24 */ /* 0x000fc8000f8e00ff */
[----:B--2---:R-:W-:-:S04]  /*15c00*/  IMAD R14, R14, R4, RZ ;  /* 0x000000040e0e7224 */ /* 0x004fc800078e02ff */
[----:B------:R-:W-:-:S05]  /*15c10*/  IMAD.IADD R5, R14, 0x1, R5 ;  /* 0x000000010e057824 */ /* 0x000fca00078e0205 */
[----:B------:R-:W-:-:S13]  /*15c20*/  ISETP.GT.AND P6, PT, R5, R0, PT ;  /* 0x000000000500720c */ /* 0x000fda0003fc4270 */
[----:B------:R-:W-:Y:S05]  /*15c30*/  @!P6 BRA `(.L_x_5073) ;  /* 0xfffffffc0064e947 */ /* 0x000fea000383ffff */
.L_x_5068:
        /* <DEDUP_REMOVED lines=8> */
.L_x_5182:
[----:B------:R-:W-:Y:S01]  /*15cc0*/  ISETP.NE.AND P0, PT, R3, RZ, PT ;  /* 0x000000ff0300720c */ /* 0x000fe20003f05270 */
[----:B------:R-:W-:-:S12]  /*15cd0*/  IMAD.MOV.U32 R14, RZ, RZ, RZ ;  /* 0x000000ffff0e7224 */ /* 0x000fd800078e00ff */
[----:B------:R-:W-:Y:S05]  /*15ce0*/  @!P0 BRA `(.L_x_5075) ;  /* 0x0000000000108947 */ /* 0x000fea0003800000 */
[----:B------:R-:W-:Y:S01]  /*15cf0*/  UMOV UR4, 0xffffffff ;  /* 0xffffffff00047882 */ /* 0x000fe20000000000 */
[----:B------:R-:W-:Y:S02]  /*15d00*/  VIADD R12, R6, 0xffffffff ;  /* 0xffffffff060c7836 */ /* 0x000fe40000000000 */
[----:B------:R-:W-:Y:S05]  /*15d10*/  BRA.DIV UR4, `(.L_x_5076) ;  /* 0x00000042042c7947 */ /* 0x000fea000b800000 */
[----:B------:R4:W0:Y:S02]  /*15d20*/  SHFL.IDX PT, R14, R2, R12, 0x1f ;  /* 0x00001f0c020e7589 */ /* 0x00082400000e0000 */
.L_x_5075:
        /* <DEDUP_REMOVED lines=66> */
.L_x_5069:
[----:B------:R-:W-:Y:S01]  /*16150*/  UMOV UR4, URZ ;  /* 0x0000003f00047c82 */ /* 0x000fe20008000000 */
[----:B------:R-:W-:Y:S01]  /*16160*/  UMOV UR5, URZ ;  /* 0x0000003f00057c82 */ /* 0x000fe20008000000 */
[----:B------:R-:W-:Y:S01]  /*16170*/  ULDC UR6, c[0x0][0xd3c] ;  /* 0x00034f0000067ab9 */ /* 0x000fe20000000800 */
[----:B------:R-:W-:Y:S02]  /*16180*/  IMAD.MOV.U32 R16, RZ, RZ, R0 ;  /* 0x000000ffff107224 */ /* 0x000fe400078e0000 */
[----:B------:R-:W-:Y:S02]  /*16190*/  IMAD.U32 R17, RZ, RZ, UR4 ;  /* 0x00000004ff117e24 */ /* 0x000fe4000f8e00ff */
[----:B------:R-:W-:Y:S02]  /*161a0*/  IMAD.U32 R18, RZ, RZ, UR5 ;  /* 0x00000005ff127e24 */ /* 0x000fe4000f8e00ff */
[----:B------:R-:W-:-:S07]  /*161b0*/  IMAD.U32 R19, RZ, RZ, UR6 ;  /* 0x00000006ff137e24 */ /* 0x000fce000f8e00ff */
.L_x_5077:
        /* <DEDUP_REMOVED lines=10> */
.L_x_5066:
[----:B------:R-:W-:Y:S02]  /*16260*/  ULDC UR4, c[0x0][0xd3c] ;  /* 0x00034f0000047ab9 */ /* 0x000fe40000000800 */
[----:B0-----:R-:W-:-:S13]  /*16270*/  ISETP.GE.AND P0, PT, R19, UR4, PT ;  /* 0x0000000413007c0c */ /* 0x001fda000bf06270 */
[----:B------:R-:W-:Y:S05]  /*16280*/  @!P0 BRA `(.L_x_5078) ;  /* 0xffffffa800588947 */ /* 0x000fea000383ffff */
[----:B------:R-:W-:Y:S05]  /*16290*/  BSYNC B8 ;  /* 0x0000000000087941 */ /* 0x000fea0003800000 */
.L_x_5011:
[----:B0-----:R-:W5:Y:S01]  /*162a0*/  LDL.LU R0, [R1+0x20] ;  /* 0x0000200001007983 */ /* 0x001f620000300800 */
        /* <DEDUP_REMOVED lines=11> */
.L_x_5185:
[----:B------:R-:W-:Y:S05]  /*16360*/  BSYNC B0 ;  /* 0x0000000000007941 */ /* 0x000fea0003800000 */
.L_x_5079:
[----:B------:R-:W-:-:S03]  /*16370*/  UMOV UR4, 0xffffffff ;  /* 0xffffffff00047882 */ /* 0x000fc60000000000 */
[----:B------:R-:W-:Y:S05]  /*16380*/  BRA.DIV UR4, `(.L_x_5081) ;  /* 0x0000003a04c87947 */ /* 0x000fea000b800000 */
[----:B------:R-:W0:Y:S02]  /*16390*/  S2R R0, SR_TID.X ;  /* 0x0000000000007919 */ /* 0x000e240000002100 */
[----:B0-----:R-:W-:-:S04]  /*163a0*/  SHF.R.U32.HI R0, RZ, 0x5, R0 ;  /* 0x00000005ff007819 */ /* 0x001fc80000011600 */
[----:B------:R-:W-:-:S05]  /*163b0*/  LOP3.LUT R0, R0, 0x3, RZ, 0xc0, !PT ;  /* 0x0000000300007812 */ /* 0x000fca00078ec0ff */
[----:B------:R0:W0:Y:S02]  /*163c0*/  SHFL.IDX PT, R14, R0, RZ, 0x1f ;  /* 0x00001fff000e7589 */ /* 0x00002400000e0000 */
.L_x_5188:
[----:B0-----:R-:W-:Y:S01]  /*163d0*/  ISETP.NE.AND P0, PT, R14, RZ, PT ;  /* 0x000000ff0e00720c */ /* 0x001fe20003f05270 */
[----:B------:R-:W-:-:S12]  /*163e0*/  BSSY B0, `(.L_x_5082) ;  /* 0x0000024000007945 */ /* 0x000fd80003800000 */
[----:B------:R-:W-:Y:S05]  /*163f0*/  @P0 BRA `(.L_x_5083) ;  /* 0x0000000000880947 */ /* 0x000fea0003800000 */
[----:B------:R-:W-:-:S03]  /*16400*/  UMOV UR4, 0xffffffff ;  /* 0xffffffff00047882 */ /* 0x000fc60000000000 */
[----:B------:R-:W-:Y:S05]  /*16410*/  BRA.DIV UR4, `(.L_x_5084) ;  /* 0x0000003a04d87947 */ /* 0x000fea000b800000 */
[----:B------:R-:W-:-:S13]  /*16420*/  ELECT P6, URZ, PT ;  /* 0x00000000003f782f */ /* 0x000fda00038c0000 */
.L_x_5191:
[----:B------:R-:W-:Y:S05]  /*16430*/  @!P6 BRA `(.L_x_5083) ;  /* 0x000000000078e947 */ /* 0x000fea0003800000 */
[----:B------:R-:W-:-:S06]  /*16440*/  ULOP3.LUT UR4, UR42, 0x2, URZ, 0xfc, !UPT ;  /* 0x000000022a047892 */ /* 0x000fcc000f8efc3f */
[----:B------:R-:W-:-:S05]  /*16450*/  IMAD.U32 R0, RZ, RZ, UR4 ;  /* 0x00000004ff007e24 */ /* 0x000fca000f8e00ff */
[----:B------:R-:W-:-:S13]  /*16460*/  ISETP.NE.AND P0, PT, R0, 0x3, PT ;  /* 0x000000030000780c */ /* 0x000fda0003f05270 */
[----:B------:R-:W-:Y:S05]  /*16470*/  @!P0 BRA `(.L_x_5085) ;  /* 0x0000000000048947 */ /* 0x000fea0003800000 */
[----:B------:R-:W-:Y:S01]  /*16480*/  BPT.TRAP 0x1 ;  /* 0x000000040000795c */ /* 0x000fe20000300000 */
.L_x_5085:
[----:B------:R-:W-:Y:S01]  /*16490*/  IMAD R5, R24, 0x8, R7 ;  /* 0x0000000818057824 */ /* 0x000fe200078e0207 */
[----:B------:R-:W-:Y:S01]  /*164a0*/  SHF.L.U32 R0, R26, 0x1f, RZ ;  /* 0x0000001f1a007819 */ /* 0x000fe200000006ff */
[----:B------:R-:W-:-:S03]  /*164b0*/  VIADD R24, R24, 0x1 ;  /* 0x0000000118187836 */ /* 0x000fc60000000000 */
[----:B------:R-:W0:Y:S02]  /*164c0*/  SYNCS.PHASECHK.TRANS64.TRYWAIT P1, [R5+URZ+0x38840], R0 ;  /* 0x03884000050075a7 */ /* 0x000e24000802017f */
[----:B------:R-:W-:-:S04]  /*164d0*/  ISETP.NE.AND P2, PT, R24, 0x2, PT ;  /* 0x000000021800780c */ /* 0x000fc80003f45270 */
[----:B------:R-:W-:Y:S01]  /*164e0*/  SEL R3, RZ, 0x1, P2 ;  /* 0x00000001ff037807 */ /* 0x000fe20001000000 */
[----:B0-----:R-:W-:Y:S08]  /*164f0*/  @!P1 BRA `(.L_x_5086) ;  /* 0x0000003800c09947 */ /* 0x001ff00003800000 */
.L_x_5192:
[----:B------:R-:W-:Y:S02]  /*16500*/  SEL R24, R24, RZ, P2 ;  /* 0x000000ff18187207 */ /* 0x000fe40001000000 */
[----:B------:R-:W-:Y:S01]  /*16510*/  LOP3.LUT R2, R26, R3, RZ, 0x3c, !PT ;  /* 0x000000031a027212 */ /* 0x000fe200078e3cff */
[----:B------:R-:W-:Y:S06]  /*16520*/  @!P0 BRA `(.L_x_5087) ;  /* 0x0000000000048947 */ /* 0x000fec0003800000 */
[----:B------:R-:W-:Y:S01]  /*16530*/  BPT.TRAP 0x1 ;  /* 0x000000040000795c */ /* 0x000fe20000300000 */
.L_x_5087:
[----:B------:R-:W-:Y:S01]  /*16540*/  IMAD R3, R24, 0x8, R7 ;  /* 0x0000000818037824 */ /* 0x000fe200078e0207 */
[----:B------:R-:W-:-:S04]  /*16550*/  SHF.L.U32 R2, R2, 0x1f, RZ ;  /* 0x0000001f02027819 */ /* 0x000fc800000006ff */
[----:B------:R-:W0:Y:S02]  /*16560*/  SYNCS.PHASECHK.TRANS64.TRYWAIT P1, [R3+URZ+0x38840], R2 ;  /* 0x03884002030075a7 */ /* 0x000e24000802017f */
[----:B0-----:R-:W-:Y:S05]  /*16570*/  @!P1 BRA `(.L_x_5088) ;  /* 0x0000003800b49947 */ /* 0x001fea0003800000 */
.L_x_5193:
[----:B------:R-:W-:Y:S05]  /*16580*/  @!P0 BRA `(.L_x_5089) ;  /* 0x0000000000048947 */ /* 0x000fea0003800000 */
[----:B------:R-:W-:Y:S01]  /*16590*/  BPT.TRAP 0x1 ;  /* 0x000000040000795c */ /* 0x000fe20000300000 */
.L_x_5089:
[----:B------:R-:W0:Y:S02]  /*165a0*/  SYNCS.PHASECHK.TRANS64.TRYWAIT P1, [R5+URZ+0x38860], R0 ;  /* 0x03886000050075a7 */ /* 0x000e24000802017f */
[----:B0-----:R-:W-:Y:S05]  /*165b0*/  @!P1 BRA `(.L_x_5090) ;  /* 0x0000003800b89947 */ /* 0x001fea0003800000 */
.L_x_5194:
[----:B------:R-:W-:Y:S05]  /*165c0*/  @!P0 BRA `(.L_x_5091) ;  /* 0x0000000000048947 */ /* 0x000fea0003800000 */
[----:B------:R-:W-:Y:S01]  /*165d0*/  BPT.TRAP 0x1 ;  /* 0x000000040000795c */ /* 0x000fe20000300000 */
.L_x_5091:
[----:B------:R0:W0:Y:S02]  /*165e0*/  SYNCS.PHASECHK.TRANS64.TRYWAIT P0, [R3+URZ+0x38860], R2 ;  /* 0x03886002030075a7 */ /* 0x000024000800017f */
[----:B0-----:R-:W-:Y:S05]  /*165f0*/  @!P0 NANOSLEEP.SYNCS 0x989680 ;  /* 0x009896800000895d */ /* 0x001fea0003900000 */
[----:B------:R-:W0:Y:S02]  /*16600*/  @!P0 SYNCS.PHASECHK.TRANS64 P0, [R3+URZ+0x38860], R2 ;  /* 0x03886002030085a7 */ /* 0x000e24000800007f */
[----:B0-----:R-:W-:Y:S05]  /*16610*/  @!P0 BRA `(.L_x_5091) ;  /* 0xfffffffc00f08947 */ /* 0x001fea000383ffff */
.L_x_5083:
[----:B------:R-:W-:Y:S05]  /*16620*/  BSYNC B0 ;  /* 0x0000000000007941 */ /* 0x000fea0003800000 */
.L_x_5082:
[----:B------:R-:W-:Y:S05]  /*16630*/  EXIT ;  /* 0x000000000000794d */ /* 0x000fea0003800000 */
.L_x_4953:
[----:B0-----:R0:W1:Y:S02]  /*16640*/  SYNCS.PHASECHK.TRANS64.TRYWAIT P1, [R17+URZ+0x38800], R4 ;  /* 0x03880004110075a7 */ /* 0x001064000802017f */
[----:B-1----:R-:W-:Y:S05]  /*16650*/  @!P1 NANOSLEEP.SYNCS 0x989680 ;  /* 0x009896800000995d */ /* 0x002fea0003900000 */
[----:B------:R-:W1:Y:S02]  /*16660*/  @!P1 SYNCS.PHASECHK.TRANS64 P1, [R17+URZ+0x38800], R4 ;  /* 0x03880004110095a7 */ /* 0x000e64000802007f */
[----:B-1----:R-:W-:Y:S05]  /*16670*/  @!P1 BRA `(.L_x_4953) ;  /* 0xfffffffc00f09947 */ /* 0x002fea000383ffff */
[----:B------:R-:W-:Y:S05]  /*16680*/  BRA `(.L_x_5092) ;  /* 0xfffffed000ac7947 */ /* 0x000fea000383ffff */
.L_x_4957:
[----:B--2---:R2:W3:Y:S02]  /*16690*/  SYNCS.PHASECHK.TRANS64.TRYWAIT P1, [R9+URZ+0x38830], R6 ;  /* 0x03883006090075a7 */ /* 0x0044e4000802017f */
[----:B---3--:R-:W-:Y:S05]  /*166a0*/  @!P1 NANOSLEEP.SYNCS 0x989680 ;  /* 0x009896800000995d */ /* 0x008fea0003900000 */
[----:B------:R-:W3:Y:S02]  /*166b0*/  @!P1 SYNCS.PHASECHK.TRANS64 P1, [R9+URZ+0x38830], R6 ;  /* 0x03883006090095a7 */ /* 0x000ee4000802007f */
[----:B---3--:R-:W-:Y:S05]  /*166c0*/  @!P1 BRA `(.L_x_4957) ;  /* 0xfffffffc00f09947 */ /* 0x008fea000383ffff */
[----:B------:R-:W-:Y:S05]  /*166d0*/  BRA `(.L_x_4956) ;  /* 0xfffffed000cc7947 */ /* 0x000fea000383ffff */
.L_x_4958:
[----:B---3--:R3:W4:Y:S02]  /*166e0*/  SYNCS.PHASECHK.TRANS64.TRYWAIT P1, [R17+URZ+0x38810], R4 ;  /* 0x03881004110075a7 */ /* 0x008724000802017f */
[----:B----4-:R-:W-:Y:S05]  /*166f0*/  @!P1 NANOSLEEP.SYNCS 0x989680 ;  /* 0x009896800000995d */ /* 0x010fea0003900000 */
[----:B------:R-:W4:Y:S02]  /*16700*/  @!P1 SYNCS.PHASECHK.TRANS64 P1, [R17+URZ+0x38810], R4 ;  /* 0x03881004110095a7 */ /* 0x000f24000802007f */
[----:B----4-:R-:W-:Y:S05]  /*16710*/  @!P1 BRA `(.L_x_4958) ;  /* 0xfffffffc00f09947 */ /* 0x010fea000383ffff */
[----:B------:R-:W-:Y:S05]  /*16720*/  BRA `(.L_x_5093) ;  /* 0xfffffed400587947 */ /* 0x000fea000383ffff */
.L_x_4962:
[----:B0-----:R0:W3:Y:S02]  /*16730*/  SYNCS.PHASECHK.TRANS64.TRYWAIT P1, [R9+URZ+0x38850], R6 ;  /* 0x03885006090075a7 */ /* 0x0010e4000802017f */
[----:B---3--:R-:W-:Y:S05]  /*16740*/  @!P1 NANOSLEEP.SYNCS 0x989680 ;  /* 0x009896800000995d */ /* 0x008fea0003900000 */
[----:B------:R-:W3:Y:S02]  /*16750*/  @!P1 SYNCS.PHASECHK.TRANS64 P1, [R9+URZ+0x38850], R6 ;  /* 0x03885006090095a7 */ /* 0x000ee4000802007f */
[----:B---3--:R-:W-:Y:S05]  /*16760*/  @!P1 BRA `(.L_x_4962) ;  /* 0xfffffffc00f09947 */ /* 0x008fea000383ffff */
[----:B------:R-:W-:Y:S05]  /*16770*/  BRA `(.L_x_4961) ;  /* 0xfffffed400887947 */ /* 0x000fea000383ffff */
.L_x_4969:
[----:B-1----:R1:W2:Y:S02]  /*16780*/  SYNCS.PHASECHK.TRANS64.TRYWAIT P1, [R9+URZ+0x38830], R8 ;  /* 0x03883008090075a7 */ /* 0x0022a4000802017f */
[----:B--2---:R-:W-:Y:S05]  /*16790*/  @!P1 NANOSLEEP.SYNCS 0x989680 ;  /* 0x009896800000995d */ /* 0x004fea0003900000 */
[----:B------:R-:W2:Y:S02]  /*167a0*/  @!P1 SYNCS.PHASECHK.TRANS64 P1, [R9+URZ+0x38830], R8 ;  /* 0x03883008090095a7 */ /* 0x000ea4000802007f */
[----:B--2---:R-:W-:Y:S05]  /*167b0*/  @!P1 BRA `(.L_x_4969) ;  /* 0xfffffffc00f09947 */ /* 0x004fea000383ffff */
[----:B------:R-:W-:Y:S05]  /*167c0*/  BRA `(.L_x_4968) ;  /* 0xfffffefc008c7947 */ /* 0x000fea000383ffff */
.L_x_4973:
[----:B---3--:R3:W4:Y:S02]  /*167d0*/  SYNCS.PHASECHK.TRANS64.TRYWAIT P1, [R9+URZ+0x38850], R8 ;  /* 0x03885008090075a7 */ /* 0x008724000802017f */
[----:B----4-:R-:W-:Y:S05]  /*167e0*/  @!P1 NANOSLEEP.SYNCS 0x989680 ;  /* 0x009896800000995d */ /* 0x010fea0003900000 */
[----:B------:R-:W4:Y:S02]  /*167f0*/  @!P1 SYNCS.PHASECHK.TRANS64 P1, [R9+URZ+0x38850], R8 ;  /* 0x03885008090095a7 */ /* 0x000f24000802007f */
[----:B----4-:R-:W-:Y:S05]  /*16800*/  @!P1 BRA `(.L_x_4973) ;  /* 0xfffffffc00f09947 */ /* 0x010fea000383ffff */
[----:B------:R-:W-:Y:S05]  /*16810*/  BRA `(.L_x_4972) ;  /* 0xfffffefc00ec7947 */ /* 0x000fea000383ffff */
.L_x_4981:
[----:B-1----:R1:W2:Y:S02]  /*16820*/  SYNCS.PHASECHK.TRANS64.TRYWAIT P1, [R9+URZ+0x38830], R8 ;  /* 0x03883008090075a7 */ /* 0x0022a4000802017f */
[----:B--2---:R-:W-:Y:S05]  /*16830*/  @!P1 NANOSLEEP.SYNCS 0x989680 ;  /* 0x009896800000995d */ /* 0x004fea0003900000 */
[----:B------:R-:W2:Y:S02]  /*16840*/  @!P1 SYNCS.PHASECHK.TRANS64 P1, [R9+URZ+0x38830], R8 ;  /* 0x03883008090095a7 */ /* 0x000ea4000802007f */
[----:B--2---:R-:W-:Y:S05]  /*16850*/  @!P1 BRA `(.L_x_4981) ;  /* 0xfffffffc00f09947 */ /* 0x004fea000383ffff */
[----:B------:R-:W-:Y:S05]  /*16860*/  BRA `(.L_x_4980) ;  /* 0xffffff3000087947 */ /* 0x000fea000383ffff */
.L_x_4985:
[----:B---3--:R3:W4:Y:S02]  /*16870*/  SYNCS.PHASECHK.TRANS64.TRYWAIT P1, [R9+URZ+0x38850], R8 ;  /* 0x03885008090075a7 */ /* 0x008724000802017f */
[----:B----4-:R-:W-:Y:S05]  /*16880*/  @!P1 NANOSLEEP.SYNCS 0x989680 ;  /* 0x009896800000995d */ /* 0x010fea0003900000 */
[----:B------:R-:W4:Y:S02]  /*16890*/  @!P1 SYNCS.PHASECHK.TRANS64 P1, [R9+URZ+0x38850], R8 ;  /* 0x03885008090095a7 */ /* 0x000f24000802007f */
[----:B----4-:R-:W-:Y:S05]  /*168a0*/  @!P1 BRA `(.L_x_4985) ;  /* 0xfffffffc00f09947 */ /* 0x010fea000383ffff */
[----:B------:R-:W-:Y:S05]  /*168b0*/  BRA `(.L_x_4984) ;  /* 0xffffff3000687947 */ /* 0x000fea000383ffff */
.L_x_5023:
        /* <DEDUP_REMOVED lines=10> */
.L_x_5095:
[----:B------:R-:W-:Y:S05]  /*16960*/  BSYNC B0 ;  /* 0x0000000000007941 */ /* 0x000fea0003800000 */
.L_x_5094:
[----:B------:R-:W-:Y:S05]  /*16970*/  BRA `(.L_x_5096) ;  /* 0xffffffb0001c7947 */ /* 0x000fea000383ffff */
.L_x_5026:
[----:B0-----:R0:W1:Y:S02]  /*16980*/  SYNCS.PHASECHK.TRANS64.TRYWAIT P0, [R27+URZ+0x38840], R0 ;  /* 0x038840001b0075a7 */ /* 0x001064000800017f */
[----:B-1----:R-:W-:Y:S05]  /*16990*/  @!P0 NANOSLEEP.SYNCS 0x989680 ;  /* 0x009896800000895d */ /* 0x002fea0003900000 */
[----:B------:R-:W1:Y:S02]  /*169a0*/  @!P0 SYNCS.PHASECHK.TRANS64 P0, [R27+URZ+0x38840], R0 ;  /* 0x038840001b0085a7 */ /* 0x000e64000800007f */
[----:B-1----:R-:W-:Y:S05]  /*169b0*/  @!P0 BRA `(.L_x_5026) ;  /* 0xfffffffc00f08947 */ /* 0x002fea000383ffff */
[----:B------:R-:W-:Y:S05]  /*169c0*/  BRA `(.L_x_5097) ;  /* 0xffffffb000fc7947 */ /* 0x000fea000383ffff */
.L_x_5027:
        /* <DEDUP_REMOVED lines=8> */
.L_x_5099:
[----:B------:R-:W-:Y:S05]  /*16a50*/  BSYNC B0 ;  /* 0x0000000000007941 */ /* 0x000fea0003800000 */
.L_x_5098:
        /* <DEDUP_REMOVED lines=9> */
.L_x_5100:
[----:B------:R-:W-:Y:S02]  /*16af0*/  IMAD.MOV.U32 R13, RZ, RZ, R4 ;  /* 0x000000ffff0d7224 */ /* 0x000fe400078e0004 */
[----:B------:R-:W-:Y:S02]  /*16b00*/  IMAD.MOV.U32 R12, RZ, RZ, 0x1 ;  /* 0x00000001ff0c7424 */ /* 0x000fe400078e00ff */
[----:B------:R-:W-:-:S07]  /*16b10*/  IMAD.MOV.U32 R3, RZ, RZ, R14 ;  /* 0x000000ffff037224 */ /* 0x000fce00078e000e */
[----:B------:R-:W-:Y:S05]  /*16b20*/  WARPSYNC.COLLECTIVE R15, `(.L_x_5101) ;  /* 0x000000000f087348 */ /* 0x000fea0003c00000 */
[----:B------:R0:W1:Y:S02]  /*16b30*/  SHFL.IDX P6, R14, R13, R12, R11 ;  /* 0x0000000c0d0e7389 */ /* 0x00006400000c000b */
[----:B01----:R-:W-:Y:S01]  /*16b40*/  ENDCOLLECTIVE ;  /* 0x000000000000791b */ /* 0x003fe20003800000 */
.L_x_5101:
        /* <DEDUP_REMOVED lines=15> */
.L_x_5102:
[----:B------:R-:W-:Y:S02]  /*16c40*/  @P0 IMAD R6, R5, 0x2, R23 ;  /* 0x0000000205060824 */ /* 0x000fe400078e0217 */
[----:B------:R-:W-:Y:S02]  /*16c50*/  IMAD.MOV.U32 R13, RZ, RZ, R4 ;  /* 0x000000ffff0d7224 */ /* 0x000fe400078e0004 */
[----:B------:R-:W-:Y:S02]  /*16c60*/  IMAD.MOV.U32 R12, RZ, RZ, 0x2 ;  /* 0x00000002ff0c7424 */ /* 0x000fe400078e00ff */
[----:B------:R-:W-:-:S07]  /*16c70*/  IMAD.MOV.U32 R3, RZ, RZ, R14 ;  /* 0x000000ffff037224 */ /* 0x000fce00078e000e */
[----:B------:R-:W-:Y:S05]  /*16c80*/  WARPSYNC.COLLECTIVE R15, `(.L_x_5103) ;  /* 0x000000000f087348 */ /* 0x000fea0003c00000 */
[----:B------:R0:W1:Y:S02]  /*16c90*/  SHFL.IDX P6, R14, R13, R12, R11 ;  /* 0x0000000c0d0e7389 */ /* 0x00006400000c000b */
[----:B01----:R-:W-:Y:S01]  /*16ca0*/  ENDCOLLECTIVE ;  /* 0x000000000000791b */ /* 0x003fe20003800000 */
.L_x_5103:
        /* <DEDUP_REMOVED lines=15> */
.L_x_5104:
[----:B------:R-:W-:Y:S02]  /*16da0*/  @P0 IMAD R6, R5, 0x2, R23 ;  /* 0x0000000205060824 */ /* 0x000fe400078e0217 */
[----:B------:R-:W-:Y:S02]  /*16db0*/  IMAD.MOV.U32 R13, RZ, RZ, R4 ;  /* 0x000000ffff0d7224 */ /* 0x000fe400078e0004 */
[----:B------:R-:W-:Y:S02]  /*16dc0*/  IMAD.MOV.U32 R12, RZ, RZ, 0x3 ;  /* 0x00000003ff0c7424 */ /* 0x000fe400078e00ff */
[----:B------:R-:W-:-:S07]  /*16dd0*/  IMAD.MOV.U32 R3, RZ, RZ, R14 ;  /* 0x000000ffff037224 */ /* 0x000fce00078e000e */
[----:B------:R-:W-:Y:S05]  /*16de0*/  WARPSYNC.COLLECTIVE R15, `(.L_x_5105) ;  /* 0x000000000f087348 */ /* 0x000fea0003c00000 */
[----:B------:R0:W1:Y:S02]  /*16df0*/  SHFL.IDX P6, R14, R13, R12, R11 ;  /* 0x0000000c0d0e7389 */ /* 0x00006400000c000b */
[----:B01----:R-:W-:Y:S01]  /*16e00*/  ENDCOLLECTIVE ;  /* 0x000000000000791b */ /* 0x003fe20003800000 */
.L_x_5105:
        /* <DEDUP_REMOVED lines=10> */
.L_x_5106:
[----:B------:R-:W-:Y:S01]  /*16eb0*/  @!PT LDS RZ, [RZ] ;  /* 0x00000000fffff984 */ /* 0x000fe20000000800 */
[----:B------:R-:W-:Y:S01]  /*16ec0*/  @!PT LDS RZ, [RZ] ;  /* 0x00000000fffff984 */ /* 0x000fe20000000800 */
[----:B------:R-:W-:Y:S01]  /*16ed0*/  @!PT LDS RZ, [RZ] ;  /* 0x00000000fffff984 */ /* 0x000fe20000000800 */
[----:B------:R0:W-:Y:S01]  /*16ee0*/  @P0 LDGSTS.E.BYPASS.LTC128B.128 [R6+0x23400], desc[UR44][R2.64], !P2 ;  /* 0x2340000002060fae */ /* 0x0001e2000d101d6c */
[----:B------:R-:W-:Y:S01]  /*16ef0*/  IMAD.MOV.U32 R0, RZ, RZ, R14 ;  /* 0x000000ffff007224 */ /* 0x000fe200078e000e */
[----:B------:R-:W-:Y:S06]  /*16f00*/  BRA `(.L_x_5107) ;  /* 0xffffffb000b87947 */ /* 0x000fec000383ffff */
.L_x_5032:
        /* <DEDUP_REMOVED lines=10> */
.L_x_5108:
        /* <DEDUP_REMOVED lines=9> */
.L_x_5109:
[----:B------:R-:W-:Y:S02]  /*17040*/  IMAD.MOV.U32 R13, RZ, RZ, R2 ;  /* 0x000000ffff0d7224 */ /* 0x000fe400078e0002 */
[----:B------:R-:W-:Y:S02]  /*17050*/  IMAD.MOV.U32 R12, RZ, RZ, 0x1 ;  /* 0x00000001ff0c7424 */ /* 0x000fe400078e00ff */
[----:B------:R-:W-:-:S07]  /*17060*/  IMAD.MOV.U32 R5, RZ, RZ, R14 ;  /* 0x000000ffff057224 */ /* 0x000fce00078e000e */
[----:B------:R-:W-:Y:S05]  /*17070*/  WARPSYNC.COLLECTIVE R15, `(.L_x_5110) ;  /* 0x000000000f087348 */ /* 0x000fea0003c00000 */
[----:B------:R0:W1:Y:S02]  /*17080*/  SHFL.IDX P6, R14, R13, R12, R11 ;  /* 0x0000000c0d0e7389 */ /* 0x00006400000c000b */
[----:B01----:R-:W-:Y:S01]  /*17090*/  ENDCOLLECTIVE ;  /* 0x000000000000791b */ /* 0x003fe20003800000 */
.L_x_5110:
        /* <DEDUP_REMOVED lines=15> */
.L_x_5111:
        /* <DEDUP_REMOVED lines=8> */
.L_x_5112:
        /* <DEDUP_REMOVED lines=16> */
.L_x_5113:
[----:B------:R-:W-:Y:S01]  /*17310*/  @P2 LOP3.LUT R22, R22, 0x40, RZ, 0xfc, !PT ;  /* 0x0000004016162812 */ /* 0x000fe200078efcff */
[----:B------:R-:W-:Y:S02]  /*17320*/  IMAD.MOV.U32 R13, RZ, RZ, R2 ;  /* 0x000000ffff0d7224 */ /* 0x000fe400078e0002 */
[----:B------:R-:W-:Y:S02]  /*17330*/  IMAD.MOV.U32 R12, RZ, RZ, 0x3 ;  /* 0x00000003ff0c7424 */ /* 0x000fe400078e00ff */
[----:B------:R-:W-:-:S07]  /*17340*/  IMAD.MOV.U32 R5, RZ, RZ, R14 ;  /* 0x000000ffff057224 */ /* 0x000fce00078e000e */
[----:B------:R-:W-:Y:S05]  /*17350*/  WARPSYNC.COLLECTIVE R15, `(.L_x_5114) ;  /* 0x000000000f087348 */ /* 0x000fea0003c00000 */
[----:B------:R0:W1:Y:S02]  /*17360*/  SHFL.IDX P6, R14, R13, R12, R11 ;  /* 0x0000000c0d0e7389 */ /* 0x00006400000c000b */
[----:B01----:R-:W-:Y:S01]  /*17370*/  ENDCOLLECTIVE ;  /* 0x000000000000791b */ /* 0x003fe20003800000 */
.L_x_5114:
        /* <DEDUP_REMOVED lines=14> */
.L_x_5115:
[----:B------:R-:W-:Y:S01]  /*17460*/  IMAD.MOV.U32 R0, RZ, RZ, R14 ;  /* 0x000000ffff007224 */ /* 0x000fe200078e000e */
[----:B------:R-:W-:Y:S06]  /*17470*/  BRA `(.L_x_5116) ;  /* 0xffffffb400c07947 */ /* 0x000fec000383ffff */
.L_x_5036:
        /* <DEDUP_REMOVED lines=47> */
.L_x_5118:
[----:B------:R-:W-:Y:S05]  /*17770*/  BSYNC B0 ;  /* 0x0000000000007941 */ /* 0x000fea0003800000 */
.L_x_5117:
        /* <DEDUP_REMOVED lines=11> */
.L_x_5119:
        /* <DEDUP_REMOVED lines=39> */
.L_x_5120:
[----:B------:R-:W-:Y:S02]  /*17aa0*/  IMAD.MOV.U32 R13, RZ, RZ, R0 ;  /* 0x000000ffff0d7224 */ /* 0x000fe400078e0000 */
[----:B------:R-:W-:-:S07]  /*17ab0*/  IMAD.MOV.U32 R7, RZ, RZ, R14 ;  /* 0x000000ffff077224 */ /* 0x000fce00078e000e */
[----:B------:R-:W-:Y:S05]  /*17ac0*/  WARPSYNC.COLLECTIVE R15, `(.L_x_5121) ;  /* 0x000000000f087348 */ /* 0x000fea0003c00000 */
[----:B------:R0:W1:Y:S02]  /*17ad0*/  SHFL.IDX P6, R14, R13, R12, R11 ;  /* 0x0000000c0d0e7389 */ /* 0x00006400000c000b */
[----:B01----:R-:W-:Y:S01]  /*17ae0*/  ENDCOLLECTIVE ;  /* 0x000000000000791b */ /* 0x003fe20003800000 */
.L_x_5121:
        /* <DEDUP_REMOVED lines=33> */
.L_x_5122:
[----:B------:R-:W-:Y:S02]  /*17d00*/  IMAD.MOV.U32 R13, RZ, RZ, R0 ;  /* 0x000000ffff0d7224 */ /* 0x000fe400078e0000 */
[----:B------:R-:W-:-:S07]  /*17d10*/  IMAD.MOV.U32 R7, RZ, RZ, R14 ;  /* 0x000000ffff077224 */ /* 0x000fce00078e000e */
[----:B------:R-:W-:Y:S05]  /*17d20*/  WARPSYNC.COLLECTIVE R15, `(.L_x_5123) ;  /* 0x000000000f087348 */ /* 0x000fea0003c00000 */
[----:B------:R0:W1:Y:S02]  /*17d30*/  SHFL.IDX P6, R14, R13, R12, R11 ;  /* 0x0000000c0d0e7389 */ /* 0x00006400000c000b */
[----:B01----:R-:W-:Y:S01]  /*17d40*/  ENDCOLLECTIVE ;  /* 0x000000000000791b */ /* 0x003fe20003800000 */
.L_x_5123:
        /* <DEDUP_REMOVED lines=27> */
.L_x_5124:
[----:B------:R-:W-:Y:S02]  /*17f00*/  IMAD.MOV.U32 R13, RZ, RZ, R0 ;  /* 0x000000ffff0d7224 */ /* 0x000fe400078e0000 */
[----:B------:R-:W-:-:S07]  /*17f10*/  IMAD.MOV.U32 R6, RZ, RZ, R14 ;  /* 0x000000ffff067224 */ /* 0x000fce00078e000e */
[----:B------:R-:W-:Y:S05]  /*17f20*/  WARPSYNC.COLLECTIVE R15, `(.L_x_5125) ;  /* 0x000000000f087348 */ /* 0x000fea0003c00000 */
[----:B------:R0:W1:Y:S02]  /*17f30*/  SHFL.IDX P6, R14, R13, R12, R11 ;  /* 0x0000000c0d0e7389 */ /* 0x00006400000c000b */
[----:B01----:R-:W-:Y:S01]  /*17f40*/  ENDCOLLECTIVE ;  /* 0x000000000000791b */ /* 0x003fe20003800000 */
.L_x_5125:
[----:B------:R-:W-:Y:S01]  /*17f50*/  IMAD.MOV.U32 R0, RZ, RZ, R14 ;  /* 0x000000ffff007224 */ /* 0x000fe200078e000e */
[----:B------:R-:W-:Y:S06]  /*17f60*/  BRA `(.L_x_5126) ;  /* 0xffffffb800387947 */ /* 0x000fec000383ffff */
.L_x_5041:
[----:B0-----:R0:W1:Y:S02]  /*17f70*/  SYNCS.PHASECHK.TRANS64.TRYWAIT P0, [R23+URZ+0x38820], R0 ;  /* 0x03882000170075a7 */ /* 0x001064000800017f */
[----:B-1----:R-:W-:Y:S05]  /*17f80*/  @!P0 NANOSLEEP.SYNCS 0x989680 ;  /* 0x009896800000895d */ /* 0x002fea0003900000 */
[----:B------:R-:W1:Y:S02]  /*17f90*/  @!P0 SYNCS.PHASECHK.TRANS64 P0, [R23+URZ+0x38820], R0 ;  /* 0x03882000170085a7 */ /* 0x000e64000800007f */
[----:B-1----:R-:W-:Y:S05]  /*17fa0*/  @!P0 BRA `(.L_x_5041) ;  /* 0xfffffffc00f08947 */ /* 0x002fea000383ffff */
[----:B------:R-:W-:Y:S05]  /*17fb0*/  BRA `(.L_x_5127) ;  /* 0xffffffb800d47947 */ /* 0x000fea000383ffff */
.L_x_5044:
[----:B0-----:R0:W1:Y:S02]  /*17fc0*/  SYNCS.PHASECHK.TRANS64.TRYWAIT P0, [R27+URZ+0x38860], R0 ;  /* 0x038860001b0075a7 */ /* 0x001064000800017f */
[----:B-1----:R-:W-:Y:S05]  /*17fd0*/  @!P0 NANOSLEEP.SYNCS 0x989680 ;  /* 0x009896800000895d */ /* 0x002fea0003900000 */
[----:B------:R-:W1:Y:S02]  /*17fe0*/  @!P0 SYNCS.PHASECHK.TRANS64 P0, [R27+URZ+0x38860], R0 ;  /* 0x038860001b0085a7 */ /* 0x000e64000800007f */
[----:B-1----:R-:W-:Y:S05]  /*17ff0*/  @!P0 BRA `(.L_x_5044) ;  /* 0xfffffffc00f08947 */ /* 0x002fea000383ffff */
[----:B------:R-:W-:Y:S05]  /*18000*/  BRA `(.L_x_5128) ;  /* 0xffffffb800e47947 */ /* 0x000fea000383ffff */
.L_x_5045:
        /* <DEDUP_REMOVED lines=8> */
.L_x_5130:
[----:B------:R-:W-:Y:S05]  /*18090*/  BSYNC B0 ;  /* 0x0000000000007941 */ /* 0x000fea0003800000 */
.L_x_5129:
        /* <DEDUP_REMOVED lines=15> */
.L_x_5131:
        /* <DEDUP_REMOVED lines=39> */
.L_x_5132:
[----:B------:R-:W-:Y:S02]  /*18400*/  IMAD.MOV.U32 R13, RZ, RZ, R4 ;  /* 0x000000ffff0d7224 */ /* 0x000fe400078e0004 */
[----:B------:R-:W-:-:S07]  /*18410*/  IMAD.MOV.U32 R3, RZ, RZ, R14 ;  /* 0x000000ffff037224 */ /* 0x000fce00078e000e */
[----:B------:R-:W-:Y:S05]  /*18420*/  WARPSYNC.COLLECTIVE R15, `(.L_x_5133) ;  /* 0x000000000f087348 */ /* 0x000fea0003c00000 */
[----:B------:R0:W1:Y:S02]  /*18430*/  SHFL.IDX P6, R14, R13, R12, R11 ;  /* 0x0000000c0d0e7389 */ /* 0x00006400000c000b */
[----:B01----:R-:W-:Y:S01]  /*18440*/  ENDCOLLECTIVE ;  /* 0x000000000000791b */ /* 0x003fe20003800000 */
.L_x_5133:
        /* <DEDUP_REMOVED lines=29> */
.L_x_5134:
[----:B------:R-:W-:Y:S02]  /*18620*/  IMAD.MOV.U32 R13, RZ, RZ, R4 ;  /* 0x000000ffff0d7224 */ /* 0x000fe400078e0004 */
[----:B------:R-:W-:-:S07]  /*18630*/  IMAD.MOV.U32 R7, RZ, RZ, R14 ;  /* 0x000000ffff077224 */ /* 0x000fce00078e000e */
[----:B------:R-:W-:Y:S05]  /*18640*/  WARPSYNC.COLLECTIVE R15, `(.L_x_5135) ;  /* 0x000000000f087348 */ /* 0x000fea0003c00000 */
[----:B------:R0:W1:Y:S02]  /*18650*/  SHFL.IDX P6, R14, R13, R12, R11 ;  /* 0x0000000c0d0e7389 */ /* 0x00006400000c000b */
[----:B01----:R-:W-:Y:S01]  /*18660*/  ENDCOLLECTIVE ;  /* 0x000000000000791b */ /* 0x003fe20003800000 */
.L_x_5135:
        /* <DEDUP_REMOVED lines=29> */
.L_x_5136:
[----:B------:R-:W-:Y:S02]  /*18840*/  IMAD.MOV.U32 R13, RZ, RZ, R4 ;  /* 0x000000ffff0d7224 */ /* 0x000fe400078e0004 */
[----:B------:R-:W-:-:S07]  /*18850*/  IMAD.MOV.U32 R6, RZ, RZ, R14 ;  /* 0x000000ffff067224 */ /* 0x000fce00078e000e */
[----:B------:R-:W-:Y:S05]  /*18860*/  WARPSYNC.COLLECTIVE R15, `(.L_x_5137) ;  /* 0x000000000f087348 */ /* 0x000fea0003c00000 */
[----:B------:R0:W1:Y:S02]  /*18870*/  SHFL.IDX P6, R14, R13, R12, R11 ;  /* 0x0000000c0d0e7389 */ /* 0x00006400000c000b */
[----:B01----:R-:W-:Y:S01]  /*18880*/  ENDCOLLECTIVE ;  /* 0x000000000000791b */ /* 0x003fe20003800000 */
.L_x_5137:
[----:B------:R-:W-:Y:S01]  /*18890*/  IMAD.MOV.U32 R2, RZ, RZ, R14 ;  /* 0x000000ffff027224 */ /* 0x000fe200078e000e */
[----:B------:R-:W-:Y:S06]  /*188a0*/  BRA `(.L_x_5138) ;  /* 0xffffffb800787947 */ /* 0x000fec000383ffff */
.L_x_5052:
[----:B0-----:R0:W1:Y:S02]  /*188b0*/  SYNCS.PHASECHK.TRANS64.TRYWAIT P0, [R6+URZ+0x38840], R17 ;  /* 0x03884011060075a7 */ /* 0x001064000800017f */
[----:B-1----:R-:W-:Y:S05]  /*188c0*/  @!P0 NANOSLEEP.SYNCS 0x989680 ;  /* 0x009896800000895d */ /* 0x002fea0003900000 */
[----:B------:R-:W1:Y:S02]  /*188d0*/  @!P0 SYNCS.PHASECHK.TRANS64 P0, [R6+URZ+0x38840], R17 ;  /* 0x03884011060085a7 */ /* 0x000e64000800007f */
[----:B-1----:R-:W-:Y:S05]  /*188e0*/  @!P0 BRA `(.L_x_5052) ;  /* 0xfffffffc00f08947 */ /* 0x002fea000383ffff */
[----:B------:R-:W-:Y:S05]  /*188f0*/  BRA `(.L_x_5139) ;  /* 0xffffffc0000c7947 */ /* 0x000fea000383ffff */
.L_x_5053:
        /* <DEDUP_REMOVED lines=8> */
.L_x_5141:
[----:B------:R-:W-:Y:S05]  /*18980*/  BSYNC B1 ;  /* 0x0000000000017941 */ /* 0x000fea0003800000 */
.L_x_5140:
        /* <DEDUP_REMOVED lines=9> */
.L_x_5142:
[----:B------:R-:W-:Y:S02]  /*18a20*/  IMAD.MOV.U32 R13, RZ, RZ, R27 ;  /* 0x000000ffff0d7224 */ /* 0x000fe400078e001b */
[----:B------:R-:W-:Y:S02]  /*18a30*/  IMAD.MOV.U32 R12, RZ, RZ, 0x1 ;  /* 0x00000001ff0c7424 */ /* 0x000fe400078e00ff */
[----:B------:R-:W-:-:S07]  /*18a40*/  IMAD.MOV.U32 R2, RZ, RZ, R14 ;  /* 0x000000ffff027224 */ /* 0x000fce00078e000e */
[----:B------:R-:W-:Y:S05]  /*18a50*/  WARPSYNC.COLLECTIVE R15, `(.L_x_5143) ;  /* 0x000000000f087348 */ /* 0x000fea0003c00000 */
[----:B------:R0:W1:Y:S02]  /*18a60*/  SHFL.IDX P6, R14, R13, R12, R11 ;  /* 0x0000000c0d0e7389 */ /* 0x00006400000c000b */
[----:B01----:R-:W-:Y:S01]  /*18a70*/  ENDCOLLECTIVE ;  /* 0x000000000000791b */ /* 0x003fe20003800000 */
.L_x_5143:
        /* <DEDUP_REMOVED lines=11> */
.L_x_5144:
[----:B------:R-:W-:Y:S02]  /*18b30*/  IMAD.MOV.U32 R13, RZ, RZ, R27 ;  /* 0x000000ffff0d7224 */ /* 0x000fe400078e001b */
[----:B------:R-:W-:Y:S02]  /*18b40*/  IMAD.MOV.U32 R12, RZ, RZ, 0x2 ;  /* 0x00000002ff0c7424 */ /* 0x000fe400078e00ff */
[----:B------:R-:W-:-:S07]  /*18b50*/  IMAD.MOV.U32 R2, RZ, RZ, R14 ;  /* 0x000000ffff027224 */ /* 0x000fce00078e000e */
[----:B------:R-:W-:Y:S05]  /*18b60*/  WARPSYNC.COLLECTIVE R15, `(.L_x_5145) ;  /* 0x000000000f087348 */ /* 0x000fea0003c00000 */
[----:B------:R0:W1:Y:S02]  /*18b70*/  SHFL.IDX P6, R14, R13, R12, R11 ;  /* 0x0000000c0d0e7389 */ /* 0x00006400000c000b */
[----:B01----:R-:W-:Y:S01]  /*18b80*/  ENDCOLLECTIVE ;  /* 0x000000000000791b */ /* 0x003fe20003800000 */
.L_x_5145:
        /* <DEDUP_REMOVED lines=11> */
.L_x_5146:
[----:B------:R-:W-:Y:S02]  /*18c40*/  IMAD.MOV.U32 R13, RZ, RZ, R27 ;  /* 0x000000ffff0d7224 */ /* 0x000fe400078e001b */
[----:B------:R-:W-:Y:S02]  /*18c50*/  IMAD.MOV.U32 R12, RZ, RZ, 0x3 ;  /* 0x00000003ff0c7424 */ /* 0x000fe400078e00ff */
[----:B------:R-:W-:-:S07]  /*18c60*/  IMAD.MOV.U32 R2, RZ, RZ, R14 ;  /* 0x000000ffff027224 */ /* 0x000fce00078e000e */
[----:B------:R-:W-:Y:S05]  /*18c70*/  WARPSYNC.COLLECTIVE R15, `(.L_x_5147) ;  /* 0x000000000f087348 */ /* 0x000fea0003c00000 */
[----:B------:R0:W1:Y:S02]  /*18c80*/  SHFL.IDX P6, R14, R13, R12, R11 ;  /* 0x0000000c0d0e7389 */ /* 0x00006400000c000b */
[----:B01----:R-:W-:Y:S01]  /*18c90*/  ENDCOLLECTIVE ;  /* 0x000000000000791b */ /* 0x003fe20003800000 */
.L_x_5147:
        /* <DEDUP_REMOVED lines=11> */
.L_x_5148:
[----:B------:R-:W-:Y:S01]  /*18d50*/  IMAD.MOV.U32 R2, RZ, RZ, R14 ;  /* 0x000000ffff027224 */ /* 0x000fe200078e000e */
[----:B------:R-:W-:Y:S06]  /*18d60*/  BRA `(.L_x_5149) ;  /* 0xffffffbc009c7947 */ /* 0x000fec000383ffff */
.L_x_5058:
[----:B---3--:R3:W4:Y:S02]  /*18d70*/  SYNCS.PHASECHK.TRANS64.TRYWAIT P0, [R6+URZ+0x38860], R17 ;  /* 0x03886011060075a7 */ /* 0x008724000800017f */
[----:B----4-:R-:W-:Y:S05]  /*18d80*/  @!P0 NANOSLEEP.SYNCS 0x989680 ;  /* 0x009896800000895d */ /* 0x010fea0003900000 */
[----:B------:R-:W4:Y:S02]  /*18d90*/  @!P0 SYNCS.PHASECHK.TRANS64 P0, [R6+URZ+0x38860], R17 ;  /* 0x03886011060085a7 */ /* 0x000f24000800007f */
[----:B----4-:R-:W-:Y:S05]  /*18da0*/  @!P0 BRA `(.L_x_5058) ;  /* 0xfffffffc00f08947 */ /* 0x010fea000383ffff */
[----:B------:R-:W-:Y:S05]  /*18db0*/  BRA `(.L_x_5150) ;  /* 0xffffffbc00ec7947 */ /* 0x000fea000383ffff */
.L_x_5059:
        /* <DEDUP_REMOVED lines=8> */
.L_x_5152:
[----:B------:R-:W-:Y:S05]  /*18e40*/  BSYNC B1 ;  /* 0x0000000000017941 */ /* 0x000fea0003800000 */
.L_x_5151:
        /* <DEDUP_REMOVED lines=13> */
.L_x_5153:
        /* <DEDUP_REMOVED lines=17> */
.L_x_5154:
        /* <DEDUP_REMOVED lines=16> */
.L_x_5155:
        /* <DEDUP_REMOVED lines=19> */
.L_x_5156:
        /* <DEDUP_REMOVED lines=14> */
.L_x_5157:
        /* <DEDUP_REMOVED lines=16> */
.L_x_5158:
        /* <DEDUP_REMOVED lines=14> */
.L_x_5159:
[----:B------:R-:W-:Y:S05]  /*19520*/  BRA `(.L_x_5160) ;  /* 0xffffffbc00587947 */ /* 0x000fea000383ffff */
.L_x_5067:
        /* <DEDUP_REMOVED lines=8> */
.L_x_5162:
[----:B------:R-:W-:Y:S05]  /*195b0*/  BSYNC B0 ;  /* 0x0000000000007941 */ /* 0x000fea0003800000 */
.L_x_5161:
        /* <DEDUP_REMOVED lines=9> */
.L_x_5163:
        /* <DEDUP_REMOVED lines=18> */
.L_x_5164:
[----:B------:R-:W-:Y:S01]  /*19770*/  IMAD.MOV.U32 R12, RZ, RZ, 0x2 ;  /* 0x00000002ff0c7424 */ /* 0x000fe200078e00ff */
[----:B------:R-:W-:-:S05]  /*19780*/  SEL R4, R14, RZ, P1 ;  /* 0x000000ff0e047207 */ /* 0x000fca0000800000 */
[----:B------:R-:W-:-:S04]  /*19790*/  IMAD.IADD R4, R17, 0x1, R4 ;  /* 0x0000000111047824 */ /* 0x000fc800078e0204 */
[----:B------:R-:W-:-:S07]  /*197a0*/  IMAD.MOV.U32 R13, RZ, RZ, R4 ;  /* 0x000000ffff0d7224 */ /* 0x000fce00078e0004 */
[----:B------:R-:W-:Y:S05]  /*197b0*/  WARPSYNC.COLLECTIVE R15, `(.L_x_5165) ;  /* 0x000000000f087348 */ /* 0x000fea0003c00000 */
[----:B------:R0:W1:Y:S02]  /*197c0*/  SHFL.UP P6, R14, R13, R12, R11 ;  /* 0x0400000c0d0e7389 */ /* 0x00006400000c000b */
[----:B01----:R-:W-:Y:S01]  /*197d0*/  ENDCOLLECTIVE ;  /* 0x000000000000791b */ /* 0x003fe20003800000 */
.L_x_5165:
[----:B------:R-:W-:Y:S01]  /*197e0*/  IMAD.MOV.U32 R12, RZ, RZ, 0x4 ;  /* 0x00000004ff0c7424 */ /* 0x000fe200078e00ff */
[----:B------:R-:W-:-:S05]  /*197f0*/  SEL R3, R14, RZ, P2 ;  /* 0x000000ff0e037207 */ /* 0x000fca0001000000 */
[----:B------:R-:W-:-:S04]  /*19800*/  IMAD.IADD R6, R4, 0x1, R3 ;  /* 0x0000000104067824 */ /* 0x000fc800078e0203 */
[----:B------:R-:W-:-:S07]  /*19810*/  IMAD.MOV.U32 R13, RZ, RZ, R6 ;  /* 0x000000ffff0d7224 */ /* 0x000fce00078e0006 */
[----:B------:R-:W-:Y:S05]  /*19820*/  WARPSYNC.COLLECTIVE R15, `(.L_x_5166) ;  /* 0x000000000f087348 */ /* 0x000fea0003c00000 */
[----:B------:R0:W1:Y:S02]  /*19830*/  SHFL.UP P6, R14, R13, R12, R11 ;  /* 0x0400000c0d0e7389 */ /* 0x00006400000c000b */
[----:B01----:R-:W-:Y:S01]  /*19840*/  ENDCOLLECTIVE ;  /* 0x000000000000791b */ /* 0x003fe20003800000 */
.L_x_5166:
[----:B------:R-:W-:Y:S01]  /*19850*/  IMAD.MOV.U32 R12, RZ, RZ, 0x8 ;  /* 0x00000008ff0c7424 */ /* 0x000fe200078e00ff */
[----:B------:R-:W-:-:S05]  /*19860*/  SEL R3, R14, RZ, P3 ;  /* 0x000000ff0e037207 */ /* 0x000fca0001800000 */
[----:B------:R-:W-:-:S04]  /*19870*/  IMAD.IADD R2, R6, 0x1, R3 ;  /* 0x0000000106027824 */ /* 0x000fc800078e0203 */
[----:B------:R-:W-:-:S07]  /*19880*/  IMAD.MOV.U32 R13, RZ, RZ, R2 ;  /* 0x000000ffff0d7224 */ /* 0x000fce00078e0002 */
[----:B------:R-:W-:Y:S05]  /*19890*/  WARPSYNC.COLLECTIVE R15, `(.L_x_5167) ;  /* 0x000000000f087348 */ /* 0x000fea0003c00000 */
[----:B------:R0:W1:Y:S02]  /*198a0*/  SHFL.UP P6, R14, R13, R12, R11 ;  /* 0x0400000c0d0e7389 */ /* 0x00006400000c000b */
[----:B01----:R-:W-:Y:S01]  /*198b0*/  ENDCOLLECTIVE ;  /* 0x000000000000791b */ /* 0x003fe20003800000 */
.L_x_5167:
[----:B------:R-:W-:Y:S01]  /*198c0*/  IMAD.MOV.U32 R12, RZ, RZ, 0x10 ;  /* 0x00000010ff0c7424 */ /* 0x000fe200078e00ff */
[----:B------:R-:W-:-:S05]  /*198d0*/  SEL R3, R14, RZ, P4 ;  /* 0x000000ff0e037207 */ /* 0x000fca0002000000 */
[----:B------:R-:W-:-:S04]  /*198e0*/  IMAD.IADD R3, R2, 0x1, R3 ;  /* 0x0000000102037824 */ /* 0x000fc800078e0203 */
[----:B------:R-:W-:-:S07]  /*198f0*/  IMAD.MOV.U32 R13, RZ, RZ, R3 ;  /* 0x000000ffff0d7224 */ /* 0x000fce00078e0003 */
[----:B------:R-:W-:Y:S05]  /*19900*/  WARPSYNC.COLLECTIVE R15, `(.L_x_5168) ;  /* 0x000000000f087348 */ /* 0x000fea0003c00000 */
[----:B------:R0:W1:Y:S02]  /*19910*/  SHFL.UP P6, R14, R13, R12, R11 ;  /* 0x0400000c0d0e7389 */ /* 0x00006400000c000b */
[----:B01----:R-:W-:Y:S01]  /*19920*/  ENDCOLLECTIVE ;  /* 0x000000000000791b */ /* 0x003fe20003800000 */
.L_x_5168:
        /* <DEDUP_REMOVED lines=8> */
.L_x_5169:
[----:B------:R-:W-:Y:S05]  /*199b0*/  BRA `(.L_x_5170) ;  /* 0xffffffbc00ec7947 */ /* 0x000fea000383ffff */
.L_x_5072:
        /* <DEDUP_REMOVED lines=8> */
.L_x_5172:
[----:B------:R-:W-:Y:S05]  /*19a40*/  BSYNC B0 ;  /* 0x0000000000007941 */ /* 0x000fea0003800000 */
.L_x_5171:
        /* <DEDUP_REMOVED lines=8> */
.L_x_5173:
[----:B------:R-:W-:Y:S01]  /*19ad0*/  IMAD.MOV.U32 R12, RZ, RZ, 0x4 ;  /* 0x00000004ff0c7424 */ /* 0x000fe200078e00ff */
[----:B------:R-:W-:-:S05]  /*19ae0*/  SEL R2, R14, RZ, P2 ;  /* 0x000000ff0e027207 */ /* 0x000fca0001000000 */
[----:B------:R-:W-:-:S04]  /*19af0*/  IMAD.IADD R2, R13, 0x1, R2 ;  /* 0x000000010d027824 */ /* 0x000fc800078e0202 */
[----:B------:R-:W-:-:S07]  /*19b00*/  IMAD.MOV.U32 R13, RZ, RZ, R2 ;  /* 0x000000ffff0d7224 */ /* 0x000fce00078e0002 */
[----:B------:R-:W-:Y:S05]  /*19b10*/  WARPSYNC.COLLECTIVE R15, `(.L_x_5174) ;  /* 0x000000000f087348 */ /* 0x000fea0003c00000 */
[----:B------:R0:W1:Y:S02]  /*19b20*/  SHFL.UP P6, R14, R13, R12, R11 ;  /* 0x0400000c0d0e7389 */ /* 0x00006400000c000b */
[----:B01----:R-:W-:Y:S01]  /*19b30*/  ENDCOLLECTIVE ;  /* 0x000000000000791b */ /* 0x003fe20003800000 */
.L_x_5174:
[----:B------:R-:W-:Y:S01]  /*19b40*/  IMAD.MOV.U32 R12, RZ, RZ, 0x8 ;  /* 0x00000008ff0c7424 */ /* 0x000fe200078e00ff */
[----:B------:R-:W-:-:S05]  /*19b50*/  SEL R3, R14, RZ, P3 ;  /* 0x000000ff0e037207 */ /* 0x000fca0001800000 */
[----:B------:R-:W-:-:S04]  /*19b60*/  IMAD.IADD R3, R2, 0x1, R3 ;  /* 0x0000000102037824 */ /* 0x000fc800078e0203 */
[----:B------:R-:W-:-:S07]  /*19b70*/  IMAD.MOV.U32 R13, RZ, RZ, R3 ;  /* 0x000000ffff0d7224 */ /* 0x000fce00078e0003 */
[----:B------:R-:W-:Y:S05]  /*19b80*/  WARPSYNC.COLLECTIVE R15, `(.L_x_5175) ;  /* 0x000000000f087348 */ /* 0x000fea0003c00000 */
[----:B------:R0:W1:Y:S02]  /*19b90*/  SHFL.UP P6, R14, R13, R12, R11 ;  /* 0x0400000c0d0e7389 */ /* 0x00006400000c000b */
[----:B01----:R-:W-:Y:S01]  /*19ba0*/  ENDCOLLECTIVE ;  /* 0x000000000000791b */ /* 0x003fe20003800000 */
.L_x_5175:
[----:B------:R-:W-:Y:S01]  /*19bb0*/  IMAD.MOV.U32 R12, RZ, RZ, 0x10 ;  /* 0x00000010ff0c7424 */ /* 0x000fe200078e00ff */
[----:B------:R-:W-:-:S05]  /*19bc0*/  SEL R4, R14, RZ, P4 ;  /* 0x000000ff0e047207 */ /* 0x000fca0002000000 */
[----:B------:R-:W-:-:S04]  /*19bd0*/  IMAD.IADD R4, R3, 0x1, R4 ;  /* 0x0000000103047824 */ /* 0x000fc800078e0204 */
[----:B------:R-:W-:-:S07]  /*19be0*/  IMAD.MOV.U32 R13, RZ, RZ, R4 ;  /* 0x000000ffff0d7224 */ /* 0x000fce00078e0004 */
[----:B------:R-:W-:Y:S05]  /*19bf0*/  WARPSYNC.COLLECTIVE R15, `(.L_x_5176) ;  /* 0x000000000f087348 */ /* 0x000fea0003c00000 */
[----:B------:R0:W1:Y:S02]  /*19c00*/  SHFL.UP P6, R14, R13, R12, R11 ;  /* 0x0400000c0d0e7389 */ /* 0x00006400000c000b */
[----:B01----:R-:W-:Y:S01]  /*19c10*/  ENDCOLLECTIVE ;  /* 0x000000000000791b */ /* 0x003fe20003800000 */
.L_x_5176:
        /* <DEDUP_REMOVED lines=8> */
.L_x_5177:
[----:B------:R-:W-:Y:S05]  /*19ca0*/  BRA `(.L_x_5178) ;  /* 0xffffffbc00cc7947 */ /* 0x000fea000383ffff */
.L_x_5074:
[----:B------:R-:W-:Y:S01]  /*19cb0*/  BSSY B0, `(.L_x_5179) ;  /* 0x0000006000007945 */ /* 0x000fe20003800000 */
[----:B------:R-:W-:Y:S01]  /*19cc0*/  PLOP3.LUT P6, PT, P6, PT, PT, 0x8, 0x0 ;  /* 0x000000000000781c */ /* 0x000fe200037ce170 */
[----:B------:R-:W-:-:S12]  /*19cd0*/  IMAD.MOV.U32 R15, RZ, RZ, -0x1 ;  /* 0xffffffffff0f7424 */ /* 0x000fd800078e00ff */
[----:B01----:R-:W-:Y:S05]  /*19ce0*/  WARPSYNC.COLLECTIVE R15, `(.L_x_5180) ;  /* 0x000000000f087348 */ /* 0x003fea0003c00000 */
[----:B------:R-:W-:Y:S01]  /*19cf0*/  VOTE.ANY R14, PT, P6 ;  /* 0x00000000000e7806 */ /* 0x000fe200030e0100 */
[----:B01----:R-:W-:Y:S06]  /*19d00*/  ENDCOLLECTIVE ;  /* 0x000000000000791b */ /* 0x003fec0003800000 */
.L_x_5180:
[----:B------:R-:W-:Y:S05]  /*19d10*/  BSYNC B0 ;  /* 0x0000000000007941 */ /* 0x000fea0003800000 */
.L_x_5179:
        /* <DEDUP_REMOVED lines=9> */
.L_x_5181:
[----:B------:R-:W-:Y:S01]  /*19db0*/  IMAD.MOV.U32 R17, RZ, RZ, R14 ;  /* 0x000000ffff117224 */ /* 0x000fe200078e000e */
[----:B------:R-:W-:Y:S06]  /*19dc0*/  BRA `(.L_x_5182) ;  /* 0xffffffbc00bc7947 */ /* 0x000fec000383ffff */
.L_x_5076:
[----:B------:R-:W-:Y:S01]  /*19dd0*/  BSSY B0, `(.L_x_5183) ;  /* 0x0000007000007945 */ /* 0x000fe20003800000 */
[----:B------:R-:W-:Y:S02]  /*19de0*/  IMAD.MOV.U32 R13, RZ, RZ, R2 ;  /* 0x000000ffff0d7224 */ /* 0x000fe400078e0002 */
[----:B------:R-:W-:Y:S02]  /*19df0*/  IMAD.MOV.U32 R11, RZ, RZ, 0x1f ;  /* 0x0000001fff0b7424 */ /* 0x000fe400078e00ff */
[----:B------:R-:W-:-:S07]  /*19e00*/  IMAD.MOV.U32 R15, RZ, RZ, -0x1 ;  /* 0xffffffffff0f7424 */ /* 0x000fce00078e00ff */
[----:B0123--:R-:W-:Y:S05]  /*19e10*/  WARPSYNC.COLLECTIVE R15, `(.L_x_5184) ;  /* 0x000000000f087348 */ /* 0x00ffea0003c00000 */
[----:B------:R4:W0:Y:S02]  /*19e20*/  SHFL.IDX P6, R14, R13, R12, R11 ;  /* 0x0000000c0d0e7389 */ /* 0x00082400000c000b */
[----:B01234-:R-:W-:Y:S01]  /*19e30*/  ENDCOLLECTIVE ;  /* 0x000000000000791b */ /* 0x01ffe20003800000 */
.L_x_5184:
[----:B------:R-:W-:Y:S05]  /*19e40*/  BSYNC B0 ;  /* 0x0000000000007941 */ /* 0x000fea0003800000 */
.L_x_5183:
[----:B------:R-:W-:Y:S05]  /*19e50*/  BRA `(.L_x_5075) ;  /* 0xffffffbc00b47947 */ /* 0x000fea000383ffff */
.L_x_5080:
[----:B------:R0:W0:Y:S02]  /*19e60*/  SYNCS.PHASECHK.TRANS64.TRYWAIT P0, [R7+URZ+0x38820], R0 ;  /* 0x03882000070075a7 */ /* 0x000024000800017f */
[----:B0-----:R-:W-:Y:S05]  /*19e70*/  @!P0 NANOSLEEP.SYNCS 0x989680 ;  /* 0x009896800000895d */ /* 0x001fea0003900000 */
[----:B------:R-:W0:Y:S02]  /*19e80*/  @!P0 SYNCS.PHASECHK.TRANS64 P0, [R7+URZ+0x38820], R0 ;  /* 0x03882000070085a7 */ /* 0x000e24000800007f */
[----:B0-----:R-:W-:Y:S05]  /*19e90*/  @!P0 BRA `(.L_x_5080) ;  /* 0xfffffffc00f08947 */ /* 0x001fea000383ffff */
[----:B------:R-:W-:Y:S05]  /*19ea0*/  BRA `(.L_x_5185) ;  /* 0xffffffc4002c7947 */ /* 0x000fea000383ffff */
.L_x_5081:
        /* <DEDUP_REMOVED lines=8> */
[----:B-1234-:R-:W-:Y:S05]  /*19f30*/  WARPSYNC.COLLECTIVE R15, `(.L_x_5187) ;  /* 0x000000000f087348 */ /* 0x01efea0003c00000 */
[----:B------:R0:W0:Y:S02]  /*19f40*/  SHFL.IDX P6, R14, R13, R12, R11 ;  /* 0x0000000c0d0e7389 */ /* 0x00002400000c000b */
[----:B01234-:R-:W-:Y:S01]  /*19f50*/  ENDCOLLECTIVE ;  /* 0x000000000000791b */ /* 0x01ffe20003800000 */
.L_x_5187:
[----:B------:R-:W-:Y:S05]  /*19f60*/  BSYNC B0 ;  /* 0x0000000000007941 */ /* 0x000fea0003800000 */
.L_x_5186:
[----:B------:R-:W-:Y:S05]  /*19f70*/  BRA `(.L_x_5188) ;  /* 0xffffffc400147947 */ /* 0x000fea000383ffff */
.L_x_5084:
[----:B------:R-:W-:Y:S01]  /*19f80*/  BSSY B1, `(.L_x_5189) ;  /* 0x0000006000017945 */ /* 0x000fe20003800000 */
[----:B------:R-:W-:-:S07]  /*19f90*/  IMAD.MOV.U32 R15, RZ, RZ, -0x1 ;  /* 0xffffffffff0f7424 */ /* 0x000fce00078e00ff */
[----:B-1234-:R-:W-:Y:S05]  /*19fa0*/  WARPSYNC.COLLECTIVE R15, `(.L_x_5190) ;  /* 0x000000000f0c7348 */ /* 0x01efea0003c00000 */
[----:B------:R-:W-:Y:S02]  /*19fb0*/  ELECT P6, UR62, PT ;  /* 0x00000000003e782f */ /* 0x000fe400038c0000 */
[----:B------:R-:W-:Y:S01]  /*19fc0*/  MOV R14, UR62 ;  /* 0x0000003e000e7c02 */ /* 0x000fe20008000f00 */
[----:B-1234-:R-:W-:Y:S10]  /*19fd0*/  ENDCOLLECTIVE ;  /* 0x000000000000791b */ /* 0x01eff40003800000 */
.L_x_5190:
[----:B------:R-:W-:Y:S05]  /*19fe0*/  BSYNC B1 ;  /* 0x0000000000017941 */ /* 0x000fea0003800000 */
.L_x_5189:
[----:B------:R-:W-:Y:S05]  /*19ff0*/  BRA `(.L_x_5191) ;  /* 0xffffffc4000c7947 */ /* 0x000fea000383ffff */
.L_x_5086:
[----:B------:R0:W0:Y:S02]  /*1a000*/  SYNCS.PHASECHK.TRANS64.TRYWAIT P1, [R5+URZ+0x38840], R0 ;  /* 0x03884000050075a7 */ /* 0x000024000802017f */
[----:B0-----:R-:W-:Y:S05]  /*1a010*/  @!P1 NANOSLEEP.SYNCS 0x989680 ;  /* 0x009896800000995d */ /* 0x001fea0003900000 */
[----:B------:R-:W0:Y:S02]  /*1a020*/  @!P1 SYNCS.PHASECHK.TRANS64 P1, [R5+URZ+0x38840], R0 ;  /* 0x03884000050095a7 */ /* 0x000e24000802007f */
[----:B0-----:R-:W-:Y:S05]  /*1a030*/  @!P1 BRA `(.L_x_5086) ;  /* 0xfffffffc00f09947 */ /* 0x001fea000383ffff */
[----:B------:R-:W-:Y:S05]  /*1a040*/  BRA `(.L_x_5192) ;  /* 0xffffffc4002c7947 */ /* 0x000fea000383ffff */
.L_x_5088:
[----:B------:R0:W0:Y:S02]  /*1a050*/  SYNCS.PHASECHK.TRANS64.TRYWAIT P1, [R3+URZ+0x38840], R2 ;  /* 0x03884002030075a7 */ /* 0x000024000802017f */
[----:B0-----:R-:W-:Y:S05]  /*1a060*/  @!P1 NANOSLEEP.SYNCS 0x989680 ;  /* 0x009896800000995d */ /* 0x001fea0003900000 */
[----:B------:R-:W0:Y:S02]  /*1a070*/  @!P1 SYNCS.PHASECHK.TRANS64 P1, [R3+URZ+0x38840], R2 ;  /* 0x03884002030095a7 */ /* 0x000e24000802007f */
[----:B0-----:R-:W-:Y:S05]  /*1a080*/  @!P1 BRA `(.L_x_5088) ;  /* 0xfffffffc00f09947 */ /* 0x001fea000383ffff */
[----:B------:R-:W-:Y:S05]  /*1a090*/  BRA `(.L_x_5193) ;  /* 0xffffffc400387947 */ /* 0x000fea000383ffff */
.L_x_5090:
[----:B------:R0:W0:Y:S02]  /*1a0a0*/  SYNCS.PHASECHK.TRANS64.TRYWAIT P1, [R5+URZ+0x38860], R0 ;  /* 0x03886000050075a7 */ /* 0x000024000802017f */
[----:B0-----:R-:W-:Y:S05]  /*1a0b0*/  @!P1 NANOSLEEP.SYNCS 0x989680 ;  /* 0x009896800000995d */ /* 0x001fea0003900000 */
[----:B------:R-:W0:Y:S02]  /*1a0c0*/  @!P1 SYNCS.PHASECHK.TRANS64 P1, [R5+URZ+0x38860], R0 ;  /* 0x03886000050095a7 */ /* 0x000e24000802007f */
[----:B0-----:R-:W-:Y:S05]  /*1a0d0*/  @!P1 BRA `(.L_x_5090) ;  /* 0xfffffffc00f09947 */ /* 0x001fea000383ffff */
[----:B------:R-:W-:Y:S05]  /*1a0e0*/  BRA `(.L_x_5194) ;  /* 0xffffffc400347947 */ /* 0x000fea000383ffff */
.L_x_5195:
        /* <DEDUP_REMOVED lines=9> */
.L_x_5649:


//--------------------- .text._ZN7cutlass13device_kernelIN5flash11enable_sm90INS1_16FlashAttnFwdSm90INS1_25CollectiveMainloopFwdSm90ILi2EN4cute5tupleIJNS5_1CILi1EEES8_S8_EEENS6_IJNS7_ILi64EEESA_SA_EEELi512ENS_6half_tEfNS_4arch4Sm90ELb1ELb0ELb0ELb1ELb1ELb1ELb1ELb0ELb0ELb1ELb0ELb0EEENS1_21CollectiveEpilogueFwdINS6_IJSA_NS7_ILi512EEESA_EEES9_SC_SE_Li256ELb1ELb1ELb0ELb0EEENS1_36VarlenDynamicPersistentTileSchedulerILi64ELi64ELi256ELi128ELb0ELb1ELb1ELb1ELb1ELb1EEEEEEEEEvNT_6ParamsE --------------------------
	.section	.text._ZN7cutlass13device_kernelIN5flash11enable_sm90INS1_16FlashAttnFwdSm90INS1_25CollectiveMainloopFwdSm90ILi2EN4cute5tupleIJNS5_1CILi1EEES8_S8_EEENS6_IJNS7_ILi64EEESA_SA_EEELi512ENS_6half_tEfNS_4arch4Sm90ELb1ELb0ELb0ELb1ELb1ELb1ELb1ELb0ELb0ELb1ELb0ELb0EEENS1_21CollectiveEpilogueFwdINS6_IJSA_NS7_ILi512EEESA_EEES9_SC_SE_Li256ELb1ELb1ELb0ELb0EEENS1_36VarlenDynamicPersistentTileSchedulerILi64ELi64ELi256ELi128ELb0ELb1ELb1ELb1ELb1ELb1EEEEEEEEEvNT_6ParamsE,"ax",@progbits
	.align	128
.text._ZN7cutlass13device_kernelIN5flash11enable_sm90INS1_16FlashAttnFwdSm90INS1_25CollectiveMainloopFwdSm90ILi2EN4cute5tupleIJNS5_1CILi1EEES8_S8_EEENS6_IJNS7_ILi64EEESA_SA_EEELi512ENS_6half_tEfNS_4arch4Sm90ELb1ELb0ELb0ELb1ELb1ELb1ELb1ELb0ELb0ELb1ELb0ELb0EEENS1_21CollectiveEpilogueFwdINS6_IJSA_NS7_ILi512EEESA_EEES9_SC_SE_Li256ELb1ELb1ELb0ELb0EEENS1_36VarlenDynamicPersistentTileSchedulerILi64ELi64ELi256ELi128ELb0ELb1ELb1ELb1ELb1ELb1EEEEEEEEEvNT_6ParamsE:
        .type           _ZN7cutlass13device_kernelIN5flash11enable_sm90INS1_16FlashAttnFwdSm90INS1_25CollectiveMainloopFwdSm90ILi2EN4cute5tupleIJNS5_1CILi1EEES8_S8_EEENS6_IJNS7_ILi64EEESA_SA_EEELi512ENS_6half_tEfNS_4arch4Sm90ELb1ELb0ELb0ELb1ELb1ELb1ELb1ELb0ELb0ELb1ELb0ELb0EEENS1_21CollectiveEpilogueFwdINS6_IJSA_NS7_ILi512EEESA_EEES9_SC_SE_Li256ELb1ELb1ELb0ELb0EEENS1_36VarlenDynamicPersistentTileSchedulerILi64ELi64ELi256ELi128ELb0ELb1ELb1ELb1ELb1ELb1EEEEEEEEEvNT_6ParamsE,@function
        .size           _ZN7cutlass13device_kernelIN5flash11enable_sm90INS1_16FlashAttnFwdSm90INS1_25CollectiveMainloopFwdSm90ILi2EN4cute5tupleIJNS5_1CILi1EEES8_S8_EEENS6_IJNS7_ILi64EEESA_SA_EEELi512ENS_6half_tEfNS_4arch4Sm90ELb1ELb0ELb0ELb1ELb1ELb1ELb1ELb0ELb0ELb1ELb0ELb0EEENS1_21CollectiveEpilogueFwdINS6_IJSA_NS7_ILi512EEESA_EEES9_SC_SE_Li256ELb1ELb1ELb0ELb0EEENS1_36VarlenDynamicPersistentTileSchedulerILi64ELi64ELi256ELi128ELb0ELb1ELb1ELb1ELb1ELb1EEEEEEEEEvNT_6ParamsE,(.L_x_5650 - _ZN7cutlass13device_kernelIN5flash11enable_sm90INS1_16FlashAttnFwdSm90INS1_25CollectiveMainloopFwdSm90ILi2EN4cute5tupleIJNS5_1CILi1EEES8_S8_EEENS6_IJNS7_ILi64EEESA_SA_EEELi512ENS_6half_tEfNS_4arch4Sm90ELb1ELb0ELb0ELb1ELb1ELb1ELb1ELb0ELb0ELb1ELb0ELb0EEENS1_21CollectiveEpilogueFwdINS6_IJSA_NS7_ILi512EEESA_EEES9_SC_SE_Li256ELb1ELb1ELb0ELb0EEENS1_36VarlenDynamicPersistentTileSchedulerILi64ELi64ELi256ELi128ELb0ELb1ELb1ELb1ELb1ELb1EEEEEEEEEvNT_6ParamsE)
        .other          _ZN7cutlass13device_kernelIN5flash11enable_sm90INS1_16FlashAttnFwdSm90INS1_25CollectiveMainloopFwdSm90ILi2EN4cute5tupleIJNS5_1CILi1EEES8_S8_EEENS6_IJNS7_ILi64EEESA_SA_EEELi512ENS_6half_tEfNS_4arch4Sm90ELb1ELb0ELb0ELb1ELb1ELb1ELb1ELb0ELb0ELb1ELb0ELb0EEENS1_21CollectiveEpilogueFwdINS6_IJSA_NS7_ILi512EEESA_EEES9_SC_SE_Li256ELb1ELb1ELb0ELb0EEENS1_36VarlenDynamicPersistentTileSchedulerILi64ELi64ELi256ELi128ELb0ELb1ELb1ELb1ELb1ELb1EEEEEEEEEvNT_6ParamsE,@"STO_CUDA_ENTRY STV_DEFAULT"
_ZN7cutlass13device_kernelIN5flash11enable_sm90INS1_16FlashAttnFwdSm90INS1_25CollectiveMainloopFwdSm90ILi2EN4cute5tupleIJNS5_1CILi1EEES8_S8_EEENS6_IJNS7_ILi64EEESA_SA_EEELi512ENS_6half_tEfNS_4arch4Sm90ELb1ELb0ELb0ELb1ELb1ELb1ELb1ELb0ELb0ELb1ELb0ELb0EEENS1_21CollectiveEpilogueFwdINS6_IJSA_NS7_ILi512EEESA_EEES9_SC_SE_Li256ELb1ELb1ELb0ELb0EEENS1_36VarlenDynamicPersistentTileSchedulerILi64ELi64ELi256ELi128ELb0ELb1ELb1ELb1ELb1ELb1EEEEEEEEEvNT_6ParamsE:
        /* <DEDUP_REMOVED lines=17> */
.L_x_5197:
[----:B------:R-:W-:Y:S05]  /*0110*/  BSYNC B0 ;  /* 0x0000000000007941 */ /* 0x000fea0003800000 */
.L_x_5196:
        /* <DEDUP_REMOVED lines=39> */
.L_x_5198:
        /* <DEDUP_REMOVED lines=22> */
.L_x_5199:
        /* <DEDUP_REMOVED lines=18> */
.L_x_5200:
        /* <DEDUP_REMOVED lines=22> */
.L_x_5201:
        /* <DEDUP_REMOVED lines=22> */
.L_x_5202:
        /* <DEDUP_REMOVED lines=9> */
.L_x_5205:
        /* <DEDUP_REMOVED lines=20> */
[----:B------:R-:W-:Y:S02]  /*0aa0*/  VIADD R16, R0, 0xffffff80 ;  /* 0xffffff8000107836 */ /* 0x000fe40000000000 */
[----:B------:R-:W-:Y:S02]  /*0ab0*/  IMAD.MOV.U32 R229, RZ, RZ, 0x40 ;  /* 0x00000040ffe57424 */ /* 0x000fe400078e00ff */
[----:B------:R-:W-:Y:S01]  /*0ac0*/  IMAD.MOV.U32 R185, RZ, RZ, RZ ;  /* 0x000000ffffb97224 */ /* 0x000fe200078e00ff */
[----:B------:R-:W-:Y:S01]  /*0ad0*/  SHF.R.S32.HI R0, RZ, 0x1f, R16 ;  /* 0x0000001fff007819 */ /* 0x000fe20000011410 */
[----:B------:R-:W-:Y:S02]  /*0ae0*/  IMAD.MOV.U32 R191, RZ, RZ, RZ ;  /* 0x000000ffffbf7224 */ /* 0x000fe400078e00ff */
[----:B------:R-:W-:Y:S01]  /*0af0*/  IMAD.MOV.U32 R23, RZ, RZ, RZ ;  /* 0x000000ffff177224 */ /* 0x000fe200078e00ff */
[----:B------:R-:W-:-:S02]  /*0b00*/  LEA.HI R2, R0, R16, RZ, 0x7 ;  /* 0x0000001000027211 */ /* 0x000fc400078f38ff */
        /* <DEDUP_REMOVED lines=24> */
[----:B------:R-:W-:Y:S01]  /*0c90*/  LOP3.LUT R11, R9, 0xfffffff8, RZ, 0xc0, !PT ;  /* 0xfffffff8090b7812 */ /* 0x000fe200078ec0ff */
[----:B------:R-:W-:Y:S01]  /*0ca0*/  IMAD.IADD R12, R20, 0x1, -R12 ;  /* 0x00000001140c7824 */ /* 0x000fe200078e0a0c */
[----:B------:R-:W-:Y:S01]  /*0cb0*/  LOP3.LUT R7, R7, 0xfffffff8, RZ, 0xc0, !PT ;  /* 0xfffffff807077812 */ /* 0x000fe200078ec0ff */
[----:B------:R-:W-:Y:S01]  /*0cc0*/  IMAD.SHL.U32 R9, R9, 0x40, RZ ;  /* 0x0000004009097824 */ /* 0x000fe200078e00ff */
[----:B------:R-:W-:Y:S01]  /*0cd0*/  LEA.HI R4, R4, R3, RZ, 0x5 ;  /* 0x0000000304047211 */ /* 0x000fe200078f28ff */
[----:B------:R-:W-:Y:S01]  /*0ce0*/  IMAD R12, R12, 0x10, R15 ;  /* 0x000000100c0c7824 */ /* 0x000fe200078e020f */
[----:B------:R-:W-:Y:S01]  /*0cf0*/  LEA.HI R2, R2, R14, RZ, 0x1 ;  /* 0x0000000e02027211 */ /* 0x000fe200078f08ff */
[----:B------:R-:W-:Y:S01]  /*0d00*/  IMAD.IADD R7, R6, 0x1, -R7 ;  /* 0x0000000106077824 */ /* 0x000fe200078e0a07 */
[----:B------:R-:W-:Y:S01]  /*0d10*/  SHF.R.S32.HI R4, RZ, 0x5, R4 ;  /* 0x00000005ff047819 */ /* 0x000fe20000011404 */
[----:B------:R-:W-:Y:S01]  /*0d20*/  IMAD.IADD R11, R8, 0x1, -R11 ;  /* 0x00000001080b7824 */ /* 0x000fe200078e0a0b */
[----:B------:R-:W-:Y:S01]  /*0d30*/  LOP3.LUT R9, R9, 0x7ffffe00, RZ, 0xc0, !PT ;  /* 0x7ffffe0009097812 */ /* 0x000fe200078ec0ff */
[----:B------:R-:W-:Y:S01]  /*0d40*/  IMAD.U32 R6, R12, 0x40, R13 ;  /* 0x000000400c067824 */ /* 0x000fe200078e000d */
[----:B------:R-:W-:Y:S01]  /*0d50*/  LOP3.LUT R2, R2, 0xfffffe, RZ, 0xc0, !PT ;  /* 0x00fffffe02027812 */ /* 0x000fe200078ec0ff */
[C---:B------:R-:W-:Y:S01]  /*0d60*/  IMAD.SHL.U32 R8, R11.reuse, 0x40, RZ ;  /* 0x000000400b087824 */ /* 0x040fe200078e00ff */
[----:B------:R-:W-:Y:S01]  /*0d70*/  R2P PR, R11, 0x6 ;  /* 0x000000060b007804 */ /* 0x000fe20000000000 */
        /* <DEDUP_REMOVED lines=13> */
[CC--:B------:R-:W-:Y:S01]  /*0e50*/  LEA.HI R3, R0.reuse, R16.reuse, RZ, 0x3 ;  /* 0x0000001000037211 */ /* 0x0c0fe200078f18ff */
[----:B------:R-:W-:Y:S01]  /*0e60*/  IMAD.IADD R9, R9, 0x1, R8 ;  /* 0x0000000109097824 */ /* 0x000fe200078e0208 */
[----:B------:R-:W-:Y:S01]  /*0e70*/  LEA.HI R0, R0, R16, RZ, 0x2 ;  /* 0x0000001000007211 */ /* 0x000fe200078f10ff */
[----:B------:R-:W-:Y:S01]  /*0e80*/  IMAD.SHL.U32 R193, R6, 0x2, RZ ;  /* 0x0000000206c17824 */ /* 0x000fe200078e00ff */
[----:B------:R-:W-:Y:S01]  /*0e90*/  SHF.R.S32.HI R4, RZ, 0x3, R3 ;  /* 0x00000003ff047819 */ /* 0x000fe20000011403 */
[----:B------:R-:W-:Y:S01]  /*0ea0*/  IMAD R227, R9, 0x2, R18 ;  /* 0x0000000209e37824 */ /* 0x000fe200078e0212 */
[--C-:B------:R-:W-:Y:S02]  /*0eb0*/  SHF.R.S32.HI R187, RZ, 0x2, R0.reuse ;  /* 0x00000002ffbb7819 */ /* 0x100fe40000011400 */
[----:B------:R-:W-:Y:S01]  /*0ec0*/  SHF.R.S32.HI R4, RZ, 0x1f, R0 ;  /* 0x0000001fff047819 */ /* 0x000fe20000011400 */
[----:B------:R-:W-:Y:S01]  /*0ed0*/  VIADD R228, R227, 0x36420 ;  /* 0x00036420e3e47836 */ /* 0x000fe20000000000 */
[----:B------:R-:W-:Y:S01]  /*0ee0*/  LOP3.LUT R3, R3, 0xfffffff8, RZ, 0xc0, !PT ;  /* 0xfffffff803037812 */ /* 0x000fe200078ec0ff */
[----:B------:R-:W-:Y:S01]  /*0ef0*/  VIADD R8, R187, 0x20 ;  /* 0x00000020bb087836 */ /* 0x000fe20000000000 */
[----:B------:R-:W-:-:S02]  /*0f00*/  LOP3.LUT R0, R0, 0xfffffffc, RZ, 0xc0, !PT ;  /* 0xfffffffc00007812 */ /* 0x000fc400078ec0ff */
[----:B------:R-:W-:Y:S01]  /*0f10*/  LEA.HI R4, R4, R187, RZ, 0x3 ;  /* 0x000000bb04047211 */ /* 0x000fe200078f18ff */
[C---:B------:R-:W-:Y:S01]  /*0f20*/  IMAD.IADD R10, R16.reuse, 0x1, -R3 ;  /* 0x00000001100a7824 */ /* 0x040fe200078e0a03 */
[----:B------:R-:W-:Y:S01]  /*0f30*/  SHF.R.S32.HI R5, RZ, 0x1f, R8 ;  /* 0x0000001fff057819 */ /* 0x000fe20000011408 */
[----:B------:R-:W-:Y:S01]  /*0f40*/  IMAD.IADD R7, R16, 0x1, -R0 ;  /* 0x0000000110077824 */ /* 0x000fe200078e0a00 */
[----:B------:R-:W-:Y:S01]  /*0f50*/  LOP3.LUT R4, R4, 0xfffffff8, RZ, 0xc0, !PT ;  /* 0xfffffff804047812 */ /* 0x000fe200078ec0ff */
[----:B------:R-:W-:Y:S01]  /*0f60*/  IMAD.SHL.U32 R210, R10, 0x8, RZ ;  /* 0x000000080ad27824 */ /* 0x000fe200078e00ff */
[----:B------:R-:W-:Y:S01]  /*0f70*/  LEA.HI R5, R5, R8, RZ, 0x3 ;  /* 0x0000000805057211 */ /* 0x000fe200078f18ff */
[C---:B------:R-:W-:Y:S01]  /*0f80*/  IMAD.SHL.U32 R16, R7.reuse, 0x8, RZ ;  /* 0x0000000807107824 */ /* 0x040fe200078e00ff */
[C---:B------:R-:W-:Y:S01]  /*0f90*/  LEA.HI R0, R7.reuse, R7, RZ, 0x1 ;  /* 0x0000000707007211 */ /* 0x040fe200078f08ff */
[----:B------:R-:W-:Y:S02]  /*0fa0*/  IMAD.SHL.U32 R3, R8, 0x40, RZ ;  /* 0x0000004008037824 */ /* 0x000fe400078e00ff */
[----:B------:R-:W-:Y:S01]  /*0fb0*/  VIADD R36, R210, 0x80 ;  /* 0x00000080d2247836 */ /* 0x000fe20000000000 */
[----:B------:R-:W-:Y:S01]  /*0fc0*/  LOP3.LUT R0, R0, 0x1ffffffe, RZ, 0xc0, !PT ;  /* 0x1ffffffe00007812 */ /* 0x000fe200078ec0ff */
[----:B------:R-:W-:Y:S01]  /*0fd0*/  IMAD.SHL.U32 R188, R7, 0x4, RZ ;  /* 0x0000000407bc7824 */ /* 0x000fe200078e00ff */
[----:B------:R-:W-:Y:S01]  /*0fe0*/  IADD3 R223, R16, 0x80, RZ ;  /* 0x0000008010df7810 */ /* 0x000fe20007ffe0ff */
[----:B------:R-:W-:Y:S01]  /*0ff0*/  VIADD R35, R210, 0xc0 ;  /* 0x000000c0d2237836 */ /* 0x000fe20000000000 */
[----:B------:R-:W-:Y:S01]  /*1000*/  SHF.R.S32.HI R38, RZ, 0x1f, R36 ;  /* 0x0000001fff267819 */ /* 0x000fe20000011424 */
[----:B------:R-:W-:Y:S01]  /*1010*/  VIADD R225, R16, 0x40 ;  /* 0x0000004010e17836 */ /* 0x000fe20000000000 */
[----:B------:R-:W-:Y:S01]  /*1020*/  SHF.R.S32.HI R17, RZ, 0x1f, R16 ;  /* 0x0000001fff117819 */ /* 0x000fe20000011410 */
[C---:B------:R-:W-:Y:S01]  /*1030*/  VIADD R34, R210.reuse, 0x100 ;  /* 0x00000100d2227836 */ /* 0x040fe20000000000 */
[----:B------:R-:W-:Y:S01]  /*1040*/  SHF.R.S32.HI R36, RZ, 0x1f, R35 ;  /* 0x0000001fff247819 */ /* 0x000fe20000011423 */
[----:B------:R-:W-:-:S02]  /*1050*/  VIADD R33, R210, 0x140 ;  /* 0x00000140d2217836 */ /* 0x000fc40000000000 */
[----:B------:R-:W-:Y:S01]  /*1060*/  IMAD.IADD R192, R187, 0x1, -R4 ;  /* 0x00000001bbc07824 */ /* 0x000fe200078e0a04 */
[----:B------:R-:W-:Y:S01]  /*1070*/  LOP3.LUT R4, R3, 0x1c0, RZ, 0xc0, !PT ;  /* 0x000001c003047812 */ /* 0x000fe200078ec0ff */
[----:B------:R-:W-:Y:S01]  /*1080*/  VIADD R224, R16, 0x60 ;  /* 0x0000006010e07836 */ /* 0x000fe20000000000 */
[----:B------:R-:W-:Y:S01]  /*1090*/  SHF.R.S32.HI R35, RZ, 0x1f, R34 ;  /* 0x0000001fff237819 */ /* 0x000fe20000011422 */
[C---:B------:R-:W-:Y:S01]  /*10a0*/  VIADD R37, R210.reuse, 0x40 ;  /* 0x00000040d2257836 */ /* 0x040fe20000000000 */
[----:B------:R-:W-:Y:S01]  /*10b0*/  SHF.R.S32.HI R34, RZ, 0x1f, R33 ;  /* 0x0000001fff227819 */ /* 0x000fe20000011421 */
[----:B------:R-:W-:Y:S01]  /*10c0*/  VIADD R32, R210, 0x180 ;  /* 0x00000180d2207836 */ /* 0x000fe20000000000 */
[----:B------:R-:W-:Y:S01]  /*10d0*/  LOP3.LUT R2, R4, 0x38, R16, 0xf8, !PT ;  /* 0x0000003804027812 */ /* 0x000fe200078ef810 */
[----:B------:R-:W-:Y:S01]  /*10e0*/  VIADD R209, R188, 0x10 ;  /* 0x00000010bcd17836 */ /* 0x000fe20000000000 */
[----:B------:R-:W-:Y:S01]  /*10f0*/  SHF.R.S32.HI R39, RZ, 0x1f, R37 ;  /* 0x0000001fff277819 */ /* 0x000fe20000011425 */
[----:B------:R-:W-:Y:S01]  /*1100*/  VIADD R31, R210, 0x1c0 ;  /* 0x000001c0d21f7836 */ /* 0x000fe20000000000 */
[----:B------:R-:W-:Y:S01]  /*1110*/  SHF.R.S32.HI R33, RZ, 0x1f, R32 ;  /* 0x0000001fff217819 */ /* 0x000fe20000011420 */
[----:B------:R-:W-:Y:S01]  /*1120*/  IMAD.IADD R3, R7, 0x1, -R0 ;  /* 0x0000000107037824 */ /* 0x000fe200078e0a00 */
[----:B------:R-:W-:Y:S01]  /*1130*/  SHF.R.S32.HI R0, RZ, 0x1f, R225 ;  /* 0x0000001fff007819 */ /* 0x000fe200000114e1 */
[----:B------:R-:W-:Y:S01]  /*1140*/  IMAD.SHL.U32 R5, R5, 0x40, RZ ;  /* 0x0000004005057824 */ /* 0x000fe200078e00ff */
[----:B------:R-:W-:Y:S01]  /*1150*/  SHF.R.S32.HI R7, RZ, 0x1f, R224 ;  /* 0x0000001fff077819 */ /* 0x000fe200000114e0 */
[C---:B------:R-:W-:Y:S01]  /*1160*/  VIADD R30, R16.reuse, 0x1c0 ;  /* 0x000001c0101e7836 */ /* 0x040fe20000000000 */
[----:B------:R-:W-:Y:S01]  /*1170*/  SHF.R.S32.HI R37, RZ, 0x1f, R209 ;  /* 0x0000001fff257819 */ /* 0x000fe200000114d1 */
[C---:B------:R-:W-:Y:S01]  /*1180*/  VIADD R28, R16.reuse, 0x1e0 ;  /* 0x000001e0101c7836 */ /* 0x040fe20000000000 */
[----:B------:R-:W-:Y:S01]  /*1190*/  SHF.R.S32.HI R32, RZ, 0x1f, R31 ;  /* 0x0000001fff207819 */ /* 0x000fe2000001141f */
[C---:B------:R-:W-:Y:S01]  /*11a0*/  VIADD R222, R16.reuse, 0xa0 ;  /* 0x000000a010de7836 */ /* 0x040fe20000000000 */
[----:B------:R-:W-:Y:S01]  /*11b0*/  SHF.R.U32.HI R24, RZ, 0x3, R4 ;  /* 0x00000003ff187819 */ /* 0x000fe20000011604 */
[C---:B------:R-:W-:Y:S01]  /*11c0*/  VIADD R221, R16.reuse, 0xc0 ;  /* 0x000000c010dd7836 */ /* 0x040fe20000000000 */
[----:B------:R-:W-:Y:S01]  /*11d0*/  SHF.L.U64.HI R31, R225, 0x1, R0 ;  /* 0x00000001e11f7819 */ /* 0x000fe20000010200 */
[----:B------:R-:W-:Y:S01]  /*11e0*/  STL [R1+0x8], R30 ;  /* 0x0000081e01007387 */ /* 0x000fe20000100800 */
[----:B------:R-:W-:Y:S01]  /*11f0*/  SHF.R.S32.HI R4, RZ, 0x1f, R223 ;  /* 0x0000001fff047819 */ /* 0x000fe200000114df */
[----:B------:R-:W-:Y:S01]  /*1200*/  VIADD R220, R16, 0xe0 ;  /* 0x000000e010dc7836 */ /* 0x000fe20000000000 */
[----:B------:R-:W-:Y:S01]  /*1210*/  LOP3.LUT R5, R5, 0xfffffe00, RZ, 0xc0, !PT ;  /* 0xfffffe0005057812 */ /* 0x000fe200078ec0ff */
[----:B------:R-:W-:Y:S01]  /*1220*/  STL [R1+0x4], R28 ;  /* 0x0000041c01007387 */ /* 0x000fe20000100800 */
[----:B------:R-:W-:Y:S01]  /*1230*/  SHF.L.U64.HI R0, R224, 0x1, R7 ;  /* 0x00000001e0007819 */ /* 0x000fe20000010207 */
[C---:B------:R-:W-:Y:S01]  /*1240*/  VIADD R219, R16.reuse, 0x100 ;  /* 0x0000010010db7836 */ /* 0x040fe20000000000 */
[----:B------:R-:W-:Y:S01]  /*1250*/  SHF.R.S32.HI R11, RZ, 0x1f, R222 ;  /* 0x0000001fff0b7819 */ /* 0x000fe200000114de */
[----:B------:R-:W-:Y:S01]  /*1260*/  STL [R1+0x64], R37 ;  /* 0x0000642501007387 */ /* 0x000fe20000100800 */
[----:B------:R-:W-:Y:S01]  /*1270*/  SHF.L.U64.HI R4, R223, 0x1, R4 ;  /* 0x00000001df047819 */ /* 0x000fe20000010204 */
[C---:B------:R-:W-:Y:S01]  /*1280*/  VIADD R218, R16.reuse, 0x120 ;  /* 0x0000012010da7836 */ /* 0x040fe20000000000 */
[----:B------:R-:W-:Y:S01]  /*1290*/  SHF.R.S32.HI R8, RZ, 0x1f, R221 ;  /* 0x0000001fff087819 */ /* 0x000fe200000114dd */
[----:B------:R-:W-:Y:S01]  /*12a0*/  STL [R1+0x14], R31 ;  /* 0x0000141f01007387 */ /* 0x000fe20000100800 */
[----:B------:R-:W-:Y:S01]  /*12b0*/  SHF.R.S32.HI R13, RZ, 0x1f, R220 ;  /* 0x0000001fff0d7819 */ /* 0x000fe200000114dc */
[C---:B------:R-:W-:Y:S01]  /*12c0*/  VIADD R217, R16.reuse, 0x140 ;  /* 0x0000014010d97836 */ /* 0x040fe20000000000 */
[----:B------:R-:W-:Y:S01]  /*12d0*/  SHF.R.S32.HI R10, RZ, 0x1f, R219 ;  /* 0x0000001fff0a7819 */ /* 0x000fe200000114db */
[----:B------:R-:W-:Y:S01]  /*12e0*/  STL [R1+0x70], R5 ;  /* 0x0000700501007387 */ /* 0x000fe20000100800 */
[C---:B------:R-:W-:Y:S01]  /*12f0*/  VIADD R216, R16.reuse, 0x160 ;  /* 0x0000016010d87836 */ /* 0x040fe20000000000 */
[----:B------:R-:W-:Y:S01]  /*1300*/  SHF.R.S32.HI R15, RZ, 0x1f, R218 ;  /* 0x0000001fff0f7819 */ /* 0x000fe200000114da */
[----:B------:R-:W-:Y:S01]  /*1310*/  VIADD R215, R16, 0x180 ;  /* 0x0000018010d77836 */ /* 0x000fe20000000000 */
[----:B------:R0:W-:Y:S01]  /*1320*/  STL [R1+0x18], R0 ;  /* 0x0000180001007387 */ /* 0x0001e20000100800 */
[----:B------:R-:W-:Y:S01]  /*1330*/  SHF.L.U64.HI R7, R220, 0x1, R13 ;  /* 0x00000001dc077819 */ /* 0x000fe2000001020d */
[C---:B------:R-:W-:Y:S01]  /*1340*/  VIADD R214, R16.reuse, 0x1a0 ;  /* 0x000001a010d67836 */ /* 0x040fe20000000000 */
[----:B------:R-:W-:Y:S01]  /*1350*/  SHF.R.S32.HI R12, RZ, 0x1f, R217 ;  /* 0x0000001fff0c7819 */ /* 0x000fe200000114d9 */
[----:B------:R1:W-:Y:S01]  /*1360*/  STL [R1+0x1c], R4 ;  /* 0x00001c0401007387 */ /* 0x0003e20000100800 */
[----:B------:R-:W-:Y:S01]  /*1370*/  SHF.R.S32.HI R21, RZ, 0x1f, R216 ;  /* 0x0000001fff157819 */ /* 0x000fe200000114d8 */
[----:B------:R-:W-:Y:S01]  /*1380*/  VIADD R184, R16, 0x20 ;  /* 0x0000002010b87836 */ /* 0x000fe20000000000 */
[----:B------:R-:W-:-:S02]  /*1390*/  SHF.R.S32.HI R14, RZ, 0x1f, R215 ;  /* 0x0000001fff0e7819 */ /* 0x000fc400000114d7 */
[----:B------:R-:W-:Y:S02]  /*13a0*/  SHF.R.S32.HI R29, RZ, 0x1f, R214 ;  /* 0x0000001fff1d7819 */ /* 0x000fe400000114d6 */
[----:B0-----:R-:W-:Y:S02]  /*13b0*/  SHF.L.U64.HI R0, R222, 0x1, R11 ;  /* 0x00000001de007819 */ /* 0x001fe4000001020b */
[----:B------:R-:W-:Y:S02]  /*13c0*/  SHF.R.S32.HI R20, RZ, 0x1f, R30 ;  /* 0x0000001fff147819 */ /* 0x000fe4000001141e */
[----:B-1----:R-:W-:Y:S01]  /*13d0*/  SHF.L.U64.HI R4, R221, 0x1, R8 ;  /* 0x00000001dd047819 */ /* 0x002fe20000010208 */
[----:B------:R0:W-:Y:S01]  /*13e0*/  STL [R1+0x20], R0 ;  /* 0x0000200001007387 */ /* 0x0001e20000100800 */
[----:B------:R-:W-:Y:S02]  /*13f0*/  SHF.R.S32.HI R22, RZ, 0x1f, R28 ;  /* 0x0000001fff167819 */ /* 0x000fe4000001141c */
[----:B------:R-:W-:Y:S01]  /*1400*/  LOP3.LUT R5, R5, R2, R24, 0xf6, !PT ;  /* 0x0000000205057212 */ /* 0x000fe200078ef618 */
[----:B------:R1:W-:Y:S01]  /*1410*/  STL [R1+0x24], R4 ;  /* 0x0000240401007387 */ /* 0x0003e20000100800 */
[----:B------:R-:W-:Y:S01]  /*1420*/  IMAD R2, R3, 0x8, R194 ;  /* 0x0000000803027824 */ /* 0x000fe200078e02c2 */
[----:B------:R-:W-:-:S02]  /*1430*/  SHF.R.S32.HI R195, RZ, 0x1f, R184 ;  /* 0x0000001fffc37819 */ /* 0x000fc400000114b8 */
[----:B------:R3:W-:Y:S01]  /*1440*/  STL [R1+0x28], R7 ;  /* 0x0000280701007387 */ /* 0x0007e20000100800 */
[----:B0-----:R-:W-:Y:S02]  /*1450*/  SHF.L.U64.HI R0, R219, 0x1, R10 ;  /* 0x00000001db007819 */ /* 0x001fe4000001020a */
[----:B-1----:R-:W-:-:S03]  /*1460*/  SHF.L.U64.HI R4, R218, 0x1, R15 ;  /* 0x00000001da047819 */ /* 0x002fc6000001020f */
[----:B------:R0:W-:Y:S01]  /*1470*/  STL [R1+0x2c], R0 ;  /* 0x00002c0001007387 */ /* 0x0001e20000100800 */
[----:B---3--:R-:W-:-:S03]  /*1480*/  SHF.L.U64.HI R7, R217, 0x1, R12 ;  /* 0x00000001d9077819 */ /* 0x008fc6000001020c */
[----:B------:R1:W-:Y:S04]  /*1490*/  STL [R1+0x30], R4 ;  /* 0x0000300401007387 */ /* 0x0003e80000100800 */
[----:B------:R3:W-:Y:S01]  /*14a0*/  STL [R1+0x34], R7 ;  /* 0x0000340701007387 */ /* 0x0007e20000100800 */
[----:B0-----:R-:W-:Y:S02]  /*14b0*/  SHF.L.U64.HI R0, R216, 0x1, R21 ;  /* 0x00000001d8007819 */ /* 0x001fe40000010215 */
[----:B-1----:R-:W-:-:S03]  /*14c0*/  SHF.L.U64.HI R4, R215, 0x1, R14 ;  /* 0x00000001d7047819 */ /* 0x002fc6000001020e */
[----:B------:R0:W-:Y:S01]  /*14d0*/  STL [R1+0x38], R0 ;  /* 0x0000380001007387 */ /* 0x0001e20000100800 */
[----:B---3--:R-:W-:-:S03]  /*14e0*/  SHF.L.U64.HI R7, R30, 0x1, R20 ;  /* 0x000000011e077819 */ /* 0x008fc60000010214 */
[----:B------:R1:W-:Y:S01]  /*14f0*/  STL [R1+0x3c], R4 ;  /* 0x00003c0401007387 */ /* 0x0003e20000100800 */
[----:B0-----:R-:W-:Y:S02]  /*1500*/  SHF.L.U64.HI R0, R214, 0x1, R29 ;  /* 0x00000001d6007819 */ /* 0x001fe4000001021d */
[----:B-1----:R-:W-:-:S03]  /*1510*/  SHF.L.U64.HI R4, R28, 0x1, R22 ;  /* 0x000000011c047819 */ /* 0x002fc60000010216 */
[----:B------:R0:W-:Y:S04]  /*1520*/  STL [R1+0x40], R0 ;  /* 0x0000400001007387 */ /* 0x0001e80000100800 */
[----:B------:R-:W-:Y:S04]  /*1530*/  STL [R1+0x44], R7 ;  /* 0x0000440701007387 */ /* 0x000fe80000100800 */
[----:B------:R1:W-:Y:S01]  /*1540*/  STL [R1+0x48], R4 ;  /* 0x0000480401007387 */ /* 0x0003e20000100800 */
[----:B0-----:R-:W-:-:S04]  /*1550*/  VIADD R0, R227, 0x36400 ;  /* 0x00036400e3007836 */ /* 0x001fc80000000000 */
[C---:B------:R-:W-:Y:S02]  /*1560*/  @P1 VIADD R228, R0.reuse, 0xffffffe0 ;  /* 0xffffffe000e41836 */ /* 0x040fe40000000000 */
[----:B------:R-:W-:Y:S02]  /*1570*/  IMAD.IADD R0, R0, 0x1, R229 ;  /* 0x0000000100007824 */ /* 0x000fe400078e02e5 */
[----:B-1----:R-:W-:Y:S02]  /*1580*/  IMAD R4, R5, 0x2, R18 ;  /* 0x0000000205047824 */ /* 0x002fe400078e0212 */
[----:B------:R-:W-:-:S03]  /*1590*/  IMAD.IADD R229, R229, 0x1, R228 ;  /* 0x00000001e5e57824 */ /* 0x000fc600078e02e4 */
[----:B------:R0:W-:Y:S04]  /*15a0*/  STL [R1+0x68], R4 ;  /* 0x0000680401007387 */ /* 0x0001e80000100800 */
[----:B------:R0:W-:Y:S04]  /*15b0*/  STL [R1+0x10], R2 ;  /* 0x0000100201007387 */ /* 0x0001e80000100800 */
[----:B------:R0:W-:Y:S01]  /*15c0*/  STL [R1], R0 ;  /* 0x0000000001007387 */ /* 0x0001e20000100800 */
[----:B--2---:R-:W-:Y:S01]  /*15d0*/  LOP3.LUT R186, R19, 0x1, RZ, 0xfc, !PT ;  /* 0x0000000113ba7812 */ /* 0x004fe200078efcff */
[----:B0-----:R-:W-:-:S07]  /*15e0*/  IMAD.MOV.U32 R19, RZ, RZ, RZ ;  /* 0x000000ffff137224 */ /* 0x001fce00078e00ff */
.L_x_5345:
        /* <DEDUP_REMOVED lines=8> */
[----:B------:R-:W-:Y:S01]  /*1670*/  ISETP.NE.U32.AND P1, PT, RZ, UR8, PT ;  /* 0x00000008ff007c0c */ /* 0x000fe2000bf25070 */
[----:B-1----:R-:W-:Y:S01]  /*1680*/  IMAD.MOV.U32 R29, RZ, RZ, RZ ;  /* 0x000000ffff1d7224 */ /* 0x002fe200078e00ff */
[----:B------:R-:W-:Y:S02]  /*1690*/  ISETP.NE.AND.EX P2, PT, RZ, UR5, PT, P2 ;  /* 0x00000005ff007c0c */ /* 0x000fe4000bf45320 */
[----:B------:R-:W-:Y:S02]  /*16a0*/  ISETP.NE.AND.EX P1, PT, RZ, UR9, PT, P1 ;  /* 0x00000009ff007c0c */ /* 0x000fe4000bf25310 */
[----:B------:R-:W-:-:S04]  /*16b0*/  ISETP.NE.U32.AND P0, PT, RZ, UR6, PT ;  /* 0x00000006ff007c0c */ /* 0x000fc8000bf05070 */
[----:B------:R-:W-:Y:S02]  /*16c0*/  ISETP.NE.AND.EX P0, PT, RZ, UR7, PT, P0 ;  /* 0x00000007ff007c0c */ /* 0x000fe4000bf05300 */
[----:B--2---:R-:W-:Y:S01]  /*16d0*/  SHF.R.S32.HI R4, RZ, 0x1f, R0 ;  /* 0x0000001fff047819 */ /* 0x004fe20000011400 */
[C---:B------:R-:W-:Y:S02]  /*16e0*/  IMAD.SHL.U32 R31, R0.reuse, 0x4, RZ ;  /* 0x00000004001f7824 */ /* 0x040fe400078e00ff */
[C---:B------:R-:W-:Y:S01]  /*16f0*/  @P2 LEA R2, P3, R0.reuse, UR4, 0x2 ;  /* 0x0000000400022c11 */ /* 0x040fe2000f8610ff */
[----:B------:R-:W-:Y:S01]  /*1700*/  STL [R1+0x58], R0 ;  /* 0x0000580001007387 */ /* 0x000fe20000100800 */
[C-C-:B------:R-:W-:Y:S02]  /*1710*/  SHF.L.U64.HI R30, R0.reuse, 0x2, R4.reuse ;  /* 0x00000002001e7819 */ /* 0x140fe40000010204 */
[----:B------:R-:W-:Y:S01]  /*1720*/  @P2 LEA.HI.X R3, R0, UR5, R4, 0x2, P3 ;  /* 0x0000000500032c11 */ /* 0x000fe200098f1404 */
[----:B------:R0:W-:Y:S01]  /*1730*/  STL [R1+0x60], R4 ;  /* 0x0000600401007387 */ /* 0x0001e20000100800 */
[----:B------:R-:W-:Y:S01]  /*1740*/  IADD3 R6, P4, R31, UR6, RZ ;  /* 0x000000061f067c10 */ /* 0x000fe2000ff9e0ff */
[----:B------:R-:W-:-:S02]  /*1750*/  ULDC UR4, c[0x0][0x288] ;  /* 0x0000a20000047ab9 */ /* 0x000fc40000000800 */
[----:B------:R1:W5:Y:S01]  /*1760*/  @P2 LDG.E R9, desc[UR40][R2.64] ;  /* 0x0000002802092981 */ /* 0x000362000c1e1900 */
[----:B------:R-:W-:Y:S01]  /*1770*/  MOV R208, UR4 ;  /* 0x0000000400d07c02 */ /* 0x000fe20008000f00 */
[----:B------:R-:W-:Y:S01]  /*1780*/  ULDC.64 UR4, c[0x0][0x418] ;  /* 0x0001060000047ab9 */ /* 0x000fe20000000a00 */
[----:B------:R-:W-:Y:S01]  /*1790*/  IADD3.X R7, R30, UR7, RZ, P4, !PT ;  /* 0x000000071e077c10 */ /* 0x000fe2000a7fe4ff */
[----:B------:R1:W-:Y:S01]  /*17a0*/  STL [R1+0x50], R31 ;  /* 0x0000501f01007387 */ /* 0x0003e20000100800 */
[----:B0-----:R-:W-:-:S03]  /*17b0*/  @P1 IADD3 R4, P2, R31, UR8, RZ ;  /* 0x000000081f041c10 */ /* 0x001fc6000ff5e0ff */
[----:B------:R1:W5:Y:S01]  /*17c0*/  @P0 LDG.E R29, desc[UR40][R6.64] ;  /* 0x00000028061d0981 */ /* 0x000362000c1e1900 */
[----:B---3--:R-:W-:Y:S01]  /*17d0*/  @P1 IADD3.X R5, R30, UR9, RZ, P2, !PT ;  /* 0x000000091e051c10 */ /* 0x008fe200097fe4ff */
[----:B------:R-:W-:Y:S02]  /*17e0*/  UISETP.NE.U32.AND UP0, UPT, UR4, URZ, UPT ;  /* 0x0000003f0400728c */ /* 0x000fe4000bf05070 */
[----:B------:R1:W-:Y:S01]  /*17f0*/  STL [R1+0x54], R30 ;  /* 0x0000541e01007387 */ /* 0x0003e20000100800 */
[----:B------:R-:W-:Y:S01]  /*1800*/  ULDC.64 UR8, c[0x0][0xb18] ;  /* 0x0002c60000087ab9 */ /* 0x000fe20000000a00 */
[----:B------:R-:W-:Y:S02]  /*1810*/  ULDC UR4, c[0x0][0x424] ;  /* 0x0001090000047ab9 */ /* 0x000fe40000000800 */
[----:B------:R1:W5:Y:S04]  /*1820*/  @P1 LDG.E R208, desc[UR40][R4.64] ;  /* 0x0000002804d01981 */ /* 0x000368000c1e1900 */
[----:B------:R1:W-:Y:S01]  /*1830*/  STL [R1+0x4c], R26 ;  /* 0x00004c1a01007387 */ /* 0x0003e20000100800 */
[----:B------:R-:W-:Y:S01]  /*1840*/  UISETP.NE.AND.EX UP0, UPT, UR5, URZ, UPT, UP0 ;  /* 0x0000003f0500728c */ /* 0x000fe2000bf05300 */
[----:B------:R-:W-:-:S02]  /*1850*/  ISETP.NE.U32.AND P2, PT, RZ, UR8, PT ;  /* 0x00000008ff007c0c */ /* 0x000fc4000bf45070 */
[----:B------:R-:W-:Y:S01]  /*1860*/  ULDC UR5, c[0x0][0x2f0] ;  /* 0x0000bc0000057ab9 */ /* 0x000fe20000000800 */
[----:B------:R-:W-:Y:S01]  /*1870*/  USEL UR4, UR4, 0x1, UP0 ;  /* 0x0000000104047887 */ /* 0x000fe20008000000 */
[----:B------:R-:W-:-:S03]  /*1880*/  ISETP.NE.AND.EX P2, PT, RZ, UR9, PT, P2 ;  /* 0x00000009ff007c0c */ /* 0x000fc6000bf45320 */
[----:B------:R-:W-:-:S03]  /*1890*/  UIMAD UR4, UR4, UR5, URZ ;  /* 0x00000005040472a4 */ /* 0x000fc6000f8e023f */
[----:B------:R-:W-:Y:S01]  /*18a0*/  ULDC UR5, c[0x0][0x348] ;  /* 0x0000d20000057ab9 */ /* 0x000fe20000000800 */
[----:B------:R-:W-:Y:S01]  /*18b0*/  IMAD.MOV.U32 R36, RZ, RZ, R0 ;  /* 0x000000ffff247224 */ /* 0x000fe200078e0000 */
[----:B-1----:R-:W-:Y:S07]  /*18c0*/  @P1 BRA `(.L_x_5207) ;  /* 0x0000000000241947 */ /* 0x002fee0003800000 */
        /* <DEDUP_REMOVED lines=9> */
.L_x_5207:
[----:B------:R-:W-:Y:S02]  /*1960*/  IMAD.U32 R27, RZ, RZ, UR5 ;  /* 0x00000005ff1b7e24 */ /* 0x000fe4000f8e00ff */
[----:B------:R-:W-:Y:S01]  /*1970*/  IMAD.U32 R28, RZ, RZ, UR4 ;  /* 0x00000004ff1c7e24 */ /* 0x000fe2000f8e00ff */
[----:B------:R-:W-:Y:S06]  /*1980*/  @!P2 BRA `(.L_x_5208) ;  /* 0x000000000010a947 */ /* 0x000fec0003800000 */
[----:B------:R-:W-:-:S04]  /*1990*/  IADD3 R2, P0, R31, UR8, RZ ;  /* 0x000000081f027c10 */ /* 0x000fc8000ff1e0ff */
[----:B------:R-:W-:-:S05]  /*19a0*/  IADD3.X R3, R30, UR9, RZ, P0, !PT ;  /* 0x000000091e037c10 */ /* 0x000fca00087fe4ff */
[----:B------:R0:W5:Y:S01]  /*19b0*/  LDG.E R28, desc[UR40][R2.64] ;  /* 0x00000028021c7981 */ /* 0x000162000c1e1900 */
[----:B------:R-:W-:Y:S05]  /*19c0*/  BRA `(.L_x_5209) ;  /* 0x0000000000107947 */ /* 0x000fea0003800000 */
.L_x_5208:
[----:B------:R-:W-:Y:S05]  /*19d0*/  @!P0 BRA `(.L_x_5209) ;  /* 0x00000000000c8947 */ /* 0x000fea0003800000 */
[----:B------:R-:W2:Y:S04]  /*19e0*/  LDG.E R3, desc[UR40][R6.64] ;  /* 0x0000002806037981 */ /* 0x000ea8000c1e1900 */
[----:B------:R-:W2:Y:S02]  /*19f0*/  LDG.E R28, desc[UR40][R6.64+0x4] ;  /* 0x00000428061c7981 */ /* 0x000ea4000c1e1900 */
[----:B--2---:R-:W-:-:S07]  /*1a00*/  IMAD.IADD R28, R28, 0x1, -R3 ;  /* 0x000000011c1c7824 */ /* 0x004fce00078e0a03 */
.L_x_5209:
        /* <DEDUP_REMOVED lines=23> */
[----:B--2---:R-:W-:-:S02]  /*1b80*/  @P0 IMAD.IADD R27, R7, 0x1, -R0 ;  /* 0x00000001071b0824 */ /* 0x004fc400078e0a00 */
        /* <DEDUP_REMOVED lines=8> */
[----:B---3--:R-:W-:Y:S02]  /*1c10*/  SHF.R.S32.HI R5, RZ, 0x1f, R2 ;  /* 0x0000001fff057819 */ /* 0x008fe40000011402 */
        /* <DEDUP_REMOVED lines=36> */
.L_x_5212:
[----:B------:R-:W-:Y:S05]  /*1e60*/  BSYNC B6 ;  /* 0x0000000000067941 */ /* 0x000fea0003800000 */
.L_x_5211:
        /* <DEDUP_REMOVED lines=19> */
[----:B-1---5:R-:W-:Y:S05]  /*1fa0*/  CALL.ABS.NOINC R2 ;  /* 0x0000000002007343 */ /* 0x022fea0003c00000 */
.L_x_5214:
[----:B------:R-:W-:Y:S05]  /*1fb0*/  BSYNC B6 ;  /* 0x0000000000067941 */ /* 0x000fea0003800000 */
.L_x_5213:
        /* <DEDUP_REMOVED lines=14> */
[-C--:B------:R-:W-:Y:S01]  /*20a0*/  IMAD R0, R9, R4.reuse, RZ ;  /* 0x0000000409007224 */ /* 0x080fe200078e02ff */
[----:B------:R-:W-:Y:S01]  /*20b0*/  SHF.L.U64.HI R40, R4, 0x6, R5 ;  /* 0x0000000604287819 */ /* 0x000fe20000010205 */
[C---:B------:R-:W-:Y:S01]  /*20c0*/  IMAD.WIDE.U32 R6, R187.reuse, R4, R188 ;  /* 0x00000004bb067225 */ /* 0x040fe200078e00bc */
[----:B------:R-:W3:Y:S01]  /*20d0*/  S2R R30, SR_TID.X ;  /* 0x00000000001e7919 */ /* 0x000ee20000002100 */
[----:B------:R-:W-:Y:S01]  /*20e0*/  LOP3.LUT R42, R42, 0x1c0, RZ, 0xc0, !PT ;  /* 0x000001c02a2a7812 */ /* 0x000fe200078ec0ff */
[----:B------:R-:W-:Y:S01]  /*20f0*/  ULDC UR4, c[0x0][0x2f4] ;  /* 0x0000bd0000047ab9 */ /* 0x000fe20000000800 */
[----:B------:R-:W-:Y:S01]  /*2100*/  IMAD R11, R187, R5, R0 ;  /* 0x00000005bb0b7224 */ /* 0x000fe200078e0200 */
[----:B-1----:R-:W-:Y:S01]  /*2110*/  SHF.L.U64.HI R43, R44, 0x6, R45 ;  /* 0x000000062c2b7819 */ /* 0x002fe2000001022d */
[----:B------:R-:W-:Y:S01]  /*2120*/  IMAD R8, R9, R44, RZ ;  /* 0x0000002c09087224 */ /* 0x000fe200078e02ff */
[C---:B--2---:R-:W-:Y:S01]  /*2130*/  ISETP.GE.AND P3, PT, R16.reuse, R49, PT ;  /* 0x000000311000720c */ /* 0x044fe20003f66270 */
[----:B0-----:R-:W-:Y:S01]  /*2140*/  IMAD.IADD R3, R7, 0x1, R11 ;  /* 0x0000000107037824 */ /* 0x001fe200078e020b */
[----:B-----5:R-:W-:Y:S01]  /*2150*/  SHF.R.S32.HI R9, RZ, 0x1f, R24 ;  /* 0x0000001fff097819 */ /* 0x020fe20000011418 */
[----:B------:R-:W-:Y:S01]  /*2160*/  IMAD R13, R187, R45, R8 ;  /* 0x0000002dbb0d7224 */ /* 0x000fe200078e0208 */
[----:B------:R-:W-:Y:S01]  /*2170*/  SEL R7, R49, RZ, P3 ;  /* 0x000000ff31077207 */ /* 0x000fe20001800000 */
[----:B------:R-:W-:Y:S01]  /*2180*/  IMAD.MOV.U32 R2, RZ, RZ, R6 ;  /* 0x000000ffff027224 */ /* 0x000fe200078e0006 */
[----:B------:R-:W-:Y:S01]  /*2190*/  SHF.R.S32.HI R46, RZ, 0x1f, R26 ;  /* 0x0000001fff2e7819 */ /* 0x000fe2000001141a */
[----:B------:R-:W-:Y:S01]  /*21a0*/  IMAD R8, R9, R4, RZ ;  /* 0x0000000409087224 */ /* 0x000fe200078e02ff */
[----:B------:R-:W-:Y:S01]  /*21b0*/  ISETP.GE.AND P2, PT, R16, UR4, PT ;  /* 0x0000000410007c0c */ /* 0x000fe2000bf46270 */
[----:B------:R-:W-:Y:S01]  /*21c0*/  IMAD.IADD R21, R11, 0x1, R21 ;  /* 0x000000010b157824 */ /* 0x000fe200078e0215 */
[----:B------:R-:W-:Y:S01]  /*21d0*/  ISETP.GE.AND P1, PT, R184, UR4, PT ;  /* 0x00000004b8007c0c */ /* 0x000fe2000bf26270 */
[----:B------:R-:W-:-:S02]  /*21e0*/  IMAD R9, R9, R44, RZ ;  /* 0x0000002c09097224 */ /* 0x000fc400078e02ff */
[----:B------:R-:W-:Y:S01]  /*21f0*/  IMAD.IADD R7, R16, 0x1, R7 ;  /* 0x0000000110077824 */ /* 0x000fe200078e0207 */
[----:B---3--:R-:W-:Y:S01]  /*2200*/  SHF.R.U32.HI R12, RZ, 0x7, R12 ;  /* 0x00000007ff0c7819 */ /* 0x008fe2000001160c */
        /* <DEDUP_REMOVED lines=8> */
[----:B------:R-:W-:Y:S01]  /*2290*/  VIADD R30, R30, 0xffffff80 ;  /* 0xffffff801e1e7836 */ /* 0x000fe20000000000 */
[----:B------:R-:W-:Y:S01]  /*22a0*/  LOP3.LUT R56, R39, 0xfffffff8, RZ, 0xc0, !PT ;  /* 0xfffffff827387812 */ /* 0x000fe200078ec0ff */
[CC--:B------:R-:W-:Y:S01]  /*22b0*/  IMAD.WIDE.U32 R32, R187.reuse, R44.reuse, R188 ;  /* 0x0000002cbb207225 */ /* 0x0c0fe200078e00bc */
[----:B------:R-:W-:Y:S02]  /*22c0*/  LOP3.LUT R4, R4, R45, RZ, 0x3c, !PT ;  /* 0x0000002d04047212 */ /* 0x000fe400078e3cff */
[----:B------:R-:W-:Y:S01]  /*22d0*/  SHF.R.S32.HI R10, RZ, 0x1f, R30 ;  /* 0x0000001fff0a7819 */ /* 0x000fe2000001141e */
[----:B------:R-:W-:Y:S01]  /*22e0*/  IMAD.WIDE.U32 R34, R187, R44, R16 ;  /* 0x0000002cbb227225 */ /* 0x000fe200078e0010 */
[----:B------:R-:W-:-:S02]  /*22f0*/  SHF.R.S32.HI R59, RZ, 0x1f, R56 ;  /* 0x0000001fff3b7819 */ /* 0x000fc40000011438 */
[----:B------:R-:W-:Y:S01]  /*2300*/  LEA.HI R10, R10, R30, RZ, 0x2 ;  /* 0x0000001e0a0a7211 */ /* 0x000fe200078f10ff */
[----:B------:R-:W-:Y:S02]  /*2310*/  IMAD.IADD R33, R33, 0x1, R13 ;  /* 0x0000000121217824 */ /* 0x000fe400078e020d */
[----:B------:R-:W-:Y:S01]  /*2320*/  IMAD.IADD R35, R13, 0x1, R35 ;  /* 0x000000010d237824 */ /* 0x000fe200078e0223 */
[----:B------:R-:W-:Y:S01]  /*2330*/  LOP3.LUT R10, R10, 0xfffffffc, RZ, 0xc0, !PT ;  /* 0xfffffffc0a0a7812 */ /* 0x000fe200078ec0ff */
[C---:B------:R-:W-:Y:S02]  /*2340*/  IMAD R7, R24.reuse, R5, R8 ;  /* 0x0000000518077224 */ /* 0x040fe400078e0208 */
[----:B------:R-:W-:-:S04]  /*2350*/  IMAD.WIDE.U32 R32, R24, R44, R32 ;  /* 0x0000002c18207225 */ /* 0x000fc800078e0020 */
[----:B------:R-:W-:Y:S02]  /*2360*/  IMAD.IADD R10, R30, 0x1, -R10 ;  /* 0x000000011e0a7824 */ /* 0x000fe400078e0a0a */
[----:B------:R-:W0:Y:S01]  /*2370*/  S2R R30, SR_TID.X ;  /* 0x00000000001e7919 */ /* 0x000e220000002100 */
[----:B------:R-:W-:-:S04]  /*2380*/  IMAD.WIDE.U32 R34, R24, R44, R34 ;  /* 0x0000002c18227225 */ /* 0x000fc800078e0022 */
[----:B------:R-:W-:Y:S02]  /*2390*/  IMAD R48, R10, 0x40, R187 ;  /* 0x000000400a307824 */ /* 0x000fe400078e02bb */
[----:B------:R-:W-:Y:S02]  /*23a0*/  IMAD.IADD R0, R29, 0x1, R28 ;  /* 0x000000011d007824 */ /* 0x000fe400078e021c */
[----:B------:R-:W-:Y:S02]  /*23b0*/  IMAD.SHL.U32 R44, R44, 0x40, RZ ;  /* 0x000000402c2c7824 */ /* 0x000fe400078e00ff */
[----:B------:R-:W-:Y:S02]  /*23c0*/  VIADD R47, R12, 0x8 ;  /* 0x000000080c2f7836 */ /* 0x000fe40000000000 */
[----:B------:R-:W-:Y:S02]  /*23d0*/  IMAD.SHL.U32 R49, R49, 0x2, RZ ;  /* 0x0000000231317824 */ /* 0x000fe400078e00ff */
[----:B------:R-:W-:-:S02]  /*23e0*/  IMAD.IADD R51, R3, 0x1, R7 ;  /* 0x0000000103337824 */ /* 0x000fc400078e0207 */
[----:B------:R-:W-:Y:S02]  /*23f0*/  IMAD.IADD R52, R7, 0x1, R21 ;  /* 0x0000000107347824 */ /* 0x000fe400078e0215 */
[----:B------:R-:W-:Y:S02]  /*2400*/  IMAD.IADD R53, R33, 0x1, R9 ;  /* 0x0000000121357824 */ /* 0x000fe400078e0209 */
[----:B------:R-:W-:Y:S02]  /*2410*/  IMAD.IADD R57, R9, 0x1, R35 ;  /* 0x0000000109397824 */ /* 0x000fe400078e0223 */
[----:B0-----:R-:W-:-:S05]  /*2420*/  VIADD R30, R30, 0xffffff80 ;  /* 0xffffff801e1e7836 */ /* 0x001fca0000000000 */
[----:B------:R-:W-:-:S04]  /*2430*/  SHF.R.S32.HI R10, RZ, 0x1f, R30 ;  /* 0x0000001fff0a7819 */ /* 0x000fc8000001141e */
[----:B------:R-:W-:-:S04]  /*2440*/  LEA.HI R10, R10, R30, RZ, 0x5 ;  /* 0x0000001e0a0a7211 */ /* 0x000fc800078f28ff */
[----:B------:R-:W-:-:S05]  /*2450*/  SHF.R.S32.HI R10, RZ, 0x5, R10 ;  /* 0x00000005ff0a7819 */ /* 0x000fca000001140a */
[----:B------:R-:W-:Y:S01]  /*2460*/  IMAD R50, R10, 0x200, R4 ;  /* 0x000002000a327824 */ /* 0x000fe200078e0204 */
[----:B------:R-:W-:-:S04]  /*2470*/  LOP3.LUT R4, R42, 0x38, R39, 0xf8, !PT ;  /* 0x000000382a047812 */ /* 0x000fc800078ef827 */
[----:B------:R-:W-:-:S05]  /*2480*/  LOP3.LUT R4, R4, R45, RZ, 0x3c, !PT ;  /* 0x0000002d04047212 */ /* 0x000fca00078e3cff */
[----:B------:R-:W-:Y:S01]  /*2490*/  IMAD R60, R10, 0x200, R4 ;  /* 0x000002000a3c7824 */ /* 0x000fe200078e0204 */
[----:B----4-:R-:W-:-:S07]  /*24a0*/  SHF.R.S32.HI R58, RZ, 0x1f, R36 ;  /* 0x0000001fff3a7819 */ /* 0x010fce0000011424 */
.L_x_5247:
        /* <DEDUP_REMOVED lines=11> */
[----:B--2---:R-:W2:Y:S08]  /*2560*/  @!P0 LDC.64 R4, c[0x0][0x418] ;  /* 0x00010600ff048b82 */ /* 0x004eb00000000a00 */
        /* <DEDUP_REMOVED lines=46> */
[----:B------:R-:W-:-:S03]  /*2850*/  IMAD R9, R11, R41, R8 ;  /* 0x000000290b097224 */ /* 0x000fc600078e0208 */
[----:B------:R-:W-:Y:S01]  /*2860*/  LEA.HI.X R67, R6, UR5, R67, 0x1, P5 ;  /* 0x0000000506437c11 */ /* 0x000fe2000a8f0c43 */
        /* <DEDUP_REMOVED lines=33> */
.L_x_5219:
[----:B------:R-:W-:Y:S05]  /*2a80*/  BSYNC B1 ;  /* 0x0000000000017941 */ /* 0x000fea0003800000 */
.L_x_5218:
        /* <DEDUP_REMOVED lines=15> */
.L_x_5220:
[----:B------:R-:W-:Y:S01]  /*2b80*/  IMAD R61, R185, 0x8, R18 ;  /* 0x00000008b93d7824 */ /* 0x000fe200078e0212 */
[----:B------:R-:W-:Y:S01]  /*2b90*/  SHF.L.U32 R70, R191, 0x1f, RZ ;  /* 0x0000001fbf467819 */ /* 0x000fe200000006ff */
[----:B------:R-:W-:Y:S03]  /*2ba0*/  BSSY B1, `(.L_x_5221) ;  /* 0x0000003000017945 */ /* 0x000fe60003800000 */
[----:B------:R-:W0:Y:S02]  /*2bb0*/  SYNCS.PHASECHK.TRANS64.TRYWAIT P6, [R61+URZ+0x38890], R70 ;  /* 0x038890463d0075a7 */ /* 0x000e2400080c017f */
[----:B0-----:R-:W-:Y:S05]  /*2bc0*/  @!P6 BRA `(.L_x_5222) ;  /* 0x000001d4002ce947 */ /* 0x001fea0003800000 */
.L_x_5480:
[----:B------:R-:W-:Y:S05]  /*2bd0*/  BSYNC B1 ;  /* 0x0000000000017941 */ /* 0x000fea0003800000 */
.L_x_5221:
[----:B------:R-:W-:-:S03]  /*2be0*/  UMOV UR4, 0xffffffff ;  /* 0xffffffff00047882 */ /* 0x000fc60000000000 */
[----:B------:R-:W-:Y:S05]  /*2bf0*/  BRA.DIV UR4, `(.L_x_5223) ;  /* 0x000001d604347947 */ /* 0x000fea000b800000 */
[----:B------:R-:W1:Y:S04]  /*2c00*/  SHFL.IDX PT, R67, R67, RZ, 0x1c1f ;  /* 0x001c1fff43437589 */ /* 0x000e6800000e0000 */
[----:B------:R2:W3:Y:S02]  /*2c10*/  SHFL.IDX PT, R14, R68, RZ, 0x1c1f ;  /* 0x001c1fff440e7589 */ /* 0x0004e400000e0000 */
.L_x_5484:
        /* <DEDUP_REMOVED lines=50> */
.L_x_5228:
[----:B------:R-:W-:Y:S05]  /*2f40*/  BSYNC B2 ;  /* 0x0000000000027941 */ /* 0x000fea0003800000 */
.L_x_5227:
[----:B0-----:R4:W-:Y:S02]  /*2f50*/  ST.E.128 desc[UR40][R10.64], R4 ;  /* 0x000000040a007985 */ /* 0x0019e4000c101d28 */
.L_x_5226:
[----:B------:R-:W-:Y:S05]  /*2f60*/  BSYNC B1 ;  /* 0x0000000000017941 */ /* 0x000fea0003800000 */
.L_x_5225:
        /* <DEDUP_REMOVED lines=53> */
.L_x_5230:
[----:B------:R-:W-:Y:S05]  /*32c0*/  BSYNC B1 ;  /* 0x0000000000017941 */ /* 0x000fea0003800000 */
.L_x_5229:
[----:B-1----:R1:W-:Y:S01]  /*32d0*/  ST.E.128 desc[UR40][R10.64], R4 ;  /* 0x000000040a007985 */ /* 0x0023e2000c101d28 */
[----:B------:R-:W-:Y:S05]  /*32e0*/  BRA `(.L_x_5224) ;  /* 0x0000000c00807947 */ /* 0x000fea0003800000 */
.L_x_5217:
        /* <DEDUP_REMOVED lines=41> */
.L_x_5231:
[----:B------:R-:W-:Y:S01]  /*3580*/  IMAD R61, R185, 0x8, R18 ;  /* 0x00000008b93d7824 */ /* 0x000fe200078e0212 */
[----:B------:R-:W-:Y:S01]  /*3590*/  SHF.L.U32 R70, R191, 0x1f, RZ ;  /* 0x0000001fbf467819 */ /* 0x000fe200000006ff */
[----:B------:R-:W-:Y:S03]  /*35a0*/  BSSY B1, `(.L_x_5232) ;  /* 0x0000003000017945 */ /* 0x000fe60003800000 */
[----:B------:R-:W0:Y:S02]  /*35b0*/  SYNCS.PHASECHK.TRANS64.TRYWAIT P6, [R61+URZ+0x38890], R70 ;  /* 0x038890463d0075a7 */ /* 0x000e2400080c017f */
[----:B0-----:R-:W-:Y:S05]  /*35c0*/  @!P6 BRA `(.L_x_5233) ;  /* 0x000001cc0008e947 */ /* 0x001fea0003800000 */
.L_x_5485:
[----:B------:R-:W-:Y:S05]  /*35d0*/  BSYNC B1 ;  /* 0x0000000000017941 */ /* 0x000fea0003800000 */
.L_x_5232:
[----:B------:R-:W-:-:S03]  /*35e0*/  UMOV UR4, 0xffffffff ;  /* 0xffffffff00047882 */ /* 0x000fc60000000000 */
[----:B------:R-:W-:Y:S05]  /*35f0*/  BRA.DIV UR4, `(.L_x_5234) ;  /* 0x000001ce04107947 */ /* 0x000fea000b800000 */
[----:B------:R-:W1:Y:S04]  /*3600*/  SHFL.IDX PT, R67, R67, RZ, 0x1c1f ;  /* 0x001c1fff43437589 */ /* 0x000e6800000e0000 */
[----:B------:R-:W2:Y:S02]  /*3610*/  SHFL.IDX PT, R68, R68, RZ, 0x1c1f ;  /* 0x001c1fff44447589 */ /* 0x000ea400000e0000 */
.L_x_5489:
        /* <DEDUP_REMOVED lines=16> */
[----:B------:R-:W-:-:S02]  /*3720*/  SHF.R.S32.HI R10, RZ, 0x5, R10 ;  /* 0x00000005ff0a7819 */ /* 0x000fc4000001140a */
[----:B------:R-:W-:Y:S01]  /*3730*/  IADD3 R9, R60, R69, RZ ;  /* 0x000000453c097210 */ /* 0x000fe20007ffe0ff */
[----:B------:R-:W-:-:S04]  /*3740*/  IMAD.SHL.U32 R71, R8, 0x8, RZ ;  /* 0x0000000808477824 */ /* 0x000fc800078e00ff */
[----:B------:R-:W-:Y:S01]  /*3750*/  IMAD R9, R9, 0x2, R18 ;  /* 0x0000000209097824 */ /* 0x000fe200078e0212 */
        /* <DEDUP_REMOVED lines=90> */
.L_x_5236:
[----:B------:R-:W-:Y:S05]  /*3d00*/  BSYNC B1 ;  /* 0x0000000000017941 */ /* 0x000fea0003800000 */
.L_x_5235:
        /* <DEDUP_REMOVED lines=8> */
.L_x_5216:
[----:B------:R-:W-:-:S13]  /*3d90*/  ISETP.NE.AND P5, PT, R186, 0x3, PT ;  /* 0x00000003ba00780c */ /* 0x000fda0003fa5270 */
[----:B------:R-:W-:Y:S05]  /*3da0*/  @!P5 BRA `(.L_x_5237) ;  /* 0x000000000004d947 */ /* 0x000fea0003800000 */
[----:B------:R-:W-:Y:S01]  /*3db0*/  BPT.TRAP 0x1 ;  /* 0x000000040000795c */ /* 0x000fe20000300000 */
.L_x_5237:
[----:B------:R-:W-:Y:S01]  /*3dc0*/  IMAD R61, R185, 0x8, R18 ;  /* 0x00000008b93d7824 */ /* 0x000fe200078e0212 */
[----:B------:R-:W-:Y:S01]  /*3dd0*/  SHF.L.U32 R70, R191, 0x1f, RZ ;  /* 0x0000001fbf467819 */ /* 0x000fe200000006ff */
[----:B------:R-:W-:Y:S01]  /*3de0*/  BSSY B1, `(.L_x_5238) ;  /* 0x0000004000017945 */ /* 0x000fe20003800000 */
[----:B------:R-:W-:Y:S02]  /*3df0*/  SHF.R.S32.HI R65, RZ, 0x1f, R63 ;  /* 0x0000001fff417819 */ /* 0x000fe4000001143f */
[----:B------:R-:W0:Y:S02]  /*3e00*/  SYNCS.PHASECHK.TRANS64.TRYWAIT P0, [R61+URZ+0x38890], R70 ;  /* 0x038890463d0075a7 */ /* 0x000e24000800017f */
[----:B0-----:R-:W-:Y:S05]  /*3e10*/  @!P0 BRA `(.L_x_5239) ;  /* 0x000001c400548947 */ /* 0x001fea0003800000 */
.L_x_5490:
[----:B------:R-:W-:Y:S05]  /*3e20*/  BSYNC B1 ;  /* 0x0000000000017941 */ /* 0x000fea0003800000 */
.L_x_5238:
        /* <DEDUP_REMOVED lines=26> */
.L_x_5494:
        /* <DEDUP_REMOVED lines=18> */
.L_x_5224:
[----:B------:R-:W-:Y:S05]  /*40f0*/  BSYNC B0 ;  /* 0x0000000000007941 */ /* 0x000fea0003800000 */
.L_x_5215:
        /* <DEDUP_REMOVED lines=17> */
.L_x_5242:
[----:B------:R-:W-:Y:S05]  /*4210*/  BSYNC B0 ;  /* 0x0000000000007941 */ /* 0x000fea0003800000 */
.L_x_5241:
[----:B------:R-:W3:Y:S01]  /*4220*/  SYNCS.PHASECHK.TRANS64.TRYWAIT P5, [R61+URZ+0x388b0], R70 ;  /* 0x0388b0463d0075a7 */ /* 0x000ee200080a017f */
[----:B------:R-:W-:Y:S04]  /*4230*/  BSSY B0, `(.L_x_5243) ;  /* 0x0000002000007945 */ /* 0x000fe80003800000 */
[----:B---3--:R-:W-:Y:S05]  /*4240*/  @!P5 BRA `(.L_x_5244) ;  /* 0x000001c000a0d947 */ /* 0x008fea0003800000 */
.L_x_5495:
[----:B------:R-:W-:Y:S05]  /*4250*/  BSYNC B0 ;  /* 0x0000000000007941 */ /* 0x000fea0003800000 */
.L_x_5243:
        /* <DEDUP_REMOVED lines=23> */
[----:B------:R-:W5:Y:S01]  /*43d0*/  LDL R31, [R1+0x14] ;  /* 0x00001400011f7983 */ /* 0x000f620000100800 */
[----:B------:R-:W-:-:S03]  /*43e0*/  ULDC UR4, c[0x0][0x320] ;  /* 0x0000c80000047ab9 */ /* 0x000fc60000000800 */
[----:B------:R-:W3:Y:S04]  /*43f0*/  LDL R12, [R1+0x18] ;  /* 0x00001800010c7983 */ /* 0x000ee80000100800 */
[----:B------:R-:W3:Y:S01]  /*4400*/  LDL R30, [R1+0x1c] ;  /* 0x00001c00011e7983 */ /* 0x000ee20000100800 */
[----:B------:R-:W-:Y:S01]  /*4410*/  ISETP.GE.AND P6, PT, R16, UR4, PT ;  /* 0x0000000410007c0c */ /* 0x000fe2000bfc6270 */
[----:B------:R-:W-:Y:S01]  /*4420*/  IMAD R9, R185, 0x8000, R50 ;  /* 0x00008000b9097824 */ /* 0x000fe200078e0232 */
[----:B------:R-:W-:Y:S01]  /*4430*/  LOP3.LUT P5, RZ, R192, 0x4, RZ, 0xc0, !PT ;  /* 0x00000004c0ff7812 */ /* 0x000fe200078ac0ff */
[----:B--2---:R-:W2:Y:S02]  /*4440*/  LDL R29, [R1+0x20] ;  /* 0x00002000011d7983 */ /* 0x004ea40000100800 */
[----:B------:R-:W-:-:S02]  /*4450*/  IMAD R10, R9, 0x2, R18 ;  /* 0x00000002090a7824 */ /* 0x000fc400078e0212 */
[----:B------:R-:W2:Y:S04]  /*4460*/  LDL R28, [R1+0x24] ;  /* 0x00002400011c7983 */ /* 0x000ea80000100800 */
[----:B------:R-:W2:Y:S01]  /*4470*/  LDL R14, [R1+0x28] ;  /* 0x00002800010e7983 */ /* 0x000ea20000100800 */
[----:B------:R-:W-:-:S03]  /*4480*/  VIADD R15, R9, 0x20 ;  /* 0x00000020090f7836 */ /* 0x000fc60000000000 */
[----:B------:R-:W0:Y:S01]  /*4490*/  @!P6 LDS.128 R4, [R10+0x400] ;  /* 0x000400000a04e984 */ /* 0x000e220000000c00 */
[----:B------:R-:W-:Y:S01]  /*44a0*/  @P5 VIADD R15, R9, 0xffffffe0 ;  /* 0xffffffe0090f5836 */ /* 0x000fe20000000000 */
[C---:B-1----:R-:W-:Y:S02]  /*44b0*/  @!P6 LEA R8, P5, R16.reuse, R13, 0x1 ;  /* 0x0000000d1008e211 */ /* 0x042fe400078a08ff */
[----:B------:R-:W2:Y:S01]  /*44c0*/  LDL R62, [R1+0x30] ;  /* 0x00003000013e7983 */ /* 0x000ea20000100800 */
[----:B------:R-:W-:Y:S01]  /*44d0*/  IMAD R15, R15, 0x2, R18 ;  /* 0x000000020f0f7824 */ /* 0x000fe200078e0212 */
[----:B----4-:R-:W-:Y:S02]  /*44e0*/  @!P6 LEA.HI.X R9, R16, R11, R17, 0x1, P5 ;  /* 0x0000000b1009e211 */ /* 0x010fe400028f0c11 */
[C---:B------:R-:W-:Y:S01]  /*44f0*/  ISETP.GE.AND P5, PT, R184.reuse, UR4, PT ;  /* 0x00000004b8007c0c */ /* 0x040fe2000bfa6270 */
[----:B------:R-:W4:Y:S04]  /*4500*/  LDL R55, [R1+0x34] ;  /* 0x0000340001377983 */ /* 0x000f280000100800 */
[----:B------:R-:W4:Y:S04]  /*4510*/  LDL R54, [R1+0x38] ;  /* 0x0000380001367983 */ /* 0x000f280000100800 */
[----:B0-----:R0:W-:Y:S04]  /*4520*/  @!P6 ST.E.128 desc[UR40][R8.64], R4 ;  /* 0x000000040800e985 */ /* 0x0011e8000c101d28 */
        /* <DEDUP_REMOVED lines=25> */
[----:B--2---:R-:W-:Y:S01]  /*46c0*/  @!P5 IMAD.X R9, R11, 0x1, R29, P6 ;  /* 0x000000010b09d824 */ /* 0x004fe200030e061d */
[C---:B------:R-:W-:Y:S01]  /*46d0*/  ISETP.GE.AND P6, PT, R221.reuse, UR4, PT ;  /* 0x00000004dd007c0c */ /* 0x040fe2000bfc6270 */
[----:B------:R-:W2:Y:S04]  /*46e0*/  LDL R29, [R1+0x8] ;  /* 0x00000800011d7983 */ /* 0x000ea80000100800 */
[----:B-1----:R0:W-:Y:S08]  /*46f0*/  @!P5 ST.E.128 desc[UR40][R8.64], R4 ;  /* 0x000000040800d985 */ /* 0x0021f0000c101d28 */
[----:B------:R-:W1:Y:S01]  /*4700*/  @!P6 LDS.128 R4, [R10+0x6400] ;  /* 0x006400000a04e984 */ /* 0x000e620000000c00 */
[----:B0-----:R-:W-:-:S05]  /*4710*/  @!P6 LEA R8, P5, R221, R13, 0x1 ;  /* 0x0000000ddd08e211 */ /* 0x001fca00078a08ff */
[----:B------:R-:W-:Y:S01]  /*4720*/  @!P6 IMAD.X R9, R11, 0x1, R28, P5 ;  /* 0x000000010b09e824 */ /* 0x000fe200028e061c */
[C---:B------:R-:W-:Y:S01]  /*4730*/  ISETP.GE.AND P5, PT, R220.reuse, UR4, PT ;  /* 0x00000004dc007c0c */ /* 0x040fe2000bfa6270 */
[----:B------:R-:W2:Y:S04]  /*4740*/  LDL R28, [R1+0x44] ;  /* 0x00004400011c7983 */ /* 0x000ea80000100800 */
[----:B-1----:R0:W-:Y:S08]  /*4750*/  @!P6 ST.E.128 desc[UR40][R8.64], R4 ;  /* 0x000000040800e985 */ /* 0x0021f0000c101d28 */
[----:B------:R-:W1:Y:S01]  /*4760*/  @!P5 LDS.128 R4, [R15+0x6400] ;  /* 0x006400000f04d984 */ /* 0x000e620000000c00 */
[----:B0-----:R-:W-:-:S05]  /*4770*/  @!P5 LEA R8, P6, R220, R13, 0x1 ;  /* 0x0000000ddc08d211 */ /* 0x001fca00078c08ff */
[----:B------:R-:W-:Y:S02]  /*4780*/  @!P5 IMAD.X R9, R11, 0x1, R14, P6 ;  /* 0x000000010b09d824 */ /* 0x000fe400030e060e */
[----:B------:R-:W2:Y:S01]  /*4790*/  LDL R14, [R1+0x4] ;  /* 0x00000400010e7983 */ /* 0x000ea20000100800 */
        /* <DEDUP_REMOVED lines=29> */
[----:B0-----:R-:W-:-:S04]  /*4970*/  @!P5 LEA R8, P6, R214, R13, 0x1 ;  /* 0x0000000dd608d211 */ /* 0x001fc800078c08ff */
[----:B------:R-:W-:Y:S02]  /*4980*/  @!P5 IADD3.X R9, R11, R30, RZ, P6, !PT ;  /* 0x0000001e0b09d210 */ /* 0x000fe400037fe4ff */
[----:B--2---:R-:W-:-:S03]  /*4990*/  ISETP.GE.AND P6, PT, R29, UR4, PT ;  /* 0x000000041d007c0c */ /* 0x004fc6000bfc6270 */
        /* <DEDUP_REMOVED lines=10> */
.L_x_5246:
[----:B------:R-:W-:Y:S05]  /*4a40*/  BSYNC B0 ;  /* 0x0000000000007941 */ /* 0x000fea0003800000 */
.L_x_5245:
        /* <DEDUP_REMOVED lines=17> */
.L_x_5210:
[----:B------:R-:W3:Y:S01]  /*4b60*/  LDL R4, [R1+0x6c] ;  /* 0x00006c0001047983 */ /* 0x000ee20000100800 */
[----:B------:R-:W-:Y:S01]  /*4b70*/  BSSY B0, `(.L_x_5248) ;  /* 0x0000005000007945 */ /* 0x000fe20003800000 */
[----:B---3--:R-:W-:-:S03]  /*4b80*/  ISETP.NE.AND P1, PT, R4, 0x1, PT ;  /* 0x000000010400780c */ /* 0x008fc60003f25270 */
[----:B------:R-:W-:Y:S10]  /*4b90*/  @P0 BRA `(.L_x_5249) ;  /* 0x0000000000080947 */ /* 0x000ff40003800000 */
[----:B------:R-:W3:Y:S02]  /*4ba0*/  FENCE.VIEW.ASYNC.G ;  /* 0x00000000000073c6 */ /* 0x000ee40000000100 */
[----:B---3--:R-:W-:Y:S06]  /*4bb0*/  BAR.ARV 0xc, 0x180 ;  /* 0x0306000000007b1d */ /* 0x008fec0000002000 */
.L_x_5249:
[----:B------:R-:W-:Y:S05]  /*4bc0*/  BSYNC B0 ;  /* 0x0000000000007941 */ /* 0x000fea0003800000 */
.L_x_5248:
[----:B------:R-:W-:Y:S04]  /*4bd0*/  BSSY B7, `(.L_x_5250) ;  /* 0x0000fc8000077945 */ /* 0x000fe80003800000 */
[----:B------:R-:W-:Y:S05]  /*4be0*/  @!P1 BRA `(.L_x_5251) ;  /* 0x0000001c00b09947 */ /* 0x000fea0003800000 */
[----:B------:R-:W3:Y:S01]  /*4bf0*/  LDC R0, c[0x0][0x448] ;  /* 0x00011200ff007b82 */ /* 0x000ee20000000800 */
        /* <DEDUP_REMOVED lines=23> */
[----:B---3--:R-:W-:-:S02]  /*4d70*/  ISETP.NE.AND P0, PT, R0, 0x1, PT ;  /* 0x000000010000780c */ /* 0x008fc40003f05270 */
        /* <DEDUP_REMOVED lines=12> */
[----:B------:R-:W3:Y:S01]  /*4e40*/  @P0 LDC R0, c[0x0][0x44c] ;  /* 0x00011300ff000b82 */ /* 0x000ee20000000800 */
[----:B------:R-:W-:Y:S02]  /*4e50*/  CS2R R86, SRZ ;  /* 0x0000000000567805 */ /* 0x000fe4000001ff00 */
[----:B------:R-:W-:Y:S01]  /*4e60*/  CS2R R84, SRZ ;  /* 0x0000000000547805 */ /* 0x000fe2000001ff00 */
[----:B------:R-:W-:Y:S01]  /*4e70*/  IMAD.MOV.U32 R83, RZ, RZ, RZ ;  /* 0x000000ffff537224 */ /* 0x000fe200078e00ff */
[----:B------:R-:W-:-:S02]  /*4e80*/  CS2R R32, SRZ ;  /* 0x0000000000207805 */ /* 0x000fc4000001ff00 */
[----:B------:R-:W-:Y:S02]  /*4e90*/  CS2R R80, SRZ ;  /* 0x0000000000507805 */ /* 0x000fe4000001ff00 */
[----:B------:R-:W-:Y:S02]  /*4ea0*/  CS2R R78, SRZ ;  /* 0x00000000004e7805 */ /* 0x000fe4000001ff00 */
[----:B------:R-:W-:Y:S01]  /*4eb0*/  CS2R R76, SRZ ;  /* 0x00000000004c7805 */ /* 0x000fe2000001ff00 */
[----:B------:R-:W4:Y:S01]  /*4ec0*/  @P0 LDC R5, c[0x0][0x450] ;  /* 0x00011400ff050b82 */ /* 0x000f220000000800 */
[----:B------:R-:W-:Y:S01]  /*4ed0*/  IMAD.MOV.U32 R75, RZ, RZ, RZ ;  /* 0x000000ffff4b7224 */ /* 0x000fe200078e00ff */
[----:B--2---:R-:W-:Y:S02]  /*4ee0*/  CS2R R28, SRZ ;  /* 0x00000000001c7805 */ /* 0x004fe4000001ff00 */
[----:B------:R-:W-:Y:S01]  /*4ef0*/  CS2R R72, SRZ ;  /* 0x0000000000487805 */ /* 0x000fe2000001ff00 */
[----:B------:R-:W-:Y:S01]  /*4f00*/  IMAD.MOV.U32 R71, RZ, RZ, RZ ;  /* 0x000000ffff477224 */ /* 0x000fe200078e00ff */
[----:B------:R-:W-:-:S02]  /*4f10*/  CS2R R14, SRZ ;  /* 0x00000000000e7805 */ /* 0x000fc4000001ff00 */
[----:B------:R-:W-:Y:S01]  /*4f20*/  CS2R R68, SRZ ;  /* 0x0000000000447805 */ /* 0x000fe2000001ff00 */
[----:B------:R-:W-:Y:S01]  /*4f30*/  IMAD.MOV.U32 R67, RZ, RZ, RZ ;  /* 0x000000ffff437224 */ /* 0x000fe200078e00ff */
[----:B-1----:R-:W-:Y:S02]  /*4f40*/  CS2R R12, SRZ ;  /* 0x00000000000c7805 */ /* 0x002fe4000001ff00 */
[----:B------:R-:W-:Y:S02]  /*4f50*/  CS2R R64, SRZ ;  /* 0x0000000000407805 */ /* 0x000fe4000001ff00 */
[----:B------:R-:W-:Y:S02]  /*4f60*/  CS2R R62, SRZ ;  /* 0x00000000003e7805 */ /* 0x000fe4000001ff00 */
[----:B0-----:R-:W-:Y:S02]  /*4f70*/  CS2R R60, SRZ ;  /* 0x00000000003c7805 */ /* 0x001fe4000001ff00 */
[----:B------:R-:W-:-:S02]  /*4f80*/  CS2R R58, SRZ ;  /* 0x00000000003a7805 */ /* 0x000fc4000001ff00 */
[----:B------:R-:W-:Y:S02]  /*4f90*/  CS2R R156, SRZ ;  /* 0x00000000009c7805 */ /* 0x000fe4000001ff00 */
[----:B------:R-:W-:Y:S02]  /*4fa0*/  CS2R R158, SRZ ;  /* 0x00000000009e7805 */ /* 0x000fe4000001ff00 */
[----:B------:R-:W-:Y:S01]  /*4fb0*/  CS2R R54, SRZ ;  /* 0x0000000000367805 */ /* 0x000fe2000001ff00 */
[----:B---3--:R-:W-:Y:S01]  /*4fc0*/  @P0 IMAD.HI.U32 R0, R3, R0, RZ ;  /* 0x0000000003000227 */ /* 0x008fe200078e00ff */
[----:B------:R-:W-:Y:S02]  /*4fd0*/  CS2R R160, SRZ ;  /* 0x0000000000a07805 */ /* 0x000fe4000001ff00 */
[----:B------:R-:W-:Y:S02]  /*4fe0*/  CS2R R50, SRZ ;  /* 0x0000000000327805 */ /* 0x000fe4000001ff00 */
[----:B------:R-:W-:-:S02]  /*4ff0*/  CS2R R46, SRZ ;  /* 0x00000000002e7805 */ /* 0x000fc4000001ff00 */
[----:B------:R-:W-:Y:S02]  /*5000*/  CS2R R42, SRZ ;  /* 0x00000000002a7805 */ /* 0x000fe4000001ff00 */
[----:B------:R-:W-:Y:S01]  /*5010*/  CS2R R154, SRZ ;  /* 0x00000000009a7805 */ /* 0x000fe2000001ff00 */
[----:B------:R-:W-:Y:S01]  /*5020*/  IMAD.MOV.U32 R39, RZ, RZ, RZ ;  /* 0x000000ffff277224 */ /* 0x000fe200078e00ff */
[----:B----4-:R-:W-:Y:S02]  /*5030*/  CS2R R10, SRZ ;  /* 0x00000000000a7805 */ /* 0x010fe4000001ff00 */
[----:B------:R-:W-:Y:S01]  /*5040*/  @P0 SHF.R.U32.HI R3, RZ, R5, R0 ;  /* 0x00000005ff030219 */ /* 0x000fe20000011600 */
[----:B------:R-:W-:Y:S01]  /*5050*/  IMAD.MOV.U32 R35, RZ, RZ, RZ ;  /* 0x000000ffff237224 */ /* 0x000fe200078e00ff */
[----:B------:R-:W-:Y:S02]  /*5060*/  PLOP3.LUT P0, PT, PT, PT, PT, 0x80, 0x0 ;  /* 0x000000000000781c */ /* 0x000fe40003f0f070 */
[----:B------:R-:W-:-:S02]  /*5070*/  CS2R R8, SRZ ;  /* 0x0000000000087805 */ /* 0x000fc4000001ff00 */
[----:B------:R-:W-:Y:S01]  /*5080*/  CS2R R152, SRZ ;  /* 0x0000000000987805 */ /* 0x000fe2000001ff00 */
[----:B------:R-:W-:Y:S01]  /*5090*/  IMAD.IADD R3, R38, 0x1, R3 ;  /* 0x0000000126037824 */ /* 0x000fe200078e0203 */
[----:B------:R-:W-:Y:S01]  /*50a0*/  CS2R R6, SRZ ;  /* 0x0000000000067805 */ /* 0x000fe2000001ff00 */
[----:B------:R-:W-:Y:S02]  /*50b0*/  IMAD.MOV.U32 R31, RZ, RZ, RZ ;  /* 0x000000ffff1f7224 */ /* 0x000fe400078e00ff */
[----:B------:R-:W-:Y:S01]  /*50c0*/  IMAD.MOV.U32 R5, RZ, RZ, RZ ;  /* 0x000000ffff057224 */ /* 0x000fe200078e00ff */
[----:B------:R-:W-:-:S04]  /*50d0*/  SHF.R.S32.HI R0, RZ, 0x1f, R3 ;  /* 0x0000001fff007819 */ /* 0x000fc80000011403 */
[----:B------:R-:W-:-:S04]  /*50e0*/  LEA.HI R0, R0, R3, RZ, 0x6 ;  /* 0x0000000300007211 */ /* 0x000fc800078f30ff */
[----:B------:R-:W-:Y:S01]  /*50f0*/  SHF.R.S32.HI R3, RZ, 0x6, R0 ;  /* 0x00000006ff037819 */ /* 0x000fe20000011400 */
[----:B------:R-:W-:-:S03]  /*5100*/  IMAD.MOV.U32 R0, RZ, RZ, RZ ;  /* 0x000000ffff007224 */ /* 0x000fc600078e00ff */
[----:B------:R-:W-:Y:S02]  /*5110*/  VIMNMX R4, R168, R3, PT ;  /* 0x00000003a8047248 */ /* 0x000fe40003fe0100 */
[----:B------:R-:W-:Y:S02]  /*5120*/  CS2R R2, SRZ ;  /* 0x0000000000027805 */ /* 0x000fe4000001ff00 */
[----:B------:R-:W-:-:S13]  /*5130*/  ISETP.GE.AND P1, PT, R4, 0x1, PT ;  /* 0x000000010400780c */ /* 0x000fda0003f26270 */
        /* <DEDUP_REMOVED lines=69> */
.L_x_5253:
        /* <DEDUP_REMOVED lines=8> */
.L_x_5257:
[----:B------:R-:W-:Y:S01]  /*5610*/  BAR.SYNC.DEFER_BLOCKING 0xe, 0x100 ;  /* 0x0384000000007b1d */ /* 0x000fe20000010000 */
[C---:B-1----:R-:W-:Y:S01]  /*5620*/  IMAD R4, R19.reuse, 0x40, R194 ;  /* 0x0000004013047824 */ /* 0x042fe200078e02c2 */
[----:B------:R-:W-:Y:S01]  /*5630*/  R2UR UR4, R2 ;  /* 0x00000000020472ca */ /* 0x000fe200000e0000 */
[----:B------:R-:W-:Y:S01]  /*5640*/  VIADD R19, R19, 0x1 ;  /* 0x0000000113137836 */ /* 0x000fe20000000000 */
[----:B------:R-:W-:Y:S01]  /*5650*/  R2UR UR5, R3 ;  /* 0x00000000030572ca */ /* 0x000fe200000e0000 */
[----:B------:R-:W-:Y:S01]  /*5660*/  IMAD R4, R4, 0x4, R18 ;  /* 0x0000000404047824 */ /* 0x000fe200078e0212 */
[C---:B------:R-:W-:Y:S01]  /*5670*/  ISETP.GT.AND P1, PT, R14.reuse, RZ, PT ;  /* 0x000000ff0e00720c */ /* 0x040fe20003f24270 */
[----:B------:R-:W-:Y:S01]  /*5680*/  IMAD.MOV.U32 R13, RZ, RZ, 0x40000040 ;  /* 0x40000040ff0d7424 */ /* 0x000fe200078e00ff */
[----:B------:R-:W-:Y:S01]  /*5690*/  ISETP.NE.AND P0, PT, R19, 0x2, PT ;  /* 0x000000021300780c */ /* 0x000fe20003f05270 */
[----:B------:R-:W-:-:S03]  /*56a0*/  VIADD R14, R14, 0xffffffff ;  /* 0xffffffff0e0e7836 */ /* 0x000fc60000000000 */
        /* <DEDUP_REMOVED lines=132> */
[----:B------:R-:W-:Y:S02]  /*5ef0*/  IMAD.MOV.U32 R5, RZ, RZ, 0x40000040 ;  /* 0x40000040ff057424 */ /* 0x000fe400078e00ff */
[C---:B------:R-:W-:Y:S01]  /*5f00*/  VIADD R12, R4.reuse, 0x80 ;  /* 0x00000080040c7836 */ /* 0x040fe20000000000 */
[----:B------:R-:W-:Y:S01]  /*5f10*/  R2UR UR6, R4 ;  /* 0x00000000040672ca */ /* 0x000fe200000e0000 */
[----:B------:R-:W-:Y:S01]  /*5f20*/  WARPGROUP.ARRIVE ;  /* 0x00000000000079c5 */ /* 0x000fe20000000000 */
[----:B------:R-:W-:Y:S01]  /*5f30*/  R2UR UR7, R5 ;  /* 0x00000000050772ca */ /* 0x000fe200000e0000 */
[----:B------:R-:W-:-:S12]  /*5f40*/  IMAD.MOV.U32 R5, RZ, RZ, 0x40000040 ;  /* 0x40000040ff057424 */ /* 0x000fd800078e00ff */
        /* <DEDUP_REMOVED lines=33> */
.L_x_5256:
[----:B------:R-:W-:-:S04]  /*6160*/  IMAD R4, R19, 0x8, R18 ;  /* 0x0000000813047824 */ /* 0x000fc800078e0212 */
[----:B------:R-:W-:-:S05]  /*6170*/  VIADD R4, R4, 0x38860 ;  /* 0x0003886004047836 */ /* 0x000fca0000000000 */
[----:B------:R-:W-:-:S04]  /*6180*/  PRMT R4, R190, 0x654, R4 ;  /* 0x00000654be047816 */ /* 0x000fc80000000004 */
[----:B------:R1:W-:Y:S01]  /*6190*/  SYNCS.ARRIVE.TRANS64.RED.A1T0 RZ, [R4+URZ], RZ ;  /* 0x000000ff04ff79a7 */ /* 0x0003e2000810043f */
[----:B------:R-:W-:Y:S05]  /*61a0*/  @P1 BRA `(.L_x_5257) ;  /* 0xfffffff400181947 */ /* 0x000fea000383ffff */
.L_x_5255:
[----:B------:R-:W-:Y:S05]  /*61b0*/  BSYNC B0 ;  /* 0x0000000000007941 */ /* 0x000fea0003800000 */
.L_x_5254:
[----:B------:R-:W-:Y:S01]  /*61c0*/  BAR.SYNC.DEFER_BLOCKING 0xe, 0x100 ;  /* 0x0384000000007b1d */ /* 0x000fe20000010000 */
[C---:B------:R-:W-:Y:S01]  /*61d0*/  IMAD R3, R19.reuse, 0x40, R194 ;  /* 0x0000004013037824 */ /* 0x040fe200078e02c2 */
[----:B------:R-:W-:Y:S01]  /*61e0*/  PLOP3.LUT P0, PT, PT, PT, PT, 0x8, 0x0 ;  /* 0x000000000000781c */ /* 0x000fe20003f0e170 */
[----:B------:R-:W-:Y:S02]  /*61f0*/  VIADD R19, R19, 0x1 ;  /* 0x0000000113137836 */ /* 0x000fe40000000000 */
[----:B------:R-:W-:-:S03]  /*6200*/  IMAD R3, R3, 0x4, R18 ;  /* 0x0000000403037824 */ /* 0x000fc600078e0212 */
[----:B------:R-:W-:-:S04]  /*6210*/  ISETP.NE.AND P1, PT, R19, 0x2, PT ;  /* 0x000000021300780c */ /* 0x000fc80003f25270 */
[----:B------:R-:W-:Y:S01]  /*6220*/  SEL R19, R19, RZ, P1 ;  /* 0x000000ff13137207 */ /* 0x000fe20000800000 */
[----:B------:R-:W2:Y:S04]  /*6230*/  LDS R2, [R3+0x38400] ;  /* 0x0384000003027984 */ /* 0x000ea80000000800 */
[----:B------:R-:W0:Y:S01]  /*6240*/  LDS R0, [R3+0x38420] ;  /* 0x0384200003007984 */ /* 0x000e220000000800 */
[-C--:B--2---:R-:W-:Y:S01]  /*6250*/  FMUL.FTZ R155, R28, R2.reuse ;  /* 0x000000021c9b7220 */ /* 0x084fe20000410000 */
        /* <DEDUP_REMOVED lines=129> */
[----:B------:R-:W-:-:S02]  /*6a70*/  IMAD.MOV.U32 R2, RZ, RZ, RZ ;  /* 0x000000ffff027224 */ /* 0x000fc400078e00ff */
[----:B------:R-:W-:Y:S01]  /*6a80*/  IMAD.MOV.U32 R0, RZ, RZ, RZ ;  /* 0x000000ffff007224 */ /* 0x000fe200078e00ff */
[----:B------:R-:W-:Y:S06]  /*6a90*/  BAR.ARV 0xf, 0x100 ;  /* 0x03c4000000007b1d */ /* 0x000fec0000002000 */
[----:B------:R-:W-:Y:S05]  /*6aa0*/  BRA `(.L_x_5252) ;  /* 0x000000dc00687947 */ /* 0x000fea0003800000 */
.L_x_5251:
        /* <DEDUP_REMOVED lines=69> */
[----:B------:R-:W-:Y:S02]  /*6f00*/  @P0 SHF.R.U32.HI R3, RZ, R5, R0 ;  /* 0x00000005ff030219 */ /* 0x000fe40000011600 */
[----:B------:R-:W-:Y:S02]  /*6f10*/  CS2R R8, SRZ ;  /* 0x0000000000087805 */ /* 0x000fe4000001ff00 */
[----:B------:R-:W-:-:S02]  /*6f20*/  PLOP3.LUT P0, PT, PT, PT, PT, 0x80, 0x0 ;  /* 0x000000000000781c */ /* 0x000fc40003f0f070 */
[----:B------:R-:W-:Y:S02]  /*6f30*/  CS2R R152, SRZ ;  /* 0x0000000000987805 */ /* 0x000fe4000001ff00 */
[----:B------:R-:W-:Y:S01]  /*6f40*/  MOV R35, RZ ;  /* 0x000000ff00237202 */ /* 0x000fe20000000f00 */
        /* <DEDUP_REMOVED lines=45> */
.L_x_5259:
[----:B------:R-:W-:Y:S05]  /*7220*/  BSYNC B6 ;  /* 0x0000000000067941 */ /* 0x000fea0003800000 */
.L_x_5258:
        /* <DEDUP_REMOVED lines=13> */
.L_x_5263:
[----:B-1----:R1:W2:Y:S02]  /*7300*/  SYNCS.PHASECHK.TRANS64.TRYWAIT P0, [R18+URZ+0x38800], R3 ;  /* 0x03880003120075a7 */ /* 0x0022a4000800017f */
[----:B--2---:R-:W-:Y:S05]  /*7310*/  @!P0 NANOSLEEP.SYNCS 0x989680 ;  /* 0x009896800000895d */ /* 0x004fea0003900000 */
[----:B------:R-:W2:Y:S02]  /*7320*/  @!P0 SYNCS.PHASECHK.TRANS64 P0, [R18+URZ+0x38800], R3 ;  /* 0x03880003120085a7 */ /* 0x000ea4000800007f */
[----:B--2---:R-:W-:Y:S05]  /*7330*/  @!P0 BRA `(.L_x_5263) ;  /* 0xfffffffc00f08947 */ /* 0x004fea000383ffff */
.L_x_5262:
[----:B------:R-:W-:Y:S05]  /*7340*/  BSYNC B0 ;  /* 0x0000000000007941 */ /* 0x000fea0003800000 */
.L_x_5261:
[----:B------:R-:W-:Y:S05]  /*7350*/  BRA `(.L_x_5264) ;  /* 0x0000002c00647947 */ /* 0x000fea0003800000 */
.L_x_5260:
        /* <DEDUP_REMOVED lines=31> */
.L_x_5266:
[----:B------:R-:W-:Y:S05]  /*7550*/  BSYNC B6 ;  /* 0x0000000000067941 */ /* 0x000fea0003800000 */
.L_x_5265:
        /* <DEDUP_REMOVED lines=19> */
[----:B------:R-:W-:Y:S01]  /*7690*/  IMAD R5, R2, 0x20, R35 ;  /* 0x0000002002057824 */ /* 0x000fe200078e0223 */
[----:B------:R-:W-:-:S03]  /*76a0*/  MOV R2, R24 ;  /* 0x0000001800027202 */ /* 0x000fc60000000f00 */
        /* <DEDUP_REMOVED lines=24> */
.L_x_5501:
        /* <DEDUP_REMOVED lines=29> */
.L_x_5271:
[----:B------:R-:W-:Y:S05]  /*7a00*/  BSYNC B1 ;  /* 0x0000000000017941 */ /* 0x000fea0003800000 */
.L_x_5270:
        /* <DEDUP_REMOVED lines=19> */
[----:B------:R1:W1:Y:S04]  /*7b40*/  SHFL.IDX PT, R5, R7, 0x1, 0x1c1f ;  /* 0x003c1f0007057f89 */ /* 0x00026800000e0000 */
[----:B0-----:R-:W0:Y:S02]  /*7b50*/  SHFL.IDX PT, R4, R4, 0x1, 0x1c1f ;  /* 0x003c1f0004047f89 */ /* 0x001e2400000e0000 */
.L_x_5507:
[----:B-1----:R-:W5:Y:S01]  /*7b60*/  LDL R6, [R1+0x5c] ;  /* 0x00005c0001067983 */ /* 0x002f620000100800 */
[----:B------:R-:W-:Y:S01]  /*7b70*/  VIADD R35, R35, 0x20 ;  /* 0x0000002023237836 */ /* 0x000fe20000000000 */
[----:B------:R-:W-:Y:S01]  /*7b80*/  BSSY B1, `(.L_x_5273) ;  /* 0x000001f000017945 */ /* 0x000fe20003800000 */
[----:B------:R-:W-:Y:S01]  /*7b90*/  IMAD.SHL.U32 R36, R192, 0x40, RZ ;  /* 0x00000040c0247824 */ /* 0x000fe200078e00ff */
[----:B------:R-:W-:Y:S02]  /*7ba0*/  CS2R R10, SRZ ;  /* 0x00000000000a7805 */ /* 0x000fe4000001ff00 */
[----:B----4-:R-:W-:Y:S02]  /*7bb0*/  CS2R R14, SRZ ;  /* 0x00000000000e7805 */ /* 0x010fe4000001ff00 */
        /* <DEDUP_REMOVED lines=11> */
[----:B------:R-:W-:-:S11]  /*7c70*/  ISETP.GE.AND P2, PT, R188, UR4, PT ;  /* 0x00000004bc007c0c */ /* 0x000fd6000bf46270 */
[----:B------:R-:W-:Y:S02]  /*7c80*/  @!P3 IMAD.SHL.U32 R7, R209, 0x2, RZ ;  /* 0x00000002d107b824 */ /* 0x000fe400078e00ff */
[----:B--23--:R-:W-:-:S03]  /*7c90*/  @!P2 IMAD.WIDE R32, R188, 0x2, R2 ;  /* 0x00000002bc20a825 */ /* 0x00cfc600078e0202 */
[----:B------:R-:W-:Y:S02]  /*7ca0*/  @!P3 IADD3 R2, P0, R2, R7, RZ ;  /* 0x000000070202b210 */ /* 0x000fe40007f1e0ff */
[----:B------:R-:W-:Y:S02]  /*7cb0*/  CS2R R8, SRZ ;  /* 0x0000000000087805 */ /* 0x000fe4000001ff00 */
[----:B------:R-:W-:Y:S01]  /*7cc0*/  CS2R R12, SRZ ;  /* 0x00000000000c7805 */ /* 0x000fe2000001ff00 */
[----:B0-----:R-:W-:Y:S01]  /*7cd0*/  @!P2 IMAD.WIDE R30, R188, 0x2, R4 ;  /* 0x00000002bc1ea825 */ /* 0x001fe200078e0204 */
[----:B------:R1:W5:Y:S04]  /*7ce0*/  @!P2 LD.E.64 R14, desc[UR40][R32.64] ;  /* 0x00000028200ea980 */ /* 0x000368000c101b00 */
[----:B------:R1:W5:Y:S01]  /*7cf0*/  @!P2 LD.E.64 R8, desc[UR40][R30.64] ;  /* 0x000000281e08a980 */ /* 0x000362000c101b00 */
[----:B----4-:R-:W-:-:S02]  /*7d00*/  @!P3 SHF.L.U64.HI R10, R209, 0x1, R6 ;  /* 0x00000001d10ab819 */ /* 0x010fc40000010206 */
[----:B------:R-:W-:-:S03]  /*7d10*/  @!P3 IADD3 R6, P1, R4, R7, RZ ;  /* 0x000000070406b210 */ /* 0x000fc60007f3e0ff */
[--C-:B------:R-:W-:Y:S02]  /*7d20*/  @!P3 IMAD.X R3, R3, 0x1, R10.reuse, P0 ;  /* 0x000000010303b824 */ /* 0x100fe400000e060a */
[----:B------:R-:W-:Y:S01]  /*7d30*/  @!P3 IMAD.X R7, R5, 0x1, R10, P1 ;  /* 0x000000010507b824 */ /* 0x000fe200008e060a */
[----:B------:R-:W-:Y:S02]  /*7d40*/  CS2R R10, SRZ ;  /* 0x00000000000a7805 */ /* 0x000fe4000001ff00 */
[----:B------:R1:W5:Y:S04]  /*7d50*/  @!P3 LD.E.64 R12, desc[UR40][R2.64] ;  /* 0x00000028020cb980 */ /* 0x000368000c101b00 */
[----:B------:R1:W5:Y:S02]  /*7d60*/  @!P3 LD.E.64 R10, desc[UR40][R6.64] ;  /* 0x00000028060ab980 */ /* 0x000364000c101b00 */
.L_x_5274:
[----:B------:R-:W-:Y:S05]  /*7d70*/  BSYNC B1 ;  /* 0x0000000000017941 */ /* 0x000fea0003800000 */
.L_x_5273:
[----:B-1----:R-:W1:Y:S01]  /*7d80*/  S2R R31, SR_TID.X ;  /* 0x00000000001f7919 */ /* 0x002e620000002100 */
[----:B------:R-:W4:Y:S01]  /*7d90*/  SYNCS.PHASECHK.TRANS64.TRYWAIT P0, [R18+URZ+0x38800], R35 ;  /* 0x03880023120075a7 */ /* 0x000f22000800017f */
[----:B--2---:R-:W-:Y:S01]  /*7da0*/  LOP3.LUT R3, R36, 0x1c0, RZ, 0xc0, !PT ;  /* 0x000001c024037812 */ /* 0x004fe200078ec0ff */
[----:B0----5:R-:W-:Y:S01]  /*7db0*/  IMAD.MOV.U32 R4, RZ, RZ, R8 ;  /* 0x000000ffff047224 */ /* 0x021fe200078e0008 */
        /* <DEDUP_REMOVED lines=10> */
[----:B------:R-:W-:Y:S01]  /*7e60*/  PRMT R30, R5, 0x7610, R30 ;  /* 0x00007610051e7816 */ /* 0x000fe2000000001e */
[----:B------:R-:W-:Y:S01]  /*7e70*/  IMAD.MOV.U32 R5, RZ, RZ, R13 ;  /* 0x000000ffff057224 */ /* 0x000fe200078e000d */
[----:B------:R-:W-:Y:S01]  /*7e80*/  PRMT R46, R4, 0x5410, R6 ;  /* 0x00005410042e7816 */ /* 0x000fe20000000006 */
[----:B------:R-:W-:Y:S01]  /*7e90*/  IMAD.MOV.U32 R4, RZ, RZ, R12 ;  /* 0x000000ffff047224 */ /* 0x000fe200078e000c */
[----:B------:R-:W-:-:S02]  /*7ea0*/  PRMT R45, R45, 0x5410, R3 ;  /* 0x000054102d2d7816 */ /* 0x000fc40000000003 */
[----:B------:R-:W-:Y:S02]  /*7eb0*/  LOP3.LUT P2, RZ, R192, 0x4, RZ, 0xc0, !PT ;  /* 0x00000004c0ff7812 */ /* 0x000fe4000784c0ff */
[----:B------:R-:W-:Y:S01]  /*7ec0*/  ISETP.GE.AND P1, PT, R187, R42, PT ;  /* 0x0000002abb00720c */ /* 0x000fe20003f26270 */
[----:B-1----:R-:W-:-:S05]  /*7ed0*/  VIADD R31, R31, 0xffffff80 ;  /* 0xffffff801f1f7836 */ /* 0x002fca0000000000 */
[----:B------:R-:W-:-:S04]  /*7ee0*/  SHF.R.S32.HI R7, RZ, 0x1f, R31 ;  /* 0x0000001fff077819 */ /* 0x000fc8000001141f */
[----:B------:R-:W-:-:S04]  /*7ef0*/  LEA.HI R7, R7, R31, RZ, 0x5 ;  /* 0x0000001f07077211 */ /* 0x000fc800078f28ff */
[----:B------:R-:W-:-:S05]  /*7f00*/  SHF.R.S32.HI R7, RZ, 0x5, R7 ;  /* 0x00000005ff077819 */ /* 0x000fca0000011407 */
[----:B------:R-:W-:Y:S02]  /*7f10*/  IMAD R3, R7, 0x200, R2 ;  /* 0x0000020007037824 */ /* 0x000fe400078e0202 */
[----:B------:R-:W-:Y:S02]  /*7f20*/  IMAD.MOV.U32 R2, RZ, RZ, R15 ;  /* 0x000000ffff027224 */ /* 0x000fe400078e000f */
[----:B------:R-:W-:-:S03]  /*7f30*/  IMAD R3, R3, 0x2, R18 ;  /* 0x0000000203037824 */ /* 0x000fc600078e0212 */
[----:B------:R-:W-:Y:S01]  /*7f40*/  PRMT R47, R2, 0x5410, R4 ;  /* 0x00005410022f7816 */ /* 0x000fe20000000004 */
[C---:B------:R-:W-:Y:S02]  /*7f50*/  VIADD R4, R3.reuse, 0x20400 ;  /* 0x0002040003047836 */ /* 0x040fe40000000000 */
[----:B------:R-:W-:Y:S01]  /*7f60*/  VIADD R2, R3, 0x20440 ;  /* 0x0002044003027836 */ /* 0x000fe20000000000 */
[----:B----4-:R-:W-:Y:S06]  /*7f70*/  @!P0 BRA `(.L_x_5276) ;  /* 0x00000188004c8947 */ /* 0x010fec0003800000 */
.L_x_5508:
[----:B------:R-:W-:Y:S05]  /*7f80*/  BSYNC B1 ;  /* 0x0000000000017941 */ /* 0x000fea0003800000 */
.L_x_5275:
        /* <DEDUP_REMOVED lines=22> */
[C---:B0-----:R-:W-:Y:S01]  /*80f0*/  FMUL.FTZ R35, R29.reuse, R34 ;  /* 0x000000221d237220 */ /* 0x041fe20000410000 */
[----:B------:R-:W-:Y:S01]  /*8100*/  FMUL.FTZ R29, R29, R32 ;  /* 0x000000201d1d7220 */ /* 0x000fe20000410000 */
[--C-:B------:R-:W-:Y:S02]  /*8110*/  HADD2.F32 R26, -RZ, R6.reuse.H0_H0 ;  /* 0x20000006ff1a7230 */ /* 0x100fe40000004100 */
[----:B------:R-:W-:Y:S01]  /*8120*/  FMUL.FTZ R36, R4, R33 ;  /* 0x0000002104247220 */ /* 0x000fe20000410000 */
[----:B------:R-:W-:-:S02]  /*8130*/  HADD2.F32 R27, -RZ, R6.H1_H1 ;  /* 0x30000006ff1b7230 */ /* 0x000fc40000004100 */
[C---:B------:R-:W-:Y:S01]  /*8140*/  FFMA.FTZ R37, R28.reuse, R32, -R35 ;  /* 0x000000201c257223 */ /* 0x040fe20000010823 */
[--C-:B------:R-:W-:Y:S02]  /*8150*/  HADD2.F32 R6, -RZ, R5.reuse.H0_H0 ;  /* 0x20000005ff067230 */ /* 0x100fe40000004100 */
[----:B------:R-:W-:Y:S01]  /*8160*/  FFMA.FTZ R38, R28, R34, R29 ;  /* 0x000000221c267223 */ /* 0x000fe2000001001d */
[-C--:B------:R-:W-:Y:S01]  /*8170*/  FMUL.FTZ R32, R4, R31.reuse ;  /* 0x0000001f04207220 */ /* 0x080fe20000410000 */
[C---:B------:R-:W-:Y:S01]  /*8180*/  FFMA.FTZ R36, R7.reuse, R31, -R36 ;  /* 0x0000001f07247223 */ /* 0x040fe20000010824 */
[----:B------:R-:W-:Y:S02]  /*8190*/  HADD2.F32 R5, -RZ, R5.H1_H1 ;  /* 0x30000005ff057230 */ /* 0x000fe40000004100 */
[----:B------:R-:W-:Y:S02]  /*81a0*/  HADD2.F32 R31, -RZ, R41.H0_H0 ;  /* 0x20000029ff1f7230 */ /* 0x000fe40000004100 */
[----:B------:R-:W-:Y:S01]  /*81b0*/  FFMA.FTZ R33, R7, R33, R32 ;  /* 0x0000002107217223 */ /* 0x000fe20000010020 */
[----:B------:R-:W-:-:S02]  /*81c0*/  HADD2.F32 R28, -RZ, R43.H1_H1 ;  /* 0x3000002bff1c7230 */ /* 0x000fc40000004100 */
[----:B------:R-:W-:Y:S02]  /*81d0*/  HADD2.F32 R29, -RZ, R39.H0_H0 ;  /* 0x20000027ff1d7230 */ /* 0x000fe40000004100 */
[C---:B------:R-:W-:Y:S01]  /*81e0*/  FMUL.FTZ R35, R27.reuse, R31 ;  /* 0x0000001f1b237220 */ /* 0x040fe20000410000 */
[----:B------:R-:W-:Y:S02]  /*81f0*/  HADD2.F32 R4, -RZ, R40.H0_H0 ;  /* 0x20000028ff047230 */ /* 0x000fe40000004100 */
[-C--:B------:R-:W-:Y:S01]  /*8200*/  FMUL.FTZ R34, R27, R28.reuse ;  /* 0x0000001c1b227220 */ /* 0x080fe20000410000 */
[C---:B------:R-:W-:Y:S01]  /*8210*/  FMUL.FTZ R7, R5.reuse, R29 ;  /* 0x0000001d05077220 */ /* 0x040fe20000410000 */
[C---:B------:R-:W-:Y:S01]  /*8220*/  FFMA.FTZ R35, R26.reuse, R28, -R35 ;  /* 0x0000001c1a237223 */ /* 0x040fe20000010823 */
[-C--:B------:R-:W-:Y:S01]  /*8230*/  FMUL.FTZ R32, R5, R4.reuse ;  /* 0x0000000405207220 */ /* 0x080fe20000410000 */
[----:B------:R-:W-:Y:S01]  /*8240*/  FFMA.FTZ R34, R26, R31, R34 ;  /* 0x0000001f1a227223 */ /* 0x000fe20000010022 */
[----:B------:R-:W-:Y:S01]  /*8250*/  FFMA.FTZ R5, R6, R4, -R7 ;  /* 0x0000000406057223 */ /* 0x000fe20000010807 */
[----:B------:R-:W-:Y:S01]  /*8260*/  F2FP.F16.F32.PACK_AB R7, R38, R37 ;  /* 0x000000252607723e */ /* 0x000fe200000000ff */
[----:B------:R-:W-:Y:S01]  /*8270*/  FFMA.FTZ R32, R6, R29, R32 ;  /* 0x0000001d06207223 */ /* 0x000fe20000010020 */
[----:B------:R-:W-:-:S02]  /*8280*/  F2FP.F16.F32.PACK_AB R4, R33, R36 ;  /* 0x000000242104723e */ /* 0x000fc400000000ff */
[----:B------:R-:W-:Y:S02]  /*8290*/  F2FP.F16.F32.PACK_AB R6, R34, R35 ;  /* 0x000000232206723e */ /* 0x000fe400000000ff */
[----:B------:R-:W-:-:S05]  /*82a0*/  F2FP.F16.F32.PACK_AB R5, R32, R5 ;  /* 0x000000052005723e */ /* 0x000fca00000000ff */
[----:B------:R1:W-:Y:S02]  /*82b0*/  STS.128 [R3+0x20400], R4 ;  /* 0x0204000403007388 */ /* 0x0003e40000000c00 */
.L_x_5280:
[----:B------:R-:W-:Y:S05]  /*82c0*/  BSYNC B2 ;  /* 0x0000000000027941 */ /* 0x000fea0003800000 */
.L_x_5279:
[----:B------:R-:W-:Y:S05]  /*82d0*/  @P1 BRA `(.L_x_5278) ;  /* 0x0000000000a81947 */ /* 0x000fea0003800000 */
[----:B-1----:R-:W1:Y:S01]  /*82e0*/  LDS.128 R4, [R2] ;  /* 0x0000000002047984 */ /* 0x002e620000000c00 */
[----:B------:R-:W-:Y:S01]  /*82f0*/  SHF.R.U32.HI R27, RZ, 0x10, R21 ;  /* 0x00000010ff1b7819 */ /* 0x000fe20000011615 */
[----:B------:R-:W-:Y:S01]  /*8300*/  HADD2.F32 R28, -RZ, R41.H1_H1 ;  /* 0x30000029ff1c7230 */ /* 0x000fe20000004100 */
[--C-:B------:R-:W-:Y:S01]  /*8310*/  SHF.R.U32.HI R29, RZ, 0x10, R25.reuse ;  /* 0x00000010ff1d7819 */ /* 0x100fe20000011619 */
[----:B------:R-:W-:Y:S01]  /*8320*/  HADD2.F32 R26, -RZ, R44.H0_H0 ;  /* 0x2000002cff1a7230 */ /* 0x000fe20000004100 */
[----:B------:R-:W-:Y:S01]  /*8330*/  SHF.R.U64 R33, R24, 0x10, R25 ;  /* 0x0000001018217819 */ /* 0x000fe20000001219 */
[----:B------:R-:W-:Y:S01]  /*8340*/  HADD2.F32 R27, -RZ, R27.H0_H0 ;  /* 0x2000001bff1b7230 */ /* 0x000fe20000004100 */
[----:B0-----:R-:W-:Y:S01]  /*8350*/  SHF.R.U64 R35, R20, 0x10, R21 ;  /* 0x0000001014237819 */ /* 0x001fe20000001215 */
        /* <DEDUP_REMOVED lines=13> */
[----:B------:R-:W-:Y:S02]  /*8430*/  HADD2.F32 R6, -RZ, R5.H0_H0 ;  /* 0x20000005ff067230 */ /* 0x000fe40000004100 */
        /* <DEDUP_REMOVED lines=20> */
.L_x_5278:
[----:B------:R-:W-:Y:S05]  /*8580*/  BSYNC B1 ;  /* 0x0000000000017941 */ /* 0x000fea0003800000 */
.L_x_5277:
        /* <DEDUP_REMOVED lines=50> */
.L_x_5283:
[----:B------:R-:W-:Y:S05]  /*88b0*/  BSYNC B1 ;  /* 0x0000000000017941 */ /* 0x000fea0003800000 */
.L_x_5282:
[----:B------:R-:W-:Y:S05]  /*88c0*/  @P1 BRA `(.L_x_5281) ;  /* 0x0000001400e41947 */ /* 0x000fea0003800000 */
[----:B-1----:R-:W1:Y:S01]  /*88d0*/  LDS.128 R4, [R2+0x1000] ;  /* 0x0010000002047984 */ /* 0x002e620000000c00 */
[----:B------:R-:W-:Y:S02]  /*88e0*/  SHF.R.U64 R24, R12, 0x10, R13 ;  /* 0x000000100c187819 */ /* 0x000fe4000000120d */
[----:B------:R-:W-:Y:S02]  /*88f0*/  SHF.R.U32.HI R14, RZ, 0x10, R11 ;  /* 0x00000010ff0e7819 */ /* 0x000fe4000001160b */
[----:B------:R-:W-:Y:S01]  /*8900*/  SHF.R.U32.HI R12, RZ, 0x10, R13 ;  /* 0x00000010ff0c7819 */ /* 0x000fe2000001160d */
[----:B------:R-:W-:Y:S01]  /*8910*/  HADD2.F32 R13, -RZ, R46.H0_H0 ;  /* 0x2000002eff0d7230 */ /* 0x000fe20000004100 */
        /* <DEDUP_REMOVED lines=29> */
[----:B------:R-:W-:Y:S01]  /*8af0*/  FMUL.FTZ R8, R5, R4 ;  /* 0x0000000405087220 */ /* 0x000fe20000410000 */
        /* <DEDUP_REMOVED lines=8> */
.L_x_5268:
        /* <DEDUP_REMOVED lines=49> */
[----:B------:R-:W-:Y:S01]  /*8e90*/  @!P1 IMAD.MOV.U32 R9, RZ, RZ, R5 ;  /* 0x000000ffff099224 */ /* 0x000fe200078e0005 */
[----:B---3--:R-:W-:-:S05]  /*8ea0*/  @!P1 IADD3 R14, P2, R14, R7, RZ ;  /* 0x000000070e0e9210 */ /* 0x008fca0007f5e0ff */
[----:B------:R-:W2:Y:S01]  /*8eb0*/  @!P1 LD.E.128 R8, desc[UR40][R8.64] ;  /* 0x0000002808089980 */ /* 0x000ea2000c101d00 */
        /* <DEDUP_REMOVED lines=8> */
[----:B0-----:R0:W0:Y:S04]  /*8f40*/  SHFL.IDX PT, R14, R27, 0x1, 0x1c1f ;  /* 0x003c1f001b0e7f89 */ /* 0x00102800000e0000 */
[----:B------:R-:W0:Y:S01]  /*8f50*/  SHFL.IDX PT, R26, R26, 0x1, 0x1c1f ;  /* 0x003c1f001a1a7f89 */ /* 0x000e2200000e0000 */
[----:B--2---:R-:W-:-:S02]  /*8f60*/  @!P1 IMAD.MOV.U32 R28, RZ, RZ, R8 ;  /* 0x000000ffff1c9224 */ /* 0x004fc400078e0008 */
[----:B------:R-:W-:Y:S02]  /*8f70*/  @!P1 IMAD.MOV.U32 R29, RZ, RZ, R9 ;  /* 0x000000ffff1d9224 */ /* 0x000fe400078e0009 */
[----:B------:R-:W-:Y:S02]  /*8f80*/  IMAD.MOV.U32 R0, RZ, RZ, R28 ;  /* 0x000000ffff007224 */ /* 0x000fe400078e001c */
[----:B------:R-:W-:Y:S02]  /*8f90*/  IMAD.MOV.U32 R2, RZ, RZ, R29 ;  /* 0x000000ffff027224 */ /* 0x000fe400078e001d */
[----:B------:R-:W-:Y:S01]  /*8fa0*/  @!P1 IMAD.MOV.U32 R30, RZ, RZ, R10 ;  /* 0x000000ffff1e9224 */ /* 0x000fe200078e000a */
[----:B------:R-:W-:Y:S01]  /*8fb0*/  PRMT R52, R0, 0x7610, R52 ;  /* 0x0000761000347816 */ /* 0x000fe20000000034 */
[----:B------:R-:W-:Y:S01]  /*8fc0*/  @!P1 IMAD.MOV.U32 R31, RZ, RZ, R11 ;  /* 0x000000ffff1f9224 */ /* 0x000fe200078e000b */
[----:B------:R-:W-:Y:S01]  /*8fd0*/  PRMT R36, R36, 0x5410, R2 ;  /* 0x0000541024247816 */ /* 0x000fe20000000002 */
[----:B------:R-:W-:Y:S01]  /*8fe0*/  IMAD.MOV.U32 R0, RZ, RZ, R30 ;  /* 0x000000ffff007224 */ /* 0x000fe200078e001e */
[----:B------:R-:W-:Y:S01]  /*8ff0*/  CS2R R2, SRZ ;  /* 0x0000000000027805 */ /* 0x000fe2000001ff00 */
[----:B------:R-:W-:-:S02]  /*9000*/  IMAD.MOV.U32 R8, RZ, RZ, R31 ;  /* 0x000000ffff087224 */ /* 0x000fc400078e001f */
[----:B---3--:R-:W-:Y:S02]  /*9010*/  @!P1 IMAD.MOV.U32 R20, RZ, RZ, R4 ;  /* 0x000000ffff149224 */ /* 0x008fe400078e0004 */
[----:B------:R-:W-:Y:S01]  /*9020*/  @!P1 IMAD.MOV.U32 R21, RZ, RZ, R5 ;  /* 0x000000ffff159224 */ /* 0x000fe200078e0005 */
[----:B------:R-:W-:Y:S01]  /*9030*/  PRMT R33, R0, 0x5410, R8 ;  /* 0x0000541000217816 */ /* 0x000fe20000000008 */
[----:B------:R-:W-:Y:S02]  /*9040*/  @!P1 IMAD.MOV.U32 R2, RZ, RZ, R6 ;  /* 0x000000ffff029224 */ /* 0x000fe400078e0006 */
[----:B------:R-:W-:Y:S02]  /*9050*/  @!P1 IMAD.MOV.U32 R3, RZ, RZ, R7 ;  /* 0x000000ffff039224 */ /* 0x000fe400078e0007 */
[----:B------:R-:W-:Y:S02]  /*9060*/  IMAD.MOV.U32 R0, RZ, RZ, R20 ;  /* 0x000000ffff007224 */ /* 0x000fe400078e0014 */
[----:B------:R-:W-:-:S02]  /*9070*/  IMAD.MOV.U32 R4, RZ, RZ, R21 ;  /* 0x000000ffff047224 */ /* 0x000fc400078e0015 */
[----:B------:R-:W-:Y:S02]  /*9080*/  IMAD.MOV.U32 R5, RZ, RZ, R2 ;  /* 0x000000ffff057224 */ /* 0x000fe400078e0002 */
[----:B------:R-:W-:Y:S01]  /*9090*/  IMAD.MOV.U32 R6, RZ, RZ, R3 ;  /* 0x000000ffff067224 */ /* 0x000fe200078e0003 */
[----:B------:R-:W-:Y:S02]  /*90a0*/  PRMT R36, R4, 0x7610, R36 ;  /* 0x0000761004247816 */ /* 0x000fe40000000024 */
[----:B------:R-:W-:Y:S02]  /*90b0*/  PRMT R51, R0, 0x5410, R5 ;  /* 0x0000541000337816 */ /* 0x000fe40000000005 */
[----:B------:R-:W-:Y:S02]  /*90c0*/  CS2R R4, SRZ ;  /* 0x0000000000047805 */ /* 0x000fe4000001ff00 */
[----:B01--4-:R-:W-:-:S07]  /*90d0*/  PRMT R44, R6, 0x7610, R44 ;  /* 0x00007610062c7816 */ /* 0x013fce000000002c */
.L_x_5518:
        /* <DEDUP_REMOVED lines=20> */
[----:B------:R-:W-:Y:S01]  /*9220*/  IMAD.X R9, R24, 0x1, R5, P1 ;  /* 0x0000000118097824 */ /* 0x000fe200008e0605 */
[----:B------:R-:W-:-:S05]  /*9230*/  IADD3.X R5, R26, R5, RZ, P2, !PT ;  /* 0x000000051a057210 */ /* 0x000fca00017fe4ff */
[----:B------:R-:W5:Y:S04]  /*9240*/  LD.E.128 R8, desc[UR40][R8.64] ;  /* 0x0000002808087980 */ /* 0x000f68000c101d00 */
[----:B------:R-:W5:Y:S02]  /*9250*/  LD.E.128 R4, desc[UR40][R4.64] ;  /* 0x0000002804047980 */ /* 0x000f64000c101d00 */
.L_x_5286:
[----:B------:R-:W-:Y:S05]  /*9260*/  BSYNC B1 ;  /* 0x0000000000017941 */ /* 0x000fea0003800000 */
.L_x_5285:
[----:B------:R-:W0:Y:S01]  /*9270*/  SYNCS.PHASECHK.TRANS64.TRYWAIT P1, [R18+URZ+0x38800], R13 ;  /* 0x0388000d120075a7 */ /* 0x000e22000802017f */
[----:B------:R-:W-:Y:S01]  /*9280*/  VIADDMNMX R32, R32, -R213, 0x40, PT ;  /* 0x0000004020207446 */ /* 0x000fe200038009d5 */
[C---:B------:R-:W-:Y:S01]  /*9290*/  VIADD R15, R187.reuse, 0x20 ;  /* 0x00000020bb0f7836 */ /* 0x040fe20000000000 */
[----:B------:R-:W-:Y:S01]  /*92a0*/  BSSY B1, `(.L_x_5287) ;  /* 0x0000010000017945 */ /* 0x000fe20003800000 */
[----:B-----5:R-:W-:Y:S01]  /*92b0*/  IMAD.MOV.U32 R12, RZ, RZ, R4 ;  /* 0x000000ffff0c7224 */ /* 0x020fe200078e0004 */
[-C--:B------:R-:W-:Y:S01]  /*92c0*/  ISETP.GE.OR P2, PT, R187, R32.reuse, P0 ;  /* 0x00000020bb00720c */ /* 0x080fe20000746670 */
[----:B------:R-:W-:Y:S01]  /*92d0*/  IMAD.MOV.U32 R14, RZ, RZ, R5 ;  /* 0x000000ffff0e7224 */ /* 0x000fe200078e0005 */
[----:B------:R-:W-:Y:S01]  /*92e0*/  ISETP.GE.OR P0, PT, R15, R32, P0 ;  /* 0x000000200f00720c */ /* 0x000fe20000706670 */
[----:B------:R-:W-:Y:S01]  /*92f0*/  IMAD.MOV.U32 R15, RZ, RZ, R8 ;  /* 0x000000ffff0f7224 */ /* 0x000fe200078e0008 */
[----:B------:R-:W-:Y:S01]  /*9300*/  PRMT R32, R32, 0x5410, R12 ;  /* 0x0000541020207816 */ /* 0x000fe2000000000c */
[----:B------:R-:W-:Y:S01]  /*9310*/  IMAD.MOV.U32 R12, RZ, RZ, R6 ;  /* 0x000000ffff0c7224 */ /* 0x000fe200078e0006 */
[----:B------:R-:W-:Y:S01]  /*9320*/  PRMT R52, R52, 0x5410, R14 ;  /* 0x0000541034347816 */ /* 0x000fe2000000000e */
[----:B------:R-:W-:-:S02]  /*9330*/  IMAD.MOV.U32 R14, RZ, RZ, R7 ;  /* 0x000000ffff0e7224 */ /* 0x000fc400078e0007 */
[----:B------:R-:W-:Y:S01]  /*9340*/  IMAD.MOV.U32 R24, RZ, RZ, R9 ;  /* 0x000000ffff187224 */ /* 0x000fe200078e0009 */
[----:B------:R-:W-:Y:S01]  /*9350*/  PRMT R53, R12, 0x5410, R15 ;  /* 0x000054100c357816 */ /* 0x000fe2000000000f */
[----:B------:R-:W-:Y:S01]  /*9360*/  IMAD.IADD R12, R16, 0x1, R37 ;  /* 0x00000001100c7824 */ /* 0x000fe200078e0225 */
[----:B------:R-:W-:Y:S02]  /*9370*/  PRMT R32, R14, 0x7610, R32 ;  /* 0x000076100e207816 */ /* 0x000fe40000000020 */
[----:B------:R-:W-:Y:S01]  /*9380*/  PRMT R54, R24, 0x7610, R54 ;  /* 0x0000761018367816 */ /* 0x000fe20000000036 */
[----:B0-----:R-:W-:Y:S06]  /*9390*/  @!P1 BRA `(.L_x_5288) ;  /* 0x0000017800c89947 */ /* 0x001fec0003800000 */
.L_x_5519:
[----:B------:R-:W-:Y:S05]  /*93a0*/  BSYNC B1 ;  /* 0x0000000000017941 */ /* 0x000fea0003800000 */
.L_x_5287:
        /* <DEDUP_REMOVED lines=9> */
[--C-:B------:R-:W-:Y:S01]  /*9440*/  SHF.R.U64 R47, R2, 0x10, R3.reuse ;  /* 0x00000010022f7819 */ /* 0x100fe20000001203 */
[----:B------:R-:W-:Y:S01]  /*9450*/  HADD2.F32 R36, -RZ, R36.H0_H0 ;  /* 0x20000024ff247230 */ /* 0x000fe20000004100 */
[----:B------:R-:W-:Y:S02]  /*9460*/  LOP3.LUT R15, R12, 0x1c0, RZ, 0xc0, !PT ;  /* 0x000001c00c0f7812 */ /* 0x000fe400078ec0ff */
[----:B------:R-:W-:Y:S02]  /*9470*/  SHF.R.U32.HI R39, RZ, 0x10, R3 ;  /* 0x00000010ff277819 */ /* 0x000fe40000011603 */
[----:B------:R-:W-:-:S02]  /*9480*/  SHF.R.U32.HI R25, RZ, 0x3, R15 ;  /* 0x00000003ff197819 */ /* 0x000fc4000001160f */
[----:B------:R-:W-:Y:S02]  /*9490*/  LOP3.LUT R12, R15, 0x38, R16, 0xf8, !PT ;  /* 0x000000380f0c7812 */ /* 0x000fe400078ef810 */
[----:B------:R-:W-:Y:S02]  /*94a0*/  LOP3.LUT R24, R25, R34, R15, 0x1e, !PT ;  /* 0x0000002219187212 */ /* 0x000fe400078e1e0f */
[----:B------:R-:W-:Y:S02]  /*94b0*/  LOP3.LUT R12, R12, R25, RZ, 0x3c, !PT ;  /* 0x000000190c0c7212 */ /* 0x000fe400078e3cff */
[----:B------:R-:W-:Y:S02]  /*94c0*/  SHF.R.U32.HI R37, RZ, 0x10, R29 ;  /* 0x00000010ff257819 */ /* 0x000fe4000001161d */
[----:B------:R-:W-:Y:S02]  /*94d0*/  SHF.R.U32.HI R38, RZ, 0x10, R21 ;  /* 0x00000010ff267819 */ /* 0x000fe40000011615 */
[----:B------:R-:W-:-:S02]  /*94e0*/  SHF.R.U64 R49, R30, 0x10, R31 ;  /* 0x000000101e317819 */ /* 0x000fc4000000121f */
[----:B------:R-:W-:Y:S01]  /*94f0*/  SHF.R.U64 R48, R20, 0x10, R21 ;  /* 0x0000001014307819 */ /* 0x000fe20000001215 */
[----:B------:R-:W-:Y:S01]  /*9500*/  HADD2.F32 R38, -RZ, R38.H0_H0 ;  /* 0x20000026ff267230 */ /* 0x000fe20000004100 */
[----:B------:R-:W-:Y:S01]  /*9510*/  SHF.R.U32.HI R41, RZ, 0x10, R31 ;  /* 0x00000010ff297819 */ /* 0x000fe2000001161f */
[----:B-1----:R-:W-:-:S05]  /*9520*/  VIADD R14, R14, 0xffffff80 ;  /* 0xffffff800e0e7836 */ /* 0x002fca0000000000 */
[----:B------:R-:W-:-:S04]  /*9530*/  SHF.R.S32.HI R26, RZ, 0x1f, R14 ;  /* 0x0000001fff1a7819 */ /* 0x000fc8000001140e */
[----:B------:R-:W-:-:S04]  /*9540*/  LEA.HI R26, R26, R14, RZ, 0x5 ;  /* 0x0000000e1a1a7211 */ /* 0x000fc800078f28ff */
[----:B------:R-:W-:-:S05]  /*9550*/  SHF.R.S32.HI R26, RZ, 0x5, R26 ;  /* 0x00000005ff1a7819 */ /* 0x000fca000001141a */
[C---:B------:R-:W-:Y:S02]  /*9560*/  IMAD R25, R26.reuse, 0x200, R24 ;  /* 0x000002001a197824 */ /* 0x040fe400078e0218 */
[----:B0-----:R-:W-:Y:S02]  /*9570*/  IMAD R13, R26, 0x200, R12 ;  /* 0x000002001a0d7824 */ /* 0x001fe400078e020c */
        /* <DEDUP_REMOVED lines=9> */
[----:B------:R-:W-:-:S02]  /*9610*/  HADD2.F32 R28, -RZ, R37.H0_H0 ;  /* 0x20000025ff1c7230 */ /* 0x000fc40000004100 */
[C---:B------:R-:W-:Y:S01]  /*9620*/  FFMA.FTZ R40, R3.reuse, R35, -R40 ;  /* 0x0000002303287223 */ /* 0x040fe20000010828 */
[----:B------:R-:W-:Y:S02]  /*9630*/  HADD2.F32 R30, -RZ, R27.H0_H0 ;  /* 0x2000001bff1e7230 */ /* 0x000fe40000004100 */
[----:B------:R-:W-:Y:S01]  /*9640*/  FFMA.FTZ R42, R3, R36, R42 ;  /* 0x00000024032a7223 */ /* 0x000fe2000001002a */
[----:B------:R-:W-:Y:S02]  /*9650*/  HADD2.F32 R35, -RZ, R44.H0_H0 ;  /* 0x2000002cff237230 */ /* 0x000fe40000004100 */
[C---:B------:R-:W-:Y:S01]  /*9660*/  FMUL.FTZ R44, R29.reuse, R38 ;  /* 0x000000261d2c7220 */ /* 0x040fe20000410000 */
[----:B------:R-:W-:Y:S02]  /*9670*/  HADD2.F32 R3, -RZ, R33.H1_H1 ;  /* 0x30000021ff037230 */ /* 0x000fe40000004100 */
[----:B------:R-:W-:Y:S01]  /*9680*/  FMUL.FTZ R46, R29, R28 ;  /* 0x0000001c1d2e7220 */ /* 0x000fe20000410000 */
[----:B------:R-:W-:-:S02]  /*9690*/  HADD2.F32 R13, -RZ, R13.H1_H1 ;  /* 0x3000000dff0d7230 */ /* 0x000fc40000004100 */
[C---:B------:R-:W-:Y:S01]  /*96a0*/  FMUL.FTZ R29, R30.reuse, R35 ;  /* 0x000000231e1d7220 */ /* 0x040fe20000410000 */
[----:B------:R-:W-:Y:S02]  /*96b0*/  HADD2.F32 R20, -RZ, R15.H0_H0 ;  /* 0x2000000fff147230 */ /* 0x000fe40000004100 */
[----:B------:R-:W-:Y:S01]  /*96c0*/  FMUL.FTZ R30, R30, R3 ;  /* 0x000000031e1e7220 */ /* 0x000fe20000410000 */
[----:B------:R-:W-:Y:S02]  /*96d0*/  HADD2.F32 R31, -RZ, R27.H1_H1 ;  /* 0x3000001bff1f7230 */ /* 0x000fe40000004100 */
[C---:B------:R-:W-:Y:S01]  /*96e0*/  FFMA.FTZ R37, R13.reuse, R28, -R44 ;  /* 0x0000001c0d257223 */ /* 0x040fe2000001082c */
        /* <DEDUP_REMOVED lines=52> */
.L_x_5290:
[----:B------:R-:W-:Y:S05]  /*9a30*/  BSYNC B1 ;  /* 0x0000000000017941 */ /* 0x000fea0003800000 */
.L_x_5289:
        /* <DEDUP_REMOVED lines=13> */
[----:B------:R-:W-:Y:S02]  /*9b10*/  SHF.R.U64 R39, R8, 0x10, R9 ;  /* 0x0000001008277819 */ /* 0x000fe40000001209 */
[--C-:B------:R-:W-:Y:S02]  /*9b20*/  SHF.R.U64 R38, R10, 0x10, R11.reuse ;  /* 0x000000100a267819 */ /* 0x100fe4000000120b */
[----:B------:R-:W-:Y:S01]  /*9b30*/  SHF.R.U32.HI R36, RZ, 0x10, R11 ;  /* 0x00000010ff247819 */ /* 0x000fe2000001160b */
[----:B------:R-:W-:Y:S01]  /*9b40*/  HADD2.F32 R11, -RZ, R54.H0_H0 ;  /* 0x20000036ff0b7230 */ /* 0x000fe20000004100 */
[--C-:B------:R-:W-:Y:S02]  /*9b50*/  SHF.R.U32.HI R20, RZ, 0x10, R5.reuse ;  /* 0x00000010ff147819 */ /* 0x100fe40000011605 */
[----:B------:R-:W-:-:S02]  /*9b60*/  SHF.R.U64 R37, R4, 0x10, R5 ;  /* 0x0000001004257819 */ /* 0x000fc40000001205 */
[----:B------:R-:W-:Y:S01]  /*9b70*/  SHF.R.U32.HI R28, RZ, 0x10, R9 ;  /* 0x00000010ff1c7819 */ /* 0x000fe20000011609 */
[----:B------:R-:W-:Y:S01]  /*9b80*/  HADD2.F32 R20, -RZ, R20.H0_H0 ;  /* 0x20000014ff147230 */ /* 0x000fe20000004100 */
[--C-:B------:R-:W-:Y:S02]  /*9b90*/  SHF.R.U64 R35, R6, 0x10, R7.reuse ;  /* 0x0000001006237819 */ /* 0x100fe40000001207 */
[----:B------:R-:W-:Y:S01]  /*9ba0*/  SHF.R.U32.HI R33, RZ, 0x10, R7 ;  /* 0x00000010ff217819 */ /* 0x000fe20000011607 */
[----:B--2---:R-:W-:-:S04]  /*9bb0*/  IMAD.IADD R3, R2, 0x1, R34 ;  /* 0x0000000102037824 */ /* 0x004fc800078e0222 */
[----:B------:R-:W-:Y:S01]  /*9bc0*/  IMAD R3, R3, 0x2, R18 ;  /* 0x0000000203037824 */ /* 0x000fe200078e0212 */
[----:B0-----:R-:W0:Y:S04]  /*9bd0*/  LDS.128 R12, [R41+0x20400] ;  /* 0x02040000290c7984 */ /* 0x001e280000000c00 */
[----:B------:R-:W1:Y:S01]  /*9be0*/  LDS.128 R24, [R3+0x20400] ;  /* 0x0204000003187984 */ /* 0x000e620000000c00 */
[----:B0-----:R-:W-:Y:S02]  /*9bf0*/  HADD2.F32 R4, -RZ, R13.H0_H0 ;  /* 0x2000000dff047230 */ /* 0x001fe40000004100 */
[--C-:B-1----:R-:W-:Y:S02]  /*9c00*/  HADD2.F32 R8, -RZ, R25.reuse.H0_H0 ;  /* 0x20000019ff087230 */ /* 0x102fe40000004100 */
[----:B------:R-:W-:-:S03]  /*9c10*/  HADD2.F32 R25, -RZ, R25.H1_H1 ;  /* 0x30000019ff197230 */ /* 0x000fc60000004100 */
[C---:B------:R-:W-:Y:S01]  /*9c20*/  FMUL.FTZ R29, R8.reuse, R21 ;  /* 0x00000015081d7220 */ /* 0x040fe20000410000 */
[-C--:B------:R-:W-:Y:S01]  /*9c30*/  FMUL.FTZ R31, R8, R11.reuse ;  /* 0x0000000b081f7220 */ /* 0x080fe20000410000 */
[----:B------:R-:W-:Y:S02]  /*9c40*/  HADD2.F32 R13, -RZ, R13.H1_H1 ;  /* 0x3000000dff0d7230 */ /* 0x000fe40000004100 */
[C---:B------:R-:W-:Y:S01]  /*9c50*/  FFMA.FTZ R29, R4.reuse, R11, -R29 ;  /* 0x0000000b041d7223 */ /* 0x040fe2000001081d */
[----:B------:R-:W-:Y:S02]  /*9c60*/  HADD2.F32 R7, -RZ, R24.H0_H0 ;  /* 0x20000018ff077230 */ /* 0x000fe40000004100 */
[----:B------:R-:W-:Y:S01]  /*9c70*/  FFMA.FTZ R31, R4, R21, R31 ;  /* 0x00000015041f7223 */ /* 0x000fe2000001001f */
[----:B------:R-:W-:Y:S02]  /*9c80*/  HADD2.F32 R8, -RZ, R28.H0_H0 ;  /* 0x2000001cff087230 */ /* 0x000fe40000004100 */
[----:B------:R-:W-:Y:S01]  /*9c90*/  FMUL.FTZ R28, R25, R20 ;  /* 0x00000014191c7220 */ /* 0x000fe20000410000 */
[----:B------:R-:W-:-:S02]  /*9ca0*/  HADD2.F32 R11, -RZ, R32.H1_H1 ;  /* 0x30000020ff0b7230 */ /* 0x000fc40000004100 */
[--C-:B------:R-:W-:Y:S02]  /*9cb0*/  HADD2.F32 R4, -RZ, R53.reuse.H1_H1 ;  /* 0x30000035ff047230 */ /* 0x100fe40000004100 */
[-C--:B------:R-:W-:Y:S01]  /*9cc0*/  FMUL.FTZ R34, R25, R8.reuse ;  /* 0x0000000819227220 */ /* 0x080fe20000410000 */
[----:B------:R-:W-:Y:S02]  /*9cd0*/  HADD2.F32 R2, -RZ, R12.H0_H0 ;  /* 0x2000000cff027230 */ /* 0x000fe40000004100 */
[----:B------:R-:W-:Y:S01]  /*9ce0*/  FFMA.FTZ R30, R13, R8, -R28 ;  /* 0x000000080d1e7223 */ /* 0x000fe2000001081c */
[C---:B------:R-:W-:Y:S01]  /*9cf0*/  FMUL.FTZ R21, R7.reuse, R11 ;  /* 0x0000000b07157220 */ /* 0x040fe20000410000 */
[----:B------:R-:W-:Y:S02]  /*9d00*/  HADD2.F32 R9, -RZ, R26.H0_H0 ;  /* 0x2000001aff097230 */ /* 0x000fe40000004100 */
[----:B------:R-:W-:Y:S01]  /*9d10*/  FMUL.FTZ R28, R7, R4 ;  /* 0x00000004071c7220 */ /* 0x000fe20000410000 */
[----:B------:R-:W-:-:S02]  /*9d20*/  HADD2.F32 R8, -RZ, R53.H0_H0 ;  /* 0x20000035ff087230 */ /* 0x000fc40000004100 */
[C---:B------:R-:W-:Y:S01]  /*9d30*/  FFMA.FTZ R21, R2.reuse, R4, -R21 ;  /* 0x0000000402157223 */ /* 0x040fe20000010815 */
[----:B------:R-:W-:Y:S02]  /*9d40*/  HADD2.F32 R5, -RZ, R14.H0_H0 ;  /* 0x2000000eff057230 */ /* 0x000fe40000004100 */
[----:B------:R-:W-:Y:S01]  /*9d50*/  FFMA.FTZ R28, R2, R11, R28 ;  /* 0x0000000b021c7223 */ /* 0x000fe2000001001c */
[--C-:B------:R-:W-:Y:S02]  /*9d60*/  HADD2.F32 R4, -RZ, R40.reuse.H0_H0 ;  /* 0x20000028ff047230 */ /* 0x100fe40000004100 */
[----:B------:R-:W-:Y:S01]  /*9d70*/  FMUL.FTZ R2, R9, R8 ;  /* 0x0000000809027220 */ /* 0x000fe20000410000 */
[----:B------:R-:W-:Y:S02]  /*9d80*/  HADD2.F32 R10, -RZ, R27.H0_H0 ;  /* 0x2000001bff0a7230 */ /* 0x000fe40000004100 */
[----:B------:R-:W-:Y:S02]  /*9d90*/  HADD2.F32 R7, -RZ, R40.H1_H1 ;  /* 0x30000028ff077230 */ /* 0x000fe40000004100 */
[----:B------:R-:W-:-:S02]  /*9da0*/  HADD2.F32 R11, -RZ, R32.H0_H0 ;  /* 0x20000020ff0b7230 */ /* 0x000fc40000004100 */
[----:B------:R-:W-:Y:S01]  /*9db0*/  FFMA.FTZ R34, R13, R20, R34 ;  /* 0x000000140d227223 */ /* 0x000fe20000010022 */
[-C--:B------:R-:W-:Y:S01]  /*9dc0*/  FFMA.FTZ R20, R5, R4.reuse, -R2 ;  /* 0x0000000405147223 */ /* 0x080fe20000010802 */
[----:B------:R-:W-:Y:S02]  /*9dd0*/  HADD2.F32 R6, -RZ, R15.H0_H0 ;  /* 0x2000000fff067230 */ /* 0x000fe40000004100 */
[----:B------:R-:W-:Y:S01]  /*9de0*/  FMUL.FTZ R32, R9, R4 ;  /* 0x0000000409207220 */ /* 0x000fe20000410000 */
[----:B------:R-:W-:Y:S02]  /*9df0*/  HADD2.F32 R2, -RZ, R36.H0_H0 ;  /* 0x20000024ff027230 */ /* 0x000fe40000004100 */
[C---:B------:R-:W-:Y:S01]  /*9e00*/  FMUL.FTZ R9, R10.reuse, R11 ;  /* 0x0000000b0a097220 */ /* 0x040fe20000410000 */
[----:B------:R-:W-:Y:S02]  /*9e10*/  HADD2.F32 R27, -RZ, R27.H1_H1 ;  /* 0x3000001bff1b7230 */ /* 0x000fe40000004100 */
[----:B------:R-:W-:Y:S01]  /*9e20*/  FMUL.FTZ R36, R10, R7 ;  /* 0x000000070a247220 */ /* 0x000fe20000410000 */
[----:B------:R-:W-:-:S02]  /*9e30*/  HADD2.F32 R4, -RZ, R33.H0_H0 ;  /* 0x20000021ff047230 */ /* 0x000fc40000004100 */
[----:B------:R-:W-:Y:S01]  /*9e40*/  FFMA.FTZ R10, R5, R8, R32 ;  /* 0x00000008050a7223 */ /* 0x000fe20000010020 */
[----:B------:R-:W-:Y:S02]  /*9e50*/  HADD2.F32 R15, -RZ, R15.H1_H1 ;  /* 0x3000000fff0f7230 */ /* 0x000fe40000004100 */
[C---:B------:R-:W-:Y:S01]  /*9e60*/  FFMA.FTZ R8, R6.reuse, R7, -R9 ;  /* 0x0000000706087223 */ /* 0x040fe20000010809 */
[----:B------:R-:W-:Y:S01]  /*9e70*/  FFMA.FTZ R36, R6, R11, R36 ;  /* 0x0000000b06247223 */ /* 0x000fe20000010024 */
[----:B------:R-:W-:Y:S02]  /*9e80*/  HADD2.F32 R24, -RZ, R24.H1_H1 ;  /* 0x30000018ff187230 */ /* 0x000fe40000004100 */
[C---:B------:R-:W-:Y:S01]  /*9e90*/  FMUL.FTZ R32, R27.reuse, R4 ;  /* 0x000000041b207220 */ /* 0x040fe20000410000 */
[----:B------:R-:W-:Y:S02]  /*9ea0*/  HADD2.F32 R26, -RZ, R26.H1_H1 ;  /* 0x3000001aff1a7230 */ /* 0x000fe40000004100 */
[----:B------:R-:W-:Y:S01]  /*9eb0*/  FMUL.FTZ R6, R27, R2 ;  /* 0x000000021b067220 */ /* 0x000fe20000410000 */
[----:B------:R-:W-:-:S02]  /*9ec0*/  HADD2.F32 R9, -RZ, R37.H0_H0 ;  /* 0x20000025ff097230 */ /* 0x000fc40000004100 */
[----:B------:R-:W-:Y:S02]  /*9ed0*/  HADD2.F32 R11, -RZ, R35.H0_H0 ;  /* 0x20000023ff0b7230 */ /* 0x000fe40000004100 */
[----:B------:R-:W-:Y:S02]  /*9ee0*/  HADD2.F32 R5, -RZ, R39.H0_H0 ;  /* 0x20000027ff057230 */ /* 0x000fe40000004100 */
[----:B------:R-:W-:Y:S02]  /*9ef0*/  HADD2.F32 R7, -RZ, R38.H0_H0 ;  /* 0x20000026ff077230 */ /* 0x000fe40000004100 */
[C---:B------:R-:W-:Y:S01]  /*9f00*/  FFMA.FTZ R27, R15.reuse, R2, -R32 ;  /* 0x000000020f1b7223 */ /* 0x040fe20000010820 */
[----:B------:R-:W-:Y:S02]  /*9f10*/  HADD2.F32 R12, -RZ, R12.H1_H1 ;  /* 0x3000000cff0c7230 */ /* 0x000fe40000004100 */
[----:B------:R-:W-:Y:S01]  /*9f20*/  FFMA.FTZ R33, R15, R4, R6 ;  /* 0x000000040f217223 */ /* 0x000fe20000010006 */
[----:B------:R-:W-:-:S02]  /*9f30*/  HADD2.F32 R14, -RZ, R14.H1_H1 ;  /* 0x3000000eff0e7230 */ /* 0x000fc40000004100 */
        /* <DEDUP_REMOVED lines=18> */
.L_x_5281:
[----:B------:R-:W-:Y:S05]  /*a060*/  BSYNC B0 ;  /* 0x0000000000007941 */ /* 0x000fea0003800000 */
.L_x_5267:
        /* <DEDUP_REMOVED lines=8> */
.L_x_5264:
[----:B------:R-:W-:-:S13]  /*a0f0*/  ISETP.NE.AND P0, PT, R186, 0x3, PT ;  /* 0x00000003ba00780c */ /* 0x000fda0003f05270 */
[----:B------:R-:W-:Y:S05]  /*a100*/  @!P0 BRA `(.L_x_5291) ;  /* 0x0000000000048947 */ /* 0x000fea0003800000 */
[----:B------:R-:W-:Y:S01]  /*a110*/  BPT.TRAP 0x1 ;  /* 0x000000040000795c */ /* 0x000fe20000300000 */
.L_x_5291:
[----:B------:R-:W-:Y:S01]  /*a120*/  IMAD R21, R19, 0x8, R18 ;  /* 0x0000000813157824 */ /* 0x000fe200078e0212 */
[----:B-1----:R-:W-:-:S04]  /*a130*/  SHF.L.U32 R12, R23, 0x1f, RZ ;  /* 0x0000001f170c7819 */ /* 0x002fc800000006ff */
[----:B------:R1:W4:Y:S01]  /*a140*/  SYNCS.PHASECHK.TRANS64.TRYWAIT P1, [R21+URZ+0x38830], R12 ;  /* 0x0388300c150075a7 */ /* 0x000322000802017f */
[----:B------:R-:W-:Y:S05]  /*a150*/  @!P0 BRA `(.L_x_5292) ;  /* 0x0000000000048947 */ /* 0x000fea0003800000 */
[----:B------:R-:W-:Y:S01]  /*a160*/  BPT.TRAP 0x1 ;  /* 0x000000040000795c */ /* 0x000fe20000300000 */
.L_x_5292:
[C---:B--2---:R-:W-:Y:S02]  /*a170*/  VIADD R2, R18.reuse, 0x22400 ;  /* 0x0002240012027836 */ /* 0x044fe40000000000 */
[----:B0--3--:R-:W-:-:S03]  /*a180*/  VIADD R3, R18, 0x20400 ;  /* 0x0002040012037836 */ /* 0x009fc60000000000 */
[----:B------:R-:W-:Y:S02]  /*a190*/  SHF.R.U32.HI R2, RZ, 0x4, R2 ;  /* 0x00000004ff027819 */ /* 0x000fe40000011602 */
[----:B------:R-:W-:Y:S02]  /*a1a0*/  SHF.R.U32.HI R3, RZ, 0x4, R3 ;  /* 0x00000004ff037819 */ /* 0x000fe40000011603 */
[----:B------:R-:W-:Y:S02]  /*a1b0*/  LOP3.LUT R2, R2, 0x3fff, RZ, 0xc0, !PT ;  /* 0x00003fff02027812 */ /* 0x000fe400078ec0ff */
[----:B------:R-:W-:Y:S02]  /*a1c0*/  LOP3.LUT R3, R3, 0x3fff, RZ, 0xc0, !PT ;  /* 0x00003fff03037812 */ /* 0x000fe400078ec0ff */
[----:B------:R-:W-:Y:S01]  /*a1d0*/  LOP3.LUT R206, R2, 0x10000, RZ, 0xfc, !PT ;  /* 0x0001000002ce7812 */ /* 0x000fe200078efcff */
[----:B----4-:R-:W-:Y:S06]  /*a1e0*/  @P1 BRA `(.L_x_5293) ;  /* 0x0000000000081947 */ /* 0x010fec0003800000 */
[----:B------:R-:W0:Y:S02]  /*a1f0*/  SYNCS.PHASECHK.TRANS64.TRYWAIT P1, [R21+URZ+0x38830], R12 ;  /* 0x0388300c150075a7 */ /* 0x000e24000802017f */
[----:B0-----:R-:W-:Y:S05]  /*a200*/  @!P1 BRA `(.L_x_5294) ;  /* 0x0000016c00409947 */ /* 0x001fea0003800000 */
.L_x_5293:
[----:B------:R-:W-:Y:S01]  /*a210*/  LOP3.LUT R4, R3, 0x10000, RZ, 0xfc, !PT ;  /* 0x0001000003047812 */ /* 0x000fe200078efcff */
[----:B------:R-:W-:Y:S01]  /*a220*/  IMAD R2, R19, 0x200, R206 ;  /* 0x0000020013027824 */ /* 0x000fe200078e02ce */
[----:B------:R-:W-:Y:S05]  /*a230*/  WARPSYNC.ALL ;  /* 0x0000000000007948 */ /* 0x000fea0003800000 */
[----:B------:R-:W-:Y:S01]  /*a240*/  IMAD.MOV.U32 R5, RZ, RZ, 0x40000040 ;  /* 0x40000040ff057424 */ /* 0x000fe200078e00ff */
[----:B------:R-:W-:Y:S01]  /*a250*/  R2UR UR4, R4 ;  /* 0x00000000040472ca */ /* 0x000fe200000e0000 */
[----:B------:R-:W-:Y:S01]  /*a260*/  IMAD.MOV.U32 R3, RZ, RZ, 0x40000040 ;  /* 0x40000040ff037424 */ /* 0x000fe200078e00ff */
        /* <DEDUP_REMOVED lines=9> */
[----:B------:R-:W-:Y:S02]  /*a300*/  VIADD R8, R4, 0x4 ;  /* 0x0000000404087836 */ /* 0x000fe40000000000 */
[----:B------:R-:W-:Y:S02]  /*a310*/  IMAD.MOV.U32 R9, RZ, RZ, 0x40000040 ;  /* 0x40000040ff097424 */ /* 0x000fe400078e00ff */
[----:B------:R-:W-:Y:S02]  /*a320*/  IMAD.MOV.U32 R3, RZ, RZ, 0x40000040 ;  /* 0x40000040ff037424 */ /* 0x000fe400078e00ff */
[----:B------:R-:W-:Y:S01]  /*a330*/  HGMMA.64x64x16.F32 R24, gdesc[UR4], RZ, !UPT, gsb0 ;  /* 0x00e00000041879f0 */ /* 0x000fe2000c0008ff */
[----:B------:R-:W-:Y:S02]  /*a340*/  R2UR UR4, R10 ;  /* 0x000000000a0472ca */ /* 0x000fe400000e0000 */
[----:B------:R-:W-:-:S02]  /*a350*/  R2UR UR5, R11 ;  /* 0x000000000b0572ca */ /* 0x000fc400000e0000 */
[----:B------:R-:W-:Y:S01]  /*a360*/  R2UR UR6, R6 ;  /* 0x00000000060672ca */ /* 0x000fe200000e0000 */
[C---:B------:R-:W-:Y:S01]  /*a370*/  VIADD R6, R2.reuse, 0x4 ;  /* 0x0000000402067836 */ /* 0x040fe20000000000 */
[----:B------:R-:W-:Y:S01]  /*a380*/  R2UR UR7, R7 ;  /* 0x00000000070772ca */ /* 0x000fe200000e0000 */
[----:B------:R-:W-:Y:S01]  /*a390*/  VIADD R2, R2, 0x6 ;  /* 0x0000000602027836 */ /* 0x000fe20000000000 */
[----:B------:R-:W-:Y:S01]  /*a3a0*/  MOV R7, 0x40000040 ;  /* 0x4000004000077802 */ /* 0x000fe20000000f00 */
[----:B------:R-:W-:Y:S02]  /*a3b0*/  WARPGROUP.DEPBAR.LE gsb0, 0x0 ;  /* 0x00008000000079c5 */ /* 0x000fe40000010000 */
        /* <DEDUP_REMOVED lines=20> */
[----:B------:R-:W2:Y:S02]  /*a500*/  SYNCS.PHASECHK.TRANS64.TRYWAIT P1, [R18+URZ+0x38810], R3 ;  /* 0x03881003120075a7 */ /* 0x000ea4000802017f */
[----:B--2---:R-:W-:Y:S05]  /*a510*/  @!P1 BRA `(.L_x_5296) ;  /* 0x0000016800909947 */ /* 0x004fea0003800000 */
.L_x_5520:
[----:B------:R-:W-:Y:S05]  /*a520*/  BSYNC B0 ;  /* 0x0000000000007941 */ /* 0x000fea0003800000 */
.L_x_5295:
[----:B------:R-:W-:Y:S05]  /*a530*/  @!P0 BRA `(.L_x_5297) ;  /* 0x0000000000048947 */ /* 0x000fea0003800000 */
[----:B------:R-:W-:Y:S01]  /*a540*/  BPT.TRAP 0x1 ;  /* 0x000000040000795c */ /* 0x000fe20000300000 */
.L_x_5297:
[----:B------:R3:W4:Y:S01]  /*a550*/  SYNCS.PHASECHK.TRANS64.TRYWAIT P1, [R21+URZ+0x38850], R12 ;  /* 0x0388500c150075a7 */ /* 0x000722000802017f */
[----:B------:R-:W-:Y:S05]  /*a560*/  @!P0 BRA `(.L_x_5298) ;  /* 0x0000000000048947 */ /* 0x000fea0003800000 */
[----:B------:R-:W-:Y:S01]  /*a570*/  BPT.TRAP 0x1 ;  /* 0x000000040000795c */ /* 0x000fe20000300000 */
.L_x_5298:
[----:B------:R-:W-:-:S05]  /*a580*/  VIADD R0, R18, 0x400 ;  /* 0x0000040012007836 */ /* 0x000fca0000000000 */
[----:B------:R-:W-:-:S04]  /*a590*/  SHF.R.U32.HI R0, RZ, 0x4, R0 ;  /* 0x00000004ff007819 */ /* 0x000fc80000011600 */
[----:B------:R-:W-:Y:S01]  /*a5a0*/  LOP3.LUT R0, R0, 0x3fff, RZ, 0xc0, !PT ;  /* 0x00003fff00007812 */ /* 0x000fe200078ec0ff */
[----:B----4-:R-:W-:Y:S06]  /*a5b0*/  @P1 BRA `(.L_x_5299) ;  /* 0x0000000000081947 */ /* 0x010fec0003800000 */
[----:B------:R-:W4:Y:S02]  /*a5c0*/  SYNCS.PHASECHK.TRANS64.TRYWAIT P1, [R21+URZ+0x38850], R12 ;  /* 0x0388500c150075a7 */ /* 0x000f24000802017f */
[----:B----4-:R-:W-:Y:S05]  /*a5d0*/  @!P1 BRA `(.L_x_5300) ;  /* 0x0000016800749947 */ /* 0x010fea0003800000 */
.L_x_5299:
[----:B------:R-:W-:Y:S05]  /*a5e0*/  WARPSYNC.ALL ;  /* 0x0000000000007948 */ /* 0x000fea0003800000 */
[----:B------:R-:W-:Y:S01]  /*a5f0*/  LOP3.LUT R207, R0, 0x10000, RZ, 0xfc, !PT ;  /* 0x0001000000cf7812 */ /* 0x000fe200078efcff */
[----:B------:R-:W-:Y:S01]  /*a600*/  VIADD R0, R18, 0x26400 ;  /* 0x0002640012007836 */ /* 0x000fe20000000000 */
[----:B------:R-:W-:-:S03]  /*a610*/  WARPGROUP.ARRIVE ;  /* 0x00000000000079c5 */ /* 0x000fc60000000000 */
[----:B01-34-:R-:W-:-:S03]  /*a620*/  IMAD R12, R19, 0x1000, R207 ;  /* 0x00001000130c7824 */ /* 0x01bfc600078e02cf */
[----:B------:R-:W0:Y:S01]  /*a630*/  S2R R20, SR_TID.X ;  /* 0x0000000000147919 */ /* 0x000e220000002100 */
[----:B------:R-:W-:Y:S01]  /*a640*/  IMAD.MOV.U32 R13, RZ, RZ, 0x40000040 ;  /* 0x40000040ff0d7424 */ /* 0x000fe200078e00ff */
[----:B------:R-:W-:Y:S01]  /*a650*/  SHF.R.U32.HI R0, RZ, 0x4, R0 ;  /* 0x00000004ff007819 */ /* 0x000fe20000011600 */
[----:B--2---:R-:W-:Y:S01]  /*a660*/  IMAD.MOV.U32 R3, RZ, RZ, 0x40000040 ;  /* 0x40000040ff037424 */ /* 0x004fe200078e00ff */
[C---:B------:R-:W-:Y:S01]  /*a670*/  R2UR UR6, R12.reuse ;  /* 0x000000000c0672ca */ /* 0x040fe200000e0000 */
[----:B------:R-:W-:Y:S01]  /*a680*/  VIADD R14, R12, 0x2 ;  /* 0x000000020c0e7836 */ /* 0x000fe20000000000 */
[----:B------:R-:W-:Y:S01]  /*a690*/  LOP3.LUT R0, R0, 0x3fff, RZ, 0xc0, !PT ;  /* 0x00003fff00007812 */ /* 0x000fe200078ec0ff */
[----:B------:R-:W-:Y:S01]  /*a6a0*/  IMAD.MOV.U32 R15, RZ, RZ, 0x40000040 ;  /* 0x40000040ff0f7424 */ /* 0x000fe200078e00ff */
[----:B------:R-:W-:Y:S01]  /*a6b0*/  R2UR UR7, R13 ;  /* 0x000000000d0772ca */ /* 0x000fe200000e0000 */
[----:B------:R-:W-:Y:S01]  /*a6c0*/  IMAD.MOV.U32 R59, RZ, RZ, 0x40000040 ;  /* 0x40000040ff3b7424 */ /* 0x000fe200078e00ff */
[----:B------:R-:W-:Y:S01]  /*a6d0*/  LOP3.LUT R2, R0, 0x10000, RZ, 0xfc, !PT ;  /* 0x0001000000027812 */ /* 0x000fe200078efcff */
[----:B------:R-:W-:Y:S01]  /*a6e0*/  VIADD R57, R12, 0x800 ;  /* 0x000008000c397836 */ /* 0x000fe20000000000 */
[----:B------:R-:W-:Y:S01]  /*a6f0*/  R2UR UR5, R3 ;  /* 0x00000000030572ca */ /* 0x000fe200000e0000 */
[----:B------:R-:W-:Y:S01]  /*a700*/  IMAD.MOV.U32 R60, RZ, RZ, 0x4 ;  /* 0x00000004ff3c7424 */ /* 0x000fe200078e00ff */
[C---:B------:R-:W-:Y:S01]  /*a710*/  R2UR UR4, R2.reuse ;  /* 0x00000000020472ca */ /* 0x040fe200000e0000 */
[----:B------:R-:W-:-:S02]  /*a720*/  VIADD R58, R2, 0x2 ;  /* 0x00000002023a7836 */ /* 0x000fc40000000000 */
[----:B------:R-:W-:-:S10]  /*a730*/  VIADD R13, R2, 0x800 ;  /* 0x00000800020d7836 */ /* 0x000fd40000000000 */
        /* <DEDUP_REMOVED lines=9> */
[----:B0-----:R-:W-:-:S05]  /*a7d0*/  SHF.R.U32.HI R20, RZ, 0x7, R20 ;  /* 0x00000007ff147819 */ /* 0x001fca0000011614 */
        /* <DEDUP_REMOVED lines=155> */
[C---:B------:R-:W-:Y:S01]  /*b190*/  IMAD.IADD R58, R0.reuse, 0x1, R13 ;  /* 0x00000001003a7824 */ /* 0x040fe200078e020d */
[----:B------:R-:W-:Y:S01]  /*b1a0*/  R2UR UR5, R59 ;  /* 0x000000003b0572ca */ /* 0x000fe200000e0000 */
[----:B------:R-:W-:Y:S01]  /*b1b0*/  IMAD.MOV.U32 R59, RZ, RZ, 0x40000040 ;  /* 0x40000040ff3b7424 */ /* 0x000fe200078e00ff */
[----:B------:R-:W-:Y:S01]  /*b1c0*/  IADD3 R14, R0, R57, RZ ;  /* 0x00000039000e7210 */ /* 0x000fe20007ffe0ff */
[----:B------:R-:W-:-:S02]  /*b1d0*/  WARPGROUP.DEPBAR.LE gsb0, 0x0 ;  /* 0x00008000000079c5 */ /* 0x000fc40000010000 */
[----:B------:R-:W-:-:S08]  /*b1e0*/  WARPGROUP.ARRIVE ;  /* 0x00000000000079c5 */ /* 0x000fd00000000000 */
        /* <DEDUP_REMOVED lines=22> */
[----:B------:R-:W-:-:S04]  /*b350*/  SEL R13, R13, 0x26, P1 ;  /* 0x000000260d0d7807 */ /* 0x000fc80000800000 */
[----:B------:R-:W-:Y:S01]  /*b360*/  LOP3.LUT R13, R13, 0x6, RZ, 0xc0, !PT ;  /* 0x000000060d0d7812 */ /* 0x000fe200078ec0ff */
        /* <DEDUP_REMOVED lines=65> */
[----:B------:R-:W-:Y:S02]  /*b780*/  IADD3 R58, R13, R58, R12 ;  /* 0x0000003a0d3a7210 */ /* 0x000fe40007ffe00c */
[----:B------:R-:W-:Y:S01]  /*b790*/  IADD3 R13, R2, 0xc00, RZ ;  /* 0x00000c00020d7810 */ /* 0x000fe20007ffe0ff */
        /* <DEDUP_REMOVED lines=88> */
[----:B------:R-:W-:Y:S01]  /*bd20*/  SEL R0, R57, 0x3e, P1 ;  /* 0x0000003e39007807 */ /* 0x000fe20000800000 */
[----:B------:R-:W-:Y:S02]  /*bd30*/  WARPGROUP.DEPBAR.LE gsb0, 0x0 ;  /* 0x00008000000079c5 */ /* 0x000fe40000010000 */
[----:B------:R-:W-:-:S06]  /*bd40*/  WARPGROUP.ARRIVE ;  /* 0x00000000000079c5 */ /* 0x000fcc0000000000 */
[----:B------:R-:W-:Y:S01]  /*bd50*/  HGMMA.64x64x16.F32 R24, gdesc[UR4], R24, gsb0 ;  /* 0x00e00000041879f0 */ /* 0x000fe20008000818 */
[----:B------:R-:W-:Y:S02]  /*bd60*/  R2UR UR6, R14 ;  /* 0x000000000e0672ca */ /* 0x000fe400000e0000 */
[----:B------:R-:W-:Y:S02]  /*bd70*/  R2UR UR7, R15 ;  /* 0x000000000f0772ca */ /* 0x000fe400000e0000 */
[----:B------:R-:W-:Y:S02]  /*bd80*/  R2UR UR4, R58 ;  /* 0x000000003a0472ca */ /* 0x000fe400000e0000 */
[----:B------:R-:W-:Y:S02]  /*bd90*/  R2UR UR5, R59 ;  /* 0x000000003b0572ca */ /* 0x000fe400000e0000 */
[----:B------:R-:W-:Y:S02]  /*bda0*/  LOP3.LUT R15, R13, 0x1e00, RZ, 0xc0, !PT ;  /* 0x00001e000d0f7812 */ /* 0x000fe400078ec0ff */
[----:B------:R-:W-:-:S04]  /*bdb0*/  LOP3.LUT R13, R0, 0x6, RZ, 0xc0, !PT ;  /* 0x00000006000d7812 */ /* 0x000fc800078ec0ff */
[CC--:B------:R-:W-:Y:S02]  /*bdc0*/  IADD3 R14, R13.reuse, R15.reuse, R2 ;  /* 0x0000000f0d0e7210 */ /* 0x0c0fe40007ffe002 */
[----:B------:R-:W-:Y:S01]  /*bdd0*/  IADD3 R12, R13, R15, R12 ;  /* 0x0000000f0d0c7210 */ /* 0x000fe20007ffe00c */
[----:B------:R-:W-:Y:S02]  /*bde0*/  IMAD.MOV.U32 R15, RZ, RZ, 0x40000040 ;  /* 0x40000040ff0f7424 */ /* 0x000fe400078e00ff */
[----:B------:R-:W-:Y:S01]  /*bdf0*/  IMAD.MOV.U32 R13, RZ, RZ, 0x40000040 ;  /* 0x40000040ff0d7424 */ /* 0x000fe200078e00ff */
[----:B------:R-:W-:Y:S02]  /*be00*/  WARPGROUP.DEPBAR.LE gsb0, 0x0 ;  /* 0x00008000000079c5 */ /* 0x000fe40000010000 */
[----:B------:R-:W-:-:S06]  /*be10*/  WARPGROUP.ARRIVE ;  /* 0x00000000000079c5 */ /* 0x000fcc0000000000 */
        /* <DEDUP_REMOVED lines=11> */
.L_x_5301:
[----:B------:R-:W2:Y:S01]  /*bed0*/  LDL R0, [R1+0x10] ;  /* 0x0000100001007983 */ /* 0x000ea20000100800 */
[----:B------:R-:W0:Y:S01]  /*bee0*/  LDC R12, c[0x0][0x448] ;  /* 0x00011200ff0c7b82 */ /* 0x000e220000000800 */
[----:B------:R-:W-:Y:S01]  /*bef0*/  ULDC UR4, c[0x0][0xa80] ;  /* 0x0002a00000047ab9 */ /* 0x000fe20000000800 */
[----:B------:R-:W-:Y:S01]  /*bf00*/  LOP3.LUT R22, R22, 0xffffffef, RZ, 0xc0, !PT ;  /* 0xffffffef16167812 */ /* 0x000fe200078ec0ff */
[----:B------:R-:W3:Y:S01]  /*bf10*/  LDL R58, [R1] ;  /* 0x00000000013a7983 */ /* 0x000ee20000100800 */
[----:B0-----:R-:W-:-:S13]  /*bf20*/  ISETP.NE.AND P5, PT, R12, 0x1, PT ;  /* 0x000000010c00780c */ /* 0x001fda0003fa5270 */
[----:B------:R-:W0:Y:S01]  /*bf30*/  @P5 LDC R13, c[0x0][0x44c] ;  /* 0x00011300ff0d5b82 */ /* 0x000e220000000800 */
[----:B------:R-:W-:-:S07]  /*bf40*/  @P5 LOP3.LUT R22, R22, 0x10, RZ, 0xfc, !PT ;  /* 0x0000001016165812 */ /* 0x000fce00078efcff */
[----:B------:R-:W1:Y:S01]  /*bf50*/  @P5 LDC R15, c[0x0][0x450] ;  /* 0x00011400ff0f5b82 */ /* 0x000e620000000800 */
[----:B--2---:R-:W-:-:S04]  /*bf60*/  IMAD.IADD R0, R0, 0x1, R213 ;  /* 0x0000000100007824 */ /* 0x004fc800078e02d5 */
[----:B0-----:R-:W-:-:S05]  /*bf70*/  @P5 IMAD.HI.U32 R12, R0, R13, RZ ;  /* 0x0000000d000c5227 */ /* 0x001fca00078e00ff */
[----:B-1----:R-:W-:-:S05]  /*bf80*/  @P5 SHF.R.U32.HI R0, RZ, R15, R12 ;  /* 0x0000000fff005219 */ /* 0x002fca000001160c */
[----:B------:R-:W0:Y:S01]  /*bf90*/  SHFL.IDX PT, R14, R0, RZ, 0x1c1f ;  /* 0x001c1fff000e7589 */ /* 0x000e2200000e0000 */
[----:B------:R-:W-:-:S05]  /*bfa0*/  IMAD R12, R168, -0x40, R57 ;  /* 0xffffffc0a80c7824 */ /* 0x000fca00078e0239 */
[----:B------:R-:W-:Y:S02]  /*bfb0*/  IADD3 R13, R211, 0x1, R12 ;  /* 0x00000001d30d7810 */ /* 0x000fe40007ffe00c */
[----:B------:R-:W-:Y:S02]  /*bfc0*/  IADD3 R12, -R193, R12, R211 ;  /* 0x0000000cc10c7210 */ /* 0x000fe40007ffe1d3 */
        /* <DEDUP_REMOVED lines=12> */
[----:B------:R-:W-:Y:S02]  /*c090*/  FMNMX.FTZ R20, R57, R20, !PT ;  /* 0x0000001439147209 */ /* 0x000fe40007810000 */
        /* <DEDUP_REMOVED lines=33> */
[----:B------:R-:W-:Y:S02]  /*c2b0*/  FSEL R53, R53, -INF , P1 ;  /* 0xff80000035357808 */ /* 0x000fe40000800000 */
[----:B------:R-:W-:Y:S01]  /*c2c0*/  FMNMX.FTZ R20, R69, R20, !PT ;  /* 0x0000001445147209 */ /* 0x000fe20007810000 */
[----:B------:R-:W0:Y:S03]  /*c2d0*/  SHFL.IDX PT, R0, R0, 0x1, 0x1c1f ;  /* 0x003c1f0000007f89 */ /* 0x000e2600000e0000 */
[----:B------:R-:W-:-:S05]  /*c2e0*/  FMNMX.FTZ R20, R53, R20, !PT ;  /* 0x0000001435147209 */ /* 0x000fca0007810000 */
[----:B------:R-:W1:Y:S01]  /*c2f0*/  SHFL.BFLY PT, R71, R20, 0x2, 0x1f ;  /* 0x0c401f0014477f89 */ /* 0x000e6200000e0000 */
[----:B0-----:R-:W-:-:S04]  /*c300*/  VIADDMNMX R14, R0, R13, R12, PT ;  /* 0x0000000d000e7246 */ /* 0x001fc8000380010c */
[C---:B------:R-:W-:Y:S02]  /*c310*/  ISETP.GT.AND P1, PT, R14.reuse, RZ, PT ;  /* 0x000000ff0e00720c */ /* 0x040fe40003f24270 */
[----:B------:R-:W-:Y:S02]  /*c320*/  ISETP.GT.AND P2, PT, R14, 0x1, PT ;  /* 0x000000010e00780c */ /* 0x000fe40003f44270 */
[----:B-1----:R-:W-:Y:S02]  /*c330*/  FMNMX.FTZ R24, R20, R71, !PT ;  /* 0x0000004714187209 */ /* 0x002fe40007810000 */
[----:B------:R-:W-:Y:S02]  /*c340*/  ISETP.GT.AND P3, PT, R14, 0x8, PT ;  /* 0x000000080e00780c */ /* 0x000fe40003f64270 */
[----:B------:R-:W-:Y:S02]  /*c350*/  FSEL R71, R26, -INF , P1 ;  /* 0xff8000001a477808 */ /* 0x000fe40000800000 */
[----:B------:R-:W-:-:S02]  /*c360*/  FSEL R27, R27, -INF , P2 ;  /* 0xff8000001b1b7808 */ /* 0x000fc40001000000 */
        /* <DEDUP_REMOVED lines=14> */
[----:B------:R-:W-:Y:S01]  /*c450*/  FMNMX.FTZ R0, R79, R0, !PT ;  /* 0x000000004f007209 */ /* 0x000fe20007810000 */
[----:B------:R-:W0:Y:S01]  /*c460*/  SHFL.BFLY PT, R13, R24, 0x1, 0x1f ;  /* 0x0c201f00180d7f89 */ /* 0x000e2200000e0000 */
        /* <DEDUP_REMOVED lines=18> */
[----:B0-----:R-:W-:Y:S02]  /*c590*/  FMNMX.FTZ R13, R24, R13, !PT ;  /* 0x0000000d180d7209 */ /* 0x001fe40007810000 */
[----:B------:R-:W-:Y:S02]  /*c5a0*/  MOV R12, UR4 ;  /* 0x00000004000c7c02 */ /* 0x000fe40008000f00 */
[----:B------:R-:W-:-:S02]  /*c5b0*/  ISETP.GT.AND P1, PT, R14, 0x38, PT ;  /* 0x000000380e00780c */ /* 0x000fc40003f24270 */
[----:B------:R-:W-:Y:S02]  /*c5c0*/  FSEL R51, R51, -INF , P2 ;  /* 0xff80000033337808 */ /* 0x000fe40001000000 */
[----:B------:R-:W-:Y:S01]  /*c5d0*/  FMNMX.FTZ R0, R89, R0, !PT ;  /* 0x0000000059007209 */ /* 0x000fe20007810000 */
[----:B------:R-:W-:Y:S01]  /*c5e0*/  FMUL.FTZ R20, R13, R12 ;  /* 0x0000000c0d147220 */ /* 0x000fe20000410000 */
[----:B------:R-:W-:Y:S02]  /*c5f0*/  ISETP.GT.AND P2, PT, R14, 0x39, PT ;  /* 0x000000390e00780c */ /* 0x000fe40003f44270 */
[----:B------:R-:W-:Y:S02]  /*c600*/  FSEL R91, R54, -INF , P1 ;  /* 0xff800000365b7808 */ /* 0x000fe40000800000 */
[----:B------:R-:W-:Y:S02]  /*c610*/  FMNMX.FTZ R0, R51, R0, !PT ;  /* 0x0000000033007209 */ /* 0x000fe40007810000 */
[----:B------:R-:W-:-:S02]  /*c620*/  FSETP.NEU.FTZ.AND P4, PT, R13, -INF , PT ;  /* 0xff8000000d00780b */ /* 0x000fc40003f9d000 */
[----:B------:R-:W-:Y:S02]  /*c630*/  FSEL R55, R55, -INF , P2 ;  /* 0xff80000037377808 */ /* 0x000fe40001000000 */
[----:B------:R-:W-:Y:S02]  /*c640*/  FMNMX.FTZ R0, R91, R0, !PT ;  /* 0x000000005b007209 */ /* 0x000fe40007810000 */
[----:B------:R-:W-:Y:S02]  /*c650*/  FSEL R24, R20, RZ, P4 ;  /* 0x000000ff14187208 */ /* 0x000fe40002000000 */
[----:B------:R-:W-:-:S03]  /*c660*/  FMNMX.FTZ R0, R55, R0, !PT ;  /* 0x0000000037007209 */ /* 0x000fc60007810000 */
[-CC-:B------:R-:W-:Y:S01]  /*c670*/  FFMA.FTZ R164, R15, R12.reuse, -R24.reuse ;  /* 0x0000000c0fa47223 */ /* 0x180fe20000010818 */
[----:B------:R-:W-:Y:S02]  /*c680*/  FFMA.FTZ R15, R25, R12, -R24 ;  /* 0x0000000c190f7223 */ /* 0x000fe40000010818 */
[----:B------:R-:W0:Y:S02]  /*c690*/  SHFL.BFLY PT, R25, R0, 0x2, 0x1f ;  /* 0x0c401f0000197f89 */ /* 0x000e2400000e0000 */
[----:B0-----:R-:W-:-:S05]  /*c6a0*/  FMNMX.FTZ R25, R0, R25, !PT ;  /* 0x0000001900197209 */ /* 0x001fca0007810000 */
[----:B------:R-:W0:Y:S01]  /*c6b0*/  SHFL.BFLY PT, R20, R25, 0x1, 0x1f ;  /* 0x0c201f0019147f89 */ /* 0x000e2200000e0000 */
[----:B------:R-:W-:Y:S01]  /*c6c0*/  FFMA.FTZ R166, R57, R12, -R24 ;  /* 0x0000000c39a67223 */ /* 0x000fe20000010818 */
[----:B------:R-:W-:Y:S01]  /*c6d0*/  MUFU.EX2 R164, R164 ;  /* 0x000000a400a47308 */ /* 0x000fe20000000800 */
[----:B0-----:R-:W-:-:S04]  /*c6e0*/  FMNMX.FTZ R20, R25, R20, !PT ;  /* 0x0000001419147209 */ /* 0x001fc80007810000 */
[C---:B------:R-:W-:Y:S01]  /*c6f0*/  FSETP.NEU.FTZ.AND P1, PT, R20.reuse, -INF , PT ;  /* 0xff8000001400780b */ /* 0x040fe20003f3d000 */
[----:B------:R-:W-:-:S05]  /*c700*/  FMUL.FTZ R0, R20, R12 ;  /* 0x0000000c14007220 */ /* 0x000fca0000410000 */
[----:B------:R-:W-:-:S05]  /*c710*/  FSEL R0, R0, RZ, P1 ;  /* 0x000000ff00007208 */ /* 0x000fca0000800000 */
[-CC-:B------:R-:W-:Y:S01]  /*c720*/  FFMA.FTZ R71, R71, R12.reuse, -R0.reuse ;  /* 0x0000000c47477223 */ /* 0x180fe20000010800 */
[-CC-:B------:R-:W-:Y:S01]  /*c730*/  FFMA.FTZ R27, R27, R12.reuse, -R0.reuse ;  /* 0x0000000c1b1b7223 */ /* 0x180fe20000010800 */
[-C--:B------:R-:W-:Y:S01]  /*c740*/  FFMA.FTZ R73, R73, R12.reuse, -R0 ;  /* 0x0000000c49497223 */ /* 0x080fe20000010800 */
[----:B------:R-:W0:Y:S01]  /*c750*/  MUFU.EX2 R15, R15 ;  /* 0x0000000f000f7308 */ /* 0x000e220000000800 */
[----:B------:R-:W-:Y:S02]  /*c760*/  VIADD R25, R21, 0x38840 ;  /* 0x0003884015197836 */ /* 0x000fe40000000000 */
[-C--:B------:R-:W-:Y:S01]  /*c770*/  FFMA.FTZ R29, R29, R12.reuse, -R24 ;  /* 0x0000000c1d1d7223 */ /* 0x080fe20000010818 */
[----:B------:R-:W-:-:S04]  /*c780*/  FFMA.FTZ R75, R75, R12, -R0 ;  /* 0x0000000c4b4b7223 */ /* 0x000fc80000010800 */
[----:B------:R-:W-:Y:S01]  /*c790*/  MUFU.EX2 R71, R71 ;  /* 0x0000004700477308 */ /* 0x000fe20000000800 */
[-C--:B------:R-:W-:Y:S01]  /*c7a0*/  FFMA.FTZ R160, R59, R12.reuse, -R24 ;  /* 0x0000000c3ba07223 */ /* 0x080fe20000010818 */
[----:B------:R-:W-:Y:S01]  /*c7b0*/  PRMT R25, R190, 0x654, R25 ;  /* 0x00000654be197816 */ /* 0x000fe20000000019 */
[-C--:B------:R-:W-:Y:S01]  /*c7c0*/  FFMA.FTZ R77, R77, R12.reuse, -R0 ;  /* 0x0000000c4d4d7223 */ /* 0x080fe20000010800 */
[----:B------:R-:W-:Y:S02]  /*c7d0*/  FFMA.FTZ R14, R33, R12, -R24 ;  /* 0x0000000c210e7223 */ /* 0x000fe40000010818 */
[----:B------:R1:W-:Y:S02]  /*c7e0*/  SYNCS.ARRIVE.TRANS64.RED.A1T0 RZ, [R25+URZ], RZ ;  /* 0x000000ff19ff79a7 */ /* 0x0003e4000810043f */
[----:B------:R-:W2:Y:S08]  /*c7f0*/  MUFU.EX2 R28, R27 ;  /* 0x0000001b001c7308 */ /* 0x000eb00000000800 */
[----:B------:R-:W4:Y:S01]  /*c800*/  MUFU.EX2 R166, R166 ;  /* 0x000000a600a67308 */ /* 0x000f220000000800 */
[----:B-1----:R-:W-:-:S07]  /*c810*/  IMAD.MOV.U32 R25, RZ, RZ, 0x40000040 ;  /* 0x40000040ff197424 */ /* 0x002fce00078e00ff */
[----:B------:R-:W1:Y:S01]  /*c820*/  MUFU.EX2 R73, R73 ;  /* 0x0000004900497308 */ /* 0x000e620000000800 */
[----:B------:R-:W-:-:S07]  /*c830*/  FFMA.FTZ R79, R79, R12, -R0 ;  /* 0x0000000c4f4f7223 */ /* 0x000fce0000010800 */
[----:B------:R-:W5:Y:S01]  /*c840*/  MUFU.EX2 R29, R29 ;  /* 0x0000001d001d7308 */ /* 0x000f620000000800 */
[----:B------:R-:W-:-:S07]  /*c850*/  FFMA.FTZ R31, R37, R12, -R24 ;  /* 0x0000000c251f7223 */ /* 0x000fce0000010818 */
[----:B------:R-:W3:Y:S01]  /*c860*/  MUFU.EX2 R30, R75 ;  /* 0x0000004b001e7308 */ /* 0x000ee20000000800 */
[----:B------:R-:W-:Y:S01]  /*c870*/  R2UR UR7, R25 ;  /* 0x00000000190772ca */ /* 0x000fe200000e0000 */
[-CC-:B------:R-:W-:Y:S01]  /*c880*/  FFMA.FTZ R162, R61, R12.reuse, -R24.reuse ;  /* 0x0000000c3da27223 */ /* 0x180fe20000010818 */
[----:B------:R-:W-:-:S05]  /*c890*/  FFMA.FTZ R156, R63, R12, -R24 ;  /* 0x0000000c3f9c7223 */ /* 0x000fca0000010818 */
[----:B------:R-:W3:Y:S01]  /*c8a0*/  MUFU.EX2 R160, R160 ;  /* 0x000000a000a07308 */ /* 0x000ee20000000800 */
[-CC-:B------:R-:W-:Y:S01]  /*c8b0*/  FFMA.FTZ R33, R41, R12.reuse, -R24.reuse ;  /* 0x0000000c29217223 */ /* 0x180fe20000010818 */
[-CC-:B------:R-:W-:Y:S01]  /*c8c0*/  FFMA.FTZ R158, R65, R12.reuse, -R24.reuse ;  /* 0x0000000c419e7223 */ /* 0x180fe20000010818 */
[----:B------:R-:W-:-:S05]  /*c8d0*/  FFMA.FTZ R35, R45, R12, -R24 ;  /* 0x0000000c2d237223 */ /* 0x000fca0000010818 */
[----:B------:R0:W-:Y:S01]  /*c8e0*/  MUFU.EX2 R57, R14 ;  /* 0x0000000e00397308 */ /* 0x0001e20000000800 */
[-CC-:B------:R-:W-:Y:S01]  /*c8f0*/  FFMA.FTZ R152, R67, R12.reuse, -R24.reuse ;  /* 0x0000000c43987223 */ /* 0x180fe20000010818 */
[-CC-:B------:R-:W-:Y:S01]  /*c900*/  FFMA.FTZ R37, R49, R12.reuse, -R24.reuse ;  /* 0x0000000c31257223 */ /* 0x180fe20000010818 */
[-CC-:B------:R-:W-:Y:S01]  /*c910*/  FFMA.FTZ R154, R69, R12.reuse, -R24.reuse ;  /* 0x0000000c459a7223 */ /* 0x180fe20000010818 */
[----:B------:R-:W-:-:S04]  /*c920*/  FFMA.FTZ R39, R53, R12, -R24 ;  /* 0x0000000c35277223 */ /* 0x000fc80000010818 */
[----:B------:R-:W3:Y:S01]  /*c930*/  MUFU.EX2 R77, R77 ;  /* 0x0000004d004d7308 */ /* 0x000ee20000000800 */
[----:B0-----:R-:W-:Y:S01]  /*c940*/  LOP3.LUT R14, R56, 0x2000000, RZ, 0xfc, !PT ;  /* 0x02000000380e7812 */ /* 0x001fe200078efcff */
        /* <DEDUP_REMOVED lines=11> */
[----:B------:R-:W-:Y:S01]  /*ca00*/  FADD.FTZ R25, R164, R15 ;  /* 0x0000000fa4197221 */ /* 0x000fe20000010000 */
[----:B------:R-:W-:-:S02]  /*ca10*/  IMAD R24, R19, 0x1000, R14 ;  /* 0x0000100013187824 */ /* 0x000fc400078e020e */
[----:B--2---:R-:W-:Y:S01]  /*ca20*/  FADD.FTZ R0, R71, R28 ;  /* 0x0000001c47007221 */ /* 0x004fe20000010000 */
[----:B------:R-:W-:Y:S02]  /*ca30*/  IMAD.MOV.U32 R27, RZ, RZ, 0x40000040 ;  /* 0x40000040ff1b7424 */ /* 0x000fe400078e00ff */
[----:B----4-:R-:W-:Y:S01]  /*ca40*/  FADD.FTZ R38, R166, R25 ;  /* 0x00000019a6267221 */ /* 0x010fe20000010000 */
[----:B------:R-:W-:Y:S02]  /*ca50*/  VIADD R26, R24, 0x80 ;  /* 0x00000080181a7836 */ /* 0x000fe40000000000 */
[----:B-1----:R-:W-:Y:S01]  /*ca60*/  FADD.FTZ R25, R73, R0 ;  /* 0x0000000049197221 */ /* 0x002fe20000010000 */
[----:B------:R-:W1:Y:S01]  /*ca70*/  MUFU.EX2 R162, R162 ;  /* 0x000000a200a27308 */ /* 0x000e620000000800 */
[----:B------:R-:W-:Y:S01]  /*ca80*/  R2UR UR11, R27 ;  /* 0x000000001b0b72ca */ /* 0x000fe200000e0000 */
[----:B-----5:R-:W-:Y:S01]  /*ca90*/  FADD.FTZ R27, R29, R38 ;  /* 0x000000261d1b7221 */ /* 0x020fe20000010000 */
[----:B---3--:R-:W-:Y:S01]  /*caa0*/  FADD.FTZ R38, R30, R25 ;  /* 0x000000191e267221 */ /* 0x008fe20000010000 */
[----:B------:R-:W-:-:S04]  /*cab0*/  R2UR UR10, R26 ;  /* 0x000000001a0a72ca */ /* 0x000fc800000e0000 */
[----:B------:R-:W2:Y:S01]  /*cac0*/  MUFU.EX2 R81, R81 ;  /* 0x0000005100517308 */ /* 0x000ea20000000800 */
[----:B------:R-:W-:Y:S02]  /*cad0*/  VIADD R26, R24, 0x100 ;  /* 0x00000100181a7836 */ /* 0x000fe40000000000 */
[----:B------:R-:W-:Y:S01]  /*cae0*/  FADD.FTZ R40, R160, R27 ;  /* 0x0000001ba0287221 */ /* 0x000fe20000010000 */
[----:B------:R-:W-:Y:S02]  /*caf0*/  IMAD.MOV.U32 R27, RZ, RZ, 0x40000040 ;  /* 0x40000040ff1b7424 */ /* 0x000fe400078e00ff */
[----:B------:R-:W-:Y:S02]  /*cb00*/  FADD.FTZ R25, R77, R38 ;  /* 0x000000264d197221 */ /* 0x000fe40000010000 */
[----:B------:R-:W3:Y:S01]  /*cb10*/  MUFU.EX2 R31, R31 ;  /* 0x0000001f001f7308 */ /* 0x000ee20000000800 */
[----:B------:R-:W-:Y:S01]  /*cb20*/  R2UR UR14, R26 ;  /* 0x000000001a0e72ca */ /* 0x000fe200000e0000 */
[----:B0-----:R-:W-:-:S06]  /*cb30*/  FADD.FTZ R26, R32, R25 ;  /* 0x00000019201a7221 */ /* 0x001fcc0000010000 */
[----:B------:R-:W0:Y:S01]  /*cb40*/  MUFU.EX2 R34, R83 ;  /* 0x0000005300227308 */ /* 0x000e220000000800 */
[----:B------:R-:W-:Y:S01]  /*cb50*/  R2UR UR15, R27 ;  /* 0x000000001b0f72ca */ /* 0x000fe200000e0000 */
[----:B------:R-:W-:Y:S02]  /*cb60*/  IMAD.MOV.U32 R25, RZ, RZ, 0x40000040 ;  /* 0x40000040ff197424 */ /* 0x000fe400078e00ff */
[----:B------:R-:W-:-:S04]  /*cb70*/  FADD.FTZ R27, R57, R40 ;  /* 0x00000028391b7221 */ /* 0x000fc80000010000 */
[----:B------:R-:W4:Y:S08]  /*cb80*/  MUFU.EX2 R156, R156 ;  /* 0x0000009c009c7308 */ /* 0x000f300000000800 */
[----:B------:R-:W5:Y:S01]  /*cb90*/  MUFU.EX2 R85, R85 ;  /* 0x0000005500557308 */ /* 0x000f620000000800 */
[----:B-1----:R-:W-:Y:S01]  /*cba0*/  FADD.FTZ R38, R162, R27 ;  /* 0x0000001ba2267221 */ /* 0x002fe20000010000 */
[----:B------:R-:W-:Y:S01]  /*cbb0*/  R2UR UR19, R25 ;  /* 0x00000000191372ca */ /* 0x000fe200000e0000 */
[----:B--2---:R-:W-:-:S05]  /*cbc0*/  FADD.FTZ R25, R81, R26 ;  /* 0x0000001a51197221 */ /* 0x004fca0000010000 */
[----:B------:R-:W1:Y:S01]  /*cbd0*/  MUFU.EX2 R36, R43 ;  /* 0x0000002b00247308 */ /* 0x000e620000000800 */
[----:B------:R-:W-:Y:S01]  /*cbe0*/  F2FP.F16.F32.PACK_AB R164, R15, R164 ;  /* 0x000000a40fa4723e */ /* 0x000fe200000000ff */
[----:B---3--:R-:W-:-:S06]  /*cbf0*/  FADD.FTZ R15, R31, R38 ;  /* 0x000000261f0f7221 */ /* 0x008fcc0000010000 */
[----:B------:R-:W2:Y:S01]  /*cc00*/  MUFU.EX2 R33, R33 ;  /* 0x0000002100217308 */ /* 0x000ea20000000800 */
[----:B0-----:R-:W-:-:S07]  /*cc10*/  FADD.FTZ R26, R34, R25 ;  /* 0x00000019221a7221 */ /* 0x001fce0000010000 */
[----:B------:R-:W0:Y:S01]  /*cc20*/  MUFU.EX2 R87, R87 ;  /* 0x0000005700577308 */ /* 0x000e220000000800 */
[----:B----4-:R-:W-:-:S07]  /*cc30*/  FADD.FTZ R38, R156, R15 ;  /* 0x0000000f9c267221 */ /* 0x010fce0000010000 */
[----:B------:R-:W3:Y:S01]  /*cc40*/  MUFU.EX2 R158, R158 ;  /* 0x0000009e009e7308 */ /* 0x000ee20000000800 */
[C---:B------:R-:W-:Y:S01]  /*cc50*/  R2UR UR6, R24.reuse ;  /* 0x00000000180672ca */ /* 0x040fe200000e0000 */
[----:B-----5:R-:W-:Y:S01]  /*cc60*/  FADD.FTZ R15, R85, R26 ;  /* 0x0000001a550f7221 */ /* 0x020fe20000010000 */
[----:B------:R-:W-:-:S05]  /*cc70*/  VIADD R24, R24, 0x180 ;  /* 0x0000018018187836 */ /* 0x000fca0000000000 */
[----:B------:R-:W4:Y:S01]  /*cc80*/  MUFU.EX2 R35, R35 ;  /* 0x0000002300237308 */ /* 0x000f220000000800 */
[----:B-1----:R-:W-:-:S07]  /*cc90*/  FADD.FTZ R26, R36, R15 ;  /* 0x0000000f241a7221 */ /* 0x002fce0000010000 */
[----:B------:R-:W1:Y:S01]  /*cca0*/  MUFU.EX2 R0, R47 ;  /* 0x0000002f00007308 */ /* 0x000e620000000800 */
[----:B------:R-:W-:Y:S01]  /*ccb0*/  R2UR UR18, R24 ;  /* 0x00000000181272ca */ /* 0x000fe200000e0000 */
[----:B--2---:R-:W-:-:S06]  /*ccc0*/  FADD.FTZ R25, R33, R38 ;  /* 0x0000002621197221 */ /* 0x004fcc0000010000 */
[----:B------:R-:W2:Y:S01]  /*ccd0*/  MUFU.EX2 R152, R152 ;  /* 0x0000009800987308 */ /* 0x000ea20000000800 */
[----:B------:R-:W-:Y:S01]  /*cce0*/  F2FP.F16.F32.PACK_AB R165, R28, R71 ;  /* 0x000000471ca5723e */ /* 0x000fe200000000ff */
[----:B0-----:R-:W-:-:S06]  /*ccf0*/  FADD.FTZ R15, R87, R26 ;  /* 0x0000001a570f7221 */ /* 0x001fcc0000010000 */
[----:B------:R-:W0:Y:S01]  /*cd00*/  MUFU.EX2 R89, R89 ;  /* 0x0000005900597308 */ /* 0x000e220000000800 */
[----:B---3--:R-:W-:-:S07]  /*cd10*/  FADD.FTZ R28, R158, R25 ;  /* 0x000000199e1c7221 */ /* 0x008fce0000010000 */
[----:B------:R-:W3:Y:S01]  /*cd20*/  MUFU.EX2 R37, R37 ;  /* 0x0000002500257308 */ /* 0x000ee20000000800 */
[----:B----4-:R-:W-:-:S07]  /*cd30*/  FADD.FTZ R25, R35, R28 ;  /* 0x0000001c23197221 */ /* 0x010fce0000010000 */
[----:B------:R-:W4:Y:S01]  /*cd40*/  MUFU.EX2 R24, R51 ;  /* 0x0000003300187308 */ /* 0x000f220000000800 */
[----:B-1----:R-:W-:-:S07]  /*cd50*/  FADD.FTZ R28, R0, R15 ;  /* 0x0000000f001c7221 */ /* 0x002fce0000010000 */
[----:B------:R-:W1:Y:S01]  /*cd60*/  MUFU.EX2 R154, R154 ;  /* 0x0000009a009a7308 */ /* 0x000e620000000800 */
[----:B------:R-:W-:-:S07]  /*cd70*/  F2FP.F16.F32.PACK_AB R167, R30, R73 ;  /* 0x000000491ea7723e */ /* 0x000fce00000000ff */
[----:B------:R-:W-:Y:S08]  /*cd80*/  MUFU.EX2 R39, R39 ;  /* 0x0000002700277308 */ /* 0x000ff00000000800 */
[----:B------:R-:W5:Y:S08]  /*cd90*/  MUFU.EX2 R91, R91 ;  /* 0x0000005b005b7308 */ /* 0x000f700000000800 */
[----:B------:R-:W5:Y:S01]  /*cda0*/  MUFU.EX2 R26, R55 ;  /* 0x00000037001a7308 */ /* 0x000f620000000800 */
[----:B--2---:R-:W-:Y:S01]  /*cdb0*/  FADD.FTZ R30, R152, R25 ;  /* 0x00000019981e7221 */ /* 0x004fe20000010000 */
[----:B0-----:R-:W-:Y:S01]  /*cdc0*/  FADD.FTZ R15, R89, R28 ;  /* 0x0000001c590f7221 */ /* 0x001fe20000010000 */
[----:B------:R-:W-:Y:S01]  /*cdd0*/  F2FP.F16.F32.PACK_AB R166, R29, R166 ;  /* 0x000000a61da6723e */ /* 0x000fe200000000ff */
[----:B------:R-:W-:Y:S01]  /*cde0*/  BAR.SYNC.DEFER_BLOCKING 0xf, 0x100 ;  /* 0x03c4000000007b1d */ /* 0x000fe20000010000 */
[----:B---3--:R-:W-:Y:S01]  /*cdf0*/  FADD.FTZ R25, R37, R30 ;  /* 0x0000001e25197221 */ /* 0x008fe20000010000 */
[----:B----4-:R-:W-:Y:S01]  /*ce00*/  FADD.FTZ R28, R24, R15 ;  /* 0x0000000f181c7221 */ /* 0x010fe20000010000 */
[----:B------:R-:W-:-:S02]  /*ce10*/  F2FP.F16.F32.PACK_AB R160, R57, R160 ;  /* 0x000000a039a0723e */ /* 0x000fc400000000ff */
[----:B------:R-:W-:Y:S02]  /*ce20*/  F2FP.F16.F32.PACK_AB R161, R32, R77 ;  /* 0x0000004d20a1723e */ /* 0x000fe400000000ff */
[----:B------:R-:W-:Y:S02]  /*ce30*/  F2FP.F16.F32.PACK_AB R162, R31, R162 ;  /* 0x000000a21fa2723e */ /* 0x000fe400000000ff */
[----:B------:R-:W-:Y:S02]  /*ce40*/  F2FP.F16.F32.PACK_AB R163, R34, R81 ;  /* 0x0000005122a3723e */ /* 0x000fe400000000ff */
[----:B------:R-:W-:Y:S01]  /*ce50*/  F2FP.F16.F32.PACK_AB R159, R0, R87 ;  /* 0x00000057009f723e */ /* 0x000fe200000000ff */
[----:B-1----:R-:W-:Y:S01]  /*ce60*/  FADD.FTZ R0, R154, R25 ;  /* 0x000000199a007221 */ /* 0x002fe20000010000 */
[----:B------:R-:W-:Y:S02]  /*ce70*/  F2FP.F16.F32.PACK_AB R156, R33, R156 ;  /* 0x0000009c219c723e */ /* 0x000fe400000000ff */
[----:B------:R-:W-:-:S02]  /*ce80*/  F2FP.F16.F32.PACK_AB R157, R36, R85 ;  /* 0x00000055249d723e */ /* 0x000fc400000000ff */
[----:B------:R-:W-:Y:S01]  /*ce90*/  F2FP.F16.F32.PACK_AB R158, R35, R158 ;  /* 0x0000009e239e723e */ /* 0x000fe200000000ff */
[----:B-----5:R-:W-:Y:S01]  /*cea0*/  FADD.FTZ R15, R91, R28 ;  /* 0x0000001c5b0f7221 */ /* 0x020fe20000010000 */
[----:B------:R-:W-:Y:S02]  /*ceb0*/  F2FP.F16.F32.PACK_AB R152, R37, R152 ;  /* 0x000000982598723e */ /* 0x000fe400000000ff */
[----:B------:R-:W-:Y:S02]  /*cec0*/  F2FP.F16.F32.PACK_AB R153, R24, R89 ;  /* 0x000000591899723e */ /* 0x000fe400000000ff */
[C---:B------:R-:W-:Y:S02]  /*ced0*/  F2FP.F16.F32.PACK_AB R154, R39.reuse, R154 ;  /* 0x0000009a279a723e */ /* 0x040fe400000000ff */
[C---:B------:R-:W-:Y:S01]  /*cee0*/  F2FP.F16.F32.PACK_AB R155, R26.reuse, R91 ;  /* 0x0000005b1a9b723e */ /* 0x040fe200000000ff */
[----:B------:R-:W-:Y:S01]  /*cef0*/  STSM.16.M88.4 [R227+0x36400], R164 ;  /* 0x036400a4e3007844 */ /* 0x000fe20000000200 */
[----:B------:R-:W-:Y:S01]  /*cf00*/  FADD.FTZ R0, R39, R0 ;  /* 0x0000000027007221 */ /* 0x000fe20000010000 */
[----:B------:R-:W-:-:S02]  /*cf10*/  FADD.FTZ R15, R26, R15 ;  /* 0x0000000f1a0f7221 */ /* 0x000fc40000010000 */
[----:B------:R-:W-:Y:S04]  /*cf20*/  STSM.16.M88.4 [R228], R160 ;  /* 0x000000a0e4007844 */ /* 0x000fe80000000200 */
[----:B------:R0:W-:Y:S04]  /*cf30*/  STSM.16.M88.4 [R58], R156 ;  /* 0x0000009c3a007844 */ /* 0x0001e80000000200 */
[----:B------:R1:W-:Y:S01]  /*cf40*/  STSM.16.M88.4 [R229], R152 ;  /* 0x00000098e5007844 */ /* 0x0003e20000000200 */
[----:B0-----:R-:W-:-:S06]  /*cf50*/  WARPGROUP.ARRIVE ;  /* 0x00000000000079c5 */ /* 0x001fcc0000000000 */
        /* <DEDUP_REMOVED lines=24> */
.L_x_5302:
[----:B------:R-:W-:Y:S01]  /*d0e0*/  VIADD R21, R21, 0x38860 ;  /* 0x0003886015157836 */ /* 0x000fe20000000000 */
[----:B------:R-:W0:Y:S01]  /*d0f0*/  @P5 LDC R152, c[0x0][0x44c] ;  /* 0x00011300ff985b82 */ /* 0x000e220000000800 */
[----:B------:R-:W-:Y:S01]  /*d100*/  IMAD.MOV.U32 R153, RZ, RZ, R213 ;  /* 0x000000ffff997224 */ /* 0x000fe200078e00d5 */
[----:B------:R-:W-:Y:S01]  /*d110*/  ULDC UR36, c[0x0][0xa80] ;  /* 0x0002a00000247ab9 */ /* 0x000fe20000000800 */
[----:B------:R-:W-:Y:S01]  /*d120*/  ULDC UR37, c[0x0][0xa80] ;  /* 0x0002a00000257ab9 */ /* 0x000fe20000000800 */
[----:B------:R-:W-:Y:S01]  /*d130*/  PRMT R21, R190, 0x654, R21 ;  /* 0x00000654be157816 */ /* 0x000fe20000000015 */
[----:B------:R-:W-:Y:S03]  /*d140*/  BSSY B1, `(.L_x_5303) ;  /* 0x0000397000017945 */ /* 0x000fe60003800000 */
[----:B------:R1:W-:Y:S02]  /*d150*/  SYNCS.ARRIVE.TRANS64.RED.A1T0 RZ, [R21+URZ], RZ ;  /* 0x000000ff15ff79a7 */ /* 0x0003e4000810043f */
[----:B-1----:R-:W1:Y:S01]  /*d160*/  @P5 LDC R21, c[0x0][0x450] ;  /* 0x00011400ff155b82 */ /* 0x002e620000000800 */
[----:B0-----:R-:W-:-:S05]  /*d170*/  @P5 IMAD.HI.U32 R152, R213, R152, RZ ;  /* 0x00000098d5985227 */ /* 0x001fca00078e00ff */
[----:B-1----:R-:W-:-:S04]  /*d180*/  @P5 SHF.R.U32.HI R153, RZ, R21, R152 ;  /* 0x00000015ff995219 */ /* 0x002fc80000011698 */
[----:B------:R-:W-:-:S04]  /*d190*/  IADD3 R21, R153, R211, -R208 ;  /* 0x000000d399157210 */ /* 0x000fc80007ffe8d0 */
[----:B------:R-:W-:-:S04]  /*d1a0*/  SHF.R.S32.HI R152, RZ, 0x1f, R21 ;  /* 0x0000001fff987819 */ /* 0x000fc80000011415 */
[----:B------:R-:W-:Y:S01]  /*d1b0*/  LEA.HI R152, R152, R21, RZ, 0x6 ;  /* 0x0000001598987211 */ /* 0x000fe200078f30ff */
[----:B------:R-:W-:-:S03]  /*d1c0*/  VIADD R21, R168, 0xfffffffe ;  /* 0xfffffffea8157836 */ /* 0x000fc60000000000 */
[----:B------:R-:W-:-:S04]  /*d1d0*/  SHF.R.S32.HI R212, RZ, 0x6, R152 ;  /* 0x00000006ffd47819 */ /* 0x000fc80000011498 */
[----:B------:R-:W-:-:S04]  /*d1e0*/  VIMNMX R212, RZ, R212, !PT ;  /* 0x000000d4ffd47248 */ /* 0x000fc80007fe0100 */
[----:B------:R-:W-:-:S13]  /*d1f0*/  ISETP.GE.AND P1, PT, R21, R212, PT ;  /* 0x000000d41500720c */ /* 0x000fda0003f26270 */
[----:B------:R-:W-:Y:S05]  /*d200*/  @!P1 BRA `(.L_x_5304) ;  /* 0x0000003800289947 */ /* 0x000fea0003800000 */
[----:B------:R-:W-:Y:S01]  /*d210*/  BSSY B0, `(.L_x_5304) ;  /* 0x0000389000007945 */ /* 0x000fe20003800000 */
[----:B------:R-:W-:Y:S02]  /*d220*/  IMAD.MOV.U32 R199, RZ, RZ, R20 ;  /* 0x000000ffffc77224 */ /* 0x000fe400078e0014 */
[----:B------:R-:W-:Y:S02]  /*d230*/  IMAD.MOV.U32 R197, RZ, RZ, R13 ;  /* 0x000000ffffc57224 */ /* 0x000fe400078e000d */
[----:B------:R-:W-:-:S07]  /*d240*/  IMAD.MOV.U32 R198, RZ, RZ, R19 ;  /* 0x000000ffffc67224 */ /* 0x000fce00078e0013 */
.L_x_5317:
[----:B------:R-:W-:-:S05]  /*d250*/  VIADD R19, R198, 0x1 ;  /* 0x00000001c6137836 */ /* 0x000fca0000000000 */
[----:B------:R-:W-:-:S04]  /*d260*/  ISETP.NE.AND P1, PT, R19, 0x2, PT ;  /* 0x000000021300780c */ /* 0x000fc80003f25270 */
[----:B------:R-:W-:Y:S02]  /*d270*/  SEL R12, RZ, 0x1, P1 ;  /* 0x00000001ff0c7807 */ /* 0x000fe40000800000 */
[----:B------:R-:W-:Y:S02]  /*d280*/  SEL R19, R19, RZ, P1 ;  /* 0x000000ff13137207 */ /* 0x000fe40000800000 */
[----:B------:R-:W-:Y:S01]  /*d290*/  LOP3.LUT R23, R23, R12, RZ, 0x3c, !PT ;  /* 0x0000000c17177212 */ /* 0x000fe200078e3cff */
[----:B0-----:R-:W-:Y:S06]  /*d2a0*/  @!P0 BRA `(.L_x_5305) ;  /* 0x0000000000048947 */ /* 0x001fec0003800000 */
[----:B------:R-:W-:Y:S01]  /*d2b0*/  BPT.TRAP 0x1 ;  /* 0x000000040000795c */ /* 0x000fe20000300000 */
.L_x_5305:
[----:B------:R-:W-:Y:S01]  /*d2c0*/  IMAD R196, R19, 0x8, R18 ;  /* 0x0000000813c47824 */ /* 0x000fe200078e0212 */
[----:B------:R-:W-:-:S04]  /*d2d0*/  SHF.L.U32 R20, R23, 0x1f, RZ ;  /* 0x0000001f17147819 */ /* 0x000fc800000006ff */
[----:B------:R0:W1:Y:S01]  /*d2e0*/  SYNCS.PHASECHK.TRANS64.TRYWAIT P1, [R196+URZ+0x38830], R20 ;  /* 0x03883014c40075a7 */ /* 0x000062000802017f */
[----:B------:R-:W-:Y:S05]  /*d2f0*/  @!P0 BRA `(.L_x_5306) ;  /* 0x0000000000048947 */ /* 0x000fea0003800000 */
[----:B------:R-:W-:Y:S01]  /*d300*/  BPT.TRAP 0x1 ;  /* 0x000000040000795c */ /* 0x000fe20000300000 */
.L_x_5306:
[----:B------:R-:W-:Y:S01]  /*d310*/  BSSY B2, `(.L_x_5307) ;  /* 0x0000006000027945 */ /* 0x000fe20003800000 */
[----:B------:R-:W-:Y:S02]  /*d320*/  IMAD R154, R19, 0x200, R206 ;  /* 0x00000200139a7824 */ /* 0x000fe400078e02ce */
[----:B------:R-:W-:Y:S01]  /*d330*/  IMAD.MOV.U32 R155, RZ, RZ, 0x40000040 ;  /* 0x40000040ff9b7424 */ /* 0x000fe200078e00ff */
[----:B-1----:R-:W-:Y:S06]  /*d340*/  @P1 BRA `(.L_x_5308) ;  /* 0x0000000000081947 */ /* 0x002fec0003800000 */
[----:B------:R-:W1:Y:S02]  /*d350*/  SYNCS.PHASECHK.TRANS64.TRYWAIT P1, [R196+URZ+0x38830], R20 ;  /* 0x03883014c40075a7 */ /* 0x000e64000802017f */
[----:B-1----:R-:W-:Y:S05]  /*d360*/  @!P1 BRA `(.L_x_5309) ;  /* 0x0000013c00249947 */ /* 0x002fea0003800000 */
.L_x_5308:
[----:B------:R-:W-:Y:S05]  /*d370*/  BSYNC B2 ;  /* 0x0000000000027941 */ /* 0x000fea0003800000 */
.L_x_5307:
        /* <DEDUP_REMOVED lines=36> */
.L_x_5310:
[----:B------:R2:W3:Y:S01]  /*d5c0*/  SYNCS.PHASECHK.TRANS64.TRYWAIT P1, [R196+URZ+0x38850], R20 ;  /* 0x03885014c40075a7 */ /* 0x0004e2000802017f */
[----:B------:R-:W-:Y:S05]  /*d5d0*/  @!P0 BRA `(.L_x_5311) ;  /* 0x0000000000048947 */ /* 0x000fea0003800000 */
[----:B------:R-:W-:Y:S01]  /*d5e0*/  BPT.TRAP 0x1 ;  /* 0x000000040000795c */ /* 0x000fe20000300000 */
.L_x_5311:
[----:B------:R-:W-:Y:S04]  /*d5f0*/  BSSY B2, `(.L_x_5312) ;  /* 0x0000004000027945 */ /* 0x000fe80003800000 */
[----:B---3--:R-:W-:Y:S05]  /*d600*/  @P1 BRA `(.L_x_5313) ;  /* 0x0000000000081947 */ /* 0x008fea0003800000 */
[----:B------:R-:W3:Y:S02]  /*d610*/  SYNCS.PHASECHK.TRANS64.TRYWAIT P1, [R196+URZ+0x38850], R20 ;  /* 0x03885014c40075a7 */ /* 0x000ee4000802017f */
[----:B---3--:R-:W-:Y:S05]  /*d620*/  @!P1 BRA `(.L_x_5314) ;  /* 0x0000013800889947 */ /* 0x008fea0003800000 */
.L_x_5313:
[----:B------:R-:W-:Y:S05]  /*d630*/  BSYNC B2 ;  /* 0x0000000000027941 */ /* 0x000fea0003800000 */
.L_x_5312:
        /* <DEDUP_REMOVED lines=23> */
[----:B----4-:R-:W-:Y:S01]  /*d7b0*/  SHF.R.U32.HI R202, RZ, 0x7, R202 ;  /* 0x00000007ffca7819 */ /* 0x010fe200000116ca */
[----:B------:R-:W-:Y:S02]  /*d7c0*/  WARPGROUP.DEPBAR.LE gsb0, 0x0 ;  /* 0x00008000000079c5 */ /* 0x000fe40000010000 */
[----:B------:R-:W-:-:S08]  /*d7d0*/  WARPGROUP.ARRIVE ;  /* 0x00000000000079c5 */ /* 0x000fd00000000000 */
        /* <DEDUP_REMOVED lines=150> */
[----:B------:R-:W4:Y:S01]  /*e140*/  SHFL.IDX PT, R12, R202, RZ, 0x1f ;  /* 0x00001fffca0c7589 */ /* 0x000f2200000e0000 */
[----:B------:R-:W-:Y:S01]  /*e150*/  IMAD.MOV.U32 R13, RZ, RZ, 0x40000040 ;  /* 0x40000040ff0d7424 */ /* 0x000fe200078e00ff */
[----:B----4-:R-:W-:-:S04]  /*e160*/  ISETP.GT.AND P1, PT, R12, 0x7f, PT ;  /* 0x0000007f0c00780c */ /* 0x010fc80003f24270 */
[----:B0123--:R-:W-:Y:S02]  /*e170*/  SEL R20, RZ, 0x2, !P1 ;  /* 0x00000002ff147807 */ /* 0x00ffe40004800000 */
[----:B------:R-:W-:-:S03]  /*e180*/  SEL R205, R205, 0x980, P1 ;  /* 0x00000980cdcd7807 */ /* 0x000fc60000800000 */
[----:B------:R-:W-:Y:S01]  /*e190*/  IMAD.IADD R12, R20, 0x1, R201 ;  /* 0x00000001140c7824 */ /* 0x000fe200078e02c9 */
        /* <DEDUP_REMOVED lines=9> */
[----:B------:R-:W-:Y:S01]  /*e230*/  IMAD.MOV.U32 R12, RZ, RZ, 0x4 ;  /* 0x00000004ff0c7424 */ /* 0x000fe200078e00ff */
[----:B------:R-:W-:-:S04]  /*e240*/  R2UR UR5, R13 ;  /* 0x000000000d0572ca */ /* 0x000fc800000e0000 */
[C---:B------:R-:W-:Y:S02]  /*e250*/  SEL R13, R12.reuse, 0x2, P1 ;  /* 0x000000020c0d7807 */ /* 0x040fe40000800000 */
[----:B------:R-:W-:-:S03]  /*e260*/  SEL R12, R12, 0x6, !P1 ;  /* 0x000000060c0c7807 */ /* 0x000fc60004800000 */
[----:B------:R-:W-:Y:S01]  /*e270*/  IMAD.IADD R202, R201, 0x1, R13 ;  /* 0x00000001c9ca7824 */ /* 0x000fe200078e020d */
        /* <DEDUP_REMOVED lines=38> */
[----:B------:R-:W-:-:S04]  /*e4e0*/  IADD3 R202, R201, R20, RZ ;  /* 0x00000014c9ca7210 */ /* 0x000fc80007ffe0ff */
        /* <DEDUP_REMOVED lines=102> */
[----:B------:R-:W-:Y:S01]  /*eb50*/  IADD3 R202, R20, R201, RZ ;  /* 0x000000c914ca7210 */ /* 0x000fe20007ffe0ff */
[----:B------:R-:W-:-:S02]  /*eb60*/  WARPGROUP.DEPBAR.LE gsb0, 0x0 ;  /* 0x00008000000079c5 */ /* 0x000fc40000010000 */
[----:B------:R-:W-:-:S08]  /*eb70*/  WARPGROUP.ARRIVE ;  /* 0x00000000000079c5 */ /* 0x000fd00000000000 */
        /* <DEDUP_REMOVED lines=15> */
[----:B------:R-:W-:Y:S02]  /*ec70*/  IMAD.MOV.U32 R203, RZ, RZ, 0x40000040 ;  /* 0x40000040ffcb7424 */ /* 0x000fe400078e00ff */
[----:B------:R-:W-:Y:S01]  /*ec80*/  IMAD.MOV.U32 R13, RZ, RZ, 0x40000040 ;  /* 0x40000040ff0d7424 */ /* 0x000fe200078e00ff */
[----:B------:R-:W-:Y:S01]  /*ec90*/  R2UR UR6, R202 ;  /* 0x00000000ca0672ca */ /* 0x000fe200000e0000 */
[----:B------:R-:W-:Y:S01]  /*eca0*/  IMAD.IADD R202, R204, 0x1, R12 ;  /* 0x00000001ccca7824 */ /* 0x000fe200078e020c */
[----:B------:R-:W-:Y:S01]  /*ecb0*/  R2UR UR7, R203 ;  /* 0x00000000cb0772ca */ /* 0x000fe200000e0000 */
[----:B------:R-:W-:-:S02]  /*ecc0*/  IMAD.IADD R12, R12, 0x1, R201 ;  /* 0x000000010c0c7824 */ /* 0x000fc400078e02c9 */
[----:B------:R-:W-:Y:S02]  /*ecd0*/  IMAD.MOV.U32 R203, RZ, RZ, 0x40000040 ;  /* 0x40000040ffcb7424 */ /* 0x000fe400078e00ff */
[----:B------:R-:W-:-:S05]  /*ece0*/  IMAD.MOV.U32 R201, RZ, RZ, 0x40 ;  /* 0x00000040ffc97424 */ /* 0x000fca00078e00ff */
[----:B------:R-:W-:-:S04]  /*ecf0*/  SEL R201, R201, 0x3e, P1 ;  /* 0x0000003ec9c97807 */ /* 0x000fc80000800000 */
[----:B------:R-:W-:Y:S01]  /*ed00*/  LOP3.LUT R201, R201, 0x6, RZ, 0xc0, !PT ;  /* 0x00000006c9c97812 */ /* 0x000fe200078ec0ff */
[----:B------:R-:W-:Y:S02]  /*ed10*/  WARPGROUP.DEPBAR.LE gsb0, 0x0 ;  /* 0x00008000000079c5 */ /* 0x000fe40000010000 */
[----:B------:R-:W-:-:S06]  /*ed20*/  WARPGROUP.ARRIVE ;  /* 0x00000000000079c5 */ /* 0x000fcc0000000000 */
[----:B------:R-:W-:Y:S01]  /*ed30*/  HGMMA.64x64x16.F32 R152, gdesc[UR4], R152, gsb0 ;  /* 0x00e00000049879f0 */ /* 0x000fe20008000898 */
[----:B------:R-:W-:Y:S02]  /*ed40*/  R2UR UR4, R202 ;  /* 0x00000000ca0472ca */ /* 0x000fe400000e0000 */
[----:B------:R-:W-:Y:S02]  /*ed50*/  R2UR UR5, R203 ;  /* 0x00000000cb0572ca */ /* 0x000fe400000e0000 */
[----:B------:R-:W-:Y:S02]  /*ed60*/  R2UR UR6, R12 ;  /* 0x000000000c0672ca */ /* 0x000fe400000e0000 */
[----:B------:R-:W-:Y:S01]  /*ed70*/  R2UR UR7, R13 ;  /* 0x000000000d0772ca */ /* 0x000fe200000e0000 */
[----:B------:R-:W-:-:S05]  /*ed80*/  IMAD.MOV.U32 R13, RZ, RZ, 0x1000 ;  /* 0x00001000ff0d7424 */ /* 0x000fca00078e00ff */
[----:B------:R-:W-:-:S04]  /*ed90*/  SEL R13, R13, 0xf80, P1 ;  /* 0x00000f800d0d7807 */ /* 0x000fc80000800000 */
        /* <DEDUP_REMOVED lines=18> */
.L_x_5315:
[----:B------:R-:W2:Y:S01]  /*eec0*/  LDL R12, [R1+0x10] ;  /* 0x00001000010c7983 */ /* 0x000ea20000100800 */
[----:B------:R-:W0:Y:S03]  /*eed0*/  LDC R13, c[0x0][0x448] ;  /* 0x00011200ff0d7b82 */ /* 0x000e260000000800 */
[----:B------:R-:W3:Y:S01]  /*eee0*/  LDL R202, [R1] ;  /* 0x0000000001ca7983 */ /* 0x000ee20000100800 */
[----:B0-----:R-:W-:-:S13]  /*eef0*/  ISETP.NE.AND P1, PT, R13, 0x1, PT ;  /* 0x000000010d00780c */ /* 0x001fda0003f25270 */
[----:B------:R-:W0:Y:S08]  /*ef00*/  @P1 LDC R20, c[0x0][0x44c] ;  /* 0x00011300ff141b82 */ /* 0x000e300000000800 */
[----:B------:R-:W1:Y:S01]  /*ef10*/  @P1 LDC R13, c[0x0][0x450] ;  /* 0x00011400ff0d1b82 */ /* 0x000e620000000800 */
[----:B--2---:R-:W-:-:S04]  /*ef20*/  IMAD.IADD R12, R12, 0x1, R213 ;  /* 0x000000010c0c7824 */ /* 0x004fc800078e02d5 */
[----:B0-----:R-:W-:-:S05]  /*ef30*/  @P1 IMAD.HI.U32 R20, R12, R20, RZ ;  /* 0x000000140c141227 */ /* 0x001fca00078e00ff */
[----:B-1----:R-:W-:-:S05]  /*ef40*/  @P1 SHF.R.U32.HI R12, RZ, R13, R20 ;  /* 0x0000000dff0c1219 */ /* 0x002fca0000011614 */
[----:B------:R-:W-:Y:S04]  /*ef50*/  SHFL.IDX PT, R13, R12, RZ, 0x1c1f ;  /* 0x001c1fff0c0d7589 */ /* 0x000fe800000e0000 */
[----:B------:R-:W0:Y:S01]  /*ef60*/  SHFL.IDX PT, R12, R12, 0x1, 0x1c1f ;  /* 0x003c1f000c0c7f89 */ /* 0x000e2200000e0000 */
[----:B------:R-:W-:-:S04]  /*ef70*/  IMAD.MOV.U32 R20, RZ, RZ, -0x40 ;  /* 0xffffffc0ff147424 */ /* 0x000fc800078e00ff */
[----:B------:R-:W-:-:S05]  /*ef80*/  IMAD R20, R21, R20, 0x1 ;  /* 0x0000000115147424 */ /* 0x000fca00078e0214 */
[----:B------:R-:W-:-:S05]  /*ef90*/  IADD3 R20, R211, R20, -R193 ;  /* 0x00000014d3147210 */ /* 0x000fca0007ffe8c1 */
[----:B------:R-:W-:-:S04]  /*efa0*/  IMAD.IADD R20, R20, 0x1, -R208 ;  /* 0x0000000114147824 */ /* 0x000fc800078e0ad0 */
[----:B0-----:R-:W-:-:S05]  /*efb0*/  IMAD.IADD R12, R20, 0x1, R12 ;  /* 0x00000001140c7824 */ /* 0x001fca00078e020c */
[----:B------:R-:W-:-:S04]  /*efc0*/  ISETP.GT.AND P6, PT, R12, RZ, PT ;  /* 0x000000ff0c00720c */ /* 0x000fc80003fc4270 */
[----:B------:R-:W-:Y:S02]  /*efd0*/  FSEL R154, R154, -INF , P6 ;  /* 0xff8000009a9a7808 */ /* 0x000fe40003000000 */
[----:B------:R-:W-:-:S04]  /*efe0*/  ISETP.GT.AND P6, PT, R12, 0x1, PT ;  /* 0x000000010c00780c */ /* 0x000fc80003fc4270 */
        /* <DEDUP_REMOVED lines=27> */
[----:B------:R-:W-:Y:S02]  /*f1a0*/  ISETP.GT.AND P6, PT, R12, 0x39, PT ;  /* 0x000000390c00780c */ /* 0x000fe40003fc4270 */
        /* <DEDUP_REMOVED lines=14> */
[----:B------:R-:W-:Y:S02]  /*f290*/  FSEL R183, R183, -INF , P6 ;  /* 0xff800000b7b77808 */ /* 0x000fe40003000000 */
[----:B------:R-:W-:-:S04]  /*f2a0*/  FMNMX.FTZ R12, R182, R12, !PT ;  /* 0x0000000cb60c7209 */ /* 0x000fc80007810000 */
[----:B------:R-:W-:Y:S01]  /*f2b0*/  FMNMX.FTZ R12, R183, R12, !PT ;  /* 0x0000000cb70c7209 */ /* 0x000fe20007810000 */
[----:B------:R-:W-:-:S04]  /*f2c0*/  IMAD.IADD R13, R20, 0x1, R13 ;  /* 0x00000001140d7824 */ /* 0x000fc800078e020d */
[----:B------:R-:W0:Y:S02]  /*f2d0*/  SHFL.BFLY PT, R20, R12, 0x2, 0x1f ;  /* 0x0c401f000c147f89 */ /* 0x000e2400000e0000 */
[----:B0-----:R-:W-:-:S05]  /*f2e0*/  FMNMX.FTZ R20, R12, R20, !PT ;  /* 0x000000140c147209 */ /* 0x001fca0007810000 */
[----:B------:R-:W0:Y:S01]  /*f2f0*/  SHFL.BFLY PT, R12, R20, 0x1, 0x1f ;  /* 0x0c201f00140c7f89 */ /* 0x000e2200000e0000 */
[----:B------:R-:W-:-:S04]  /*f300*/  ISETP.GT.AND P1, PT, R13, 0x1, PT ;  /* 0x000000010d00780c */ /* 0x000fc80003f24270 */
[----:B------:R-:W-:Y:S02]  /*f310*/  FSEL R200, R153, -INF , P1 ;  /* 0xff80000099c87808 */ /* 0x000fe40000800000 */
[----:B0-----:R-:W-:-:S04]  /*f320*/  FMNMX.FTZ R20, R20, R12, !PT ;  /* 0x0000000c14147209 */ /* 0x001fc80007810000 */
[----:B------:R-:W-:-:S04]  /*f330*/  FSETP.NEU.FTZ.AND P6, PT, R20, -INF , PT ;  /* 0xff8000001400780b */ /* 0x000fc80003fdd000 */
[----:B------:R-:W-:-:S05]  /*f340*/  FSEL R12, R20, RZ, P6 ;  /* 0x000000ff140c7208 */ /* 0x000fca0003000000 */
[----:B------:R-:W-:Y:S01]  /*f350*/  FADD.FTZ R199, -R12, R199 ;  /* 0x000000c70cc77221 */ /* 0x000fe20000010100 */
[----:B------:R-:W-:-:S04]  /*f360*/  IMAD.U32 R12, RZ, RZ, UR37 ;  /* 0x00000025ff0c7e24 */ /* 0x000fc8000f8e00ff */
[----:B------:R-:W-:Y:S01]  /*f370*/  FMUL.FTZ R153, R20, R12 ;  /* 0x0000000c14997220 */ /* 0x000fe20000410000 */
[----:B------:R-:W-:-:S04]  /*f380*/  LOP3.LUT R22, R22, 0xfff7ffff, RZ, 0xc0, !PT ;  /* 0xfff7ffff16167812 */ /* 0x000fc800078ec0ff */
[----:B------:R-:W-:Y:S02]  /*f390*/  FSEL R153, R153, RZ, P6 ;  /* 0x000000ff99997208 */ /* 0x000fe40003000000 */
[----:B------:R-:W-:Y:S02]  /*f3a0*/  @P0 LOP3.LUT R22, R22, 0x80000, RZ, 0xfc, !PT ;  /* 0x0008000016160812 */ /* 0x000fe400078efcff */
[----:B------:R-:W-:Y:S01]  /*f3b0*/  ISETP.GT.AND P0, PT, R13, 0x21, PT ;  /* 0x000000210d00780c */ /* 0x000fe20003f04270 */
[-CC-:B------:R-:W-:Y:S01]  /*f3c0*/  FFMA.FTZ R201, R174, R12.reuse, -R153.reuse ;  /* 0x0000000caec97223 */ /* 0x180fe20000010899 */
[-C--:B------:R-:W-:Y:S01]  /*f3d0*/  FMUL.FTZ R174, R199, R12.reuse ;  /* 0x0000000cc7ae7220 */ /* 0x080fe20000410000 */
[-CC-:B------:R-:W-:Y:S01]  /*f3e0*/  FFMA.FTZ R154, R154, R12.reuse, -R153.reuse ;  /* 0x0000000c9a9a7223 */ /* 0x180fe20000010899 */
[----:B------:R-:W-:Y:S01]  /*f3f0*/  ISETP.GT.AND P5, PT, R13, 0x8, PT ;  /* 0x000000080d00780c */ /* 0x000fe20003fa4270 */
        /* <DEDUP_REMOVED lines=15> */
[----:B------:R-:W-:-:S02]  /*f4f0*/  FSEL R156, R156, -INF , P5 ;  /* 0xff8000009c9c7808 */ /* 0x000fc40002800000 */
[----:B------:R-:W-:Y:S02]  /*f500*/  ISETP.GT.AND P5, PT, R13, 0x29, PT ;  /* 0x000000290d00780c */ /* 0x000fe40003fa4270 */
[----:B------:R-:W-:-:S03]  /*f510*/  LOP3.LUT R22, R22, 0xffefffff, RZ, 0xc0, !PT ;  /* 0xffefffff16167812 */ /* 0x000fc600078ec0ff */
[----:B------:R-:W0:Y:S01]  /*f520*/  MUFU.EX2 R153, R154 ;  /* 0x0000009a00997308 */ /* 0x000e220000000800 */
[----:B------:R-:W-:Y:S02]  /*f530*/  ISETP.GT.AND P2, PT, R13, RZ, PT ;  /* 0x000000ff0d00720c */ /* 0x000fe40003f44270 */
[----:B------:R-:W-:-:S05]  /*f540*/  @P0 LOP3.LUT R22, R22, 0x100000, RZ, 0xfc, !PT ;  /* 0x0010000016160812 */ /* 0x000fca00078efcff */
[----:B------:R-:W1:Y:S01]  /*f550*/  MUFU.EX2 R155, R155 ;  /* 0x0000009b009b7308 */ /* 0x000e620000000800 */
[----:B------:R-:W-:Y:S02]  /*f560*/  FSEL R152, R152, -INF , P2 ;  /* 0xff80000098987808 */ /* 0x000fe40001000000 */
[C---:B------:R-:W-:Y:S02]  /*f570*/  ISETP.GT.AND P4, PT, R13.reuse, 0x9, PT ;  /* 0x000000090d00780c */ /* 0x040fe40003f84270 */
[C---:B------:R-:W-:Y:S02]  /*f580*/  ISETP.GT.AND P3, PT, R13.reuse, 0x10, PT ;  /* 0x000000100d00780c */ /* 0x040fe40003f64270 */
[C---:B------:R-:W-:Y:S02]  /*f590*/  ISETP.GT.AND P2, PT, R13.reuse, 0x11, PT ;  /* 0x000000110d00780c */ /* 0x040fe40003f44270 */
[----:B------:R-:W-:Y:S02]  /*f5a0*/  ISETP.GT.AND P1, PT, R13, 0x18, PT ;  /* 0x000000180d00780c */ /* 0x000fe40003f24270 */
[----:B------:R-:W-:-:S02]  /*f5b0*/  LOP3.LUT R22, R22, 0xffdfffff, RZ, 0xc0, !PT ;  /* 0xffdfffff16167812 */ /* 0x000fc400078ec0ff */
[----:B------:R-:W-:Y:S02]  /*f5c0*/  FSEL R157, R157, -INF , P4 ;  /* 0xff8000009d9d7808 */ /* 0x000fe40002000000 */
[----:B------:R-:W-:Y:S02]  /*f5d0*/  FSEL R160, R160, -INF , P3 ;  /* 0xff800000a0a07808 */ /* 0x000fe40001800000 */
[----:B------:R-:W-:Y:S02]  /*f5e0*/  FSEL R161, R161, -INF , P2 ;  /* 0xff800000a1a17808 */ /* 0x000fe40001000000 */
[----:B------:R-:W-:Y:S02]  /*f5f0*/  FSEL R164, R164, -INF , P1 ;  /* 0xff800000a4a47808 */ /* 0x000fe40000800000 */
[----:B------:R-:W-:Y:S02]  /*f600*/  @P5 LOP3.LUT R22, R22, 0x200000, RZ, 0xfc, !PT ;  /* 0x0020000016165812 */ /* 0x000fe400078efcff */
[----:B------:R-:W-:-:S02]  /*f610*/  ISETP.GT.AND P4, PT, R13, 0x30, PT ;  /* 0x000000300d00780c */ /* 0x000fc40003f84270 */
[C---:B------:R-:W-:Y:S02]  /*f620*/  ISETP.GT.AND P3, PT, R13.reuse, 0x31, PT ;  /* 0x000000310d00780c */ /* 0x040fe40003f64270 */
[C---:B------:R-:W-:Y:S02]  /*f630*/  ISETP.GT.AND P2, PT, R13.reuse, 0x38, PT ;  /* 0x000000380d00780c */ /* 0x040fe40003f44270 */
[C---:B------:R-:W-:Y:S02]  /*f640*/  ISETP.GT.AND P1, PT, R13.reuse, 0x39, PT ;  /* 0x000000390d00780c */ /* 0x040fe40003f24270 */
[C---:B------:R-:W-:Y:S02]  /*f650*/  ISETP.GT.AND P5, PT, R13.reuse, 0x19, PT ;  /* 0x000000190d00780c */ /* 0x040fe40003fa4270 */
[C---:B------:R-:W-:Y:S02]  /*f660*/  ISETP.GT.AND P0, PT, R13.reuse, 0x20, PT ;  /* 0x000000200d00780c */ /* 0x040fe40003f04270 */
[----:B------:R-:W-:Y:S01]  /*f670*/  ISETP.GT.AND P6, PT, R13, 0x28, PT ;  /* 0x000000280d00780c */ /* 0x000fe20003fc4270 */
[----:B0-----:R-:W-:Y:S01]  /*f680*/  FFMA.FTZ R13, R174, R15, R153 ;  /* 0x0000000fae0d7223 */ /* 0x001fe20000010099 */
[----:B-1----:R-:W-:-:S03]  /*f690*/  F2FP.F16.F32.PACK_AB R153, R155, R153 ;  /* 0x000000999b99723e */ /* 0x002fc600000000ff */
[----:B------:R-:W-:Y:S02]  /*f6a0*/  FADD.FTZ R13, R155, R13 ;  /* 0x0000000d9b0d7221 */ /* 0x000fe40000010000 */
[----:B------:R-:W0:Y:S08]  /*f6b0*/  MUFU.EX2 R155, R158 ;  /* 0x0000009e009b7308 */ /* 0x000e300000000800 */
[----:B------:R-:W1:Y:S01]  /*f6c0*/  MUFU.EX2 R159, R159 ;  /* 0x0000009f009f7308 */ /* 0x000e620000000800 */
[----:B0-----:R-:W-:-:S04]  /*f6d0*/  FADD.FTZ R13, R155, R13 ;  /* 0x0000000d9b0d7221 */ /* 0x001fc80000010000 */
[----:B-1----:R-:W-:Y:S01]  /*f6e0*/  FADD.FTZ R15, R159, R13 ;  /* 0x0000000d9f0f7221 */ /* 0x002fe20000010000 */
[----:B------:R-:W-:-:S05]  /*f6f0*/  VIADD R13, R196, 0x38840 ;  /* 0x00038840c40d7836 */ /* 0x000fca0000000000 */
[----:B------:R-:W-:-:S04]  /*f700*/  PRMT R13, R190, 0x654, R13 ;  /* 0x00000654be0d7816 */ /* 0x000fc8000000000d */
[----:B------:R0:W-:Y:S02]  /*f710*/  SYNCS.ARRIVE.TRANS64.RED.A1T0 RZ, [R13+URZ], RZ ;  /* 0x000000ff0dff79a7 */ /* 0x0001e4000810043f */
[----:B0-----:R-:W-:-:S04]  /*f720*/  FMNMX.FTZ R13, R152, R197, !PT ;  /* 0x000000c5980d7209 */ /* 0x001fc80007810000 */
[----:B------:R-:W-:-:S04]  /*f730*/  FMNMX.FTZ R13, R200, R13, !PT ;  /* 0x0000000dc80d7209 */ /* 0x000fc80007810000 */
[----:B------:R-:W-:-:S04]  /*f740*/  FMNMX.FTZ R13, R156, R13, !PT ;  /* 0x0000000d9c0d7209 */ /* 0x000fc80007810000 */
[----:B------:R-:W-:-:S04]  /*f750*/  FMNMX.FTZ R13, R157, R13, !PT ;  /* 0x0000000d9d0d7209 */ /* 0x000fc80007810000 */
[----:B------:R-:W-:-:S04]  /*f760*/  FMNMX.FTZ R13, R160, R13, !PT ;  /* 0x0000000da00d7209 */ /* 0x000fc80007810000 */
[----:B------:R-:W-:Y:S02]  /*f770*/  FMNMX.FTZ R13, R161, R13, !PT ;  /* 0x0000000da10d7209 */ /* 0x000fe40007810000 */
[----:B------:R-:W-:Y:S02]  /*f780*/  FSEL R165, R165, -INF , P5 ;  /* 0xff800000a5a57808 */ /* 0x000fe40002800000 */
[----:B------:R-:W-:Y:S02]  /*f790*/  FMNMX.FTZ R13, R164, R13, !PT ;  /* 0x0000000da40d7209 */ /* 0x000fe40007810000 */
[----:B------:R-:W-:Y:S02]  /*f7a0*/  FSEL R168, R168, -INF , P0 ;  /* 0xff800000a8a87808 */ /* 0x000fe40000000000 */
[----:B------:R-:W-:Y:S02]  /*f7b0*/  LOP3.LUT P0, RZ, R22, 0x100000, RZ, 0xc0, !PT ;  /* 0x0010000016ff7812 */ /* 0x000fe4000780c0ff */
[----:B------:R-:W-:-:S02]  /*f7c0*/  FMNMX.FTZ R13, R165, R13, !PT ;  /* 0x0000000da50d7209 */ /* 0x000fc40007810000 */
[----:B------:R-:W-:Y:S02]  /*f7d0*/  FSEL R169, R169, -INF , P0 ;  /* 0xff800000a9a97808 */ /* 0x000fe40000000000 */
[----:B------:R-:W-:Y:S02]  /*f7e0*/  FMNMX.FTZ R13, R168, R13, !PT ;  /* 0x0000000da80d7209 */ /* 0x000fe40007810000 */
[----:B------:R-:W-:Y:S02]  /*f7f0*/  LOP3.LUT P5, RZ, R22, 0x200000, RZ, 0xc0, !PT ;  /* 0x0020000016ff7812 */ /* 0x000fe400078ac0ff */
[----:B------:R-:W-:Y:S02]  /*f800*/  FSEL R172, R172, -INF , P6 ;  /* 0xff800000acac7808 */ /* 0x000fe40003000000 */
[----:B------:R-:W-:Y:S02]  /*f810*/  FMNMX.FTZ R13, R169, R13, !PT ;  /* 0x0000000da90d7209 */ /* 0x000fe40007810000 */
[----:B------:R-:W-:-:S02]  /*f820*/  FSEL R173, R173, -INF , P5 ;  /* 0xff800000adad7808 */ /* 0x000fc40002800000 */
[----:B------:R-:W-:Y:S02]  /*f830*/  FMNMX.FTZ R13, R172, R13, !PT ;  /* 0x0000000dac0d7209 */ /* 0x000fe40007810000 */
[----:B------:R-:W-:Y:S02]  /*f840*/  FSEL R176, R176, -INF , P4 ;  /* 0xff800000b0b07808 */ /* 0x000fe40002000000 */
[----:B------:R-:W-:Y:S02]  /*f850*/  FMNMX.FTZ R13, R173, R13, !PT ;  /* 0x0000000dad0d7209 */ /* 0x000fe40007810000 */
[----:B------:R-:W-:Y:S02]  /*f860*/  FSEL R177, R177, -INF , P3 ;  /* 0xff800000b1b17808 */ /* 0x000fe40001800000 */
[----:B------:R-:W-:Y:S02]  /*f870*/  FMNMX.FTZ R13, R176, R13, !PT ;  /* 0x0000000db00d7209 */ /* 0x000fe40007810000 */
[----:B------:R-:W-:-:S02]  /*f880*/  FSEL R180, R180, -INF , P2 ;  /* 0xff800000b4b47808 */ /* 0x000fc40001000000 */
[----:B------:R-:W-:Y:S02]  /*f890*/  FMNMX.FTZ R13, R177, R13, !PT ;  /* 0x0000000db10d7209 */ /* 0x000fe40007810000 */
[----:B------:R-:W-:Y:S02]  /*f8a0*/  FSEL R181, R181, -INF , P1 ;  /* 0xff800000b5b57808 */ /* 0x000fe40000800000 */
[----:B------:R-:W-:-:S04]  /*f8b0*/  FMNMX.FTZ R13, R180, R13, !PT ;  /* 0x0000000db40d7209 */ /* 0x000fc80007810000 */
[----:B------:R-:W-:-:S05]  /*f8c0*/  FMNMX.FTZ R13, R181, R13, !PT ;  /* 0x0000000db50d7209 */ /* 0x000fca0007810000 */
[----:B------:R-:W0:Y:S02]  /*f8d0*/  SHFL.BFLY PT, R154, R13, 0x2, 0x1f ;  /* 0x0c401f000d9a7f89 */ /* 0x000e2400000e0000 */
[----:B0-----:R-:W-:-:S05]  /*f8e0*/  FMNMX.FTZ R13, R13, R154, !PT ;  /* 0x0000009a0d0d7209 */ /* 0x001fca0007810000 */
[----:B------:R-:W0:Y:S01]  /*f8f0*/  SHFL.BFLY PT, R158, R13, 0x1, 0x1f ;  /* 0x0c201f000d9e7f89 */ /* 0x000e2200000e0000 */
[----:B------:R-:W-:Y:S01]  /*f900*/  MUFU.EX2 R154, R163 ;  /* 0x000000a3009a7308 */ /* 0x000fe20000000800 */
[----:B0-----:R-:W-:Y:S01]  /*f910*/  FMNMX.FTZ R13, R13, R158, !PT ;  /* 0x0000009e0d0d7209 */ /* 0x001fe20007810000 */
[----:B------:R-:W-:-:S03]  /*f920*/  IMAD.MOV R158, RZ, RZ, -R226 ;  /* 0x000000ffff9e7224 */ /* 0x000fc600078e0ae2 */
[----:B------:R-:W-:Y:S02]  /*f930*/  FSETP.NEU.FTZ.AND P2, PT, R13, -INF , PT ;  /* 0xff8000000d00780b */ /* 0x000fe40003f5d000 */
[----:B------:R-:W-:Y:S02]  /*f940*/  ISETP.NE.AND P1, PT, R193, R158, PT ;  /* 0x0000009ec100720c */ /* 0x000fe40003f25270 */
[----:B------:R-:W-:-:S05]  /*f950*/  FSEL R158, R13, RZ, P2 ;  /* 0x000000ff0d9e7208 */ /* 0x000fca0001000000 */
[----:B------:R-:W-:-:S04]  /*f960*/  FADD.FTZ R158, -R158, R197 ;  /* 0x000000c59e9e7221 */ /* 0x000fc80000010100 */
[----:B------:R-:W-:-:S04]  /*f970*/  FMUL.FTZ R158, R158, R12 ;  /* 0x0000000c9e9e7220 */ /* 0x000fc80000410000 */
[----:B------:R0:W1:Y:S02]  /*f980*/  MUFU.EX2 R163, R158 ;  /* 0x0000009e00a37308 */ /* 0x0000640000000800 */
[----:B0-----:R-:W-:-:S04]  /*f990*/  @!P1 IMAD R158, R198, 0x40, R194 ;  /* 0x00000040c69e9824 */ /* 0x001fc800078e02c2 */
[----:B------:R-:W-:-:S05]  /*f9a0*/  @!P1 IMAD R158, R158, 0x4, R18 ;  /* 0x000000049e9e9824 */ /* 0x000fca00078e0212 */
[----:B-1----:R-:W-:Y:S04]  /*f9b0*/  @!P1 STS [R158+0x38400], R163 ;  /* 0x038400a39e009388 */ /* 0x002fe80000000800 */
[----:B------:R0:W-:Y:S02]  /*f9c0*/  @!P1 STS [R158+0x38420], R174 ;  /* 0x038420ae9e009388 */ /* 0x0001e40000000800 */
[----:B0-----:R-:W-:-:S05]  /*f9d0*/  FMUL.FTZ R158, R13, R12 ;  /* 0x0000000c0d9e7220 */ /* 0x001fca0000410000 */
[----:B------:R-:W-:Y:S01]  /*f9e0*/  FSEL R158, R158, RZ, P2 ;  /* 0x000000ff9e9e7208 */ /* 0x000fe20001000000 */
[----:B------:R-:W0:Y:S04]  /*f9f0*/  MUFU.EX2 R162, R162 ;  /* 0x000000a200a27308 */ /* 0x000e280000000800 */
[-CC-:B------:R-:W-:Y:S01]  /*fa00*/  FFMA.FTZ R152, R152, R12.reuse, -R158.reuse ;  /* 0x0000000c98987223 */ /* 0x180fe2000001089e */
[-CC-:B------:R-:W-:Y:S01]  /*fa10*/  FFMA.FTZ R200, R200, R12.reuse, -R158.reuse ;  /* 0x0000000cc8c87223 */ /* 0x180fe2000001089e */
[----:B------:R-:W-:-:S04]  /*fa20*/  FFMA.FTZ R156, R156, R12, -R158 ;  /* 0x0000000c9c9c7223 */ /* 0x000fc8000001089e */
[----:B------:R-:W1:Y:S01]  /*fa30*/  MUFU.EX2 R152, R152 ;  /* 0x0000009800987308 */ /* 0x000e620000000800 */
[----:B------:R-:W-:Y:S01]  /*fa40*/  F2FP.F16.F32.PACK_AB R155, R159, R155 ;  /* 0x0000009b9f9b723e */ /* 0x000fe200000000ff */
[-CC-:B------:R-:W-:Y:S01]  /*fa50*/  FFMA.FTZ R157, R157, R12.reuse, -R158.reuse ;  /* 0x0000000c9d9d7223 */ /* 0x180fe2000001089e */
[----:B------:R-:W-:-:S05]  /*fa60*/  FFMA.FTZ R197, R169, R12, -R158 ;  /* 0x0000000ca9c57223 */ /* 0x000fca000001089e */
[----:B------:R-:W2:Y:S01]  /*fa70*/  MUFU.EX2 R200, R200 ;  /* 0x000000c800c87308 */ /* 0x000ea20000000800 */
[-CC-:B------:R-:W-:Y:S01]  /*fa80*/  FFMA.FTZ R160, R160, R12.reuse, -R158.reuse ;  /* 0x0000000ca0a07223 */ /* 0x180fe2000001089e */
[-CC-:B------:R-:W-:Y:S01]  /*fa90*/  FFMA.FTZ R161, R161, R12.reuse, -R158.reuse ;  /* 0x0000000ca1a17223 */ /* 0x180fe2000001089e */
[-CC-:B------:R-:W-:Y:S01]  /*faa0*/  FFMA.FTZ R165, R165, R12.reuse, -R158.reuse ;  /* 0x0000000ca5a57223 */ /* 0x180fe2000001089e */
[-CC-:B------:R-:W-:Y:S01]  /*fab0*/  FFMA.FTZ R172, R172, R12.reuse, -R158.reuse ;  /* 0x0000000cacac7223 */ /* 0x180fe2000001089e */
[-CC-:B------:R-:W-:Y:S01]  /*fac0*/  FFMA.FTZ R173, R173, R12.reuse, -R158.reuse ;  /* 0x0000000cadad7223 */ /* 0x180fe2000001089e */
[-CC-:B------:R-:W-:Y:S02]  /*fad0*/  FFMA.FTZ R176, R176, R12.reuse, -R158.reuse ;  /* 0x0000000cb0b07223 */ /* 0x180fe4000001089e */
[----:B------:R4:W-:Y:S01]  /*fae0*/  MUFU.EX2 R159, R166 ;  /* 0x000000a6009f7308 */ /* 0x0009e20000000800 */
[-CC-:B------:R-:W-:Y:S01]  /*faf0*/  FFMA.FTZ R177, R177, R12.reuse, -R158.reuse ;  /* 0x0000000cb1b17223 */ /* 0x180fe2000001089e */
[-CC-:B------:R-:W-:Y:S01]  /*fb00*/  FFMA.FTZ R180, R180, R12.reuse, -R158.reuse ;  /* 0x0000000cb4b47223 */ /* 0x180fe2000001089e */
[----:B------:R-:W-:Y:S01]  /*fb10*/  FFMA.FTZ R181, R181, R12, -R158 ;  /* 0x0000000cb5b57223 */ /* 0x000fe2000001089e */
[----:B------:R-:W-:-:S04]  /*fb20*/  IMAD.MOV.U32 R169, RZ, RZ, 0x40000040 ;  /* 0x40000040ffa97424 */ /* 0x000fc800078e00ff */
[----:B------:R-:W5:Y:S01]  /*fb30*/  MUFU.EX2 R156, R156 ;  /* 0x0000009c009c7308 */ /* 0x000f620000000800 */
[-CC-:B----4-:R-:W-:Y:S01]  /*fb40*/  FFMA.FTZ R166, R164, R12.reuse, -R158.reuse ;  /* 0x0000000ca4a67223 */ /* 0x190fe2000001089e */
[----:B------:R-:W-:Y:S01]  /*fb50*/  FFMA.FTZ R164, R168, R12, -R158 ;  /* 0x0000000ca8a47223 */ /* 0x000fe2000001089e */
[----:B------:R-:W-:-:S05]  /*fb60*/  R2UR UR7, R169 ;  /* 0x00000000a90772ca */ /* 0x000fca00000e0000 */
[----:B------:R0:W4:Y:S02]  /*fb70*/  MUFU.EX2 R158, R157 ;  /* 0x0000009d009e7308 */ /* 0x0001240000000800 */
[----:B0-----:R-:W-:-:S06]  /*fb80*/  FADD.FTZ R157, R162, R15 ;  /* 0x0000000fa29d7221 */ /* 0x001fcc0000010000 */
[----:B------:R-:W0:Y:S01]  /*fb90*/  MUFU.EX2 R160, R160 ;  /* 0x000000a000a07308 */ /* 0x000e220000000800 */
[C---:B------:R-:W-:Y:S01]  /*fba0*/  FADD.FTZ R169, R154.reuse, R157 ;  /* 0x0000009d9aa97221 */ /* 0x040fe20000010000 */
[----:B------:R-:W-:Y:S01]  /*fbb0*/  F2FP.F16.F32.PACK_AB R157, R154, R162 ;  /* 0x000000a29a9d723e */ /* 0x000fe200000000ff */
[----:B-1----:R-:W-:-:S05]  /*fbc0*/  FFMA.FTZ R154, R163, R0, R152 ;  /* 0x00000000a39a7223 */ /* 0x002fca0000010098 */
[----:B------:R-:W1:Y:S01]  /*fbd0*/  MUFU.EX2 R161, R161 ;  /* 0x000000a100a17308 */ /* 0x000e620000000800 */
[----:B--2---:R-:W-:-:S04]  /*fbe0*/  FADD.FTZ R154, R200, R154 ;  /* 0x0000009ac89a7221 */ /* 0x004fc80000010000 */
[----:B-----5:R-:W-:-:S03]  /*fbf0*/  FADD.FTZ R154, R156, R154 ;  /* 0x0000009a9c9a7221 */ /* 0x020fc60000010000 */
[----:B------:R-:W2:Y:S01]  /*fc00*/  MUFU.EX2 R166, R166 ;  /* 0x000000a600a67308 */ /* 0x000ea20000000800 */
[----:B----4-:R-:W-:-:S07]  /*fc10*/  FADD.FTZ R154, R158, R154 ;  /* 0x0000009a9e9a7221 */ /* 0x010fce0000010000 */
[----:B------:R-:W4:Y:S01]  /*fc20*/  MUFU.EX2 R165, R165 ;  /* 0x000000a500a57308 */ /* 0x000f220000000800 */
[----:B0-----:R-:W-:-:S07]  /*fc30*/  FADD.FTZ R162, R160, R154 ;  /* 0x0000009aa0a27221 */ /* 0x001fce0000010000 */
[----:B------:R-:W0:Y:S01]  /*fc40*/  MUFU.EX2 R167, R167 ;  /* 0x000000a700a77308 */ /* 0x000e220000000800 */
[----:B-1----:R-:W-:-:S07]  /*fc50*/  FADD.FTZ R162, R161, R162 ;  /* 0x000000a2a1a27221 */ /* 0x002fce0000010000 */
[----:B------:R-:W1:Y:S08]  /*fc60*/  MUFU.EX2 R164, R164 ;  /* 0x000000a400a47308 */ /* 0x000e700000000800 */
[----:B------:R-:W-:Y:S08]  /*fc70*/  MUFU.EX2 R170, R170 ;  /* 0x000000aa00aa7308 */ /* 0x000ff00000000800 */
[----:B------:R-:W-:Y:S08]  /*fc80*/  MUFU.EX2 R171, R171 ;  /* 0x000000ab00ab7308 */ /* 0x000ff00000000800 */
[----:B------:R-:W-:Y:S08]  /*fc90*/  MUFU.EX2 R201, R201 ;  /* 0x000000c900c97308 */ /* 0x000ff00000000800 */
[----:B------:R-:W-:Y:S08]  /*fca0*/  MUFU.EX2 R175, R175 ;  /* 0x000000af00af7308 */ /* 0x000ff00000000800 */
[----:B------:R-:W5:Y:S08]  /*fcb0*/  MUFU.EX2 R15, R197 ;  /* 0x000000c5000f7308 */ /* 0x000f700000000800 */
[----:B------:R-:W-:Y:S08]  /*fcc0*/  MUFU.EX2 R172, R172 ;  /* 0x000000ac00ac7308 */ /* 0x000ff00000000800 */
[----:B------:R-:W3:Y:S01]  /*fcd0*/  MUFU.EX2 R173, R173 ;  /* 0x000000ad00ad7308 */ /* 0x000ee20000000800 */
[----:B--2---:R-:W-:-:S07]  /*fce0*/  FADD.FTZ R162, R166, R162 ;  /* 0x000000a2a6a27221 */ /* 0x004fce0000010000 */
[----:B------:R-:W-:Y:S08]  /*fcf0*/  MUFU.EX2 R178, R178 ;  /* 0x000000b200b27308 */ /* 0x000ff00000000800 */
[----:B------:R-:W-:Y:S08]  /*fd00*/  MUFU.EX2 R179, R179 ;  /* 0x000000b300b37308 */ /* 0x000ff00000000800 */
[----:B------:R-:W-:Y:S08]  /*fd10*/  MUFU.EX2 R182, R182 ;  /* 0x000000b600b67308 */ /* 0x000ff00000000800 */
[----:B------:R-:W-:Y:S08]  /*fd20*/  MUFU.EX2 R183, R183 ;  /* 0x000000b700b77308 */ /* 0x000ff00000000800 */
[----:B------:R-:W-:Y:S08]  /*fd30*/  MUFU.EX2 R176, R176 ;  /* 0x000000b000b07308 */ /* 0x000ff00000000800 */
[----:B------:R-:W2:Y:S08]  /*fd40*/  MUFU.EX2 R177, R177 ;  /* 0x000000b100b17308 */ /* 0x000eb00000000800 */
[----:B------:R-:W-:Y:S08]  /*fd50*/  MUFU.EX2 R180, R180 ;  /* 0x000000b400b47308 */ /* 0x000ff00000000800 */
[----:B------:R-:W2:Y:S01]  /*fd60*/  MUFU.EX2 R181, R181 ;  /* 0x000000b500b57308 */ /* 0x000ea20000000800 */
[----:B------:R-:W-:Y:S01]  /*fd70*/  F2FP.F16.F32.PACK_AB R154, R158, R156 ;  /* 0x0000009c9e9a723e */ /* 0x000fe200000000ff */
[----:B------:R-:W-:Y:S01]  /*fd80*/  IMAD R168, R19, 0x1000, R14 ;  /* 0x0000100013a87824 */ /* 0x000fe200078e020e */
[----:B------:R-:W-:Y:S01]  /*fd90*/  F2FP.F16.F32.PACK_AB R156, R161, R160 ;  /* 0x000000a0a19c723e */ /* 0x000fe200000000ff */
[----:B----4-:R-:W-:Y:S01]  /*fda0*/  FADD.FTZ R160, R165, R162 ;  /* 0x000000a2a5a07221 */ /* 0x010fe20000010000 */
[----:B------:R-:W-:Y:S01]  /*fdb0*/  FADD.FTZ R169, R159, R169 ;  /* 0x000000a99fa97221 */ /* 0x000fe20000010000 */
[----:B------:R-:W-:Y:S01]  /*fdc0*/  F2FP.F16.F32.PACK_AB R152, R200, R152 ;  /* 0x00000098c898723e */ /* 0x000fe200000000ff */
[----:B------:R-:W-:Y:S01]  /*fdd0*/  BAR.SYNC.DEFER_BLOCKING 0xf, 0x100 ;  /* 0x03c4000000007b1d */ /* 0x000fe20000010000 */
        /* <DEDUP_REMOVED lines=64> */
[----:B0-----:R-:W-:Y:S01]  /*101e0*/  F2FP.F16.F32.PACK_AB R159, R167, R159 ;  /* 0x0000009fa79f723e */ /* 0x001fe200000000ff */
[-C--:B------:R-:W-:Y:S01]  /*101f0*/  FMUL.FTZ R24, R24, R163.reuse ;  /* 0x000000a318187220 */ /* 0x080fe20000410000 */
[----:B------:R-:W-:Y:S01]  /*10200*/  F2FP.F16.F32.PACK_AB R158, R165, R166 ;  /* 0x000000a6a59e723e */ /* 0x000fe200000000ff */
        /* <DEDUP_REMOVED lines=63> */
[----:B-1----:R-:W-:Y:S01]  /*10600*/  FADD.FTZ R174, R164, R160 ;  /* 0x000000a0a4ae7221 */ /* 0x002fe20000010000 */
[----:B------:R-:W-:Y:S01]  /*10610*/  R2UR UR6, R168 ;  /* 0x00000000a80672ca */ /* 0x000fe200000e0000 */
[----:B------:R-:W-:Y:S01]  /*10620*/  FADD.FTZ R0, R167, R169 ;  /* 0x000000a9a7007221 */ /* 0x000fe20000010000 */
[----:B-----5:R-:W-:-:S02]  /*10630*/  F2FP.F16.F32.PACK_AB R160, R15, R164 ;  /* 0x000000a40fa0723e */ /* 0x020fc400000000ff */
[----:B------:R-:W-:Y:S02]  /*10640*/  F2FP.F16.F32.PACK_AB R161, R171, R170 ;  /* 0x000000aaaba1723e */ /* 0x000fe400000000ff */
[----:B---3--:R-:W-:Y:S02]  /*10650*/  F2FP.F16.F32.PACK_AB R162, R173, R172 ;  /* 0x000000acada2723e */ /* 0x008fe400000000ff */
[----:B------:R-:W-:Y:S02]  /*10660*/  F2FP.F16.F32.PACK_AB R163, R175, R201 ;  /* 0x000000c9afa3723e */ /* 0x000fe400000000ff */
[----:B--2---:R-:W-:Y:S02]  /*10670*/  F2FP.F16.F32.PACK_AB R164, R177, R176 ;  /* 0x000000b0b1a4723e */ /* 0x004fe400000000ff */
[----:B------:R-:W-:Y:S02]  /*10680*/  F2FP.F16.F32.PACK_AB R165, R179, R178 ;  /* 0x000000b2b3a5723e */ /* 0x000fe400000000ff */
[----:B------:R-:W-:-:S02]  /*10690*/  F2FP.F16.F32.PACK_AB R166, R181, R180 ;  /* 0x000000b4b5a6723e */ /* 0x000fc400000000ff */
[----:B------:R-:W-:Y:S01]  /*106a0*/  F2FP.F16.F32.PACK_AB R167, R183, R182 ;  /* 0x000000b6b7a7723e */ /* 0x000fe200000000ff */
[----:B------:R0:W-:Y:S04]  /*106b0*/  STSM.16.M88.4 [R227+0x36400], R152 ;  /* 0x03640098e3007844 */ /* 0x0001e80000000200 */
[----:B------:R1:W-:Y:S04]  /*106c0*/  STSM.16.M88.4 [R228], R156 ;  /* 0x0000009ce4007844 */ /* 0x0003e80000000200 */
[----:B------:R1:W-:Y:S04]  /*106d0*/  STSM.16.M88.4 [R202], R160 ;  /* 0x000000a0ca007844 */ /* 0x0003e80000000200 */
[----:B------:R1:W-:Y:S01]  /*106e0*/  STSM.16.M88.4 [R229], R164 ;  /* 0x000000a4e5007844 */ /* 0x0003e20000000200 */
[----:B------:R-:W-:-:S06]  /*106f0*/  WARPGROUP.ARRIVE ;  /* 0x00000000000079c5 */ /* 0x000fcc0000000000 */
[----:B------:R-:W-:Y:S03]  /*10700*/  HGMMA.64x256x16.F32 R24, R152, gdesc[UR4].tnspB, R24, gsb0 ;  /* 0x43e0000498187df0 */ /* 0x000fe60008000818 */
[----:B------:R-:W-:Y:S02]  /*10710*/  WARPGROUP.DEPBAR.LE gsb0, 0x0 ;  /* 0x00008000000079c5 */ /* 0x000fe40000010000 */
[----:B0-----:R-:W-:Y:S02]  /*10720*/  VIADD R152, R168, 0x80 ;  /* 0x00000080a8987836 */ /* 0x001fe40000000000 */
[----:B------:R-:W-:-:S03]  /*10730*/  IMAD.MOV.U32 R153, RZ, RZ, 0x40000040 ;  /* 0x40000040ff997424 */ /* 0x000fc600078e00ff */
[----:B------:R-:W-:Y:S02]  /*10740*/  R2UR UR6, R152 ;  /* 0x00000000980672ca */ /* 0x000fe400000e0000 */
[----:B------:R-:W-:Y:S01]  /*10750*/  R2UR UR7, R153 ;  /* 0x00000000990772ca */ /* 0x000fe200000e0000 */
[----:B------:R-:W-:-:S15]  /*10760*/  WARPGROUP.ARRIVE ;  /* 0x00000000000079c5 */ /* 0x000fde0000000000 */
[----:B------:R-:W-:Y:S01]  /*10770*/  HGMMA.64x256x16.F32 R24, R156, gdesc[UR4].tnspB, R24, gsb0 ;  /* 0x43e000049c187df0 */ /* 0x000fe20008000818 */
[----:B------:R-:W-:Y:S02]  /*10780*/  VIADD R152, R168, 0x100 ;  /* 0x00000100a8987836 */ /* 0x000fe40000000000 */
[----:B------:R-:W-:-:S03]  /*10790*/  IMAD.MOV.U32 R153, RZ, RZ, 0x40000040 ;  /* 0x40000040ff997424 */ /* 0x000fc600078e00ff */
[----:B------:R-:W-:Y:S02]  /*107a0*/  R2UR UR6, R152 ;  /* 0x00000000980672ca */ /* 0x000fe400000e0000 */
[----:B------:R-:W-:Y:S01]  /*107b0*/  R2UR UR7, R153 ;  /* 0x00000000990772ca */ /* 0x000fe200000e0000 */
[----:B------:R-:W-:Y:S02]  /*107c0*/  VIADD R168, R168, 0x180 ;  /* 0x00000180a8a87836 */ /* 0x000fe40000000000 */
[----:B------:R-:W-:Y:S01]  /*107d0*/  IMAD.MOV.U32 R169, RZ, RZ, 0x40000040 ;  /* 0x40000040ffa97424 */ /* 0x000fe200078e00ff */
[----:B------:R-:W-:Y:S02]  /*107e0*/  WARPGROUP.DEPBAR.LE gsb0, 0x0 ;  /* 0x00008000000079c5 */ /* 0x000fe40000010000 */
[----:B------:R-:W-:-:S14]  /*107f0*/  WARPGROUP.ARRIVE ;  /* 0x00000000000079c5 */ /* 0x000fdc0000000000 */
[----:B------:R-:W-:Y:S01]  /*10800*/  HGMMA.64x256x16.F32 R24, R160, gdesc[UR4].tnspB, R24, gsb0 ;  /* 0x43e00004a0187df0 */ /* 0x000fe20008000818 */
[----:B------:R-:W-:Y:S02]  /*10810*/  R2UR UR6, R168 ;  /* 0x00000000a80672ca */ /* 0x000fe400000e0000 */
[----:B------:R-:W-:Y:S01]  /*10820*/  R2UR UR7, R169 ;  /* 0x00000000a90772ca */ /* 0x000fe200000e0000 */
[----:B------:R-:W-:Y:S01]  /*10830*/  FADD.FTZ R0, R170, R0 ;  /* 0x00000000aa007221 */ /* 0x000fe20000010000 */
[----:B------:R-:W-:-:S03]  /*10840*/  FADD.FTZ R174, R15, R174 ;  /* 0x000000ae0fae7221 */ /* 0x000fc60000010000 */
[----:B------:R-:W-:Y:S01]  /*10850*/  FADD.FTZ R0, R171, R0 ;  /* 0x00000000ab007221 */ /* 0x000fe20000010000 */
[----:B------:R-:W-:-:S03]  /*10860*/  FADD.FTZ R174, R172, R174 ;  /* 0x000000aeacae7221 */ /* 0x000fc60000010000 */
[----:B------:R-:W-:Y:S01]  /*10870*/  FADD.FTZ R0, R201, R0 ;  /* 0x00000000c9007221 */ /* 0x000fe20000010000 */
[----:B------:R-:W-:Y:S01]  /*10880*/  FADD.FTZ R174, R173, R174 ;  /* 0x000000aeadae7221 */ /* 0x000fe20000010000 */
[----:B------:R-:W-:Y:S02]  /*10890*/  LOP3.LUT P0, RZ, R22, 0x80000, RZ, 0xc0, !PT ;  /* 0x0008000016ff7812 */ /* 0x000fe4000780c0ff */
[----:B------:R-:W-:Y:S01]  /*108a0*/  FADD.FTZ R0, R175, R0 ;  /* 0x00000000af007221 */ /* 0x000fe20000010000 */
[----:B------:R-:W-:-:S03]  /*108b0*/  FADD.FTZ R174, R176, R174 ;  /* 0x000000aeb0ae7221 */ /* 0x000fc60000010000 */
[----:B------:R-:W-:Y:S01]  /*108c0*/  FADD.FTZ R0, R178, R0 ;  /* 0x00000000b2007221 */ /* 0x000fe20000010000 */
[----:B------:R-:W-:-:S03]  /*108d0*/  FADD.FTZ R174, R177, R174 ;  /* 0x000000aeb1ae7221 */ /* 0x000fc60000010000 */
[----:B------:R-:W-:Y:S01]  /*108e0*/  FADD.FTZ R0, R179, R0 ;  /* 0x00000000b3007221 */ /* 0x000fe20000010000 */
[----:B------:R-:W-:-:S03]  /*108f0*/  FADD.FTZ R174, R180, R174 ;  /* 0x000000aeb4ae7221 */ /* 0x000fc60000010000 */
[----:B------:R-:W-:-:S04]  /*10900*/  FADD.FTZ R0, R182, R0 ;  /* 0x00000000b6007221 */ /* 0x000fc80000010000 */
[----:B------:R-:W-:Y:S01]  /*10910*/  FADD.FTZ R15, R183, R0 ;  /* 0x00000000b70f7221 */ /* 0x000fe20000010000 */
[----:B------:R-:W-:Y:S01]  /*10920*/  FADD.FTZ R0, R181, R174 ;  /* 0x000000aeb5007221 */ /* 0x000fe20000010000 */
[----:B------:R-:W-:Y:S02]  /*10930*/  WARPGROUP.DEPBAR.LE gsb0, 0x0 ;  /* 0x00008000000079c5 */ /* 0x000fe40000010000 */
[----:B------:R-:W-:-:S06]  /*10940*/  WARPGROUP.ARRIVE ;  /* 0x00000000000079c5 */ /* 0x000fcc0000000000 */
        /* <DEDUP_REMOVED lines=12> */
.L_x_5316:
[C---:B------:R-:W-:Y:S01]  /*10a10*/  ISETP.GT.AND P1, PT, R21.reuse, R212, PT ;  /* 0x000000d41500720c */ /* 0x040fe20003f24270 */
[----:B------:R-:W-:Y:S01]  /*10a20*/  VIADD R196, R196, 0x38860 ;  /* 0x00038860c4c47836 */ /* 0x000fe20000000000 */
[----:B------:R-:W-:Y:S01]  /*10a30*/  IADD3 R21, R21, -0x1, RZ ;  /* 0xffffffff15157810 */ /* 0x000fe20007ffe0ff */
[----:B------:R-:W-:Y:S02]  /*10a40*/  IMAD.MOV.U32 R199, RZ, RZ, R20 ;  /* 0x000000ffffc77224 */ /* 0x000fe400078e0014 */
[----:B------:R-:W-:Y:S01]  /*10a50*/  IMAD.MOV.U32 R197, RZ, RZ, R13 ;  /* 0x000000ffffc57224 */ /* 0x000fe200078e000d */
[----:B------:R-:W-:Y:S01]  /*10a60*/  PRMT R196, R190, 0x654, R196 ;  /* 0x00000654bec47816 */ /* 0x000fe200000000c4 */
[----:B------:R-:W-:-:S03]  /*10a70*/  IMAD.MOV.U32 R198, RZ, RZ, R19 ;  /* 0x000000ffffc67224 */ /* 0x000fc600078e0013 */
[----:B------:R0:W-:Y:S03]  /*10a80*/  SYNCS.ARRIVE.TRANS64.RED.A1T0 RZ, [R196+URZ], RZ ;  /* 0x000000ffc4ff79a7 */ /* 0x0001e6000810043f */
[----:B------:R-:W-:Y:S05]  /*10a90*/  @P1 BRA `(.L_x_5317) ;  /* 0xffffffc400ec1947 */ /* 0x000fea000383ffff */
[----:B------:R-:W-:Y:S05]  /*10aa0*/  BSYNC B0 ;  /* 0x0000000000007941 */ /* 0x000fea0003800000 */
.L_x_5304:
[----:B------:R-:W-:Y:S05]  /*10ab0*/  BSYNC B1 ;  /* 0x0000000000017941 */ /* 0x000fea0003800000 */
.L_x_5303:
[----:B------:R-:W-:Y:S01]  /*10ac0*/  ISETP.GE.AND P1, PT, R21, RZ, PT ;  /* 0x000000ff1500720c */ /* 0x000fe20003f26270 */
[----:B------:R-:W-:-:S12]  /*10ad0*/  BSSY B0, `(.L_x_5318) ;  /* 0x000032d000007945 */ /* 0x000fd80003800000 */
[----:B------:R-:W-:Y:S05]  /*10ae0*/  @!P1 BRA `(.L_x_5319) ;  /* 0x0000003000ac9947 */ /* 0x000fea0003800000 */
[----:B------:R-:W-:Y:S02]  /*10af0*/  IMAD.MOV.U32 R197, RZ, RZ, R20 ;  /* 0x000000ffffc57224 */ /* 0x000fe400078e0014 */
[----:B------:R-:W-:Y:S02]  /*10b00*/  IMAD.MOV.U32 R199, RZ, RZ, R13 ;  /* 0x000000ffffc77224 */ /* 0x000fe400078e000d */
[----:B------:R-:W-:-:S07]  /*10b10*/  IMAD.MOV.U32 R198, RZ, RZ, R19 ;  /* 0x000000ffffc67224 */ /* 0x000fce00078e0013 */
.L_x_5332:
[----:B------:R-:W-:-:S05]  /*10b20*/  VIADD R19, R198, 0x1 ;  /* 0x00000001c6137836 */ /* 0x000fca0000000000 */
[----:B------:R-:W-:-:S04]  /*10b30*/  ISETP.NE.AND P1, PT, R19, 0x2, PT ;  /* 0x000000021300780c */ /* 0x000fc80003f25270 */
[----:B------:R-:W-:Y:S02]  /*10b40*/  SEL R12, RZ, 0x1, P1 ;  /* 0x00000001ff0c7807 */ /* 0x000fe40000800000 */
[----:B------:R-:W-:Y:S02]  /*10b50*/  SEL R19, R19, RZ, P1 ;  /* 0x000000ff13137207 */ /* 0x000fe40000800000 */
[----:B------:R-:W-:Y:S01]  /*10b60*/  LOP3.LUT R23, R23, R12, RZ, 0x3c, !PT ;  /* 0x0000000c17177212 */ /* 0x000fe200078e3cff */
[----:B-1----:R-:W-:Y:S06]  /*10b70*/  @!P0 BRA `(.L_x_5320) ;  /* 0x0000000000048947 */ /* 0x002fec0003800000 */
[----:B------:R-:W-:Y:S01]  /*10b80*/  BPT.TRAP 0x1 ;  /* 0x000000040000795c */ /* 0x000fe20000300000 */
.L_x_5320:
[----:B0-----:R-:W-:Y:S01]  /*10b90*/  IMAD R196, R19, 0x8, R18 ;  /* 0x0000000813c47824 */ /* 0x001fe200078e0212 */
[----:B------:R-:W-:-:S04]  /*10ba0*/  SHF.L.U32 R20, R23, 0x1f, RZ ;  /* 0x0000001f17147819 */ /* 0x000fc800000006ff */
[----:B------:R0:W1:Y:S01]  /*10bb0*/  SYNCS.PHASECHK.TRANS64.TRYWAIT P1, [R196+URZ+0x38830], R20 ;  /* 0x03883014c40075a7 */ /* 0x000062000802017f */
[----:B------:R-:W-:Y:S05]  /*10bc0*/  @!P0 BRA `(.L_x_5321) ;  /* 0x0000000000048947 */ /* 0x000fea0003800000 */
[----:B------:R-:W-:Y:S01]  /*10bd0*/  BPT.TRAP 0x1 ;  /* 0x000000040000795c */ /* 0x000fe20000300000 */
.L_x_5321:
[----:B------:R-:W-:Y:S01]  /*10be0*/  BSSY B1, `(.L_x_5322) ;  /* 0x0000006000017945 */ /* 0x000fe20003800000 */
[----:B------:R-:W-:Y:S02]  /*10bf0*/  IMAD R154, R19, 0x200, R206 ;  /* 0x00000200139a7824 */ /* 0x000fe400078e02ce */
[----:B------:R-:W-:Y:S01]  /*10c00*/  IMAD.MOV.U32 R155, RZ, RZ, 0x40000040 ;  /* 0x40000040ff9b7424 */ /* 0x000fe200078e00ff */
[----:B-1----:R-:W-:Y:S06]  /*10c10*/  @P1 BRA `(.L_x_5323) ;  /* 0x0000000000081947 */ /* 0x002fec0003800000 */
[----:B------:R-:W1:Y:S02]  /*10c20*/  SYNCS.PHASECHK.TRANS64.TRYWAIT P1, [R196+URZ+0x38830], R20 ;  /* 0x03883014c40075a7 */ /* 0x000e64000802017f */
[----:B-1----:R-:W-:Y:S05]  /*10c30*/  @!P1 BRA `(.L_x_5324) ;  /* 0x0000010400189947 */ /* 0x002fea0003800000 */
.L_x_5323:
[----:B------:R-:W-:Y:S05]  /*10c40*/  BSYNC B1 ;  /* 0x0000000000017941 */ /* 0x000fea0003800000 */
.L_x_5322:
        /* <DEDUP_REMOVED lines=36> */
.L_x_5325:
[----:B------:R2:W3:Y:S01]  /*10e90*/  SYNCS.PHASECHK.TRANS64.TRYWAIT P1, [R196+URZ+0x38850], R20 ;  /* 0x03885014c40075a7 */ /* 0x0004e2000802017f */
[----:B------:R-:W-:Y:S05]  /*10ea0*/  @!P0 BRA `(.L_x_5326) ;  /* 0x0000000000048947 */ /* 0x000fea0003800000 */
[----:B------:R-:W-:Y:S01]  /*10eb0*/  BPT.TRAP 0x1 ;  /* 0x000000040000795c */ /* 0x000fe20000300000 */
.L_x_5326:
[----:B------:R-:W-:Y:S04]  /*10ec0*/  BSSY B1, `(.L_x_5327) ;  /* 0x0000004000017945 */ /* 0x000fe80003800000 */
[----:B---3--:R-:W-:Y:S05]  /*10ed0*/  @P1 BRA `(.L_x_5328) ;  /* 0x0000000000081947 */ /* 0x008fea0003800000 */
[----:B------:R-:W3:Y:S02]  /*10ee0*/  SYNCS.PHASECHK.TRANS64.TRYWAIT P1, [R196+URZ+0x38850], R20 ;  /* 0x03885014c40075a7 */ /* 0x000ee4000802017f */
[----:B---3--:R-:W-:Y:S05]  /*10ef0*/  @!P1 BRA `(.L_x_5329) ;  /* 0x00000100007c9947 */ /* 0x008fea0003800000 */
.L_x_5328:
[----:B------:R-:W-:Y:S05]  /*10f00*/  BSYNC B1 ;  /* 0x0000000000017941 */ /* 0x000fea0003800000 */
.L_x_5327:
        /* <DEDUP_REMOVED lines=55> */
[----:B------:R-:W-:Y:S02]  /*11280*/  R2UR UR7, R13 ;  /* 0x000000000d0772ca */ /* 0x000fe400000e0000 */
[----:B------:R-:W-:Y:S01]  /*11290*/  MOV R13, 0x40000040 ;  /* 0x40000040000d7802 */ /* 0x000fe20000000f00 */
        /* <DEDUP_REMOVED lines=198> */
[----:B------:R-:W-:Y:S02]  /*11f00*/  R2UR UR6, R202 ;  /* 0x00000000ca0672ca */ /* 0x000fe400000e0000 */
[----:B------:R-:W-:Y:S01]  /*11f10*/  R2UR UR7, R203 ;  /* 0x00000000cb0772ca */ /* 0x000fe200000e0000 */
[----:B------:R-:W-:Y:S01]  /*11f20*/  IMAD.MOV.U32 R203, RZ, RZ, 0x40000040 ;  /* 0x40000040ffcb7424 */ /* 0x000fe200078e00ff */
[----:B------:R-:W-:Y:S01]  /*11f30*/  IADD3 R202, R201, R12, RZ ;  /* 0x0000000cc9ca7210 */ /* 0x000fe20007ffe0ff */
        /* <DEDUP_REMOVED lines=79> */
[----:B------:R-:W-:Y:S02]  /*12430*/  WARPGROUP.DEPBAR.LE gsb0, 0x0 ;  /* 0x00008000000079c5 */ /* 0x000fe40000010000 */
[----:B------:R-:W-:-:S10]  /*12440*/  WARPGROUP.ARRIVE ;  /* 0x00000000000079c5 */ /* 0x000fd40000000000 */
        /* <DEDUP_REMOVED lines=17> */
[----:B------:R-:W-:Y:S02]  /*12560*/  R2UR UR6, R202 ;  /* 0x00000000ca0672ca */ /* 0x000fe400000e0000 */
[----:B------:R-:W-:Y:S01]  /*12570*/  R2UR UR7, R203 ;  /* 0x00000000cb0772ca */ /* 0x000fe200000e0000 */
[----:B------:R-:W-:Y:S01]  /*12580*/  IMAD.MOV.U32 R203, RZ, RZ, 0x40000040 ;  /* 0x40000040ffcb7424 */ /* 0x000fe200078e00ff */
[----:B------:R-:W-:Y:S01]  /*12590*/  IADD3 R202, R204, R12, RZ ;  /* 0x0000000cccca7210 */ /* 0x000fe20007ffe0ff */
[----:B------:R-:W-:-:S02]  /*125a0*/  IMAD.IADD R12, R12, 0x1, R201 ;  /* 0x000000010c0c7824 */ /* 0x000fc400078e02c9 */
        /* <DEDUP_REMOVED lines=30> */
.L_x_5330:
[----:B------:R-:W-:Y:S01]  /*12790*/  FMNMX.FTZ R12, R152, R199, !PT ;  /* 0x000000c7980c7209 */ /* 0x000fe20007810000 */
[----:B------:R-:W2:Y:S03]  /*127a0*/  LDL R208, [R1] ;  /* 0x0000000001d07983 */ /* 0x000ea60000100800 */
        /* <DEDUP_REMOVED lines=46> */
[----:B------:R-:W3:Y:S01]  /*12a90*/  MUFU.EX2 R153, R153 ;  /* 0x0000009900997308 */ /* 0x000ee20000000800 */
        /* <DEDUP_REMOVED lines=35> */
[----:B---3--:R-:W-:Y:S01]  /*12cd0*/  FADD.FTZ R0, R160, R0 ;  /* 0x00000000a0007221 */ /* 0x008fe20000010000 */
[-C--:B------:R-:W-:Y:S01]  /*12ce0*/  FMUL.FTZ R53, R53, R157.reuse ;  /* 0x0000009d35357220 */ /* 0x080fe20000410000 */
        /* <DEDUP_REMOVED lines=22> */
[----:B---3--:R-:W-:Y:S01]  /*12e50*/  FADD.FTZ R0, R165, R0 ;  /* 0x00000000a5007221 */ /* 0x008fe20000010000 */
        /* <DEDUP_REMOVED lines=48> */
[----:B------:R1:W3:Y:S02]  /*13160*/  MUFU.EX2 R161, R153 ;  /* 0x0000009900a17308 */ /* 0x0002e40000000800 */
[----:B-1----:R-:W-:Y:S02]  /*13170*/  @!P1 IMAD R153, R198, 0x40, R194 ;  /* 0x00000040c6999824 */ /* 0x002fe400078e02c2 */
[----:B0-----:R-:W-:Y:S02]  /*13180*/  FADD.FTZ R0, R197, R0 ;  /* 0x00000000c5007221 */ /* 0x001fe40000010000 */
[----:B------:R-:W-:Y:S02]  /*13190*/  @!P1 IMAD R153, R153, 0x4, R18 ;  /* 0x0000000499999824 */ /* 0x000fe400078e0212 */
[----:B------:R-:W-:Y:S01]  /*131a0*/  FADD.FTZ R0, R172, R0 ;  /* 0x00000000ac007221 */ /* 0x000fe20000010000 */
[-C--:B---3--:R-:W-:Y:S02]  /*131b0*/  FMUL.FTZ R26, R26, R161.reuse ;  /* 0x000000a11a1a7220 */ /* 0x088fe40000410000 */
        /* <DEDUP_REMOVED lines=67> */
[----:B---3--:R-:W-:Y:S01]  /*135f0*/  F2FP.F16.F32.PACK_AB R154, R199, R156 ;  /* 0x0000009cc79a723e */ /* 0x008fe200000000ff */
        /* <DEDUP_REMOVED lines=32> */
[----:B------:R-:W-:Y:S01]  /*13800*/  FMUL.FTZ R151, R151, R161 ;  /* 0x000000a197977220 */ /* 0x000fe20000410000 */
[----:B------:R-:W-:Y:S01]  /*13810*/  R2UR UR6, R168 ;  /* 0x00000000a80672ca */ /* 0x000fe200000e0000 */
[----:B------:R-:W-:Y:S01]  /*13820*/  FADD.FTZ R0, R166, R0 ;  /* 0x00000000a6007221 */ /* 0x000fe20000010000 */
[----:B0-----:R-:W-:Y:S01]  /*13830*/  F2FP.F16.F32.PACK_AB R166, R198, R166 ;  /* 0x000000a6c6a6723e */ /* 0x001fe200000000ff */
[----:B------:R-:W-:-:S02]  /*13840*/  FADD.FTZ R15, R170, R15 ;  /* 0x0000000faa0f7221 */ /* 0x000fc40000010000 */
[----:B------:R0:W4:Y:S01]  /*13850*/  MUFU.EX2 R178, R169 ;  /* 0x000000a900b27308 */ /* 0x0001220000000800 */
[----:B------:R-:W-:Y:S01]  /*13860*/  FADD.FTZ R0, R198, R0 ;  /* 0x00000000c6007221 */ /* 0x000fe20000010000 */
[----:B------:R-:W-:-:S04]  /*13870*/  FADD.FTZ R15, R171, R15 ;  /* 0x0000000fab0f7221 */ /* 0x000fc80000010000 */
[----:B-1----:R-:W-:Y:S02]  /*13880*/  FADD.FTZ R15, R174, R15 ;  /* 0x0000000fae0f7221 */ /* 0x002fe40000010000 */
[----:B------:R-:W1:Y:S01]  /*13890*/  MUFU.EX2 R179, R167 ;  /* 0x000000a700b37308 */ /* 0x000e620000000800 */
[----:B0-----:R-:W-:Y:S01]  /*138a0*/  IMAD.MOV.U32 R169, RZ, RZ, 0x40000040 ;  /* 0x40000040ffa97424 */ /* 0x001fe200078e00ff */
[C---:B---3--:R-:W-:Y:S01]  /*138b0*/  F2FP.F16.F32.PACK_AB R157, R175.reuse, R174 ;  /* 0x000000aeaf9d723e */ /* 0x048fe200000000ff */
[----:B------:R-:W-:-:S03]  /*138c0*/  FADD.FTZ R15, R175, R15 ;  /* 0x0000000faf0f7221 */ /* 0x000fc60000010000 */
[----:B------:R-:W-:Y:S01]  /*138d0*/  R2UR UR7, R169 ;  /* 0x00000000a90772ca */ /* 0x000fe200000e0000 */
[----:B------:R-:W-:Y:S01]  /*138e0*/  IMAD.MOV.U32 R169, RZ, RZ, 0x40000040 ;  /* 0x40000040ffa97424 */ /* 0x000fe200078e00ff */
[----:B------:R0:W-:Y:S01]  /*138f0*/  MUFU.EX2 R197, R162 ;  /* 0x000000a200c57308 */ /* 0x0001e20000000800 */
[----:B----4-:R-:W-:-:S07]  /*13900*/  FADD.FTZ R15, R178, R15 ;  /* 0x0000000fb20f7221 */ /* 0x010fce0000010000 */
[----:B------:R3:W4:Y:S01]  /*13910*/  MUFU.EX2 R181, R158 ;  /* 0x0000009e00b57308 */ /* 0x0007220000000800 */
[----:B0-----:R-:W-:Y:S01]  /*13920*/  F2FP.F16.F32.PACK_AB R162, R173, R172 ;  /* 0x000000acada2723e */ /* 0x001fe200000000ff */
[----:B-1----:R-:W-:-:S04]  /*13930*/  FADD.FTZ R15, R179, R15 ;  /* 0x0000000fb30f7221 */ /* 0x002fc80000010000 */
[----:B------:R-:W-:Y:S02]  /*13940*/  FADD.FTZ R15, R180, R15 ;  /* 0x0000000fb40f7221 */ /* 0x000fe40000010000 */
[----:B------:R0:W1:Y:S01]  /*13950*/  MUFU.EX2 R199, R155 ;  /* 0x0000009b00c77308 */ /* 0x0000620000000800 */
[----:B---3--:R-:W-:Y:S02]  /*13960*/  F2FP.F16.F32.PACK_AB R158, R165, R164 ;  /* 0x000000a4a59e723e */ /* 0x008fe400000000ff */
[----:B------:R-:W-:-:S05]  /*13970*/  F2FP.F16.F32.PACK_AB R164, R177, R176 ;  /* 0x000000b0b1a4723e */ /* 0x000fca00000000ff */
[----:B------:R3:W5:Y:S01]  /*13980*/  MUFU.EX2 R200, R159 ;  /* 0x0000009f00c87308 */ /* 0x0007620000000800 */
[----:B0-----:R-:W-:Y:S01]  /*13990*/  F2FP.F16.F32.PACK_AB R155, R171, R170 ;  /* 0x000000aaab9b723e */ /* 0x001fe200000000ff */
[----:B------:R-:W-:Y:S01]  /*139a0*/  BAR.SYNC.DEFER_BLOCKING 0xf, 0x100 ;  /* 0x03c4000000007b1d */ /* 0x000fe20000010000 */
[C---:B----4-:R-:W-:Y:S01]  /*139b0*/  F2FP.F16.F32.PACK_AB R161, R181.reuse, R180 ;  /* 0x000000b4b5a1723e */ /* 0x050fe200000000ff */
[----:B------:R-:W-:-:S04]  /*139c0*/  FADD.FTZ R15, R181, R15 ;  /* 0x0000000fb50f7221 */ /* 0x000fc80000010000 */
[----:B------:R5:W0:Y:S01]  /*139d0*/  MUFU.EX2 R172, R163 ;  /* 0x000000a300ac7308 */ /* 0x000a220000000800 */
[----:B---3--:R-:W-:Y:S01]  /*139e0*/  F2FP.F16.F32.PACK_AB R159, R179, R178 ;  /* 0x000000b2b39f723e */ /* 0x008fe200000000ff */
[----:B-1----:R-:W-:-:S06]  /*139f0*/  FADD.FTZ R15, R199, R15 ;  /* 0x0000000fc70f7221 */ /* 0x002fcc0000010000 */
[----:B------:R-:W1:Y:S01]  /*13a00*/  MUFU.EX2 R182, R182 ;  /* 0x000000b600b67308 */ /* 0x000e620000000800 */
[C---:B-----5:R-:W-:Y:S01]  /*13a10*/  F2FP.F16.F32.PACK_AB R163, R200.reuse, R199 ;  /* 0x000000c7c8a3723e */ /* 0x060fe200000000ff */
[----:B------:R-:W-:-:S04]  /*13a20*/  FADD.FTZ R15, R200, R15 ;  /* 0x0000000fc80f7221 */ /* 0x000fc80000010000 */
[----:B------:R-:W-:Y:S02]  /*13a30*/  FADD.FTZ R15, R197, R15 ;  /* 0x0000000fc50f7221 */ /* 0x000fe40000010000 */
[----:B------:R-:W3:Y:S01]  /*13a40*/  MUFU.EX2 R183, R183 ;  /* 0x000000b700b77308 */ /* 0x000ee20000000800 */
[C---:B0-----:R-:W-:Y:S01]  /*13a50*/  F2FP.F16.F32.PACK_AB R165, R172.reuse, R197 ;  /* 0x000000c5aca5723e */ /* 0x041fe200000000ff */
[----:B------:R0:W-:Y:S01]  /*13a60*/  STSM.16.M88.4 [R227+0x36400], R152 ;  /* 0x03640098e3007844 */ /* 0x0001e20000000200 */
[----:B------:R-:W-:-:S03]  /*13a70*/  FADD.FTZ R15, R172, R15 ;  /* 0x0000000fac0f7221 */ /* 0x000fc60000010000 */
[----:B------:R4:W-:Y:S01]  /*13a80*/  STSM.16.M88.4 [R228], R156 ;  /* 0x0000009ce4007844 */ /* 0x0009e20000000200 */
[----:B-1----:R-:W-:-:S03]  /*13a90*/  FADD.FTZ R15, R182, R15 ;  /* 0x0000000fb60f7221 */ /* 0x002fc60000010000 */
[----:B--2---:R4:W-:Y:S01]  /*13aa0*/  STSM.16.M88.4 [R208], R160 ;  /* 0x000000a0d0007844 */ /* 0x0049e20000000200 */
[C---:B---3--:R-:W-:Y:S01]  /*13ab0*/  F2FP.F16.F32.PACK_AB R167, R183.reuse, R182 ;  /* 0x000000b6b7a7723e */ /* 0x048fe200000000ff */
        /* <DEDUP_REMOVED lines=37> */
.L_x_5331:
[C---:B------:R-:W-:Y:S01]  /*13d10*/  ISETP.GT.AND P1, PT, R21.reuse, RZ, PT ;  /* 0x000000ff1500720c */ /* 0x040fe20003f24270 */
        /* <DEDUP_REMOVED lines=8> */
.L_x_5319:
[----:B------:R-:W-:Y:S05]  /*13da0*/  BSYNC B0 ;  /* 0x0000000000007941 */ /* 0x000fea0003800000 */
.L_x_5318:
[----:B------:R-:W2:Y:S04]  /*13db0*/  LDL.LU R162, [R1+0x5c] ;  /* 0x00005c0001a27983 */ /* 0x000ea80000300800 */
[----:B------:R-:W3:Y:S04]  /*13dc0*/  SHFL.BFLY PT, R3, R0, 0x2, 0x1f ;  /* 0x0c401f0000037f89 */ /* 0x000ee800000e0000 */
[----:B------:R-:W4:Y:S01]  /*13dd0*/  SHFL.BFLY PT, R2, R15, 0x2, 0x1f ;  /* 0x0c401f000f027f89 */ /* 0x000f2200000e0000 */
[----:B---3--:R-:W-:Y:S01]  /*13de0*/  FADD.FTZ R3, R3, R0 ;  /* 0x0000000003037221 */ /* 0x008fe20000010000 */
[----:B------:R-:W-:-:S02]  /*13df0*/  IMAD.MOV.U32 R0, RZ, RZ, -0x800000 ;  /* 0xff800000ff007424 */ /* 0x000fc400078e00ff */
[----:B----4-:R-:W-:Y:S02]  /*13e00*/  FADD.FTZ R4, R2, R15 ;  /* 0x0000000f02047221 */ /* 0x010fe40000010000 */
[----:B------:R-:W3:Y:S04]  /*13e10*/  SHFL.BFLY PT, R2, R3, 0x1, 0x1f ;  /* 0x0c201f0003027f89 */ /* 0x000ee800000e0000 */
[----:B------:R-:W4:Y:S01]  /*13e20*/  SHFL.BFLY PT, R7, R4, 0x1, 0x1f ;  /* 0x0c201f0004077f89 */ /* 0x000f2200000e0000 */
[----:B---3--:R-:W-:Y:S01]  /*13e30*/  FADD.FTZ R5, R3, R2 ;  /* 0x0000000203057221 */ /* 0x008fe20000010000 */
[----:B----4-:R-:W-:Y:S01]  /*13e40*/  FADD.FTZ R7, R4, R7 ;  /* 0x0000000704077221 */ /* 0x010fe20000010000 */
[----:B------:R-:W-:Y:S08]  /*13e50*/  BAR.ARV 0x8, 0x100 ;  /* 0x0204000000007b1d */ /* 0x000ff00000002000 */
[----:B------:R-:W-:Y:S01]  /*13e60*/  BAR.SYNC.DEFER_BLOCKING 0xf, 0x100 ;  /* 0x03c4000000007b1d */ /* 0x000fe20000010000 */
[----:B------:R-:W-:Y:S01]  /*13e70*/  FSETP.NE.FTZ.AND P0, PT, R5, RZ, PT ;  /* 0x000000ff0500720b */ /* 0x000fe20003f15000 */
[----:B------:R-:W-:Y:S01]  /*13e80*/  IMAD.MOV R4, RZ, RZ, -R226 ;  /* 0x000000ffff047224 */ /* 0x000fe200078e0ae2 */
[----:B------:R-:W-:-:S04]  /*13e90*/  FSETP.NE.FTZ.AND P1, PT, R7, RZ, PT ;  /* 0x000000ff0700720b */ /* 0x000fc80003f35000 */
[----:B------:R-:W-:Y:S01]  /*13ea0*/  ISETP.NE.AND P2, PT, R193, R4, PT ;  /* 0x00000004c100720c */ /* 0x000fe20003f45270 */
[----:B------:R-:W-:-:S06]  /*13eb0*/  IMAD.MOV.U32 R4, RZ, RZ, RZ ;  /* 0x000000ffff047224 */ /* 0x000fcc00078e00ff */
[----:B------:R-:W3:Y:S08]  /*13ec0*/  @P0 MUFU.LG2 R2, R5 ;  /* 0x0000000500020308 */ /* 0x000ef00000000c00 */
[----:B------:R-:W4:Y:S08]  /*13ed0*/  @P1 MUFU.LG2 R6, R7 ;  /* 0x0000000700061308 */ /* 0x000f300000000c00 */
[----:B------:R-:W5:Y:S01]  /*13ee0*/  @P1 MUFU.RCP R4, R7 ;  /* 0x0000000700041308 */ /* 0x000f620000001000 */
[----:B---3--:R-:W-:Y:S01]  /*13ef0*/  @P0 FMUL.FTZ R9, R2, 0.69314718246459960938 ;  /* 0x3f31721802090820 */ /* 0x008fe20000410000 */
[C---:B------:R-:W-:Y:S01]  /*13f00*/  @P0 FMUL.FTZ R2, R12.reuse, 0.69314718246459960938 ;  /* 0x3f3172180c020820 */ /* 0x040fe20000410000 */
[----:B------:R-:W-:-:S03]  /*13f10*/  @P1 FMUL.FTZ R12, R12, 0.69314718246459960938 ;  /* 0x3f3172180c0c1820 */ /* 0x000fc60000410000 */
[----:B------:R-:W-:Y:S01]  /*13f20*/  @P0 FFMA.FTZ R0, R2, R13, R9 ;  /* 0x0000000d02000223 */ /* 0x000fe20000010009 */
[----:B------:R-:W-:Y:S02]  /*13f30*/  IMAD.MOV.U32 R2, RZ, RZ, -0x800000 ;  /* 0xff800000ff027424 */ /* 0x000fe400078e00ff */
[----:B----4-:R-:W-:Y:S01]  /*13f40*/  @P1 FMUL.FTZ R3, R6, 0.69314718246459960938 ;  /* 0x3f31721806031820 */ /* 0x010fe20000410000 */
[C---:B------:R-:W-:Y:S02]  /*13f50*/  @!P2 IMAD R9, R19.reuse, 0x40, R194 ;  /* 0x000000401309a824 */ /* 0x040fe400078e02c2 */
[----:B------:R-:W-:Y:S02]  /*13f60*/  VIADD R19, R19, 0x1 ;  /* 0x0000000113137836 */ /* 0x000fe40000000000 */
[----:B------:R-:W-:Y:S01]  /*13f70*/  @P1 FFMA.FTZ R2, R12, R20, R3 ;  /* 0x000000140c021223 */ /* 0x000fe20000010003 */
[----:B------:R-:W-:Y:S02]  /*13f80*/  IMAD.MOV.U32 R3, RZ, RZ, RZ ;  /* 0x000000ffff037224 */ /* 0x000fe400078e00ff */
[----:B------:R-:W-:Y:S01]  /*13f90*/  @!P2 IMAD R9, R9, 0x4, R18 ;  /* 0x000000040909a824 */ /* 0x000fe200078e0212 */
[----:B------:R-:W-:Y:S01]  /*13fa0*/  ISETP.NE.AND P1, PT, R19, 0x2, PT ;  /* 0x000000021300780c */ /* 0x000fe20003f25270 */
[-C--:B-----5:R-:W-:Y:S01]  /*13fb0*/  FMUL.FTZ R7, R30, R4.reuse ;  /* 0x000000041e077220 */ /* 0x0a0fe20000410000 */
[-C--:B------:R-:W-:Y:S01]  /*13fc0*/  FMUL.FTZ R31, R31, R4.reuse ;  /* 0x000000041f1f7220 */ /* 0x080fe20000410000 */
[----:B------:R3:W4:Y:S01]  /*13fd0*/  @P0 MUFU.RCP R3, R5 ;  /* 0x0000000500030308 */ /* 0x0007220000001000 */
[----:B------:R-:W-:Y:S01]  /*13fe0*/  @!P2 STS [R9+0x38420], R4 ;  /* 0x038420040900a388 */ /* 0x000fe20000000800 */
[-C--:B------:R-:W-:Y:S01]  /*13ff0*/  FMUL.FTZ R35, R35, R4.reuse ;  /* 0x0000000423237220 */ /* 0x080fe20000410000 */
[-C--:B------:R-:W-:Y:S01]  /*14000*/  FMUL.FTZ R11, R38, R4.reuse ;  /* 0x00000004260b7220 */ /* 0x080fe20000410000 */
[-C--:B------:R-:W-:Y:S01]  /*14010*/  FMUL.FTZ R39, R39, R4.reuse ;  /* 0x0000000427277220 */ /* 0x080fe20000410000 */
[-C--:B------:R-:W-:Y:S01]  /*14020*/  FMUL.FTZ R42, R42, R4.reuse ;  /* 0x000000042a2a7220 */ /* 0x080fe20000410000 */
        /* <DEDUP_REMOVED lines=124> */
[----:B------:R-:W-:Y:S06]  /*147f0*/  BAR.ARV 0xe, 0x100 ;  /* 0x0384000000007b1d */ /* 0x000fec0000002000 */
[----:B------:R-:W-:-:S02]  /*14800*/  PLOP3.LUT P0, PT, PT, PT, PT, 0x8, 0x0 ;  /* 0x000000000000781c */ /* 0x000fc40003f0e170 */
[----:B------:R-:W-:Y:S02]  /*14810*/  LOP3.LUT R23, R23, R4, RZ, 0x3c, !PT ;  /* 0x0000000417177212 */ /* 0x000fe400078e3cff */
[----:B------:R-:W-:Y:S01]  /*14820*/  SEL R19, R19, RZ, P1 ;  /* 0x000000ff13137207 */ /* 0x000fe20000800000 */
[----:B--2---:R-:W-:-:S05]  /*14830*/  VIADD R162, R162, 0x1 ;  /* 0x00000001a2a27836 */ /* 0x004fca0000000000 */
[----:B------:R2:W-:Y:S03]  /*14840*/  STL [R1+0x5c], R162 ;  /* 0x00005ca201007387 */ /* 0x0005e60000100800 */
.L_x_5252:
[----:B------:R-:W-:Y:S05]  /*14850*/  BSYNC B7 ;  /* 0x0000000000077941 */ /* 0x000fea0003800000 */
.L_x_5250:
[----:B------:R-:W3:Y:S08]  /*14860*/  S2UR UR4, SR_CgaCtaId ;  /* 0x00000000000479c3 */ /* 0x000ef00000008800 */
[----:B------:R-:W-:Y:S01]  /*14870*/  BAR.SYNC.DEFER_BLOCKING 0x5, 0x180 ;  /* 0x0146000000007b1d */ /* 0x000fe20000010000 */
[----:B------:R-:W-:-:S05]  /*14880*/  MOV R21, 0x400 ;  /* 0x0000040000157802 */ /* 0x000fca0000000f00 */
[----:B------:R-:W-:Y:S01]  /*14890*/  BSSY B0, `(.L_x_5333) ;  /* 0x0000324000007945 */ /* 0x000fe20003800000 */
[----:B---3--:R-:W-:-:S05]  /*148a0*/  IMAD.U32 R190, RZ, RZ, UR4 ;  /* 0x00000004ffbe7e24 */ /* 0x008fca000f8e00ff */
[----:B------:R-:W-:-:S05]  /*148b0*/  LEA R18, R190, R21, 0x18 ;  /* 0x00000015be127211 */ /* 0x000fca00078ec0ff */
[----:B-----5:R3:W4:Y:S01]  /*148c0*/  LDS.128 R24, [R18+0x388d0] ;  /* 0x0388d00012187984 */ /* 0x0207220000000c00 */
[----:B------:R-:W-:Y:S06]  /*148d0*/  BAR.ARV 0x4, 0x180 ;  /* 0x0106000000007b1d */ /* 0x000fec0000002000 */
[----:B------:R-:W-:Y:S05]  /*148e0*/  @P0 BRA `(.L_x_5334) ;  /* 0x00000020009c0947 */ /* 0x000fea0003800000 */
[----:B------:R-:W2:Y:S01]  /*148f0*/  LDL R30, [R1+0x74] ;  /* 0x00007400011e7983 */ /* 0x000ea20000100800 */
[----:B------:R-:W0:Y:S01]  /*14900*/  S2R R45, SR_SWINHI ;  /* 0x00000000002d7919 */ /* 0x000e220000002f00 */
[----:B------:R-:W-:Y:S01]  /*14910*/  F2FP.F16.F32.PACK_AB R7, R31, R7 ;  /* 0x000000071f07723e */ /* 0x000fe200000000ff */
[----:B------:R-:W-:Y:S01]  /*14920*/  ULDC.64 UR4, c[0x0][0xd00] ;  /* 0x0003400000047ab9 */ /* 0x000fe20000000a00 */
[----:B-1----:R-:W-:Y:S01]  /*14930*/  F2FP.F16.F32.PACK_AB R4, R6, R8 ;  /* 0x000000080604723e */ /* 0x002fe200000000ff */
[----:B------:R-:W3:Y:S04]  /*14940*/  LDL.LU R70, [R1+0x50] ;  /* 0x0000500001467983 */ /* 0x000ee80000300800 */
[----:B------:R-:W3:Y:S01]  /*14950*/  LDL.LU R66, [R1+0x54] ;  /* 0x0000540001427983 */ /* 0x000ee20000300800 */
[----:B------:R-:W-:-:S02]  /*14960*/  F2FP.F16.F32.PACK_AB R5, R3, R5 ;  /* 0x000000050305723e */ /* 0x000fc400000000ff */
[----:B------:R-:W-:Y:S02]  /*14970*/  MOV R20, R18 ;  /* 0x0000001200147202 */ /* 0x000fe40000000f00 */
[----:B0-----:R-:W-:Y:S02]  /*14980*/  MOV R21, R45 ;  /* 0x0000002d00157202 */ /* 0x001fe40000000f00 */
[----:B------:R-:W-:Y:S02]  /*14990*/  F2FP.F16.F32.PACK_AB R6, R152, R155 ;  /* 0x0000009b9806723e */ /* 0x000fe400000000ff */
[----:B------:R-:W-:Y:S02]  /*149a0*/  F2FP.F16.F32.PACK_AB R11, R39, R11 ;  /* 0x0000000b270b723e */ /* 0x000fe400000000ff */
[----:B------:R-:W-:Y:S02]  /*149b0*/  F2FP.F16.F32.PACK_AB R8, R10, R153 ;  /* 0x000000990a08723e */ /* 0x000fe400000000ff */
[----:B------:R-:W-:-:S02]  /*149c0*/  F2FP.F16.F32.PACK_AB R9, R35, R9 ;  /* 0x000000092309723e */ /* 0x000fc400000000ff */
[----:B------:R-:W-:Y:S01]  /*149d0*/  F2FP.F16.F32.PACK_AB R10, R14, R36 ;  /* 0x000000240e0a723e */ /* 0x000fe200000000ff */
[----:B------:R-:W0:Y:S01]  /*149e0*/  S2R R90, SR_TID.X ;  /* 0x00000000005a7919 */ /* 0x000e220000002100 */
        /* <DEDUP_REMOVED lines=18> */
[----:B0-----:R-:W-:Y:S01]  /*14b10*/  VIADD R90, R90, 0xffffff80 ;  /* 0xffffff805a5a7836 */ /* 0x001fe20000000000 */
[----:B------:R-:W-:Y:S02]  /*14b20*/  F2FP.F16.F32.PACK_AB R146, R149, R148 ;  /* 0x000000949592723e */ /* 0x000fe400000000ff */
[----:B------:R-:W-:Y:S02]  /*14b30*/  F2FP.F16.F32.PACK_AB R147, R151, R150 ;  /* 0x000000969793723e */ /* 0x000fe400000000ff */
[----:B------:R-:W-:-:S04]  /*14b40*/  SHF.R.S32.HI R82, RZ, 0x1f, R90 ;  /* 0x0000001fff527819 */ /* 0x000fc8000001145a */
[----:B------:R-:W-:-:S04]  /*14b50*/  LEA.HI R82, R82, R90, RZ, 0x3 ;  /* 0x0000005a52527211 */ /* 0x000fc800078f18ff */
[----:B------:R-:W-:Y:S01]  /*14b60*/  SHF.R.S32.HI R82, RZ, 0x3, R82 ;  /* 0x00000003ff527819 */ /* 0x000fe20000011452 */
[----:B------:R-:W-:Y:S01]  /*14b70*/  BAR.SYNC.DEFER_BLOCKING 0x1, 0x100 ;  /* 0x0044000000007b1d */ /* 0x000fe20000010000 */
[----:B--2---:R-:W-:-:S03]  /*14b80*/  IMAD.WIDE R44, R30, 0x2, R20 ;  /* 0x000000021e2c7825 */ /* 0x004fc600078e0214 */
[----:B------:R-:W-:-:S04]  /*14b90*/  LOP3.LUT R49, R44, 0x380, RZ, 0xc0, !PT ;  /* 0x000003802c317812 */ /* 0x000fc800078ec0ff */
[----:B------:R-:W-:Y:S02]  /*14ba0*/  SHF.R.U64 R49, R49, 0x3, RZ ;  /* 0x0000000331317819 */ /* 0x000fe400000012ff */
[----:B------:R-:W-:Y:S02]  /*14bb0*/  MOV R31, R45 ;  /* 0x0000002d001f7202 */ /* 0x000fe40000000f00 */
[----:B------:R-:W-:Y:S02]  /*14bc0*/  LOP3.LUT R30, R49, R44, RZ, 0x3c, !PT ;  /* 0x0000002c311e7212 */ /* 0x000fe400078e3cff */
[----:B----4-:R-:W-:Y:S02]  /*14bd0*/  IADD3 R24, P0, R44, 0x20, RZ ;  /* 0x000000202c187810 */ /* 0x010fe40007f1e0ff */
        /* <DEDUP_REMOVED lines=45> */
[C---:B0-----:R-:W-:Y:S02]  /*14eb0*/  IADD3 R9, P0, R44.reuse, 0x4020, RZ ;  /* 0x000040202c097810 */ /* 0x041fe40007f1e0ff */
[C---:B------:R-:W-:Y:S02]  /*14ec0*/  IADD3 R11, P2, R44.reuse, 0x6000, RZ ;  /* 0x000060002c0b7810 */ /* 0x040fe40007f5e0ff */
[C---:B-1----:R-:W-:Y:S02]  /*14ed0*/  IADD3 R6, P6, R44.reuse, 0x6020, RZ ;  /* 0x000060202c067810 */ /* 0x042fe40007fde0ff */
        /* <DEDUP_REMOVED lines=38> */
[----:B------:R-:W-:Y:S02]  /*15140*/  MOV R46, R8 ;  /* 0x00000008002e7202 */ /* 0x000fe40000000f00 */
[----:B------:R-:W-:Y:S02]  /*15150*/  MOV R52, R10 ;  /* 0x0000000a00347202 */ /* 0x000fe40000000f00 */
[----:B------:R-:W-:Y:S02]  /*15160*/  F2FP.F16.F32.PACK_AB R4, R159, R161 ;  /* 0x000000a19f04723e */ /* 0x000fe400000000ff */
[----:B------:R-:W-:Y:S02]  /*15170*/  F2FP.F16.F32.PACK_AB R5, R51, R50 ;  /* 0x000000323305723e */ /* 0x000fe400000000ff */
[----:B------:R-:W-:Y:S02]  /*15180*/  F2FP.F16.F32.PACK_AB R6, R157, R160 ;  /* 0x000000a09d06723e */ /* 0x000fe400000000ff */
[----:B------:R-:W-:-:S02]  /*15190*/  F2FP.F16.F32.PACK_AB R7, R55, R54 ;  /* 0x000000363707723e */ /* 0x000fc400000000ff */
[----:B------:R-:W-:Y:S02]  /*151a0*/  LOP3.LUT R3, R44, 0x380, RZ, 0xc0, !PT ;  /* 0x000003802c037812 */ /* 0x000fe400078ec0ff */
[----:B------:R-:W-:Y:S02]  /*151b0*/  MOV R36, R48 ;  /* 0x0000003000247202 */ /* 0x000fe40000000f00 */
[----:B------:R-:W-:Y:S02]  /*151c0*/  F2FP.F16.F32.PACK_AB R8, R156, R158 ;  /* 0x0000009e9c08723e */ /* 0x000fe400000000ff */
[----:B------:R-:W-:Y:S02]  /*151d0*/  F2FP.F16.F32.PACK_AB R9, R59, R58 ;  /* 0x0000003a3b09723e */ /* 0x000fe400000000ff */
[----:B------:R-:W-:Y:S02]  /*151e0*/  F2FP.F16.F32.PACK_AB R10, R61, R60 ;  /* 0x0000003c3d0a723e */ /* 0x000fe400000000ff */
[----:B------:R-:W-:-:S02]  /*151f0*/  F2FP.F16.F32.PACK_AB R11, R63, R62 ;  /* 0x0000003e3f0b723e */ /* 0x000fc400000000ff */
[----:B------:R-:W-:Y:S02]  /*15200*/  MOV R49, R30 ;  /* 0x0000001e00317202 */ /* 0x000fe40000000f00 */
[----:B------:R-:W-:Y:S02]  /*15210*/  F2FP.F16.F32.PACK_AB R12, R65, R64 ;  /* 0x00000040410c723e */ /* 0x000fe400000000ff */
[----:B------:R-:W-:Y:S02]  /*15220*/  MOV R48, R34 ;  /* 0x0000002200307202 */ /* 0x000fe40000000f00 */
[----:B------:R-:W-:Y:S02]  /*15230*/  F2FP.F16.F32.PACK_AB R28, R73, R72 ;  /* 0x00000048491c723e */ /* 0x000fe400000000ff */
[----:B------:R-:W-:Y:S02]  /*15240*/  F2FP.F16.F32.PACK_AB R30, R77, R76 ;  /* 0x0000004c4d1e723e */ /* 0x000fe400000000ff */
[----:B------:R-:W-:Y:S01]  /*15250*/  F2FP.F16.F32.PACK_AB R31, R79, R78 ;  /* 0x0000004e4f1f723e */ /* 0x000fe200000000ff */
[----:B------:R-:W-:Y:S01]  /*15260*/  STSM.16.M88.4 [R56], R4 ;  /* 0x0000000438007844 */ /* 0x000fe20000000200 */
[----:B------:R-:W-:-:S02]  /*15270*/  F2FP.F16.F32.PACK_AB R32, R81, R80 ;  /* 0x000000505120723e */ /* 0x000fc400000000ff */
        /* <DEDUP_REMOVED lines=14> */
[----:B-1----:R-:W-:-:S02]  /*15360*/  F2FP.F16.F32.PACK_AB R36, R89, R88 ;  /* 0x000000585924723e */ /* 0x002fc400000000ff */
[----:B------:R-:W-:Y:S02]  /*15370*/  F2FP.F16.F32.PACK_AB R6, R109, R108 ;  /* 0x0000006c6d06723e */ /* 0x000fe400000000ff */
[----:B--2---:R-:W-:Y:S02]  /*15380*/  F2FP.F16.F32.PACK_AB R39, R95, R94 ;  /* 0x0000005e5f27723e */ /* 0x004fe400000000ff */
[----:B------:R-:W-:Y:S01]  /*15390*/  F2FP.F16.F32.PACK_AB R7, R111, R110 ;  /* 0x0000006e6f07723e */ /* 0x000fe200000000ff */
[----:B------:R-:W-:Y:S02]  /*153a0*/  IMAD.X R45, RZ, RZ, R45, P1 ;  /* 0x000000ffff2d7224 */ /* 0x000fe400008e062d */
[----:B------:R-:W-:Y:S01]  /*153b0*/  STSM.16.M88.4 [R3], R36 ;  /* 0x0000002403007844 */ /* 0x000fe20000000200 */
[----:B------:R-:W-:Y:S02]  /*153c0*/  F2FP.F16.F32.PACK_AB R8, R113, R112 ;  /* 0x000000707108723e */ /* 0x000fe400000000ff */
[----:B------:R-:W-:Y:S01]  /*153d0*/  F2FP.F16.F32.PACK_AB R9, R115, R114 ;  /* 0x000000727309723e */ /* 0x000fe200000000ff */
[----:B------:R-:W-:Y:S01]  /*153e0*/  STSM.16.M88.4 [R46], R40 ;  /* 0x000000282e007844 */ /* 0x000fe20000000200 */
[----:B------:R-:W-:-:S02]  /*153f0*/  F2FP.F16.F32.PACK_AB R10, R117, R116 ;  /* 0x00000074750a723e */ /* 0x000fc400000000ff */
[----:B------:R-:W-:Y:S01]  /*15400*/  F2FP.F16.F32.PACK_AB R11, R119, R118 ;  /* 0x00000076770b723e */ /* 0x000fe200000000ff */
[----:B------:R3:W-:Y:S01]  /*15410*/  STSM.16.M88.4 [R48], R4 ;  /* 0x0000000430007844 */ /* 0x0007e20000000200 */
[----:B------:R-:W-:Y:S02]  /*15420*/  F2FP.F16.F32.PACK_AB R12, R121, R120 ;  /* 0x00000078790c723e */ /* 0x000fe400000000ff */
[----:B------:R-:W-:Y:S02]  /*15430*/  F2FP.F16.F32.PACK_AB R13, R123, R122 ;  /* 0x0000007a7b0d723e */ /* 0x000fe400000000ff */
[----:B------:R-:W-:Y:S02]  /*15440*/  F2FP.F16.F32.PACK_AB R14, R125, R124 ;  /* 0x0000007c7d0e723e */ /* 0x000fe400000000ff */
[----:B------:R-:W-:Y:S02]  /*15450*/  F2FP.F16.F32.PACK_AB R15, R127, R126 ;  /* 0x0000007e7f0f723e */ /* 0x000fe400000000ff */
[----:B------:R-:W-:Y:S01]  /*15460*/  ISETP.NE.U32.AND P0, PT, RZ, UR4, PT ;  /* 0x00000004ff007c0c */ /* 0x000fe2000bf05070 */
[----:B------:R0:W-:Y:S01]  /*15470*/  STSM.16.M88.4 [R49], R8 ;  /* 0x0000000831007844 */ /* 0x0001e20000000200 */
[----:B------:R-:W-:-:S02]  /*15480*/  MOV R44, R44 ;  /* 0x0000002c002c7202 */ /* 0x000fc40000000f00 */
[----:B---3--:R-:W-:Y:S01]  /*15490*/  IADD3 R4, P1, R70, UR4, RZ ;  /* 0x0000000446047c10 */ /* 0x008fe2000ff3e0ff */
[----:B------:R1:W-:Y:S01]  /*154a0*/  STSM.16.M88.4 [R52], R12 ;  /* 0x0000000c34007844 */ /* 0x0003e20000000200 */
[----:B------:R-:W-:Y:S02]  /*154b0*/  ISETP.NE.AND.EX P0, PT, RZ, UR5, PT, P0 ;  /* 0x00000005ff007c0c */ /* 0x000fe4000bf05300 */
[----:B------:R-:W-:Y:S01]  /*154c0*/  IADD3.X R5, R66, UR5, RZ, P1, !PT ;  /* 0x0000000542057c10 */ /* 0x000fe20008ffe4ff */
[----:B------:R-:W-:Y:S01]  /*154d0*/  ULDC.64 UR4, c[0x0][0xd08] ;  /* 0x0003420000047ab9 */ /* 0x000fe20000000a00 */
[----:B------:R-:W-:Y:S01]  /*154e0*/  STSM.16.M88.4 [R24], R128 ;  /* 0x0000008018007844 */ /* 0x000fe20000000200 */
[----:B------:R-:W-:-:S03]  /*154f0*/  ISETP.NE.U32.AND P6, PT, RZ, UR4, PT ;  /* 0x00000004ff007c0c */ /* 0x000fc6000bfc5070 */
[----:B------:R-:W-:Y:S01]  /*15500*/  STSM.16.M88.4 [R47], R136 ;  /* 0x000000882f007844 */ /* 0x000fe20000000200 */
[----:B------:R-:W-:-:S03]  /*15510*/  ISETP.NE.AND.EX P6, PT, RZ, UR5, PT, P6 ;  /* 0x00000005ff007c0c */ /* 0x000fc6000bfc5360 */
[----:B------:R2:W-:Y:S01]  /*15520*/  STSM.16.M88.4 [R44], R144 ;  /* 0x000000902c007844 */ /* 0x0005e20000000200 */
[----:B------:R-:W-:Y:S02]  /*15530*/  IMAD R7, R82, 0x40, R210 ;  /* 0x0000004052077824 */ /* 0x000fe400078e02d2 */
[----:B------:R-:W-:Y:S01]  /*15540*/  IMAD.MOV.U32 R80, RZ, RZ, RZ ;  /* 0x000000ffff507224 */ /* 0x000fe200078e00ff */
[----:B------:R-:W-:Y:S01]  /*15550*/  BAR.SYNC.DEFER_BLOCKING 0x1, 0x100 ;  /* 0x0044000000007b1d */ /* 0x000fe20000010000 */
[----:B------:R-:W-:-:S05]  /*15560*/  IMAD.WIDE R6, R7, 0x2, R20 ;  /* 0x0000000207067825 */ /* 0x000fca00078e0214 */
[----:B0-----:R-:W-:Y:S01]  /*15570*/  @P6 IADD3 R10, P4, R70, UR4, RZ ;  /* 0x00000004460a6c10 */ /* 0x001fe2000ff9e0ff */
[----:B------:R-:W-:Y:S02]  /*15580*/  ULDC UR4, c[0x0][0xb88] ;  /* 0x0002e20000047ab9 */ /* 0x000fe40000000800 */
[----:B------:R-:W-:Y:S01]  /*15590*/  IMAD.U32 R20, RZ, RZ, UR4 ;  /* 0x00000004ff147e24 */ /* 0x000fe2000f8e00ff */
[----:B------:R-:W-:Y:S01]  /*155a0*/  @P6 IADD3.X R11, R66, UR5, RZ, P4, !PT ;  /* 0x00000005420b6c10 */ /* 0x000fe2000a7fe4ff */
[----:B------:R0:W5:Y:S04]  /*155b0*/  @P0 LDG.E R80, desc[UR40][R4.64] ;  /* 0x0000002804500981 */ /* 0x000168000c1e1900 */
[----:B------:R0:W5:Y:S01]  /*155c0*/  @P6 LDG.E R20, desc[UR40][R10.64] ;  /* 0x000000280a146981 */ /* 0x000162000c1e1900 */
[----:B------:R-:W-:-:S02]  /*155d0*/  IADD3 R9, P1, R6, 0x1000, RZ ;  /* 0x0000100006097810 */ /* 0x000fc40007f3e0ff */
[C---:B-1----:R-:W-:Y:S02]  /*155e0*/  IADD3 R13, P2, R6.reuse, 0x2000, RZ ;  /* 0x00002000060d7810 */ /* 0x042fe40007f5e0ff */
[C---:B------:R-:W-:Y:S02]  /*155f0*/  IADD3 R29, P3, R6.reuse, 0x3000, RZ ;  /* 0x00003000061d7810 */ /* 0x040fe40007f7e0ff */
[----:B------:R-:W-:Y:S02]  /*15600*/  IADD3 R33, P4, R6, 0x4000, RZ ;  /* 0x0000400006217810 */ /* 0x000fe40007f9e0ff */
        /* <DEDUP_REMOVED lines=8> */
[----:B------:R-:W-:-:S02]  /*15690*/  IADD3 R37, P5, R6, 0x5000, RZ ;  /* 0x0000500006257810 */ /* 0x000fc40007fbe0ff */
        /* <DEDUP_REMOVED lines=8> */
[----:B------:R-:W-:Y:S02]  /*15720*/  P2R R14, PR, RZ, 0x20 ;  /* 0x00000020ff0e7803 */ /* 0x000fe40000000000 */
[----:B------:R-:W-:-:S02]  /*15730*/  IADD3 R41, P1, R6, 0x6000, RZ ;  /* 0x0000600006297810 */ /* 0x000fc40007f3e0ff */
[C---:B------:R-:W-:Y:S02]  /*15740*/  IADD3 R45, P2, R6.reuse, 0x7000, RZ ;  /* 0x00007000062d7810 */ /* 0x040fe40007f5e0ff */
[C---:B------:R-:W-:Y:S02]  /*15750*/  IADD3 R49, P3, R6.reuse, 0x8000, RZ ;  /* 0x0000800006317810 */ /* 0x040fe40007f7e0ff */
[C---:B------:R-:W-:Y:S02]  /*15760*/  IADD3 R53, P4, R6.reuse, 0x9000, RZ ;  /* 0x0000900006357810 */ /* 0x040fe40007f9e0ff */
[----:B------:R-:W-:Y:S02]  /*15770*/  IADD3 R57, P5, R6, 0xa000, RZ ;  /* 0x0000a00006397810 */ /* 0x000fe40007fbe0ff */
[----:B------:R-:W-:Y:S02]  /*15780*/  LOP3.LUT R36, R37, 0x380, RZ, 0xc0, !PT ;  /* 0x0000038025247812 */ /* 0x000fe400078ec0ff */
[----:B------:R-:W-:-:S02]  /*15790*/  LOP3.LUT R40, R41, 0x380, RZ, 0xc0, !PT ;  /* 0x0000038029287812 */ /* 0x000fc400078ec0ff */
[----:B--2---:R-:W-:Y:S02]  /*157a0*/  LOP3.LUT R44, R45, 0x380, RZ, 0xc0, !PT ;  /* 0x000003802d2c7812 */ /* 0x004fe400078ec0ff */
        /* <DEDUP_REMOVED lines=9> */
[----:B------:R-:W-:Y:S02]  /*15840*/  LOP3.LUT R36, R36, R37, RZ, 0x3c, !PT ;  /* 0x0000002524247212 */ /* 0x000fe400078e3cff */
[----:B------:R-:W-:-:S02]  /*15850*/  LOP3.LUT R40, R40, R41, RZ, 0x3c, !PT ;  /* 0x0000002928287212 */ /* 0x000fc400078e3cff */
        /* <DEDUP_REMOVED lines=9> */
.L_x_5335:
[----:B------:R-:W-:Y:S01]  /*158f0*/  ISETP.NE.AND P6, PT, R14, RZ, PT ;  /* 0x000000ff0e00720c */ /* 0x000fe20003fc5270 */
[----:B------:R-:W0:Y:S01]  /*15900*/  S2R R4, SR_TID.X ;  /* 0x0000000000047919 */ /* 0x000e220000002100 */
[----:B------:R-:W2:Y:S01]  /*15910*/  LDL.LU R14, [R1+0x58] ;  /* 0x00005800010e7983 */ /* 0x000ea20000300800 */
[--C-:B------:R-:W-:Y:S02]  /*15920*/  IMAD.X R57, RZ, RZ, R7.reuse, P5 ;  /* 0x000000ffff397224 */ /* 0x100fe400028e0607 */
[----:B------:R-:W-:Y:S01]  /*15930*/  IMAD.X R37, RZ, RZ, R7, P6 ;  /* 0x000000ffff257224 */ /* 0x000fe200030e0607 */
[----:B------:R-:W3:Y:S04]  /*15940*/  LDL.LU R11, [R1+0x60] ;  /* 0x00006000010b7983 */ /* 0x000ee80000300800 */
        /* <DEDUP_REMOVED lines=39> */
[----:B------:R-:W-:Y:S02]  /*15bc0*/  IADD3.X R77, RZ, R7, RZ, P4, !PT ;  /* 0x00000007ff4d7210 */ /* 0x000fe400027fe4ff */
        /* <DEDUP_REMOVED lines=8> */
[----:B------:R-:W-:Y:S02]  /*15c50*/  IMAD.MOV.U32 R6, RZ, RZ, R80 ;  /* 0x000000ffff067224 */ /* 0x000fe400078e0050 */
[----:B------:R-:W-:Y:S02]  /*15c60*/  IMAD R10, R81, UR4, RZ ;  /* 0x00000004510a7c24 */ /* 0x000fe4000f8e02ff */
[----:B------:R-:W-:Y:S02]  /*15c70*/  IMAD.MOV.U32 R7, RZ, RZ, R3 ;  /* 0x000000ffff077224 */ /* 0x000fe400078e0003 */
[C---:B------:R-:W-:Y:S02]  /*15c80*/  IMAD R15, R84.reuse, UR5, R10 ;  /* 0x00000005540f7c24 */ /* 0x040fe4000f8e020a */
[----:B------:R-:W-:Y:S01]  /*15c90*/  IMAD.WIDE.U32 R6, R84, UR4, R6 ;  /* 0x0000000454067c25 */ /* 0x000fe2000f8e0006 */
[----:B------:R-:W-:-:S03]  /*15ca0*/  ULDC.64 UR4, c[0x0][0xc98] ;  /* 0x0003260000047ab9 */ /* 0x000fc60000000a00 */
[----:B------:R-:W-:Y:S02]  /*15cb0*/  IMAD.IADD R7, R7, 0x1, R15 ;  /* 0x0000000107077824 */ /* 0x000fe400078e020f */
[----:B------:R-:W-:Y:S02]  /*15cc0*/  IMAD.IADD R34, R194, 0x1, R213 ;  /* 0x00000001c2227824 */ /* 0x000fe400078e02d5 */
[----:B------:R-:W-:Y:S01]  /*15cd0*/  IMAD.WIDE.U32 R6, R21, UR4, R6 ;  /* 0x0000000415067c25 */ /* 0x000fe2000f8e0006 */
[----:B0-----:R-:W-:-:S13]  /*15ce0*/  ISETP.NE.AND P0, PT, R35, 0x1, PT ;  /* 0x000000012300780c */ /* 0x001fda0003f05270 */
[----:B------:R-:W0:Y:S08]  /*15cf0*/  @P0 LDC R11, c[0x0][0xcec] ;  /* 0x00033b00ff0b0b82 */ /* 0x000e300000000800 */
[----:B------:R-:W1:Y:S01]  /*15d00*/  @P0 LDC R31, c[0x0][0xcf0] ;  /* 0x00033c00ff1f0b82 */ /* 0x000e620000000800 */
[----:B--2---:R-:W-:-:S04]  /*15d10*/  IMAD.IADD R30, R14, 0x1, R213 ;  /* 0x000000010e1e7824 */ /* 0x004fc800078e02d5 */
        /* <DEDUP_REMOVED lines=31> */
.L_x_5336:
        /* <DEDUP_REMOVED lines=43> */
[C---:B------:R-:W-:Y:S01]  /*161c0*/  IADD3 R88, R210.reuse, 0x1c0, RZ ;  /* 0x000001c0d2587810 */ /* 0x040fe20007ffe0ff */
        /* <DEDUP_REMOVED lines=21> */
[----:B------:R-:W-:Y:S01]  /*16320*/  VIADD R93, R210, 0x100 ;  /* 0x00000100d25d7836 */ /* 0x000fe20000000000 */
[----:B------:R-:W-:Y:S01]  /*16330*/  LOP3.LUT R0, R85, 0x2, R0, 0xe2, !PT ;  /* 0x0000000255007812 */ /* 0x000fe200078ee200 */
[----:B------:R-:W-:Y:S01]  /*16340*/  IMAD.SHL.U32 R85, R24, 0x4, RZ ;  /* 0x0000000418557824 */ /* 0x000fe200078e00ff */
[----:B------:R-:W-:Y:S01]  /*16350*/  SEL R24, RZ, 0xffffffff, P0 ;  /* 0xffffffffff187807 */ /* 0x000fe20000000000 */
[----:B------:R-:W-:Y:S01]  /*16360*/  IMAD R81, R87, R81, R80 ;  /* 0x0000005157517224 */ /* 0x000fe200078e0250 */
[----:B------:R-:W-:Y:S01]  /*16370*/  SHF.R.S32.HI R80, RZ, 0x1f, R21 ;  /* 0x0000001fff507819 */ /* 0x000fe20000011415 */
[----:B------:R-:W-:Y:S01]  /*16380*/  VIADD R91, R210, 0x140 ;  /* 0x00000140d25b7836 */ /* 0x000fe20000000000 */
[-C--:B------:R-:W-:Y:S01]  /*16390*/  ISETP.GE.AND P0, PT, R93, R83.reuse, PT ;  /* 0x000000535d00720c */ /* 0x080fe20003f06270 */
[----:B------:R-:W-:Y:S01]  /*163a0*/  IMAD.WIDE.U32 R2, R21, UR4, R2 ;  /* 0x0000000415027c25 */ /* 0x000fe2000f8e0002 */
[----:B------:R-:W-:Y:S01]  /*163b0*/  LOP3.LUT R0, R85, 0x4, R0, 0xe2, !PT ;  /* 0x0000000455007812 */ /* 0x000fe200078ee200 */
[----:B------:R-:W-:Y:S01]  /*163c0*/  BSSY B1, `(.L_x_5337) ;  /* 0x0000053000017945 */ /* 0x000fe20003800000 */
[----:B------:R-:W-:Y:S01]  /*163d0*/  SHF.R.S32.HI R88, RZ, 0x1f, R88 ;  /* 0x0000001fff587819 */ /* 0x000fe20000011458 */
        /* <DEDUP_REMOVED lines=20> */
[----:B------:R-:W-:Y:S02]  /*16520*/  VIADD R86, R210, 0x1c0 ;  /* 0x000001c0d2567836 */ /* 0x000fe40000000000 */
[C---:B------:R-:W-:Y:S01]  /*16530*/  IMAD R85, R81.reuse, UR5, R24 ;  /* 0x0000000551557c24 */ /* 0x040fe2000f8e0218 */
[----:B------:R-:W-:Y:S01]  /*16540*/  LOP3.LUT R24, R0, R21, RZ, 0xfc, !PT ;  /* 0x0000001500187212 */ /* 0x000fe200078efcff */
[----:B------:R-:W-:Y:S01]  /*16550*/  IMAD.WIDE.U32 R2, R81, UR4, R2 ;  /* 0x0000000451027c25 */ /* 0x000fe2000f8e0002 */
[----:B------:R-:W-:Y:S01]  /*16560*/  ISETP.GE.AND P1, PT, R213, R87, PT ;  /* 0x00000057d500720c */ /* 0x000fe20003f26270 */
[----:B------:R-:W-:Y:S01]  /*16570*/  ULDC.64 UR4, c[0x0][0xb80] ;  /* 0x0002e00000047ab9 */ /* 0x000fe20000000a00 */
[----:B------:R-:W-:Y:S01]  /*16580*/  ISETP.GE.AND P0, PT, R86, R83, PT ;  /* 0x000000535600720c */ /* 0x000fe20003f06270 */
        /* <DEDUP_REMOVED lines=11> */
[----:B------:R1:W2:Y:S01]  /*16640*/  SHFL.IDX PT, R2, R82, RZ, 0x181f ;  /* 0x00181fff52027589 */ /* 0x0002a200000e0000 */
[C---:B------:R-:W-:Y:S01]  /*16650*/  VIADD R98, R210.reuse, 0x80 ;  /* 0x00000080d2627836 */ /* 0x040fe20000000000 */
[----:B------:R-:W-:Y:S01]  /*16660*/  SHF.R.S32.HI R89, RZ, 0x1f, R89 ;  /* 0x0000001fff597819 */ /* 0x000fe20000011459 */
[----:B------:R-:W-:Y:S01]  /*16670*/  VIADD R100, R210, 0x40 ;  /* 0x00000040d2647836 */ /* 0x000fe20000000000 */
[----:B------:R-:W-:-:S02]  /*16680*/  SHF.R.S32.HI R92, RZ, 0x1f, R92 ;  /* 0x0000001fff5c7819 */ /* 0x000fc4000001145c */
[----:B0-----:R-:W-:Y:S02]  /*16690*/  LOP3.LUT R0, R24, R3, RZ, 0xfc, !PT ;  /* 0x0000000318007212 */ /* 0x001fe400078efcff */
[----:B------:R1:W0:Y:S01]  /*166a0*/  SHFL.IDX PT, R3, R84, RZ, 0x181f ;  /* 0x00181fff54037589 */ /* 0x00022200000e0000 */
        /* <DEDUP_REMOVED lines=36> */
.L_x_5338:
[----:B------:R-:W-:Y:S05]  /*168f0*/  BSYNC B1 ;  /* 0x0000000000017941 */ /* 0x000fea0003800000 */
.L_x_5337:
[----:B---3-5:R-:W-:Y:S01]  /*16900*/  VIADD R4, R213, 0x20 ;  /* 0x00000020d5047836 */ /* 0x028fe20000000000 */
[----:B0-----:R1:W0:Y:S04]  /*16910*/  SHFL.IDX PT, R3, R84, 0x1, 0x181f ;  /* 0x00381f0054037f89 */ /* 0x00122800000e0000 */
        /* <DEDUP_REMOVED lines=9> */
[CC--:B--2---:R-:W-:Y:S02]  /*169b0*/  @!P5 LEA R6, P4, R99.reuse, R2.reuse, 0x1 ;  /* 0x000000026306d211 */ /* 0x0c4fe400078808ff */
[----:B0-----:R-:W-:Y:S02]  /*169c0*/  @!P6 IMAD.WIDE R4, R210, 0x2, R2 ;  /* 0x00000002d204e825 */ /* 0x001fe400078e0202 */
        /* <DEDUP_REMOVED lines=25> */
.L_x_5334:
[----:B-1----:R-:W2:Y:S01]  /*16b60*/  LDL.LU R4, [R1+0x50] ;  /* 0x0000500001047983 */ /* 0x002ea20000300800 */
[----:B------:R-:W-:Y:S01]  /*16b70*/  ULDC.64 UR4, c[0x0][0xd00] ;  /* 0x0003400000047ab9 */ /* 0x000fe20000000a00 */
[----:B------:R-:W-:Y:S01]  /*16b80*/  IMAD.MOV.U32 R6, RZ, RZ, RZ ;  /* 0x000000ffff067224 */ /* 0x000fe200078e00ff */
[----:B------:R-:W1:Y:S01]  /*16b90*/  LDC R29, c[0x0][0xce8] ;  /* 0x00033a00ff1d7b82 */ /* 0x000e620000000800 */
[----:B------:R-:W3:Y:S01]  /*16ba0*/  LDL.LU R0, [R1+0x54] ;  /* 0x0000540001007983 */ /* 0x000ee20000300800 */
[----:B------:R-:W-:-:S04]  /*16bb0*/  ISETP.NE.U32.AND P0, PT, RZ, UR4, PT ;  /* 0x00000004ff007c0c */ /* 0x000fc8000bf05070 */
[----:B------:R-:W-:Y:S02]  /*16bc0*/  ISETP.NE.AND.EX P0, PT, RZ, UR5, PT, P0 ;  /* 0x00000005ff007c0c */ /* 0x000fe4000bf05300 */
[----:B--2---:R-:W-:-:S04]  /*16bd0*/  IADD3 R2, P1, R4, UR4, RZ ;  /* 0x0000000404027c10 */ /* 0x004fc8000ff3e0ff */
[----:B---3--:R-:W-:Y:S01]  /*16be0*/  IADD3.X R3, R0, UR5, RZ, P1, !PT ;  /* 0x0000000500037c10 */ /* 0x008fe20008ffe4ff */
        /* <DEDUP_REMOVED lines=17> */
.L_x_5340:
        /* <DEDUP_REMOVED lines=48> */
.L_x_5342:
[----:B------:R-:W-:Y:S05]  /*17000*/  BSYNC B1 ;  /* 0x0000000000017941 */ /* 0x000fea0003800000 */
.L_x_5341:
[----:B------:R-:W-:Y:S01]  /*17010*/  ISETP.NE.AND P0, PT, R29, 0x1, PT ;  /* 0x000000011d00780c */ /* 0x000fe20003f05270 */
[----:B------:R-:W-:Y:S01]  /*17020*/  ULDC.64 UR4, c[0x0][0xba0] ;  /* 0x0002e80000047ab9 */ /* 0x000fe20000000a00 */
[----:B------:R-:W2:Y:S01]  /*17030*/  LDC R21, c[0x0][0xbc8] ;  /* 0x0002f200ff157b82 */ /* 0x000ea20000000800 */
[----:B-1----:R-:W-:Y:S01]  /*17040*/  IMAD R5, R11, UR4, RZ ;  /* 0x000000040b057c24 */ /* 0x002fe2000f8e02ff */
[----:B------:R-:W-:Y:S01]  /*17050*/  SHF.R.S32.HI R8, RZ, 0x1f, R20 ;  /* 0x0000001fff087819 */ /* 0x000fe20000011414 */
[----:B------:R-:W-:Y:S01]  /*17060*/  IMAD.WIDE.U32 R2, R6, UR4, RZ ;  /* 0x0000000406027c25 */ /* 0x000fe2000f8e00ff */
        /* <DEDUP_REMOVED lines=12> */
[----:B------:R-:W3:Y:S01]  /*17130*/  @P0 LDC R9, c[0x0][0xcf0] ;  /* 0x00033c00ff090b82 */ /* 0x000ee20000000800 */
[----:B------:R-:W-:Y:S01]  /*17140*/  ULDC.64 UR4, c[0x0][0xbf0] ;  /* 0x0002fc0000047ab9 */ /* 0x000fe20000000a00 */
[----:B------:R-:W-:Y:S01]  /*17150*/  IMAD.IADD R8, R20, 0x1, -R8 ;  /* 0x0000000114087824 */ /* 0x000fe200078e0a08 */
[----:B------:R-:W-:Y:S01]  /*17160*/  LEA.HI R14, R14, R20, RZ, 0x3 ;  /* 0x000000140e0e7211 */ /* 0x000fe200078f18ff */
[----:B------:R-:W-:Y:S01]  /*17170*/  IMAD R4, R12, UR4, RZ ;  /* 0x000000040c047c24 */ /* 0x000fe2000f8e02ff */
[-C--:B--2---:R-:W-:Y:S01]  /*17180*/  ISETP.GE.AND P1, PT, R42, R21.reuse, PT ;  /* 0x000000152a00720c */ /* 0x084fe20003f26270 */
[----:B------:R-:W-:Y:S01]  /*17190*/  IMAD.IADD R3, R3, 0x1, R5 ;  /* 0x0000000103037824 */ /* 0x000fe200078e0205 */
[----:B------:R-:W-:Y:S01]  /*171a0*/  SHF.R.S32.HI R14, RZ, 0x3, R14 ;  /* 0x00000003ff0e7819 */ /* 0x000fe2000001140e */
[----:B------:R-:W-:Y:S01]  /*171b0*/  IMAD R5, R13, UR5, R4 ;  /* 0x000000050d057c24 */ /* 0x000fe2000f8e0204 */
[C---:B------:R-:W-:Y:S01]  /*171c0*/  ISETP.GE.AND P2, PT, R210.reuse, R21, PT ;  /* 0x00000015d200720c */ /* 0x040fe20003f46270 */
[----:B------:R-:W-:-:S02]  /*171d0*/  VIADD R40, R210, 0x80 ;  /* 0x00000080d2287836 */ /* 0x000fc40000000000 */
[----:B------:R-:W-:Y:S01]  /*171e0*/  IMAD R4, R8, 0x20, R14 ;  /* 0x0000002008047824 */ /* 0x000fe200078e020e */
[----:B------:R-:W-:Y:S01]  /*171f0*/  SEL R8, RZ, 0xffffffff, P1 ;  /* 0xffffffffff087807 */ /* 0x000fe20000800000 */
[----:B------:R-:W-:Y:S01]  /*17200*/  IMAD.WIDE.U32 R2, R13, UR4, R2 ;  /* 0x000000040d027c25 */ /* 0x000fe2000f8e0002 */
[----:B------:R-:W-:-:S03]  /*17210*/  ULDC.64 UR4, c[0x0][0xbe0] ;  /* 0x0002f80000047ab9 */ /* 0x000fc60000000a00 */
[----:B------:R-:W-:Y:S02]  /*17220*/  IMAD.IADD R6, R213, 0x1, R4 ;  /* 0x00000001d5067824 */ /* 0x000fe400078e0204 */
[----:B------:R-:W-:Y:S02]  /*17230*/  IMAD.IADD R3, R3, 0x1, R5 ;  /* 0x0000000103037824 */ /* 0x000fe400078e0205 */
[----:B-1----:R-:W-:Y:S01]  /*17240*/  @P0 IMAD.HI.U32 R4, R6, R7, RZ ;  /* 0x0000000706040227 */ /* 0x002fe200078e00ff */
[----:B------:R-:W-:Y:S02]  /*17250*/  SEL R7, RZ, 0x1, P2 ;  /* 0x00000001ff077807 */ /* 0x000fe40001000000 */
[----:B------:R-:W-:Y:S01]  /*17260*/  ISETP.GE.AND P2, PT, R40, R21, PT ;  /* 0x000000152800720c */ /* 0x000fe20003f46270 */
[----:B------:R-:W-:Y:S01]  /*17270*/  IMAD.MOV.U32 R5, RZ, RZ, R6 ;  /* 0x000000ffff057224 */ /* 0x000fe200078e0006 */
[----:B---3--:R-:W-:Y:S01]  /*17280*/  @P0 SHF.R.U32.HI R5, RZ, R9, R4 ;  /* 0x00000009ff050219 */ /* 0x008fe20000011604 */
[----:B------:R-:W-:Y:S01]  /*17290*/  VIADD R38, R210, 0xc0 ;  /* 0x000000c0d2267836 */ /* 0x000fe20000000000 */
[----:B------:R-:W-:Y:S01]  /*172a0*/  SEL R9, RZ, 0xffffffff, P2 ;  /* 0xffffffffff097807 */ /* 0x000fe20001000000 */
        /* <DEDUP_REMOVED lines=12> */
[----:B------:R-:W-:-:S02]  /*17370*/  IMAD R31, R0, R29, RZ ;  /* 0x0000001d001f7224 */ /* 0x000fc400078e02ff */
[----:B------:R-:W-:Y:S01]  /*17380*/  IMAD.SHL.U32 R11, R10, 0x8, RZ ;  /* 0x000000080a0b7824 */ /* 0x000fe200078e00ff */
[----:B------:R-:W-:Y:S01]  /*17390*/  SHF.R.S32.HI R0, RZ, 0x1f, R7 ;  /* 0x0000001fff007819 */ /* 0x000fe20000011407 */
[----:B------:R-:W-:Y:S01]  /*173a0*/  IMAD R9, R5, UR5, R4 ;  /* 0x0000000505097c24 */ /* 0x000fe2000f8e0204 */
[----:B------:R-:W-:Y:S01]  /*173b0*/  SEL R4, RZ, 0xffffffff, P0 ;  /* 0xffffffffff047807 */ /* 0x000fe20000000000 */
[----:B------:R-:W-:Y:S01]  /*173c0*/  VIADD R34, R210, 0x140 ;  /* 0x00000140d2227836 */ /* 0x000fe20000000000 */
[----:B------:R-:W-:Y:S01]  /*173d0*/  LOP3.LUT R8, R11, 0x8, R8, 0xe2, !PT ;  /* 0x000000080b087812 */ /* 0x000fe200078ee208 */
[----:B------:R-:W-:Y:S01]  /*173e0*/  IMAD.WIDE.U32 R2, R5, UR4, R2 ;  /* 0x0000000405027c25 */ /* 0x000fe2000f8e0002 */
[----:B------:R-:W-:Y:S01]  /*173f0*/  ULDC.64 UR4, c[0x0][0xbd8] ;  /* 0x0002f60000047ab9 */ /* 0x000fe20000000a00 */
[----:B------:R-:W-:Y:S02]  /*17400*/  SHF.L.U32 R5, R4, 0x4, RZ ;  /* 0x0000000404057819 */ /* 0x000fe400000006ff */
[----:B------:R-:W-:Y:S01]  /*17410*/  ISETP.GE.AND P0, PT, R34, R21, PT ;  /* 0x000000152200720c */ /* 0x000fe20003f06270 */
[----:B------:R-:W-:Y:S01]  /*17420*/  IMAD R0, R0, UR4, RZ ;  /* 0x0000000400007c24 */ /* 0x000fe2000f8e02ff */
[----:B------:R-:W-:Y:S01]  /*17430*/  LOP3.LUT R8, R5, 0x10, R8, 0xe2, !PT ;  /* 0x0000001005087812 */ /* 0x000fe200078ee208 */
[----:B------:R-:W-:Y:S01]  /*17440*/  VIADD R32, R210, 0x180 ;  /* 0x00000180d2207836 */ /* 0x000fe20000000000 */
[----:B------:R-:W-:Y:S01]  /*17450*/  SEL R4, RZ, 0xffffffff, P0 ;  /* 0xffffffffff047807 */ /* 0x000fe20000000000 */
[----:B------:R-:W-:-:S02]  /*17460*/  IMAD.IADD R3, R3, 0x1, R9 ;  /* 0x0000000103037824 */ /* 0x000fc400078e0209 */
[C---:B------:R-:W-:Y:S01]  /*17470*/  IMAD R5, R7.reuse, UR5, R0 ;  /* 0x0000000507057c24 */ /* 0x040fe2000f8e0200 */
[----:B------:R-:W-:Y:S01]  /*17480*/  ISETP.GE.AND P0, PT, R32, R21, PT ;  /* 0x000000152000720c */ /* 0x000fe20003f06270 */
[----:B------:R-:W-:Y:S02]  /*17490*/  IMAD.IADD R0, R14, 0x1, R213 ;  /* 0x000000010e007824 */ /* 0x000fe400078e02d5 */
[----:B------:R-:W-:Y:S02]  /*174a0*/  VIADD R28, R210, 0x1c0 ;  /* 0x000001c0d21c7836 */ /* 0x000fe40000000000 */
[----:B------:R-:W-:Y:S02]  /*174b0*/  IMAD.SHL.U32 R9, R4, 0x20, RZ ;  /* 0x0000002004097824 */ /* 0x000fe400078e00ff */
[----:B------:R-:W-:Y:S01]  /*174c0*/  IMAD.WIDE.U32 R2, R7, UR4, R2 ;  /* 0x0000000407027c25 */ /* 0x000fe2000f8e0002 */
[----:B------:R-:W-:Y:S01]  /*174d0*/  SEL R7, RZ, 0x40, P0 ;  /* 0x00000040ff077807 */ /* 0x000fe20000000000 */
[----:B------:R-:W-:Y:S01]  /*174e0*/  ULDC.64 UR4, c[0x0][0xb80] ;  /* 0x0002e00000047ab9 */ /* 0x000fe20000000a00 */
[----:B------:R-:W-:Y:S01]  /*174f0*/  ISETP.GE.AND P0, PT, R0, R31, PT ;  /* 0x0000001f0000720c */ /* 0x000fe20003f06270 */
[----:B------:R-:W-:Y:S01]  /*17500*/  IMAD.IADD R3, R3, 0x1, R5 ;  /* 0x0000000103037824 */ /* 0x000fe200078e0205 */
[----:B------:R-:W-:Y:S01]  /*17510*/  ISETP.GE.AND P2, PT, R28, R21, PT ;  /* 0x000000151c00720c */ /* 0x000fe20003f46270 */
[C---:B------:R-:W-:Y:S01]  /*17520*/  VIADD R30, R210.reuse, 0x1c0 ;  /* 0x000001c0d21e7836 */ /* 0x040fe20000000000 */
[----:B------:R-:W-:Y:S01]  /*17530*/  LOP3.LUT R8, R9, 0x20, R8, 0xe2, !PT ;  /* 0x0000002009087812 */ /* 0x000fe200078ee208 */
[----:B------:R-:W-:Y:S01]  /*17540*/  VIADD R33, R210, 0x180 ;  /* 0x00000180d2217836 */ /* 0x000fe20000000000 */
[----:B------:R-:W-:Y:S01]  /*17550*/  LEA R14, P1, R2, UR4, 0x1 ;  /* 0x00000004020e7c11 */ /* 0x000fe2000f8208ff */
[C---:B------:R-:W-:Y:S01]  /*17560*/  VIADD R35, R210.reuse, 0x140 ;  /* 0x00000140d2237836 */ /* 0x040fe20000000000 */
[----:B------:R-:W-:Y:S01]  /*17570*/  SEL R5, RZ, 0x80, P2 ;  /* 0x00000080ff057807 */ /* 0x000fe20001000000 */
[----:B------:R-:W-:Y:S01]  /*17580*/  VIADD R37, R210, 0x100 ;  /* 0x00000100d2257836 */ /* 0x000fe20000000000 */
[----:B------:R-:W-:Y:S01]  /*17590*/  LOP3.LUT R20, R8, R7, RZ, 0xfc, !PT ;  /* 0x0000000708147212 */ /* 0x000fe200078efcff */
[----:B------:R-:W-:Y:S01]  /*175a0*/  VIADD R39, R210, 0xc0 ;  /* 0x000000c0d2277836 */ /* 0x000fe20000000000 */
[----:B------:R-:W-:Y:S01]  /*175b0*/  LEA.HI.X R15, R2, UR5, R3, 0x1, P1 ;  /* 0x00000005020f7c11 */ /* 0x000fe200088f0c03 */
[----:B------:R-:W-:Y:S01]  /*175c0*/  VIADD R41, R210, 0x80 ;  /* 0x00000080d2297836 */ /* 0x000fe20000000000 */
[----:B------:R-:W-:Y:S01]  /*175d0*/  LOP3.LUT R24, R20, R5, RZ, 0xfc, !PT ;  /* 0x0000000514187212 */ /* 0x000fe200078efcff */
[----:B------:R-:W-:Y:S01]  /*175e0*/  VIADD R43, R210, 0x40 ;  /* 0x00000040d22b7836 */ /* 0x000fe20000000000 */
[----:B------:R1:W2:Y:S01]  /*175f0*/  SHFL.IDX PT, R4, R14, RZ, 0x181f ;  /* 0x00181fff0e047589 */ /* 0x0002a200000e0000 */
[----:B------:R-:W-:-:S02]  /*17600*/  SHF.R.S32.HI R30, RZ, 0x1f, R30 ;  /* 0x0000001fff1e7819 */ /* 0x000fc4000001141e */
[----:B------:R-:W-:Y:S01]  /*17610*/  SHF.R.S32.HI R33, RZ, 0x1f, R33 ;  /* 0x0000001fff217819 */ /* 0x000fe20000011421 */
[----:B------:R1:W3:Y:S01]  /*17620*/  SHFL.IDX PT, R5, R15, RZ, 0x181f ;  /* 0x00181fff0f057589 */ /* 0x0002e200000e0000 */
        /* <DEDUP_REMOVED lines=10> */
[-C--:B--2---:R-:W-:Y:S02]  /*176d0*/  @!P2 LEA R6, P0, R42, R4.reuse, 0x1 ;  /* 0x000000042a06a211 */ /* 0x084fe400078008ff */
        /* <DEDUP_REMOVED lines=26> */
.L_x_5344:
[----:B------:R-:W-:Y:S05]  /*17880*/  BSYNC B1 ;  /* 0x0000000000017941 */ /* 0x000fea0003800000 */
.L_x_5343:
        /* <DEDUP_REMOVED lines=36> */
.L_x_5339:
[----:B------:R-:W-:Y:S05]  /*17ad0*/  BSYNC B0 ;  /* 0x0000000000007941 */ /* 0x000fea0003800000 */
.L_x_5333:
[----:B------:R-:W-:Y:S02]  /*17ae0*/  ULDC UR4, c[0x0][0xd3c] ;  /* 0x00034f0000047ab9 */ /* 0x000fe40000000800 */
[----:B------:R-:W-:-:S13]  /*17af0*/  ISETP.GE.AND P0, PT, R27, UR4, PT ;  /* 0x000000041b007c0c */ /* 0x000fda000bf06270 */
[----:B------:R-:W-:Y:S05]  /*17b00*/  @!P0 BRA `(.L_x_5345) ;  /* 0xfffffe9800b88947 */ /* 0x000fea000383ffff */
[----:B------:R-:W-:Y:S05]  /*17b10*/  BRA `(.L_x_5206) ;  /* 0x0000008400507947 */ /* 0x000fea0003800000 */
.L_x_5204:
        /* <DEDUP_REMOVED lines=16> */
.L_x_5346:
        /* <DEDUP_REMOVED lines=41> */
.L_x_5352:
        /* <DEDUP_REMOVED lines=12> */
.L_x_5351:
[----:B------:R-:W-:Y:S05]  /*17f70*/  BSYNC B0 ;  /* 0x0000000000007941 */ /* 0x000fea0003800000 */
.L_x_5350:
        /* <DEDUP_REMOVED lines=20> */
.L_x_5348:
        /* <DEDUP_REMOVED lines=20> */
.L_x_5353:
[----:B---3--:R-:W-:Y:S01]  /*18200*/  IMAD R16, R16, UR5, R13 ;  /* 0x0000000510107c24 */ /* 0x008fe2000f8e020d */
[----:B------:R-:W-:Y:S02]  /*18210*/  IABS R2, R6 ;  /* 0x0000000600027213 */ /* 0x000fe40000000000 */
[----:B01----:R-:W-:Y:S02]  /*18220*/  IADD3 R11, RZ, -R3, RZ ;  /* 0x80000003ff0b7210 */ /* 0x003fe40007ffe0ff */
        /* <DEDUP_REMOVED lines=56> */
.L_x_5349:
[----:B------:R-:W-:Y:S02]  /*185b0*/  IMAD.MOV.U32 R17, RZ, RZ, RZ ;  /* 0x000000ffff117224 */ /* 0x000fe400078e00ff */
[----:B------:R-:W-:Y:S02]  /*185c0*/  IMAD.U32 R16, RZ, RZ, UR6 ;  /* 0x00000006ff107e24 */ /* 0x000fe4000f8e00ff */
[----:B------:R-:W-:-:S07]  /*185d0*/  IMAD.MOV.U32 R18, RZ, RZ, RZ ;  /* 0x000000ffff127224 */ /* 0x000fce00078e00ff */
.L_x_5354:
[----:B------:R-:W-:-:S13]  /*185e0*/  ISETP.NE.AND P0, PT, R5, RZ, PT ;  /* 0x000000ff0500720c */ /* 0x000fda0003f05270 */
[----:B------:R-:W0:Y:S01]  /*185f0*/  @!P0 S2R R3, SR_CgaCtaId ;  /* 0x0000000000038919 */ /* 0x000e220000008800 */
[----:B------:R-:W-:-:S04]  /*18600*/  @!P0 MOV R2, 0x400 ;  /* 0x0000040000028802 */ /* 0x000fc80000000f00 */
[----:B0-----:R-:W-:-:S05]  /*18610*/  @!P0 LEA R2, R3, R2, 0x18 ;  /* 0x0000000203028211 */ /* 0x001fca00078ec0ff */
[----:B------:R0:W-:Y:S01]  /*18620*/  @!P0 STS.128 [R2+0x388d0], R16 ;  /* 0x0388d01002008388 */ /* 0x0001e20000000c00 */
[----:B------:R-:W-:Y:S06]  /*18630*/  BAR.ARV 0x5, 0x180 ;  /* 0x0146000000007b1d */ /* 0x000fec0000002000 */
.L_x_5347:
[----:B------:R2:W-:Y:S01]  /*18640*/  STL [R1+0x2c], RZ ;  /* 0x00002cff01007387 */ /* 0x0005e20000100800 */
[----:B------:R-:W-:Y:S01]  /*18650*/  ULDC UR4, c[0x0][0xd3c] ;  /* 0x00034f0000047ab9 */ /* 0x000fe20000000800 */
[----:B------:R-:W-:Y:S01]  /*18660*/  IMAD.MOV.U32 R28, RZ, RZ, 0x1 ;  /* 0x00000001ff1c7424 */ /* 0x000fe200078e00ff */
[----:B-1----:R-:W-:Y:S01]  /*18670*/  ISETP.GE.AND P0, PT, R19, UR4, PT ;  /* 0x0000000413007c0c */ /* 0x002fe2000bf06270 */
[----:B------:R-:W-:-:S12]  /*18680*/  IMAD.MOV.U32 R25, RZ, RZ, RZ ;  /* 0x000000ffff197224 */ /* 0x000fd800078e00ff */
[----:B--2---:R-:W-:Y:S05]  /*18690*/  @P0 BRA `(.L_x_5355) ;  /* 0x0000007400940947 */ /* 0x004fea0003800000 */
[----:B------:R-:W2:Y:S01]  /*186a0*/  LDL R4, [R1+0x8] ;  /* 0x0000080001047983 */ /* 0x000ea20000100800 */
[----:B------:R-:W1:Y:S01]  /*186b0*/  S2UR UR5, SR_CgaCtaId ;  /* 0x00000000000579c3 */ /* 0x000e620000008800 */
        /* <DEDUP_REMOVED lines=11> */
[----:B------:R-:W-:Y:S01]  /*18770*/  ULDC.64 UR38, c[0x0][0x198] ;  /* 0x0000660000267ab9 */ /* 0x000fe20000000a00 */
[----:B------:R-:W-:Y:S01]  /*18780*/  IMAD.MOV.U32 R28, RZ, RZ, 0x1 ;  /* 0x00000001ff1c7424 */ /* 0x000fe200078e00ff */
[----:B------:R-:W-:Y:S01]  /*18790*/  LOP3.LUT R36, R3, 0x200, R36, 0xf8, !PT ;  /* 0x0000020003247812 */ /* 0x000fe200078ef824 */
[----:B------:R-:W-:Y:S01]  /*187a0*/  ULDC UR36, c[0x0][0xc] ;  /* 0x0000030000247ab9 */ /* 0x000fe20000000800 */
[----:B------:R-:W-:-:S04]  /*187b0*/  SHF.R.U32.HI R3, RZ, 0x3, R5 ;  /* 0x00000003ff037819 */ /* 0x000fc80000011605 */
[----:B------:R-:W-:Y:S02]  /*187c0*/  LOP3.LUT R3, R3, 0x70, R0, 0xf8, !PT ;  /* 0x0000007003037812 */ /* 0x000fe400078ef800 */
[C---:B------:R-:W-:Y:S01]  /*187d0*/  LOP3.LUT R0, R2.reuse, 0x40, RZ, 0xfc, !PT ;  /* 0x0000004002007812 */ /* 0x040fe200078efcff */
[----:B-1----:R-:W-:Y:S01]  /*187e0*/  ULEA UR4, UR5, UR4, 0x18 ;  /* 0x0000000405047291 */ /* 0x002fe2000f8ec03f */
        /* <DEDUP_REMOVED lines=11> */
.L_x_5468:
[----:B------:R-:W0:Y:S02]  /*188a0*/  LDC.64 R2, c[0x0][0xd88] ;  /* 0x00036200ff027b82 */ /* 0x000e240000000a00 */
[----:B0-----:R-:W-:-:S05]  /*188b0*/  IMAD.WIDE R2, R19, 0x4, R2 ;  /* 0x0000000413027825 */ /* 0x001fca00078e0202 */
[----:B--2---:R-:W2:Y:S01]  /*188c0*/  LDG.E R37, desc[UR40][R2.64] ;  /* 0x0000002802257981 */ /* 0x004ea2000c1e1900 */
[----:B------:R-:W-:Y:S05]  /*188d0*/  YIELD ;  /* 0x0000000000007946 */ /* 0x000fea0003800000 */
[----:B------:R-:W-:Y:S01]  /*188e0*/  ULDC.64 UR4, c[0x0][0xb20] ;  /* 0x0002c80000047ab9 */ /* 0x000fe20000000a00 */
[----:B------:R-:W-:Y:S01]  /*188f0*/  IMAD.MOV.U32 R34, RZ, RZ, RZ ;  /* 0x000000ffff227224 */ /* 0x000fe200078e00ff */
[----:B------:R-:W-:Y:S01]  /*18900*/  ISETP.NE.U32.AND P0, PT, RZ, UR4, PT ;  /* 0x00000004ff007c0c */ /* 0x000fe2000bf05070 */
[----:B-1-3--:R-:W-:Y:S01]  /*18910*/  IMAD.MOV.U32 R6, RZ, RZ, RZ ;  /* 0x000000ffff067224 */ /* 0x00afe200078e00ff */
[----:B------:R-:W-:Y:S01]  /*18920*/  ULDC.64 UR8, c[0x0][0xb10] ;  /* 0x0002c40000087ab9 */ /* 0x000fe20000000a00 */
[----:B------:R-:W-:Y:S01]  /*18930*/  ULDC.64 UR6, c[0x0][0xb08] ;  /* 0x0002c20000067ab9 */ /* 0x000fe20000000a00 */
[----:B------:R-:W-:-:S02]  /*18940*/  ISETP.NE.AND.EX P0, PT, RZ, UR5, PT, P0 ;  /* 0x00000005ff007c0c */ /* 0x000fc4000bf05300 */
[----:B--2---:R-:W-:-:S11]  /*18950*/  SHF.R.S32.HI R0, RZ, 0x1f, R37 ;  /* 0x0000001fff007819 */ /* 0x004fd60000011425 */
[C---:B------:R-:W-:Y:S02]  /*18960*/  @P0 LEA R2, P1, R37.reuse, UR4, 0x2 ;  /* 0x0000000425020c11 */ /* 0x040fe4000f8210ff */
[C---:B------:R-:W-:Y:S01]  /*18970*/  SHF.L.U32 R27, R37.reuse, 0x2, RZ ;  /* 0x00000002251b7819 */ /* 0x040fe200000006ff */
[----:B------:R0:W-:Y:S01]  /*18980*/  STL [R1+0x20], R0 ;  /* 0x0000200001007387 */ /* 0x0001e20000100800 */
[----:B------:R-:W-:Y:S01]  /*18990*/  @P0 LEA.HI.X R3, R37, UR5, R0, 0x2, P1 ;  /* 0x0000000525030c11 */ /* 0x000fe200088f1400 */
[----:B------:R-:W-:-:S04]  /*189a0*/  ULDC.64 UR4, c[0x0][0xaf8] ;  /* 0x0002be0000047ab9 */ /* 0x000fc80000000a00 */
[----:B------:R1:W5:Y:S01]  /*189b0*/  @P0 LDG.E R34, desc[UR40][R2.64] ;  /* 0x0000002802220981 */ /* 0x000362000c1e1900 */
[----:B------:R-:W-:Y:S02]  /*189c0*/  ISETP.NE.U32.AND P0, PT, RZ, UR4, PT ;  /* 0x00000004ff007c0c */ /* 0x000fe4000bf05070 */
[----:B------:R-:W-:Y:S01]  /*189d0*/  SHF.L.U64.HI R30, R37, 0x2, R0 ;  /* 0x00000002251e7819 */ /* 0x000fe20000010200 */
[----:B0-----:R-:W-:Y:S01]  /*189e0*/  IMAD.MOV.U32 R0, RZ, RZ, RZ ;  /* 0x000000ffff007224 */ /* 0x001fe200078e00ff */
[----:B------:R-:W-:Y:S02]  /*189f0*/  ISETP.NE.AND.EX P0, PT, RZ, UR5, PT, P0 ;  /* 0x00000005ff007c0c */ /* 0x000fe4000bf05300 */
[----:B------:R-:W-:Y:S02]  /*18a00*/  ISETP.NE.U32.AND P2, PT, RZ, UR8, PT ;  /* 0x00000008ff007c0c */ /* 0x000fe4000bf45070 */
[----:B------:R-:W-:Y:S02]  /*18a10*/  ISETP.NE.U32.AND P1, PT, RZ, UR6, PT ;  /* 0x00000006ff007c0c */ /* 0x000fe4000bf25070 */
[----:B-1----:R-:W-:-:S02]  /*18a20*/  IADD3 R2, P3, R27, UR4, RZ ;  /* 0x000000041b027c10 */ /* 0x002fc4000ff7e0ff */
[----:B------:R-:W-:Y:S02]  /*18a30*/  ISETP.NE.AND.EX P2, PT, RZ, UR9, PT, P2 ;  /* 0x00000009ff007c0c */ /* 0x000fe4000bf45320 */
[C---:B------:R-:W-:Y:S02]  /*18a40*/  IADD3.X R3, R30.reuse, UR5, RZ, P3, !PT ;  /* 0x000000051e037c10 */ /* 0x040fe40009ffe4ff */
[----:B------:R-:W-:Y:S02]  /*18a50*/  ISETP.NE.AND.EX P1, PT, RZ, UR7, PT, P1 ;  /* 0x00000007ff007c0c */ /* 0x000fe4000bf25310 */
[----:B------:R-:W-:Y:S01]  /*18a60*/  IADD3 R4, P4, R27, UR6, RZ ;  /* 0x000000061b047c10 */ /* 0x000fe2000ff9e0ff */
[----:B------:R-:W2:Y:S01]  /*18a70*/  @P0 LDG.E R6, desc[UR40][R2.64] ;  /* 0x0000002802060981 */ /* 0x000ea2000c1e1900 */
[----:B------:R-:W-:Y:S02]  /*18a80*/  ULDC UR4, c[0x0][0x288] ;  /* 0x0000a20000047ab9 */ /* 0x000fe40000000800 */
[----:B------:R-:W-:Y:S01]  /*18a90*/  IMAD.U32 R8, RZ, RZ, UR4 ;  /* 0x00000004ff087e24 */ /* 0x000fe2000f8e00ff */
[----:B------:R-:W-:Y:S01]  /*18aa0*/  IADD3.X R5, R30, UR7, RZ, P4, !PT ;  /* 0x000000071e057c10 */ /* 0x000fe2000a7fe4ff */
[----:B------:R-:W-:-:S05]  /*18ab0*/  ULDC.64 UR4, c[0x0][0x418] ;  /* 0x0001060000047ab9 */ /* 0x000fca0000000a00 */
        /* <DEDUP_REMOVED lines=22> */
.L_x_5356:
        /* <DEDUP_REMOVED lines=9> */
.L_x_5357:
        /* <DEDUP_REMOVED lines=9> */
.L_x_5358:
        /* <DEDUP_REMOVED lines=11> */
[----:B------:R-:W-:Y:S02]  /*18df0*/  VIADD R2, R2, 0x3f ;  /* 0x0000003f02027836 */ /* 0x000fe40000000000 */
[----:B------:R-:W-:Y:S02]  /*18e00*/  VIADD R5, R31, 0x3f ;  /* 0x0000003f1f057836 */ /* 0x000fe40000000000 */
        /* <DEDUP_REMOVED lines=32> */
.L_x_5523:
[----:B---3--:R-:W-:Y:S02]  /*19010*/  ISETP.NE.AND P0, PT, R14, RZ, PT ;  /* 0x000000ff0e00720c */ /* 0x008fe40003f05270 */
[----:B------:R-:W-:-:S11]  /*19020*/  PLOP3.LUT P6, PT, PT, PT, PT, 0x8, 0x0 ;  /* 0x000000000000781c */ /* 0x000fd60003fce170 */
[----:B------:R-:W-:Y:S05]  /*19030*/  @P0 BRA `(.L_x_5362) ;  /* 0x00000000000c0947 */ /* 0x000fea0003800000 */
[----:B------:R-:W-:-:S03]  /*19040*/  UMOV UR4, 0xffffffff ;  /* 0xffffffff00047882 */ /* 0x000fc60000000000 */
[----:B------:R-:W-:Y:S05]  /*19050*/  BRA.DIV UR4, `(.L_x_5363) ;  /* 0x00000082046c7947 */ /* 0x000fea000b800000 */
[----:B------:R-:W-:-:S13]  /*19060*/  ELECT P6, URZ, PT ;  /* 0x00000000003f782f */ /* 0x000fda00038c0000 */
.L_x_5362:
        /* <DEDUP_REMOVED lines=9> */
.L_x_5526:
[----:B------:R-:W-:Y:S05]  /*19100*/  BSYNC B1 ;  /* 0x0000000000017941 */ /* 0x000fea0003800000 */
.L_x_5364:
        /* <DEDUP_REMOVED lines=10> */
.L_x_5527:
[----:B------:R-:W-:Y:S05]  /*191b0*/  BSYNC B2 ;  /* 0x0000000000027941 */ /* 0x000fea0003800000 */
.L_x_5368:
        /* <DEDUP_REMOVED lines=9> */
.L_x_5371:
[----:B------:R-:W-:Y:S05]  /*19250*/  BSYNC B2 ;  /* 0x0000000000027941 */ /* 0x000fea0003800000 */
.L_x_5370:
        /* <DEDUP_REMOVED lines=12> */
.L_x_5372:
        /* <DEDUP_REMOVED lines=13> */
.L_x_5528:
[----:B------:R-:W-:Y:S05]  /*193f0*/  BSYNC B2 ;  /* 0x0000000000027941 */ /* 0x000fea0003800000 */
.L_x_5373:
        /* <DEDUP_REMOVED lines=11> */
.L_x_5376:
[----:B------:R-:W-:Y:S05]  /*194b0*/  BSYNC B2 ;  /* 0x0000000000027941 */ /* 0x000fea0003800000 */
.L_x_5375:
        /* <DEDUP_REMOVED lines=9> */
.L_x_5377:
        /* <DEDUP_REMOVED lines=15> */
.L_x_5378:
        /* <DEDUP_REMOVED lines=15> */
.L_x_5379:
        /* <DEDUP_REMOVED lines=15> */
.L_x_5380:
        /* <DEDUP_REMOVED lines=15> */
.L_x_5381:
        /* <DEDUP_REMOVED lines=15> */
.L_x_5382:
        /* <DEDUP_REMOVED lines=15> */
.L_x_5383:
        /* <DEDUP_REMOVED lines=15> */
.L_x_5384:
        /* <DEDUP_REMOVED lines=10> */
.L_x_5367:
[----:B------:R-:W-:Y:S05]  /*19c80*/  BSYNC B1 ;  /* 0x0000000000017941 */ /* 0x000fea0003800000 */
.L_x_5366:
        /* <DEDUP_REMOVED lines=9> */
.L_x_5404:
        /* <DEDUP_REMOVED lines=11> */
.L_x_5529:
[----:B------:R-:W-:Y:S05]  /*19dd0*/  BSYNC B2 ;  /* 0x0000000000027941 */ /* 0x000fea0003800000 */
.L_x_5387:
        /* <DEDUP_REMOVED lines=9> */
.L_x_5390:
[----:B------:R-:W-:Y:S05]  /*19e70*/  BSYNC B2 ;  /* 0x0000000000027941 */ /* 0x000fea0003800000 */
.L_x_5389:
        /* <DEDUP_REMOVED lines=8> */
[----:B-1----:R-:W-:Y:S01]  /*19f00*/  VIADD R9, R8, 0x38890 ;  /* 0x0003889008097836 */ /* 0x002fe20000000000 */
[----:B------:R-:W-:Y:S01]  /*19f10*/  UMOV UR6, 0x0 ;  /* 0x0000000000067882 */ /* 0x000fe20000000000 */
[----:B------:R-:W-:-:S10]  /*19f20*/  UMOV UR7, 0x12f00000 ;  /* 0x12f0000000077882 */ /* 0x000fd40000000000 */
.L_x_5391:
        /* <DEDUP_REMOVED lines=13> */
.L_x_5530:
[----:B------:R-:W-:Y:S05]  /*1a000*/  BSYNC B2 ;  /* 0x0000000000027941 */ /* 0x000fea0003800000 */
.L_x_5392:
        /* <DEDUP_REMOVED lines=11> */
.L_x_5395:
[----:B------:R-:W-:Y:S05]  /*1a0c0*/  BSYNC B2 ;  /* 0x0000000000027941 */ /* 0x000fea0003800000 */
.L_x_5394:
        /* <DEDUP_REMOVED lines=9> */
.L_x_5396:
        /* <DEDUP_REMOVED lines=15> */
.L_x_5397:
        /* <DEDUP_REMOVED lines=15> */
.L_x_5398:
        /* <DEDUP_REMOVED lines=15> */
.L_x_5399:
        /* <DEDUP_REMOVED lines=15> */
.L_x_5400:
        /* <DEDUP_REMOVED lines=15> */
.L_x_5401:
        /* <DEDUP_REMOVED lines=15> */
.L_x_5402:
        /* <DEDUP_REMOVED lines=15> */
.L_x_5403:
        /* <DEDUP_REMOVED lines=10> */
.L_x_5386:
[----:B------:R-:W-:Y:S05]  /*1a890*/  BSYNC B1 ;  /* 0x0000000000017941 */ /* 0x000fea0003800000 */
.L_x_5385:
        /* <DEDUP_REMOVED lines=8> */
.L_x_5360:
[----:B------:R-:W-:Y:S05]  /*1a920*/  BSYNC B0 ;  /* 0x0000000000007941 */ /* 0x000fea0003800000 */
.L_x_5359:
        /* <DEDUP_REMOVED lines=35> */
.L_x_5406:
        /* <DEDUP_REMOVED lines=20> */
.L_x_5409:
[----:B------:R-:W-:Y:S05]  /*1aca0*/  BSYNC B6 ;  /* 0x0000000000067941 */ /* 0x000fea0003800000 */
.L_x_5408:
        /* <DEDUP_REMOVED lines=19> */
[----:B-12---:R-:W-:Y:S05]  /*1ade0*/  CALL.ABS.NOINC R2 ;  /* 0x0000000002007343 */ /* 0x006fea0003c00000 */
.L_x_5412:
        /* <DEDUP_REMOVED lines=15> */
.L_x_5411:
[----:B------:R-:W-:Y:S05]  /*1aee0*/  BSYNC B6 ;  /* 0x0000000000067941 */ /* 0x000fea0003800000 */
.L_x_5410:
[----:B------:R-:W-:Y:S01]  /*1aef0*/  ULDC.64 UR4, c[0x0][0xaf0] ;  /* 0x0002bc0000047ab9 */ /* 0x000fe20000000a00 */
[----:B------:R-:W0:Y:S01]  /*1af00*/  S2R R20, SR_TID.X ;  /* 0x0000000000147919 */ /* 0x000e220000002100 */
[----:B------:R-:W-:Y:S01]  /*1af10*/  ISETP.NE.U32.AND P0, PT, RZ, UR4, PT ;  /* 0x00000004ff007c0c */ /* 0x000fe2000bf05070 */
[----:B------:R-:W2:Y:S03]  /*1af20*/  LDC R10, c[0x0][0x430] ;  /* 0x00010c00ff0a7b82 */ /* 0x000ea60000000800 */
[----:B------:R-:W-:-:S13]  /*1af30*/  ISETP.NE.AND.EX P0, PT, RZ, UR5, PT, P0 ;  /* 0x00000005ff007c0c */ /* 0x000fda000bf05300 */
[----:B------:R-:W-:Y:S01]  /*1af40*/  @P0 IADD3 R2, P1, R27, UR4, RZ ;  /* 0x000000041b020c10 */ /* 0x000fe2000ff3e0ff */
[----:B------:R-:W3:Y:S01]  /*1af50*/  S2R R11, SR_TID.X ;  /* 0x00000000000b7919 */ /* 0x000ee20000002100 */
[----:B------:R-:W-:Y:S02]  /*1af60*/  ULDC UR4, c[0x0][0x320] ;  /* 0x0000c80000047ab9 */ /* 0x000fe40000000800 */
[----:B------:R-:W-:-:S05]  /*1af70*/  @P0 IADD3.X R3, R30, UR5, RZ, P1, !PT ;  /* 0x000000051e030c10 */ /* 0x000fca0008ffe4ff */
[----:B------:R4:W5:Y:S01]  /*1af80*/  @P0 LDG.E R32, desc[UR40][R2.64] ;  /* 0x0000002802200981 */ /* 0x000962000c1e1900 */
[----:B0-----:R-:W-:-:S04]  /*1af90*/  LOP3.LUT R20, R20, 0x7f, RZ, 0xc0, !PT ;  /* 0x0000007f14147812 */ /* 0x001fc800078ec0ff */
[----:B------:R-:W-:Y:S02]  /*1afa0*/  SHF.R.U32.HI R21, RZ, 0x3, R20 ;  /* 0x00000003ff157819 */ /* 0x000fe40000011614 */
[----:B------:R-:W0:Y:S02]  /*1afb0*/  S2R R20, SR_TID.X ;  /* 0x0000000000147919 */ /* 0x000e240000002100 */
[----:B0-----:R-:W-:-:S05]  /*1afc0*/  IMAD.SHL.U32 R20, R20, 0x10, RZ ;  /* 0x0000001014147824 */ /* 0x001fca00078e00ff */
[----:B------:R-:W-:Y:S02]  /*1afd0*/  LOP3.LUT R20, R21, 0x70, R20, 0xf8, !PT ;  /* 0x0000007015147812 */ /* 0x000fe400078ef814 */
[----:B------:R-:W0:Y:S01]  /*1afe0*/  S2R R21, SR_TID.X ;  /* 0x0000000000157919 */ /* 0x000e220000002100 */
[----:B--2---:R-:W-:Y:S02]  /*1aff0*/  ISETP.NE.AND P1, PT, R10, 0x1, PT ;  /* 0x000000010a00780c */ /* 0x004fe40003f25270 */
[----:B------:R-:W-:-:S11]  /*1b000*/  LEA R27, R35, 0xffffffc0, 0x6 ;  /* 0xffffffc0231b7811 */ /* 0x000fd600078e30ff */
[----:B----4-:R-:W2:Y:S01]  /*1b010*/  @P1 LDC R3, c[0x0][0x434] ;  /* 0x00010d00ff031b82 */ /* 0x010ea20000000800 */
[----:B0-----:R-:W-:-:S07]  /*1b020*/  IMAD.SHL.U32 R21, R21, 0x8, RZ ;  /* 0x0000000815157824 */ /* 0x001fce00078e00ff */
[----:B------:R-:W0:Y:S01]  /*1b030*/  @P1 LDC R2, c[0x0][0x438] ;  /* 0x00010e00ff021b82 */ /* 0x000e220000000800 */
[----:B------:R-:W-:-:S04]  /*1b040*/  LOP3.LUT R21, R21, 0x38, RZ, 0xc0, !PT ;  /* 0x0000003815157812 */ /* 0x000fc800078ec0ff */
[----:B------:R-:W-:-:S04]  /*1b050*/  LOP3.LUT R21, R21, 0x40, RZ, 0xfc, !PT ;  /* 0x0000004015157812 */ /* 0x000fc800078efcff */
[----:B------:R-:W-:Y:S02]  /*1b060*/  ISETP.GE.AND P2, PT, R21, UR4, PT ;  /* 0x0000000415007c0c */ /* 0x000fe4000bf46270 */
[----:B------:R-:W4:Y:S01]  /*1b070*/  S2R R21, SR_TID.X ;  /* 0x0000000000157919 */ /* 0x000f220000002100 */
[----:B------:R-:W-:-:S05]  /*1b080*/  IMAD.IADD R4, R20, 0x1, R27 ;  /* 0x0000000114047824 */ /* 0x000fca00078e021b */
[C---:B------:R-:W-:Y:S01]  /*1b090*/  ISETP.GE.AND P0, PT, R4.reuse, R31, PT ;  /* 0x0000001f0400720c */ /* 0x040fe20003f06270 */
[----:B------:R-:W-:Y:S02]  /*1b0a0*/  IMAD.IADD R0, R4, 0x1, R34 ;  /* 0x0000000104007824 */ /* 0x000fe400078e0222 */
[----:B---3--:R-:W-:Y:S01]  /*1b0b0*/  IMAD.SHL.U32 R11, R11, 0x8, RZ ;  /* 0x000000080b0b7824 */ /* 0x008fe200078e00ff */
[----:B------:R-:W-:Y:S01]  /*1b0c0*/  ISETP.GT.U32.OR P0, PT, R20, 0x3f, P0 ;  /* 0x0000003f1400780c */ /* 0x000fe20000704470 */
[----:B--2---:R-:W-:-:S03]  /*1b0d0*/  @P1 IMAD.HI.U32 R3, R0, R3, RZ ;  /* 0x0000000300031227 */ /* 0x004fc600078e00ff */
[----:B------:R-:W-:Y:S01]  /*1b0e0*/  LOP3.LUT R11, R11, 0x38, RZ, 0xc0, !PT ;  /* 0x000000380b0b7812 */ /* 0x000fe200078ec0ff */
[----:B------:R-:W-:Y:S01]  /*1b0f0*/  IMAD.MOV.U32 R8, RZ, RZ, R0 ;  /* 0x000000ffff087224 */ /* 0x000fe200078e0000 */
[----:B0-----:R-:W-:Y:S02]  /*1b100*/  @P1 SHF.R.U32.HI R8, RZ, R2, R3 ;  /* 0x00000002ff081219 */ /* 0x001fe40000011603 */
[----:B------:R-:W-:Y:S02]  /*1b110*/  ISETP.GE.AND P1, PT, R11, UR4, PT ;  /* 0x000000040b007c0c */ /* 0x000fe4000bf26270 */
[----:B------:R-:W-:Y:S02]  /*1b120*/  LOP3.LUT R22, R22, 0xffffffbf, RZ, 0xc0, !PT ;  /* 0xffffffbf16167812 */ /* 0x000fe400078ec0ff */
[----:B-1----:R-:W-:Y:S01]  /*1b130*/  SEL R9, RZ, 0xffffffff, P2 ;  /* 0xffffffffff097807 */ /* 0x002fe20001000000 */
[----:B------:R-:W0:Y:S01]  /*1b140*/  @!P0 LDC.64 R2, c[0x0][0x428] ;  /* 0x00010a00ff028b82 */ /* 0x000e220000000a00 */
[----:B------:R-:W-:Y:S01]  /*1b150*/  @P2 LOP3.LUT R22, R22, 0x40, RZ, 0xfc, !PT ;  /* 0x0000004016162812 */ /* 0x000fe200078efcff */
[----:B----4-:R-:W-:Y:S01]  /*1b160*/  IMAD.SHL.U32 R21, R21, 0x8, RZ ;  /* 0x0000000815157824 */ /* 0x010fe200078e00ff */
        /* <DEDUP_REMOVED lines=24> */
[----:B-1----:R-:W-:Y:S01]  /*1b2f0*/  @!P0 LEA R4, P1, R6, R4, 0x2 ;  /* 0x0000000406048211 */ /* 0x002fe200078210ff */
[----:B------:R-:W-:-:S03]  /*1b300*/  IMAD.MOV.U32 R2, RZ, RZ, RZ ;  /* 0x000000ffff027224 */ /* 0x000fc600078e00ff */
[----:B------:R-:W-:-:S04]  /*1b310*/  @!P0 IADD3 R3, R7, R3, RZ ;  /* 0x0000000307038210 */ /* 0x000fc80007ffe0ff */
[----:B------:R-:W-:-:S05]  /*1b320*/  @!P0 LEA.HI.X R5, R6, R5, R3, 0x2, P1 ;  /* 0x0000000506058211 */ /* 0x000fca00008f1403 */
[----:B------:R0:W2:Y:S01]  /*1b330*/  @!P0 LDG.E R2, desc[UR40][R4.64] ;  /* 0x0000002804028981 */ /* 0x0000a2000c1e1900 */
[----:B------:R-:W1:Y:S01]  /*1b340*/  S2R R21, SR_TID.X ;  /* 0x0000000000157919 */ /* 0x000e620000002100 */
[----:B------:R-:W-:Y:S01]  /*1b350*/  LOP3.LUT R13, R11, 0x1c0, RZ, 0xfc, !PT ;  /* 0x000001c00b0d7812 */ /* 0x000fe200078efcff */
[----:B-1----:R-:W-:-:S05]  /*1b360*/  IMAD.SHL.U32 R21, R21, 0x8, RZ ;  /* 0x0000000815157824 */ /* 0x002fca00078e00ff */
        /* <DEDUP_REMOVED lines=25> */
.L_x_5533:
        /* <DEDUP_REMOVED lines=11> */
.L_x_5414:
        /* <DEDUP_REMOVED lines=9> */
.L_x_5534:
[----:B------:R-:W-:Y:S05]  /*1b640*/  BSYNC B0 ;  /* 0x0000000000007941 */ /* 0x000fea0003800000 */
.L_x_5415:
        /* <DEDUP_REMOVED lines=67> */
.L_x_5544:
        /* <DEDUP_REMOVED lines=10> */
.L_x_5418:
        /* <DEDUP_REMOVED lines=11> */
.L_x_5419:
        /* <DEDUP_REMOVED lines=22> */
[----:B0-----:R-:W-:Y:S02]  /*1bd30*/  IMAD.U32 R4, RZ, RZ, UR4 ;  /* 0x00000004ff047e24 */ /* 0x001fe4000f8e00ff */
        /* <DEDUP_REMOVED lines=11> */
.L_x_5421:
[----:B------:R-:W-:Y:S05]  /*1bdf0*/  BSYNC B6 ;  /* 0x0000000000067941 */ /* 0x000fea0003800000 */
.L_x_5420:
        /* <DEDUP_REMOVED lines=54> */
[----:B------:R-:W-:Y:S01]  /*1c160*/  ULDC UR4, c[0x0][0x2b8] ;  /* 0x0000ae0000047ab9 */ /* 0x000fe20000000800 */
[----:B------:R-:W-:Y:S02]  /*1c170*/  IADD3 R3, R3, R4, RZ ;  /* 0x0000000403037210 */ /* 0x000fe40007ffe0ff */
[----:B0-----:R-:W-:Y:S02]  /*1c180*/  LOP3.LUT R20, R20, 0x7f, RZ, 0xc0, !PT ;  /* 0x0000007f14147812 */ /* 0x001fe400078ec0ff */
[----:B------:R-:W-:Y:S01]  /*1c190*/  LEA.HI.X R3, R2, UR5, R3, 0x1, P0 ;  /* 0x0000000502037c11 */ /* 0x000fe200080f0c03 */
[----:B------:R-:W-:Y:S01]  /*1c1a0*/  UMOV UR5, 0xffffffff ;  /* 0xffffffff00057882 */ /* 0x000fe20000000000 */
[----:B------:R-:W-:-:S02]  /*1c1b0*/  ISETP.GE.AND P1, PT, R7, UR4, PT ;  /* 0x0000000407007c0c */ /* 0x000fc4000bf26270 */
        /* <DEDUP_REMOVED lines=35> */
.L_x_5553:
        /* <DEDUP_REMOVED lines=11> */
.L_x_5423:
        /* <DEDUP_REMOVED lines=28> */
.L_x_5425:
[----:B------:R-:W-:Y:S05]  /*1c660*/  BSYNC B6 ;  /* 0x0000000000067941 */ /* 0x000fea0003800000 */
.L_x_5424:
        /* <DEDUP_REMOVED lines=122> */
[----:B0-----:R-:W-:Y:S02]  /*1ce10*/  @!P0 IADD3.X R2, RZ, R2, RZ, P6, !PT ;  /* 0x00000002ff028210 */ /* 0x001fe400037fe4ff */
[----:B------:R-:W-:Y:S02]  /*1ce20*/  LOP3.LUT P6, RZ, R22, 0x200, RZ, 0xc0, !PT ;  /* 0x0000020016ff7812 */ /* 0x000fe400078cc0ff */
        /* <DEDUP_REMOVED lines=69> */
.L_x_5563:
        /* <DEDUP_REMOVED lines=26> */
.L_x_5428:
[----:B------:R-:W-:Y:S05]  /*1d420*/  BSYNC B0 ;  /* 0x0000000000007941 */ /* 0x000fea0003800000 */
.L_x_5427:
[----:B------:R-:W-:Y:S01]  /*1d430*/  NOP ;  /* 0x0000000000007918 */ /* 0x000fe20000000000 */
[----:B------:R-:W-:-:S13]  /*1d440*/  PLOP3.LUT P0, PT, PT, PT, PT, 0x80, 0x0 ;  /* 0x000000000000781c */ /* 0x000fda0003f0f070 */
.L_x_5429:
        /* <DEDUP_REMOVED lines=18> */
.L_x_5564:
[----:B------:R-:W-:Y:S05]  /*1d570*/  BSYNC B0 ;  /* 0x0000000000007941 */ /* 0x000fea0003800000 */
.L_x_5430:
[----:B------:R-:W2:Y:S02]  /*1d580*/  LDL R2, [R1+0x50] ;  /* 0x0000500001027983 */ /* 0x000ea40000100800 */
[----:B--2---:R-:W-:-:S13]  /*1d590*/  ISETP.NE.AND P0, PT, R2, 0x3, PT ;  /* 0x000000030200780c */ /* 0x004fda0003f05270 */
[----:B------:R-:W-:Y:S05]  /*1d5a0*/  @!P0 BRA `(.L_x_5432) ;  /* 0x0000000000048947 */ /* 0x000fea0003800000 */
[----:B------:R-:W-:Y:S01]  /*1d5b0*/  BPT.TRAP 0x1 ;  /* 0x000000040000795c */ /* 0x000fe20000300000 */
.L_x_5432:
[----:B-1----:R-:W-:Y:S01]  /*1d5c0*/  SHF.L.U32 R0, R28, 0x1f, RZ ;  /* 0x0000001f1c007819 */ /* 0x002fe200000006ff */
[----:B------:R-:W-:Y:S03]  /*1d5d0*/  BSSY B0, `(.L_x_5433) ;  /* 0x0000003000007945 */ /* 0x000fe60003800000 */
[----:B------:R-:W1:Y:S02]  /*1d5e0*/  SYNCS.PHASECHK.TRANS64.TRYWAIT P0, [R31+URZ+0x38860], R0 ;  /* 0x038860001f0075a7 */ /* 0x000e64000800017f */
[----:B-1----:R-:W-:Y:S05]  /*1d5f0*/  @!P0 BRA `(.L_x_5434) ;  /* 0x0000005400348947 */ /* 0x002fea0003800000 */
.L_x_5565:
[----:B------:R-:W-:Y:S05]  /*1d600*/  BSYNC B0 ;  /* 0x0000000000007941 */ /* 0x000fea0003800000 */
.L_x_5433:
        /* <DEDUP_REMOVED lines=111> */
.L_x_5575:
        /* <DEDUP_REMOVED lines=34> */
.L_x_5436:
        /* <DEDUP_REMOVED lines=11> */
.L_x_5437:
        /* <DEDUP_REMOVED lines=11> */
.L_x_5452:
        /* <DEDUP_REMOVED lines=42> */
.L_x_5440:
[----:B------:R-:W-:Y:S01]  /*1e320*/  IMAD R6, R25, 0x8, R23 ;  /* 0x0000000819067824 */ /* 0x000fe200078e0217 */
[----:B------:R-:W-:Y:S01]  /*1e330*/  SHF.L.U32 R21, R28, 0x1f, RZ ;  /* 0x0000001f1c157819 */ /* 0x000fe200000006ff */
[----:B------:R-:W-:Y:S01]  /*1e340*/  BSSY B1, `(.L_x_5441) ;  /* 0x0000004000017945 */ /* 0x000fe20003800000 */
[----:B------:R-:W-:Y:S02]  /*1e350*/  SHF.R.S32.HI R9, RZ, 0x1f, R5 ;  /* 0x0000001fff097819 */ /* 0x000fe40000011405 */
[----:B------:R-:W0:Y:S02]  /*1e360*/  SYNCS.PHASECHK.TRANS64.TRYWAIT P0, [R6+URZ+0x38840], R21 ;  /* 0x03884015060075a7 */ /* 0x000e24000800017f */
[----:B0-----:R-:W-:Y:S05]  /*1e370*/  @!P0 BRA `(.L_x_5442) ;  /* 0x0000005000108947 */ /* 0x001fea0003800000 */
.L_x_5576:
[----:B------:R-:W-:Y:S05]  /*1e380*/  BSYNC B1 ;  /* 0x0000000000017941 */ /* 0x000fea0003800000 */
.L_x_5441:
        /* <DEDUP_REMOVED lines=24> */
[----:B------:R-:W-:-:S03]  /*1e510*/  LEA R20, R8, R23, 0x1 ;  /* 0x0000001708147211 */ /* 0x000fc600078e08ff */
        /* <DEDUP_REMOVED lines=17> */
.L_x_5586:
        /* <DEDUP_REMOVED lines=8> */
.L_x_5444:
        /* <DEDUP_REMOVED lines=11> */
.L_x_5445:
[----:B------:R2:W-:Y:S01]  /*1e760*/  SYNCS.ARRIVE.TRANS64.A1T0 RZ, [R6+URZ+0x38830], RZ ;  /* 0x038830ff06ff79a7 */ /* 0x0005e2000810003f */
[----:B------:R-:W-:Y:S05]  /*1e770*/  @!P2 BRA `(.L_x_5446) ;  /* 0x000000000004a947 */ /* 0x000fea0003800000 */
[----:B------:R-:W-:Y:S01]  /*1e780*/  BPT.TRAP 0x1 ;  /* 0x000000040000795c */ /* 0x000fe20000300000 */
.L_x_5446:
[----:B------:R-:W3:Y:S01]  /*1e790*/  SYNCS.PHASECHK.TRANS64.TRYWAIT P0, [R6+URZ+0x38860], R21 ;  /* 0x03886015060075a7 */ /* 0x000ee2000800017f */
[----:B------:R-:W-:Y:S04]  /*1e7a0*/  BSSY B1, `(.L_x_5447) ;  /* 0x0000002000017945 */ /* 0x000fe80003800000 */
[----:B---3--:R-:W-:Y:S05]  /*1e7b0*/  @!P0 BRA `(.L_x_5448) ;  /* 0x0000005000308947 */ /* 0x008fea0003800000 */
.L_x_5587:
[----:B------:R-:W-:Y:S05]  /*1e7c0*/  BSYNC B1 ;  /* 0x0000000000017941 */ /* 0x000fea0003800000 */
.L_x_5447:
        /* <DEDUP_REMOVED lines=81> */
.L_x_5597:
        /* <DEDUP_REMOVED lines=25> */
.L_x_5450:
        /* <DEDUP_REMOVED lines=11> */
.L_x_5451:
[----:B------:R1:W-:Y:S01]  /*1ef20*/  SYNCS.ARRIVE.TRANS64.A1T0 RZ, [R6+URZ+0x38850], RZ ;  /* 0x038850ff06ff79a7 */ /* 0x0003e2000810003f */
[----:B------:R-:W-:Y:S05]  /*1ef30*/  @P3 BRA `(.L_x_5452) ;  /* 0xfffffff000503947 */ /* 0x000fea000383ffff */
.L_x_5439:
[----:B------:R-:W-:Y:S05]  /*1ef40*/  BSYNC B0 ;  /* 0x0000000000007941 */ /* 0x000fea0003800000 */
.L_x_5438:
        /* <DEDUP_REMOVED lines=21> */
.L_x_5454:
[----:B------:R-:W-:Y:S05]  /*1f0a0*/  BSYNC B0 ;  /* 0x0000000000007941 */ /* 0x000fea0003800000 */
.L_x_5453:
[----:B------:R-:W-:-:S07]  /*1f0b0*/  SEL R25, R25, RZ, P0 ;  /* 0x000000ff19197207 */ /* 0x000fce0000000000 */
.L_x_5407:
[----:B------:R-:W-:Y:S05]  /*1f0c0*/  BSYNC B7 ;  /* 0x0000000000077941 */ /* 0x000fea0003800000 */
.L_x_5405:
        /* <DEDUP_REMOVED lines=11> */
.L_x_5455:
        /* <DEDUP_REMOVED lines=26> */
[----:B------:R-:W1:Y:S02]  /*1f320*/  SHFL.UP PT, R14, R5, 0x4, RZ ;  /* 0x04800000050e7989 */ /* 0x000e6400000e00ff */
[----:B-123--:R-:W-:-:S05]  /*1f330*/  SEL R6, R14, RZ, P3 ;  /* 0x000000ff0e067207 */ /* 0x00efca0001800000 */
        /* <DEDUP_REMOVED lines=8> */
.L_x_5607:
[----:B------:R-:W-:Y:S02]  /*1f3c0*/  ULDC UR4, c[0x0][0xd38] ;  /* 0x00034e0000047ab9 */ /* 0x000fe40000000800 */
[----:B------:R-:W-:-:S04]  /*1f3d0*/  IMAD.U32 R4, RZ, RZ, UR4 ;  /* 0x00000004ff047e24 */ /* 0x000fc8000f8e00ff */
[----:B-1----:R-:W-:-:S04]  /*1f3e0*/  IMAD R5, R14, R4, RZ ;  /* 0x000000040e057224 */ /* 0x002fc800078e02ff */
[----:B------:R-:W-:-:S05]  /*1f3f0*/  IMAD.IADD R16, R16, 0x1, R5 ;  /* 0x0000000110107824 */ /* 0x000fca00078e0205 */
[----:B------:R-:W-:-:S13]  /*1f400*/  ISETP.GT.AND P6, PT, R16, R0, PT ;  /* 0x000000001000720c */ /* 0x000fda0003fc4270 */
[----:B------:R-:W-:Y:S05]  /*1f410*/  @P6 BRA `(.L_x_5458) ;  /* 0x00000000009c6947 */ /* 0x000fea0003800000 */
.L_x_5463:
        /* <DEDUP_REMOVED lines=14> */
.L_x_5461:
[----:B------:R-:W-:Y:S05]  /*1f500*/  BSYNC B0 ;  /* 0x0000000000007941 */ /* 0x000fea0003800000 */
.L_x_5460:
        /* <DEDUP_REMOVED lines=18> */
.L_x_5615:
[----:B------:R-:W-:Y:S02]  /*1f630*/  ULDC UR4, c[0x0][0xd38] ;  /* 0x00034e0000047ab9 */ /* 0x000fe40000000800 */
[----:B------:R-:W-:-:S04]  /*1f640*/  IMAD.U32 R4, RZ, RZ, UR4 ;  /* 0x00000004ff047e24 */ /* 0x000fc8000f8e00ff */
[----:B-1----:R-:W-:-:S04]  /*1f650*/  IMAD R5, R14, R4, RZ ;  /* 0x000000040e057224 */ /* 0x002fc800078e02ff */
[----:B------:R-:W-:-:S05]  /*1f660*/  IMAD.IADD R16, R5, 0x1, R16 ;  /* 0x0000000105107824 */ /* 0x000fca00078e0210 */
[----:B------:R-:W-:-:S13]  /*1f670*/  ISETP.GT.AND P6, PT, R16, R0, PT ;  /* 0x000000001000720c */ /* 0x000fda0003fc4270 */
[----:B------:R-:W-:Y:S05]  /*1f680*/  @!P6 BRA `(.L_x_5463) ;  /* 0xfffffffc0064e947 */ /* 0x000fea000383ffff */
.L_x_5458:
        /* <DEDUP_REMOVED lines=8> */
.L_x_5619:
[----:B------:R-:W-:Y:S02]  /*1f710*/  ISETP.NE.AND P0, PT, R6, RZ, PT ;  /* 0x000000ff0600720c */ /* 0x000fe40003f05270 */
[----:B------:R-:W-:-:S11]  /*1f720*/  MOV R6, RZ ;  /* 0x000000ff00067202 */ /* 0x000fd60000000f00 */
[----:B------:R-:W-:Y:S05]  /*1f730*/  @!P0 BRA `(.L_x_5465) ;  /* 0x0000000000108947 */ /* 0x000fea0003800000 */
[----:B------:R-:W-:Y:S01]  /*1f740*/  UMOV UR4, 0xffffffff ;  /* 0xffffffff00047882 */ /* 0x000fe20000000000 */
[----:B------:R-:W-:Y:S02]  /*1f750*/  VIADD R12, R5, 0xffffffff ;  /* 0xffffffff050c7836 */ /* 0x000fe40000000000 */
[----:B------:R-:W-:Y:S05]  /*1f760*/  BRA.DIV UR4, `(.L_x_5466) ;  /* 0x00000052045c7947 */ /* 0x000fea000b800000 */
[----:B------:R3:W4:Y:S02]  /*1f770*/  SHFL.IDX PT, R6, R3, R12, 0x1f ;  /* 0x00001f0c03067589 */ /* 0x00072400000e0000 */
.L_x_5465:
[----:B01-3--:R-:W0:Y:S01]  /*1f780*/  LDC.64 R2, c[0x0][0xd90] ;  /* 0x00036400ff027b82 */ /* 0x00be220000000a00 */
[----:B------:R-:W-:-:S04]  /*1f790*/  IMAD.IADD R19, R5, 0x1, R19 ;  /* 0x0000000105137824 */ /* 0x000fc800078e0213 */
[----:B0-----:R-:W-:-:S05]  /*1f7a0*/  IMAD.WIDE R2, R19, 0x4, R2 ;  /* 0x0000000413027825 */ /* 0x001fca00078e0202 */
[----:B------:R0:W2:Y:S01]  /*1f7b0*/  LDG.E R7, desc[UR40][R2.64] ;  /* 0x0000002802077981 */ /* 0x0000a2000c1e1900 */
[----:B----4-:R-:W-:-:S04]  /*1f7c0*/  IMAD R16, R6, R4, R16 ;  /* 0x0000000406107224 */ /* 0x010fc800078e0210 */
[----:B------:R-:W-:Y:S02]  /*1f7d0*/  IMAD.IADD R0, R0, 0x1, -R16 ;  /* 0x0000000100007824 */ /* 0x000fe400078e0a10 */
[----:B0-----:R-:W-:Y:S02]  /*1f7e0*/  IMAD.MOV.U32 R2, RZ, RZ, RZ ;  /* 0x000000ffff027224 */ /* 0x001fe400078e00ff */
[----:B--2---:R-:W-:-:S05]  /*1f7f0*/  IMAD R5, R17, R7, RZ ;  /* 0x0000000711057224 */ /* 0x004fca00078e02ff */
        /* <DEDUP_REMOVED lines=50> */
[----:B------:R-:W-:-:S06]  /*1fb20*/  @P0 VIADD R2, R2, 0x1 ;  /* 0x0000000102020836 */ /* 0x000fcc0000000000 */
[----:B------:R-:W-:Y:S01]  /*1fb30*/  @!P2 IMAD.MOV R2, RZ, RZ, -R2 ;  /* 0x000000ffff02a224 */ /* 0x000fe200078e0a02 */
[----:B------:R-:W-:Y:S01]  /*1fb40*/  @!P1 LOP3.LUT R2, RZ, R4, RZ, 0x33, !PT ;  /* 0x00000004ff029212 */ /* 0x000fe200078e33ff */
[----:B------:R-:W-:-:S04]  /*1fb50*/  IMAD.MOV R4, RZ, RZ, -R4 ;  /* 0x000000ffff047224 */ /* 0x000fc800078e0a04 */
[----:B------:R-:W-:Y:S01]  /*1fb60*/  IMAD R18, R2, R4, R5 ;  /* 0x0000000402127224 */ /* 0x000fe200078e0205 */
[----:B------:R-:W-:-:S05]  /*1fb70*/  LOP3.LUT R2, RZ, R2, RZ, 0x33, !PT ;  /* 0x00000002ff027212 */ /* 0x000fca00078e33ff */
[----:B------:R-:W-:Y:S01]  /*1fb80*/  IMAD.IADD R17, R17, 0x1, R2 ;  /* 0x0000000111117824 */ /* 0x000fe200078e0202 */
[----:B------:R-:W-:Y:S06]  /*1fb90*/  BRA `(.L_x_5467) ;  /* 0x00000000001c7947 */ /* 0x000fec0003800000 */
.L_x_5459:
[----:B------:R-:W-:Y:S01]  /*1fba0*/  UMOV UR4, URZ ;  /* 0x0000003f00047c82 */ /* 0x000fe20008000000 */
[----:B------:R-:W-:Y:S01]  /*1fbb0*/  UMOV UR5, URZ ;  /* 0x0000003f00057c82 */ /* 0x000fe20008000000 */
[----:B------:R-:W-:Y:S01]  /*1fbc0*/  ULDC UR6, c[0x0][0xd3c] ;  /* 0x00034f0000067ab9 */ /* 0x000fe20000000800 */
[----:B------:R-:W-:Y:S02]  /*1fbd0*/  IMAD.MOV.U32 R16, RZ, RZ, R0 ;  /* 0x000000ffff107224 */ /* 0x000fe400078e0000 */
[----:B------:R-:W-:Y:S02]  /*1fbe0*/  IMAD.U32 R17, RZ, RZ, UR4 ;  /* 0x00000004ff117e24 */ /* 0x000fe4000f8e00ff */
[----:B------:R-:W-:Y:S02]  /*1fbf0*/  IMAD.U32 R18, RZ, RZ, UR5 ;  /* 0x00000005ff127e24 */ /* 0x000fe4000f8e00ff */
[----:B------:R-:W-:-:S07]  /*1fc00*/  IMAD.U32 R19, RZ, RZ, UR6 ;  /* 0x00000006ff137e24 */ /* 0x000fce000f8e00ff */
.L_x_5467:
        /* <DEDUP_REMOVED lines=10> */
.L_x_5456:
[----:B------:R-:W-:Y:S02]  /*1fcb0*/  ULDC UR4, c[0x0][0xd3c] ;  /* 0x00034f0000047ab9 */ /* 0x000fe40000000800 */
[----:B0-----:R-:W-:-:S13]  /*1fcc0*/  ISETP.GE.AND P0, PT, R19, UR4, PT ;  /* 0x0000000413007c0c */ /* 0x001fda000bf06270 */
[----:B------:R-:W-:Y:S05]  /*1fcd0*/  @!P0 BRA `(.L_x_5468) ;  /* 0xffffff8800f08947 */ /* 0x000fea000383ffff */
[----:B------:R-:W-:Y:S05]  /*1fce0*/  BSYNC B8 ;  /* 0x0000000000087941 */ /* 0x000fea0003800000 */
.L_x_5355:
        /* <DEDUP_REMOVED lines=12> */
.L_x_5622:
[----:B------:R-:W-:Y:S05]  /*1fdb0*/  BSYNC B0 ;  /* 0x0000000000007941 */ /* 0x000fea0003800000 */
.L_x_5469:
[----:B------:R-:W-:-:S03]  /*1fdc0*/  UMOV UR4, 0xffffffff ;  /* 0xffffffff00047882 */ /* 0x000fc60000000000 */
[----:B------:R-:W-:Y:S05]  /*1fdd0*/  BRA.DIV UR4, `(.L_x_5471) ;  /* 0x0000004a04fc7947 */ /* 0x000fea000b800000 */
[----:B0-----:R-:W0:Y:S02]  /*1fde0*/  S2R R0, SR_TID.X ;  /* 0x0000000000007919 */ /* 0x001e240000002100 */
[----:B0-----:R-:W-:-:S04]  /*1fdf0*/  SHF.R.U32.HI R0, RZ, 0x5, R0 ;  /* 0x00000005ff007819 */ /* 0x001fc80000011600 */
[----:B------:R-:W-:-:S05]  /*1fe00*/  LOP3.LUT R0, R0, 0x3, RZ, 0xc0, !PT ;  /* 0x0000000300007812 */ /* 0x000fca00078ec0ff */
[----:B------:R0:W1:Y:S02]  /*1fe10*/  SHFL.IDX PT, R14, R0, RZ, 0x1f ;  /* 0x00001fff000e7589 */ /* 0x00006400000e0000 */
.L_x_5625:
[----:B-1----:R-:W-:-:S13]  /*1fe20*/  ISETP.NE.AND P0, PT, R14, RZ, PT ;  /* 0x000000ff0e00720c */ /* 0x002fda0003f05270 */
[----:B------:R-:W-:Y:S05]  /*1fe30*/  @P0 BRA `(.L_x_5206) ;  /* 0x0000000000880947 */ /* 0x000fea0003800000 */
[----:B------:R-:W-:-:S03]  /*1fe40*/  UMOV UR4, 0xffffffff ;  /* 0xffffffff00047882 */ /* 0x000fc60000000000 */
[----:B------:R-:W-:Y:S05]  /*1fe50*/  BRA.DIV UR4, `(.L_x_5472) ;  /* 0x0000004e04107947 */ /* 0x000fea000b800000 */
[----:B------:R-:W-:-:S13]  /*1fe60*/  ELECT P6, URZ, PT ;  /* 0x00000000003f782f */ /* 0x000fda00038c0000 */
.L_x_5628:
[----:B------:R-:W-:Y:S05]  /*1fe70*/  @!P6 BRA `(.L_x_5206) ;  /* 0x000000000078e947 */ /* 0x000fea0003800000 */
[----:B0-----:R-:W5:Y:S02]  /*1fe80*/  LDL.LU R0, [R1+0x8] ;  /* 0x0000080001007983 */ /* 0x001f640000300800 */
[----:B-----5:R-:W-:-:S04]  /*1fe90*/  LOP3.LUT R0, R0, 0x2, RZ, 0xfc, !PT ;  /* 0x0000000200007812 */ /* 0x020fc800078efcff */
[----:B------:R-:W-:-:S13]  /*1fea0*/  ISETP.NE.AND P0, PT, R0, 0x3, PT ;  /* 0x000000030000780c */ /* 0x000fda0003f05270 */
[----:B------:R-:W-:Y:S05]  /*1feb0*/  @!P0 BRA `(.L_x_5473) ;  /* 0x0000000000048947 */ /* 0x000fea0003800000 */
[----:B------:R-:W-:Y:S01]  /*1fec0*/  BPT.TRAP 0x1 ;  /* 0x000000040000795c */ /* 0x000fe20000300000 */
.L_x_5473:
[C---:B------:R-:W-:Y:S01]  /*1fed0*/  IMAD R5, R25.reuse, 0x8, R4 ;  /* 0x0000000819057824 */ /* 0x040fe200078e0204 */
[----:B------:R-:W-:Y:S01]  /*1fee0*/  SHF.L.U32 R0, R28, 0x1f, RZ ;  /* 0x0000001f1c007819 */ /* 0x000fe200000006ff */
[----:B------:R-:W-:-:S03]  /*1fef0*/  VIADD R25, R25, 0x1 ;  /* 0x0000000119197836 */ /* 0x000fc60000000000 */
[----:B------:R-:W0:Y:S02]  /*1ff00*/  SYNCS.PHASECHK.TRANS64.TRYWAIT P1, [R5+URZ+0x38840], R0 ;  /* 0x03884000050075a7 */ /* 0x000e24000802017f */
[----:B------:R-:W-:-:S04]  /*1ff10*/  ISETP.NE.AND P2, PT, R25, 0x2, PT ;  /* 0x000000021900780c */ /* 0x000fc80003f45270 */
[----:B------:R-:W-:Y:S01]  /*1ff20*/  SEL R3, RZ, 0x1, P2 ;  /* 0x00000001ff037807 */ /* 0x000fe20001000000 */
[----:B0-----:R-:W-:Y:S08]  /*1ff30*/  @!P1 BRA `(.L_x_5474) ;  /* 0x0000004800f89947 */ /* 0x001ff00003800000 */
.L_x_5629:
[----:B------:R-:W-:Y:S02]  /*1ff40*/  SEL R25, R25, RZ, P2 ;  /* 0x000000ff19197207 */ /* 0x000fe40001000000 */
[----:B------:R-:W-:Y:S01]  /*1ff50*/  LOP3.LUT R2, R28, R3, RZ, 0x3c, !PT ;  /* 0x000000031c027212 */ /* 0x000fe200078e3cff */
[----:B------:R-:W-:Y:S06]  /*1ff60*/  @!P0 BRA `(.L_x_5475) ;  /* 0x0000000000048947 */ /* 0x000fec0003800000 */
[----:B------:R-:W-:Y:S01]  /*1ff70*/  BPT.TRAP 0x1 ;  /* 0x000000040000795c */ /* 0x000fe20000300000 */
.L_x_5475:
[----:B------:R-:W-:Y:S01]  /*1ff80*/  IMAD R25, R25, 0x8, R4 ;  /* 0x0000000819197824 */ /* 0x000fe200078e0204 */
[----:B------:R-:W-:-:S04]  /*1ff90*/  SHF.L.U32 R2, R2, 0x1f, RZ ;  /* 0x0000001f02027819 */ /* 0x000fc800000006ff */
[----:B------:R-:W1:Y:S02]  /*1ffa0*/  SYNCS.PHASECHK.TRANS64.TRYWAIT P1, [R25+URZ+0x38840], R2 ;  /* 0x03884002190075a7 */ /* 0x000e64000802017f */
[----:B-1----:R-:W-:Y:S05]  /*1ffb0*/  @!P1 BRA `(.L_x_5476) ;  /* 0x0000004800ec9947 */ /* 0x002fea0003800000 */
.L_x_5630:
[----:B------:R-:W-:Y:S05]  /*1ffc0*/  @!P0 BRA `(.L_x_5477) ;  /* 0x0000000000048947 */ /* 0x000fea0003800000 */
[----:B------:R-:W-:Y:S01]  /*1ffd0*/  BPT.TRAP 0x1 ;  /* 0x000000040000795c */ /* 0x000fe20000300000 */
.L_x_5477:
[----:B------:R-:W5:Y:S02]  /*1ffe0*/  SYNCS.PHASECHK.TRANS64.TRYWAIT P1, [R5+URZ+0x38860], R0 ;  /* 0x03886000050075a7 */ /* 0x000f64000802017f */
[----:B-----5:R-:W-:Y:S05]  /*1fff0*/  @!P1 BRA `(.L_x_5478) ;  /* 0x0000004800f09947 */ /* 0x020fea0003800000 */
.L_x_5631:
[----:B------:R-:W-:Y:S05]  /*20000*/  @!P0 BRA `(.L_x_5479) ;  /* 0x0000000000048947 */ /* 0x000fea0003800000 */
[----:B------:R-:W-:Y:S01]  /*20010*/  BPT.TRAP 0x1 ;  /* 0x000000040000795c */ /* 0x000fe20000300000 */
.L_x_5479:
[----:B------:R0:W0:Y:S02]  /*20020*/  SYNCS.PHASECHK.TRANS64.TRYWAIT P0, [R25+URZ+0x38860], R2 ;  /* 0x03886002190075a7 */ /* 0x000024000800017f */
[----:B0-----:R-:W-:Y:S05]  /*20030*/  @!P0 NANOSLEEP.SYNCS 0x989680 ;  /* 0x009896800000895d */ /* 0x001fea0003900000 */
[----:B------:R-:W0:Y:S02]  /*20040*/  @!P0 SYNCS.PHASECHK.TRANS64 P0, [R25+URZ+0x38860], R2 ;  /* 0x03886002190085a7 */ /* 0x000e24000800007f */
[----:B0-----:R-:W-:Y:S05]  /*20050*/  @!P0 BRA `(.L_x_5479) ;  /* 0xfffffffc00f08947 */ /* 0x001fea000383ffff */
.L_x_5206:
[----:B------:R-:W-:Y:S05]  /*20060*/  BSYNC B9 ;  /* 0x0000000000097941 */ /* 0x000fea0003800000 */
.L_x_5203:
[----:B------:R-:W-:Y:S05]  /*20070*/  EXIT ;  /* 0x000000000000794d */ /* 0x000fea0003800000 */
.L_x_5222:
[----:B0-----:R0:W1:Y:S02]  /*20080*/  SYNCS.PHASECHK.TRANS64.TRYWAIT P6, [R61+URZ+0x38890], R70 ;  /* 0x038890463d0075a7 */ /* 0x00106400080c017f */
[----:B-1----:R-:W-:Y:S05]  /*20090*/  @!P6 NANOSLEEP.SYNCS 0x989680 ;  /* 0x009896800000e95d */ /* 0x002fea0003900000 */
[----:B------:R-:W1:Y:S02]  /*200a0*/  @!P6 SYNCS.PHASECHK.TRANS64 P6, [R61+URZ+0x38890], R70 ;  /* 0x038890463d00e5a7 */ /* 0x000e6400080c007f */
[----:B-1----:R-:W-:Y:S05]  /*200b0*/  @!P6 BRA `(.L_x_5222) ;  /* 0xfffffffc00f0e947 */ /* 0x002fea000383ffff */
[----:B------:R-:W-:Y:S05]  /*200c0*/  BRA `(.L_x_5480) ;  /* 0xfffffe2800c07947 */ /* 0x000fea000383ffff */
.L_x_5223:
        /* <DEDUP_REMOVED lines=8> */
.L_x_5482:
[----:B------:R-:W-:Y:S05]  /*20150*/  BSYNC B1 ;  /* 0x0000000000017941 */ /* 0x000fea0003800000 */
.L_x_5481:
        /* <DEDUP_REMOVED lines=8> */
.L_x_5483:
[----:B------:R-:W-:Y:S05]  /*201e0*/  BRA `(.L_x_5484) ;  /* 0xfffffe28008c7947 */ /* 0x000fea000383ffff */
.L_x_5233:
[----:B0-----:R0:W1:Y:S02]  /*201f0*/  SYNCS.PHASECHK.TRANS64.TRYWAIT P6, [R61+URZ+0x38890], R70 ;  /* 0x038890463d0075a7 */ /* 0x00106400080c017f */
[----:B-1----:R-:W-:Y:S05]  /*20200*/  @!P6 NANOSLEEP.SYNCS 0x989680 ;  /* 0x009896800000e95d */ /* 0x002fea0003900000 */
[----:B------:R-:W1:Y:S02]  /*20210*/  @!P6 SYNCS.PHASECHK.TRANS64 P6, [R61+URZ+0x38890], R70 ;  /* 0x038890463d00e5a7 */ /* 0x000e6400080c007f */
[----:B-1----:R-:W-:Y:S05]  /*20220*/  @!P6 BRA `(.L_x_5233) ;  /* 0xfffffffc00f0e947 */ /* 0x002fea000383ffff */
[----:B------:R-:W-:Y:S05]  /*20230*/  BRA `(.L_x_5485) ;  /* 0xfffffe3000e47947 */ /* 0x000fea000383ffff */
.L_x_5234:
        /* <DEDUP_REMOVED lines=8> */
.L_x_5487:
[----:B------:R-:W-:Y:S05]  /*202c0*/  BSYNC B1 ;  /* 0x0000000000017941 */ /* 0x000fea0003800000 */
.L_x_5486:
        /* <DEDUP_REMOVED lines=8> */
.L_x_5488:
[----:B------:R-:W-:Y:S01]  /*20350*/  IMAD.MOV.U32 R68, RZ, RZ, R14 ;  /* 0x000000ffff447224 */ /* 0x000fe200078e000e */
[----:B------:R-:W-:Y:S06]  /*20360*/  BRA `(.L_x_5489) ;  /* 0xfffffe3000ac7947 */ /* 0x000fec000383ffff */
.L_x_5239:
[----:B0-----:R0:W1:Y:S02]  /*20370*/  SYNCS.PHASECHK.TRANS64.TRYWAIT P0, [R61+URZ+0x38890], R70 ;  /* 0x038890463d0075a7 */ /* 0x001064000800017f */
[----:B-1----:R-:W-:Y:S05]  /*20380*/  @!P0 NANOSLEEP.SYNCS 0x989680 ;  /* 0x009896800000895d */ /* 0x002fea0003900000 */
[----:B------:R-:W1:Y:S02]  /*20390*/  @!P0 SYNCS.PHASECHK.TRANS64 P0, [R61+URZ+0x38890], R70 ;  /* 0x038890463d0085a7 */ /* 0x000e64000800007f */
[----:B-1----:R-:W-:Y:S05]  /*203a0*/  @!P0 BRA `(.L_x_5239) ;  /* 0xfffffffc00f08947 */ /* 0x002fea000383ffff */
[----:B------:R-:W-:Y:S05]  /*203b0*/  BRA `(.L_x_5490) ;  /* 0xfffffe3800987947 */ /* 0x000fea000383ffff */
.L_x_5240:
[----:B------:R-:W-:Y:S01]  /*203c0*/  BSSY B1, `(.L_x_5491) ;  /* 0x0000007000017945 */ /* 0x000fe20003800000 */
[----:B------:R-:W-:Y:S02]  /*203d0*/  IMAD.MOV.U32 R12, RZ, RZ, RZ ;  /* 0x000000ffff0c7224 */ /* 0x000fe400078e00ff */
[----:B------:R-:W-:Y:S02]  /*203e0*/  IMAD.MOV.U32 R11, RZ, RZ, 0x1c1f ;  /* 0x00001c1fff0b7424 */ /* 0x000fe400078e00ff */
[----:B------:R-:W-:-:S07]  /*203f0*/  IMAD.MOV.U32 R15, RZ, RZ, -0x1 ;  /* 0xffffffffff0f7424 */ /* 0x000fce00078e00ff */
[----:B0-----:R-:W-:Y:S05]  /*20400*/  WARPSYNC.COLLECTIVE R15, `(.L_x_5492) ;  /* 0x000000000f087348 */ /* 0x001fea0003c00000 */
[----:B------:R1:W2:Y:S02]  /*20410*/  SHFL.IDX P6, R14, R13, R12, R11 ;  /* 0x0000000c0d0e7389 */ /* 0x0002a400000c000b */
[----:B012---:R-:W-:Y:S01]  /*20420*/  ENDCOLLECTIVE ;  /* 0x000000000000791b */ /* 0x007fe20003800000 */
.L_x_5492:
[----:B------:R-:W-:Y:S05]  /*20430*/  BSYNC B1 ;  /* 0x0000000000017941 */ /* 0x000fea0003800000 */
.L_x_5491:
        /* <DEDUP_REMOVED lines=8> */
.L_x_5493:
[----:B------:R-:W-:Y:S05]  /*204c0*/  BRA `(.L_x_5494) ;  /* 0xfffffe3800c07947 */ /* 0x000fea000383ffff */
.L_x_5244:
[----:B---3--:R3:W4:Y:S02]  /*204d0*/  SYNCS.PHASECHK.TRANS64.TRYWAIT P5, [R61+URZ+0x388b0], R70 ;  /* 0x0388b0463d0075a7 */ /* 0x00872400080a017f */
[----:B----4-:R-:W-:Y:S05]  /*204e0*/  @!P5 NANOSLEEP.SYNCS 0x989680 ;  /* 0x009896800000d95d */ /* 0x010fea0003900000 */
[----:B------:R-:W4:Y:S02]  /*204f0*/  @!P5 SYNCS.PHASECHK.TRANS64 P5, [R61+URZ+0x388b0], R70 ;  /* 0x0388b0463d00d5a7 */ /* 0x000f2400080a007f */
[----:B----4-:R-:W-:Y:S05]  /*20500*/  @!P5 BRA `(.L_x_5244) ;  /* 0xfffffffc00f0d947 */ /* 0x010fea000383ffff */
[----:B------:R-:W-:Y:S05]  /*20510*/  BRA `(.L_x_5495) ;  /* 0xfffffe3c004c7947 */ /* 0x000fea000383ffff */
.L_x_5269:
        /* <DEDUP_REMOVED lines=8> */
.L_x_5497:
[----:B------:R-:W-:Y:S05]  /*205a0*/  BSYNC B1 ;  /* 0x0000000000017941 */ /* 0x000fea0003800000 */
.L_x_5496:
        /* <DEDUP_REMOVED lines=8> */
.L_x_5498:
[----:B------:R-:W-:Y:S01]  /*20630*/  IMAD.MOV.U32 R13, RZ, RZ, R7 ;  /* 0x000000ffff0d7224 */ /* 0x000fe200078e0007 */
[----:B------:R-:W-:-:S07]  /*20640*/  MOV R2, R14 ;  /* 0x0000000e00027202 */ /* 0x000fce0000000f00 */
[----:B------:R-:W-:Y:S05]  /*20650*/  WARPSYNC.COLLECTIVE R15, `(.L_x_5499) ;  /* 0x000000000f087348 */ /* 0x000fea0003c00000 */
[----:B------:R0:W1:Y:S02]  /*20660*/  SHFL.IDX P6, R14, R13, R12, R11 ;  /* 0x0000000c0d0e7389 */ /* 0x00006400000c000b */
[----:B01----:R-:W-:Y:S01]  /*20670*/  ENDCOLLECTIVE ;  /* 0x000000000000791b */ /* 0x003fe20003800000 */
.L_x_5499:
[----:B------:R-:W-:Y:S02]  /*20680*/  IMAD.MOV.U32 R13, RZ, RZ, R4 ;  /* 0x000000ffff0d7224 */ /* 0x000fe400078e0004 */
[----:B------:R-:W-:-:S07]  /*20690*/  IMAD.MOV.U32 R5, RZ, RZ, R14 ;  /* 0x000000ffff057224 */ /* 0x000fce00078e000e */
[----:B------:R-:W-:Y:S05]  /*206a0*/  WARPSYNC.COLLECTIVE R15, `(.L_x_5500) ;  /* 0x000000000f087348 */ /* 0x000fea0003c00000 */
[----:B------:R0:W1:Y:S02]  /*206b0*/  SHFL.IDX P6, R14, R13, R12, R11 ;  /* 0x0000000c0d0e7389 */ /* 0x00006400000c000b */
[----:B01----:R-:W-:Y:S01]  /*206c0*/  ENDCOLLECTIVE ;  /* 0x000000000000791b */ /* 0x003fe20003800000 */
.L_x_5500:
[----:B------:R-:W-:Y:S05]  /*206d0*/  BRA `(.L_x_5501) ;  /* 0xfffffe7000547947 */ /* 0x000fea000383ffff */
.L_x_5272:
        /* <DEDUP_REMOVED lines=8> */
.L_x_5503:
[----:B------:R-:W-:Y:S05]  /*20760*/  BSYNC B1 ;  /* 0x0000000000017941 */ /* 0x000fea0003800000 */
.L_x_5502:
        /* <DEDUP_REMOVED lines=8> */
.L_x_5504:
[----:B------:R-:W-:Y:S02]  /*207f0*/  IMAD.MOV.U32 R13, RZ, RZ, R7 ;  /* 0x000000ffff0d7224 */ /* 0x000fe400078e0007 */
[----:B------:R-:W-:-:S07]  /*20800*/  IMAD.MOV.U32 R2, RZ, RZ, R14 ;  /* 0x000000ffff027224 */ /* 0x000fce00078e000e */
[----:B------:R-:W-:Y:S05]  /*20810*/  WARPSYNC.COLLECTIVE R15, `(.L_x_5505) ;  /* 0x000000000f087348 */ /* 0x000fea0003c00000 */
[----:B------:R0:W1:Y:S02]  /*20820*/  SHFL.IDX P6, R14, R13, R12, R11 ;  /* 0x0000000c0d0e7389 */ /* 0x00006400000c000b */
[----:B01----:R-:W-:Y:S01]  /*20830*/  ENDCOLLECTIVE ;  /* 0x000000000000791b */ /* 0x003fe20003800000 */
.L_x_5505:
[----:B------:R-:W-:Y:S02]  /*20840*/  IMAD.MOV.U32 R13, RZ, RZ, R4 ;  /* 0x000000ffff0d7224 */ /* 0x000fe400078e0004 */
[----:B------:R-:W-:-:S07]  /*20850*/  IMAD.MOV.U32 R5, RZ, RZ, R14 ;  /* 0x000000ffff057224 */ /* 0x000fce00078e000e */
[----:B------:R-:W-:Y:S05]  /*20860*/  WARPSYNC.COLLECTIVE R15, `(.L_x_5506) ;  /* 0x000000000f087348 */ /* 0x000fea0003c00000 */
[----:B------:R0:W1:Y:S02]  /*20870*/  SHFL.IDX P6, R14, R13, R12, R11 ;  /* 0x0000000c0d0e7389 */ /* 0x00006400000c000b */
[----:B01----:R-:W-:Y:S01]  /*20880*/  ENDCOLLECTIVE ;  /* 0x000000000000791b */ /* 0x003fe20003800000 */
.L_x_5506:
[----:B------:R-:W-:Y:S01]  /*20890*/  IMAD.MOV.U32 R4, RZ, RZ, R14 ;  /* 0x000000ffff047224 */ /* 0x000fe200078e000e */
[----:B------:R-:W-:Y:S06]  /*208a0*/  BRA `(.L_x_5507) ;  /* 0xfffffe7000ac7947 */ /* 0x000fec000383ffff */
.L_x_5276:
[----:B0-----:R0:W1:Y:S02]  /*208b0*/  SYNCS.PHASECHK.TRANS64.TRYWAIT P0, [R18+URZ+0x38800], R35 ;  /* 0x03880023120075a7 */ /* 0x001064000800017f */
[----:B-1----:R-:W-:Y:S05]  /*208c0*/  @!P0 NANOSLEEP.SYNCS 0x989680 ;  /* 0x009896800000895d */ /* 0x002fea0003900000 */
[----:B------:R-:W1:Y:S02]  /*208d0*/  @!P0 SYNCS.PHASECHK.TRANS64 P0, [R18+URZ+0x38800], R35 ;  /* 0x03880023120085a7 */ /* 0x000e64000800007f */
[----:B-1----:R-:W-:Y:S05]  /*208e0*/  @!P0 BRA `(.L_x_5276) ;  /* 0xfffffffc00f08947 */ /* 0x002fea000383ffff */
[----:B------:R-:W-:Y:S05]  /*208f0*/  BRA `(.L_x_5508) ;  /* 0xfffffe7400a07947 */ /* 0x000fea000383ffff */
.L_x_5284:
        /* <DEDUP_REMOVED lines=9> */
.L_x_5510:
[----:B------:R-:W-:Y:S05]  /*20990*/  BSYNC B1 ;  /* 0x0000000000017941 */ /* 0x000fea0003800000 */
.L_x_5509:
        /* <DEDUP_REMOVED lines=10> */
.L_x_5511:
        /* <DEDUP_REMOVED lines=8> */
.L_x_5512:
        /* <DEDUP_REMOVED lines=9> */
.L_x_5513:
[----:B------:R-:W2:Y:S01]  /*20b50*/  @!P1 LD.E.128 R8, desc[UR40][R8.64] ;  /* 0x0000002808089980 */ /* 0x000ea2000c101d00 */
[----:B------:R-:W-:-:S04]  /*20b60*/  @!P1 IADD3 R14, P2, R14, R7, RZ ;  /* 0x000000070e0e9210 */ /* 0x000fc80007f5e0ff */
[----:B------:R-:W-:-:S05]  /*20b70*/  @!P1 IADD3.X R3, R3, R4, RZ, P2, !PT ;  /* 0x0000000403039210 */ /* 0x000fca00017fe4ff */
        /* <DEDUP_REMOVED lines=15> */
.L_x_5514:
[----:B------:R-:W-:Y:S02]  /*20c70*/  IMAD.MOV.U32 R0, RZ, RZ, R28 ;  /* 0x000000ffff007224 */ /* 0x000fe400078e001c */
[----:B------:R-:W-:Y:S02]  /*20c80*/  IMAD.MOV.U32 R2, RZ, RZ, R29 ;  /* 0x000000ffff027224 */ /* 0x000fe400078e001d */
[----:B------:R-:W-:Y:S01]  /*20c90*/  @!P1 IMAD.MOV.U32 R30, RZ, RZ, R10 ;  /* 0x000000ffff1e9224 */ /* 0x000fe200078e000a */
[----:B------:R-:W-:Y:S01]  /*20ca0*/  PRMT R52, R0, 0x7610, R52 ;  /* 0x0000761000347816 */ /* 0x000fe20000000034 */
[----:B------:R-:W-:Y:S01]  /*20cb0*/  IMAD.MOV.U32 R8, RZ, RZ, R31 ;  /* 0x000000ffff087224 */ /* 0x000fe200078e001f */
[----:B------:R-:W-:Y:S01]  /*20cc0*/  PRMT R36, R36, 0x5410, R2 ;  /* 0x0000541024247816 */ /* 0x000fe20000000002 */
[----:B------:R-:W-:Y:S01]  /*20cd0*/  IMAD.MOV.U32 R0, RZ, RZ, R30 ;  /* 0x000000ffff007224 */ /* 0x000fe200078e001e */
[----:B------:R-:W-:Y:S01]  /*20ce0*/  CS2R R2, SRZ ;  /* 0x0000000000027805 */ /* 0x000fe2000001ff00 */
        /* <DEDUP_REMOVED lines=10> */
.L_x_5515:
        /* <DEDUP_REMOVED lines=13> */
.L_x_5516:
[----:B------:R-:W-:Y:S02]  /*20e60*/  IMAD.MOV.U32 R13, RZ, RZ, R27 ;  /* 0x000000ffff0d7224 */ /* 0x000fe400078e001b */
[----:B------:R-:W-:-:S07]  /*20e70*/  IMAD.MOV.U32 R26, RZ, RZ, R14 ;  /* 0x000000ffff1a7224 */ /* 0x000fce00078e000e */
[----:B------:R-:W-:Y:S05]  /*20e80*/  WARPSYNC.COLLECTIVE R15, `(.L_x_5517) ;  /* 0x000000000f087348 */ /* 0x000fea0003c00000 */
[----:B------:R0:W1:Y:S02]  /*20e90*/  SHFL.IDX P6, R14, R13, R12, R11 ;  /* 0x0000000c0d0e7389 */ /* 0x00006400000c000b */
[----:B01----:R-:W-:Y:S01]  /*20ea0*/  ENDCOLLECTIVE ;  /* 0x000000000000791b */ /* 0x003fe20003800000 */
.L_x_5517:
[----:B------:R-:W-:Y:S05]  /*20eb0*/  BRA `(.L_x_5518) ;  /* 0xfffffe8000887947 */ /* 0x000fea000383ffff */
.L_x_5288:
[----:B0-----:R0:W1:Y:S02]  /*20ec0*/  SYNCS.PHASECHK.TRANS64.TRYWAIT P1, [R18+URZ+0x38800], R13 ;  /* 0x0388000d120075a7 */ /* 0x001064000802017f */
[----:B-1----:R-:W-:Y:S05]  /*20ed0*/  @!P1 NANOSLEEP.SYNCS 0x989680 ;  /* 0x009896800000995d */ /* 0x002fea0003900000 */
[----:B------:R-:W1:Y:S02]  /*20ee0*/  @!P1 SYNCS.PHASECHK.TRANS64 P1, [R18+URZ+0x38800], R13 ;  /* 0x0388000d120095a7 */ /* 0x000e64000802007f */
[----:B-1----:R-:W-:Y:S05]  /*20ef0*/  @!P1 BRA `(.L_x_5288) ;  /* 0xfffffffc00f09947 */ /* 0x002fea000383ffff */
[----:B------:R-:W-:Y:S05]  /*20f00*/  BRA `(.L_x_5519) ;  /* 0xfffffe8400247947 */ /* 0x000fea000383ffff */
.L_x_5294:
[----:B0-----:R0:W2:Y:S02]  /*20f10*/  SYNCS.PHASECHK.TRANS64.TRYWAIT P1, [R21+URZ+0x38830], R12 ;  /* 0x0388300c150075a7 */ /* 0x0010a4000802017f */
[----:B--2---:R-:W-:Y:S05]  /*20f20*/  @!P1 NANOSLEEP.SYNCS 0x989680 ;  /* 0x009896800000995d */ /* 0x004fea0003900000 */
[----:B------:R-:W2:Y:S02]  /*20f30*/  @!P1 SYNCS.PHASECHK.TRANS64 P1, [R21+URZ+0x38830], R12 ;  /* 0x0388300c150095a7 */ /* 0x000ea4000802007f */
[----:B--2---:R-:W-:Y:S05]  /*20f40*/  @!P1 BRA `(.L_x_5294) ;  /* 0xfffffffc00f09947 */ /* 0x004fea000383ffff */
[----:B------:R-:W-:Y:S05]  /*20f50*/  BRA `(.L_x_5293) ;  /* 0xfffffe9000ac7947 */ /* 0x000fea000383ffff */
.L_x_5296:
[----:B--2---:R2:W3:Y:S02]  /*20f60*/  SYNCS.PHASECHK.TRANS64.TRYWAIT P1, [R18+URZ+0x38810], R3 ;  /* 0x03881003120075a7 */ /* 0x0044e4000802017f */
[----:B---3--:R-:W-:Y:S05]  /*20f70*/  @!P1 NANOSLEEP.SYNCS 0x989680 ;  /* 0x009896800000995d */ /* 0x008fea0003900000 */
[----:B------:R-:W3:Y:S02]  /*20f80*/  @!P1 SYNCS.PHASECHK.TRANS64 P1, [R18+URZ+0x38810], R3 ;  /* 0x03881003120095a7 */ /* 0x000ee4000802007f */
[----:B---3--:R-:W-:Y:S05]  /*20f90*/  @!P1 BRA `(.L_x_5296) ;  /* 0xfffffffc00f09947 */ /* 0x008fea000383ffff */
[----:B------:R-:W-:Y:S05]  /*20fa0*/  BRA `(.L_x_5520) ;  /* 0xfffffe94005c7947 */ /* 0x000fea000383ffff */
.L_x_5300:
[----:B----4-:R4:W0:Y:S02]  /*20fb0*/  SYNCS.PHASECHK.TRANS64.TRYWAIT P1, [R21+URZ+0x38850], R12 ;  /* 0x0388500c150075a7 */ /* 0x010824000802017f */
[----:B0-----:R-:W-:Y:S05]  /*20fc0*/  @!P1 NANOSLEEP.SYNCS 0x989680 ;  /* 0x009896800000995d */ /* 0x001fea0003900000 */
[----:B------:R-:W0:Y:S02]  /*20fd0*/  @!P1 SYNCS.PHASECHK.TRANS64 P1, [R21+URZ+0x38850], R12 ;  /* 0x0388500c150095a7 */ /* 0x000e24000802007f */
[----:B0-----:R-:W-:Y:S05]  /*20fe0*/  @!P1 BRA `(.L_x_5300) ;  /* 0xfffffffc00f09947 */ /* 0x001fea000383ffff */
[----:B------:R-:W-:Y:S05]  /*20ff0*/  BRA `(.L_x_5299) ;  /* 0xfffffe9400787947 */ /* 0x000fea000383ffff */
.L_x_5309:
[----:B-1----:R1:W2:Y:S02]  /*21000*/  SYNCS.PHASECHK.TRANS64.TRYWAIT P1, [R196+URZ+0x38830], R20 ;  /* 0x03883014c40075a7 */ /* 0x0022a4000802017f */
[----:B--2---:R-:W-:Y:S05]  /*21010*/  @!P1 NANOSLEEP.SYNCS 0x989680 ;  /* 0x009896800000995d */ /* 0x004fea0003900000 */
[----:B------:R-:W2:Y:S02]  /*21020*/  @!P1 SYNCS.PHASECHK.TRANS64 P1, [R196+URZ+0x38830], R20 ;  /* 0x03883014c40095a7 */ /* 0x000ea4000802007f */
[----:B--2---:R-:W-:Y:S05]  /*21030*/  @!P1 BRA `(.L_x_5309) ;  /* 0xfffffffc00f09947 */ /* 0x004fea000383ffff */
[----:B------:R-:W-:Y:S05]  /*21040*/  BRA `(.L_x_5308) ;  /* 0xfffffec000c87947 */ /* 0x000fea000383ffff */
.L_x_5314:
[----:B---3--:R3:W4:Y:S02]  /*21050*/  SYNCS.PHASECHK.TRANS64.TRYWAIT P1, [R196+URZ+0x38850], R20 ;  /* 0x03885014c40075a7 */ /* 0x008724000802017f */
[----:B----4-:R-:W-:Y:S05]  /*21060*/  @!P1 NANOSLEEP.SYNCS 0x989680 ;  /* 0x009896800000995d */ /* 0x010fea0003900000 */
[----:B------:R-:W4:Y:S02]  /*21070*/  @!P1 SYNCS.PHASECHK.TRANS64 P1, [R196+URZ+0x38850], R20 ;  /* 0x03885014c40095a7 */ /* 0x000f24000802007f */
[----:B----4-:R-:W-:Y:S05]  /*21080*/  @!P1 BRA `(.L_x_5314) ;  /* 0xfffffffc00f09947 */ /* 0x010fea000383ffff */
[----:B------:R-:W-:Y:S05]  /*21090*/  BRA `(.L_x_5313) ;  /* 0xfffffec400647947 */ /* 0x000fea000383ffff */
.L_x_5324:
[----:B-1----:R1:W2:Y:S02]  /*210a0*/  SYNCS.PHASECHK.TRANS64.TRYWAIT P1, [R196+URZ+0x38830], R20 ;  /* 0x03883014c40075a7 */ /* 0x0022a4000802017f */
[----:B--2---:R-:W-:Y:S05]  /*210b0*/  @!P1 NANOSLEEP.SYNCS 0x989680 ;  /* 0x009896800000995d */ /* 0x004fea0003900000 */
[----:B------:R-:W2:Y:S02]  /*210c0*/  @!P1 SYNCS.PHASECHK.TRANS64 P1, [R196+URZ+0x38830], R20 ;  /* 0x03883014c40095a7 */ /* 0x000ea4000802007f */
[----:B--2---:R-:W-:Y:S05]  /*210d0*/  @!P1 BRA `(.L_x_5324) ;  /* 0xfffffffc00f09947 */ /* 0x004fea000383ffff */
[----:B------:R-:W-:Y:S05]  /*210e0*/  BRA `(.L_x_5323) ;  /* 0xfffffef800d47947 */ /* 0x000fea000383ffff */
.L_x_5329:
[----:B---3--:R3:W4:Y:S02]  /*210f0*/  SYNCS.PHASECHK.TRANS64.TRYWAIT P1, [R196+URZ+0x38850], R20 ;  /* 0x03885014c40075a7 */ /* 0x008724000802017f */
[----:B----4-:R-:W-:Y:S05]  /*21100*/  @!P1 NANOSLEEP.SYNCS 0x989680 ;  /* 0x009896800000995d */ /* 0x010fea0003900000 */
[----:B------:R-:W4:Y:S02]  /*21110*/  @!P1 SYNCS.PHASECHK.TRANS64 P1, [R196+URZ+0x38850], R20 ;  /* 0x03885014c40095a7 */ /* 0x000f24000802007f */
[----:B----4-:R-:W-:Y:S05]  /*21120*/  @!P1 BRA `(.L_x_5329) ;  /* 0xfffffffc00f09947 */ /* 0x010fea000383ffff */
[----:B------:R-:W-:Y:S05]  /*21130*/  BRA `(.L_x_5328) ;  /* 0xfffffefc00707947 */ /* 0x000fea000383ffff */
.L_x_5361:
        /* <DEDUP_REMOVED lines=11> */
.L_x_5522:
[----:B------:R-:W-:Y:S05]  /*211f0*/  BSYNC B1 ;  /* 0x0000000000017941 */ /* 0x000fea0003800000 */
.L_x_5521:
[----:B------:R-:W-:Y:S05]  /*21200*/  BRA `(.L_x_5523) ;  /* 0xffffff7c00807947 */ /* 0x000fea000383ffff */
.L_x_5363:
[----:B------:R-:W-:Y:S01]  /*21210*/  BSSY B1, `(.L_x_5524) ;  /* 0x0000006000017945 */ /* 0x000fe20003800000 */
[----:B------:R-:W-:-:S07]  /*21220*/  IMAD.MOV.U32 R15, RZ, RZ, -0x1 ;  /* 0xffffffffff0f7424 */ /* 0x000fce00078e00ff */
[----:B012---:R-:W-:Y:S05]  /*21230*/  WARPSYNC.COLLECTIVE R15, `(.L_x_5525) ;  /* 0x000000000f0c7348 */ /* 0x007fea0003c00000 */
[----:B------:R-:W-:Y:S02]  /*21240*/  ELECT P6, UR62, PT ;  /* 0x00000000003e782f */ /* 0x000fe400038c0000 */
[----:B------:R-:W-:Y:S01]  /*21250*/  MOV R14, UR62 ;  /* 0x0000003e000e7c02 */ /* 0x000fe20008000f00 */
[----:B012---:R-:W-:Y:S10]  /*21260*/  ENDCOLLECTIVE ;  /* 0x000000000000791b */ /* 0x007ff40003800000 */
.L_x_5525:
[----:B------:R-:W-:Y:S05]  /*21270*/  BSYNC B1 ;  /* 0x0000000000017941 */ /* 0x000fea0003800000 */
.L_x_5524:
[----:B------:R-:W-:Y:S05]  /*21280*/  BRA `(.L_x_5362) ;  /* 0xffffff7c00787947 */ /* 0x000fea000383ffff */
.L_x_5365:
[----:B0-----:R0:W2:Y:S02]  /*21290*/  SYNCS.PHASECHK.TRANS64.TRYWAIT P0, [R23+URZ+0x38820], R3 ;  /* 0x03882003170075a7 */ /* 0x0010a4000800017f */
[----:B--2---:R-:W-:Y:S05]  /*212a0*/  @!P0 NANOSLEEP.SYNCS 0x989680 ;  /* 0x009896800000895d */ /* 0x004fea0003900000 */
[----:B------:R-:W2:Y:S02]  /*212b0*/  @!P0 SYNCS.PHASECHK.TRANS64 P0, [R23+URZ+0x38820], R3 ;  /* 0x03882003170085a7 */ /* 0x000ea4000800007f */
[----:B--2---:R-:W-:Y:S05]  /*212c0*/  @!P0 BRA `(.L_x_5365) ;  /* 0xfffffffc00f08947 */ /* 0x004fea000383ffff */
[----:B------:R-:W-:Y:S05]  /*212d0*/  BRA `(.L_x_5526) ;  /* 0xffffff7c00887947 */ /* 0x000fea000383ffff */
.L_x_5369:
[----:B0-----:R0:W1:Y:S02]  /*212e0*/  SYNCS.PHASECHK.TRANS64.TRYWAIT P0, [R3+URZ+0x388a0], R8 ;  /* 0x0388a008030075a7 */ /* 0x001064000800017f */
[----:B-1----:R-:W-:Y:S05]  /*212f0*/  @!P0 NANOSLEEP.SYNCS 0x989680 ;  /* 0x009896800000895d */ /* 0x002fea0003900000 */
[----:B------:R-:W1:Y:S02]  /*21300*/  @!P0 SYNCS.PHASECHK.TRANS64 P0, [R3+URZ+0x388a0], R8 ;  /* 0x0388a008030085a7 */ /* 0x000e64000800007f */
[----:B-1----:R-:W-:Y:S05]  /*21310*/  @!P0 BRA `(.L_x_5369) ;  /* 0xfffffffc00f08947 */ /* 0x002fea000383ffff */
[----:B------:R-:W-:Y:S05]  /*21320*/  BRA `(.L_x_5527) ;  /* 0xffffff7c00a07947 */ /* 0x000fea000383ffff */
.L_x_5374:
[----:B-1----:R1:W2:Y:S02]  /*21330*/  SYNCS.PHASECHK.TRANS64.TRYWAIT P0, [R3+URZ+0x388c0], R8 ;  /* 0x0388c008030075a7 */ /* 0x0022a4000800017f */
[----:B--2---:R-:W-:Y:S05]  /*21340*/  @!P0 NANOSLEEP.SYNCS 0x989680 ;  /* 0x009896800000895d */ /* 0x004fea0003900000 */
[----:B------:R-:W2:Y:S02]  /*21350*/  @!P0 SYNCS.PHASECHK.TRANS64 P0, [R3+URZ+0x388c0], R8 ;  /* 0x0388c008030085a7 */ /* 0x000ea4000800007f */
[----:B--2---:R-:W-:Y:S05]  /*21360*/  @!P0 BRA `(.L_x_5374) ;  /* 0xfffffffc00f08947 */ /* 0x004fea000383ffff */
[----:B------:R-:W-:Y:S05]  /*21370*/  BRA `(.L_x_5528) ;  /* 0xffffff80001c7947 */ /* 0x000fea000383ffff */
.L_x_5388:
[----:B0-----:R0:W2:Y:S02]  /*21380*/  SYNCS.PHASECHK.TRANS64.TRYWAIT P1, [R8+URZ+0x388a0], R2 ;  /* 0x0388a002080075a7 */ /* 0x0010a4000802017f */
[----:B--2---:R-:W-:Y:S05]  /*21390*/  @!P1 NANOSLEEP.SYNCS 0x989680 ;  /* 0x009896800000995d */ /* 0x004fea0003900000 */
[----:B------:R-:W2:Y:S02]  /*213a0*/  @!P1 SYNCS.PHASECHK.TRANS64 P1, [R8+URZ+0x388a0], R2 ;  /* 0x0388a002080095a7 */ /* 0x000ea4000802007f */
[----:B--2---:R-:W-:Y:S05]  /*213b0*/  @!P1 BRA `(.L_x_5388) ;  /* 0xfffffffc00f09947 */ /* 0x004fea000383ffff */
[----:B------:R-:W-:Y:S05]  /*213c0*/  BRA `(.L_x_5529) ;  /* 0xffffff8800807947 */ /* 0x000fea000383ffff */
.L_x_5393:
[----:B-1----:R1:W2:Y:S02]  /*213d0*/  SYNCS.PHASECHK.TRANS64.TRYWAIT P1, [R8+URZ+0x388c0], R2 ;  /* 0x0388c002080075a7 */ /* 0x0022a4000802017f */
[----:B--2---:R-:W-:Y:S05]  /*213e0*/  @!P1 NANOSLEEP.SYNCS 0x989680 ;  /* 0x009896800000995d */ /* 0x004fea0003900000 */
[----:B------:R-:W2:Y:S02]  /*213f0*/  @!P1 SYNCS.PHASECHK.TRANS64 P1, [R8+URZ+0x388c0], R2 ;  /* 0x0388c002080095a7 */ /* 0x000ea4000802007f */
[----:B--2---:R-:W-:Y:S05]  /*21400*/  @!P1 BRA `(.L_x_5393) ;  /* 0xfffffffc00f09947 */ /* 0x004fea000383ffff */
[----:B------:R-:W-:Y:S05]  /*21410*/  BRA `(.L_x_5530) ;  /* 0xffffff8800f87947 */ /* 0x000fea000383ffff */
.L_x_5413:
[----:B------:R-:W1:Y:S01]  /*21420*/  S2R R11, SR_TID.X ;  /* 0x00000000000b7919 */ /* 0x000e620000002100 */
[----:B------:R-:W-:Y:S01]  /*21430*/  BSSY B0, `(.L_x_5531) ;  /* 0x000000a000007945 */ /* 0x000fe20003800000 */
[----:B------:R-:W-:Y:S02]  /*21440*/  IMAD.MOV.U32 R12, RZ, RZ, RZ ;  /* 0x000000ffff0c7224 */ /* 0x000fe400078e00ff */
[----:B------:R-:W-:Y:S01]  /*21450*/  IMAD.MOV.U32 R15, RZ, RZ, -0x1 ;  /* 0xffffffffff0f7424 */ /* 0x000fe200078e00ff */
[----:B-1----:R-:W-:-:S04]  /*21460*/  SHF.R.U32.HI R11, RZ, 0x5, R11 ;  /* 0x00000005ff0b7819 */ /* 0x002fc8000001160b */
[----:B------:R-:W-:-:S05]  /*21470*/  LOP3.LUT R11, R11, 0x3, RZ, 0xc0, !PT ;  /* 0x000000030b0b7812 */ /* 0x000fca00078ec0ff */
[----:B------:R-:W-:Y:S01]  /*21480*/  IMAD.MOV.U32 R13, RZ, RZ, R11 ;  /* 0x000000ffff0d7224 */ /* 0x000fe200078e000b */
[----:B------:R-:W-:-:S07]  /*21490*/  MOV R11, 0x1f ;  /* 0x0000001f000b7802 */ /* 0x000fce0000000f00 */
[----:B0-----:R-:W-:Y:S05]  /*214a0*/  WARPSYNC.COLLECTIVE R15, `(.L_x_5532) ;  /* 0x000000000f087348 */ /* 0x001fea0003c00000 */
[----:B------:R1:W2:Y:S02]  /*214b0*/  SHFL.IDX P6, R14, R13, R12, R11 ;  /* 0x0000000c0d0e7389 */ /* 0x0002a400000c000b */
[----:B012---:R-:W-:Y:S01]  /*214c0*/  ENDCOLLECTIVE ;  /* 0x000000000000791b */ /* 0x007fe20003800000 */
.L_x_5532:
[----:B------:R-:W-:Y:S05]  /*214d0*/  BSYNC B0 ;  /* 0x0000000000007941 */ /* 0x000fea0003800000 */
.L_x_5531:
[----:B------:R-:W-:Y:S05]  /*214e0*/  BRA `(.L_x_5533) ;  /* 0xffffffa000047947 */ /* 0x000fea000383ffff */
.L_x_5416:
[----:B0-----:R0:W1:Y:S02]  /*214f0*/  SYNCS.PHASECHK.TRANS64.TRYWAIT P0, [R31+URZ+0x38840], R0 ;  /* 0x038840001f0075a7 */ /* 0x001064000800017f */
[----:B-1----:R-:W-:Y:S05]  /*21500*/  @!P0 NANOSLEEP.SYNCS 0x989680 ;  /* 0x009896800000895d */ /* 0x002fea0003900000 */
[----:B------:R-:W1:Y:S02]  /*21510*/  @!P0 SYNCS.PHASECHK.TRANS64 P0, [R31+URZ+0x38840], R0 ;  /* 0x038840001f0085a7 */ /* 0x000e64000800007f */
[----:B-1----:R-:W-:Y:S05]  /*21520*/  @!P0 BRA `(.L_x_5416) ;  /* 0xfffffffc00f08947 */ /* 0x002fea000383ffff */
[----:B------:R-:W-:Y:S05]  /*21530*/  BRA `(.L_x_5534) ;  /* 0xffffffa000407947 */ /* 0x000fea000383ffff */
.L_x_5417:
        /* <DEDUP_REMOVED lines=8> */
.L_x_5536:
[----:B------:R-:W-:Y:S05]  /*215c0*/  BSYNC B0 ;  /* 0x0000000000007941 */ /* 0x000fea0003800000 */
.L_x_5535:
        /* <DEDUP_REMOVED lines=9> */
.L_x_5537:
[----:B------:R-:W-:Y:S02]  /*21660*/  IMAD.MOV.U32 R13, RZ, RZ, R4 ;  /* 0x000000ffff0d7224 */ /* 0x000fe400078e0004 */
[----:B------:R-:W-:Y:S02]  /*21670*/  IMAD.MOV.U32 R12, RZ, RZ, 0x1 ;  /* 0x00000001ff0c7424 */ /* 0x000fe400078e00ff */
[----:B------:R-:W-:-:S07]  /*21680*/  IMAD.MOV.U32 R3, RZ, RZ, R14 ;  /* 0x000000ffff037224 */ /* 0x000fce00078e000e */
[----:B------:R-:W-:Y:S05]  /*21690*/  WARPSYNC.COLLECTIVE R15, `(.L_x_5538) ;  /* 0x000000000f087348 */ /* 0x000fea0003c00000 */
[----:B------:R0:W1:Y:S02]  /*216a0*/  SHFL.IDX P6, R14, R13, R12, R11 ;  /* 0x0000000c0d0e7389 */ /* 0x00006400000c000b */
[----:B01----:R-:W-:Y:S01]  /*216b0*/  ENDCOLLECTIVE ;  /* 0x000000000000791b */ /* 0x003fe20003800000 */
.L_x_5538:
        /* <DEDUP_REMOVED lines=15> */
.L_x_5539:
[----:B------:R-:W-:Y:S02]  /*217b0*/  @P0 IMAD R6, R5, 0x2, R23 ;  /* 0x0000000205060824 */ /* 0x000fe400078e0217 */
[----:B------:R-:W-:Y:S02]  /*217c0*/  IMAD.MOV.U32 R13, RZ, RZ, R4 ;  /* 0x000000ffff0d7224 */ /* 0x000fe400078e0004 */
[----:B------:R-:W-:Y:S02]  /*217d0*/  IMAD.MOV.U32 R12, RZ, RZ, 0x2 ;  /* 0x00000002ff0c7424 */ /* 0x000fe400078e00ff */
[----:B------:R-:W-:-:S07]  /*217e0*/  IMAD.MOV.U32 R3, RZ, RZ, R14 ;  /* 0x000000ffff037224 */ /* 0x000fce00078e000e */
[----:B------:R-:W-:Y:S05]  /*217f0*/  WARPSYNC.COLLECTIVE R15, `(.L_x_5540) ;  /* 0x000000000f087348 */ /* 0x000fea0003c00000 */
[----:B------:R0:W1:Y:S02]  /*21800*/  SHFL.IDX P6, R14, R13, R12, R11 ;  /* 0x0000000c0d0e7389 */ /* 0x00006400000c000b */
[----:B01----:R-:W-:Y:S01]  /*21810*/  ENDCOLLECTIVE ;  /* 0x000000000000791b */ /* 0x003fe20003800000 */
.L_x_5540:
        /* <DEDUP_REMOVED lines=15> */
.L_x_5541:
[----:B------:R-:W-:Y:S02]  /*21910*/  @P0 IMAD R6, R5, 0x2, R23 ;  /* 0x0000000205060824 */ /* 0x000fe400078e0217 */
[----:B------:R-:W-:Y:S02]  /*21920*/  IMAD.MOV.U32 R13, RZ, RZ, R4 ;  /* 0x000000ffff0d7224 */ /* 0x000fe400078e0004 */
[----:B------:R-:W-:Y:S02]  /*21930*/  IMAD.MOV.U32 R12, RZ, RZ, 0x3 ;  /* 0x00000003ff0c7424 */ /* 0x000fe400078e00ff */
[----:B------:R-:W-:-:S07]  /*21940*/  IMAD.MOV.U32 R3, RZ, RZ, R14 ;  /* 0x000000ffff037224 */ /* 0x000fce00078e000e */
[----:B------:R-:W-:Y:S05]  /*21950*/  WARPSYNC.COLLECTIVE R15, `(.L_x_5542) ;  /* 0x000000000f087348 */ /* 0x000fea0003c00000 */
[----:B------:R0:W1:Y:S02]  /*21960*/  SHFL.IDX P6, R14, R13, R12, R11 ;  /* 0x0000000c0d0e7389 */ /* 0x00006400000c000b */
[----:B01----:R-:W-:Y:S01]  /*21970*/  ENDCOLLECTIVE ;  /* 0x000000000000791b */ /* 0x003fe20003800000 */
.L_x_5542:
        /* <DEDUP_REMOVED lines=10> */
.L_x_5543:
[----:B------:R-:W-:Y:S01]  /*21a20*/  @!PT LDS RZ, [RZ] ;  /* 0x00000000fffff984 */ /* 0x000fe20000000800 */
[----:B------:R-:W-:Y:S01]  /*21a30*/  @!PT LDS RZ, [RZ] ;  /* 0x00000000fffff984 */ /* 0x000fe20000000800 */
[----:B------:R-:W-:Y:S01]  /*21a40*/  @!PT LDS RZ, [RZ] ;  /* 0x00000000fffff984 */ /* 0x000fe20000000800 */
[----:B------:R0:W-:Y:S01]  /*21a50*/  @P0 LDGSTS.E.BYPASS.LTC128B.128 [R6+0x23400], desc[UR40][R2.64], !P2 ;  /* 0x2340000002060fae */ /* 0x0001e2000d101d68 */
[----:B------:R-:W-:Y:S01]  /*21a60*/  IMAD.MOV.U32 R0, RZ, RZ, R14 ;  /* 0x000000ffff007224 */ /* 0x000fe200078e000e */
[----:B------:R-:W-:Y:S06]  /*21a70*/  BRA `(.L_x_5544) ;  /* 0xffffffa000007947 */ /* 0x000fec000383ffff */
.L_x_5422:
        /* <DEDUP_REMOVED lines=9> */
.L_x_5545:
        /* <DEDUP_REMOVED lines=10> */
.L_x_5546:
[----:B------:R-:W-:Y:S02]  /*21bb0*/  IMAD.MOV.U32 R13, RZ, RZ, R3 ;  /* 0x000000ffff0d7224 */ /* 0x000fe400078e0003 */
[----:B------:R-:W-:Y:S02]  /*21bc0*/  IMAD.MOV.U32 R12, RZ, RZ, 0x1 ;  /* 0x00000001ff0c7424 */ /* 0x000fe400078e00ff */
[----:B------:R-:W-:-:S07]  /*21bd0*/  IMAD.MOV.U32 R4, RZ, RZ, R14 ;  /* 0x000000ffff047224 */ /* 0x000fce00078e000e */
[----:B------:R-:W-:Y:S05]  /*21be0*/  WARPSYNC.COLLECTIVE R15, `(.L_x_5547) ;  /* 0x000000000f087348 */ /* 0x000fea0003c00000 */
[----:B------:R0:W1:Y:S02]  /*21bf0*/  SHFL.IDX P6, R14, R13, R12, R11 ;  /* 0x0000000c0d0e7389 */ /* 0x00006400000c000b */
[----:B01----:R-:W-:Y:S01]  /*21c00*/  ENDCOLLECTIVE ;  /* 0x000000000000791b */ /* 0x003fe20003800000 */
.L_x_5547:
        /* <DEDUP_REMOVED lines=12> */
.L_x_5548:
[----:B------:R-:W-:Y:S02]  /*21cd0*/  IMAD.MOV.U32 R13, RZ, RZ, R3 ;  /* 0x000000ffff0d7224 */ /* 0x000fe400078e0003 */
[----:B------:R-:W-:Y:S02]  /*21ce0*/  IMAD.MOV.U32 R12, RZ, RZ, 0x2 ;  /* 0x00000002ff0c7424 */ /* 0x000fe400078e00ff */
[----:B------:R-:W-:-:S07]  /*21cf0*/  IMAD.MOV.U32 R5, RZ, RZ, R14 ;  /* 0x000000ffff057224 */ /* 0x000fce00078e000e */
[----:B------:R-:W-:Y:S05]  /*21d00*/  WARPSYNC.COLLECTIVE R15, `(.L_x_5549) ;  /* 0x000000000f087348 */ /* 0x000fea0003c00000 */
[----:B------:R0:W1:Y:S02]  /*21d10*/  SHFL.IDX P6, R14, R13, R12, R11 ;  /* 0x0000000c0d0e7389 */ /* 0x00006400000c000b */
[----:B01----:R-:W-:Y:S01]  /*21d20*/  ENDCOLLECTIVE ;  /* 0x000000000000791b */ /* 0x003fe20003800000 */
.L_x_5549:
        /* <DEDUP_REMOVED lines=10> */
.L_x_5550:
        /* <DEDUP_REMOVED lines=11> */
.L_x_5551:
        /* <DEDUP_REMOVED lines=10> */
.L_x_5552:
[----:B------:R-:W-:Y:S01]  /*21f20*/  @!PT LDS RZ, [RZ] ;  /* 0x00000000fffff984 */ /* 0x000fe20000000800 */
[----:B------:R-:W-:Y:S01]  /*21f30*/  @!PT LDS RZ, [RZ] ;  /* 0x00000000fffff984 */ /* 0x000fe20000000800 */
[----:B------:R-:W-:Y:S01]  /*21f40*/  @!PT LDS RZ, [RZ] ;  /* 0x00000000fffff984 */ /* 0x000fe20000000800 */
[----:B------:R0:W-:Y:S01]  /*21f50*/  @!P0 LDGSTS.E.BYPASS.LTC128B.128 [R26+0x21400], desc[UR40][R4.64], !P1 ;  /* 0x21400000041a8fae */ /* 0x0001e2000c901d68 */
[----:B------:R-:W-:Y:S01]  /*21f60*/  IMAD.MOV.U32 R0, RZ, RZ, R14 ;  /* 0x000000ffff007224 */ /* 0x000fe200078e000e */
[----:B------:R-:W-:Y:S06]  /*21f70*/  BRA `(.L_x_5553) ;  /* 0xffffffa4001c7947 */ /* 0x000fec000383ffff */
.L_x_5426:
        /* <DEDUP_REMOVED lines=45> */
.L_x_5555:
[----:B------:R-:W-:Y:S05]  /*22250*/  BSYNC B0 ;  /* 0x0000000000007941 */ /* 0x000fea0003800000 */
.L_x_5554:
        /* <DEDUP_REMOVED lines=11> */
.L_x_5556:
        /* <DEDUP_REMOVED lines=8> */
[----:B------:R-:W-:Y:S02]  /*22390*/  LOP3.LUT R22, R22, 0xffdfffff, RZ, 0xc0, !PT ;  /* 0xffdfffff16167812 */ /* 0x000fe400078ec0ff */
[----:B------:R-:W-:Y:S02]  /*223a0*/  MOV R3, R14 ;  /* 0x0000000e00037202 */ /* 0x000fe40000000f00 */
        /* <DEDUP_REMOVED lines=29> */
.L_x_5557:
        /* <DEDUP_REMOVED lines=8> */
.L_x_5558:
        /* <DEDUP_REMOVED lines=33> */
.L_x_5559:
[----:B------:R-:W-:Y:S02]  /*22810*/  IMAD.MOV.U32 R13, RZ, RZ, R5 ;  /* 0x000000ffff0d7224 */ /* 0x000fe400078e0005 */
[----:B------:R-:W-:-:S07]  /*22820*/  IMAD.MOV.U32 R8, RZ, RZ, R14 ;  /* 0x000000ffff087224 */ /* 0x000fce00078e000e */
[----:B------:R-:W-:Y:S05]  /*22830*/  WARPSYNC.COLLECTIVE R15, `(.L_x_5560) ;  /* 0x000000000f087348 */ /* 0x000fea0003c00000 */
[----:B------:R0:W1:Y:S02]  /*22840*/  SHFL.IDX P6, R14, R13, R12, R11 ;  /* 0x0000000c0d0e7389 */ /* 0x00006400000c000b */
[----:B01----:R-:W-:Y:S01]  /*22850*/  ENDCOLLECTIVE ;  /* 0x000000000000791b */ /* 0x003fe20003800000 */
.L_x_5560:
        /* <DEDUP_REMOVED lines=23> */
.L_x_5561:
        /* <DEDUP_REMOVED lines=9> */
.L_x_5562:
[----:B------:R-:W-:Y:S01]  /*22a60*/  IMAD.MOV.U32 R2, RZ, RZ, R14 ;  /* 0x000000ffff027224 */ /* 0x000fe200078e000e */
[----:B------:R-:W-:Y:S06]  /*22a70*/  BRA `(.L_x_5563) ;  /* 0xffffffa800007947 */ /* 0x000fec000383ffff */
.L_x_5431:
[----:B-1----:R1:W2:Y:S02]  /*22a80*/  SYNCS.PHASECHK.TRANS64.TRYWAIT P0, [R23+URZ+0x38820], R0 ;  /* 0x03882000170075a7 */ /* 0x0022a4000800017f */
[----:B--2---:R-:W-:Y:S05]  /*22a90*/  @!P0 NANOSLEEP.SYNCS 0x989680 ;  /* 0x009896800000895d */ /* 0x004fea0003900000 */
[----:B------:R-:W2:Y:S02]  /*22aa0*/  @!P0 SYNCS.PHASECHK.TRANS64 P0, [R23+URZ+0x38820], R0 ;  /* 0x03882000170085a7 */ /* 0x000ea4000800007f */
[----:B--2---:R-:W-:Y:S05]  /*22ab0*/  @!P0 BRA `(.L_x_5431) ;  /* 0xfffffffc00f08947 */ /* 0x004fea000383ffff */
[----:B------:R-:W-:Y:S05]  /*22ac0*/  BRA `(.L_x_5564) ;  /* 0xffffffa800a87947 */ /* 0x000fea000383ffff */
.L_x_5434:
[----:B-1----:R1:W2:Y:S02]  /*22ad0*/  SYNCS.PHASECHK.TRANS64.TRYWAIT P0, [R31+URZ+0x38860], R0 ;  /* 0x038860001f0075a7 */ /* 0x0022a4000800017f */
[----:B--2---:R-:W-:Y:S05]  /*22ae0*/  @!P0 NANOSLEEP.SYNCS 0x989680 ;  /* 0x009896800000895d */ /* 0x004fea0003900000 */
[----:B------:R-:W2:Y:S02]  /*22af0*/  @!P0 SYNCS.PHASECHK.TRANS64 P0, [R31+URZ+0x38860], R0 ;  /* 0x038860001f0085a7 */ /* 0x000ea4000800007f */
[----:B--2---:R-:W-:Y:S05]  /*22b00*/  @!P0 BRA `(.L_x_5434) ;  /* 0xfffffffc00f08947 */ /* 0x004fea000383ffff */
[----:B------:R-:W-:Y:S05]  /*22b10*/  BRA `(.L_x_5565) ;  /* 0xffffffa800b87947 */ /* 0x000fea000383ffff */
.L_x_5435:
        /* <DEDUP_REMOVED lines=8> */
.L_x_5567:
[----:B------:R-:W-:Y:S05]  /*22ba0*/  BSYNC B0 ;  /* 0x0000000000007941 */ /* 0x000fea0003800000 */
.L_x_5566:
        /* <DEDUP_REMOVED lines=15> */
.L_x_5568:
[----:B------:R-:W-:Y:S01]  /*22ca0*/  IMAD.MOV.U32 R13, RZ, RZ, R6 ;  /* 0x000000ffff0d7224 */ /* 0x000fe200078e0006 */
[----:B------:R-:W-:Y:S01]  /*22cb0*/  MOV R12, 0x1 ;  /* 0x00000001000c7802 */ /* 0x000fe20000000f00 */
        /* <DEDUP_REMOVED lines=37> */
.L_x_5569:
[----:B------:R-:W-:Y:S02]  /*22f10*/  IMAD.MOV.U32 R13, RZ, RZ, R5 ;  /* 0x000000ffff0d7224 */ /* 0x000fe400078e0005 */
[----:B------:R-:W-:-:S07]  /*22f20*/  IMAD.MOV.U32 R3, RZ, RZ, R14 ;  /* 0x000000ffff037224 */ /* 0x000fce00078e000e */
[----:B------:R-:W-:Y:S05]  /*22f30*/  WARPSYNC.COLLECTIVE R15, `(.L_x_5570) ;  /* 0x000000000f087348 */ /* 0x000fea0003c00000 */
[----:B------:R0:W1:Y:S02]  /*22f40*/  SHFL.IDX P6, R14, R13, R12, R11 ;  /* 0x0000000c0d0e7389 */ /* 0x00006400000c000b */
[----:B01----:R-:W-:Y:S01]  /*22f50*/  ENDCOLLECTIVE ;  /* 0x000000000000791b */ /* 0x003fe20003800000 */
.L_x_5570:
        /* <DEDUP_REMOVED lines=29> */
.L_x_5571:
[----:B------:R-:W-:Y:S02]  /*23130*/  IMAD.MOV.U32 R13, RZ, RZ, R5 ;  /* 0x000000ffff0d7224 */ /* 0x000fe400078e0005 */
[----:B------:R-:W-:-:S07]  /*23140*/  IMAD.MOV.U32 R7, RZ, RZ, R14 ;  /* 0x000000ffff077224 */ /* 0x000fce00078e000e */
[----:B------:R-:W-:Y:S05]  /*23150*/  WARPSYNC.COLLECTIVE R15, `(.L_x_5572) ;  /* 0x000000000f087348 */ /* 0x000fea0003c00000 */
[----:B------:R0:W1:Y:S02]  /*23160*/  SHFL.IDX P6, R14, R13, R12, R11 ;  /* 0x0000000c0d0e7389 */ /* 0x00006400000c000b */
[----:B01----:R-:W-:Y:S01]  /*23170*/  ENDCOLLECTIVE ;  /* 0x000000000000791b */ /* 0x003fe20003800000 */
.L_x_5572:
        /* <DEDUP_REMOVED lines=29> */
.L_x_5573:
[----:B------:R-:W-:Y:S02]  /*23350*/  IMAD.MOV.U32 R13, RZ, RZ, R5 ;  /* 0x000000ffff0d7224 */ /* 0x000fe400078e0005 */
[----:B------:R-:W-:-:S07]  /*23360*/  IMAD.MOV.U32 R6, RZ, RZ, R14 ;  /* 0x000000ffff067224 */ /* 0x000fce00078e000e */
[----:B------:R-:W-:Y:S05]  /*23370*/  WARPSYNC.COLLECTIVE R15, `(.L_x_5574) ;  /* 0x000000000f087348 */ /* 0x000fea0003c00000 */
[----:B------:R0:W1:Y:S02]  /*23380*/  SHFL.IDX P6, R14, R13, R12, R11 ;  /* 0x0000000c0d0e7389 */ /* 0x00006400000c000b */
[----:B01----:R-:W-:Y:S01]  /*23390*/  ENDCOLLECTIVE ;  /* 0x000000000000791b */ /* 0x003fe20003800000 */
.L_x_5574:
[----:B------:R-:W-:Y:S01]  /*233a0*/  IMAD.MOV.U32 R2, RZ, RZ, R14 ;  /* 0x000000ffff027224 */ /* 0x000fe200078e000e */
[----:B------:R-:W-:Y:S06]  /*233b0*/  BRA `(.L_x_5575) ;  /* 0xffffffa800507947 */ /* 0x000fec000383ffff */
.L_x_5442:
[----:B0-----:R0:W1:Y:S02]  /*233c0*/  SYNCS.PHASECHK.TRANS64.TRYWAIT P0, [R6+URZ+0x38840], R21 ;  /* 0x03884015060075a7 */ /* 0x001064000800017f */
[----:B-1----:R-:W-:Y:S05]  /*233d0*/  @!P0 NANOSLEEP.SYNCS 0x989680 ;  /* 0x009896800000895d */ /* 0x002fea0003900000 */
[----:B------:R-:W1:Y:S02]  /*233e0*/  @!P0 SYNCS.PHASECHK.TRANS64 P0, [R6+URZ+0x38840], R21 ;  /* 0x03884015060085a7 */ /* 0x000e64000800007f */
[----:B-1----:R-:W-:Y:S05]  /*233f0*/  @!P0 BRA `(.L_x_5442) ;  /* 0xfffffffc00f08947 */ /* 0x002fea000383ffff */
[----:B------:R-:W-:Y:S05]  /*23400*/  BRA `(.L_x_5576) ;  /* 0xffffffac00dc7947 */ /* 0x000fea000383ffff */
.L_x_5443:
        /* <DEDUP_REMOVED lines=8> */
.L_x_5578:
[----:B------:R-:W-:Y:S05]  /*23490*/  BSYNC B1 ;  /* 0x0000000000017941 */ /* 0x000fea0003800000 */
.L_x_5577:
        /* <DEDUP_REMOVED lines=9> */
.L_x_5579:
[----:B------:R-:W-:Y:S02]  /*23530*/  IMAD.MOV.U32 R13, RZ, RZ, R27 ;  /* 0x000000ffff0d7224 */ /* 0x000fe400078e001b */
[----:B------:R-:W-:Y:S02]  /*23540*/  IMAD.MOV.U32 R12, RZ, RZ, 0x1 ;  /* 0x00000001ff0c7424 */ /* 0x000fe400078e00ff */
[----:B------:R-:W-:-:S07]  /*23550*/  IMAD.MOV.U32 R2, RZ, RZ, R14 ;  /* 0x000000ffff027224 */ /* 0x000fce00078e000e */
[----:B------:R-:W-:Y:S05]  /*23560*/  WARPSYNC.COLLECTIVE R15, `(.L_x_5580) ;  /* 0x000000000f087348 */ /* 0x000fea0003c00000 */
[----:B------:R0:W1:Y:S02]  /*23570*/  SHFL.IDX P6, R14, R13, R12, R11 ;  /* 0x0000000c0d0e7389 */ /* 0x00006400000c000b */
[----:B01----:R-:W-:Y:S01]  /*23580*/  ENDCOLLECTIVE ;  /* 0x000000000000791b */ /* 0x003fe20003800000 */
.L_x_5580:
        /* <DEDUP_REMOVED lines=11> */
.L_x_5581:
[----:B------:R-:W-:Y:S01]  /*23640*/  IMAD.MOV.U32 R13, RZ, RZ, R27 ;  /* 0x000000ffff0d7224 */ /* 0x000fe200078e001b */
[----:B------:R-:W-:Y:S01]  /*23650*/  MOV R12, 0x2 ;  /* 0x00000002000c7802 */ /* 0x000fe20000000f00 */
[----:B------:R-:W-:-:S07]  /*23660*/  IMAD.MOV.U32 R2, RZ, RZ, R14 ;  /* 0x000000ffff027224 */ /* 0x000fce00078e000e */
[----:B------:R-:W-:Y:S05]  /*23670*/  WARPSYNC.COLLECTIVE R15, `(.L_x_5582) ;  /* 0x000000000f087348 */ /* 0x000fea0003c00000 */
[----:B------:R0:W1:Y:S02]  /*23680*/  SHFL.IDX P6, R14, R13, R12, R11 ;  /* 0x0000000c0d0e7389 */ /* 0x00006400000c000b */
[----:B01----:R-:W-:Y:S01]  /*23690*/  ENDCOLLECTIVE ;  /* 0x000000000000791b */ /* 0x003fe20003800000 */
.L_x_5582:
        /* <DEDUP_REMOVED lines=11> */
.L_x_5583:
[----:B------:R-:W-:Y:S02]  /*23750*/  IMAD.MOV.U32 R13, RZ, RZ, R27 ;  /* 0x000000ffff0d7224 */ /* 0x000fe400078e001b */
[----:B------:R-:W-:Y:S02]  /*23760*/  IMAD.MOV.U32 R12, RZ, RZ, 0x3 ;  /* 0x00000003ff0c7424 */ /* 0x000fe400078e00ff */
[----:B------:R-:W-:-:S07]  /*23770*/  IMAD.MOV.U32 R2, RZ, RZ, R14 ;  /* 0x000000ffff027224 */ /* 0x000fce00078e000e */
[----:B------:R-:W-:Y:S05]  /*23780*/  WARPSYNC.COLLECTIVE R15, `(.L_x_5584) ;  /* 0x000000000f087348 */ /* 0x000fea0003c00000 */
[----:B------:R0:W1:Y:S02]  /*23790*/  SHFL.IDX P6, R14, R13, R12, R11 ;  /* 0x0000000c0d0e7389 */ /* 0x00006400000c000b */
[----:B01----:R-:W-:Y:S01]  /*237a0*/  ENDCOLLECTIVE ;  /* 0x000000000000791b */ /* 0x003fe20003800000 */
.L_x_5584:
        /* <DEDUP_REMOVED lines=11> */
.L_x_5585:
[----:B------:R-:W-:Y:S01]  /*23860*/  IMAD.MOV.U32 R2, RZ, RZ, R14 ;  /* 0x000000ffff027224 */ /* 0x000fe200078e000e */
[----:B------:R-:W-:Y:S06]  /*23870*/  BRA `(.L_x_5586) ;  /* 0xffffffac006c7947 */ /* 0x000fec000383ffff */
.L_x_5448:
[----:B---3--:R3:W4:Y:S02]  /*23880*/  SYNCS.PHASECHK.TRANS64.TRYWAIT P0, [R6+URZ+0x38860], R21 ;  /* 0x03886015060075a7 */ /* 0x008724000800017f */
[----:B----4-:R-:W-:Y:S05]  /*23890*/  @!P0 NANOSLEEP.SYNCS 0x989680 ;  /* 0x009896800000895d */ /* 0x010fea0003900000 */
[----:B------:R-:W4:Y:S02]  /*238a0*/  @!P0 SYNCS.PHASECHK.TRANS64 P0, [R6+URZ+0x38860], R21 ;  /* 0x03886015060085a7 */ /* 0x000f24000800007f */
[----:B----4-:R-:W-:Y:S05]  /*238b0*/  @!P0 BRA `(.L_x_5448) ;  /* 0xfffffffc00f08947 */ /* 0x010fea000383ffff */
[----:B------:R-:W-:Y:S05]  /*238c0*/  BRA `(.L_x_5587) ;  /* 0xffffffac00bc7947 */ /* 0x000fea000383ffff */
.L_x_5449:
        /* <DEDUP_REMOVED lines=8> */
.L_x_5589:
[----:B------:R-:W-:Y:S05]  /*23950*/  BSYNC B1 ;  /* 0x0000000000017941 */ /* 0x000fea0003800000 */
.L_x_5588:
        /* <DEDUP_REMOVED lines=13> */
.L_x_5590:
        /* <DEDUP_REMOVED lines=17> */
.L_x_5591:
        /* <DEDUP_REMOVED lines=16> */
.L_x_5592:
        /* <DEDUP_REMOVED lines=19> */
.L_x_5593:
        /* <DEDUP_REMOVED lines=14> */
.L_x_5594:
        /* <DEDUP_REMOVED lines=16> */
.L_x_5595:
[----:B------:R-:W-:Y:S01]  /*23f50*/  @!PT LDS RZ, [RZ] ;  /* 0x00000000fffff984 */ /* 0x000fe20000000800 */
[----:B------:R-:W-:Y:S01]  /*23f60*/  @!PT LDS RZ, [RZ] ;  /* 0x00000000fffff984 */ /* 0x000fe20000000800 */
[----:B------:R-:W-:Y:S01]  /*23f70*/  @!PT LDS RZ, [RZ] ;  /* 0x00000000fffff984 */ /* 0x000fe20000000800 */
[----:B------:R0:W-:Y:S01]  /*23f80*/  LDGSTS.E.BYPASS.LTC128B.128 [R17+0x7400], desc[UR40][R2.64+0x180], !P3 ;  /* 0x0740018002117fae */ /* 0x0001e2000d901d68 */
[----:B------:R-:W-:-:S03]  /*23f90*/  LOP3.LUT P3, RZ, R22, 0x80000, RZ, 0xc0, !PT ;  /* 0x0008000016ff7812 */ /* 0x000fc6000786c0ff */
        /* <DEDUP_REMOVED lines=9> */
.L_x_5596:
[----:B------:R-:W-:Y:S05]  /*24030*/  BRA `(.L_x_5597) ;  /* 0xffffffac00287947 */ /* 0x000fea000383ffff */
.L_x_5457:
        /* <DEDUP_REMOVED lines=8> */
.L_x_5599:
[----:B------:R-:W-:Y:S05]  /*240c0*/  BSYNC B0 ;  /* 0x0000000000007941 */ /* 0x000fea0003800000 */
.L_x_5598:
        /* <DEDUP_REMOVED lines=9> */
.L_x_5600:
        /* <DEDUP_REMOVED lines=18> */
.L_x_5601:
[----:B------:R-:W-:Y:S01]  /*24280*/  IMAD.MOV.U32 R12, RZ, RZ, 0x2 ;  /* 0x00000002ff0c7424 */ /* 0x000fe200078e00ff */
[----:B------:R-:W-:-:S05]  /*24290*/  SEL R5, R14, RZ, P1 ;  /* 0x000000ff0e057207 */ /* 0x000fca0000800000 */
[----:B------:R-:W-:-:S04]  /*242a0*/  IMAD.IADD R4, R2, 0x1, R5 ;  /* 0x0000000102047824 */ /* 0x000fc800078e0205 */
[----:B------:R-:W-:-:S07]  /*242b0*/  IMAD.MOV.U32 R13, RZ, RZ, R4 ;  /* 0x000000ffff0d7224 */ /* 0x000fce00078e0004 */
[----:B------:R-:W-:Y:S05]  /*242c0*/  WARPSYNC.COLLECTIVE R15, `(.L_x_5602) ;  /* 0x000000000f087348 */ /* 0x000fea0003c00000 */
[----:B------:R0:W1:Y:S02]  /*242d0*/  SHFL.UP P6, R14, R13, R12, R11 ;  /* 0x0400000c0d0e7389 */ /* 0x00006400000c000b */
[----:B01----:R-:W-:Y:S01]  /*242e0*/  ENDCOLLECTIVE ;  /* 0x000000000000791b */ /* 0x003fe20003800000 */
.L_x_5602:
[----:B------:R-:W-:Y:S01]  /*242f0*/  IMAD.MOV.U32 R12, RZ, RZ, 0x4 ;  /* 0x00000004ff0c7424 */ /* 0x000fe200078e00ff */
[----:B------:R-:W-:-:S05]  /*24300*/  SEL R5, R14, RZ, P2 ;  /* 0x000000ff0e057207 */ /* 0x000fca0001000000 */
[----:B------:R-:W-:-:S04]  /*24310*/  IMAD.IADD R5, R4, 0x1, R5 ;  /* 0x0000000104057824 */ /* 0x000fc800078e0205 */
[----:B------:R-:W-:-:S07]  /*24320*/  IMAD.MOV.U32 R13, RZ, RZ, R5 ;  /* 0x000000ffff0d7224 */ /* 0x000fce00078e0005 */
[----:B------:R-:W-:Y:S05]  /*24330*/  WARPSYNC.COLLECTIVE R15, `(.L_x_5603) ;  /* 0x000000000f087348 */ /* 0x000fea0003c00000 */
[----:B------:R0:W1:Y:S02]  /*24340*/  SHFL.UP P6, R14, R13, R12, R11 ;  /* 0x0400000c0d0e7389 */ /* 0x00006400000c000b */
[----:B01----:R-:W-:Y:S01]  /*24350*/  ENDCOLLECTIVE ;  /* 0x000000000000791b */ /* 0x003fe20003800000 */
.L_x_5603:
[----:B------:R-:W-:Y:S01]  /*24360*/  IMAD.MOV.U32 R12, RZ, RZ, 0x8 ;  /* 0x00000008ff0c7424 */ /* 0x000fe200078e00ff */
[----:B------:R-:W-:-:S05]  /*24370*/  SEL R6, R14, RZ, P3 ;  /* 0x000000ff0e067207 */ /* 0x000fca0001800000 */
[----:B------:R-:W-:-:S04]  /*24380*/  IMAD.IADD R6, R5, 0x1, R6 ;  /* 0x0000000105067824 */ /* 0x000fc800078e0206 */
[----:B------:R-:W-:-:S07]  /*24390*/  IMAD.MOV.U32 R13, RZ, RZ, R6 ;  /* 0x000000ffff0d7224 */ /* 0x000fce00078e0006 */
[----:B------:R-:W-:Y:S05]  /*243a0*/  WARPSYNC.COLLECTIVE R15, `(.L_x_5604) ;  /* 0x000000000f087348 */ /* 0x000fea0003c00000 */
[----:B------:R0:W1:Y:S02]  /*243b0*/  SHFL.UP P6, R14, R13, R12, R11 ;  /* 0x0400000c0d0e7389 */ /* 0x00006400000c000b */
[----:B01----:R-:W-:Y:S01]  /*243c0*/  ENDCOLLECTIVE ;  /* 0x000000000000791b */ /* 0x003fe20003800000 */
.L_x_5604:
[----:B------:R-:W-:Y:S01]  /*243d0*/  IMAD.MOV.U32 R12, RZ, RZ, 0x10 ;  /* 0x00000010ff0c7424 */ /* 0x000fe200078e00ff */
[----:B------:R-:W-:-:S05]  /*243e0*/  SEL R3, R14, RZ, P4 ;  /* 0x000000ff0e037207 */ /* 0x000fca0002000000 */
[----:B------:R-:W-:-:S04]  /*243f0*/  IMAD.IADD R4, R6, 0x1, R3 ;  /* 0x0000000106047824 */ /* 0x000fc800078e0203 */
[----:B------:R-:W-:-:S07]  /*24400*/  IMAD.MOV.U32 R13, RZ, RZ, R4 ;  /* 0x000000ffff0d7224 */ /* 0x000fce00078e0004 */
[----:B------:R-:W-:Y:S05]  /*24410*/  WARPSYNC.COLLECTIVE R15, `(.L_x_5605) ;  /* 0x000000000f087348 */ /* 0x000fea0003c00000 */
[----:B------:R0:W1:Y:S02]  /*24420*/  SHFL.UP P6, R14, R13, R12, R11 ;  /* 0x0400000c0d0e7389 */ /* 0x00006400000c000b */
[----:B01----:R-:W-:Y:S01]  /*24430*/  ENDCOLLECTIVE ;  /* 0x000000000000791b */ /* 0x003fe20003800000 */
.L_x_5605:
        /* <DEDUP_REMOVED lines=8> */
.L_x_5606:
[----:B------:R-:W-:Y:S05]  /*244c0*/  BRA `(.L_x_5607) ;  /* 0xffffffac00bc7947 */ /* 0x000fea000383ffff */
.L_x_5462:
[----:B------:R-:W-:Y:S01]  /*244d0*/  BSSY B0, `(.L_x_5608) ;  /* 0x0000008000007945 */ /* 0x000fe20003800000 */
[----:B-----5:R-:W-:Y:S01]  /*244e0*/  IMAD.MOV.U32 R13, RZ, RZ, R2 ;  /* 0x000000ffff0d7224 */ /* 0x020fe200078e0002 */
[----:B------:R-:W-:Y:S01]  /*244f0*/  MOV R15, 0xffffffff ;  /* 0xffffffff000f7802 */ /* 0x000fe20000000f00 */
[----:B------:R-:W-:Y:S02]  /*24500*/  IMAD.MOV.U32 R12, RZ, RZ, 0x1 ;  /* 0x00000001ff0c7424 */ /* 0x000fe400078e00ff */
[----:B------:R-:W-:-:S07]  /*24510*/  IMAD.MOV.U32 R11, RZ, RZ, RZ ;  /* 0x000000ffff0b7224 */ /* 0x000fce00078e00ff */
[----:B01----:R-:W-:Y:S05]  /*24520*/  WARPSYNC.COLLECTIVE R15, `(.L_x_5609) ;  /* 0x000000000f087348 */ /* 0x003fea0003c00000 */
[----:B------:R2:W3:Y:S02]  /*24530*/  SHFL.UP P6, R14, R13, R12, R11 ;  /* 0x0400000c0d0e7389 */ /* 0x0004e400000c000b */
[----:B0123--:R-:W-:Y:S01]  /*24540*/  ENDCOLLECTIVE ;  /* 0x000000000000791b */ /* 0x00ffe20003800000 */
.L_x_5609:
[----:B------:R-:W-:Y:S05]  /*24550*/  BSYNC B0 ;  /* 0x0000000000007941 */ /* 0x000fea0003800000 */
.L_x_5608:
        /* <DEDUP_REMOVED lines=8> */
.L_x_5610:
[----:B------:R-:W-:Y:S01]  /*245e0*/  IMAD.MOV.U32 R12, RZ, RZ, 0x4 ;  /* 0x00000004ff0c7424 */ /* 0x000fe200078e00ff */
[----:B------:R-:W-:-:S05]  /*245f0*/  SEL R14, R14, RZ, P2 ;  /* 0x000000ff0e0e7207 */ /* 0x000fca0001000000 */
[----:B------:R-:W-:-:S04]  /*24600*/  IMAD.IADD R3, R13, 0x1, R14 ;  /* 0x000000010d037824 */ /* 0x000fc800078e020e */
[----:B------:R-:W-:-:S07]  /*24610*/  IMAD.MOV.U32 R13, RZ, RZ, R3 ;  /* 0x000000ffff0d7224 */ /* 0x000fce00078e0003 */
[----:B------:R-:W-:Y:S05]  /*24620*/  WARPSYNC.COLLECTIVE R15, `(.L_x_5611) ;  /* 0x000000000f087348 */ /* 0x000fea0003c00000 */
[----:B------:R0:W1:Y:S02]  /*24630*/  SHFL.UP P6, R14, R13, R12, R11 ;  /* 0x0400000c0d0e7389 */ /* 0x00006400000c000b */
[----:B01----:R-:W-:Y:S01]  /*24640*/  ENDCOLLECTIVE ;  /* 0x000000000000791b */ /* 0x003fe20003800000 */
.L_x_5611:
[----:B------:R-:W-:Y:S01]  /*24650*/  IMAD.MOV.U32 R12, RZ, RZ, 0x8 ;  /* 0x00000008ff0c7424 */ /* 0x000fe200078e00ff */
[----:B------:R-:W-:-:S05]  /*24660*/  SEL R4, R14, RZ, P3 ;  /* 0x000000ff0e047207 */ /* 0x000fca0001800000 */
[----:B------:R-:W-:-:S04]  /*24670*/  IMAD.IADD R4, R3, 0x1, R4 ;  /* 0x0000000103047824 */ /* 0x000fc800078e0204 */
[----:B------:R-:W-:-:S07]  /*24680*/  IMAD.MOV.U32 R13, RZ, RZ, R4 ;  /* 0x000000ffff0d7224 */ /* 0x000fce00078e0004 */
[----:B------:R-:W-:Y:S05]  /*24690*/  WARPSYNC.COLLECTIVE R15, `(.L_x_5612) ;  /* 0x000000000f087348 */ /* 0x000fea0003c00000 */
[----:B------:R0:W1:Y:S02]  /*246a0*/  SHFL.UP P6, R14, R13, R12, R11 ;  /* 0x0400000c0d0e7389 */ /* 0x00006400000c000b */
[----:B01----:R-:W-:Y:S01]  /*246b0*/  ENDCOLLECTIVE ;  /* 0x000000000000791b */ /* 0x003fe20003800000 */
.L_x_5612:
[----:B------:R-:W-:Y:S01]  /*246c0*/  IMAD.MOV.U32 R12, RZ, RZ, 0x10 ;  /* 0x00000010ff0c7424 */ /* 0x000fe200078e00ff */
[----:B------:R-:W-:-:S05]  /*246d0*/  SEL R5, R14, RZ, P4 ;  /* 0x000000ff0e057207 */ /* 0x000fca0002000000 */
[----:B------:R-:W-:-:S04]  /*246e0*/  IMAD.IADD R5, R4, 0x1, R5 ;  /* 0x0000000104057824 */ /* 0x000fc800078e0205 */
[----:B------:R-:W-:-:S07]  /*246f0*/  IMAD.MOV.U32 R13, RZ, RZ, R5 ;  /* 0x000000ffff0d7224 */ /* 0x000fce00078e0005 */
[----:B------:R-:W-:Y:S05]  /*24700*/  WARPSYNC.COLLECTIVE R15, `(.L_x_5613) ;  /* 0x000000000f087348 */ /* 0x000fea0003c00000 */
[----:B------:R0:W1:Y:S02]  /*24710*/  SHFL.UP P6, R14, R13, R12, R11 ;  /* 0x0400000c0d0e7389 */ /* 0x00006400000c000b */
[----:B01----:R-:W-:Y:S01]  /*24720*/  ENDCOLLECTIVE ;  /* 0x000000000000791b */ /* 0x003fe20003800000 */
.L_x_5613:
        /* <DEDUP_REMOVED lines=8> */
.L_x_5614:
[----:B------:R-:W-:Y:S05]  /*247b0*/  BRA `(.L_x_5615) ;  /* 0xffffffac009c7947 */ /* 0x000fea000383ffff */
.L_x_5464:
[----:B------:R-:W-:Y:S01]  /*247c0*/  BSSY B0, `(.L_x_5616) ;  /* 0x0000006000007945 */ /* 0x000fe20003800000 */
[----:B------:R-:W-:Y:S01]  /*247d0*/  PLOP3.LUT P6, PT, P6, PT, PT, 0x8, 0x0 ;  /* 0x000000000000781c */ /* 0x000fe200037ce170 */
[----:B------:R-:W-:-:S12]  /*247e0*/  IMAD.MOV.U32 R15, RZ, RZ, -0x1 ;  /* 0xffffffffff0f7424 */ /* 0x000fd800078e00ff */
[----:B0-----:R-:W-:Y:S05]  /*247f0*/  WARPSYNC.COLLECTIVE R15, `(.L_x_5617) ;  /* 0x000000000f087348 */ /* 0x001fea0003c00000 */
[----:B------:R-:W-:Y:S01]  /*24800*/  VOTE.ANY R14, PT, P6 ;  /* 0x00000000000e7806 */ /* 0x000fe200030e0100 */
[----:B0-----:R-:W-:Y:S06]  /*24810*/  ENDCOLLECTIVE ;  /* 0x000000000000791b */ /* 0x001fec0003800000 */
.L_x_5617:
[----:B------:R-:W-:Y:S05]  /*24820*/  BSYNC B0 ;  /* 0x0000000000007941 */ /* 0x000fea0003800000 */
.L_x_5616:
        /* <DEDUP_REMOVED lines=9> */
.L_x_5618:
[----:B------:R-:W-:Y:S01]  /*248c0*/  IMAD.MOV.U32 R17, RZ, RZ, R14 ;  /* 0x000000ffff117224 */ /* 0x000fe200078e000e */
[----:B------:R-:W-:Y:S06]  /*248d0*/  BRA `(.L_x_5619) ;  /* 0xffffffac008c7947 */ /* 0x000fec000383ffff */
.L_x_5466:
[----:B------:R-:W-:Y:S01]  /*248e0*/  BSSY B0, `(.L_x_5620) ;  /* 0x0000007000007945 */ /* 0x000fe20003800000 */
[----:B------:R-:W-:Y:S02]  /*248f0*/  IMAD.MOV.U32 R13, RZ, RZ, R3 ;  /* 0x000000ffff0d7224 */ /* 0x000fe400078e0003 */
[----:B------:R-:W-:Y:S02]  /*24900*/  IMAD.MOV.U32 R11, RZ, RZ, 0x1f ;  /* 0x0000001fff0b7424 */ /* 0x000fe400078e00ff */
[----:B------:R-:W-:-:S07]  /*24910*/  IMAD.MOV.U32 R15, RZ, RZ, -0x1 ;  /* 0xffffffffff0f7424 */ /* 0x000fce00078e00ff */
[----:B012---:R-:W-:Y:S05]  /*24920*/  WARPSYNC.COLLECTIVE R15, `(.L_x_5621) ;  /* 0x000000000f087348 */ /* 0x007fea0003c00000 */
[----:B------:R3:W4:Y:S02]  /*24930*/  SHFL.IDX P6, R14, R13, R12, R11 ;  /* 0x0000000c0d0e7389 */ /* 0x00072400000c000b */
[----:B01234-:R-:W-:Y:S01]  /*24940*/  ENDCOLLECTIVE ;  /* 0x000000000000791b */ /* 0x01ffe20003800000 */
.L_x_5621:
[----:B------:R-:W-:Y:S05]  /*24950*/  BSYNC B0 ;  /* 0x0000000000007941 */ /* 0x000fea0003800000 */
.L_x_5620:
[----:B------:R-:W-:Y:S01]  /*24960*/  IMAD.MOV.U32 R6, RZ, RZ, R14 ;  /* 0x000000ffff067224 */ /* 0x000fe200078e000e */
[----:B------:R-:W-:Y:S06]  /*24970*/  BRA `(.L_x_5465) ;  /* 0xffffffac00807947 */ /* 0x000fec000383ffff */
.L_x_5470:
[----:B0-----:R0:W1:Y:S02]  /*24980*/  SYNCS.PHASECHK.TRANS64.TRYWAIT P0, [R4+URZ+0x38820], R0 ;  /* 0x03882000040075a7 */ /* 0x001064000800017f */
[----:B-1----:R-:W-:Y:S05]  /*24990*/  @!P0 NANOSLEEP.SYNCS 0x989680 ;  /* 0x009896800000895d */ /* 0x002fea0003900000 */
[----:B------:R-:W1:Y:S02]  /*249a0*/  @!P0 SYNCS.PHASECHK.TRANS64 P0, [R4+URZ+0x38820], R0 ;  /* 0x03882000040085a7 */ /* 0x000e64000800007f */
[----:B-1----:R-:W-:Y:S05]  /*249b0*/  @!P0 BRA `(.L_x_5470) ;  /* 0xfffffffc00f08947 */ /* 0x002fea000383ffff */
[----:B------:R-:W-:Y:S05]  /*249c0*/  BRA `(.L_x_5622) ;  /* 0xffffffb000f87947 */ /* 0x000fea000383ffff */
.L_x_5471:
        /* <DEDUP_REMOVED lines=11> */
.L_x_5624:
[----:B------:R-:W-:Y:S05]  /*24a80*/  BSYNC B0 ;  /* 0x0000000000007941 */ /* 0x000fea0003800000 */
.L_x_5623:
[----:B------:R-:W-:Y:S05]  /*24a90*/  BRA `(.L_x_5625) ;  /* 0xffffffb000e07947 */ /* 0x000fea000383ffff */
.L_x_5472:
[----:B------:R-:W-:Y:S01]  /*24aa0*/  BSSY B0, `(.L_x_5626) ;  /* 0x0000006000007945 */ /* 0x000fe20003800000 */
[----:B------:R-:W-:-:S07]  /*24ab0*/  IMAD.MOV.U32 R15, RZ, RZ, -0x1 ;  /* 0xffffffffff0f7424 */ /* 0x000fce00078e00ff */
[----:B0-234-:R-:W-:Y:S05]  /*24ac0*/  WARPSYNC.COLLECTIVE R15, `(.L_x_5627) ;  /* 0x000000000f0c7348 */ /* 0x01dfea0003c00000 */
[----:B------:R-:W-:Y:S02]  /*24ad0*/  ELECT P6, UR62, PT ;  /* 0x00000000003e782f */ /* 0x000fe400038c0000 */
[----:B------:R-:W-:Y:S01]  /*24ae0*/  MOV R14, UR62 ;  /* 0x0000003e000e7c02 */ /* 0x000fe20008000f00 */
[----:B0-234-:R-:W-:Y:S10]  /*24af0*/  ENDCOLLECTIVE ;  /* 0x000000000000791b */ /* 0x01dff40003800000 */
.L_x_5627:
[----:B------:R-:W-:Y:S05]  /*24b00*/  BSYNC B0 ;  /* 0x0000000000007941 */ /* 0x000fea0003800000 */
.L_x_5626:
[----:B------:R-:W-:Y:S05]  /*24b10*/  BRA `(.L_x_5628) ;  /* 0xffffffb000d47947 */ /* 0x000fea000383ffff */
.L_x_5474:
[----:B0-----:R0:W1:Y:S02]  /*24b20*/  SYNCS.PHASECHK.TRANS64.TRYWAIT P1, [R5+URZ+0x38840], R0 ;  /* 0x03884000050075a7 */ /* 0x001064000802017f */
[----:B-1----:R-:W-:Y:S05]  /*24b30*/  @!P1 NANOSLEEP.SYNCS 0x989680 ;  /* 0x009896800000995d */ /* 0x002fea0003900000 */
[----:B------:R-:W1:Y:S02]  /*24b40*/  @!P1 SYNCS.PHASECHK.TRANS64 P1, [R5+URZ+0x38840], R0 ;  /* 0x03884000050095a7 */ /* 0x000e64000802007f */
[----:B-1----:R-:W-:Y:S05]  /*24b50*/  @!P1 BRA `(.L_x_5474) ;  /* 0xfffffffc00f09947 */ /* 0x002fea000383ffff */
[----:B------:R-:W-:Y:S05]  /*24b60*/  BRA `(.L_x_5629) ;  /* 0xffffffb000f47947 */ /* 0x000fea000383ffff */
.L_x_5476:
[----:B-1----:R1:W0:Y:S02]  /*24b70*/  SYNCS.PHASECHK.TRANS64.TRYWAIT P1, [R25+URZ+0x38840], R2 ;  /* 0x03884002190075a7 */ /* 0x002224000802017f */
[----:B0-----:R-:W-:Y:S05]  /*24b80*/  @!P1 NANOSLEEP.SYNCS 0x989680 ;  /* 0x009896800000995d */ /* 0x001fea0003900000 */
[----:B------:R-:W0:Y:S02]  /*24b90*/  @!P1 SYNCS.PHASECHK.TRANS64 P1, [R25+URZ+0x38840], R2 ;  /* 0x03884002190095a7 */ /* 0x000e24000802007f */
[----:B0-----:R-:W-:Y:S05]  /*24ba0*/  @!P1 BRA `(.L_x_5476) ;  /* 0xfffffffc00f09947 */ /* 0x001fea000383ffff */
[----:B------:R-:W-:Y:S05]  /*24bb0*/  BRA `(.L_x_5630) ;  /* 0xffffffb400007947 */ /* 0x000fea000383ffff */
.L_x_5478:
[----:B------:R0:W0:Y:S02]  /*24bc0*/  SYNCS.PHASECHK.TRANS64.TRYWAIT P1, [R5+URZ+0x38860], R0 ;  /* 0x03886000050075a7 */ /* 0x000024000802017f */
[----:B0-----:R-:W-:Y:S05]  /*24bd0*/  @!P1 NANOSLEEP.SYNCS 0x989680 ;  /* 0x009896800000995d */ /* 0x001fea0003900000 */
[----:B------:R-:W0:Y:S02]  /*24be0*/  @!P1 SYNCS.PHASECHK.TRANS64 P1, [R5+URZ+0x38860], R0 ;  /* 0x03886000050095a7 */ /* 0x000e24000802007f */
[----:B0-----:R-:W-:Y:S05]  /*24bf0*/  @!P1 BRA `(.L_x_5478) ;  /* 0xfffffffc00f09947 */ /* 0x001fea000383ffff */
[----:B------:R-:W-:Y:S05]  /*24c00*/  BRA `(.L_x_5631) ;  /* 0xffffffb000fc7947 */ /* 0x000fea000383ffff */
.L_x_5632:
        /* <DEDUP_REMOVED lines=15> */
.L_x_5650:


//--------------------- .nv.global.init           --------------------------
	.section	.nv.global.init,"aw",@progbits
.nv.global.init:
	.type		$str$23,@object
	.size		$str$23,($str$24 - $str$23)
$str$23:
        /*0000*/ 	.byte	0x28, 0x61, 0x64, 0x64, 0x72, 0x65, 0x73, 0x73, 0x20, 0x26, 0x20, 0x6d, 0x61, 0x73, 0x6b, 0x29
        /*0010*/ 	.byte	0x20, 0x3d, 0x3d, 0x20, 0x30, 0x00
	.type		$str$24,@object
	.size		$str$24,(__unnamed_4 - $str$24)
$str$24:
        /*0016*/ 	.byte	0x2f, 0x74, 0x6d, 0x70, 0x2f, 0x6f, 0x73, 0x73, 0x5f, 0x6b, 0x65, 0x72, 0x6e, 0x65, 0x6c, 0x73
        /*0026*/ 	.byte	0x5f, 0x73, 0x72, 0x63, 0x2f, 0x66, 0x6c, 0x61, 0x73, 0x68, 0x5f, 0x61, 0x74, 0x74, 0x65, 0x6e
        /*0036*/ 	.byte	0x74, 0x69, 0x6f, 0x6e, 0x2f, 0x63, 0x73, 0x72, 0x63, 0x2f, 0x63, 0x75, 0x74, 0x6c, 0x61, 0x73
        /*0046*/ 	.byte	0x73, 0x2f, 0x69, 0x6e, 0x63, 0x6c, 0x75, 0x64, 0x65, 0x2f, 0x63, 0x75, 0x74, 0x65, 0x2f, 0x70
        /*0056*/ 	.byte	0x6f, 0x69, 0x6e, 0x74, 0x65, 0x72, 0x5f, 0x66, 0x6c, 0x61, 0x67, 0x67, 0x65, 0x64, 0x2e, 0x68
        /*0066*/ 	.byte	0x70, 0x70, 0x00
	.type		__unnamed_4,@object
	.size		__unnamed_4,(__unnamed_5 - __unnamed_4)
__unnamed_4:
        /* <DEDUP_REMOVED lines=24> */
	.type		__unnamed_5,@object
	.size		__unnamed_5,(__unnamed_6 - __unnamed_5)
__unnamed_5:
        /* <DEDUP_REMOVED lines=23> */
        /*0355*/ 	.byte	0x43, 0x3c, 0x34, 0x30, 0x39, 0x36, 0x3e, 0x3e, 0x3e, 0x3e, 0x3e, 0x20, 0x26, 0x5d, 0x00
	.type		__unnamed_6,@object
	.size		__unnamed_6,(__unnamed_1 - __unnamed_6)
__unnamed_6:
        /* <DEDUP_REMOVED lines=28> */
        /*0524*/ 	.byte	0x3e, 0x3e, 0x3e, 0x3e, 0x3e, 0x5d, 0x00
	.type		__unnamed_1,@object
	.size		__unnamed_1,(__unnamed_3 - __unnamed_1)
__unnamed_1:
        /* <DEDUP_REMOVED lines=28> */
        /*06eb*/ 	.byte	0x3e, 0x3e, 0x3e, 0x3e, 0x3e, 0x20, 0x26, 0x5d, 0x00
	.type		__unnamed_3,@object
	.size		__unnamed_3,(__unnamed_2 - __unnamed_3)
__unnamed_3:
        /* <DEDUP_REMOVED lines=28> */
        /*08b4*/ 	.byte	0x32, 0x37, 0x36, 0x38, 0x3e, 0x3e, 0x3e, 0x3e, 0x3e, 0x5d, 0x00
	.type		__unnamed_2,@object
	.size		__unnamed_2,(.L_1 - __unnamed_2)
__unnamed_2:
        /* <DEDUP_REMOVED lines=29> */
.L_1:


//--------------------- .nv.shared._ZN7cutlass13device_kernelIN5flash11enable_sm90INS1_16FlashAttnFwdSm90INS1_25CollectiveMainloopFwdSm90ILi2EN4cute5tupleIJNS5_1CILi1EEES8_S8_EEENS6_IJNS7_ILi64EEESA_SA_EEELi512ENS_6half_tEfNS_4arch4Sm90ELb0ELb0ELb0ELb0ELb1ELb0ELb0ELb0ELb0ELb1ELb0ELb0EEENS1_21CollectiveEpilogueFwdINS6_IJSA_NS7_ILi512EEESA_EEES9_SC_SE_Li256ELb0ELb1ELb0ELb0EEENS1_29StaticPersistentTileSchedulerILb0EEEEEEEEEvNT_6ParamsE --------------------------
	.section	.nv.shared._ZN7cutlass13device_kernelIN5flash11enable_sm90INS1_16FlashAttnFwdSm90INS1_25CollectiveMainloopFwdSm90ILi2EN4cute5tupleIJNS5_1CILi1EEES8_S8_EEENS6_IJNS7_ILi64EEESA_SA_EEELi512ENS_6half_tEfNS_4arch4Sm90ELb0ELb0ELb0ELb0ELb1ELb0ELb0ELb0ELb0ELb1ELb0ELb0EEENS1_21CollectiveEpilogueFwdINS6_IJSA_NS7_ILi512EEESA_EEES9_SC_SE_Li256ELb0ELb1ELb0ELb0EEENS1_29StaticPersistentTileSchedulerILb0EEEEEEEEEvNT_6ParamsE,"aw",@nobits
	.sectionflags	@""
	.align	16
	.zero		1024


//--------------------- .nv.shared.reserved.0     --------------------------
	.section	.nv.shared.reserved.0,"aw",@nobits
	.weak		__nv_reservedSMEM_offset_0_alias
	.size		__nv_reservedSMEM_offset_0_alias, 0, 0
	.other		__nv_reservedSMEM_offset_0_alias,@"STO_CUDA_RESERVED_SHARED STV_DEFAULT"
__nv_reservedSMEM_offset_0_alias:
	.zero		0


//--------------------- .nv.global                --------------------------
	.section	.nv.global,"aw",@nobits
.nv.global:
	.type		_ZN75_INTERNAL_c007a0d3_39_flash_fwd_hdim64_512_fp16_paged_sm90_cu_93b96ec2_34934cute1_E,@object
	.size		_ZN75_INTERNAL_c007a0d3_39_flash_fwd_hdim64_512_fp16_paged_sm90_cu_93b96ec2_34934cute1_E,(_ZN75_INTERNAL_c007a0d3_39_flash_fwd_hdim64_512_fp16_paged_sm90_cu_93b96ec2_34934cuda3std3__45__cpo6cbeginE - _ZN75_INTERNAL_c007a0d3_39_flash_fwd_hdim64_512_fp16_paged_sm90_cu_93b96ec2_34934cute1_E)
_ZN75_INTERNAL_c007a0d3_39_flash_fwd_hdim64_512_fp16_paged_sm90_cu_93b96ec2_34934cute1_E:
	.zero		1
	.type		_ZN75_INTERNAL_c007a0d3_39_flash_fwd_hdim64_512_fp16_paged_sm90_cu_93b96ec2_34934cuda3std3__45__cpo6cbeginE,@object
	.size		_ZN75_INTERNAL_c007a0d3_39_flash_fwd_hdim64_512_fp16_paged_sm90_cu_93b96ec2_34934cuda3std3__45__cpo6cbeginE,(_ZN75_INTERNAL_c007a0d3_39_flash_fwd_hdim64_512_fp16_paged_sm90_cu_93b96ec2_34934cuda3std3__48in_placeE - _ZN75_INTERNAL_c007a0d3_39_flash_fwd_hdim64_512_fp16_paged_sm90_cu_93b96ec2_34934cuda3std3__45__cpo6cbeginE)
_ZN75_INTERNAL_c007a0d3_39_flash_fwd_hdim64_512_fp16_paged_sm90_cu_93b96ec2_34934cuda3std3__45__cpo6cbeginE:
	.zero		1
	.type		_ZN75_INTERNAL_c007a0d3_39_flash_fwd_hdim64_512_fp16_paged_sm90_cu_93b96ec2_34934cuda3std3__48in_placeE,@object
	.size		_ZN75_INTERNAL_c007a0d3_39_flash_fwd_hdim64_512_fp16_paged_sm90_cu_93b96ec2_34934cuda3std3__48in_placeE,(_ZN75_INTERNAL_c007a0d3_39_flash_fwd_hdim64_512_fp16_paged_sm90_cu_93b96ec2_34934cuda3std6ranges3__45__cpo9iter_moveE - _ZN75_INTERNAL_c007a0d3_39_flash_fwd_hdim64_512_fp16_paged_sm90_cu_93b96ec2_34934cuda3std3__48in_placeE)
_ZN75_INTERNAL_c007a0d3_39_flash_fwd_hdim64_512_fp16_paged_sm90_cu_93b96ec2_34934cuda3std3__48in_placeE:
	.zero		1
	.type		_ZN75_INTERNAL_c007a0d3_39_flash_fwd_hdim64_512_fp16_paged_sm90_cu_93b96ec2_34934cuda3std6ranges3__45__cpo9iter_moveE,@object
	.size		_ZN75_INTERNAL_c007a0d3_39_flash_fwd_hdim64_512_fp16_paged_sm90_cu_93b96ec2_34934cuda3std6ranges3__45__cpo9iter_moveE,(_ZN75_INTERNAL_c007a0d3_39_flash_fwd_hdim64_512_fp16_paged_sm90_cu_93b96ec2_34934cuda3std3__45__cpo5beginE - _ZN75_INTERNAL_c007a0d3_39_flash_fwd_hdim64_512_fp16_paged_sm90_cu_93b96ec2_34934cuda3std6ranges3__45__cpo9iter_moveE)
_ZN75_INTERNAL_c007a0d3_39_flash_fwd_hdim64_512_fp16_paged_sm90_cu_93b96ec2_34934cuda3std6ranges3__45__cpo9iter_moveE:
	.zero		1
	.type		_ZN75_INTERNAL_c007a0d3_39_flash_fwd_hdim64_512_fp16_paged_sm90_cu_93b96ec2_34934cuda3std3__45__cpo5beginE,@object
	.size		_ZN75_INTERNAL_c007a0d3_39_flash_fwd_hdim64_512_fp16_paged_sm90_cu_93b96ec2_34934cuda3std3__45__cpo5beginE,(_ZN75_INTERNAL_c007a0d3_39_flash_fwd_hdim64_512_fp16_paged_sm90_cu_93b96ec2_34934cuda3std3__477_GLOBAL__N__c007a0d3_39_flash_fwd_hdim64_512_fp16_paged_sm90_cu_93b96ec2_34936ignoreE - _ZN75_INTERNAL_c007a0d3_39_flash_fwd_hdim64_512_fp16_paged_sm90_cu_93b96ec2_34934cuda3std3__45__cpo5beginE)
_ZN75_INTERNAL_c007a0d3_39_flash_fwd_hdim64_512_fp16_paged_sm90_cu_93b96ec2_34934cuda3std3__45__cpo5beginE:
	.zero		1
	.type		_ZN75_INTERNAL_c007a0d3_39_flash_fwd_hdim64_512_fp16_paged_sm90_cu_93b96ec2_34934cuda3std3__477_GLOBAL__N__c007a0d3_39_flash_fwd_hdim64_512_fp16_paged_sm90_cu_93b96ec2_34936ignoreE,@object
	.size		_ZN75_INTERNAL_c007a0d3_39_flash_fwd_hdim64_512_fp16_paged_sm90_cu_93b96ec2_34934cuda3std3__477_GLOBAL__N__c007a0d3_39_flash_fwd_hdim64_512_fp16_paged_sm90_cu_93b96ec2_34936ignoreE,(_ZN75_INTERNAL_c007a0d3_39_flash_fwd_hdim64_512_fp16_paged_sm90_cu_93b96ec2_34934cute7productE - _ZN75_INTERNAL_c007a0d3_39_flash_fwd_hdim64_512_fp16_paged_sm90_cu_93b96ec2_34934cuda3std3__477_GLOBAL__N__c007a0d3_39_flash_fwd_hdim64_512_fp16_paged_sm90_cu_93b96ec2_34936ignoreE)
_ZN75_INTERNAL_c007a0d3_39_flash_fwd_hdim64_512_fp16_paged_sm90_cu_93b96ec2_34934cuda3std3__477_GLOBAL__N__c007a0d3_39_flash_fwd_hdim64_512_fp16_paged_sm90_cu_93b96ec2_34936ignoreE:
	.zero		1
	.type		_ZN75_INTERNAL_c007a0d3_39_flash_fwd_hdim64_512_fp16_paged_sm90_cu_93b96ec2_34934cute7productE,@object
	.size		_ZN75_INTERNAL_c007a0d3_39_flash_fwd_hdim64_512_fp16_paged_sm90_cu_93b96ec2_34934cute7productE,(_ZN75_INTERNAL_c007a0d3_39_flash_fwd_hdim64_512_fp16_paged_sm90_cu_93b96ec2_34934cuda3std3__45__cpo3endE - _ZN75_INTERNAL_c007a0d3_39_flash_fwd_hdim64_512_fp16_paged_sm90_cu_93b96ec2_34934cute7productE)
_ZN75_INTERNAL_c007a0d3_39_flash_fwd_hdim64_512_fp16_paged_sm90_cu_93b96ec2_34934cute7productE:
	.zero		1
	.type		_ZN75_INTERNAL_c007a0d3_39_flash_fwd_hdim64_512_fp16_paged_sm90_cu_93b96ec2_34934cuda3std3__45__cpo3endE,@object
	.size		_ZN75_INTERNAL_c007a0d3_39_flash_fwd_hdim64_512_fp16_paged_sm90_cu_93b96ec2_34934cuda3std3__45__cpo3endE,(_ZN75_INTERNAL_c007a0d3_39_flash_fwd_hdim64_512_fp16_paged_sm90_cu_93b96ec2_34934cuda3std3__419piecewise_constructE - _ZN75_INTERNAL_c007a0d3_39_flash_fwd_hdim64_512_fp16_paged_sm90_cu_93b96ec2_34934cuda3std3__45__cpo3endE)
_ZN75_INTERNAL_c007a0d3_39_flash_fwd_hdim64_512_fp16_paged_sm90_cu_93b96ec2_34934cuda3std3__45__cpo3endE:
	.zero		1
	.type		_ZN75_INTERNAL_c007a0d3_39_flash_fwd_hdim64_512_fp16_paged_sm90_cu_93b96ec2_34934cuda3std3__419piecewise_constructE,@object
	.size		_ZN75_INTERNAL_c007a0d3_39_flash_fwd_hdim64_512_fp16_paged_sm90_cu_93b96ec2_34934cuda3std3__419piecewise_constructE,(_ZN75_INTERNAL_c007a0d3_39_flash_fwd_hdim64_512_fp16_paged_sm90_cu_93b96ec2_34934cuda3std3__45__cpo4cendE - _ZN75_INTERNAL_c007a0d3_39_flash_fwd_hdim64_512_fp16_paged_sm90_cu_93b96ec2_34934cuda3std3__419piecewise_constructE)
_ZN75_INTERNAL_c007a0d3_39_flash_fwd_hdim64_512_fp16_paged_sm90_cu_93b96ec2_34934cuda3std3__419piecewise_constructE:
	.zero		1
	.type		_ZN75_INTERNAL_c007a0d3_39_flash_fwd_hdim64_512_fp16_paged_sm90_cu_93b96ec2_34934cuda3std3__45__cpo4cendE,@object
	.size		_ZN75_INTERNAL_c007a0d3_39_flash_fwd_hdim64_512_fp16_paged_sm90_cu_93b96ec2_34934cuda3std3__45__cpo4cendE,(_ZN75_INTERNAL_c007a0d3_39_flash_fwd_hdim64_512_fp16_paged_sm90_cu_93b96ec2_34934cuda3std6ranges3__45__cpo4swapE - _ZN75_INTERNAL_c007a0d3_39_flash_fwd_hdim64_512_fp16_paged_sm90_cu_93b96ec2_34934cuda3std3__45__cpo4cendE)
_ZN75_INTERNAL_c007a0d3_39_flash_fwd_hdim64_512_fp16_paged_sm90_cu_93b96ec2_34934cuda3std3__45__cpo4cendE:
	.zero		1
	.type		_ZN75_INTERNAL_c007a0d3_39_flash_fwd_hdim64_512_fp16_paged_sm90_cu_93b96ec2_34934cuda3std6ranges3__45__cpo4swapE,@object
	.size		_ZN75_INTERNAL_c007a0d3_39_flash_fwd_hdim64_512_fp16_paged_sm90_cu_93b96ec2_34934cuda3std6ranges3__45__cpo4swapE,(.L_13 - _ZN75_INTERNAL_c007a0d3_39_flash_fwd_hdim64_512_fp16_paged_sm90_cu_93b96ec2_34934cuda3std6ranges3__45__cpo4swapE)
_ZN75_INTERNAL_c007a0d3_39_flash_fwd_hdim64_512_fp16_paged_sm90_cu_93b96ec2_34934cuda3std6ranges3__45__cpo4swapE:
	.zero		1
.L_13:


//--------------------- .nv.shared._ZN7cutlass13device_kernelIN5flash11enable_sm90INS1_16FlashAttnFwdSm90INS1_25CollectiveMainloopFwdSm90ILi2EN4cute5tupleIJNS5_1CILi1EEES8_S8_EEENS6_IJNS7_ILi64EEESA_SA_EEELi512ENS_6half_tEfNS_4arch4Sm90ELb0ELb0ELb0ELb0ELb1ELb0ELb1ELb0ELb0ELb1ELb0ELb0EEENS1_21CollectiveEpilogueFwdINS6_IJSA_NS7_ILi512EEESA_EEES9_SC_SE_Li256ELb0ELb1ELb0ELb0EEENS1_29StaticPersistentTileSchedulerILb0EEEEEEEEEvNT_6ParamsE --------------------------
	.section	.nv.shared._ZN7cutlass13device_kernelIN5flash11enable_sm90INS1_16FlashAttnFwdSm90INS1_25CollectiveMainloopFwdSm90ILi2EN4cute5tupleIJNS5_1CILi1EEES8_S8_EEENS6_IJNS7_ILi64EEESA_SA_EEELi512ENS_6half_tEfNS_4arch4Sm90ELb0ELb0ELb0ELb0ELb1ELb0ELb1ELb0ELb0ELb1ELb0ELb0EEENS1_21CollectiveEpilogueFwdINS6_IJSA_NS7_ILi512EEESA_EEES9_SC_SE_Li256ELb0ELb1ELb0ELb0EEENS1_29StaticPersistentTileSchedulerILb0EEEEEEEEEvNT_6ParamsE,"aw",@nobits
	.sectionflags	@""
	.align	16
	.zero		1024


//--------------------- .nv.shared._ZN7cutlass13device_kernelIN5flash11enable_sm90INS1_16FlashAttnFwdSm90INS1_25CollectiveMainloopFwdSm90ILi2EN4cute5tupleIJNS5_1CILi1EEES8_S8_EEENS6_IJNS7_ILi64EEESA_SA_EEELi512ENS_6half_tEfNS_4arch4Sm90ELb0ELb0ELb0ELb1ELb1ELb0ELb0ELb0ELb0ELb1ELb0ELb0EEENS1_21CollectiveEpilogueFwdINS6_IJSA_NS7_ILi512EEESA_EEES9_SC_SE_Li256ELb1ELb1ELb0ELb0EEENS1_36VarlenDynamicPersistentTileSchedulerILi64ELi64ELi256ELi128ELb0ELb1ELb1ELb0ELb1ELb1EEEEEEEEEvNT_6ParamsE --------------------------
	.section	.nv.shared._ZN7cutlass13device_kernelIN5flash11enable_sm90INS1_16FlashAttnFwdSm90INS1_25CollectiveMainloopFwdSm90ILi2EN4cute5tupleIJNS5_1CILi1EEES8_S8_EEENS6_IJNS7_ILi64EEESA_SA_EEELi512ENS_6half_tEfNS_4arch4Sm90ELb0ELb0ELb0ELb1ELb1ELb0ELb0ELb0ELb0ELb1ELb0ELb0EEENS1_21CollectiveEpilogueFwdINS6_IJSA_NS7_ILi512EEESA_EEES9_SC_SE_Li256ELb1ELb1ELb0ELb0EEENS1_36VarlenDynamicPersistentTileSchedulerILi64ELi64ELi256ELi128ELb0ELb1ELb1ELb0ELb1ELb1EEEEEEEEEvNT_6ParamsE,"aw",@nobits
	.sectionflags	@""
	.align	16
	.zero		1024


//--------------------- .nv.shared._ZN7cutlass13device_kernelIN5flash11enable_sm90INS1_16FlashAttnFwdSm90INS1_25CollectiveMainloopFwdSm90ILi2EN4cute5tupleIJNS5_1CILi1EEES8_S8_EEENS6_IJNS7_ILi64EEESA_SA_EEELi512ENS_6half_tEfNS_4arch4Sm90ELb0ELb0ELb0ELb1ELb1ELb1ELb0ELb0ELb0ELb1ELb0ELb0EEENS1_21CollectiveEpilogueFwdINS6_IJSA_NS7_ILi512EEESA_EEES9_SC_SE_Li256ELb1ELb1ELb0ELb0EEENS1_36VarlenDynamicPersistentTileSchedulerILi64ELi64ELi256ELi128ELb0ELb1ELb1ELb0ELb1ELb1EEEEEEEEEvNT_6ParamsE --------------------------
	.section	.nv.shared._ZN7cutlass13device_kernelIN5flash11enable_sm90INS1_16FlashAttnFwdSm90INS1_25CollectiveMainloopFwdSm90ILi2EN4cute5tupleIJNS5_1CILi1EEES8_S8_EEENS6_IJNS7_ILi64EEESA_SA_EEELi512ENS_6half_tEfNS_4arch4Sm90ELb0ELb0ELb0ELb1ELb1ELb1ELb0ELb0ELb0ELb1ELb0ELb0EEENS1_21CollectiveEpilogueFwdINS6_IJSA_NS7_ILi512EEESA_EEES9_SC_SE_Li256ELb1ELb1ELb0ELb0EEENS1_36VarlenDynamicPersistentTileSchedulerILi64ELi64ELi256ELi128ELb0ELb1ELb1ELb0ELb1ELb1EEEEEEEEEvNT_6ParamsE,"aw",@nobits
	.sectionflags	@""
	.align	16
	.zero		1024


//--------------------- .nv.shared._ZN7cutlass13device_kernelIN5flash11enable_sm90INS1_16FlashAttnFwdSm90INS1_25CollectiveMainloopFwdSm90ILi2EN4cute5tupleIJNS5_1CILi1EEES8_S8_EEENS6_IJNS7_ILi64EEESA_SA_EEELi512ENS_6half_tEfNS_4arch4Sm90ELb0ELb0ELb0ELb1ELb1ELb0ELb1ELb0ELb0ELb1ELb0ELb0EEENS1_21CollectiveEpilogueFwdINS6_IJSA_NS7_ILi512EEESA_EEES9_SC_SE_Li256ELb1ELb1ELb0ELb0EEENS1_36VarlenDynamicPersistentTileSchedulerILi64ELi64ELi256ELi128ELb0ELb1ELb1ELb0ELb1ELb1EEEEEEEEEvNT_6ParamsE --------------------------
	.section	.nv.shared._ZN7cutlass13device_kernelIN5flash11enable_sm90INS1_16FlashAttnFwdSm90INS1_25CollectiveMainloopFwdSm90ILi2EN4cute5tupleIJNS5_1CILi1EEES8_S8_EEENS6_IJNS7_ILi64EEESA_SA_EEELi512ENS_6half_tEfNS_4arch4Sm90ELb0ELb0ELb0ELb1ELb1ELb0ELb1ELb0ELb0ELb1ELb0ELb0EEENS1_21CollectiveEpilogueFwdINS6_IJSA_NS7_ILi512EEESA_EEES9_SC_SE_Li256ELb1ELb1ELb0ELb0EEENS1_36VarlenDynamicPersistentTileSchedulerILi64ELi64ELi256ELi128ELb0ELb1ELb1ELb0ELb1ELb1EEEEEEEEEvNT_6ParamsE,"aw",@nobits
	.sectionflags	@""
	.align	16
	.zero		1024


//--------------------- .nv.shared._ZN7cutlass13device_kernelIN5flash11enable_sm90INS1_16FlashAttnFwdSm90INS1_25CollectiveMainloopFwdSm90ILi2EN4cute5tupleIJNS5_1CILi1EEES8_S8_EEENS6_IJNS7_ILi64EEESA_SA_EEELi512ENS_6half_tEfNS_4arch4Sm90ELb0ELb0ELb0ELb1ELb1ELb1ELb1ELb0ELb0ELb1ELb0ELb0EEENS1_21CollectiveEpilogueFwdINS6_IJSA_NS7_ILi512EEESA_EEES9_SC_SE_Li256ELb1ELb1ELb0ELb0EEENS1_36VarlenDynamicPersistentTileSchedulerILi64ELi64ELi256ELi128ELb0ELb1ELb1ELb0ELb1ELb1EEEEEEEEEvNT_6ParamsE --------------------------
	.section	.nv.shared._ZN7cutlass13device_kernelIN5flash11enable_sm90INS1_16FlashAttnFwdSm90INS1_25CollectiveMainloopFwdSm90ILi2EN4cute5tupleIJNS5_1CILi1EEES8_S8_EEENS6_IJNS7_ILi64EEESA_SA_EEELi512ENS_6half_tEfNS_4arch4Sm90ELb0ELb0ELb0ELb1ELb1ELb1ELb1ELb0ELb0ELb1ELb0ELb0EEENS1_21CollectiveEpilogueFwdINS6_IJSA_NS7_ILi512EEESA_EEES9_SC_SE_Li256ELb1ELb1ELb0ELb0EEENS1_36VarlenDynamicPersistentTileSchedulerILi64ELi64ELi256ELi128ELb0ELb1ELb1ELb0ELb1ELb1EEEEEEEEEvNT_6ParamsE,"aw",@nobits
	.sectionflags	@""
	.align	16
	.zero		1024


//--------------------- .nv.shared._ZN7cutlass13device_kernelIN5flash11enable_sm90INS1_16FlashAttnFwdSm90INS1_25CollectiveMainloopFwdSm90ILi2EN4cute5tupleIJNS5_1CILi1EEES8_S8_EEENS6_IJNS7_ILi64EEESA_SA_EEELi512ENS_6half_tEfNS_4arch4Sm90ELb0ELb1ELb0ELb0ELb1ELb0ELb0ELb0ELb0ELb1ELb0ELb0EEENS1_21CollectiveEpilogueFwdINS6_IJSA_NS7_ILi512EEESA_EEES9_SC_SE_Li256ELb0ELb1ELb0ELb0EEENS1_30DynamicPersistentTileSchedulerILi256ELi128ELb0ELb1ELb1EEEEEEEEEvNT_6ParamsE --------------------------
	.section	.nv.shared._ZN7cutlass13device_kernelIN5flash11enable_sm90INS1_16FlashAttnFwdSm90INS1_25CollectiveMainloopFwdSm90ILi2EN4cute5tupleIJNS5_1CILi1EEES8_S8_EEENS6_IJNS7_ILi64EEESA_SA_EEELi512ENS_6half_tEfNS_4arch4Sm90ELb0ELb1ELb0ELb0ELb1ELb0ELb0ELb0ELb0ELb1ELb0ELb0EEENS1_21CollectiveEpilogueFwdINS6_IJSA_NS7_ILi512EEESA_EEES9_SC_SE_Li256ELb0ELb1ELb0ELb0EEENS1_30DynamicPersistentTileSchedulerILi256ELi128ELb0ELb1ELb1EEEEEEEEEvNT_6ParamsE,"aw",@nobits
	.sectionflags	@""
	.align	16
	.zero		1024


//--------------------- .nv.shared._ZN7cutlass13device_kernelIN5flash11enable_sm90INS1_16FlashAttnFwdSm90INS1_25CollectiveMainloopFwdSm90ILi2EN4cute5tupleIJNS5_1CILi1EEES8_S8_EEENS6_IJNS7_ILi64EEESA_SA_EEELi512ENS_6half_tEfNS_4arch4Sm90ELb0ELb1ELb0ELb0ELb1ELb0ELb1ELb0ELb0ELb1ELb0ELb0EEENS1_21CollectiveEpilogueFwdINS6_IJSA_NS7_ILi512EEESA_EEES9_SC_SE_Li256ELb0ELb1ELb0ELb0EEENS1_30DynamicPersistentTileSchedulerILi256ELi128ELb0ELb1ELb1EEEEEEEEEvNT_6ParamsE --------------------------
	.section	.nv.shared._ZN7cutlass13device_kernelIN5flash11enable_sm90INS1_16FlashAttnFwdSm90INS1_25CollectiveMainloopFwdSm90ILi2EN4cute5tupleIJNS5_1CILi1EEES8_S8_EEENS6_IJNS7_ILi64EEESA_SA_EEELi512ENS_6half_tEfNS_4arch4Sm90ELb0ELb1ELb0ELb0ELb1ELb0ELb1ELb0ELb0ELb1ELb0ELb0EEENS1_21CollectiveEpilogueFwdINS6_IJSA_NS7_ILi512EEESA_EEES9_SC_SE_Li256ELb0ELb1ELb0ELb0EEENS1_30DynamicPersistentTileSchedulerILi256ELi128ELb0ELb1ELb1EEEEEEEEEvNT_6ParamsE,"aw",@nobits
	.sectionflags	@""
	.align	16
	.zero		1024


//--------------------- .nv.shared._ZN7cutlass13device_kernelIN5flash11enable_sm90INS1_16FlashAttnFwdSm90INS1_25CollectiveMainloopFwdSm90ILi2EN4cute5tupleIJNS5_1CILi1EEES8_S8_EEENS6_IJNS7_ILi64EEESA_SA_EEELi512ENS_6half_tEfNS_4arch4Sm90ELb0ELb1ELb0ELb1ELb1ELb0ELb0ELb0ELb0ELb1ELb0ELb0EEENS1_21CollectiveEpilogueFwdINS6_IJSA_NS7_ILi512EEESA_EEES9_SC_SE_Li256ELb1ELb1ELb0ELb0EEENS1_36VarlenDynamicPersistentTileSchedulerILi64ELi64ELi256ELi128ELb0ELb1ELb1ELb1ELb0ELb1EEEEEEEEEvNT_6ParamsE --------------------------
	.section	.nv.shared._ZN7cutlass13device_kernelIN5flash11enable_sm90INS1_16FlashAttnFwdSm90INS1_25CollectiveMainloopFwdSm90ILi2EN4cute5tupleIJNS5_1CILi1EEES8_S8_EEENS6_IJNS7_ILi64EEESA_SA_EEELi512ENS_6half_tEfNS_4arch4Sm90ELb0ELb1ELb0ELb1ELb1ELb0ELb0ELb0ELb0ELb1ELb0ELb0EEENS1_21CollectiveEpilogueFwdINS6_IJSA_NS7_ILi512EEESA_EEES9_SC_SE_Li256ELb1ELb1ELb0ELb0EEENS1_36VarlenDynamicPersistentTileSchedulerILi64ELi64ELi256ELi128ELb0ELb1ELb1ELb1ELb0ELb1EEEEEEEEEvNT_6ParamsE,"aw",@nobits
	.sectionflags	@""
	.align	16
	.zero		1024


//--------------------- .nv.shared._ZN7cutlass13device_kernelIN5flash11enable_sm90INS1_16FlashAttnFwdSm90INS1_25CollectiveMainloopFwdSm90ILi2EN4cute5tupleIJNS5_1CILi1EEES8_S8_EEENS6_IJNS7_ILi64EEESA_SA_EEELi512ENS_6half_tEfNS_4arch4Sm90ELb0ELb1ELb0ELb1ELb1ELb1ELb0ELb0ELb0ELb1ELb0ELb0EEENS1_21CollectiveEpilogueFwdINS6_IJSA_NS7_ILi512EEESA_EEES9_SC_SE_Li256ELb1ELb1ELb0ELb0EEENS1_36VarlenDynamicPersistentTileSchedulerILi64ELi64ELi256ELi128ELb0ELb1ELb1ELb1ELb0ELb1EEEEEEEEEvNT_6ParamsE --------------------------
	.section	.nv.shared._ZN7cutlass13device_kernelIN5flash11enable_sm90INS1_16FlashAttnFwdSm90INS1_25CollectiveMainloopFwdSm90ILi2EN4cute5tupleIJNS5_1CILi1EEES8_S8_EEENS6_IJNS7_ILi64EEESA_SA_EEELi512ENS_6half_tEfNS_4arch4Sm90ELb0ELb1ELb0ELb1ELb1ELb1ELb0ELb0ELb0ELb1ELb0ELb0EEENS1_21CollectiveEpilogueFwdINS6_IJSA_NS7_ILi512EEESA_EEES9_SC_SE_Li256ELb1ELb1ELb0ELb0EEENS1_36VarlenDynamicPersistentTileSchedulerILi64ELi64ELi256ELi128ELb0ELb1ELb1ELb1ELb0ELb1EEEEEEEEEvNT_6ParamsE,"aw",@nobits
	.sectionflags	@""
	.align	16
	.zero		1024


//--------------------- .nv.shared._ZN7cutlass13device_kernelIN5flash11enable_sm90INS1_16FlashAttnFwdSm90INS1_25CollectiveMainloopFwdSm90ILi2EN4cute5tupleIJNS5_1CILi1EEES8_S8_EEENS6_IJNS7_ILi64EEESA_SA_EEELi512ENS_6half_tEfNS_4arch4Sm90ELb0ELb1ELb0ELb1ELb1ELb0ELb1ELb0ELb0ELb1ELb0ELb0EEENS1_21CollectiveEpilogueFwdINS6_IJSA_NS7_ILi512EEESA_EEES9_SC_SE_Li256ELb1ELb1ELb0ELb0EEENS1_36VarlenDynamicPersistentTileSchedulerILi64ELi64ELi256ELi128ELb0ELb1ELb1ELb1ELb0ELb1EEEEEEEEEvNT_6ParamsE --------------------------
	.section	.nv.shared._ZN7cutlass13device_kernelIN5flash11enable_sm90INS1_16FlashAttnFwdSm90INS1_25CollectiveMainloopFwdSm90ILi2EN4cute5tupleIJNS5_1CILi1EEES8_S8_EEENS6_IJNS7_ILi64EEESA_SA_EEELi512ENS_6half_tEfNS_4arch4Sm90ELb0ELb1ELb0ELb1ELb1ELb0ELb1ELb0ELb0ELb1ELb0ELb0EEENS1_21CollectiveEpilogueFwdINS6_IJSA_NS7_ILi512EEESA_EEES9_SC_SE_Li256ELb1ELb1ELb0ELb0EEENS1_36VarlenDynamicPersistentTileSchedulerILi64ELi64ELi256ELi128ELb0ELb1ELb1ELb1ELb0ELb1EEEEEEEEEvNT_6ParamsE,"aw",@nobits
	.sectionflags	@""
	.align	16
	.zero		1024


//--------------------- .nv.shared._ZN7cutlass13device_kernelIN5flash11enable_sm90INS1_16FlashAttnFwdSm90INS1_25CollectiveMainloopFwdSm90ILi2EN4cute5tupleIJNS5_1CILi1EEES8_S8_EEENS6_IJNS7_ILi64EEESA_SA_EEELi512ENS_6half_tEfNS_4arch4Sm90ELb0ELb1ELb0ELb1ELb1ELb1ELb1ELb0ELb0ELb1ELb0ELb0EEENS1_21CollectiveEpilogueFwdINS6_IJSA_NS7_ILi512EEESA_EEES9_SC_SE_Li256ELb1ELb1ELb0ELb0EEENS1_36VarlenDynamicPersistentTileSchedulerILi64ELi64ELi256ELi128ELb0ELb1ELb1ELb1ELb0ELb1EEEEEEEEEvNT_6ParamsE --------------------------
	.section	.nv.shared._ZN7cutlass13device_kernelIN5flash11enable_sm90INS1_16FlashAttnFwdSm90INS1_25CollectiveMainloopFwdSm90ILi2EN4cute5tupleIJNS5_1CILi1EEES8_S8_EEENS6_IJNS7_ILi64EEESA_SA_EEELi512ENS_6half_tEfNS_4arch4Sm90ELb0ELb1ELb0ELb1ELb1ELb1ELb1ELb0ELb0ELb1ELb0ELb0EEENS1_21CollectiveEpilogueFwdINS6_IJSA_NS7_ILi512EEESA_EEES9_SC_SE_Li256ELb1ELb1ELb0ELb0EEENS1_36VarlenDynamicPersistentTileSchedulerILi64ELi64ELi256ELi128ELb0ELb1ELb1ELb1ELb0ELb1EEEEEEEEEvNT_6ParamsE,"aw",@nobits
	.sectionflags	@""
	.align	16
	.zero		1024


//--------------------- .nv.shared._ZN7cutlass13device_kernelIN5flash11enable_sm90INS1_16FlashAttnFwdSm90INS1_25CollectiveMainloopFwdSm90ILi2EN4cute5tupleIJNS5_1CILi1EEES8_S8_EEENS6_IJNS7_ILi64EEESA_SA_EEELi512ENS_6half_tEfNS_4arch4Sm90ELb1ELb0ELb0ELb0ELb1ELb0ELb0ELb0ELb0ELb1ELb0ELb0EEENS1_21CollectiveEpilogueFwdINS6_IJSA_NS7_ILi512EEESA_EEES9_SC_SE_Li256ELb0ELb1ELb0ELb0EEENS1_30DynamicPersistentTileSchedulerILi256ELi128ELb0ELb1ELb1EEEEEEEEEvNT_6ParamsE --------------------------
	.section	.nv.shared._ZN7cutlass13device_kernelIN5flash11enable_sm90INS1_16FlashAttnFwdSm90INS1_25CollectiveMainloopFwdSm90ILi2EN4cute5tupleIJNS5_1CILi1EEES8_S8_EEENS6_IJNS7_ILi64EEESA_SA_EEELi512ENS_6half_tEfNS_4arch4Sm90ELb1ELb0ELb0ELb0ELb1ELb0ELb0ELb0ELb0ELb1ELb0ELb0EEENS1_21CollectiveEpilogueFwdINS6_IJSA_NS7_ILi512EEESA_EEES9_SC_SE_Li256ELb0ELb1ELb0ELb0EEENS1_30DynamicPersistentTileSchedulerILi256ELi128ELb0ELb1ELb1EEEEEEEEEvNT_6ParamsE,"aw",@nobits
	.sectionflags	@""
	.align	16
	.zero		1024


//--------------------- .nv.shared._ZN7cutlass13device_kernelIN5flash11enable_sm90INS1_16FlashAttnFwdSm90INS1_25CollectiveMainloopFwdSm90ILi2EN4cute5tupleIJNS5_1CILi1EEES8_S8_EEENS6_IJNS7_ILi64EEESA_SA_EEELi512ENS_6half_tEfNS_4arch4Sm90ELb1ELb0ELb0ELb0ELb1ELb0ELb1ELb0ELb0ELb1ELb0ELb0EEENS1_21CollectiveEpilogueFwdINS6_IJSA_NS7_ILi512EEESA_EEES9_SC_SE_Li256ELb0ELb1ELb0ELb0EEENS1_30DynamicPersistentTileSchedulerILi256ELi128ELb0ELb1ELb1EEEEEEEEEvNT_6ParamsE --------------------------
	.section	.nv.shared._ZN7cutlass13device_kernelIN5flash11enable_sm90INS1_16FlashAttnFwdSm90INS1_25CollectiveMainloopFwdSm90ILi2EN4cute5tupleIJNS5_1CILi1EEES8_S8_EEENS6_IJNS7_ILi64EEESA_SA_EEELi512ENS_6half_tEfNS_4arch4Sm90ELb1ELb0ELb0ELb0ELb1ELb0ELb1ELb0ELb0ELb1ELb0ELb0EEENS1_21CollectiveEpilogueFwdINS6_IJSA_NS7_ILi512EEESA_EEES9_SC_SE_Li256ELb0ELb1ELb0ELb0EEENS1_30DynamicPersistentTileSchedulerILi256ELi128ELb0ELb1ELb1EEEEEEEEEvNT_6ParamsE,"aw",@nobits
	.sectionflags	@""
	.align	16
	.zero		1024


//--------------------- .nv.shared._ZN7cutlass13device_kernelIN5flash11enable_sm90INS1_16FlashAttnFwdSm90INS1_25CollectiveMainloopFwdSm90ILi2EN4cute5tupleIJNS5_1CILi1EEES8_S8_EEENS6_IJNS7_ILi64EEESA_SA_EEELi512ENS_6half_tEfNS_4arch4Sm90ELb1ELb0ELb0ELb1ELb1ELb0ELb0ELb0ELb0ELb1ELb0ELb0EEENS1_21CollectiveEpilogueFwdINS6_IJSA_NS7_ILi512EEESA_EEES9_SC_SE_Li256ELb1ELb1ELb0ELb0EEENS1_36VarlenDynamicPersistentTileSchedulerILi64ELi64ELi256ELi128ELb0ELb1ELb1ELb1ELb1ELb1EEEEEEEEEvNT_6ParamsE --------------------------
	.section	.nv.shared._ZN7cutlass13device_kernelIN5flash11enable_sm90INS1_16FlashAttnFwdSm90INS1_25CollectiveMainloopFwdSm90ILi2EN4cute5tupleIJNS5_1CILi1EEES8_S8_EEENS6_IJNS7_ILi64EEESA_SA_EEELi512ENS_6half_tEfNS_4arch4Sm90ELb1ELb0ELb0ELb1ELb1ELb0ELb0ELb0ELb0ELb1ELb0ELb0EEENS1_21CollectiveEpilogueFwdINS6_IJSA_NS7_ILi512EEESA_EEES9_SC_SE_Li256ELb1ELb1ELb0ELb0EEENS1_36VarlenDynamicPersistentTileSchedulerILi64ELi64ELi256ELi128ELb0ELb1ELb1ELb1ELb1ELb1EEEEEEEEEvNT_6ParamsE,"aw",@nobits
	.sectionflags	@""
	.align	16
	.zero		1024


//--------------------- .nv.shared._ZN7cutlass13device_kernelIN5flash11enable_sm90INS1_16FlashAttnFwdSm90INS1_25CollectiveMainloopFwdSm90ILi2EN4cute5tupleIJNS5_1CILi1EEES8_S8_EEENS6_IJNS7_ILi64EEESA_SA_EEELi512ENS_6half_tEfNS_4arch4Sm90ELb1ELb0ELb0ELb1ELb1ELb1ELb0ELb0ELb0ELb1ELb0ELb0EEENS1_21CollectiveEpilogueFwdINS6_IJSA_NS7_ILi512EEESA_EEES9_SC_SE_Li256ELb1ELb1ELb0ELb0EEENS1_36VarlenDynamicPersistentTileSchedulerILi64ELi64ELi256ELi128ELb0ELb1ELb1ELb1ELb1ELb1EEEEEEEEEvNT_6ParamsE --------------------------
	.section	.nv.shared._ZN7cutlass13device_kernelIN5flash11enable_sm90INS1_16FlashAttnFwdSm90INS1_25CollectiveMainloopFwdSm90ILi2EN4cute5tupleIJNS5_1CILi1EEES8_S8_EEENS6_IJNS7_ILi64EEESA_SA_EEELi512ENS_6half_tEfNS_4arch4Sm90ELb1ELb0ELb0ELb1ELb1ELb1ELb0ELb0ELb0ELb1ELb0ELb0EEENS1_21CollectiveEpilogueFwdINS6_IJSA_NS7_ILi512EEESA_EEES9_SC_SE_Li256ELb1ELb1ELb0ELb0EEENS1_36VarlenDynamicPersistentTileSchedulerILi64ELi64ELi256ELi128ELb0ELb1ELb1ELb1ELb1ELb1EEEEEEEEEvNT_6ParamsE,"aw",@nobits
	.sectionflags	@""
	.align	16
	.zero		1024


//--------------------- .nv.shared._ZN7cutlass13device_kernelIN5flash11enable_sm90INS1_16FlashAttnFwdSm90INS1_25CollectiveMainloopFwdSm90ILi2EN4cute5tupleIJNS5_1CILi1EEES8_S8_EEENS6_IJNS7_ILi64EEESA_SA_EEELi512ENS_6half_tEfNS_4arch4Sm90ELb1ELb0ELb0ELb1ELb1ELb0ELb1ELb0ELb0ELb1ELb0ELb0EEENS1_21CollectiveEpilogueFwdINS6_IJSA_NS7_ILi512EEESA_EEES9_SC_SE_Li256ELb1ELb1ELb0ELb0EEENS1_36VarlenDynamicPersistentTileSchedulerILi64ELi64ELi256ELi128ELb0ELb1ELb1ELb1ELb1ELb1EEEEEEEEEvNT_6ParamsE --------------------------
	.section	.nv.shared._ZN7cutlass13device_kernelIN5flash11enable_sm90INS1_16FlashAttnFwdSm90INS1_25CollectiveMainloopFwdSm90ILi2EN4cute5tupleIJNS5_1CILi1EEES8_S8_EEENS6_IJNS7_ILi64EEESA_SA_EEELi512ENS_6half_tEfNS_4arch4Sm90ELb1ELb0ELb0ELb1ELb1ELb0ELb1ELb0ELb0ELb1ELb0ELb0EEENS1_21CollectiveEpilogueFwdINS6_IJSA_NS7_ILi512EEESA_EEES9_SC_SE_Li256ELb1ELb1ELb0ELb0EEENS1_36VarlenDynamicPersistentTileSchedulerILi64ELi64ELi256ELi128ELb0ELb1ELb1ELb1ELb1ELb1EEEEEEEEEvNT_6ParamsE,"aw",@nobits
	.sectionflags	@""
	.align	16
	.zero		1024


//--------------------- .nv.shared._ZN7cutlass13device_kernelIN5flash11enable_sm90INS1_16FlashAttnFwdSm90INS1_25CollectiveMainloopFwdSm90ILi2EN4cute5tupleIJNS5_1CILi1EEES8_S8_EEENS6_IJNS7_ILi64EEESA_SA_EEELi512ENS_6half_tEfNS_4arch4Sm90ELb1ELb0ELb0ELb1ELb1ELb1ELb1ELb0ELb0ELb1ELb0ELb0EEENS1_21CollectiveEpilogueFwdINS6_IJSA_NS7_ILi512EEESA_EEES9_SC_SE_Li256ELb1ELb1ELb0ELb0EEENS1_36VarlenDynamicPersistentTileSchedulerILi64ELi64ELi256ELi128ELb0ELb1ELb1ELb1ELb1ELb1EEEEEEEEEvNT_6ParamsE --------------------------
	.section	.nv.shared._ZN7cutlass13device_kernelIN5flash11enable_sm90INS1_16FlashAttnFwdSm90INS1_25CollectiveMainloopFwdSm90ILi2EN4cute5tupleIJNS5_1CILi1EEES8_S8_EEENS6_IJNS7_ILi64EEESA_SA_EEELi512ENS_6half_tEfNS_4arch4Sm90ELb1ELb0ELb0ELb1ELb1ELb1ELb1ELb0ELb0ELb1ELb0ELb0EEENS1_21CollectiveEpilogueFwdINS6_IJSA_NS7_ILi512EEESA_EEES9_SC_SE_Li256ELb1ELb1ELb0ELb0EEENS1_36VarlenDynamicPersistentTileSchedulerILi64ELi64ELi256ELi128ELb0ELb1ELb1ELb1ELb1ELb1EEEEEEEEEvNT_6ParamsE,"aw",@nobits
	.sectionflags	@""
	.align	16
	.zero		1024


//--------------------- .nv.constant0._ZN7cutlass13device_kernelIN5flash11enable_sm90INS1_16FlashAttnFwdSm90INS1_25CollectiveMainloopFwdSm90ILi2EN4cute5tupleIJNS5_1CILi1EEES8_S8_EEENS6_IJNS7_ILi64EEESA_SA_EEELi512ENS_6half_tEfNS_4arch4Sm90ELb0ELb0ELb0ELb0ELb1ELb0ELb0ELb0ELb0ELb1ELb0ELb0EEENS1_21CollectiveEpilogueFwdINS6_IJSA_NS7_ILi512EEESA_EEES9_SC_SE_Li256ELb0ELb1ELb0ELb0EEENS1_29StaticPersistentTileSchedulerILb0EEEEEEEEEvNT_6ParamsE --------------------------
	.section	.nv.constant0._ZN7cutlass13device_kernelIN5flash11enable_sm90INS1_16FlashAttnFwdSm90INS1_25CollectiveMainloopFwdSm90ILi2EN4cute5tupleIJNS5_1CILi1EEES8_S8_EEENS6_IJNS7_ILi64EEESA_SA_EEELi512ENS_6half_tEfNS_4arch4Sm90ELb0ELb0ELb0ELb0ELb1ELb0ELb0ELb0ELb0ELb1ELb0ELb0EEENS1_21CollectiveEpilogueFwdINS6_IJSA_NS7_ILi512EEESA_EEES9_SC_SE_Li256ELb0ELb1ELb0ELb0EEENS1_29StaticPersistentTileSchedulerILb0EEEEEEEEEvNT_6ParamsE,"a",@progbits
	.sectionflags	@""
	.align	4
.nv.constant0._ZN7cutlass13device_kernelIN5flash11enable_sm90INS1_16FlashAttnFwdSm90INS1_25CollectiveMainloopFwdSm90ILi2EN4cute5tupleIJNS5_1CILi1EEES8_S8_EEENS6_IJNS7_ILi64EEESA_SA_EEELi512ENS_6half_tEfNS_4arch4Sm90ELb0ELb0ELb0ELb0ELb1ELb0ELb0ELb0ELb0ELb1ELb0ELb0EEENS1_21CollectiveEpilogueFwdINS6_IJSA_NS7_ILi512EEESA_EEES9_SC_SE_Li256ELb0ELb1ELb0ELb0EEENS1_29StaticPersistentTileSchedulerILb0EEEEEEEEEvNT_6ParamsE:
	.zero		3200


//--------------------- .nv.constant0._ZN7cutlass13device_kernelIN5flash11enable_sm90INS1_16FlashAttnFwdSm90INS1_25CollectiveMainloopFwdSm90ILi2EN4cute5tupleIJNS5_1CILi1EEES8_S8_EEENS6_IJNS7_ILi64EEESA_SA_EEELi512ENS_6half_tEfNS_4arch4Sm90ELb0ELb0ELb0ELb0ELb1ELb0ELb1ELb0ELb0ELb1ELb0ELb0EEENS1_21CollectiveEpilogueFwdINS6_IJSA_NS7_ILi512EEESA_EEES9_SC_SE_Li256ELb0ELb1ELb0ELb0EEENS1_29StaticPersistentTileSchedulerILb0EEEEEEEEEvNT_6ParamsE --------------------------
	.section	.nv.constant0._ZN7cutlass13device_kernelIN5flash11enable_sm90INS1_16FlashAttnFwdSm90INS1_25CollectiveMainloopFwdSm90ILi2EN4cute5tupleIJNS5_1CILi1EEES8_S8_EEENS6_IJNS7_ILi64EEESA_SA_EEELi512ENS_6half_tEfNS_4arch4Sm90ELb0ELb0ELb0ELb0ELb1ELb0ELb1ELb0ELb0ELb1ELb0ELb0EEENS1_21CollectiveEpilogueFwdINS6_IJSA_NS7_ILi512EEESA_EEES9_SC_SE_Li256ELb0ELb1ELb0ELb0EEENS1_29StaticPersistentTileSchedulerILb0EEEEEEEEEvNT_6ParamsE,"a",@progbits
	.sectionflags	@""
	.align	4
.nv.constant0._ZN7cutlass13device_kernelIN5flash11enable_sm90INS1_16FlashAttnFwdSm90INS1_25CollectiveMainloopFwdSm90ILi2EN4cute5tupleIJNS5_1CILi1EEES8_S8_EEENS6_IJNS7_ILi64EEESA_SA_EEELi512ENS_6half_tEfNS_4arch4Sm90ELb0ELb0ELb0ELb0ELb1ELb0ELb1ELb0ELb0ELb1ELb0ELb0EEENS1_21CollectiveEpilogueFwdINS6_IJSA_NS7_ILi512EEESA_EEES9_SC_SE_Li256ELb0ELb1ELb0ELb0EEENS1_29StaticPersistentTileSchedulerILb0EEEEEEEEEvNT_6ParamsE:
	.zero		3456


//--------------------- .nv.constant0._ZN7cutlass13device_kernelIN5flash11enable_sm90INS1_16FlashAttnFwdSm90INS1_25CollectiveMainloopFwdSm90ILi2EN4cute5tupleIJNS5_1CILi1EEES8_S8_EEENS6_IJNS7_ILi64EEESA_SA_EEELi512ENS_6half_tEfNS_4arch4Sm90ELb0ELb0ELb0ELb1ELb1ELb0ELb0ELb0ELb0ELb1ELb0ELb0EEENS1_21CollectiveEpilogueFwdINS6_IJSA_NS7_ILi512EEESA_EEES9_SC_SE_Li256ELb1ELb1ELb0ELb0EEENS1_36VarlenDynamicPersistentTileSchedulerILi64ELi64ELi256ELi128ELb0ELb1ELb1ELb0ELb1ELb1EEEEEEEEEvNT_6ParamsE --------------------------
	.section	.nv.constant0._ZN7cutlass13device_kernelIN5flash11enable_sm90INS1_16FlashAttnFwdSm90INS1_25CollectiveMainloopFwdSm90ILi2EN4cute5tupleIJNS5_1CILi1EEES8_S8_EEENS6_IJNS7_ILi64EEESA_SA_EEELi512ENS_6half_tEfNS_4arch4Sm90ELb0ELb0ELb0ELb1ELb1ELb0ELb0ELb0ELb0ELb1ELb0ELb0EEENS1_21CollectiveEpilogueFwdINS6_IJSA_NS7_ILi512EEESA_EEES9_SC_SE_Li256ELb1ELb1ELb0ELb0EEENS1_36VarlenDynamicPersistentTileSchedulerILi64ELi64ELi256ELi128ELb0ELb1ELb1ELb0ELb1ELb1EEEEEEEEEvNT_6ParamsE,"a",@progbits
	.sectionflags	@""
	.align	4
.nv.constant0._ZN7cutlass13device_kernelIN5flash11enable_sm90INS1_16FlashAttnFwdSm90INS1_25CollectiveMainloopFwdSm90ILi2EN4cute5tupleIJNS5_1CILi1EEES8_S8_EEENS6_IJNS7_ILi64EEESA_SA_EEELi512ENS_6half_tEfNS_4arch4Sm90ELb0ELb0ELb0ELb1ELb1ELb0ELb0ELb0ELb0ELb1ELb0ELb0EEENS1_21CollectiveEpilogueFwdINS6_IJSA_NS7_ILi512EEESA_EEES9_SC_SE_Li256ELb1ELb1ELb0ELb0EEENS1_36VarlenDynamicPersistentTileSchedulerILi64ELi64ELi256ELi128ELb0ELb1ELb1ELb0ELb1ELb1EEEEEEEEEvNT_6ParamsE:
	.zero		3328


//--------------------- .nv.constant0._ZN7cutlass13device_kernelIN5flash11enable_sm90INS1_16FlashAttnFwdSm90INS1_25CollectiveMainloopFwdSm90ILi2EN4cute5tupleIJNS5_1CILi1EEES8_S8_EEENS6_IJNS7_ILi64EEESA_SA_EEELi512ENS_6half_tEfNS_4arch4Sm90ELb0ELb0ELb0ELb1ELb1ELb1ELb0ELb0ELb0ELb1ELb0ELb0EEENS1_21CollectiveEpilogueFwdINS6_IJSA_NS7_ILi512EEESA_EEES9_SC_SE_Li256ELb1ELb1ELb0ELb0EEENS1_36VarlenDynamicPersistentTileSchedulerILi64ELi64ELi256ELi128ELb0ELb1ELb1ELb0ELb1ELb1EEEEEEEEEvNT_6ParamsE --------------------------
	.section	.nv.constant0._ZN7cutlass13device_kernelIN5flash11enable_sm90INS1_16FlashAttnFwdSm90INS1_25CollectiveMainloopFwdSm90ILi2EN4cute5tupleIJNS5_1CILi1EEES8_S8_EEENS6_IJNS7_ILi64EEESA_SA_EEELi512ENS_6half_tEfNS_4arch4Sm90ELb0ELb0ELb0ELb1ELb1ELb1ELb0ELb0ELb0ELb1ELb0ELb0EEENS1_21CollectiveEpilogueFwdINS6_IJSA_NS7_ILi512EEESA_EEES9_SC_SE_Li256ELb1ELb1ELb0ELb0EEENS1_36VarlenDynamicPersistentTileSchedulerILi64ELi64ELi256ELi128ELb0ELb1ELb1ELb0ELb1ELb1EEEEEEEEEvNT_6ParamsE,"a",@progbits
	.sectionflags	@""
	.align	4
.nv.constant0._ZN7cutlass13device_kernelIN5flash11enable_sm90INS1_16FlashAttnFwdSm90INS1_25CollectiveMainloopFwdSm90ILi2EN4cute5tupleIJNS5_1CILi1EEES8_S8_EEENS6_IJNS7_ILi64EEESA_SA_EEELi512ENS_6half_tEfNS_4arch4Sm90ELb0ELb0ELb0ELb1ELb1ELb1ELb0ELb0ELb0ELb1ELb0ELb0EEENS1_21CollectiveEpilogueFwdINS6_IJSA_NS7_ILi512EEESA_EEES9_SC_SE_Li256ELb1ELb1ELb0ELb0EEENS1_36VarlenDynamicPersistentTileSchedulerILi64ELi64ELi256ELi128ELb0ELb1ELb1ELb0ELb1ELb1EEEEEEEEEvNT_6ParamsE:
	.zero		3328


//--------------------- .nv.constant0._ZN7cutlass13device_kernelIN5flash11enable_sm90INS1_16FlashAttnFwdSm90INS1_25CollectiveMainloopFwdSm90ILi2EN4cute5tupleIJNS5_1CILi1EEES8_S8_EEENS6_IJNS7_ILi64EEESA_SA_EEELi512ENS_6half_tEfNS_4arch4Sm90ELb0ELb0ELb0ELb1ELb1ELb0ELb1ELb0ELb0ELb1ELb0ELb0EEENS1_21CollectiveEpilogueFwdINS6_IJSA_NS7_ILi512EEESA_EEES9_SC_SE_Li256ELb1ELb1ELb0ELb0EEENS1_36VarlenDynamicPersistentTileSchedulerILi64ELi64ELi256ELi128ELb0ELb1ELb1ELb0ELb1ELb1EEEEEEEEEvNT_6ParamsE --------------------------
	.section	.nv.constant0._ZN7cutlass13device_kernelIN5flash11enable_sm90INS1_16FlashAttnFwdSm90INS1_25CollectiveMainloopFwdSm90ILi2EN4cute5tupleIJNS5_1CILi1EEES8_S8_EEENS6_IJNS7_ILi64EEESA_SA_EEELi512ENS_6half_tEfNS_4arch4Sm90ELb0ELb0ELb0ELb1ELb1ELb0ELb1ELb0ELb0ELb1ELb0ELb0EEENS1_21CollectiveEpilogueFwdINS6_IJSA_NS7_ILi512EEESA_EEES9_SC_SE_Li256ELb1ELb1ELb0ELb0EEENS1_36VarlenDynamicPersistentTileSchedulerILi64ELi64ELi256ELi128ELb0ELb1ELb1ELb0ELb1ELb1EEEEEEEEEvNT_6ParamsE,"a",@progbits
	.sectionflags	@""
	.align	4
.nv.constant0._ZN7cutlass13device_kernelIN5flash11enable_sm90INS1_16FlashAttnFwdSm90INS1_25CollectiveMainloopFwdSm90ILi2EN4cute5tupleIJNS5_1CILi1EEES8_S8_EEENS6_IJNS7_ILi64EEESA_SA_EEELi512ENS_6half_tEfNS_4arch4Sm90ELb0ELb0ELb0ELb1ELb1ELb0ELb1ELb0ELb0ELb1ELb0ELb0EEENS1_21CollectiveEpilogueFwdINS6_IJSA_NS7_ILi512EEESA_EEES9_SC_SE_Li256ELb1ELb1ELb0ELb0EEENS1_36VarlenDynamicPersistentTileSchedulerILi64ELi64ELi256ELi128ELb0ELb1ELb1ELb0ELb1ELb1EEEEEEEEEvNT_6ParamsE:
	.zero		3584


//--------------------- .nv.constant0._ZN7cutlass13device_kernelIN5flash11enable_sm90INS1_16FlashAttnFwdSm90INS1_25CollectiveMainloopFwdSm90ILi2EN4cute5tupleIJNS5_1CILi1EEES8_S8_EEENS6_IJNS7_ILi64EEESA_SA_EEELi512ENS_6half_tEfNS_4arch4Sm90ELb0ELb0ELb0ELb1ELb1ELb1ELb1ELb0ELb0ELb1ELb0ELb0EEENS1_21CollectiveEpilogueFwdINS6_IJSA_NS7_ILi512EEESA_EEES9_SC_SE_Li256ELb1ELb1ELb0ELb0EEENS1_36VarlenDynamicPersistentTileSchedulerILi64ELi64ELi256ELi128ELb0ELb1ELb1ELb0ELb1ELb1EEEEEEEEEvNT_6ParamsE --------------------------
	.section	.nv.constant0._ZN7cutlass13device_kernelIN5flash11enable_sm90INS1_16FlashAttnFwdSm90INS1_25CollectiveMainloopFwdSm90ILi2EN4cute5tupleIJNS5_1CILi1EEES8_S8_EEENS6_IJNS7_ILi64EEESA_SA_EEELi512ENS_6half_tEfNS_4arch4Sm90ELb0ELb0ELb0ELb1ELb1ELb1ELb1ELb0ELb0ELb1ELb0ELb0EEENS1_21CollectiveEpilogueFwdINS6_IJSA_NS7_ILi512EEESA_EEES9_SC_SE_Li256ELb1ELb1ELb0ELb0EEENS1_36VarlenDynamicPersistentTileSchedulerILi64ELi64ELi256ELi128ELb0ELb1ELb1ELb0ELb1ELb1EEEEEEEEEvNT_6ParamsE,"a",@progbits
	.sectionflags	@""
	.align	4
.nv.constant0._ZN7cutlass13device_kernelIN5flash11enable_sm90INS1_16FlashAttnFwdSm90INS1_25CollectiveMainloopFwdSm90ILi2EN4cute5tupleIJNS5_1CILi1EEES8_S8_EEENS6_IJNS7_ILi64EEESA_SA_EEELi512ENS_6half_tEfNS_4arch4Sm90ELb0ELb0ELb0ELb1ELb1ELb1ELb1ELb0ELb0ELb1ELb0ELb0EEENS1_21CollectiveEpilogueFwdINS6_IJSA_NS7_ILi512EEESA_EEES9_SC_SE_Li256ELb1ELb1ELb0ELb0EEENS1_36VarlenDynamicPersistentTileSchedulerILi64ELi64ELi256ELi128ELb0ELb1ELb1ELb0ELb1ELb1EEEEEEEEEvNT_6ParamsE:
	.zero		3584


//--------------------- .nv.constant0._ZN7cutlass13device_kernelIN5flash11enable_sm90INS1_16FlashAttnFwdSm90INS1_25CollectiveMainloopFwdSm90ILi2EN4cute5tupleIJNS5_1CILi1EEES8_S8_EEENS6_IJNS7_ILi64EEESA_SA_EEELi512ENS_6half_tEfNS_4arch4Sm90ELb0ELb1ELb0ELb0ELb1ELb0ELb0ELb0ELb0ELb1ELb0ELb0EEENS1_21CollectiveEpilogueFwdINS6_IJSA_NS7_ILi512EEESA_EEES9_SC_SE_Li256ELb0ELb1ELb0ELb0EEENS1_30DynamicPersistentTileSchedulerILi256ELi128ELb0ELb1ELb1EEEEEEEEEvNT_6ParamsE --------------------------
	.section	.nv.constant0._ZN7cutlass13device_kernelIN5flash11enable_sm90INS1_16FlashAttnFwdSm90INS1_25CollectiveMainloopFwdSm90ILi2EN4cute5tupleIJNS5_1CILi1EEES8_S8_EEENS6_IJNS7_ILi64EEESA_SA_EEELi512ENS_6half_tEfNS_4arch4Sm90ELb0ELb1ELb0ELb0ELb1ELb0ELb0ELb0ELb0ELb1ELb0ELb0EEENS1_21CollectiveEpilogueFwdINS6_IJSA_NS7_ILi512EEESA_EEES9_SC_SE_Li256ELb0ELb1ELb0ELb0EEENS1_30DynamicPersistentTileSchedulerILi256ELi128ELb0ELb1ELb1EEEEEEEEEvNT_6ParamsE,"a",@progbits
	.sectionflags	@""
	.align	4
.nv.constant0._ZN7cutlass13device_kernelIN5flash11enable_sm90INS1_16FlashAttnFwdSm90INS1_25CollectiveMainloopFwdSm90ILi2EN4cute5tupleIJNS5_1CILi1EEES8_S8_EEENS6_IJNS7_ILi64EEESA_SA_EEELi512ENS_6half_tEfNS_4arch4Sm90ELb0ELb1ELb0ELb0ELb1ELb0ELb0ELb0ELb0ELb1ELb0ELb0EEENS1_21CollectiveEpilogueFwdINS6_IJSA_NS7_ILi512EEESA_EEES9_SC_SE_Li256ELb0ELb1ELb0ELb0EEENS1_30DynamicPersistentTileSchedulerILi256ELi128ELb0ELb1ELb1EEEEEEEEEvNT_6ParamsE:
	.zero		3328


//--------------------- .nv.constant0._ZN7cutlass13device_kernelIN5flash11enable_sm90INS1_16FlashAttnFwdSm90INS1_25CollectiveMainloopFwdSm90ILi2EN4cute5tupleIJNS5_1CILi1EEES8_S8_EEENS6_IJNS7_ILi64EEESA_SA_EEELi512ENS_6half_tEfNS_4arch4Sm90ELb0ELb1ELb0ELb0ELb1ELb0ELb1ELb0ELb0ELb1ELb0ELb0EEENS1_21CollectiveEpilogueFwdINS6_IJSA_NS7_ILi512EEESA_EEES9_SC_SE_Li256ELb0ELb1ELb0ELb0EEENS1_30DynamicPersistentTileSchedulerILi256ELi128ELb0ELb1ELb1EEEEEEEEEvNT_6ParamsE --------------------------
	.section	.nv.constant0._ZN7cutlass13device_kernelIN5flash11enable_sm90INS1_16FlashAttnFwdSm90INS1_25CollectiveMainloopFwdSm90ILi2EN4cute5tupleIJNS5_1CILi1EEES8_S8_EEENS6_IJNS7_ILi64EEESA_SA_EEELi512ENS_6half_tEfNS_4arch4Sm90ELb0ELb1ELb0ELb0ELb1ELb0ELb1ELb0ELb0ELb1ELb0ELb0EEENS1_21CollectiveEpilogueFwdINS6_IJSA_NS7_ILi512EEESA_EEES9_SC_SE_Li256ELb0ELb1ELb0ELb0EEENS1_30DynamicPersistentTileSchedulerILi256ELi128ELb0ELb1ELb1EEEEEEEEEvNT_6ParamsE,"a",@progbits
	.sectionflags	@""
	.align	4
.nv.constant0._ZN7cutlass13device_kernelIN5flash11enable_sm90INS1_16FlashAttnFwdSm90INS1_25CollectiveMainloopFwdSm90ILi2EN4cute5tupleIJNS5_1CILi1EEES8_S8_EEENS6_IJNS7_ILi64EEESA_SA_EEELi512ENS_6half_tEfNS_4arch4Sm90ELb0ELb1ELb0ELb0ELb1ELb0ELb1ELb0ELb0ELb1ELb0ELb0EEENS1_21CollectiveEpilogueFwdINS6_IJSA_NS7_ILi512EEESA_EEES9_SC_SE_Li256ELb0ELb1ELb0ELb0EEENS1_30DynamicPersistentTileSchedulerILi256ELi128ELb0ELb1ELb1EEEEEEEEEvNT_6ParamsE:
	.zero		3584


//--------------------- .nv.constant0._ZN7cutlass13device_kernelIN5flash11enable_sm90INS1_16FlashAttnFwdSm90INS1_25CollectiveMainloopFwdSm90ILi2EN4cute5tupleIJNS5_1CILi1EEES8_S8_EEENS6_IJNS7_ILi64EEESA_SA_EEELi512ENS_6half_tEfNS_4arch4Sm90ELb0ELb1ELb0ELb1ELb1ELb0ELb0ELb0ELb0ELb1ELb0ELb0EEENS1_21CollectiveEpilogueFwdINS6_IJSA_NS7_ILi512EEESA_EEES9_SC_SE_Li256ELb1ELb1ELb0ELb0EEENS1_36VarlenDynamicPersistentTileSchedulerILi64ELi64ELi256ELi128ELb0ELb1ELb1ELb1ELb0ELb1EEEEEEEEEvNT_6ParamsE --------------------------
	.section	.nv.constant0._ZN7cutlass13device_kernelIN5flash11enable_sm90INS1_16FlashAttnFwdSm90INS1_25CollectiveMainloopFwdSm90ILi2EN4cute5tupleIJNS5_1CILi1EEES8_S8_EEENS6_IJNS7_ILi64EEESA_SA_EEELi512ENS_6half_tEfNS_4arch4Sm90ELb0ELb1ELb0ELb1ELb1ELb0ELb0ELb0ELb0ELb1ELb0ELb0EEENS1_21CollectiveEpilogueFwdINS6_IJSA_NS7_ILi512EEESA_EEES9_SC_SE_Li256ELb1ELb1ELb0ELb0EEENS1_36VarlenDynamicPersistentTileSchedulerILi64ELi64ELi256ELi128ELb0ELb1ELb1ELb1ELb0ELb1EEEEEEEEEvNT_6ParamsE,"a",@progbits
	.sectionflags	@""
	.align	4
.nv.constant0._ZN7cutlass13device_kernelIN5flash11enable_sm90INS1_16FlashAttnFwdSm90INS1_25CollectiveMainloopFwdSm90ILi2EN4cute5tupleIJNS5_1CILi1EEES8_S8_EEENS6_IJNS7_ILi64EEESA_SA_EEELi512ENS_6half_tEfNS_4arch4Sm90ELb0ELb1ELb0ELb1ELb1ELb0ELb0ELb0ELb0ELb1ELb0ELb0EEENS1_21CollectiveEpilogueFwdINS6_IJSA_NS7_ILi512EEESA_EEES9_SC_SE_Li256ELb1ELb1ELb0ELb0EEENS1_36VarlenDynamicPersistentTileSchedulerILi64ELi64ELi256ELi128ELb0ELb1ELb1ELb1ELb0ELb1EEEEEEEEEvNT_6ParamsE:
	.zero		3328


//--------------------- .nv.constant0._ZN7cutlass13device_kernelIN5flash11enable_sm90INS1_16FlashAttnFwdSm90INS1_25CollectiveMainloopFwdSm90ILi2EN4cute5tupleIJNS5_1CILi1EEES8_S8_EEENS6_IJNS7_ILi64EEESA_SA_EEELi512ENS_6half_tEfNS_4arch4Sm90ELb0ELb1ELb0ELb1ELb1ELb1ELb0ELb0ELb0ELb1ELb0ELb0EEENS1_21CollectiveEpilogueFwdINS6_IJSA_NS7_ILi512EEESA_EEES9_SC_SE_Li256ELb1ELb1ELb0ELb0EEENS1_36VarlenDynamicPersistentTileSchedulerILi64ELi64ELi256ELi128ELb0ELb1ELb1ELb1ELb0ELb1EEEEEEEEEvNT_6ParamsE --------------------------
	.section	.nv.constant0._ZN7cutlass13device_kernelIN5flash11enable_sm90INS1_16FlashAttnFwdSm90INS1_25CollectiveMainloopFwdSm90ILi2EN4cute5tupleIJNS5_1CILi1EEES8_S8_EEENS6_IJNS7_ILi64EEESA_SA_EEELi512ENS_6half_tEfNS_4arch4Sm90ELb0ELb1ELb0ELb1ELb1ELb1ELb0ELb0ELb0ELb1ELb0ELb0EEENS1_21CollectiveEpilogueFwdINS6_IJSA_NS7_ILi512EEESA_EEES9_SC_SE_Li256ELb1ELb1ELb0ELb0EEENS1_36VarlenDynamicPersistentTileSchedulerILi64ELi64ELi256ELi128ELb0ELb1ELb1ELb1ELb0ELb1EEEEEEEEEvNT_6ParamsE,"a",@progbits
	.sectionflags	@""
	.align	4
.nv.constant0._ZN7cutlass13device_kernelIN5flash11enable_sm90INS1_16FlashAttnFwdSm90INS1_25CollectiveMainloopFwdSm90ILi2EN4cute5tupleIJNS5_1CILi1EEES8_S8_EEENS6_IJNS7_ILi64EEESA_SA_EEELi512ENS_6half_tEfNS_4arch4Sm90ELb0ELb1ELb0ELb1ELb1ELb1ELb0ELb0ELb0ELb1ELb0ELb0EEENS1_21CollectiveEpilogueFwdINS6_IJSA_NS7_ILi512EEESA_EEES9_SC_SE_Li256ELb1ELb1ELb0ELb0EEENS1_36VarlenDynamicPersistentTileSchedulerILi64ELi64ELi256ELi128ELb0ELb1ELb1ELb1ELb0ELb1EEEEEEEEEvNT_6ParamsE:
	.zero		3328


//--------------------- .nv.constant0._ZN7cutlass13device_kernelIN5flash11enable_sm90INS1_16FlashAttnFwdSm90INS1_25CollectiveMainloopFwdSm90ILi2EN4cute5tupleIJNS5_1CILi1EEES8_S8_EEENS6_IJNS7_ILi64EEESA_SA_EEELi512ENS_6half_tEfNS_4arch4Sm90ELb0ELb1ELb0ELb1ELb1ELb0ELb1ELb0ELb0ELb1ELb0ELb0EEENS1_21CollectiveEpilogueFwdINS6_IJSA_NS7_ILi512EEESA_EEES9_SC_SE_Li256ELb1ELb1ELb0ELb0EEENS1_36VarlenDynamicPersistentTileSchedulerILi64ELi64ELi256ELi128ELb0ELb1ELb1ELb1ELb0ELb1EEEEEEEEEvNT_6ParamsE --------------------------
	.section	.nv.constant0._ZN7cutlass13device_kernelIN5flash11enable_sm90INS1_16FlashAttnFwdSm90INS1_25CollectiveMainloopFwdSm90ILi2EN4cute5tupleIJNS5_1CILi1EEES8_S8_EEENS6_IJNS7_ILi64EEESA_SA_EEELi512ENS_6half_tEfNS_4arch4Sm90ELb0ELb1ELb0ELb1ELb1ELb0ELb1ELb0ELb0ELb1ELb0ELb0EEENS1_21CollectiveEpilogueFwdINS6_IJSA_NS7_ILi512EEESA_EEES9_SC_SE_Li256ELb1ELb1ELb0ELb0EEENS1_36VarlenDynamicPersistentTileSchedulerILi64ELi64ELi256ELi128ELb0ELb1ELb1ELb1ELb0ELb1EEEEEEEEEvNT_6ParamsE,"a",@progbits
	.sectionflags	@""
	.align	4
.nv.constant0._ZN7cutlass13device_kernelIN5flash11enable_sm90INS1_16FlashAttnFwdSm90INS1_25CollectiveMainloopFwdSm90ILi2EN4cute5tupleIJNS5_1CILi1EEES8_S8_EEENS6_IJNS7_ILi64EEESA_SA_EEELi512ENS_6half_tEfNS_4arch4Sm90ELb0ELb1ELb0ELb1ELb1ELb0ELb1ELb0ELb0ELb1ELb0ELb0EEENS1_21CollectiveEpilogueFwdINS6_IJSA_NS7_ILi512EEESA_EEES9_SC_SE_Li256ELb1ELb1ELb0ELb0EEENS1_36VarlenDynamicPersistentTileSchedulerILi64ELi64ELi256ELi128ELb0ELb1ELb1ELb1ELb0ELb1EEEEEEEEEvNT_6ParamsE:
	.zero		3584


//--------------------- .nv.constant0._ZN7cutlass13device_kernelIN5flash11enable_sm90INS1_16FlashAttnFwdSm90INS1_25CollectiveMainloopFwdSm90ILi2EN4cute5tupleIJNS5_1CILi1EEES8_S8_EEENS6_IJNS7_ILi64EEESA_SA_EEELi512ENS_6half_tEfNS_4arch4Sm90ELb0ELb1ELb0ELb1ELb1ELb1ELb1ELb0ELb0ELb1ELb0ELb0EEENS1_21CollectiveEpilogueFwdINS6_IJSA_NS7_ILi512EEESA_EEES9_SC_SE_Li256ELb1ELb1ELb0ELb0EEENS1_36VarlenDynamicPersistentTileSchedulerILi64ELi64ELi256ELi128ELb0ELb1ELb1ELb1ELb0ELb1EEEEEEEEEvNT_6ParamsE --------------------------
	.section	.nv.constant0._ZN7cutlass13device_kernelIN5flash11enable_sm90INS1_16FlashAttnFwdSm90INS1_25CollectiveMainloopFwdSm90ILi2EN4cute5tupleIJNS5_1CILi1EEES8_S8_EEENS6_IJNS7_ILi64EEESA_SA_EEELi512ENS_6half_tEfNS_4arch4Sm90ELb0ELb1ELb0ELb1ELb1ELb1ELb1ELb0ELb0ELb1ELb0ELb0EEENS1_21CollectiveEpilogueFwdINS6_IJSA_NS7_ILi512EEESA_EEES9_SC_SE_Li256ELb1ELb1ELb0ELb0EEENS1_36VarlenDynamicPersistentTileSchedulerILi64ELi64ELi256ELi128ELb0ELb1ELb1ELb1ELb0ELb1EEEEEEEEEvNT_6ParamsE,"a",@progbits
	.sectionflags	@""
	.align	4
.nv.constant0._ZN7cutlass13device_kernelIN5flash11enable_sm90INS1_16FlashAttnFwdSm90INS1_25CollectiveMainloopFwdSm90ILi2EN4cute5tupleIJNS5_1CILi1EEES8_S8_EEENS6_IJNS7_ILi64EEESA_SA_EEELi512ENS_6half_tEfNS_4arch4Sm90ELb0ELb1ELb0ELb1ELb1ELb1ELb1ELb0ELb0ELb1ELb0ELb0EEENS1_21CollectiveEpilogueFwdINS6_IJSA_NS7_ILi512EEESA_EEES9_SC_SE_Li256ELb1ELb1ELb0ELb0EEENS1_36VarlenDynamicPersistentTileSchedulerILi64ELi64ELi256ELi128ELb0ELb1ELb1ELb1ELb0ELb1EEEEEEEEEvNT_6ParamsE:
	.zero		3584


//--------------------- .nv.constant0._ZN7cutlass13device_kernelIN5flash11enable_sm90INS1_16FlashAttnFwdSm90INS1_25CollectiveMainloopFwdSm90ILi2EN4cute5tupleIJNS5_1CILi1EEES8_S8_EEENS6_IJNS7_ILi64EEESA_SA_EEELi512ENS_6half_tEfNS_4arch4Sm90ELb1ELb0ELb0ELb0ELb1ELb0ELb0ELb0ELb0ELb1ELb0ELb0EEENS1_21CollectiveEpilogueFwdINS6_IJSA_NS7_ILi512EEESA_EEES9_SC_SE_Li256ELb0ELb1ELb0ELb0EEENS1_30DynamicPersistentTileSchedulerILi256ELi128ELb0ELb1ELb1EEEEEEEEEvNT_6ParamsE --------------------------
	.section	.nv.constant0._ZN7cutlass13device_kernelIN5flash11enable_sm90INS1_16FlashAttnFwdSm90INS1_25CollectiveMainloopFwdSm90ILi2EN4cute5tupleIJNS5_1CILi1EEES8_S8_EEENS6_IJNS7_ILi64EEESA_SA_EEELi512ENS_6half_tEfNS_4arch4Sm90ELb1ELb0ELb0ELb0ELb1ELb0ELb0ELb0ELb0ELb1ELb0ELb0EEENS1_21CollectiveEpilogueFwdINS6_IJSA_NS7_ILi512EEESA_EEES9_SC_SE_Li256ELb0ELb1ELb0ELb0EEENS1_30DynamicPersistentTileSchedulerILi256ELi128ELb0ELb1ELb1EEEEEEEEEvNT_6ParamsE,"a",@progbits
	.sectionflags	@""
	.align	4
.nv.constant0._ZN7cutlass13device_kernelIN5flash11enable_sm90INS1_16FlashAttnFwdSm90INS1_25CollectiveMainloopFwdSm90ILi2EN4cute5tupleIJNS5_1CILi1EEES8_S8_EEENS6_IJNS7_ILi64EEESA_SA_EEELi512ENS_6half_tEfNS_4arch4Sm90ELb1ELb0ELb0ELb0ELb1ELb0ELb0ELb0ELb0ELb1ELb0ELb0EEENS1_21CollectiveEpilogueFwdINS6_IJSA_NS7_ILi512EEESA_EEES9_SC_SE_Li256ELb0ELb1ELb0ELb0EEENS1_30DynamicPersistentTileSchedulerILi256ELi128ELb0ELb1ELb1EEEEEEEEEvNT_6ParamsE:
	.zero		3328


//--------------------- .nv.constant0._ZN7cutlass13device_kernelIN5flash11enable_sm90INS1_16FlashAttnFwdSm90INS1_25CollectiveMainloopFwdSm90ILi2EN4cute5tupleIJNS5_1CILi1EEES8_S8_EEENS6_IJNS7_ILi64EEESA_SA_EEELi512ENS_6half_tEfNS_4arch4Sm90ELb1ELb0ELb0ELb0ELb1ELb0ELb1ELb0ELb0ELb1ELb0ELb0EEENS1_21CollectiveEpilogueFwdINS6_IJSA_NS7_ILi512EEESA_EEES9_SC_SE_Li256ELb0ELb1ELb0ELb0EEENS1_30DynamicPersistentTileSchedulerILi256ELi128ELb0ELb1ELb1EEEEEEEEEvNT_6ParamsE --------------------------
	.section	.nv.constant0._ZN7cutlass13device_kernelIN5flash11enable_sm90INS1_16FlashAttnFwdSm90INS1_25CollectiveMainloopFwdSm90ILi2EN4cute5tupleIJNS5_1CILi1EEES8_S8_EEENS6_IJNS7_ILi64EEESA_SA_EEELi512ENS_6half_tEfNS_4arch4Sm90ELb1ELb0ELb0ELb0ELb1ELb0ELb1ELb0ELb0ELb1ELb0ELb0EEENS1_21CollectiveEpilogueFwdINS6_IJSA_NS7_ILi512EEESA_EEES9_SC_SE_Li256ELb0ELb1ELb0ELb0EEENS1_30DynamicPersistentTileSchedulerILi256ELi128ELb0ELb1ELb1EEEEEEEEEvNT_6ParamsE,"a",@progbits
	.sectionflags	@""
	.align	4
.nv.constant0._ZN7cutlass13device_kernelIN5flash11enable_sm90INS1_16FlashAttnFwdSm90INS1_25CollectiveMainloopFwdSm90ILi2EN4cute5tupleIJNS5_1CILi1EEES8_S8_EEENS6_IJNS7_ILi64EEESA_SA_EEELi512ENS_6half_tEfNS_4arch4Sm90ELb1ELb0ELb0ELb0ELb1ELb0ELb1ELb0ELb0ELb1ELb0ELb0EEENS1_21CollectiveEpilogueFwdINS6_IJSA_NS7_ILi512EEESA_EEES9_SC_SE_Li256ELb0ELb1ELb0ELb0EEENS1_30DynamicPersistentTileSchedulerILi256ELi128ELb0ELb1ELb1EEEEEEEEEvNT_6ParamsE:
	.zero		3584


//--------------------- .nv.constant0._ZN7cutlass13device_kernelIN5flash11enable_sm90INS1_16FlashAttnFwdSm90INS1_25CollectiveMainloopFwdSm90ILi2EN4cute5tupleIJNS5_1CILi1EEES8_S8_EEENS6_IJNS7_ILi64EEESA_SA_EEELi512ENS_6half_tEfNS_4arch4Sm90ELb1ELb0ELb0ELb1ELb1ELb0ELb0ELb0ELb0ELb1ELb0ELb0EEENS1_21CollectiveEpilogueFwdINS6_IJSA_NS7_ILi512EEESA_EEES9_SC_SE_Li256ELb1ELb1ELb0ELb0EEENS1_36VarlenDynamicPersistentTileSchedulerILi64ELi64ELi256ELi128ELb0ELb1ELb1ELb1ELb1ELb1EEEEEEEEEvNT_6ParamsE --------------------------
	.section	.nv.constant0._ZN7cutlass13device_kernelIN5flash11enable_sm90INS1_16FlashAttnFwdSm90INS1_25CollectiveMainloopFwdSm90ILi2EN4cute5tupleIJNS5_1CILi1EEES8_S8_EEENS6_IJNS7_ILi64EEESA_SA_EEELi512ENS_6half_tEfNS_4arch4Sm90ELb1ELb0ELb0ELb1ELb1ELb0ELb0ELb0ELb0ELb1ELb0ELb0EEENS1_21CollectiveEpilogueFwdINS6_IJSA_NS7_ILi512EEESA_EEES9_SC_SE_Li256ELb1ELb1ELb0ELb0EEENS1_36VarlenDynamicPersistentTileSchedulerILi64ELi64ELi256ELi128ELb0ELb1ELb1ELb1ELb1ELb1EEEEEEEEEvNT_6ParamsE,"a",@progbits
	.sectionflags	@""
	.align	4
.nv.constant0._ZN7cutlass13device_kernelIN5flash11enable_sm90INS1_16FlashAttnFwdSm90INS1_25CollectiveMainloopFwdSm90ILi2EN4cute5tupleIJNS5_1CILi1EEES8_S8_EEENS6_IJNS7_ILi64EEESA_SA_EEELi512ENS_6half_tEfNS_4arch4Sm90ELb1ELb0ELb0ELb1ELb1ELb0ELb0ELb0ELb0ELb1ELb0ELb0EEENS1_21CollectiveEpilogueFwdINS6_IJSA_NS7_ILi512EEESA_EEES9_SC_SE_Li256ELb1ELb1ELb0ELb0EEENS1_36VarlenDynamicPersistentTileSchedulerILi64ELi64ELi256ELi128ELb0ELb1ELb1ELb1ELb1ELb1EEEEEEEEEvNT_6ParamsE:
	.zero		3328


//--------------------- .nv.constant0._ZN7cutlass13device_kernelIN5flash11enable_sm90INS1_16FlashAttnFwdSm90INS1_25CollectiveMainloopFwdSm90ILi2EN4cute5tupleIJNS5_1CILi1EEES8_S8_EEENS6_IJNS7_ILi64EEESA_SA_EEELi512ENS_6half_tEfNS_4arch4Sm90ELb1ELb0ELb0ELb1ELb1ELb1ELb0ELb0ELb0ELb1ELb0ELb0EEENS1_21CollectiveEpilogueFwdINS6_IJSA_NS7_ILi512EEESA_EEES9_SC_SE_Li256ELb1ELb1ELb0ELb0EEENS1_36VarlenDynamicPersistentTileSchedulerILi64ELi64ELi256ELi128ELb0ELb1ELb1ELb1ELb1ELb1EEEEEEEEEvNT_6ParamsE --------------------------
	.section	.nv.constant0._ZN7cutlass13device_kernelIN5flash11enable_sm90INS1_16FlashAttnFwdSm90INS1_25CollectiveMainloopFwdSm90ILi2EN4cute5tupleIJNS5_1CILi1EEES8_S8_EEENS6_IJNS7_ILi64EEESA_SA_EEELi512ENS_6half_tEfNS_4arch4Sm90ELb1ELb0ELb0ELb1ELb1ELb1ELb0ELb0ELb0ELb1ELb0ELb0EEENS1_21CollectiveEpilogueFwdINS6_IJSA_NS7_ILi512EEESA_EEES9_SC_SE_Li256ELb1ELb1ELb0ELb0EEENS1_36VarlenDynamicPersistentTileSchedulerILi64ELi64ELi256ELi128ELb0ELb1ELb1ELb1ELb1ELb1EEEEEEEEEvNT_6ParamsE,"a",@progbits
	.sectionflags	@""
	.align	4
.nv.constant0._ZN7cutlass13device_kernelIN5flash11enable_sm90INS1_16FlashAttnFwdSm90INS1_25CollectiveMainloopFwdSm90ILi2EN4cute5tupleIJNS5_1CILi1EEES8_S8_EEENS6_IJNS7_ILi64EEESA_SA_EEELi512ENS_6half_tEfNS_4arch4Sm90ELb1ELb0ELb0ELb1ELb1ELb1ELb0ELb0ELb0ELb1ELb0ELb0EEENS1_21CollectiveEpilogueFwdINS6_IJSA_NS7_ILi512EEESA_EEES9_SC_SE_Li256ELb1ELb1ELb0ELb0EEENS1_36VarlenDynamicPersistentTileSchedulerILi64ELi64ELi256ELi128ELb0ELb1ELb1ELb1ELb1ELb1EEEEEEEEEvNT_6ParamsE:
	.zero		3328


//--------------------- .nv.constant0._ZN7cutlass13device_kernelIN5flash11enable_sm90INS1_16FlashAttnFwdSm90INS1_25CollectiveMainloopFwdSm90ILi2EN4cute5tupleIJNS5_1CILi1EEES8_S8_EEENS6_IJNS7_ILi64EEESA_SA_EEELi512ENS_6half_tEfNS_4arch4Sm90ELb1ELb0ELb0ELb1ELb1ELb0ELb1ELb0ELb0ELb1ELb0ELb0EEENS1_21CollectiveEpilogueFwdINS6_IJSA_NS7_ILi512EEESA_EEES9_SC_SE_Li256ELb1ELb1ELb0ELb0EEENS1_36VarlenDynamicPersistentTileSchedulerILi64ELi64ELi256ELi128ELb0ELb1ELb1ELb1ELb1ELb1EEEEEEEEEvNT_6ParamsE --------------------------
	.section	.nv.constant0._ZN7cutlass13device_kernelIN5flash11enable_sm90INS1_16FlashAttnFwdSm90INS1_25CollectiveMainloopFwdSm90ILi2EN4cute5tupleIJNS5_1CILi1EEES8_S8_EEENS6_IJNS7_ILi64EEESA_SA_EEELi512ENS_6half_tEfNS_4arch4Sm90ELb1ELb0ELb0ELb1ELb1ELb0ELb1ELb0ELb0ELb1ELb0ELb0EEENS1_21CollectiveEpilogueFwdINS6_IJSA_NS7_ILi512EEESA_EEES9_SC_SE_Li256ELb1ELb1ELb0ELb0EEENS1_36VarlenDynamicPersistentTileSchedulerILi64ELi64ELi256ELi128ELb0ELb1ELb1ELb1ELb1ELb1EEEEEEEEEvNT_6ParamsE,"a",@progbits
	.sectionflags	@""
	.align	4
.nv.constant0._ZN7cutlass13device_kernelIN5flash11enable_sm90INS1_16FlashAttnFwdSm90INS1_25CollectiveMainloopFwdSm90ILi2EN4cute5tupleIJNS5_1CILi1EEES8_S8_EEENS6_IJNS7_ILi64EEESA_SA_EEELi512ENS_6half_tEfNS_4arch4Sm90ELb1ELb0ELb0ELb1ELb1ELb0ELb1ELb0ELb0ELb1ELb0ELb0EEENS1_21CollectiveEpilogueFwdINS6_IJSA_NS7_ILi512EEESA_EEES9_SC_SE_Li256ELb1ELb1ELb0ELb0EEENS1_36VarlenDynamicPersistentTileSchedulerILi64ELi64ELi256ELi128ELb0ELb1ELb1ELb1ELb1ELb1EEEEEEEEEvNT_6ParamsE:
	.zero		3584


//--------------------- .nv.constant0._ZN7cutlass13device_kernelIN5flash11enable_sm90INS1_16FlashAttnFwdSm90INS1_25CollectiveMainloopFwdSm90ILi2EN4cute5tupleIJNS5_1CILi1EEES8_S8_EEENS6_IJNS7_ILi64EEESA_SA_EEELi512ENS_6half_tEfNS_4arch4Sm90ELb1ELb0ELb0ELb1ELb1ELb1ELb1ELb0ELb0ELb1ELb0ELb0EEENS1_21CollectiveEpilogueFwdINS6_IJSA_NS7_ILi512EEESA_EEES9_SC_SE_Li256ELb1ELb1ELb0ELb0EEENS1_36VarlenDynamicPersistentTileSchedulerILi64ELi64ELi256ELi128ELb0ELb1ELb1ELb1ELb1ELb1EEEEEEEEEvNT_6ParamsE --------------------------
	.section	.nv.constant0._ZN7cutlass13device_kernelIN5flash11enable_sm90INS1_16FlashAttnFwdSm90INS1_25CollectiveMainloopFwdSm90ILi2EN4cute5tupleIJNS5_1CILi1EEES8_S8_EEENS6_IJNS7_ILi64EEESA_SA_EEELi512ENS_6half_tEfNS_4arch4Sm90ELb1ELb0ELb0ELb1ELb1ELb1ELb1ELb0ELb0ELb1ELb0ELb0EEENS1_21CollectiveEpilogueFwdINS6_IJSA_NS7_ILi512EEESA_EEES9_SC_SE_Li256ELb1ELb1ELb0ELb0EEENS1_36VarlenDynamicPersistentTileSchedulerILi64ELi64ELi256ELi128ELb0ELb1ELb1ELb1ELb1ELb1EEEEEEEEEvNT_6ParamsE,"a",@progbits
	.sectionflags	@""
	.align	4
.nv.constant0._ZN7cutlass13device_kernelIN5flash11enable_sm90INS1_16FlashAttnFwdSm90INS1_25CollectiveMainloopFwdSm90ILi2EN4cute5tupleIJNS5_1CILi1EEES8_S8_EEENS6_IJNS7_ILi64EEESA_SA_EEELi512ENS_6half_tEfNS_4arch4Sm90ELb1ELb0ELb0ELb1ELb1ELb1ELb1ELb0ELb0ELb1ELb0ELb0EEENS1_21CollectiveEpilogueFwdINS6_IJSA_NS7_ILi512EEESA_EEES9_SC_SE_Li256ELb1ELb1ELb0ELb0EEENS1_36VarlenDynamicPersistentTileSchedulerILi64ELi64ELi256ELi128ELb0ELb1ELb1ELb1ELb1ELb1EEEEEEEEEvNT_6ParamsE:
	.zero		3584


//--------------------- SYMBOLS --------------------------

	.type		.nv.reservedSmem.offset0,@object
	.size		.nv.reservedSmem.offset0,0x4
	.type		__assertfail,@function
